	.target	sm_100a

	.elftype	@"ET_EXEC"


//--------------------- .note.nv.tkinfo           --------------------------
	.section	.note.nv.tkinfo,"",@"SHT_NOTE"
	.sectionflags	@"SHF_NOTE_NV_TKINFO"
	.tkinfo
        /*0018*/ 	.word	0x00000002
        /*0030*/ 	.string	""
        /*0030*/ 	.string	"ptxas"
        /*0030*/ 	.string	"Cuda compilation tools, release 13.0, V13.0.88"
        /*0030*/ 	.string	"Build cuda_13.0.r13.0/compiler.36424714_0"
        /*0030*/ 	.string	"-arch sm_100a -m 64 "



//--------------------- .note.nv.cuinfo           --------------------------
	.section	.note.nv.cuinfo,"",@"SHT_NOTE"
	.sectionflags	@"SHF_NOTE_NV_CUINFO"
        /*0018*/ 	.short	0x0002
        /*001a*/ 	.short	0x0064
        /*001c*/ 	.short	0x0082
	.zero		2


//--------------------- .nv.info                  --------------------------
	.section	.nv.info,"",@"SHT_CUDA_INFO"
	.align	4


	//----- nvinfo : EIATTR_REGCOUNT
	.align		4
        /*0000*/ 	.byte	0x04, 0x2f
        /*0002*/ 	.short	(.L_12 - .L_11)
	.align		4
.L_11:
        /*0004*/ 	.word	index@(_ZN5flash16flash_fwd_kernelI23Flash_fwd_kernel_traitsILi128ELi128ELi32ELi4ELb0ELb0EN7cutlass6half_tE19Flash_kernel_traitsILi128ELi128ELi32ELi4ES3_EELb0ELb1ELb0ELb1ELb0ELb0ELb1ELb0EEEvNS_16Flash_fwd_paramsE)
        /*0008*/ 	.word	0x000000ff


	//----- nvinfo : EIATTR_FRAME_SIZE
	.align		4
.L_12:
        /*000c*/ 	.byte	0x04, 0x11
        /*000e*/ 	.short	(.L_14 - .L_13)
	.align		4
.L_13:
        /*0010*/ 	.word	index@(_ZN5flash16flash_fwd_kernelI23Flash_fwd_kernel_traitsILi128ELi128ELi32ELi4ELb0ELb0EN7cutlass6half_tE19Flash_kernel_traitsILi128ELi128ELi32ELi4ES3_EELb0ELb1ELb0ELb1ELb0ELb0ELb1ELb0EEEvNS_16Flash_fwd_paramsE)
        /*0014*/ 	.word	0x00000010


	//----- nvinfo : EIATTR_REGCOUNT
	.align		4
.L_14:
        /*0018*/ 	.byte	0x04, 0x2f
        /*001a*/ 	.short	(.L_16 - .L_15)
	.align		4
.L_15:
        /*001c*/ 	.word	index@(_ZN5flash16flash_fwd_kernelI23Flash_fwd_kernel_traitsILi128ELi128ELi32ELi4ELb0ELb0EN7cutlass6half_tE19Flash_kernel_traitsILi128ELi128ELi32ELi4ES3_EELb1ELb1ELb0ELb1ELb0ELb0ELb0ELb1EEEvNS_16Flash_fwd_paramsE)
        /*0020*/ 	.word	0x000000ff


	//----- nvinfo : EIATTR_FRAME_SIZE
	.align		4
.L_16:
        /*0024*/ 	.byte	0x04, 0x11
        /*0026*/ 	.short	(.L_18 - .L_17)
	.align		4
.L_17:
        /*0028*/ 	.word	index@(_ZN5flash16flash_fwd_kernelI23Flash_fwd_kernel_traitsILi128ELi128ELi32ELi4ELb0ELb0EN7cutlass6half_tE19Flash_kernel_traitsILi128ELi128ELi32ELi4ES3_EELb1ELb1ELb0ELb1ELb0ELb0ELb0ELb1EEEvNS_16Flash_fwd_paramsE)
        /*002c*/ 	.word	0x000000a8


	//----- nvinfo : EIATTR_REGCOUNT
	.align		4
.L_18:
        /*0030*/ 	.byte	0x04, 0x2f
        /*0032*/ 	.short	(.L_20 - .L_19)
	.align		4
.L_19:
        /*0034*/ 	.word	index@(_ZN5flash16flash_fwd_kernelI23Flash_fwd_kernel_traitsILi128ELi128ELi32ELi4ELb0ELb0EN7cutlass6half_tE19Flash_kernel_traitsILi128ELi128ELi32ELi4ES3_EELb0ELb1ELb0ELb0ELb0ELb0ELb1ELb0EEEvNS_16Flash_fwd_paramsE)
        /*0038*/ 	.word	0x000000ff


	//----- nvinfo : EIATTR_FRAME_SIZE
	.align		4
.L_20:
        /*003c*/ 	.byte	0x04, 0x11
        /*003e*/ 	.short	(.L_22 - .L_21)
	.align		4
.L_21:
        /*0040*/ 	.word	index@(_ZN5flash16flash_fwd_kernelI23Flash_fwd_kernel_traitsILi128ELi128ELi32ELi4ELb0ELb0EN7cutlass6half_tE19Flash_kernel_traitsILi128ELi128ELi32ELi4ES3_EELb0ELb1ELb0ELb0ELb0ELb0ELb1ELb0EEEvNS_16Flash_fwd_paramsE)
        /*0044*/ 	.word	0x00000010


	//----- nvinfo : EIATTR_REGCOUNT
	.align		4
.L_22:
        /*0048*/ 	.byte	0x04, 0x2f
        /*004a*/ 	.short	(.L_24 - .L_23)
	.align		4
.L_23:
        /*004c*/ 	.word	index@(_ZN5flash16flash_fwd_kernelI23Flash_fwd_kernel_traitsILi128ELi128ELi32ELi4ELb0ELb0EN7cutlass6half_tE19Flash_kernel_traitsILi128ELi128ELi32ELi4ES3_EELb1ELb1ELb0ELb0ELb0ELb0ELb0ELb1EEEvNS_16Flash_fwd_paramsE)
        /*0050*/ 	.word	0x000000ff


	//----- nvinfo : EIATTR_FRAME_SIZE
	.align		4
.L_24:
        /*0054*/ 	.byte	0x04, 0x11
        /*0056*/ 	.short	(.L_26 - .L_25)
	.align		4
.L_25:
        /*0058*/ 	.word	index@(_ZN5flash16flash_fwd_kernelI23Flash_fwd_kernel_traitsILi128ELi128ELi32ELi4ELb0ELb0EN7cutlass6half_tE19Flash_kernel_traitsILi128ELi128ELi32ELi4ES3_EELb1ELb1ELb0ELb0ELb0ELb0ELb0ELb1EEEvNS_16Flash_fwd_paramsE)
        /*005c*/ 	.word	0x000000b0


	//----- nvinfo : EIATTR_REGCOUNT
	.align		4
.L_26:
        /*0060*/ 	.byte	0x04, 0x2f
        /*0062*/ 	.short	(.L_28 - .L_27)
	.align		4
.L_27:
        /*0064*/ 	.word	index@(_ZN5flash16flash_fwd_kernelI23Flash_fwd_kernel_traitsILi128ELi128ELi32ELi4ELb0ELb0EN7cutlass6half_tE19Flash_kernel_traitsILi128ELi128ELi32ELi4ES3_EELb1ELb1ELb0ELb1ELb0ELb0ELb0ELb0EEEvNS_16Flash_fwd_paramsE)
        /*0068*/ 	.word	0x000000ff


	//----- nvinfo : EIATTR_FRAME_SIZE
	.align		4
.L_28:
        /*006c*/ 	.byte	0x04, 0x11
        /*006e*/ 	.short	(.L_30 - .L_29)
	.align		4
.L_29:
        /*0070*/ 	.word	index@(_ZN5flash16flash_fwd_kernelI23Flash_fwd_kernel_traitsILi128ELi128ELi32ELi4ELb0ELb0EN7cutlass6half_tE19Flash_kernel_traitsILi128ELi128ELi32ELi4ES3_EELb1ELb1ELb0ELb1ELb0ELb0ELb0ELb0EEEvNS_16Flash_fwd_paramsE)
        /*0074*/ 	.word	0x00000030


	//----- nvinfo : EIATTR_REGCOUNT
	.align		4
.L_30:
        /*0078*/ 	.byte	0x04, 0x2f
        /*007a*/ 	.short	(.L_32 - .L_31)
	.align		4
.L_31:
        /*007c*/ 	.word	index@(_ZN5flash16flash_fwd_kernelI23Flash_fwd_kernel_traitsILi128ELi128ELi32ELi4ELb0ELb0EN7cutlass6half_tE19Flash_kernel_traitsILi128ELi128ELi32ELi4ES3_EELb0ELb1ELb0ELb0ELb0ELb1ELb1ELb0EEEvNS_16Flash_fwd_paramsE)
        /*0080*/ 	.word	0x000000ff


	//----- nvinfo : EIATTR_FRAME_SIZE
	.align		4
.L_32:
        /*0084*/ 	.byte	0x04, 0x11
        /*0086*/ 	.short	(.L_34 - .L_33)
	.align		4
.L_33:
        /*0088*/ 	.word	index@(_ZN5flash16flash_fwd_kernelI23Flash_fwd_kernel_traitsILi128ELi128ELi32ELi4ELb0ELb0EN7cutlass6half_tE19Flash_kernel_traitsILi128ELi128ELi32ELi4ES3_EELb0ELb1ELb0ELb0ELb0ELb1ELb1ELb0EEEvNS_16Flash_fwd_paramsE)
        /*008c*/ 	.word	0x00000000


	//----- nvinfo : EIATTR_REGCOUNT
	.align		4
.L_34:
        /*0090*/ 	.byte	0x04, 0x2f
        /*0092*/ 	.short	(.L_36 - .L_35)
	.align		4
.L_35:
        /*0094*/ 	.word	index@(_ZN5flash16flash_fwd_kernelI23Flash_fwd_kernel_traitsILi128ELi128ELi32ELi4ELb0ELb0EN7cutlass6half_tE19Flash_kernel_traitsILi128ELi128ELi32ELi4ES3_EELb1ELb1ELb0ELb0ELb0ELb1ELb0ELb0EEEvNS_16Flash_fwd_paramsE)
        /*0098*/ 	.word	0x000000ff


	//----- nvinfo : EIATTR_FRAME_SIZE
	.align		4
.L_36:
        /*009c*/ 	.byte	0x04, 0x11
        /*009e*/ 	.short	(.L_38 - .L_37)
	.align		4
.L_37:
        /*00a0*/ 	.word	index@(_ZN5flash16flash_fwd_kernelI23Flash_fwd_kernel_traitsILi128ELi128ELi32ELi4ELb0ELb0EN7cutlass6half_tE19Flash_kernel_traitsILi128ELi128ELi32ELi4ES3_EELb1ELb1ELb0ELb0ELb0ELb1ELb0ELb0EEEvNS_16Flash_fwd_paramsE)
        /*00a4*/ 	.word	0x00000000


	//----- nvinfo : EIATTR_REGCOUNT
	.align		4
.L_38:
        /*00a8*/ 	.byte	0x04, 0x2f
        /*00aa*/ 	.short	(.L_40 - .L_39)
	.align		4
.L_39:
        /*00ac*/ 	.word	index@(_ZN5flash16flash_fwd_kernelI23Flash_fwd_kernel_traitsILi128ELi128ELi32ELi4ELb0ELb0EN7cutlass6half_tE19Flash_kernel_traitsILi128ELi128ELi32ELi4ES3_EELb0ELb1ELb0ELb0ELb1ELb1ELb1ELb0EEEvNS_16Flash_fwd_paramsE)
        /*00b0*/ 	.word	0x000000ff


	//----- nvinfo : EIATTR_FRAME_SIZE
	.align		4
.L_40:
        /*00b4*/ 	.byte	0x04, 0x11
        /*00b6*/ 	.short	(.L_42 - .L_41)
	.align		4
.L_41:
        /*00b8*/ 	.word	index@(_ZN5flash16flash_fwd_kernelI23Flash_fwd_kernel_traitsILi128ELi128ELi32ELi4ELb0ELb0EN7cutlass6half_tE19Flash_kernel_traitsILi128ELi128ELi32ELi4ES3_EELb0ELb1ELb0ELb0ELb1ELb1ELb1ELb0EEEvNS_16Flash_fwd_paramsE)
        /*00bc*/ 	.word	0x00000000


	//----- nvinfo : EIATTR_REGCOUNT
	.align		4
.L_42:
        /*00c0*/ 	.byte	0x04, 0x2f
        /*00c2*/ 	.short	(.L_44 - .L_43)
	.align		4
.L_43:
        /*00c4*/ 	.word	index@(_ZN5flash16flash_fwd_kernelI23Flash_fwd_kernel_traitsILi128ELi128ELi32ELi4ELb0ELb0EN7cutlass6half_tE19Flash_kernel_traitsILi128ELi128ELi32ELi4ES3_EELb1ELb1ELb0ELb0ELb1ELb1ELb0ELb0EEEvNS_16Flash_fwd_paramsE)
        /*00c8*/ 	.word	0x000000ff


	//----- nvinfo : EIATTR_FRAME_SIZE
	.align		4
.L_44:
        /*00cc*/ 	.byte	0x04, 0x11
        /*00ce*/ 	.short	(.L_46 - .L_45)
	.align		4
.L_45:
        /*00d0*/ 	.word	index@(_ZN5flash16flash_fwd_kernelI23Flash_fwd_kernel_traitsILi128ELi128ELi32ELi4ELb0ELb0EN7cutlass6half_tE19Flash_kernel_traitsILi128ELi128ELi32ELi4ES3_EELb1ELb1ELb0ELb0ELb1ELb1ELb0ELb0EEEvNS_16Flash_fwd_paramsE)
        /*00d4*/ 	.word	0x00000008


	//----- nvinfo : EIATTR_REGCOUNT
	.align		4
.L_46:
        /*00d8*/ 	.byte	0x04, 0x2f
        /*00da*/ 	.short	(.L_48 - .L_47)
	.align		4
.L_47:
        /*00dc*/ 	.word	index@(_ZN5flash16flash_fwd_kernelI23Flash_fwd_kernel_traitsILi128ELi128ELi32ELi4ELb0ELb0EN7cutlass6half_tE19Flash_kernel_traitsILi128ELi128ELi32ELi4ES3_EELb1ELb1ELb0ELb0ELb0ELb0ELb0ELb0EEEvNS_16Flash_fwd_paramsE)
        /*00e0*/ 	.word	0x000000ff


	//----- nvinfo : EIATTR_FRAME_SIZE
	.align		4
.L_48:
        /*00e4*/ 	.byte	0x04, 0x11
        /*00e6*/ 	.short	(.L_50 - .L_49)
	.align		4
.L_49:
        /*00e8*/ 	.word	index@(_ZN5flash16flash_fwd_kernelI23Flash_fwd_kernel_traitsILi128ELi128ELi32ELi4ELb0ELb0EN7cutlass6half_tE19Flash_kernel_traitsILi128ELi128ELi32ELi4ES3_EELb1ELb1ELb0ELb0ELb0ELb0ELb0ELb0EEEvNS_16Flash_fwd_paramsE)
        /*00ec*/ 	.word	0x00000008


	//----- nvinfo : EIATTR_REGCOUNT
	.align		4
.L_50:
        /*00f0*/ 	.byte	0x04, 0x2f
        /*00f2*/ 	.short	(.L_52 - .L_51)
	.align		4
.L_51:
        /*00f4*/ 	.word	index@(_ZN5flash16flash_fwd_kernelI23Flash_fwd_kernel_traitsILi128ELi64ELi64ELi4ELb0ELb0EN7cutlass6half_tE19Flash_kernel_traitsILi128ELi64ELi64ELi4ES3_EELb0ELb1ELb0ELb1ELb0ELb0ELb1ELb0EEEvNS_16Flash_fwd_paramsE)
        /*00f8*/ 	.word	0x000000e8


	//----- nvinfo : EIATTR_FRAME_SIZE
	.align		4
.L_52:
        /*00fc*/ 	.byte	0x04, 0x11
        /*00fe*/ 	.short	(.L_54 - .L_53)
	.align		4
.L_53:
        /*0100*/ 	.word	index@(_ZN5flash16flash_fwd_kernelI23Flash_fwd_kernel_traitsILi128ELi64ELi64ELi4ELb0ELb0EN7cutlass6half_tE19Flash_kernel_traitsILi128ELi64ELi64ELi4ES3_EELb0ELb1ELb0ELb1ELb0ELb0ELb1ELb0EEEvNS_16Flash_fwd_paramsE)
        /*0104*/ 	.word	0x00000000


	//----- nvinfo : EIATTR_REGCOUNT
	.align		4
.L_54:
        /*0108*/ 	.byte	0x04, 0x2f
        /*010a*/ 	.short	(.L_56 - .L_55)
	.align		4
.L_55:
        /*010c*/ 	.word	index@(_ZN5flash16flash_fwd_kernelI23Flash_fwd_kernel_traitsILi128ELi64ELi64ELi4ELb0ELb0EN7cutlass6half_tE19Flash_kernel_traitsILi128ELi64ELi64ELi4ES3_EELb0ELb1ELb0ELb1ELb0ELb0ELb0ELb0EEEvNS_16Flash_fwd_paramsE)
        /*0110*/ 	.word	0x000000b6


	//----- nvinfo : EIATTR_FRAME_SIZE
	.align		4
.L_56:
        /*0114*/ 	.byte	0x04, 0x11
        /*0116*/ 	.short	(.L_58 - .L_57)
	.align		4
.L_57:
        /*0118*/ 	.word	index@(_ZN5flash16flash_fwd_kernelI23Flash_fwd_kernel_traitsILi128ELi64ELi64ELi4ELb0ELb0EN7cutlass6half_tE19Flash_kernel_traitsILi128ELi64ELi64ELi4ES3_EELb0ELb1ELb0ELb1ELb0ELb0ELb0ELb0EEEvNS_16Flash_fwd_paramsE)
        /*011c*/ 	.word	0x00000000


	//----- nvinfo : EIATTR_REGCOUNT
	.align		4
.L_58:
        /*0120*/ 	.byte	0x04, 0x2f
        /*0122*/ 	.short	(.L_60 - .L_59)
	.align		4
.L_59:
        /*0124*/ 	.word	index@(_ZN5flash16flash_fwd_kernelI23Flash_fwd_kernel_traitsILi128ELi64ELi64ELi4ELb0ELb0EN7cutlass6half_tE19Flash_kernel_traitsILi128ELi64ELi64ELi4ES3_EELb0ELb1ELb0ELb0ELb0ELb0ELb1ELb0EEEvNS_16Flash_fwd_paramsE)
        /*0128*/ 	.word	0x000000ce


	//----- nvinfo : EIATTR_FRAME_SIZE
	.align		4
.L_60:
        /*012c*/ 	.byte	0x04, 0x11
        /*012e*/ 	.short	(.L_62 - .L_61)
	.align		4
.L_61:
        /*0130*/ 	.word	index@(_ZN5flash16flash_fwd_kernelI23Flash_fwd_kernel_traitsILi128ELi64ELi64ELi4ELb0ELb0EN7cutlass6half_tE19Flash_kernel_traitsILi128ELi64ELi64ELi4ES3_EELb0ELb1ELb0ELb0ELb0ELb0ELb1ELb0EEEvNS_16Flash_fwd_paramsE)
        /*0134*/ 	.word	0x00000000


	//----- nvinfo : EIATTR_REGCOUNT
	.align		4
.L_62:
        /*0138*/ 	.byte	0x04, 0x2f
        /*013a*/ 	.short	(.L_64 - .L_63)
	.align		4
.L_63:
        /*013c*/ 	.word	index@(_ZN5flash16flash_fwd_kernelI23Flash_fwd_kernel_traitsILi128ELi64ELi64ELi4ELb0ELb0EN7cutlass6half_tE19Flash_kernel_traitsILi128ELi64ELi64ELi4ES3_EELb0ELb1ELb0ELb0ELb0ELb0ELb0ELb0EEEvNS_16Flash_fwd_paramsE)
        /*0140*/ 	.word	0x000000b4


	//----- nvinfo : EIATTR_FRAME_SIZE
	.align		4
.L_64:
        /*0144*/ 	.byte	0x04, 0x11
        /*0146*/ 	.short	(.L_66 - .L_65)
	.align		4
.L_65:
        /*0148*/ 	.word	index@(_ZN5flash16flash_fwd_kernelI23Flash_fwd_kernel_traitsILi128ELi64ELi64ELi4ELb0ELb0EN7cutlass6half_tE19Flash_kernel_traitsILi128ELi64ELi64ELi4ES3_EELb0ELb1ELb0ELb0ELb0ELb0ELb0ELb0EEEvNS_16Flash_fwd_paramsE)
        /*014c*/ 	.word	0x00000000


	//----- nvinfo : EIATTR_REGCOUNT
	.align		4
.L_66:
        /*0150*/ 	.byte	0x04, 0x2f
        /*0152*/ 	.short	(.L_68 - .L_67)
	.align		4
.L_67:
        /*0154*/ 	.word	index@(_ZN5flash16flash_fwd_kernelI23Flash_fwd_kernel_traitsILi128ELi64ELi64ELi4ELb0ELb0EN7cutlass6half_tE19Flash_kernel_traitsILi128ELi64ELi64ELi4ES3_EELb0ELb1ELb0ELb0ELb0ELb1ELb1ELb0EEEvNS_16Flash_fwd_paramsE)
        /*0158*/ 	.word	0x000000ce


	//----- nvinfo : EIATTR_FRAME_SIZE
	.align		4
.L_68:
        /*015c*/ 	.byte	0x04, 0x11
        /*015e*/ 	.short	(.L_70 - .L_69)
	.align		4
.L_69:
        /*0160*/ 	.word	index@(_ZN5flash16flash_fwd_kernelI23Flash_fwd_kernel_traitsILi128ELi64ELi64ELi4ELb0ELb0EN7cutlass6half_tE19Flash_kernel_traitsILi128ELi64ELi64ELi4ES3_EELb0ELb1ELb0ELb0ELb0ELb1ELb1ELb0EEEvNS_16Flash_fwd_paramsE)
        /*0164*/ 	.word	0x00000000


	//----- nvinfo : EIATTR_REGCOUNT
	.align		4
.L_70:
        /*0168*/ 	.byte	0x04, 0x2f
        /*016a*/ 	.short	(.L_72 - .L_71)
	.align		4
.L_71:
        /*016c*/ 	.word	index@(_ZN5flash16flash_fwd_kernelI23Flash_fwd_kernel_traitsILi128ELi64ELi64ELi4ELb0ELb0EN7cutlass6half_tE19Flash_kernel_traitsILi128ELi64ELi64ELi4ES3_EELb0ELb1ELb0ELb0ELb0ELb1ELb0ELb0EEEvNS_16Flash_fwd_paramsE)
        /*0170*/ 	.word	0x000000bf


	//----- nvinfo : EIATTR_FRAME_SIZE
	.align		4
.L_72:
        /*0174*/ 	.byte	0x04, 0x11
        /*0176*/ 	.short	(.L_74 - .L_73)
	.align		4
.L_73:
        /*0178*/ 	.word	index@(_ZN5flash16flash_fwd_kernelI23Flash_fwd_kernel_traitsILi128ELi64ELi64ELi4ELb0ELb0EN7cutlass6half_tE19Flash_kernel_traitsILi128ELi64ELi64ELi4ES3_EELb0ELb1ELb0ELb0ELb0ELb1ELb0ELb0EEEvNS_16Flash_fwd_paramsE)
        /*017c*/ 	.word	0x00000000


	//----- nvinfo : EIATTR_REGCOUNT
	.align		4
.L_74:
        /*0180*/ 	.byte	0x04, 0x2f
        /*0182*/ 	.short	(.L_76 - .L_75)
	.align		4
.L_75:
        /*0184*/ 	.word	index@(_ZN5flash16flash_fwd_kernelI23Flash_fwd_kernel_traitsILi128ELi64ELi64ELi4ELb0ELb0EN7cutlass6half_tE19Flash_kernel_traitsILi128ELi64ELi64ELi4ES3_EELb0ELb1ELb0ELb0ELb1ELb1ELb1ELb0EEEvNS_16Flash_fwd_paramsE)
        /*0188*/ 	.word	0x000000e2


	//----- nvinfo : EIATTR_FRAME_SIZE
	.align		4
.L_76:
        /*018c*/ 	.byte	0x04, 0x11
        /*018e*/ 	.short	(.L_78 - .L_77)
	.align		4
.L_77:
        /*0190*/ 	.word	index@(_ZN5flash16flash_fwd_kernelI23Flash_fwd_kernel_traitsILi128ELi64ELi64ELi4ELb0ELb0EN7cutlass6half_tE19Flash_kernel_traitsILi128ELi64ELi64ELi4ES3_EELb0ELb1ELb0ELb0ELb1ELb1ELb1ELb0EEEvNS_16Flash_fwd_paramsE)
        /*0194*/ 	.word	0x00000000


	//----- nvinfo : EIATTR_REGCOUNT
	.align		4
.L_78:
        /*0198*/ 	.byte	0x04, 0x2f
        /*019a*/ 	.short	(.L_80 - .L_79)
	.align		4
.L_79:
        /*019c*/ 	.word	index@(_ZN5flash16flash_fwd_kernelI23Flash_fwd_kernel_traitsILi128ELi64ELi64ELi4ELb0ELb0EN7cutlass6half_tE19Flash_kernel_traitsILi128ELi64ELi64ELi4ES3_EELb0ELb1ELb0ELb0ELb1ELb1ELb0ELb0EEEvNS_16Flash_fwd_paramsE)
        /*01a0*/ 	.word	0x000000ae


	//----- nvinfo : EIATTR_FRAME_SIZE
	.align		4
.L_80:
        /*01a4*/ 	.byte	0x04, 0x11
        /*01a6*/ 	.short	(.L_82 - .L_81)
	.align		4
.L_81:
        /*01a8*/ 	.word	index@(_ZN5flash16flash_fwd_kernelI23Flash_fwd_kernel_traitsILi128ELi64ELi64ELi4ELb0ELb0EN7cutlass6half_tE19Flash_kernel_traitsILi128ELi64ELi64ELi4ES3_EELb0ELb1ELb0ELb0ELb1ELb1ELb0ELb0EEEvNS_16Flash_fwd_paramsE)
        /*01ac*/ 	.word	0x00000000


	//----- nvinfo : EIATTR_REGCOUNT
	.align		4
.L_82:
        /*01b0*/ 	.byte	0x04, 0x2f
        /*01b2*/ 	.short	(.L_84 - .L_83)
	.align		4
.L_83:
        /*01b4*/ 	.word	index@(_ZN5flash16flash_fwd_kernelI23Flash_fwd_kernel_traitsILi128ELi128ELi64ELi4ELb0ELb0EN7cutlass6half_tE19Flash_kernel_traitsILi128ELi128ELi64ELi4ES3_EELb0ELb1ELb0ELb1ELb0ELb0ELb1ELb0EEEvNS_16Flash_fwd_paramsE)
        /*01b8*/ 	.word	0x000000ff


	//----- nvinfo : EIATTR_FRAME_SIZE
	.align		4
.L_84:
        /*01bc*/ 	.byte	0x04, 0x11
        /*01be*/ 	.short	(.L_86 - .L_85)
	.align		4
.L_85:
        /*01c0*/ 	.word	index@(_ZN5flash16flash_fwd_kernelI23Flash_fwd_kernel_traitsILi128ELi128ELi64ELi4ELb0ELb0EN7cutlass6half_tE19Flash_kernel_traitsILi128ELi128ELi64ELi4ES3_EELb0ELb1ELb0ELb1ELb0ELb0ELb1ELb0EEEvNS_16Flash_fwd_paramsE)
        /*01c4*/ 	.word	0x000000e0


	//----- nvinfo : EIATTR_REGCOUNT
	.align		4
.L_86:
        /*01c8*/ 	.byte	0x04, 0x2f
        /*01ca*/ 	.short	(.L_88 - .L_87)
	.align		4
.L_87:
        /*01cc*/ 	.word	index@(_ZN5flash16flash_fwd_kernelI23Flash_fwd_kernel_traitsILi128ELi128ELi64ELi4ELb0ELb0EN7cutlass6half_tE19Flash_kernel_traitsILi128ELi128ELi64ELi4ES3_EELb0ELb1ELb0ELb1ELb0ELb0ELb0ELb0EEEvNS_16Flash_fwd_paramsE)
        /*01d0*/ 	.word	0x000000ff


	//----- nvinfo : EIATTR_FRAME_SIZE
	.align		4
.L_88:
        /*01d4*/ 	.byte	0x04, 0x11
        /*01d6*/ 	.short	(.L_90 - .L_89)
	.align		4
.L_89:
        /*01d8*/ 	.word	index@(_ZN5flash16flash_fwd_kernelI23Flash_fwd_kernel_traitsILi128ELi128ELi64ELi4ELb0ELb0EN7cutlass6half_tE19Flash_kernel_traitsILi128ELi128ELi64ELi4ES3_EELb0ELb1ELb0ELb1ELb0ELb0ELb0ELb0EEEvNS_16Flash_fwd_paramsE)
        /*01dc*/ 	.word	0x00000068


	//----- nvinfo : EIATTR_REGCOUNT
	.align		4
.L_90:
        /*01e0*/ 	.byte	0x04, 0x2f
        /*01e2*/ 	.short	(.L_92 - .L_91)
	.align		4
.L_91:
        /*01e4*/ 	.word	index@(_ZN5flash16flash_fwd_kernelI23Flash_fwd_kernel_traitsILi128ELi128ELi64ELi4ELb0ELb0EN7cutlass6half_tE19Flash_kernel_traitsILi128ELi128ELi64ELi4ES3_EELb0ELb1ELb0ELb0ELb0ELb0ELb1ELb0EEEvNS_16Flash_fwd_paramsE)
        /*01e8*/ 	.word	0x000000ff


	//----- nvinfo : EIATTR_FRAME_SIZE
	.align		4
.L_92:
        /*01ec*/ 	.byte	0x04, 0x11
        /*01ee*/ 	.short	(.L_94 - .L_93)
	.align		4
.L_93:
        /*01f0*/ 	.word	index@(_ZN5flash16flash_fwd_kernelI23Flash_fwd_kernel_traitsILi128ELi128ELi64ELi4ELb0ELb0EN7cutlass6half_tE19Flash_kernel_traitsILi128ELi128ELi64ELi4ES3_EELb0ELb1ELb0ELb0ELb0ELb0ELb1ELb0EEEvNS_16Flash_fwd_paramsE)
        /*01f4*/ 	.word	0x000000d8


	//----- nvinfo : EIATTR_REGCOUNT
	.align		4
.L_94:
        /*01f8*/ 	.byte	0x04, 0x2f
        /*01fa*/ 	.short	(.L_96 - .L_95)
	.align		4
.L_95:
        /*01fc*/ 	.word	index@(_ZN5flash16flash_fwd_kernelI23Flash_fwd_kernel_traitsILi128ELi128ELi64ELi4ELb0ELb0EN7cutlass6half_tE19Flash_kernel_traitsILi128ELi128ELi64ELi4ES3_EELb0ELb1ELb0ELb0ELb0ELb0ELb0ELb0EEEvNS_16Flash_fwd_paramsE)
        /*0200*/ 	.word	0x000000ff


	//----- nvinfo : EIATTR_FRAME_SIZE
	.align		4
.L_96:
        /*0204*/ 	.byte	0x04, 0x11
        /*0206*/ 	.short	(.L_98 - .L_97)
	.align		4
.L_97:
        /*0208*/ 	.word	index@(_ZN5flash16flash_fwd_kernelI23Flash_fwd_kernel_traitsILi128ELi128ELi64ELi4ELb0ELb0EN7cutlass6half_tE19Flash_kernel_traitsILi128ELi128ELi64ELi4ES3_EELb0ELb1ELb0ELb0ELb0ELb0ELb0ELb0EEEvNS_16Flash_fwd_paramsE)
        /*020c*/ 	.word	0x00000098


	//----- nvinfo : EIATTR_REGCOUNT
	.align		4
.L_98:
        /*0210*/ 	.byte	0x04, 0x2f
        /*0212*/ 	.short	(.L_100 - .L_99)
	.align		4
.L_99:
        /*0214*/ 	.word	index@(_ZN5flash16flash_fwd_kernelI23Flash_fwd_kernel_traitsILi128ELi128ELi64ELi4ELb0ELb0EN7cutlass6half_tE19Flash_kernel_traitsILi128ELi128ELi64ELi4ES3_EELb0ELb1ELb0ELb0ELb0ELb1ELb1ELb0EEEvNS_16Flash_fwd_paramsE)
        /*0218*/ 	.word	0x000000ff


	//----- nvinfo : EIATTR_FRAME_SIZE
	.align		4
.L_100:
        /*021c*/ 	.byte	0x04, 0x11
        /*021e*/ 	.short	(.L_102 - .L_101)
	.align		4
.L_101:
        /*0220*/ 	.word	index@(_ZN5flash16flash_fwd_kernelI23Flash_fwd_kernel_traitsILi128ELi128ELi64ELi4ELb0ELb0EN7cutlass6half_tE19Flash_kernel_traitsILi128ELi128ELi64ELi4ES3_EELb0ELb1ELb0ELb0ELb0ELb1ELb1ELb0EEEvNS_16Flash_fwd_paramsE)
        /*0224*/ 	.word	0x000000e8


	//----- nvinfo : EIATTR_REGCOUNT
	.align		4
.L_102:
        /*0228*/ 	.byte	0x04, 0x2f
        /*022a*/ 	.short	(.L_104 - .L_103)
	.align		4
.L_103:
        /*022c*/ 	.word	index@(_ZN5flash16flash_fwd_kernelI23Flash_fwd_kernel_traitsILi128ELi128ELi64ELi4ELb0ELb0EN7cutlass6half_tE19Flash_kernel_traitsILi128ELi128ELi64ELi4ES3_EELb0ELb1ELb0ELb0ELb0ELb1ELb0ELb0EEEvNS_16Flash_fwd_paramsE)
        /*0230*/ 	.word	0x000000ff


	//----- nvinfo : EIATTR_FRAME_SIZE
	.align		4
.L_104:
        /*0234*/ 	.byte	0x04, 0x11
        /*0236*/ 	.short	(.L_106 - .L_105)
	.align		4
.L_105:
        /*0238*/ 	.word	index@(_ZN5flash16flash_fwd_kernelI23Flash_fwd_kernel_traitsILi128ELi128ELi64ELi4ELb0ELb0EN7cutlass6half_tE19Flash_kernel_traitsILi128ELi128ELi64ELi4ES3_EELb0ELb1ELb0ELb0ELb0ELb1ELb0ELb0EEEvNS_16Flash_fwd_paramsE)
        /*023c*/ 	.word	0x00000088


	//----- nvinfo : EIATTR_REGCOUNT
	.align		4
.L_106:
        /*0240*/ 	.byte	0x04, 0x2f
        /*0242*/ 	.short	(.L_108 - .L_107)
	.align		4
.L_107:
        /*0244*/ 	.word	index@(_ZN5flash16flash_fwd_kernelI23Flash_fwd_kernel_traitsILi128ELi128ELi64ELi4ELb0ELb0EN7cutlass6half_tE19Flash_kernel_traitsILi128ELi128ELi64ELi4ES3_EELb0ELb1ELb0ELb0ELb1ELb1ELb1ELb0EEEvNS_16Flash_fwd_paramsE)
        /*0248*/ 	.word	0x000000ff


	//----- nvinfo : EIATTR_FRAME_SIZE
	.align		4
.L_108:
        /*024c*/ 	.byte	0x04, 0x11
        /*024e*/ 	.short	(.L_110 - .L_109)
	.align		4
.L_109:
        /*0250*/ 	.word	index@(_ZN5flash16flash_fwd_kernelI23Flash_fwd_kernel_traitsILi128ELi128ELi64ELi4ELb0ELb0EN7cutlass6half_tE19Flash_kernel_traitsILi128ELi128ELi64ELi4ES3_EELb0ELb1ELb0ELb0ELb1ELb1ELb1ELb0EEEvNS_16Flash_fwd_paramsE)
        /*0254*/ 	.word	0x00000098


	//----- nvinfo : EIATTR_REGCOUNT
	.align		4
.L_110:
        /*0258*/ 	.byte	0x04, 0x2f
        /*025a*/ 	.short	(.L_112 - .L_111)
	.align		4
.L_111:
        /*025c*/ 	.word	index@(_ZN5flash16flash_fwd_kernelI23Flash_fwd_kernel_traitsILi128ELi128ELi64ELi4ELb0ELb0EN7cutlass6half_tE19Flash_kernel_traitsILi128ELi128ELi64ELi4ES3_EELb0ELb1ELb0ELb0ELb1ELb1ELb0ELb0EEEvNS_16Flash_fwd_paramsE)
        /*0260*/ 	.word	0x000000ff


	//----- nvinfo : EIATTR_FRAME_SIZE
	.align		4
.L_112:
        /*0264*/ 	.byte	0x04, 0x11
        /*0266*/ 	.short	(.L_114 - .L_113)
	.align		4
.L_113:
        /*0268*/ 	.word	index@(_ZN5flash16flash_fwd_kernelI23Flash_fwd_kernel_traitsILi128ELi128ELi64ELi4ELb0ELb0EN7cutlass6half_tE19Flash_kernel_traitsILi128ELi128ELi64ELi4ES3_EELb0ELb1ELb0ELb0ELb1ELb1ELb0ELb0EEEvNS_16Flash_fwd_paramsE)
        /*026c*/ 	.word	0x00000058


	//----- nvinfo : EIATTR_MIN_STACK_SIZE
	.align		4
.L_114:
        /*0270*/ 	.byte	0x04, 0x12
        /*0272*/ 	.short	(.L_116 - .L_115)
	.align		4
.L_115:
        /*0274*/ 	.word	index@(_ZN5flash16flash_fwd_kernelI23Flash_fwd_kernel_traitsILi128ELi128ELi64ELi4ELb0ELb0EN7cutlass6half_tE19Flash_kernel_traitsILi128ELi128ELi64ELi4ES3_EELb0ELb1ELb0ELb0ELb1ELb1ELb0ELb0EEEvNS_16Flash_fwd_paramsE)
        /*0278*/ 	.word	0x00000058


	//----- nvinfo : EIATTR_MIN_STACK_SIZE
	.align		4
.L_116:
        /*027c*/ 	.byte	0x04, 0x12
        /*027e*/ 	.short	(.L_118 - .L_117)
	.align		4
.L_117:
        /*0280*/ 	.word	index@(_ZN5flash16flash_fwd_kernelI23Flash_fwd_kernel_traitsILi128ELi128ELi64ELi4ELb0ELb0EN7cutlass6half_tE19Flash_kernel_traitsILi128ELi128ELi64ELi4ES3_EELb0ELb1ELb0ELb0ELb1ELb1ELb1ELb0EEEvNS_16Flash_fwd_paramsE)
        /*0284*/ 	.word	0x00000098


	//----- nvinfo : EIATTR_MIN_STACK_SIZE
	.align		4
.L_118:
        /*0288*/ 	.byte	0x04, 0x12
        /*028a*/ 	.short	(.L_120 - .L_119)
	.align		4
.L_119:
        /*028c*/ 	.word	index@(_ZN5flash16flash_fwd_kernelI23Flash_fwd_kernel_traitsILi128ELi128ELi64ELi4ELb0ELb0EN7cutlass6half_tE19Flash_kernel_traitsILi128ELi128ELi64ELi4ES3_EELb0ELb1ELb0ELb0ELb0ELb1ELb0ELb0EEEvNS_16Flash_fwd_paramsE)
        /*0290*/ 	.word	0x00000088


	//----- nvinfo : EIATTR_MIN_STACK_SIZE
	.align		4
.L_120:
        /*0294*/ 	.byte	0x04, 0x12
        /*0296*/ 	.short	(.L_122 - .L_121)
	.align		4
.L_121:
        /*0298*/ 	.word	index@(_ZN5flash16flash_fwd_kernelI23Flash_fwd_kernel_traitsILi128ELi128ELi64ELi4ELb0ELb0EN7cutlass6half_tE19Flash_kernel_traitsILi128ELi128ELi64ELi4ES3_EELb0ELb1ELb0ELb0ELb0ELb1ELb1ELb0EEEvNS_16Flash_fwd_paramsE)
        /*029c*/ 	.word	0x000000e8


	//----- nvinfo : EIATTR_MIN_STACK_SIZE
	.align		4
.L_122:
        /*02a0*/ 	.byte	0x04, 0x12
        /*02a2*/ 	.short	(.L_124 - .L_123)
	.align		4
.L_123:
        /*02a4*/ 	.word	index@(_ZN5flash16flash_fwd_kernelI23Flash_fwd_kernel_traitsILi128ELi128ELi64ELi4ELb0ELb0EN7cutlass6half_tE19Flash_kernel_traitsILi128ELi128ELi64ELi4ES3_EELb0ELb1ELb0ELb0ELb0ELb0ELb0ELb0EEEvNS_16Flash_fwd_paramsE)
        /*02a8*/ 	.word	0x00000098


	//----- nvinfo : EIATTR_MIN_STACK_SIZE
	.align		4
.L_124:
        /*02ac*/ 	.byte	0x04, 0x12
        /*02ae*/ 	.short	(.L_126 - .L_125)
	.align		4
.L_125:
        /*02b0*/ 	.word	index@(_ZN5flash16flash_fwd_kernelI23Flash_fwd_kernel_traitsILi128ELi128ELi64ELi4ELb0ELb0EN7cutlass6half_tE19Flash_kernel_traitsILi128ELi128ELi64ELi4ES3_EELb0ELb1ELb0ELb0ELb0ELb0ELb1ELb0EEEvNS_16Flash_fwd_paramsE)
        /*02b4*/ 	.word	0x000000d8


	//----- nvinfo : EIATTR_MIN_STACK_SIZE
	.align		4
.L_126:
        /*02b8*/ 	.byte	0x04, 0x12
        /*02ba*/ 	.short	(.L_128 - .L_127)
	.align		4
.L_127:
        /*02bc*/ 	.word	index@(_ZN5flash16flash_fwd_kernelI23Flash_fwd_kernel_traitsILi128ELi128ELi64ELi4ELb0ELb0EN7cutlass6half_tE19Flash_kernel_traitsILi128ELi128ELi64ELi4ES3_EELb0ELb1ELb0ELb1ELb0ELb0ELb0ELb0EEEvNS_16Flash_fwd_paramsE)
        /*02c0*/ 	.word	0x00000068


	//----- nvinfo : EIATTR_MIN_STACK_SIZE
	.align		4
.L_128:
        /*02c4*/ 	.byte	0x04, 0x12
        /*02c6*/ 	.short	(.L_130 - .L_129)
	.align		4
.L_129:
        /*02c8*/ 	.word	index@(_ZN5flash16flash_fwd_kernelI23Flash_fwd_kernel_traitsILi128ELi128ELi64ELi4ELb0ELb0EN7cutlass6half_tE19Flash_kernel_traitsILi128ELi128ELi64ELi4ES3_EELb0ELb1ELb0ELb1ELb0ELb0ELb1ELb0EEEvNS_16Flash_fwd_paramsE)
        /*02cc*/ 	.word	0x000000e0


	//----- nvinfo : EIATTR_MIN_STACK_SIZE
	.align		4
.L_130:
        /*02d0*/ 	.byte	0x04, 0x12
        /*02d2*/ 	.short	(.L_132 - .L_131)
	.align		4
.L_131:
        /*02d4*/ 	.word	index@(_ZN5flash16flash_fwd_kernelI23Flash_fwd_kernel_traitsILi128ELi64ELi64ELi4ELb0ELb0EN7cutlass6half_tE19Flash_kernel_traitsILi128ELi64ELi64ELi4ES3_EELb0ELb1ELb0ELb0ELb1ELb1ELb0ELb0EEEvNS_16Flash_fwd_paramsE)
        /*02d8*/ 	.word	0x00000000


	//----- nvinfo : EIATTR_MIN_STACK_SIZE
	.align		4
.L_132:
        /*02dc*/ 	.byte	0x04, 0x12
        /*02de*/ 	.short	(.L_134 - .L_133)
	.align		4
.L_133:
        /*02e0*/ 	.word	index@(_ZN5flash16flash_fwd_kernelI23Flash_fwd_kernel_traitsILi128ELi64ELi64ELi4ELb0ELb0EN7cutlass6half_tE19Flash_kernel_traitsILi128ELi64ELi64ELi4ES3_EELb0ELb1ELb0ELb0ELb1ELb1ELb1ELb0EEEvNS_16Flash_fwd_paramsE)
        /*02e4*/ 	.word	0x00000000


	//----- nvinfo : EIATTR_MIN_STACK_SIZE
	.align		4
.L_134:
        /*02e8*/ 	.byte	0x04, 0x12
        /*02ea*/ 	.short	(.L_136 - .L_135)
	.align		4
.L_135:
        /*02ec*/ 	.word	index@(_ZN5flash16flash_fwd_kernelI23Flash_fwd_kernel_traitsILi128ELi64ELi64ELi4ELb0ELb0EN7cutlass6half_tE19Flash_kernel_traitsILi128ELi64ELi64ELi4ES3_EELb0ELb1ELb0ELb0ELb0ELb1ELb0ELb0EEEvNS_16Flash_fwd_paramsE)
        /*02f0*/ 	.word	0x00000000


	//----- nvinfo : EIATTR_MIN_STACK_SIZE
	.align		4
.L_136:
        /*02f4*/ 	.byte	0x04, 0x12
        /*02f6*/ 	.short	(.L_138 - .L_137)
	.align		4
.L_137:
        /*02f8*/ 	.word	index@(_ZN5flash16flash_fwd_kernelI23Flash_fwd_kernel_traitsILi128ELi64ELi64ELi4ELb0ELb0EN7cutlass6half_tE19Flash_kernel_traitsILi128ELi64ELi64ELi4ES3_EELb0ELb1ELb0ELb0ELb0ELb1ELb1ELb0EEEvNS_16Flash_fwd_paramsE)
        /*02fc*/ 	.word	0x00000000


	//----- nvinfo : EIATTR_MIN_STACK_SIZE
	.align		4
.L_138:
        /*0300*/ 	.byte	0x04, 0x12
        /*0302*/ 	.short	(.L_140 - .L_139)
	.align		4
.L_139:
        /*0304*/ 	.word	index@(_ZN5flash16flash_fwd_kernelI23Flash_fwd_kernel_traitsILi128ELi64ELi64ELi4ELb0ELb0EN7cutlass6half_tE19Flash_kernel_traitsILi128ELi64ELi64ELi4ES3_EELb0ELb1ELb0ELb0ELb0ELb0ELb0ELb0EEEvNS_16Flash_fwd_paramsE)
        /*0308*/ 	.word	0x00000000


	//----- nvinfo : EIATTR_MIN_STACK_SIZE
	.align		4
.L_140:
        /*030c*/ 	.byte	0x04, 0x12
        /*030e*/ 	.short	(.L_142 - .L_141)
	.align		4
.L_141:
        /*0310*/ 	.word	index@(_ZN5flash16flash_fwd_kernelI23Flash_fwd_kernel_traitsILi128ELi64ELi64ELi4ELb0ELb0EN7cutlass6half_tE19Flash_kernel_traitsILi128ELi64ELi64ELi4ES3_EELb0ELb1ELb0ELb0ELb0ELb0ELb1ELb0EEEvNS_16Flash_fwd_paramsE)
        /*0314*/ 	.word	0x00000000


	//----- nvinfo : EIATTR_MIN_STACK_SIZE
	.align		4
.L_142:
        /*0318*/ 	.byte	0x04, 0x12
        /*031a*/ 	.short	(.L_144 - .L_143)
	.align		4
.L_143:
        /*031c*/ 	.word	index@(_ZN5flash16flash_fwd_kernelI23Flash_fwd_kernel_traitsILi128ELi64ELi64ELi4ELb0ELb0EN7cutlass6half_tE19Flash_kernel_traitsILi128ELi64ELi64ELi4ES3_EELb0ELb1ELb0ELb1ELb0ELb0ELb0ELb0EEEvNS_16Flash_fwd_paramsE)
        /*0320*/ 	.word	0x00000000


	//----- nvinfo : EIATTR_MIN_STACK_SIZE
	.align		4
.L_144:
        /*0324*/ 	.byte	0x04, 0x12
        /*0326*/ 	.short	(.L_146 - .L_145)
	.align		4
.L_145:
        /*0328*/ 	.word	index@(_ZN5flash16flash_fwd_kernelI23Flash_fwd_kernel_traitsILi128ELi64ELi64ELi4ELb0ELb0EN7cutlass6half_tE19Flash_kernel_traitsILi128ELi64ELi64ELi4ES3_EELb0ELb1ELb0ELb1ELb0ELb0ELb1ELb0EEEvNS_16Flash_fwd_paramsE)
        /*032c*/ 	.word	0x00000000


	//----- nvinfo : EIATTR_MIN_STACK_SIZE
	.align		4
.L_146:
        /*0330*/ 	.byte	0x04, 0x12
        /*0332*/ 	.short	(.L_148 - .L_147)
	.align		4
.L_147:
        /*0334*/ 	.word	index@(_ZN5flash16flash_fwd_kernelI23Flash_fwd_kernel_traitsILi128ELi128ELi32ELi4ELb0ELb0EN7cutlass6half_tE19Flash_kernel_traitsILi128ELi128ELi32ELi4ES3_EELb1ELb1ELb0ELb0ELb0ELb0ELb0ELb0EEEvNS_16Flash_fwd_paramsE)
        /*0338*/ 	.word	0x00000008


	//----- nvinfo : EIATTR_MIN_STACK_SIZE
	.align		4
.L_148:
        /*033c*/ 	.byte	0x04, 0x12
        /*033e*/ 	.short	(.L_150 - .L_149)
	.align		4
.L_149:
        /*0340*/ 	.word	index@(_ZN5flash16flash_fwd_kernelI23Flash_fwd_kernel_traitsILi128ELi128ELi32ELi4ELb0ELb0EN7cutlass6half_tE19Flash_kernel_traitsILi128ELi128ELi32ELi4ES3_EELb1ELb1ELb0ELb0ELb1ELb1ELb0ELb0EEEvNS_16Flash_fwd_paramsE)
        /*0344*/ 	.word	0x00000008


	//----- nvinfo : EIATTR_MIN_STACK_SIZE
	.align		4
.L_150:
        /*0348*/ 	.byte	0x04, 0x12
        /*034a*/ 	.short	(.L_152 - .L_151)
	.align		4
.L_151:
        /*034c*/ 	.word	index@(_ZN5flash16flash_fwd_kernelI23Flash_fwd_kernel_traitsILi128ELi128ELi32ELi4ELb0ELb0EN7cutlass6half_tE19Flash_kernel_traitsILi128ELi128ELi32ELi4ES3_EELb0ELb1ELb0ELb0ELb1ELb1ELb1ELb0EEEvNS_16Flash_fwd_paramsE)
        /*0350*/ 	.word	0x00000000


	//----- nvinfo : EIATTR_MIN_STACK_SIZE
	.align		4
.L_152:
        /*0354*/ 	.byte	0x04, 0x12
        /*0356*/ 	.short	(.L_154 - .L_153)
	.align		4
.L_153:
        /*0358*/ 	.word	index@(_ZN5flash16flash_fwd_kernelI23Flash_fwd_kernel_traitsILi128ELi128ELi32ELi4ELb0ELb0EN7cutlass6half_tE19Flash_kernel_traitsILi128ELi128ELi32ELi4ES3_EELb1ELb1ELb0ELb0ELb0ELb1ELb0ELb0EEEvNS_16Flash_fwd_paramsE)
        /*035c*/ 	.word	0x00000000


	//----- nvinfo : EIATTR_MIN_STACK_SIZE
	.align		4
.L_154:
        /*0360*/ 	.byte	0x04, 0x12
        /*0362*/ 	.short	(.L_156 - .L_155)
	.align		4
.L_155:
        /*0364*/ 	.word	index@(_ZN5flash16flash_fwd_kernelI23Flash_fwd_kernel_traitsILi128ELi128ELi32ELi4ELb0ELb0EN7cutlass6half_tE19Flash_kernel_traitsILi128ELi128ELi32ELi4ES3_EELb0ELb1ELb0ELb0ELb0ELb1ELb1ELb0EEEvNS_16Flash_fwd_paramsE)
        /*0368*/ 	.word	0x00000000


	//----- nvinfo : EIATTR_MIN_STACK_SIZE
	.align		4
.L_156:
        /*036c*/ 	.byte	0x04, 0x12
        /*036e*/ 	.short	(.L_158 - .L_157)
	.align		4
.L_157:
        /*0370*/ 	.word	index@(_ZN5flash16flash_fwd_kernelI23Flash_fwd_kernel_traitsILi128ELi128ELi32ELi4ELb0ELb0EN7cutlass6half_tE19Flash_kernel_traitsILi128ELi128ELi32ELi4ES3_EELb1ELb1ELb0ELb1ELb0ELb0ELb0ELb0EEEvNS_16Flash_fwd_paramsE)
        /*0374*/ 	.word	0x00000030


	//----- nvinfo : EIATTR_MIN_STACK_SIZE
	.align		4
.L_158:
        /*0378*/ 	.byte	0x04, 0x12
        /*037a*/ 	.short	(.L_160 - .L_159)
	.align		4
.L_159:
        /*037c*/ 	.word	index@(_ZN5flash16flash_fwd_kernelI23Flash_fwd_kernel_traitsILi128ELi128ELi32ELi4ELb0ELb0EN7cutlass6half_tE19Flash_kernel_traitsILi128ELi128ELi32ELi4ES3_EELb1ELb1ELb0ELb0ELb0ELb0ELb0ELb1EEEvNS_16Flash_fwd_paramsE)
        /*0380*/ 	.word	0x000000b0


	//----- nvinfo : EIATTR_MIN_STACK_SIZE
	.align		4
.L_160:
        /*0384*/ 	.byte	0x04, 0x12
        /*0386*/ 	.short	(.L_162 - .L_161)
	.align		4
.L_161:
        /*0388*/ 	.word	index@(_ZN5flash16flash_fwd_kernelI23Flash_fwd_kernel_traitsILi128ELi128ELi32ELi4ELb0ELb0EN7cutlass6half_tE19Flash_kernel_traitsILi128ELi128ELi32ELi4ES3_EELb0ELb1ELb0ELb0ELb0ELb0ELb1ELb0EEEvNS_16Flash_fwd_paramsE)
        /*038c*/ 	.word	0x00000010


	//----- nvinfo : EIATTR_MIN_STACK_SIZE
	.align		4
.L_162:
        /*0390*/ 	.byte	0x04, 0x12
        /*0392*/ 	.short	(.L_164 - .L_163)
	.align		4
.L_163:
        /*0394*/ 	.word	index@(_ZN5flash16flash_fwd_kernelI23Flash_fwd_kernel_traitsILi128ELi128ELi32ELi4ELb0ELb0EN7cutlass6half_tE19Flash_kernel_traitsILi128ELi128ELi32ELi4ES3_EELb1ELb1ELb0ELb1ELb0ELb0ELb0ELb1EEEvNS_16Flash_fwd_paramsE)
        /*0398*/ 	.word	0x000000a8


	//----- nvinfo : EIATTR_MIN_STACK_SIZE
	.align		4
.L_164:
        /*039c*/ 	.byte	0x04, 0x12
        /*039e*/ 	.short	(.L_166 - .L_165)
	.align		4
.L_165:
        /*03a0*/ 	.word	index@(_ZN5flash16flash_fwd_kernelI23Flash_fwd_kernel_traitsILi128ELi128ELi32ELi4ELb0ELb0EN7cutlass6half_tE19Flash_kernel_traitsILi128ELi128ELi32ELi4ES3_EELb0ELb1ELb0ELb1ELb0ELb0ELb1ELb0EEEvNS_16Flash_fwd_paramsE)
        /*03a4*/ 	.word	0x00000010
.L_166:


//--------------------- .nv.compat                --------------------------
	.section	.nv.compat,"",@"SHT_CUDA_COMPAT_INFO"
	.align	4
        /*0000*/ 	.byte	0x02, 0x09, 0x01, 0x00, 0x02, 0x02, 0x01, 0x00, 0x02, 0x05, 0x05, 0x00, 0x03, 0x07, 0x01, 0x01
        /*0010*/ 	.byte	0x02, 0x03, 0x00, 0x00, 0x02, 0x06, 0x01, 0x00, 0x04, 0x0b, 0x08, 0x00, 0x01, 0x00, 0x00, 0x00
        /*0020*/ 	.byte	0x00, 0x00, 0x00, 0x00


//--------------------- .nv.info._ZN5flash16flash_fwd_kernelI23Flash_fwd_kernel_traitsILi128ELi128ELi64ELi4ELb0ELb0EN7cutlass6half_tE19Flash_kernel_traitsILi128ELi128ELi64ELi4ES3_EELb0ELb1ELb0ELb0ELb1ELb1ELb0ELb0EEEvNS_16Flash_fwd_paramsE --------------------------
	.section	.nv.info._ZN5flash16flash_fwd_kernelI23Flash_fwd_kernel_traitsILi128ELi128ELi64ELi4ELb0ELb0EN7cutlass6half_tE19Flash_kernel_traitsILi128ELi128ELi64ELi4ES3_EELb0ELb1ELb0ELb0ELb1ELb1ELb0ELb0EEEvNS_16Flash_fwd_paramsE,"",@"SHT_CUDA_INFO"
	.sectionflags	@""
	.align	4


	//----- nvinfo : EIATTR_CUDA_API_VERSION
	.align		4
        /*0000*/ 	.byte	0x04, 0x37
        /*0002*/ 	.short	(.L_168 - .L_167)
.L_167:
        /*0004*/ 	.word	0x00000082


	//----- nvinfo : EIATTR_KPARAM_INFO
	.align		4
.L_168:
        /*0008*/ 	.byte	0x04, 0x17
        /*000a*/ 	.short	(.L_170 - .L_169)
.L_169:
        /*000c*/ 	.word	0x00000000
        /*0010*/ 	.short	0x0000
        /*0012*/ 	.short	0x0000
        /*0014*/ 	.byte	0x00, 0xf0, 0x41, 0x07


	//----- nvinfo : EIATTR_SPARSE_MMA_MASK
	.align		4
.L_170:
        /*0018*/ 	.byte	0x03, 0x50
        /*001a*/ 	.short	0x0000


	//----- nvinfo : EIATTR_MAXREG_COUNT
	.align		4
        /*001c*/ 	.byte	0x03, 0x1b
        /*001e*/ 	.short	0x00ff


	//----- nvinfo : EIATTR_NUM_BARRIERS
	.align		4
        /*0020*/ 	.byte	0x02, 0x4c
        /*0022*/ 	.byte	0x01
	.zero		1


	//----- nvinfo : EIATTR_ANNOTATIONS
	.align		4
        /*0024*/ 	.byte	0x04, 0x55
        /*0026*/ 	.short	(.L_172 - .L_171)


	//   ....[0]....
.L_171:
        /*0028*/ 	.word	0x00000001
        /*002c*/ 	.byte	0x80, 0x12, 0x00, 0x00, 0x01, 0x00, 0x00, 0x00, 0x40, 0x35, 0x00, 0x00, 0x01, 0x00, 0x00, 0x00
        /* <DEDUP_REMOVED lines=31> */
        /*022c*/ 	.byte	0x10, 0xff, 0x00, 0x00, 0x01, 0x00, 0x00, 0x00, 0x20, 0xff, 0x00, 0x00


	//----- nvinfo : EIATTR_MERCURY_ISA_VERSION
	.align		4
.L_172:
        /*0238*/ 	.byte	0x03, 0x5f
        /*023a*/ 	.short	0x0101


	//----- nvinfo : EIATTR_COOP_GROUP_MASK_REGIDS
	.align		4
        /*023c*/ 	.byte	0x04, 0x29
        /*023e*/ 	.short	(.L_174 - .L_173)


	//   ....[0]....
.L_173:
        /*0240*/ 	.word	0xffffffff


	//   ....[1]....
        /*0244*/ 	.word	0xffffffff


	//   ....[2]....
        /*0248*/ 	.word	0xffffffff


	//   ....[3]....
        /*024c*/ 	.word	0xffffffff


	//   ....[4]....
        /*0250*/ 	.word	0xffffffff


	//   ....[5]....
        /*0254*/ 	.word	0xffffffff


	//   ....[6]....
        /*0258*/ 	.word	0xffffffff


	//   ....[7]....
        /*025c*/ 	.word	0xffffffff


	//   ....[8]....
        /*0260*/ 	.word	0xffffffff


	//   ....[9]....
        /*0264*/ 	.word	0xffffffff


	//   ....[10]....
        /*0268*/ 	.word	0xffffffff


	//   ....[11]....
        /*026c*/ 	.word	0xffffffff


	//   ....[12]....
        /*0270*/ 	.word	0xffffffff


	//   ....[13]....
        /*0274*/ 	.word	0xffffffff


	//   ....[14]....
        /*0278*/ 	.word	0xffffffff


	//   ....[15]....
        /*027c*/ 	.word	0xffffffff


	//   ....[16]....
        /*0280*/ 	.word	0xffffffff


	//   ....[17]....
        /*0284*/ 	.word	0xffffffff


	//   ....[18]....
        /*0288*/ 	.word	0xffffffff


	//   ....[19]....
        /*028c*/ 	.word	0xffffffff


	//   ....[20]....
        /*0290*/ 	.word	0xffffffff


	//   ....[21]....
        /*0294*/ 	.word	0xffffffff


	//   ....[22]....
        /*0298*/ 	.word	0xffffffff


	//   ....[23]....
        /*029c*/ 	.word	0xffffffff


	//   ....[24]....
        /*02a0*/ 	.word	0xffffffff


	//   ....[25]....
        /*02a4*/ 	.word	0xffffffff


	//   ....[26]....
        /*02a8*/ 	.word	0xffffffff


	//   ....[27]....
        /*02ac*/ 	.word	0xffffffff


	//   ....[28]....
        /*02b0*/ 	.word	0xffffffff


	//   ....[29]....
        /*02b4*/ 	.word	0xffffffff


	//   ....[30]....
        /*02b8*/ 	.word	0xffffffff


	//   ....[31]....
        /*02bc*/ 	.word	0xffffffff


	//----- nvinfo : EIATTR_COOP_GROUP_INSTR_OFFSETS
	.align		4
.L_174:
        /*02c0*/ 	.byte	0x04, 0x28
        /*02c2*/ 	.short	(.L_176 - .L_175)


	//   ....[0]....
.L_175:
        /*02c4*/ 	.word	0x00003770


	//   ....[1]....
        /*02c8*/ 	.word	0x000038f0


	//   ....[2]....
        /*02cc*/ 	.word	0x00003920


	//   ....[3]....
        /*02d0*/ 	.word	0x00003ab0


	//   ....[4]....
        /*02d4*/ 	.word	0x00003ae0


	//   ....[5]....
        /*02d8*/ 	.word	0x00003de0


	//   ....[6]....
        /*02dc*/ 	.word	0x00003e60


	//   ....[7]....
        /*02e0*/ 	.word	0x00003eb0


	//   ....[8]....
        /*02e4*/ 	.word	0x000092d0


	//   ....[9]....
        /*02e8*/ 	.word	0x00009400


	//   ....[10]....
        /*02ec*/ 	.word	0x000094f0


	//   ....[11]....
        /*02f0*/ 	.word	0x00009770


	//   ....[12]....
        /*02f4*/ 	.word	0x000097a0


	//   ....[13]....
        /*02f8*/ 	.word	0x000097d0


	//   ....[14]....
        /*02fc*/ 	.word	0x00009890


	//   ....[15]....
        /*0300*/ 	.word	0x000098c0


	//   ....[16]....
        /*0304*/ 	.word	0x0000d740


	//   ....[17]....
        /*0308*/ 	.word	0x0000d790


	//   ....[18]....
        /*030c*/ 	.word	0x0000d800


	//   ....[19]....
        /*0310*/ 	.word	0x0000d830


	//   ....[20]....
        /*0314*/ 	.word	0x0000d890


	//   ....[21]....
        /*0318*/ 	.word	0x0000d8a0


	//   ....[22]....
        /*031c*/ 	.word	0x0000d8b0


	//   ....[23]....
        /*0320*/ 	.word	0x0000d8c0


	//   ....[24]....
        /*0324*/ 	.word	0x0000ffe0


	//   ....[25]....
        /*0328*/ 	.word	0x0000fff0


	//   ....[26]....
        /*032c*/ 	.word	0x00010000


	//   ....[27]....
        /*0330*/ 	.word	0x00010020


	//   ....[28]....
        /*0334*/ 	.word	0x00010030


	//   ....[29]....
        /*0338*/ 	.word	0x00010050


	//   ....[30]....
        /*033c*/ 	.word	0x00010080


	//   ....[31]....
        /*0340*/ 	.word	0x000100c0


	//----- nvinfo : EIATTR_VRC_CTA_INIT_COUNT
	.align		4
.L_176:
        /*0344*/ 	.byte	0x02, 0x4a
	.zero		1
	.zero		1


	//----- nvinfo : EIATTR_EXIT_INSTR_OFFSETS
	.align		4
        /*0348*/ 	.byte	0x04, 0x1c
        /*034a*/ 	.short	(.L_178 - .L_177)


	//   ....[0]....
.L_177:
        /*034c*/ 	.word	0x00000210


	//   ....[1]....
        /*0350*/ 	.word	0x00000f20


	//   ....[2]....
        /*0354*/ 	.word	0x00000fb0


	//   ....[3]....
        /*0358*/ 	.word	0x00011d30


	//----- nvinfo : EIATTR_CRS_STACK_SIZE
	.align		4
.L_178:
        /*035c*/ 	.byte	0x04, 0x1e
        /*035e*/ 	.short	(.L_180 - .L_179)
.L_179:
        /*0360*/ 	.word	0x00000000


	//----- nvinfo : EIATTR_CBANK_PARAM_SIZE
	.align		4
.L_180:
        /*0364*/ 	.byte	0x03, 0x19
        /*0366*/ 	.short	0x01d0


	//----- nvinfo : EIATTR_PARAM_CBANK
	.align		4
        /*0368*/ 	.byte	0x04, 0x0a
        /*036a*/ 	.short	(.L_182 - .L_181)
	.align		4
.L_181:
        /*036c*/ 	.word	index@(.nv.constant0._ZN5flash16flash_fwd_kernelI23Flash_fwd_kernel_traitsILi128ELi128ELi64ELi4ELb0ELb0EN7cutlass6half_tE19Flash_kernel_traitsILi128ELi128ELi64ELi4ES3_EELb0ELb1ELb0ELb0ELb1ELb1ELb0ELb0EEEvNS_16Flash_fwd_paramsE)
        /*0370*/ 	.short	0x0380
        /*0372*/ 	.short	0x01d0


	//----- nvinfo : EIATTR_SW_WAR
	.align		4
.L_182:
        /*0374*/ 	.byte	0x04, 0x36
        /*0376*/ 	.short	(.L_184 - .L_183)
.L_183:
        /*0378*/ 	.word	0x00000008
.L_184:


//--------------------- .nv.info._ZN5flash16flash_fwd_kernelI23Flash_fwd_kernel_traitsILi128ELi128ELi64ELi4ELb0ELb0EN7cutlass6half_tE19Flash_kernel_traitsILi128ELi128ELi64ELi4ES3_EELb0ELb1ELb0ELb0ELb1ELb1ELb1ELb0EEEvNS_16Flash_fwd_paramsE --------------------------
	.section	.nv.info._ZN5flash16flash_fwd_kernelI23Flash_fwd_kernel_traitsILi128ELi128ELi64ELi4ELb0ELb0EN7cutlass6half_tE19Flash_kernel_traitsILi128ELi128ELi64ELi4ES3_EELb0ELb1ELb0ELb0ELb1ELb1ELb1ELb0EEEvNS_16Flash_fwd_paramsE,"",@"SHT_CUDA_INFO"
	.sectionflags	@""
	.align	4


	//----- nvinfo : EIATTR_CUDA_API_VERSION
	.align		4
        /*0000*/ 	.byte	0x04, 0x37
        /*0002*/ 	.short	(.L_186 - .L_185)
.L_185:
        /*0004*/ 	.word	0x00000082


	//----- nvinfo : EIATTR_KPARAM_INFO
	.align		4
.L_186:
        /*0008*/ 	.byte	0x04, 0x17
        /*000a*/ 	.short	(.L_188 - .L_187)
.L_187:
        /*000c*/ 	.word	0x00000000
        /*0010*/ 	.short	0x0000
        /*0012*/ 	.short	0x0000
        /*0014*/ 	.byte	0x00, 0xf0, 0x41, 0x07


	//----- nvinfo : EIATTR_SPARSE_MMA_MASK
	.align		4
.L_188:
        /*0018*/ 	.byte	0x03, 0x50
        /*001a*/ 	.short	0x0000


	//----- nvinfo : EIATTR_MAXREG_COUNT
	.align		4
        /*001c*/ 	.byte	0x03, 0x1b
        /*001e*/ 	.short	0x00ff


	//----- nvinfo : EIATTR_NUM_BARRIERS
	.align		4
        /*0020*/ 	.byte	0x02, 0x4c
        /*0022*/ 	.byte	0x01
	.zero		1


	//----- nvinfo : EIATTR_ANNOTATIONS
	.align		4
        /*0024*/ 	.byte	0x04, 0x55
        /*0026*/ 	.short	(.L_190 - .L_189)


	//   ....[0]....
.L_189:
        /* <DEDUP_REMOVED lines=62> */


	//----- nvinfo : EIATTR_MERCURY_ISA_VERSION
	.align		4
.L_190:
        /*03f8*/ 	.byte	0x03, 0x5f
        /*03fa*/ 	.short	0x0101


	//----- nvinfo : EIATTR_COOP_GROUP_MASK_REGIDS
	.align		4
        /*03fc*/ 	.byte	0x04, 0x29
        /*03fe*/ 	.short	(.L_192 - .L_191)


	//   ....[0]....
.L_191:
        /*0400*/ 	.word	0xffffffff


	//   ....[1]....
        /*0404*/ 	.word	0xffffffff


	//   ....[2]....
        /*0408*/ 	.word	0xffffffff


	//   ....[3]....
        /*040c*/ 	.word	0xffffffff


	//   ....[4]....
        /*0410*/ 	.word	0xffffffff


	//   ....[5]....
        /*0414*/ 	.word	0xffffffff


	//   ....[6]....
        /*0418*/ 	.word	0xffffffff


	//   ....[7]....
        /*041c*/ 	.word	0xffffffff


	//   ....[8]....
        /*0420*/ 	.word	0xffffffff


	//   ....[9]....
        /*0424*/ 	.word	0xffffffff


	//   ....[10]....
        /*0428*/ 	.word	0xffffffff


	//   ....[11]....
        /*042c*/ 	.word	0xffffffff


	//   ....[12]....
        /*0430*/ 	.word	0xffffffff


	//   ....[13]....
        /*0434*/ 	.word	0xffffffff


	//   ....[14]....
        /*0438*/ 	.word	0xffffffff


	//   ....[15]....
        /*043c*/ 	.word	0xffffffff


	//   ....[16]....
        /*0440*/ 	.word	0xffffffff


	//   ....[17]....
        /*0444*/ 	.word	0xffffffff


	//   ....[18]....
        /*0448*/ 	.word	0xffffffff


	//   ....[19]....
        /*044c*/ 	.word	0xffffffff


	//   ....[20]....
        /*0450*/ 	.word	0xffffffff


	//   ....[21]....
        /*0454*/ 	.word	0xffffffff


	//   ....[22]....
        /*0458*/ 	.word	0xffffffff


	//   ....[23]....
        /*045c*/ 	.word	0xffffffff


	//   ....[24]....
        /*0460*/ 	.word	0xffffffff


	//   ....[25]....
        /*0464*/ 	.word	0xffffffff


	//   ....[26]....
        /*0468*/ 	.word	0xffffffff


	//   ....[27]....
        /*046c*/ 	.word	0xffffffff


	//   ....[28]....
        /*0470*/ 	.word	0xffffffff


	//   ....[29]....
        /*0474*/ 	.word	0xffffffff


	//   ....[30]....
        /*0478*/ 	.word	0xffffffff


	//   ....[31]....
        /*047c*/ 	.word	0xffffffff


	//----- nvinfo : EIATTR_COOP_GROUP_INSTR_OFFSETS
	.align		4
.L_192:
        /*0480*/ 	.byte	0x04, 0x28
        /*0482*/ 	.short	(.L_194 - .L_193)


	//   ....[0]....
.L_193:
        /*0484*/ 	.word	0x00003f70


	//   ....[1]....
        /*0488*/ 	.word	0x00004160


	//   ....[2]....
        /*048c*/ 	.word	0x00004190


	//   ....[3]....
        /*0490*/ 	.word	0x000042e0


	//   ....[4]....
        /*0494*/ 	.word	0x00004350


	//   ....[5]....
        /*0498*/ 	.word	0x00004640


	//   ....[6]....
        /*049c*/ 	.word	0x00004680


	//   ....[7]....
        /*04a0*/ 	.word	0x000046d0


	//   ....[8]....
        /*04a4*/ 	.word	0x000099a0


	//   ....[9]....
        /*04a8*/ 	.word	0x00009c90


	//   ....[10]....
        /*04ac*/ 	.word	0x00009d10


	//   ....[11]....
        /*04b0*/ 	.word	0x00009e20


	//   ....[12]....
        /*04b4*/ 	.word	0x00009ec0


	//   ....[13]....
        /*04b8*/ 	.word	0x00009f20


	//   ....[14]....
        /*04bc*/ 	.word	0x00009f60


	//   ....[15]....
        /*04c0*/ 	.word	0x0000a0c0


	//   ....[16]....
        /*04c4*/ 	.word	0x0000edb0


	//   ....[17]....
        /*04c8*/ 	.word	0x0000ef30


	//   ....[18]....
        /*04cc*/ 	.word	0x0000ef50


	//   ....[19]....
        /*04d0*/ 	.word	0x0000ef60


	//   ....[20]....
        /*04d4*/ 	.word	0x0000ef70


	//   ....[21]....
        /*04d8*/ 	.word	0x0000efb0


	//   ....[22]....
        /*04dc*/ 	.word	0x0000efe0


	//   ....[23]....
        /*04e0*/ 	.word	0x0000f030


	//   ....[24]....
        /*04e4*/ 	.word	0x00011de0


	//   ....[25]....
        /*04e8*/ 	.word	0x00011df0


	//   ....[26]....
        /*04ec*/ 	.word	0x00011e00


	//   ....[27]....
        /*04f0*/ 	.word	0x00011e20


	//   ....[28]....
        /*04f4*/ 	.word	0x00011e30


	//   ....[29]....
        /*04f8*/ 	.word	0x00011e60


	//   ....[30]....
        /*04fc*/ 	.word	0x00011e70


	//   ....[31]....
        /*0500*/ 	.word	0x00011eb0


	//----- nvinfo : EIATTR_VRC_CTA_INIT_COUNT
	.align		4
.L_194:
        /*0504*/ 	.byte	0x02, 0x4a
	.zero		1
	.zero		1


	//----- nvinfo : EIATTR_EXIT_INSTR_OFFSETS
	.align		4
        /*0508*/ 	.byte	0x04, 0x1c
        /*050a*/ 	.short	(.L_196 - .L_195)


	//   ....[0]....
.L_195:
        /*050c*/ 	.word	0x00000210


	//   ....[1]....
        /*0510*/ 	.word	0x00000f20


	//   ....[2]....
        /*0514*/ 	.word	0x00000fb0


	//   ....[3]....
        /*0518*/ 	.word	0x00013b30


	//----- nvinfo : EIATTR_CRS_STACK_SIZE
	.align		4
.L_196:
        /*051c*/ 	.byte	0x04, 0x1e
        /*051e*/ 	.short	(.L_198 - .L_197)
.L_197:
        /*0520*/ 	.word	0x00000000


	//----- nvinfo : EIATTR_CBANK_PARAM_SIZE
	.align		4
.L_198:
        /*0524*/ 	.byte	0x03, 0x19
        /*0526*/ 	.short	0x01d0


	//----- nvinfo : EIATTR_PARAM_CBANK
	.align		4
        /*0528*/ 	.byte	0x04, 0x0a
        /*052a*/ 	.short	(.L_200 - .L_199)
	.align		4
.L_199:
        /*052c*/ 	.word	index@(.nv.constant0._ZN5flash16flash_fwd_kernelI23Flash_fwd_kernel_traitsILi128ELi128ELi64ELi4ELb0ELb0EN7cutlass6half_tE19Flash_kernel_traitsILi128ELi128ELi64ELi4ES3_EELb0ELb1ELb0ELb0ELb1ELb1ELb1ELb0EEEvNS_16Flash_fwd_paramsE)
        /*0530*/ 	.short	0x0380
        /*0532*/ 	.short	0x01d0


	//----- nvinfo : EIATTR_SW_WAR
	.align		4
.L_200:
        /*0534*/ 	.byte	0x04, 0x36
        /*0536*/ 	.short	(.L_202 - .L_201)
.L_201:
        /*0538*/ 	.word	0x00000008
.L_202:


//--------------------- .nv.info._ZN5flash16flash_fwd_kernelI23Flash_fwd_kernel_traitsILi128ELi128ELi64ELi4ELb0ELb0EN7cutlass6half_tE19Flash_kernel_traitsILi128ELi128ELi64ELi4ES3_EELb0ELb1ELb0ELb0ELb0ELb1ELb0ELb0EEEvNS_16Flash_fwd_paramsE --------------------------
	.section	.nv.info._ZN5flash16flash_fwd_kernelI23Flash_fwd_kernel_traitsILi128ELi128ELi64ELi4ELb0ELb0EN7cutlass6half_tE19Flash_kernel_traitsILi128ELi128ELi64ELi4ES3_EELb0ELb1ELb0ELb0ELb0ELb1ELb0ELb0EEEvNS_16Flash_fwd_paramsE,"",@"SHT_CUDA_INFO"
	.sectionflags	@""
	.align	4


	//----- nvinfo : EIATTR_CUDA_API_VERSION
	.align		4
        /*0000*/ 	.byte	0x04, 0x37
        /*0002*/ 	.short	(.L_204 - .L_203)
.L_203:
        /*0004*/ 	.word	0x00000082


	//----- nvinfo : EIATTR_KPARAM_INFO
	.align		4
.L_204:
        /*0008*/ 	.byte	0x04, 0x17
        /*000a*/ 	.short	(.L_206 - .L_205)
.L_205:
        /*000c*/ 	.word	0x00000000
        /*0010*/ 	.short	0x0000
        /*0012*/ 	.short	0x0000
        /*0014*/ 	.byte	0x00, 0xf0, 0x41, 0x07


	//----- nvinfo : EIATTR_SPARSE_MMA_MASK
	.align		4
.L_206:
        /*0018*/ 	.byte	0x03, 0x50
        /*001a*/ 	.short	0x0000


	//----- nvinfo : EIATTR_MAXREG_COUNT
	.align		4
        /*001c*/ 	.byte	0x03, 0x1b
        /*001e*/ 	.short	0x00ff


	//----- nvinfo : EIATTR_NUM_BARRIERS
	.align		4
        /*0020*/ 	.byte	0x02, 0x4c
        /*0022*/ 	.byte	0x01
	.zero		1


	//----- nvinfo : EIATTR_ANNOTATIONS
	.align		4
        /*0024*/ 	.byte	0x04, 0x55
        /*0026*/ 	.short	(.L_208 - .L_207)


	//   ....[0]....
.L_207:
        /* <DEDUP_REMOVED lines=58> */
        /*03bc*/ 	.byte	0x40, 0x66, 0x01, 0x00


	//----- nvinfo : EIATTR_MERCURY_ISA_VERSION
	.align		4
.L_208:
        /*03c0*/ 	.byte	0x03, 0x5f
        /*03c2*/ 	.short	0x0101


	//----- nvinfo : EIATTR_INT_WARP_WIDE_INSTR_OFFSETS
	.align		4
        /*03c4*/ 	.byte	0x04, 0x31
        /*03c6*/ 	.short	(.L_210 - .L_209)


	//   ....[0]....
.L_209:
        /*03c8*/ 	.word	0x00002590


	//   ....[1]....
        /*03cc*/ 	.word	0x00002a70


	//   ....[2]....
        /*03d0*/ 	.word	0x00002da0


	//----- nvinfo : EIATTR_COOP_GROUP_MASK_REGIDS
	.align		4
.L_210:
        /*03d4*/ 	.byte	0x04, 0x29
        /*03d6*/ 	.short	(.L_212 - .L_211)


	//   ....[0]....
.L_211:
        /*03d8*/ 	.word	0xffffffff


	//   ....[1]....
        /*03dc*/ 	.word	0xffffffff


	//   ....[2]....
        /*03e0*/ 	.word	0xffffffff


	//   ....[3]....
        /*03e4*/ 	.word	0xffffffff


	//   ....[4]....
        /*03e8*/ 	.word	0xffffffff


	//   ....[5]....
        /*03ec*/ 	.word	0xffffffff


	//   ....[6]....
        /*03f0*/ 	.word	0xffffffff


	//   ....[7]....
        /*03f4*/ 	.word	0xffffffff


	//   ....[8]....
        /*03f8*/ 	.word	0xffffffff


	//   ....[9]....
        /*03fc*/ 	.word	0xffffffff


	//   ....[10]....
        /*0400*/ 	.word	0xffffffff


	//   ....[11]....
        /*0404*/ 	.word	0xffffffff


	//   ....[12]....
        /*0408*/ 	.word	0xffffffff


	//   ....[13]....
        /*040c*/ 	.word	0xffffffff


	//   ....[14]....
        /*0410*/ 	.word	0xffffffff


	//   ....[15]....
        /*0414*/ 	.word	0xffffffff


	//   ....[16]....
        /*0418*/ 	.word	0xffffffff


	//   ....[17]....
        /*041c*/ 	.word	0xffffffff


	//   ....[18]....
        /*0420*/ 	.word	0xffffffff


	//   ....[19]....
        /*0424*/ 	.word	0xffffffff


	//   ....[20]....
        /*0428*/ 	.word	0xffffffff


	//   ....[21]....
        /*042c*/ 	.word	0xffffffff


	//   ....[22]....
        /*0430*/ 	.word	0xffffffff


	//   ....[23]....
        /*0434*/ 	.word	0xffffffff


	//   ....[24]....
        /*0438*/ 	.word	0xffffffff


	//   ....[25]....
        /*043c*/ 	.word	0xffffffff


	//   ....[26]....
        /*0440*/ 	.word	0xffffffff


	//   ....[27]....
        /*0444*/ 	.word	0xffffffff


	//   ....[28]....
        /*0448*/ 	.word	0xffffffff


	//   ....[29]....
        /*044c*/ 	.word	0xffffffff


	//   ....[30]....
        /*0450*/ 	.word	0xffffffff


	//   ....[31]....
        /*0454*/ 	.word	0xffffffff


	//   ....[32]....
        /*0458*/ 	.word	0xffffffff


	//   ....[33]....
        /*045c*/ 	.word	0xffffffff


	//   ....[34]....
        /*0460*/ 	.word	0xffffffff


	//   ....[35]....
        /*0464*/ 	.word	0xffffffff


	//   ....[36]....
        /*0468*/ 	.word	0xffffffff


	//   ....[37]....
        /*046c*/ 	.word	0xffffffff


	//   ....[38]....
        /*0470*/ 	.word	0xffffffff


	//   ....[39]....
        /*0474*/ 	.word	0xffffffff


	//----- nvinfo : EIATTR_COOP_GROUP_INSTR_OFFSETS
	.align		4
.L_212:
        /*0478*/ 	.byte	0x04, 0x28
        /*047a*/ 	.short	(.L_214 - .L_213)


	//   ....[0]....
.L_213:
        /*047c*/ 	.word	0x000045d0


	//   ....[1]....
        /*0480*/ 	.word	0x000047c0


	//   ....[2]....
        /*0484*/ 	.word	0x000047e0


	//   ....[3]....
        /*0488*/ 	.word	0x00004860


	//   ....[4]....
        /*048c*/ 	.word	0x00005010


	//   ....[5]....
        /*0490*/ 	.word	0x00005180


	//   ....[6]....
        /*0494*/ 	.word	0x000051c0


	//   ....[7]....
        /*0498*/ 	.word	0x00005300


	//   ....[8]....
        /*049c*/ 	.word	0x00009f90


	//   ....[9]....
        /*04a0*/ 	.word	0x0000a2f0


	//   ....[10]....
        /*04a4*/ 	.word	0x0000a340


	//   ....[11]....
        /*04a8*/ 	.word	0x0000a370


	//   ....[12]....
        /*04ac*/ 	.word	0x0000a440


	//   ....[13]....
        /*04b0*/ 	.word	0x0000a460


	//   ....[14]....
        /*04b4*/ 	.word	0x0000a490


	//   ....[15]....
        /*04b8*/ 	.word	0x0000a550


	//   ....[16]....
        /*04bc*/ 	.word	0x0000fa80


	//   ....[17]....
        /*04c0*/ 	.word	0x0000fc50


	//   ....[18]....
        /*04c4*/ 	.word	0x0000fda0


	//   ....[19]....
        /*04c8*/ 	.word	0x0000fe80


	//   ....[20]....
        /*04cc*/ 	.word	0x0000ff30


	//   ....[21]....
        /*04d0*/ 	.word	0x00010040


	//   ....[22]....
        /*04d4*/ 	.word	0x00010060


	//   ....[23]....
        /*04d8*/ 	.word	0x00010070


	//   ....[24]....
        /*04dc*/ 	.word	0x00013e50


	//   ....[25]....
        /*04e0*/ 	.word	0x00013ed0


	//   ....[26]....
        /*04e4*/ 	.word	0x00013f10


	//   ....[27]....
        /*04e8*/ 	.word	0x00013f30


	//   ....[28]....
        /*04ec*/ 	.word	0x00013f70


	//   ....[29]....
        /*04f0*/ 	.word	0x00013f80


	//   ....[30]....
        /*04f4*/ 	.word	0x00013fa0


	//   ....[31]....
        /*04f8*/ 	.word	0x00013fc0


	//   ....[32]....
        /*04fc*/ 	.word	0x000167c0


	//   ....[33]....
        /*0500*/ 	.word	0x000167d0


	//   ....[34]....
        /*0504*/ 	.word	0x000167e0


	//   ....[35]....
        /*0508*/ 	.word	0x00016800


	//   ....[36]....
        /*050c*/ 	.word	0x00016810


	//   ....[37]....
        /*0510*/ 	.word	0x00016830


	//   ....[38]....
        /*0514*/ 	.word	0x00016860


	//   ....[39]....
        /*0518*/ 	.word	0x000168a0


	//----- nvinfo : EIATTR_VRC_CTA_INIT_COUNT
	.align		4
.L_214:
        /*051c*/ 	.byte	0x02, 0x4a
	.zero		1
	.zero		1


	//----- nvinfo : EIATTR_EXIT_INSTR_OFFSETS
	.align		4
        /*0520*/ 	.byte	0x04, 0x1c
        /*0522*/ 	.short	(.L_216 - .L_215)


	//   ....[0]....
.L_215:
        /*0524*/ 	.word	0x000004b0


	//   ....[1]....
        /*0528*/ 	.word	0x00001890


	//   ....[2]....
        /*052c*/ 	.word	0x00001920


	//   ....[3]....
        /*0530*/ 	.word	0x00018a50


	//   ....[4]....
        /*0534*/ 	.word	0x00018b40


	//----- nvinfo : EIATTR_CRS_STACK_SIZE
	.align		4
.L_216:
        /*0538*/ 	.byte	0x04, 0x1e
        /*053a*/ 	.short	(.L_218 - .L_217)
.L_217:
        /*053c*/ 	.word	0x00000000


	//----- nvinfo : EIATTR_CBANK_PARAM_SIZE
	.align		4
.L_218:
        /*0540*/ 	.byte	0x03, 0x19
        /*0542*/ 	.short	0x01d0


	//----- nvinfo : EIATTR_PARAM_CBANK
	.align		4
        /*0544*/ 	.byte	0x04, 0x0a
        /*0546*/ 	.short	(.L_220 - .L_219)
	.align		4
.L_219:
        /*0548*/ 	.word	index@(.nv.constant0._ZN5flash16flash_fwd_kernelI23Flash_fwd_kernel_traitsILi128ELi128ELi64ELi4ELb0ELb0EN7cutlass6half_tE19Flash_kernel_traitsILi128ELi128ELi64ELi4ES3_EELb0ELb1ELb0ELb0ELb0ELb1ELb0ELb0EEEvNS_16Flash_fwd_paramsE)
        /*054c*/ 	.short	0x0380
        /*054e*/ 	.short	0x01d0


	//----- nvinfo : EIATTR_SW_WAR
	.align		4
.L_220:
        /*0550*/ 	.byte	0x04, 0x36
        /*0552*/ 	.short	(.L_222 - .L_221)
.L_221:
        /*0554*/ 	.word	0x00000008
.L_222:


//--------------------- .nv.info._ZN5flash16flash_fwd_kernelI23Flash_fwd_kernel_traitsILi128ELi128ELi64ELi4ELb0ELb0EN7cutlass6half_tE19Flash_kernel_traitsILi128ELi128ELi64ELi4ES3_EELb0ELb1ELb0ELb0ELb0ELb1ELb1ELb0EEEvNS_16Flash_fwd_paramsE --------------------------
	.section	.nv.info._ZN5flash16flash_fwd_kernelI23Flash_fwd_kernel_traitsILi128ELi128ELi64ELi4ELb0ELb0EN7cutlass6half_tE19Flash_kernel_traitsILi128ELi128ELi64ELi4ES3_EELb0ELb1ELb0ELb0ELb0ELb1ELb1ELb0EEEvNS_16Flash_fwd_paramsE,"",@"SHT_CUDA_INFO"
	.sectionflags	@""
	.align	4


	//----- nvinfo : EIATTR_CUDA_API_VERSION
	.align		4
        /*0000*/ 	.byte	0x04, 0x37
        /*0002*/ 	.short	(.L_224 - .L_223)
.L_223:
        /*0004*/ 	.word	0x00000082


	//----- nvinfo : EIATTR_KPARAM_INFO
	.align		4
.L_224:
        /*0008*/ 	.byte	0x04, 0x17
        /*000a*/ 	.short	(.L_226 - .L_225)
.L_225:
        /*000c*/ 	.word	0x00000000
        /*0010*/ 	.short	0x0000
        /*0012*/ 	.short	0x0000
        /*0014*/ 	.byte	0x00, 0xf0, 0x41, 0x07


	//----- nvinfo : EIATTR_SPARSE_MMA_MASK
	.align		4
.L_226:
        /*0018*/ 	.byte	0x03, 0x50
        /*001a*/ 	.short	0x0000


	//----- nvinfo : EIATTR_MAXREG_COUNT
	.align		4
        /*001c*/ 	.byte	0x03, 0x1b
        /*001e*/ 	.short	0x00ff


	//----- nvinfo : EIATTR_NUM_BARRIERS
	.align		4
        /*0020*/ 	.byte	0x02, 0x4c
        /*0022*/ 	.byte	0x01
	.zero		1


	//----- nvinfo : EIATTR_ANNOTATIONS
	.align		4
        /*0024*/ 	.byte	0x04, 0x55
        /*0026*/ 	.short	(.L_228 - .L_227)


	//   ....[0]....
.L_227:
        /* <DEDUP_REMOVED lines=109> */


	//----- nvinfo : EIATTR_MERCURY_ISA_VERSION
	.align		4
.L_228:
        /*06e0*/ 	.byte	0x03, 0x5f
        /*06e2*/ 	.short	0x0101


	//----- nvinfo : EIATTR_INT_WARP_WIDE_INSTR_OFFSETS
	.align		4
        /*06e4*/ 	.byte	0x04, 0x31
        /*06e6*/ 	.short	(.L_230 - .L_229)


	//   ....[0]....
.L_229:
        /*06e8*/ 	.word	0x000025a0


	//   ....[1]....
        /*06ec*/ 	.word	0x00002ab0


	//   ....[2]....
        /*06f0*/ 	.word	0x00002dc0


	//----- nvinfo : EIATTR_COOP_GROUP_MASK_REGIDS
	.align		4
.L_230:
        /*06f4*/ 	.byte	0x04, 0x29
        /*06f6*/ 	.short	(.L_232 - .L_231)


	//   ....[0]....
.L_231:
        /*06f8*/ 	.word	0xffffffff


	//   ....[1]....
        /*06fc*/ 	.word	0xffffffff


	//   ....[2]....
        /*0700*/ 	.word	0xffffffff


	//   ....[3]....
        /*0704*/ 	.word	0xffffffff


	//   ....[4]....
        /*0708*/ 	.word	0xffffffff


	//   ....[5]....
        /*070c*/ 	.word	0xffffffff


	//   ....[6]....
        /*0710*/ 	.word	0xffffffff


	//   ....[7]....
        /*0714*/ 	.word	0xffffffff


	//   ....[8]....
        /*0718*/ 	.word	0xffffffff


	//   ....[9]....
        /*071c*/ 	.word	0xffffffff


	//   ....[10]....
        /*0720*/ 	.word	0xffffffff


	//   ....[11]....
        /*0724*/ 	.word	0xffffffff


	//   ....[12]....
        /*0728*/ 	.word	0xffffffff


	//   ....[13]....
        /*072c*/ 	.word	0xffffffff


	//   ....[14]....
        /*0730*/ 	.word	0xffffffff


	//   ....[15]....
        /*0734*/ 	.word	0xffffffff


	//   ....[16]....
        /*0738*/ 	.word	0xffffffff


	//   ....[17]....
        /*073c*/ 	.word	0xffffffff


	//   ....[18]....
        /*0740*/ 	.word	0xffffffff


	//   ....[19]....
        /*0744*/ 	.word	0xffffffff


	//   ....[20]....
        /*0748*/ 	.word	0xffffffff


	//   ....[21]....
        /*074c*/ 	.word	0xffffffff


	//   ....[22]....
        /*0750*/ 	.word	0xffffffff


	//   ....[23]....
        /*0754*/ 	.word	0xffffffff


	//   ....[24]....
        /*0758*/ 	.word	0xffffffff


	//   ....[25]....
        /*075c*/ 	.word	0xffffffff


	//   ....[26]....
        /*0760*/ 	.word	0xffffffff


	//   ....[27]....
        /*0764*/ 	.word	0xffffffff


	//   ....[28]....
        /*0768*/ 	.word	0xffffffff


	//   ....[29]....
        /*076c*/ 	.word	0xffffffff


	//   ....[30]....
        /*0770*/ 	.word	0xffffffff


	//   ....[31]....
        /*0774*/ 	.word	0xffffffff


	//   ....[32]....
        /*0778*/ 	.word	0xffffffff


	//   ....[33]....
        /*077c*/ 	.word	0xffffffff


	//   ....[34]....
        /*0780*/ 	.word	0xffffffff


	//   ....[35]....
        /*0784*/ 	.word	0xffffffff


	//   ....[36]....
        /*0788*/ 	.word	0xffffffff


	//   ....[37]....
        /*078c*/ 	.word	0xffffffff


	//   ....[38]....
        /*0790*/ 	.word	0xffffffff


	//   ....[39]....
        /*0794*/ 	.word	0xffffffff


	//----- nvinfo : EIATTR_COOP_GROUP_INSTR_OFFSETS
	.align		4
.L_232:
        /*0798*/ 	.byte	0x04, 0x28
        /*079a*/ 	.short	(.L_234 - .L_233)


	//   ....[0]....
.L_233:
        /*079c*/ 	.word	0x00004c90


	//   ....[1]....
        /*07a0*/ 	.word	0x00004dc0


	//   ....[2]....
        /*07a4*/ 	.word	0x00004e50


	//   ....[3]....
        /*07a8*/ 	.word	0x00004ee0


	//   ....[4]....
        /*07ac*/ 	.word	0x00005900


	//   ....[5]....
        /*07b0*/ 	.word	0x00005af0


	//   ....[6]....
        /*07b4*/ 	.word	0x00005b30


	//   ....[7]....
        /*07b8*/ 	.word	0x00005b60


	//   ....[8]....
        /*07bc*/ 	.word	0x0000b4c0


	//   ....[9]....
        /*07c0*/ 	.word	0x0000b720


	//   ....[10]....
        /*07c4*/ 	.word	0x0000b790


	//   ....[11]....
        /*07c8*/ 	.word	0x0000b910


	//   ....[12]....
        /*07cc*/ 	.word	0x0000ba00


	//   ....[13]....
        /*07d0*/ 	.word	0x0000ba30


	//   ....[14]....
        /*07d4*/ 	.word	0x0000ba50


	//   ....[15]....
        /*07d8*/ 	.word	0x0000bb20


	//   ....[16]....
        /*07dc*/ 	.word	0x00011d30


	//   ....[17]....
        /*07e0*/ 	.word	0x00011ea0


	//   ....[18]....
        /*07e4*/ 	.word	0x00011ed0


	//   ....[19]....
        /*07e8*/ 	.word	0x00011f60


	//   ....[20]....
        /*07ec*/ 	.word	0x00011fc0


	//   ....[21]....
        /*07f0*/ 	.word	0x00012100


	//   ....[22]....
        /*07f4*/ 	.word	0x00012130


	//   ....[23]....
        /*07f8*/ 	.word	0x000122d0


	//   ....[24]....
        /*07fc*/ 	.word	0x000173a0


	//   ....[25]....
        /*0800*/ 	.word	0x00017500


	//   ....[26]....
        /*0804*/ 	.word	0x00017520


	//   ....[27]....
        /*0808*/ 	.word	0x00017530


	//   ....[28]....
        /*080c*/ 	.word	0x00017540


	//   ....[29]....
        /*0810*/ 	.word	0x00017580


	//   ....[30]....
        /*0814*/ 	.word	0x000175b0


	//   ....[31]....
        /*0818*/ 	.word	0x00017600


	//   ....[32]....
        /*081c*/ 	.word	0x0001a4a0


	//   ....[33]....
        /*0820*/ 	.word	0x0001a4b0


	//   ....[34]....
        /*0824*/ 	.word	0x0001a4c0


	//   ....[35]....
        /*0828*/ 	.word	0x0001a4e0


	//   ....[36]....
        /*082c*/ 	.word	0x0001a4f0


	//   ....[37]....
        /*0830*/ 	.word	0x0001a520


	//   ....[38]....
        /*0834*/ 	.word	0x0001a530


	//   ....[39]....
        /*0838*/ 	.word	0x0001a570


	//----- nvinfo : EIATTR_VRC_CTA_INIT_COUNT
	.align		4
.L_234:
        /*083c*/ 	.byte	0x02, 0x4a
	.zero		1
	.zero		1


	//----- nvinfo : EIATTR_EXIT_INSTR_OFFSETS
	.align		4
        /*0840*/ 	.byte	0x04, 0x1c
        /*0842*/ 	.short	(.L_236 - .L_235)


	//   ....[0]....
.L_235:
        /*0844*/ 	.word	0x000004b0


	//   ....[1]....
        /*0848*/ 	.word	0x00001890


	//   ....[2]....
        /*084c*/ 	.word	0x00001920


	//   ....[3]....
        /*0850*/ 	.word	0x0001c730


	//   ....[4]....
        /*0854*/ 	.word	0x0001c820


	//----- nvinfo : EIATTR_CRS_STACK_SIZE
	.align		4
.L_236:
        /*0858*/ 	.byte	0x04, 0x1e
        /*085a*/ 	.short	(.L_238 - .L_237)
.L_237:
        /*085c*/ 	.word	0x00000000


	//----- nvinfo : EIATTR_CBANK_PARAM_SIZE
	.align		4
.L_238:
        /*0860*/ 	.byte	0x03, 0x19
        /*0862*/ 	.short	0x01d0


	//----- nvinfo : EIATTR_PARAM_CBANK
	.align		4
        /*0864*/ 	.byte	0x04, 0x0a
        /*0866*/ 	.short	(.L_240 - .L_239)
	.align		4
.L_239:
        /*0868*/ 	.word	index@(.nv.constant0._ZN5flash16flash_fwd_kernelI23Flash_fwd_kernel_traitsILi128ELi128ELi64ELi4ELb0ELb0EN7cutlass6half_tE19Flash_kernel_traitsILi128ELi128ELi64ELi4ES3_EELb0ELb1ELb0ELb0ELb0ELb1ELb1ELb0EEEvNS_16Flash_fwd_paramsE)
        /*086c*/ 	.short	0x0380
        /*086e*/ 	.short	0x01d0


	//----- nvinfo : EIATTR_SW_WAR
	.align		4
.L_240:
        /*0870*/ 	.byte	0x04, 0x36
        /*0872*/ 	.short	(.L_242 - .L_241)
.L_241:
        /*0874*/ 	.word	0x00000008
.L_242:


//--------------------- .nv.info._ZN5flash16flash_fwd_kernelI23Flash_fwd_kernel_traitsILi128ELi128ELi64ELi4ELb0ELb0EN7cutlass6half_tE19Flash_kernel_traitsILi128ELi128ELi64ELi4ES3_EELb0ELb1ELb0ELb0ELb0ELb0ELb0ELb0EEEvNS_16Flash_fwd_paramsE --------------------------
	.section	.nv.info._ZN5flash16flash_fwd_kernelI23Flash_fwd_kernel_traitsILi128ELi128ELi64ELi4ELb0ELb0EN7cutlass6half_tE19Flash_kernel_traitsILi128ELi128ELi64ELi4ES3_EELb0ELb1ELb0ELb0ELb0ELb0ELb0ELb0EEEvNS_16Flash_fwd_paramsE,"",@"SHT_CUDA_INFO"
	.sectionflags	@""
	.align	4


	//----- nvinfo : EIATTR_CUDA_API_VERSION
	.align		4
        /*0000*/ 	.byte	0x04, 0x37
        /*0002*/ 	.short	(.L_244 - .L_243)
.L_243:
        /*0004*/ 	.word	0x00000082


	//----- nvinfo : EIATTR_KPARAM_INFO
	.align		4
.L_244:
        /*0008*/ 	.byte	0x04, 0x17
        /*000a*/ 	.short	(.L_246 - .L_245)
.L_245:
        /*000c*/ 	.word	0x00000000
        /*0010*/ 	.short	0x0000
        /*0012*/ 	.short	0x0000
        /*0014*/ 	.byte	0x00, 0xf0, 0x41, 0x07


	//----- nvinfo : EIATTR_SPARSE_MMA_MASK
	.align		4
.L_246:
        /*0018*/ 	.byte	0x03, 0x50
        /*001a*/ 	.short	0x0000


	//----- nvinfo : EIATTR_MAXREG_COUNT
	.align		4
        /*001c*/ 	.byte	0x03, 0x1b
        /*001e*/ 	.short	0x00ff


	//----- nvinfo : EIATTR_NUM_BARRIERS
	.align		4
        /*0020*/ 	.byte	0x02, 0x4c
        /*0022*/ 	.byte	0x01
	.zero		1


	//----- nvinfo : EIATTR_ANNOTATIONS
	.align		4
        /*0024*/ 	.byte	0x04, 0x55
        /*0026*/ 	.short	(.L_248 - .L_247)


	//   ....[0]....
.L_247:
        /* <DEDUP_REMOVED lines=59> */


	//----- nvinfo : EIATTR_MERCURY_ISA_VERSION
	.align		4
.L_248:
        /*03c8*/ 	.byte	0x03, 0x5f
        /*03ca*/ 	.short	0x0101


	//----- nvinfo : EIATTR_COOP_GROUP_MASK_REGIDS
	.align		4
        /*03cc*/ 	.byte	0x04, 0x29
        /*03ce*/ 	.short	(.L_250 - .L_249)


	//   ....[0]....
.L_249:
        /*03d0*/ 	.word	0xffffffff


	//   ....[1]....
        /*03d4*/ 	.word	0xffffffff


	//   ....[2]....
        /*03d8*/ 	.word	0xffffffff


	//   ....[3]....
        /*03dc*/ 	.word	0xffffffff


	//   ....[4]....
        /*03e0*/ 	.word	0xffffffff


	//   ....[5]....
        /*03e4*/ 	.word	0xffffffff


	//   ....[6]....
        /*03e8*/ 	.word	0xffffffff


	//   ....[7]....
        /*03ec*/ 	.word	0xffffffff


	//   ....[8]....
        /*03f0*/ 	.word	0xffffffff


	//   ....[9]....
        /*03f4*/ 	.word	0xffffffff


	//   ....[10]....
        /*03f8*/ 	.word	0xffffffff


	//   ....[11]....
        /*03fc*/ 	.word	0xffffffff


	//   ....[12]....
        /*0400*/ 	.word	0xffffffff


	//   ....[13]....
        /*0404*/ 	.word	0xffffffff


	//   ....[14]....
        /*0408*/ 	.word	0xffffffff


	//   ....[15]....
        /*040c*/ 	.word	0xffffffff


	//   ....[16]....
        /*0410*/ 	.word	0xffffffff


	//   ....[17]....
        /*0414*/ 	.word	0xffffffff


	//   ....[18]....
        /*0418*/ 	.word	0xffffffff


	//   ....[19]....
        /*041c*/ 	.word	0xffffffff


	//   ....[20]....
        /*0420*/ 	.word	0xffffffff


	//   ....[21]....
        /*0424*/ 	.word	0xffffffff


	//   ....[22]....
        /*0428*/ 	.word	0xffffffff


	//   ....[23]....
        /*042c*/ 	.word	0xffffffff


	//   ....[24]....
        /*0430*/ 	.word	0xffffffff


	//   ....[25]....
        /*0434*/ 	.word	0xffffffff


	//   ....[26]....
        /*0438*/ 	.word	0xffffffff


	//   ....[27]....
        /*043c*/ 	.word	0xffffffff


	//   ....[28]....
        /*0440*/ 	.word	0xffffffff


	//   ....[29]....
        /*0444*/ 	.word	0xffffffff


	//   ....[30]....
        /*0448*/ 	.word	0xffffffff


	//   ....[31]....
        /*044c*/ 	.word	0xffffffff


	//   ....[32]....
        /*0450*/ 	.word	0xffffffff


	//   ....[33]....
        /*0454*/ 	.word	0xffffffff


	//   ....[34]....
        /*0458*/ 	.word	0xffffffff


	//   ....[35]....
        /*045c*/ 	.word	0xffffffff


	//   ....[36]....
        /*0460*/ 	.word	0xffffffff


	//   ....[37]....
        /*0464*/ 	.word	0xffffffff


	//   ....[38]....
        /*0468*/ 	.word	0xffffffff


	//   ....[39]....
        /*046c*/ 	.word	0xffffffff


	//----- nvinfo : EIATTR_COOP_GROUP_INSTR_OFFSETS
	.align		4
.L_250:
        /*0470*/ 	.byte	0x04, 0x28
        /*0472*/ 	.short	(.L_252 - .L_251)


	//   ....[0]....
.L_251:
        /*0474*/ 	.word	0x000055c0


	//   ....[1]....
        /*0478*/ 	.word	0x00005720


	//   ....[2]....
        /*047c*/ 	.word	0x00005750


	//   ....[3]....
        /*0480*/ 	.word	0x00005860


	//   ....[4]....
        /*0484*/ 	.word	0x00005bc0


	//   ....[5]....
        /*0488*/ 	.word	0x00005ef0


	//   ....[6]....
        /*048c*/ 	.word	0x00005f00


	//   ....[7]....
        /*0490*/ 	.word	0x00005fb0


	//   ....[8]....
        /*0494*/ 	.word	0x0000aa10


	//   ....[9]....
        /*0498*/ 	.word	0x0000abd0


	//   ....[10]....
        /*049c*/ 	.word	0x0000ac20


	//   ....[11]....
        /*04a0*/ 	.word	0x0000adb0


	//   ....[12]....
        /*04a4*/ 	.word	0x0000ae10


	//   ....[13]....
        /*04a8*/ 	.word	0x0000ae40


	//   ....[14]....
        /*04ac*/ 	.word	0x0000ae90


	//   ....[15]....
        /*04b0*/ 	.word	0x0000af20


	//   ....[16]....
        /*04b4*/ 	.word	0x00010790


	//   ....[17]....
        /*04b8*/ 	.word	0x00010a70


	//   ....[18]....
        /*04bc*/ 	.word	0x00010aa0


	//   ....[19]....
        /*04c0*/ 	.word	0x00010b50


	//   ....[20]....
        /*04c4*/ 	.word	0x00010bb0


	//   ....[21]....
        /*04c8*/ 	.word	0x00010bc0


	//   ....[22]....
        /*04cc*/ 	.word	0x00010c00


	//   ....[23]....
        /*04d0*/ 	.word	0x00010de0


	//   ....[24]....
        /*04d4*/ 	.word	0x000159f0


	//   ....[25]....
        /*04d8*/ 	.word	0x00015a70


	//   ....[26]....
        /*04dc*/ 	.word	0x00015ab0


	//   ....[27]....
        /*04e0*/ 	.word	0x00015ad0


	//   ....[28]....
        /*04e4*/ 	.word	0x00015b10


	//   ....[29]....
        /*04e8*/ 	.word	0x00015b20


	//   ....[30]....
        /*04ec*/ 	.word	0x00015b40


	//   ....[31]....
        /*04f0*/ 	.word	0x00015b60


	//   ....[32]....
        /*04f4*/ 	.word	0x00018330


	//   ....[33]....
        /*04f8*/ 	.word	0x00018340


	//   ....[34]....
        /*04fc*/ 	.word	0x00018350


	//   ....[35]....
        /*0500*/ 	.word	0x000183a0


	//   ....[36]....
        /*0504*/ 	.word	0x000183c0


	//   ....[37]....
        /*0508*/ 	.word	0x000183d0


	//   ....[38]....
        /*050c*/ 	.word	0x000183f0


	//   ....[39]....
        /*0510*/ 	.word	0x00018420


	//----- nvinfo : EIATTR_VRC_CTA_INIT_COUNT
	.align		4
.L_252:
        /*0514*/ 	.byte	0x02, 0x4a
	.zero		1
	.zero		1


	//----- nvinfo : EIATTR_EXIT_INSTR_OFFSETS
	.align		4
        /*0518*/ 	.byte	0x04, 0x1c
        /*051a*/ 	.short	(.L_254 - .L_253)


	//   ....[0]....
.L_253:
        /*051c*/ 	.word	0x000004b0


	//   ....[1]....
        /*0520*/ 	.word	0x000019a0


	//   ....[2]....
        /*0524*/ 	.word	0x00001a30


	//   ....[3]....
        /*0528*/ 	.word	0x0001a6b0


	//   ....[4]....
        /*052c*/ 	.word	0x0001a7d0


	//   ....[5]....
        /*0530*/ 	.word	0x0001a7f0


	//----- nvinfo : EIATTR_CRS_STACK_SIZE
	.align		4
.L_254:
        /*0534*/ 	.byte	0x04, 0x1e
        /*0536*/ 	.short	(.L_256 - .L_255)
.L_255:
        /*0538*/ 	.word	0x00000000


	//----- nvinfo : EIATTR_CBANK_PARAM_SIZE
	.align		4
.L_256:
        /*053c*/ 	.byte	0x03, 0x19
        /*053e*/ 	.short	0x01d0


	//----- nvinfo : EIATTR_PARAM_CBANK
	.align		4
        /*0540*/ 	.byte	0x04, 0x0a
        /*0542*/ 	.short	(.L_258 - .L_257)
	.align		4
.L_257:
        /*0544*/ 	.word	index@(.nv.constant0._ZN5flash16flash_fwd_kernelI23Flash_fwd_kernel_traitsILi128ELi128ELi64ELi4ELb0ELb0EN7cutlass6half_tE19Flash_kernel_traitsILi128ELi128ELi64ELi4ES3_EELb0ELb1ELb0ELb0ELb0ELb0ELb0ELb0EEEvNS_16Flash_fwd_paramsE)
        /*0548*/ 	.short	0x0380
        /*054a*/ 	.short	0x01d0


	//----- nvinfo : EIATTR_SW_WAR
	.align		4
.L_258:
        /*054c*/ 	.byte	0x04, 0x36
        /*054e*/ 	.short	(.L_260 - .L_259)
.L_259:
        /*0550*/ 	.word	0x00000008
.L_260:


//--------------------- .nv.info._ZN5flash16flash_fwd_kernelI23Flash_fwd_kernel_traitsILi128ELi128ELi64ELi4ELb0ELb0EN7cutlass6half_tE19Flash_kernel_traitsILi128ELi128ELi64ELi4ES3_EELb0ELb1ELb0ELb0ELb0ELb0ELb1ELb0EEEvNS_16Flash_fwd_paramsE --------------------------
	.section	.nv.info._ZN5flash16flash_fwd_kernelI23Flash_fwd_kernel_traitsILi128ELi128ELi64ELi4ELb0ELb0EN7cutlass6half_tE19Flash_kernel_traitsILi128ELi128ELi64ELi4ES3_EELb0ELb1ELb0ELb0ELb0ELb0ELb1ELb0EEEvNS_16Flash_fwd_paramsE,"",@"SHT_CUDA_INFO"
	.sectionflags	@""
	.align	4


	//----- nvinfo : EIATTR_CUDA_API_VERSION
	.align		4
        /*0000*/ 	.byte	0x04, 0x37
        /*0002*/ 	.short	(.L_262 - .L_261)
.L_261:
        /*0004*/ 	.word	0x00000082


	//----- nvinfo : EIATTR_KPARAM_INFO
	.align		4
.L_262:
        /*0008*/ 	.byte	0x04, 0x17
        /*000a*/ 	.short	(.L_264 - .L_263)
.L_263:
        /*000c*/ 	.word	0x00000000
        /*0010*/ 	.short	0x0000
        /*0012*/ 	.short	0x0000
        /*0014*/ 	.byte	0x00, 0xf0, 0x41, 0x07


	//----- nvinfo : EIATTR_SPARSE_MMA_MASK
	.align		4
.L_264:
        /*0018*/ 	.byte	0x03, 0x50
        /*001a*/ 	.short	0x0000


	//----- nvinfo : EIATTR_MAXREG_COUNT
	.align		4
        /*001c*/ 	.byte	0x03, 0x1b
        /*001e*/ 	.short	0x00ff


	//----- nvinfo : EIATTR_NUM_BARRIERS
	.align		4
        /*0020*/ 	.byte	0x02, 0x4c
        /*0022*/ 	.byte	0x01
	.zero		1


	//----- nvinfo : EIATTR_ANNOTATIONS
	.align		4
        /*0024*/ 	.byte	0x04, 0x55
        /*0026*/ 	.short	(.L_266 - .L_265)


	//   ....[0]....
.L_265:
        /* <DEDUP_REMOVED lines=88> */


	//----- nvinfo : EIATTR_MERCURY_ISA_VERSION
	.align		4
.L_266:
        /*0590*/ 	.byte	0x03, 0x5f
        /*0592*/ 	.short	0x0101


	//----- nvinfo : EIATTR_COOP_GROUP_MASK_REGIDS
	.align		4
        /*0594*/ 	.byte	0x04, 0x29
        /*0596*/ 	.short	(.L_268 - .L_267)


	//   ....[0]....
.L_267:
        /*0598*/ 	.word	0xffffffff


	//   ....[1]....
        /*059c*/ 	.word	0xffffffff


	//   ....[2]....
        /*05a0*/ 	.word	0xffffffff


	//   ....[3]....
        /*05a4*/ 	.word	0xffffffff


	//   ....[4]....
        /*05a8*/ 	.word	0xffffffff


	//   ....[5]....
        /*05ac*/ 	.word	0xffffffff


	//   ....[6]....
        /*05b0*/ 	.word	0xffffffff


	//   ....[7]....
        /*05b4*/ 	.word	0xffffffff


	//   ....[8]....
        /*05b8*/ 	.word	0xffffffff


	//   ....[9]....
        /*05bc*/ 	.word	0xffffffff


	//   ....[10]....
        /*05c0*/ 	.word	0xffffffff


	//   ....[11]....
        /*05c4*/ 	.word	0xffffffff


	//   ....[12]....
        /*05c8*/ 	.word	0xffffffff


	//   ....[13]....
        /*05cc*/ 	.word	0xffffffff


	//   ....[14]....
        /*05d0*/ 	.word	0xffffffff


	//   ....[15]....
        /*05d4*/ 	.word	0xffffffff


	//   ....[16]....
        /*05d8*/ 	.word	0xffffffff


	//   ....[17]....
        /*05dc*/ 	.word	0xffffffff


	//   ....[18]....
        /*05e0*/ 	.word	0xffffffff


	//   ....[19]....
        /*05e4*/ 	.word	0xffffffff


	//   ....[20]....
        /*05e8*/ 	.word	0xffffffff


	//   ....[21]....
        /*05ec*/ 	.word	0xffffffff


	//   ....[22]....
        /*05f0*/ 	.word	0xffffffff


	//   ....[23]....
        /*05f4*/ 	.word	0xffffffff


	//   ....[24]....
        /*05f8*/ 	.word	0xffffffff


	//   ....[25]....
        /*05fc*/ 	.word	0xffffffff


	//   ....[26]....
        /*0600*/ 	.word	0xffffffff


	//   ....[27]....
        /*0604*/ 	.word	0xffffffff


	//   ....[28]....
        /*0608*/ 	.word	0xffffffff


	//   ....[29]....
        /*060c*/ 	.word	0xffffffff


	//   ....[30]....
        /*0610*/ 	.word	0xffffffff


	//   ....[31]....
        /*0614*/ 	.word	0xffffffff


	//   ....[32]....
        /*0618*/ 	.word	0xffffffff


	//   ....[33]....
        /*061c*/ 	.word	0xffffffff


	//   ....[34]....
        /*0620*/ 	.word	0xffffffff


	//   ....[35]....
        /*0624*/ 	.word	0xffffffff


	//   ....[36]....
        /*0628*/ 	.word	0xffffffff


	//   ....[37]....
        /*062c*/ 	.word	0xffffffff


	//   ....[38]....
        /*0630*/ 	.word	0xffffffff


	//   ....[39]....
        /*0634*/ 	.word	0xffffffff


	//----- nvinfo : EIATTR_COOP_GROUP_INSTR_OFFSETS
	.align		4
.L_268:
        /*0638*/ 	.byte	0x04, 0x28
        /*063a*/ 	.short	(.L_270 - .L_269)


	//   ....[0]....
.L_269:
        /*063c*/ 	.word	0x00005d20


	//   ....[1]....
        /*0640*/ 	.word	0x00005f10


	//   ....[2]....
        /*0644*/ 	.word	0x00005f40


	//   ....[3]....
        /*0648*/ 	.word	0x00006080


	//   ....[4]....
        /*064c*/ 	.word	0x00006480


	//   ....[5]....
        /*0650*/ 	.word	0x00006710


	//   ....[6]....
        /*0654*/ 	.word	0x00006720


	//   ....[7]....
        /*0658*/ 	.word	0x000067d0


	//   ....[8]....
        /*065c*/ 	.word	0x0000b9e0


	//   ....[9]....
        /*0660*/ 	.word	0x0000bce0


	//   ....[10]....
        /*0664*/ 	.word	0x0000bd10


	//   ....[11]....
        /*0668*/ 	.word	0x0000be80


	//   ....[12]....
        /*066c*/ 	.word	0x0000bf30


	//   ....[13]....
        /*0670*/ 	.word	0x0000bf60


	//   ....[14]....
        /*0674*/ 	.word	0x0000bfb0


	//   ....[15]....
        /*0678*/ 	.word	0x0000c0a0


	//   ....[16]....
        /*067c*/ 	.word	0x00013c20


	//   ....[17]....
        /*0680*/ 	.word	0x00013e60


	//   ....[18]....
        /*0684*/ 	.word	0x00013f10


	//   ....[19]....
        /*0688*/ 	.word	0x00013fa0


	//   ....[20]....
        /*068c*/ 	.word	0x00013fc0


	//   ....[21]....
        /*0690*/ 	.word	0x00013fd0


	//   ....[22]....
        /*0694*/ 	.word	0x00014040


	//   ....[23]....
        /*0698*/ 	.word	0x000140a0


	//   ....[24]....
        /*069c*/ 	.word	0x0001a250


	//   ....[25]....
        /*06a0*/ 	.word	0x0001a2e0


	//   ....[26]....
        /*06a4*/ 	.word	0x0001a330


	//   ....[27]....
        /*06a8*/ 	.word	0x0001a390


	//   ....[28]....
        /*06ac*/ 	.word	0x0001a410


	//   ....[29]....
        /*06b0*/ 	.word	0x0001a420


	//   ....[30]....
        /*06b4*/ 	.word	0x0001a430


	//   ....[31]....
        /*06b8*/ 	.word	0x0001a4d0


	//   ....[32]....
        /*06bc*/ 	.word	0x0001cee0


	//   ....[33]....
        /*06c0*/ 	.word	0x0001cef0


	//   ....[34]....
        /*06c4*/ 	.word	0x0001cf00


	//   ....[35]....
        /*06c8*/ 	.word	0x0001cf50


	//   ....[36]....
        /*06cc*/ 	.word	0x0001cf70


	//   ....[37]....
        /*06d0*/ 	.word	0x0001cf90


	//   ....[38]....
        /*06d4*/ 	.word	0x0001cfa0


	//   ....[39]....
        /*06d8*/ 	.word	0x0001cfd0


	//----- nvinfo : EIATTR_VRC_CTA_INIT_COUNT
	.align		4
.L_270:
        /*06dc*/ 	.byte	0x02, 0x4a
	.zero		1
	.zero		1


	//----- nvinfo : EIATTR_EXIT_INSTR_OFFSETS
	.align		4
        /*06e0*/ 	.byte	0x04, 0x1c
        /*06e2*/ 	.short	(.L_272 - .L_271)


	//   ....[0]....
.L_271:
        /*06e4*/ 	.word	0x000004b0


	//   ....[1]....
        /*06e8*/ 	.word	0x000019a0


	//   ....[2]....
        /*06ec*/ 	.word	0x00001a30


	//   ....[3]....
        /*06f0*/ 	.word	0x0001f260


	//   ....[4]....
        /*06f4*/ 	.word	0x0001f380


	//   ....[5]....
        /*06f8*/ 	.word	0x0001f3a0


	//----- nvinfo : EIATTR_CRS_STACK_SIZE
	.align		4
.L_272:
        /*06fc*/ 	.byte	0x04, 0x1e
        /*06fe*/ 	.short	(.L_274 - .L_273)
.L_273:
        /*0700*/ 	.word	0x00000000


	//----- nvinfo : EIATTR_CBANK_PARAM_SIZE
	.align		4
.L_274:
        /*0704*/ 	.byte	0x03, 0x19
        /*0706*/ 	.short	0x01d0


	//----- nvinfo : EIATTR_PARAM_CBANK
	.align		4
        /*0708*/ 	.byte	0x04, 0x0a
        /*070a*/ 	.short	(.L_276 - .L_275)
	.align		4
.L_275:
        /*070c*/ 	.word	index@(.nv.constant0._ZN5flash16flash_fwd_kernelI23Flash_fwd_kernel_traitsILi128ELi128ELi64ELi4ELb0ELb0EN7cutlass6half_tE19Flash_kernel_traitsILi128ELi128ELi64ELi4ES3_EELb0ELb1ELb0ELb0ELb0ELb0ELb1ELb0EEEvNS_16Flash_fwd_paramsE)
        /*0710*/ 	.short	0x0380
        /*0712*/ 	.short	0x01d0


	//----- nvinfo : EIATTR_SW_WAR
	.align		4
.L_276:
        /*0714*/ 	.byte	0x04, 0x36
        /*0716*/ 	.short	(.L_278 - .L_277)
.L_277:
        /*0718*/ 	.word	0x00000008
.L_278:


//--------------------- .nv.info._ZN5flash16flash_fwd_kernelI23Flash_fwd_kernel_traitsILi128ELi128ELi64ELi4ELb0ELb0EN7cutlass6half_tE19Flash_kernel_traitsILi128ELi128ELi64ELi4ES3_EELb0ELb1ELb0ELb1ELb0ELb0ELb0ELb0EEEvNS_16Flash_fwd_paramsE --------------------------
	.section	.nv.info._ZN5flash16flash_fwd_kernelI23Flash_fwd_kernel_traitsILi128ELi128ELi64ELi4ELb0ELb0EN7cutlass6half_tE19Flash_kernel_traitsILi128ELi128ELi64ELi4ES3_EELb0ELb1ELb0ELb1ELb0ELb0ELb0ELb0EEEvNS_16Flash_fwd_paramsE,"",@"SHT_CUDA_INFO"
	.sectionflags	@""
	.align	4


	//----- nvinfo : EIATTR_CUDA_API_VERSION
	.align		4
        /*0000*/ 	.byte	0x04, 0x37
        /*0002*/ 	.short	(.L_280 - .L_279)
.L_279:
        /*0004*/ 	.word	0x00000082


	//----- nvinfo : EIATTR_KPARAM_INFO
	.align		4
.L_280:
        /*0008*/ 	.byte	0x04, 0x17
        /*000a*/ 	.short	(.L_282 - .L_281)
.L_281:
        /*000c*/ 	.word	0x00000000
        /*0010*/ 	.short	0x0000
        /*0012*/ 	.short	0x0000
        /*0014*/ 	.byte	0x00, 0xf0, 0x41, 0x07


	//----- nvinfo : EIATTR_SPARSE_MMA_MASK
	.align		4
.L_282:
        /*0018*/ 	.byte	0x03, 0x50
        /*001a*/ 	.short	0x0000


	//----- nvinfo : EIATTR_MAXREG_COUNT
	.align		4
        /*001c*/ 	.byte	0x03, 0x1b
        /*001e*/ 	.short	0x00ff


	//----- nvinfo : EIATTR_NUM_BARRIERS
	.align		4
        /*0020*/ 	.byte	0x02, 0x4c
        /*0022*/ 	.byte	0x01
	.zero		1


	//----- nvinfo : EIATTR_ANNOTATIONS
	.align		4
        /*0024*/ 	.byte	0x04, 0x55
        /*0026*/ 	.short	(.L_284 - .L_283)


	//   ....[0]....
.L_283:
        /* <DEDUP_REMOVED lines=56> */


	//----- nvinfo : EIATTR_MERCURY_ISA_VERSION
	.align		4
.L_284:
        /*0398*/ 	.byte	0x03, 0x5f
        /*039a*/ 	.short	0x0101


	//----- nvinfo : EIATTR_COOP_GROUP_MASK_REGIDS
	.align		4
        /*039c*/ 	.byte	0x04, 0x29
        /*039e*/ 	.short	(.L_286 - .L_285)


	//   ....[0]....
.L_285:
        /*03a0*/ 	.word	0xffffffff


	//   ....[1]....
        /*03a4*/ 	.word	0xffffffff


	//   ....[2]....
        /*03a8*/ 	.word	0xffffffff


	//   ....[3]....
        /*03ac*/ 	.word	0xffffffff


	//   ....[4]....
        /*03b0*/ 	.word	0xffffffff


	//   ....[5]....
        /*03b4*/ 	.word	0xffffffff


	//   ....[6]....
        /*03b8*/ 	.word	0xffffffff


	//   ....[7]....
        /*03bc*/ 	.word	0xffffffff


	//   ....[8]....
        /*03c0*/ 	.word	0xffffffff


	//   ....[9]....
        /*03c4*/ 	.word	0xffffffff


	//   ....[10]....
        /*03c8*/ 	.word	0xffffffff


	//   ....[11]....
        /*03cc*/ 	.word	0xffffffff


	//   ....[12]....
        /*03d0*/ 	.word	0xffffffff


	//   ....[13]....
        /*03d4*/ 	.word	0xffffffff


	//   ....[14]....
        /*03d8*/ 	.word	0xffffffff


	//   ....[15]....
        /*03dc*/ 	.word	0xffffffff


	//   ....[16]....
        /*03e0*/ 	.word	0xffffffff


	//   ....[17]....
        /*03e4*/ 	.word	0xffffffff


	//   ....[18]....
        /*03e8*/ 	.word	0xffffffff


	//   ....[19]....
        /*03ec*/ 	.word	0xffffffff


	//   ....[20]....
        /*03f0*/ 	.word	0xffffffff


	//   ....[21]....
        /*03f4*/ 	.word	0xffffffff


	//   ....[22]....
        /*03f8*/ 	.word	0xffffffff


	//   ....[23]....
        /*03fc*/ 	.word	0xffffffff


	//   ....[24]....
        /*0400*/ 	.word	0xffffffff


	//   ....[25]....
        /*0404*/ 	.word	0xffffffff


	//   ....[26]....
        /*0408*/ 	.word	0xffffffff


	//   ....[27]....
        /*040c*/ 	.word	0xffffffff


	//   ....[28]....
        /*0410*/ 	.word	0xffffffff


	//   ....[29]....
        /*0414*/ 	.word	0xffffffff


	//   ....[30]....
        /*0418*/ 	.word	0xffffffff


	//   ....[31]....
        /*041c*/ 	.word	0xffffffff


	//   ....[32]....
        /*0420*/ 	.word	0xffffffff


	//   ....[33]....
        /*0424*/ 	.word	0xffffffff


	//   ....[34]....
        /*0428*/ 	.word	0xffffffff


	//   ....[35]....
        /*042c*/ 	.word	0xffffffff


	//   ....[36]....
        /*0430*/ 	.word	0xffffffff


	//   ....[37]....
        /*0434*/ 	.word	0xffffffff


	//   ....[38]....
        /*0438*/ 	.word	0xffffffff


	//   ....[39]....
        /*043c*/ 	.word	0xffffffff


	//----- nvinfo : EIATTR_COOP_GROUP_INSTR_OFFSETS
	.align		4
.L_286:
        /*0440*/ 	.byte	0x04, 0x28
        /*0442*/ 	.short	(.L_288 - .L_287)


	//   ....[0]....
.L_287:
        /*0444*/ 	.word	0x00005af0


	//   ....[1]....
        /*0448*/ 	.word	0x00005d30


	//   ....[2]....
        /*044c*/ 	.word	0x00005eb0


	//   ....[3]....
        /*0450*/ 	.word	0x00006100


	//   ....[4]....
        /*0454*/ 	.word	0x00006390


	//   ....[5]....
        /*0458*/ 	.word	0x00006410


	//   ....[6]....
        /*045c*/ 	.word	0x000065a0


	//   ....[7]....
        /*0460*/ 	.word	0x00006630


	//   ....[8]....
        /*0464*/ 	.word	0x0000b580


	//   ....[9]....
        /*0468*/ 	.word	0x0000b6f0


	//   ....[10]....
        /*046c*/ 	.word	0x0000b7a0


	//   ....[11]....
        /*0470*/ 	.word	0x0000b870


	//   ....[12]....
        /*0474*/ 	.word	0x0000b8b0


	//   ....[13]....
        /*0478*/ 	.word	0x0000b950


	//   ....[14]....
        /*047c*/ 	.word	0x0000b9b0


	//   ....[15]....
        /*0480*/ 	.word	0x0000bae0


	//   ....[16]....
        /*0484*/ 	.word	0x000116f0


	//   ....[17]....
        /*0488*/ 	.word	0x00011740


	//   ....[18]....
        /*048c*/ 	.word	0x00011760


	//   ....[19]....
        /*0490*/ 	.word	0x00011860


	//   ....[20]....
        /*0494*/ 	.word	0x000118c0


	//   ....[21]....
        /*0498*/ 	.word	0x00011940


	//   ....[22]....
        /*049c*/ 	.word	0x00011970


	//   ....[23]....
        /*04a0*/ 	.word	0x00011a00


	//   ....[24]....
        /*04a4*/ 	.word	0x00016900


	//   ....[25]....
        /*04a8*/ 	.word	0x00016940


	//   ....[26]....
        /*04ac*/ 	.word	0x00016a10


	//   ....[27]....
        /*04b0*/ 	.word	0x00016a20


	//   ....[28]....
        /*04b4*/ 	.word	0x00016a50


	//   ....[29]....
        /*04b8*/ 	.word	0x00016a60


	//   ....[30]....
        /*04bc*/ 	.word	0x00016a90


	//   ....[31]....
        /*04c0*/ 	.word	0x00016ab0


	//   ....[32]....
        /*04c4*/ 	.word	0x000191b0


	//   ....[33]....
        /*04c8*/ 	.word	0x000191c0


	//   ....[34]....
        /*04cc*/ 	.word	0x000191d0


	//   ....[35]....
        /*04d0*/ 	.word	0x00019220


	//   ....[36]....
        /*04d4*/ 	.word	0x00019240


	//   ....[37]....
        /*04d8*/ 	.word	0x00019260


	//   ....[38]....
        /*04dc*/ 	.word	0x00019270


	//   ....[39]....
        /*04e0*/ 	.word	0x000192a0


	//----- nvinfo : EIATTR_VRC_CTA_INIT_COUNT
	.align		4
.L_288:
        /*04e4*/ 	.byte	0x02, 0x4a
	.zero		1
	.zero		1


	//----- nvinfo : EIATTR_EXIT_INSTR_OFFSETS
	.align		4
        /*04e8*/ 	.byte	0x04, 0x1c
        /*04ea*/ 	.short	(.L_290 - .L_289)


	//   ....[0]....
.L_289:
        /*04ec*/ 	.word	0x000004b0


	//   ....[1]....
        /*04f0*/ 	.word	0x000019a0


	//   ....[2]....
        /*04f4*/ 	.word	0x00001a30


	//   ....[3]....
        /*04f8*/ 	.word	0x0001b540


	//   ....[4]....
        /*04fc*/ 	.word	0x0001b660


	//   ....[5]....
        /*0500*/ 	.word	0x0001b680


	//----- nvinfo : EIATTR_CRS_STACK_SIZE
	.align		4
.L_290:
        /*0504*/ 	.byte	0x04, 0x1e
        /*0506*/ 	.short	(.L_292 - .L_291)
.L_291:
        /*0508*/ 	.word	0x00000000


	//----- nvinfo : EIATTR_CBANK_PARAM_SIZE
	.align		4
.L_292:
        /*050c*/ 	.byte	0x03, 0x19
        /*050e*/ 	.short	0x01d0


	//----- nvinfo : EIATTR_PARAM_CBANK
	.align		4
        /*0510*/ 	.byte	0x04, 0x0a
        /*0512*/ 	.short	(.L_294 - .L_293)
	.align		4
.L_293:
        /*0514*/ 	.word	index@(.nv.constant0._ZN5flash16flash_fwd_kernelI23Flash_fwd_kernel_traitsILi128ELi128ELi64ELi4ELb0ELb0EN7cutlass6half_tE19Flash_kernel_traitsILi128ELi128ELi64ELi4ES3_EELb0ELb1ELb0ELb1ELb0ELb0ELb0ELb0EEEvNS_16Flash_fwd_paramsE)
        /*0518*/ 	.short	0x0380
        /*051a*/ 	.short	0x01d0


	//----- nvinfo : EIATTR_SW_WAR
	.align		4
.L_294:
        /*051c*/ 	.byte	0x04, 0x36
        /*051e*/ 	.short	(.L_296 - .L_295)
.L_295:
        /*0520*/ 	.word	0x00000008
.L_296:


//--------------------- .nv.info._ZN5flash16flash_fwd_kernelI23Flash_fwd_kernel_traitsILi128ELi128ELi64ELi4ELb0ELb0EN7cutlass6half_tE19Flash_kernel_traitsILi128ELi128ELi64ELi4ES3_EELb0ELb1ELb0ELb1ELb0ELb0ELb1ELb0EEEvNS_16Flash_fwd_paramsE --------------------------
	.section	.nv.info._ZN5flash16flash_fwd_kernelI23Flash_fwd_kernel_traitsILi128ELi128ELi64ELi4ELb0ELb0EN7cutlass6half_tE19Flash_kernel_traitsILi128ELi128ELi64ELi4ES3_EELb0ELb1ELb0ELb1ELb0ELb0ELb1ELb0EEEvNS_16Flash_fwd_paramsE,"",@"SHT_CUDA_INFO"
	.sectionflags	@""
	.align	4


	//----- nvinfo : EIATTR_CUDA_API_VERSION
	.align		4
        /*0000*/ 	.byte	0x04, 0x37
        /*0002*/ 	.short	(.L_298 - .L_297)
.L_297:
        /*0004*/ 	.word	0x00000082


	//----- nvinfo : EIATTR_KPARAM_INFO
	.align		4
.L_298:
        /*0008*/ 	.byte	0x04, 0x17
        /*000a*/ 	.short	(.L_300 - .L_299)
.L_299:
        /*000c*/ 	.word	0x00000000
        /*0010*/ 	.short	0x0000
        /*0012*/ 	.short	0x0000
        /*0014*/ 	.byte	0x00, 0xf0, 0x41, 0x07


	//----- nvinfo : EIATTR_SPARSE_MMA_MASK
	.align		4
.L_300:
        /*0018*/ 	.byte	0x03, 0x50
        /*001a*/ 	.short	0x0000


	//----- nvinfo : EIATTR_MAXREG_COUNT
	.align		4
        /*001c*/ 	.byte	0x03, 0x1b
        /*001e*/ 	.short	0x00ff


	//----- nvinfo : EIATTR_NUM_BARRIERS
	.align		4
        /*0020*/ 	.byte	0x02, 0x4c
        /*0022*/ 	.byte	0x01
	.zero		1


	//----- nvinfo : EIATTR_ANNOTATIONS
	.align		4
        /*0024*/ 	.byte	0x04, 0x55
        /*0026*/ 	.short	(.L_302 - .L_301)


	//   ....[0]....
.L_301:
        /* <DEDUP_REMOVED lines=102> */


	//----- nvinfo : EIATTR_MERCURY_ISA_VERSION
	.align		4
.L_302:
        /*0670*/ 	.byte	0x03, 0x5f
        /*0672*/ 	.short	0x0101


	//----- nvinfo : EIATTR_COOP_GROUP_MASK_REGIDS
	.align		4
        /*0674*/ 	.byte	0x04, 0x29
        /*0676*/ 	.short	(.L_304 - .L_303)


	//   ....[0]....
.L_303:
        /*0678*/ 	.word	0xffffffff


	//   ....[1]....
        /*067c*/ 	.word	0xffffffff


	//   ....[2]....
        /*0680*/ 	.word	0xffffffff


	//   ....[3]....
        /*0684*/ 	.word	0xffffffff


	//   ....[4]....
        /*0688*/ 	.word	0xffffffff


	//   ....[5]....
        /*068c*/ 	.word	0xffffffff


	//   ....[6]....
        /*0690*/ 	.word	0xffffffff


	//   ....[7]....
        /*0694*/ 	.word	0xffffffff


	//   ....[8]....
        /*0698*/ 	.word	0xffffffff


	//   ....[9]....
        /*069c*/ 	.word	0xffffffff


	//   ....[10]....
        /*06a0*/ 	.word	0xffffffff


	//   ....[11]....
        /*06a4*/ 	.word	0xffffffff


	//   ....[12]....
        /*06a8*/ 	.word	0xffffffff


	//   ....[13]....
        /*06ac*/ 	.word	0xffffffff


	//   ....[14]....
        /*06b0*/ 	.word	0xffffffff


	//   ....[15]....
        /*06b4*/ 	.word	0xffffffff


	//   ....[16]....
        /*06b8*/ 	.word	0xffffffff


	//   ....[17]....
        /*06bc*/ 	.word	0xffffffff


	//   ....[18]....
        /*06c0*/ 	.word	0xffffffff


	//   ....[19]....
        /*06c4*/ 	.word	0xffffffff


	//   ....[20]....
        /*06c8*/ 	.word	0xffffffff


	//   ....[21]....
        /*06cc*/ 	.word	0xffffffff


	//   ....[22]....
        /*06d0*/ 	.word	0xffffffff


	//   ....[23]....
        /*06d4*/ 	.word	0xffffffff


	//   ....[24]....
        /*06d8*/ 	.word	0xffffffff


	//   ....[25]....
        /*06dc*/ 	.word	0xffffffff


	//   ....[26]....
        /*06e0*/ 	.word	0xffffffff


	//   ....[27]....
        /*06e4*/ 	.word	0xffffffff


	//   ....[28]....
        /*06e8*/ 	.word	0xffffffff


	//   ....[29]....
        /*06ec*/ 	.word	0xffffffff


	//   ....[30]....
        /*06f0*/ 	.word	0xffffffff


	//   ....[31]....
        /*06f4*/ 	.word	0xffffffff


	//   ....[32]....
        /*06f8*/ 	.word	0xffffffff


	//   ....[33]....
        /*06fc*/ 	.word	0xffffffff


	//   ....[34]....
        /*0700*/ 	.word	0xffffffff


	//   ....[35]....
        /*0704*/ 	.word	0xffffffff


	//   ....[36]....
        /*0708*/ 	.word	0xffffffff


	//   ....[37]....
        /*070c*/ 	.word	0xffffffff


	//   ....[38]....
        /*0710*/ 	.word	0xffffffff


	//   ....[39]....
        /*0714*/ 	.word	0xffffffff


	//----- nvinfo : EIATTR_COOP_GROUP_INSTR_OFFSETS
	.align		4
.L_304:
        /*0718*/ 	.byte	0x04, 0x28
        /*071a*/ 	.short	(.L_306 - .L_305)


	//   ....[0]....
.L_305:
        /*071c*/ 	.word	0x000062e0


	//   ....[1]....
        /*0720*/ 	.word	0x00006540


	//   ....[2]....
        /*0724*/ 	.word	0x000066e0


	//   ....[3]....
        /*0728*/ 	.word	0x000068f0


	//   ....[4]....
        /*072c*/ 	.word	0x00006b70


	//   ....[5]....
        /*0730*/ 	.word	0x00006bf0


	//   ....[6]....
        /*0734*/ 	.word	0x00006d80


	//   ....[7]....
        /*0738*/ 	.word	0x00006e20


	//   ....[8]....
        /*073c*/ 	.word	0x0000c940


	//   ....[9]....
        /*0740*/ 	.word	0x0000cb80


	//   ....[10]....
        /*0744*/ 	.word	0x0000ccc0


	//   ....[11]....
        /*0748*/ 	.word	0x0000cd80


	//   ....[12]....
        /*074c*/ 	.word	0x0000cdb0


	//   ....[13]....
        /*0750*/ 	.word	0x0000cdf0


	//   ....[14]....
        /*0754*/ 	.word	0x0000ce30


	//   ....[15]....
        /*0758*/ 	.word	0x0000cf00


	//   ....[16]....
        /*075c*/ 	.word	0x00014bc0


	//   ....[17]....
        /*0760*/ 	.word	0x00014f60


	//   ....[18]....
        /*0764*/ 	.word	0x00014f80


	//   ....[19]....
        /*0768*/ 	.word	0x00015040


	//   ....[20]....
        /*076c*/ 	.word	0x00015180


	//   ....[21]....
        /*0770*/ 	.word	0x000151e0


	//   ....[22]....
        /*0774*/ 	.word	0x00015260


	//   ....[23]....
        /*0778*/ 	.word	0x00015280


	//   ....[24]....
        /*077c*/ 	.word	0x0001b9a0


	//   ....[25]....
        /*0780*/ 	.word	0x0001baa0


	//   ....[26]....
        /*0784*/ 	.word	0x0001bad0


	//   ....[27]....
        /*0788*/ 	.word	0x0001bae0


	//   ....[28]....
        /*078c*/ 	.word	0x0001bb80


	//   ....[29]....
        /*0790*/ 	.word	0x0001bb90


	//   ....[30]....
        /*0794*/ 	.word	0x0001bba0


	//   ....[31]....
        /*0798*/ 	.word	0x0001bbb0


	//   ....[32]....
        /*079c*/ 	.word	0x0001e580


	//   ....[33]....
        /*07a0*/ 	.word	0x0001e590


	//   ....[34]....
        /*07a4*/ 	.word	0x0001e5a0


	//   ....[35]....
        /*07a8*/ 	.word	0x0001e5f0


	//   ....[36]....
        /*07ac*/ 	.word	0x0001e610


	//   ....[37]....
        /*07b0*/ 	.word	0x0001e630


	//   ....[38]....
        /*07b4*/ 	.word	0x0001e640


	//   ....[39]....
        /*07b8*/ 	.word	0x0001e670


	//----- nvinfo : EIATTR_VRC_CTA_INIT_COUNT
	.align		4
.L_306:
        /*07bc*/ 	.byte	0x02, 0x4a
	.zero		1
	.zero		1


	//----- nvinfo : EIATTR_EXIT_INSTR_OFFSETS
	.align		4
        /*07c0*/ 	.byte	0x04, 0x1c
        /*07c2*/ 	.short	(.L_308 - .L_307)


	//   ....[0]....
.L_307:
        /*07c4*/ 	.word	0x000004b0


	//   ....[1]....
        /*07c8*/ 	.word	0x000019a0


	//   ....[2]....
        /*07cc*/ 	.word	0x00001a30


	//   ....[3]....
        /*07d0*/ 	.word	0x00020910


	//   ....[4]....
        /*07d4*/ 	.word	0x00020a30


	//   ....[5]....
        /*07d8*/ 	.word	0x00020a50


	//----- nvinfo : EIATTR_CRS_STACK_SIZE
	.align		4
.L_308:
        /*07dc*/ 	.byte	0x04, 0x1e
        /*07de*/ 	.short	(.L_310 - .L_309)
.L_309:
        /*07e0*/ 	.word	0x00000000


	//----- nvinfo : EIATTR_CBANK_PARAM_SIZE
	.align		4
.L_310:
        /*07e4*/ 	.byte	0x03, 0x19
        /*07e6*/ 	.short	0x01d0


	//----- nvinfo : EIATTR_PARAM_CBANK
	.align		4
        /*07e8*/ 	.byte	0x04, 0x0a
        /*07ea*/ 	.short	(.L_312 - .L_311)
	.align		4
.L_311:
        /*07ec*/ 	.word	index@(.nv.constant0._ZN5flash16flash_fwd_kernelI23Flash_fwd_kernel_traitsILi128ELi128ELi64ELi4ELb0ELb0EN7cutlass6half_tE19Flash_kernel_traitsILi128ELi128ELi64ELi4ES3_EELb0ELb1ELb0ELb1ELb0ELb0ELb1ELb0EEEvNS_16Flash_fwd_paramsE)
        /*07f0*/ 	.short	0x0380
        /*07f2*/ 	.short	0x01d0


	//----- nvinfo : EIATTR_SW_WAR
	.align		4
.L_312:
        /*07f4*/ 	.byte	0x04, 0x36
        /*07f6*/ 	.short	(.L_314 - .L_313)
.L_313:
        /*07f8*/ 	.word	0x00000008
.L_314:


//--------------------- .nv.info._ZN5flash16flash_fwd_kernelI23Flash_fwd_kernel_traitsILi128ELi64ELi64ELi4ELb0ELb0EN7cutlass6half_tE19Flash_kernel_traitsILi128ELi64ELi64ELi4ES3_EELb0ELb1ELb0ELb0ELb1ELb1ELb0ELb0EEEvNS_16Flash_fwd_paramsE --------------------------
	.section	.nv.info._ZN5flash16flash_fwd_kernelI23Flash_fwd_kernel_traitsILi128ELi64ELi64ELi4ELb0ELb0EN7cutlass6half_tE19Flash_kernel_traitsILi128ELi64ELi64ELi4ES3_EELb0ELb1ELb0ELb0ELb1ELb1ELb0ELb0EEEvNS_16Flash_fwd_paramsE,"",@"SHT_CUDA_INFO"
	.sectionflags	@""
	.align	4


	//----- nvinfo : EIATTR_CUDA_API_VERSION
	.align		4
        /*0000*/ 	.byte	0x04, 0x37
        /*0002*/ 	.short	(.L_316 - .L_315)
.L_315:
        /*0004*/ 	.word	0x00000082


	//----- nvinfo : EIATTR_KPARAM_INFO
	.align		4
.L_316:
        /*0008*/ 	.byte	0x04, 0x17
        /*000a*/ 	.short	(.L_318 - .L_317)
.L_317:
        /*000c*/ 	.word	0x00000000
        /*0010*/ 	.short	0x0000
        /*0012*/ 	.short	0x0000
        /*0014*/ 	.byte	0x00, 0xf0, 0x41, 0x07


	//----- nvinfo : EIATTR_SPARSE_MMA_MASK
	.align		4
.L_318:
        /*0018*/ 	.byte	0x03, 0x50
        /*001a*/ 	.short	0x0000


	//----- nvinfo : EIATTR_MAXREG_COUNT
	.align		4
        /*001c*/ 	.byte	0x03, 0x1b
        /*001e*/ 	.short	0x00ff


	//----- nvinfo : EIATTR_NUM_BARRIERS
	.align		4
        /*0020*/ 	.byte	0x02, 0x4c
        /*0022*/ 	.byte	0x01
	.zero		1


	//----- nvinfo : EIATTR_MERCURY_ISA_VERSION
	.align		4
        /*0024*/ 	.byte	0x03, 0x5f
        /*0026*/ 	.short	0x0101


	//----- nvinfo : EIATTR_COOP_GROUP_MASK_REGIDS
	.align		4
        /*0028*/ 	.byte	0x04, 0x29
        /*002a*/ 	.short	(.L_320 - .L_319)


	//   ....[0]....
.L_319:
        /*002c*/ 	.word	0xffffffff


	//   ....[1]....
        /*0030*/ 	.word	0xffffffff


	//   ....[2]....
        /*0034*/ 	.word	0xffffffff


	//   ....[3]....
        /*0038*/ 	.word	0xffffffff


	//   ....[4]....
        /*003c*/ 	.word	0xffffffff


	//   ....[5]....
        /*0040*/ 	.word	0xffffffff


	//   ....[6]....
        /*0044*/ 	.word	0xffffffff


	//   ....[7]....
        /*0048*/ 	.word	0xffffffff


	//   ....[8]....
        /*004c*/ 	.word	0xffffffff


	//   ....[9]....
        /*0050*/ 	.word	0xffffffff


	//   ....[10]....
        /*0054*/ 	.word	0xffffffff


	//   ....[11]....
        /*0058*/ 	.word	0xffffffff


	//----- nvinfo : EIATTR_COOP_GROUP_INSTR_OFFSETS
	.align		4
.L_320:
        /*005c*/ 	.byte	0x04, 0x28
        /*005e*/ 	.short	(.L_322 - .L_321)


	//   ....[0]....
.L_321:
        /*0060*/ 	.word	0x000025f0


	//   ....[1]....
        /*0064*/ 	.word	0x00002720


	//   ....[2]....
        /*0068*/ 	.word	0x00002740


	//   ....[3]....
        /*006c*/ 	.word	0x00002830


	//   ....[4]....
        /*0070*/ 	.word	0x000041e0


	//   ....[5]....
        /*0074*/ 	.word	0x00004200


	//   ....[6]....
        /*0078*/ 	.word	0x00004260


	//   ....[7]....
        /*007c*/ 	.word	0x00004270


	//   ....[8]....
        /*0080*/ 	.word	0x000054c0


	//   ....[9]....
        /*0084*/ 	.word	0x000054f0


	//   ....[10]....
        /*0088*/ 	.word	0x00005570


	//   ....[11]....
        /*008c*/ 	.word	0x00005580


	//----- nvinfo : EIATTR_VRC_CTA_INIT_COUNT
	.align		4
.L_322:
        /*0090*/ 	.byte	0x02, 0x4a
	.zero		1
	.zero		1


	//----- nvinfo : EIATTR_EXIT_INSTR_OFFSETS
	.align		4
        /*0094*/ 	.byte	0x04, 0x1c
        /*0096*/ 	.short	(.L_324 - .L_323)


	//   ....[0]....
.L_323:
        /*0098*/ 	.word	0x00000170


	//   ....[1]....
        /*009c*/ 	.word	0x000009a0


	//   ....[2]....
        /*00a0*/ 	.word	0x00000a30


	//   ....[3]....
        /*00a4*/ 	.word	0x00006670


	//----- nvinfo : EIATTR_CRS_STACK_SIZE
	.align		4
.L_324:
        /*00a8*/ 	.byte	0x04, 0x1e
        /*00aa*/ 	.short	(.L_326 - .L_325)
.L_325:
        /*00ac*/ 	.word	0x00000000


	//----- nvinfo : EIATTR_CBANK_PARAM_SIZE
	.align		4
.L_326:
        /*00b0*/ 	.byte	0x03, 0x19
        /*00b2*/ 	.short	0x01d0


	//----- nvinfo : EIATTR_PARAM_CBANK
	.align		4
        /*00b4*/ 	.byte	0x04, 0x0a
        /*00b6*/ 	.short	(.L_328 - .L_327)
	.align		4
.L_327:
        /*00b8*/ 	.word	index@(.nv.constant0._ZN5flash16flash_fwd_kernelI23Flash_fwd_kernel_traitsILi128ELi64ELi64ELi4ELb0ELb0EN7cutlass6half_tE19Flash_kernel_traitsILi128ELi64ELi64ELi4ES3_EELb0ELb1ELb0ELb0ELb1ELb1ELb0ELb0EEEvNS_16Flash_fwd_paramsE)
        /*00bc*/ 	.short	0x0380
        /*00be*/ 	.short	0x01d0


	//----- nvinfo : EIATTR_SW_WAR
	.align		4
.L_328:
        /*00c0*/ 	.byte	0x04, 0x36
        /*00c2*/ 	.short	(.L_330 - .L_329)
.L_329:
        /*00c4*/ 	.word	0x00000008
.L_330:


//--------------------- .nv.info._ZN5flash16flash_fwd_kernelI23Flash_fwd_kernel_traitsILi128ELi64ELi64ELi4ELb0ELb0EN7cutlass6half_tE19Flash_kernel_traitsILi128ELi64ELi64ELi4ES3_EELb0ELb1ELb0ELb0ELb1ELb1ELb1ELb0EEEvNS_16Flash_fwd_paramsE --------------------------
	.section	.nv.info._ZN5flash16flash_fwd_kernelI23Flash_fwd_kernel_traitsILi128ELi64ELi64ELi4ELb0ELb0EN7cutlass6half_tE19Flash_kernel_traitsILi128ELi64ELi64ELi4ES3_EELb0ELb1ELb0ELb0ELb1ELb1ELb1ELb0EEEvNS_16Flash_fwd_paramsE,"",@"SHT_CUDA_INFO"
	.sectionflags	@""
	.align	4


	//----- nvinfo : EIATTR_CUDA_API_VERSION
	.align		4
        /*0000*/ 	.byte	0x04, 0x37
        /*0002*/ 	.short	(.L_332 - .L_331)
.L_331:
        /*0004*/ 	.word	0x00000082


	//----- nvinfo : EIATTR_KPARAM_INFO
	.align		4
.L_332:
        /*0008*/ 	.byte	0x04, 0x17
        /*000a*/ 	.short	(.L_334 - .L_333)
.L_333:
        /*000c*/ 	.word	0x00000000
        /*0010*/ 	.short	0x0000
        /*0012*/ 	.short	0x0000
        /*0014*/ 	.byte	0x00, 0xf0, 0x41, 0x07


	//----- nvinfo : EIATTR_SPARSE_MMA_MASK
	.align		4
.L_334:
        /*0018*/ 	.byte	0x03, 0x50
        /*001a*/ 	.short	0x0000


	//----- nvinfo : EIATTR_MAXREG_COUNT
	.align		4
        /*001c*/ 	.byte	0x03, 0x1b
        /*001e*/ 	.short	0x00ff


	//----- nvinfo : EIATTR_NUM_BARRIERS
	.align		4
        /*0020*/ 	.byte	0x02, 0x4c
        /*0022*/ 	.byte	0x01
	.zero		1


	//----- nvinfo : EIATTR_MERCURY_ISA_VERSION
	.align		4
        /*0024*/ 	.byte	0x03, 0x5f
        /*0026*/ 	.short	0x0101


	//----- nvinfo : EIATTR_COOP_GROUP_MASK_REGIDS
	.align		4
        /*0028*/ 	.byte	0x04, 0x29
        /*002a*/ 	.short	(.L_336 - .L_335)


	//   ....[0]....
.L_335:
        /*002c*/ 	.word	0xffffffff


	//   ....[1]....
        /*0030*/ 	.word	0xffffffff


	//   ....[2]....
        /*0034*/ 	.word	0xffffffff


	//   ....[3]....
        /*0038*/ 	.word	0xffffffff


	//   ....[4]....
        /*003c*/ 	.word	0xffffffff


	//   ....[5]....
        /*0040*/ 	.word	0xffffffff


	//   ....[6]....
        /*0044*/ 	.word	0xffffffff


	//   ....[7]....
        /*0048*/ 	.word	0xffffffff


	//   ....[8]....
        /*004c*/ 	.word	0xffffffff


	//   ....[9]....
        /*0050*/ 	.word	0xffffffff


	//   ....[10]....
        /*0054*/ 	.word	0xffffffff


	//   ....[11]....
        /*0058*/ 	.word	0xffffffff


	//----- nvinfo : EIATTR_COOP_GROUP_INSTR_OFFSETS
	.align		4
.L_336:
        /*005c*/ 	.byte	0x04, 0x28
        /*005e*/ 	.short	(.L_338 - .L_337)


	//   ....[0]....
.L_337:
        /*0060*/ 	.word	0x00002a00


	//   ....[1]....
        /*0064*/ 	.word	0x00002b30


	//   ....[2]....
        /*0068*/ 	.word	0x00002b50


	//   ....[3]....
        /*006c*/ 	.word	0x00002c40


	//   ....[4]....
        /*0070*/ 	.word	0x000049f0


	//   ....[5]....
        /*0074*/ 	.word	0x00004a40


	//   ....[6]....
        /*0078*/ 	.word	0x00004ac0


	//   ....[7]....
        /*007c*/ 	.word	0x00004ad0


	//   ....[8]....
        /*0080*/ 	.word	0x00005cd0


	//   ....[9]....
        /*0084*/ 	.word	0x00005d00


	//   ....[10]....
        /*0088*/ 	.word	0x00005d80


	//   ....[11]....
        /*008c*/ 	.word	0x00005d90


	//----- nvinfo : EIATTR_VRC_CTA_INIT_COUNT
	.align		4
.L_338:
        /*0090*/ 	.byte	0x02, 0x4a
	.zero		1
	.zero		1


	//----- nvinfo : EIATTR_EXIT_INSTR_OFFSETS
	.align		4
        /*0094*/ 	.byte	0x04, 0x1c
        /*0096*/ 	.short	(.L_340 - .L_339)


	//   ....[0]....
.L_339:
        /*0098*/ 	.word	0x00000170


	//   ....[1]....
        /*009c*/ 	.word	0x000009a0


	//   ....[2]....
        /*00a0*/ 	.word	0x00000a30


	//   ....[3]....
        /*00a4*/ 	.word	0x00006e80


	//----- nvinfo : EIATTR_CRS_STACK_SIZE
	.align		4
.L_340:
        /*00a8*/ 	.byte	0x04, 0x1e
        /*00aa*/ 	.short	(.L_342 - .L_341)
.L_341:
        /*00ac*/ 	.word	0x00000000


	//----- nvinfo : EIATTR_CBANK_PARAM_SIZE
	.align		4
.L_342:
        /*00b0*/ 	.byte	0x03, 0x19
        /*00b2*/ 	.short	0x01d0


	//----- nvinfo : EIATTR_PARAM_CBANK
	.align		4
        /*00b4*/ 	.byte	0x04, 0x0a
        /*00b6*/ 	.short	(.L_344 - .L_343)
	.align		4
.L_343:
        /*00b8*/ 	.word	index@(.nv.constant0._ZN5flash16flash_fwd_kernelI23Flash_fwd_kernel_traitsILi128ELi64ELi64ELi4ELb0ELb0EN7cutlass6half_tE19Flash_kernel_traitsILi128ELi64ELi64ELi4ES3_EELb0ELb1ELb0ELb0ELb1ELb1ELb1ELb0EEEvNS_16Flash_fwd_paramsE)
        /*00bc*/ 	.short	0x0380
        /*00be*/ 	.short	0x01d0


	//----- nvinfo : EIATTR_SW_WAR
	.align		4
.L_344:
        /*00c0*/ 	.byte	0x04, 0x36
        /*00c2*/ 	.short	(.L_346 - .L_345)
.L_345:
        /*00c4*/ 	.word	0x00000008
.L_346:


//--------------------- .nv.info._ZN5flash16flash_fwd_kernelI23Flash_fwd_kernel_traitsILi128ELi64ELi64ELi4ELb0ELb0EN7cutlass6half_tE19Flash_kernel_traitsILi128ELi64ELi64ELi4ES3_EELb0ELb1ELb0ELb0ELb0ELb1ELb0ELb0EEEvNS_16Flash_fwd_paramsE --------------------------
	.section	.nv.info._ZN5flash16flash_fwd_kernelI23Flash_fwd_kernel_traitsILi128ELi64ELi64ELi4ELb0ELb0EN7cutlass6half_tE19Flash_kernel_traitsILi128ELi64ELi64ELi4ES3_EELb0ELb1ELb0ELb0ELb0ELb1ELb0ELb0EEEvNS_16Flash_fwd_paramsE,"",@"SHT_CUDA_INFO"
	.sectionflags	@""
	.align	4


	//----- nvinfo : EIATTR_CUDA_API_VERSION
	.align		4
        /*0000*/ 	.byte	0x04, 0x37
        /*0002*/ 	.short	(.L_348 - .L_347)
.L_347:
        /*0004*/ 	.word	0x00000082


	//----- nvinfo : EIATTR_KPARAM_INFO
	.align		4
.L_348:
        /*0008*/ 	.byte	0x04, 0x17
        /*000a*/ 	.short	(.L_350 - .L_349)
.L_349:
        /*000c*/ 	.word	0x00000000
        /*0010*/ 	.short	0x0000
        /*0012*/ 	.short	0x0000
        /*0014*/ 	.byte	0x00, 0xf0, 0x41, 0x07


	//----- nvinfo : EIATTR_SPARSE_MMA_MASK
	.align		4
.L_350:
        /*0018*/ 	.byte	0x03, 0x50
        /*001a*/ 	.short	0x0000


	//----- nvinfo : EIATTR_MAXREG_COUNT
	.align		4
        /*001c*/ 	.byte	0x03, 0x1b
        /*001e*/ 	.short	0x00ff


	//----- nvinfo : EIATTR_NUM_BARRIERS
	.align		4
        /*0020*/ 	.byte	0x02, 0x4c
        /*0022*/ 	.byte	0x01
	.zero		1


	//----- nvinfo : EIATTR_MERCURY_ISA_VERSION
	.align		4
        /*0024*/ 	.byte	0x03, 0x5f
        /*0026*/ 	.short	0x0101


	//----- nvinfo : EIATTR_COOP_GROUP_MASK_REGIDS
	.align		4
        /*0028*/ 	.byte	0x04, 0x29
        /*002a*/ 	.short	(.L_352 - .L_351)


	//   ....[0]....
.L_351:
        /*002c*/ 	.word	0xffffffff


	//   ....[1]....
        /*0030*/ 	.word	0xffffffff


	//   ....[2]....
        /*0034*/ 	.word	0xffffffff


	//   ....[3]....
        /*0038*/ 	.word	0xffffffff


	//   ....[4]....
        /*003c*/ 	.word	0xffffffff


	//   ....[5]....
        /*0040*/ 	.word	0xffffffff


	//   ....[6]....
        /*0044*/ 	.word	0xffffffff


	//   ....[7]....
        /*0048*/ 	.word	0xffffffff


	//   ....[8]....
        /*004c*/ 	.word	0xffffffff


	//   ....[9]....
        /*0050*/ 	.word	0xffffffff


	//   ....[10]....
        /*0054*/ 	.word	0xffffffff


	//   ....[11]....
        /*0058*/ 	.word	0xffffffff


	//   ....[12]....
        /*005c*/ 	.word	0xffffffff


	//   ....[13]....
        /*0060*/ 	.word	0xffffffff


	//   ....[14]....
        /*0064*/ 	.word	0xffffffff


	//   ....[15]....
        /*0068*/ 	.word	0xffffffff


	//----- nvinfo : EIATTR_COOP_GROUP_INSTR_OFFSETS
	.align		4
.L_352:
        /*006c*/ 	.byte	0x04, 0x28
        /*006e*/ 	.short	(.L_354 - .L_353)


	//   ....[0]....
.L_353:
        /*0070*/ 	.word	0x00002f20


	//   ....[1]....
        /*0074*/ 	.word	0x00003140


	//   ....[2]....
        /*0078*/ 	.word	0x000031a0


	//   ....[3]....
        /*007c*/ 	.word	0x00003250


	//   ....[4]....
        /*0080*/ 	.word	0x00004fe0


	//   ....[5]....
        /*0084*/ 	.word	0x000050e0


	//   ....[6]....
        /*0088*/ 	.word	0x000050f0


	//   ....[7]....
        /*008c*/ 	.word	0x00005120


	//   ....[8]....
        /*0090*/ 	.word	0x00007010


	//   ....[9]....
        /*0094*/ 	.word	0x00007030


	//   ....[10]....
        /*0098*/ 	.word	0x00007090


	//   ....[11]....
        /*009c*/ 	.word	0x000070a0


	//   ....[12]....
        /*00a0*/ 	.word	0x000082f0


	//   ....[13]....
        /*00a4*/ 	.word	0x00008320


	//   ....[14]....
        /*00a8*/ 	.word	0x00008380


	//   ....[15]....
        /*00ac*/ 	.word	0x00008390


	//----- nvinfo : EIATTR_VRC_CTA_INIT_COUNT
	.align		4
.L_354:
        /*00b0*/ 	.byte	0x02, 0x4a
	.zero		1
	.zero		1


	//----- nvinfo : EIATTR_EXIT_INSTR_OFFSETS
	.align		4
        /*00b4*/ 	.byte	0x04, 0x1c
        /*00b6*/ 	.short	(.L_356 - .L_355)


	//   ....[0]....
.L_355:
        /*00b8*/ 	.word	0x00000330


	//   ....[1]....
        /*00bc*/ 	.word	0x00000eb0


	//   ....[2]....
        /*00c0*/ 	.word	0x00000f40


	//   ....[3]....
        /*00c4*/ 	.word	0x000096d0


	//   ....[4]....
        /*00c8*/ 	.word	0x000097c0


	//----- nvinfo : EIATTR_CRS_STACK_SIZE
	.align		4
.L_356:
        /*00cc*/ 	.byte	0x04, 0x1e
        /*00ce*/ 	.short	(.L_358 - .L_357)
.L_357:
        /*00d0*/ 	.word	0x00000000


	//----- nvinfo : EIATTR_CBANK_PARAM_SIZE
	.align		4
.L_358:
        /*00d4*/ 	.byte	0x03, 0x19
        /*00d6*/ 	.short	0x01d0


	//----- nvinfo : EIATTR_PARAM_CBANK
	.align		4
        /*00d8*/ 	.byte	0x04, 0x0a
        /*00da*/ 	.short	(.L_360 - .L_359)
	.align		4
.L_359:
        /*00dc*/ 	.word	index@(.nv.constant0._ZN5flash16flash_fwd_kernelI23Flash_fwd_kernel_traitsILi128ELi64ELi64ELi4ELb0ELb0EN7cutlass6half_tE19Flash_kernel_traitsILi128ELi64ELi64ELi4ES3_EELb0ELb1ELb0ELb0ELb0ELb1ELb0ELb0EEEvNS_16Flash_fwd_paramsE)
        /*00e0*/ 	.short	0x0380
        /*00e2*/ 	.short	0x01d0


	//----- nvinfo : EIATTR_SW_WAR
	.align		4
.L_360:
        /*00e4*/ 	.byte	0x04, 0x36
        /*00e6*/ 	.short	(.L_362 - .L_361)
.L_361:
        /*00e8*/ 	.word	0x00000008
.L_362:


//--------------------- .nv.info._ZN5flash16flash_fwd_kernelI23Flash_fwd_kernel_traitsILi128ELi64ELi64ELi4ELb0ELb0EN7cutlass6half_tE19Flash_kernel_traitsILi128ELi64ELi64ELi4ES3_EELb0ELb1ELb0ELb0ELb0ELb1ELb1ELb0EEEvNS_16Flash_fwd_paramsE --------------------------
	.section	.nv.info._ZN5flash16flash_fwd_kernelI23Flash_fwd_kernel_traitsILi128ELi64ELi64ELi4ELb0ELb0EN7cutlass6half_tE19Flash_kernel_traitsILi128ELi64ELi64ELi4ES3_EELb0ELb1ELb0ELb0ELb0ELb1ELb1ELb0EEEvNS_16Flash_fwd_paramsE,"",@"SHT_CUDA_INFO"
	.sectionflags	@""
	.align	4


	//----- nvinfo : EIATTR_CUDA_API_VERSION
	.align		4
        /*0000*/ 	.byte	0x04, 0x37
        /*0002*/ 	.short	(.L_364 - .L_363)
.L_363:
        /*0004*/ 	.word	0x00000082


	//----- nvinfo : EIATTR_KPARAM_INFO
	.align		4
.L_364:
        /*0008*/ 	.byte	0x04, 0x17
        /*000a*/ 	.short	(.L_366 - .L_365)
.L_365:
        /*000c*/ 	.word	0x00000000
        /*0010*/ 	.short	0x0000
        /*0012*/ 	.short	0x0000
        /*0014*/ 	.byte	0x00, 0xf0, 0x41, 0x07


	//----- nvinfo : EIATTR_SPARSE_MMA_MASK
	.align		4
.L_366:
        /*0018*/ 	.byte	0x03, 0x50
        /*001a*/ 	.short	0x0000


	//----- nvinfo : EIATTR_MAXREG_COUNT
	.align		4
        /*001c*/ 	.byte	0x03, 0x1b
        /*001e*/ 	.short	0x00ff


	//----- nvinfo : EIATTR_NUM_BARRIERS
	.align		4
        /*0020*/ 	.byte	0x02, 0x4c
        /*0022*/ 	.byte	0x01
	.zero		1


	//----- nvinfo : EIATTR_MERCURY_ISA_VERSION
	.align		4
        /*0024*/ 	.byte	0x03, 0x5f
        /*0026*/ 	.short	0x0101


	//----- nvinfo : EIATTR_COOP_GROUP_MASK_REGIDS
	.align		4
        /*0028*/ 	.byte	0x04, 0x29
        /*002a*/ 	.short	(.L_368 - .L_367)


	//   ....[0]....
.L_367:
        /*002c*/ 	.word	0xffffffff


	//   ....[1]....
        /*0030*/ 	.word	0xffffffff


	//   ....[2]....
        /*0034*/ 	.word	0xffffffff


	//   ....[3]....
        /*0038*/ 	.word	0xffffffff


	//   ....[4]....
        /*003c*/ 	.word	0xffffffff


	//   ....[5]....
        /*0040*/ 	.word	0xffffffff


	//   ....[6]....
        /*0044*/ 	.word	0xffffffff


	//   ....[7]....
        /*0048*/ 	.word	0xffffffff


	//   ....[8]....
        /*004c*/ 	.word	0xffffffff


	//   ....[9]....
        /*0050*/ 	.word	0xffffffff


	//   ....[10]....
        /*0054*/ 	.word	0xffffffff


	//   ....[11]....
        /*0058*/ 	.word	0xffffffff


	//   ....[12]....
        /*005c*/ 	.word	0xffffffff


	//   ....[13]....
        /*0060*/ 	.word	0xffffffff


	//   ....[14]....
        /*0064*/ 	.word	0xffffffff


	//   ....[15]....
        /*0068*/ 	.word	0xffffffff


	//----- nvinfo : EIATTR_COOP_GROUP_INSTR_OFFSETS
	.align		4
.L_368:
        /*006c*/ 	.byte	0x04, 0x28
        /*006e*/ 	.short	(.L_370 - .L_369)


	//   ....[0]....
.L_369:
        /*0070*/ 	.word	0x00003340


	//   ....[1]....
        /*0074*/ 	.word	0x00003550


	//   ....[2]....
        /*0078*/ 	.word	0x000035a0


	//   ....[3]....
        /*007c*/ 	.word	0x00003640


	//   ....[4]....
        /*0080*/ 	.word	0x000058d0


	//   ....[5]....
        /*0084*/ 	.word	0x000058e0


	//   ....[6]....
        /*0088*/ 	.word	0x00005910


	//   ....[7]....
        /*008c*/ 	.word	0x00005920


	//   ....[8]....
        /*0090*/ 	.word	0x00007c40


	//   ....[9]....
        /*0094*/ 	.word	0x00007c90


	//   ....[10]....
        /*0098*/ 	.word	0x00007d00


	//   ....[11]....
        /*009c*/ 	.word	0x00007d10


	//   ....[12]....
        /*00a0*/ 	.word	0x00008f20


	//   ....[13]....
        /*00a4*/ 	.word	0x00008f50


	//   ....[14]....
        /*00a8*/ 	.word	0x00008fb0


	//   ....[15]....
        /*00ac*/ 	.word	0x00008fc0


	//----- nvinfo : EIATTR_VRC_CTA_INIT_COUNT
	.align		4
.L_370:
        /*00b0*/ 	.byte	0x02, 0x4a
	.zero		1
	.zero		1


	//----- nvinfo : EIATTR_EXIT_INSTR_OFFSETS
	.align		4
        /*00b4*/ 	.byte	0x04, 0x1c
        /*00b6*/ 	.short	(.L_372 - .L_371)


	//   ....[0]....
.L_371:
        /*00b8*/ 	.word	0x00000330


	//   ....[1]....
        /*00bc*/ 	.word	0x00000eb0


	//   ....[2]....
        /*00c0*/ 	.word	0x00000f40


	//   ....[3]....
        /*00c4*/ 	.word	0x0000a300


	//   ....[4]....
        /*00c8*/ 	.word	0x0000a3f0


	//----- nvinfo : EIATTR_CRS_STACK_SIZE
	.align		4
.L_372:
        /*00cc*/ 	.byte	0x04, 0x1e
        /*00ce*/ 	.short	(.L_374 - .L_373)
.L_373:
        /*00d0*/ 	.word	0x00000000


	//----- nvinfo : EIATTR_CBANK_PARAM_SIZE
	.align		4
.L_374:
        /*00d4*/ 	.byte	0x03, 0x19
        /*00d6*/ 	.short	0x01d0


	//----- nvinfo : EIATTR_PARAM_CBANK
	.align		4
        /*00d8*/ 	.byte	0x04, 0x0a
        /*00da*/ 	.short	(.L_376 - .L_375)
	.align		4
.L_375:
        /*00dc*/ 	.word	index@(.nv.constant0._ZN5flash16flash_fwd_kernelI23Flash_fwd_kernel_traitsILi128ELi64ELi64ELi4ELb0ELb0EN7cutlass6half_tE19Flash_kernel_traitsILi128ELi64ELi64ELi4ES3_EELb0ELb1ELb0ELb0ELb0ELb1ELb1ELb0EEEvNS_16Flash_fwd_paramsE)
        /*00e0*/ 	.short	0x0380
        /*00e2*/ 	.short	0x01d0


	//----- nvinfo : EIATTR_SW_WAR
	.align		4
.L_376:
        /*00e4*/ 	.byte	0x04, 0x36
        /*00e6*/ 	.short	(.L_378 - .L_377)
.L_377:
        /*00e8*/ 	.word	0x00000008
.L_378:


//--------------------- .nv.info._ZN5flash16flash_fwd_kernelI23Flash_fwd_kernel_traitsILi128ELi64ELi64ELi4ELb0ELb0EN7cutlass6half_tE19Flash_kernel_traitsILi128ELi64ELi64ELi4ES3_EELb0ELb1ELb0ELb0ELb0ELb0ELb0ELb0EEEvNS_16Flash_fwd_paramsE --------------------------
	.section	.nv.info._ZN5flash16flash_fwd_kernelI23Flash_fwd_kernel_traitsILi128ELi64ELi64ELi4ELb0ELb0EN7cutlass6half_tE19Flash_kernel_traitsILi128ELi64ELi64ELi4ES3_EELb0ELb1ELb0ELb0ELb0ELb0ELb0ELb0EEEvNS_16Flash_fwd_paramsE,"",@"SHT_CUDA_INFO"
	.sectionflags	@""
	.align	4


	//----- nvinfo : EIATTR_CUDA_API_VERSION
	.align		4
        /*0000*/ 	.byte	0x04, 0x37
        /*0002*/ 	.short	(.L_380 - .L_379)
.L_379:
        /*0004*/ 	.word	0x00000082


	//----- nvinfo : EIATTR_KPARAM_INFO
	.align		4
.L_380:
        /*0008*/ 	.byte	0x04, 0x17
        /*000a*/ 	.short	(.L_382 - .L_381)
.L_381:
        /*000c*/ 	.word	0x00000000
        /*0010*/ 	.short	0x0000
        /*0012*/ 	.short	0x0000
        /*0014*/ 	.byte	0x00, 0xf0, 0x41, 0x07


	//----- nvinfo : EIATTR_SPARSE_MMA_MASK
	.align		4
.L_382:
        /*0018*/ 	.byte	0x03, 0x50
        /*001a*/ 	.short	0x0000


	//----- nvinfo : EIATTR_MAXREG_COUNT
	.align		4
        /*001c*/ 	.byte	0x03, 0x1b
        /*001e*/ 	.short	0x00ff


	//----- nvinfo : EIATTR_NUM_BARRIERS
	.align		4
        /*0020*/ 	.byte	0x02, 0x4c
        /*0022*/ 	.byte	0x01
	.zero		1


	//----- nvinfo : EIATTR_MERCURY_ISA_VERSION
	.align		4
        /*0024*/ 	.byte	0x03, 0x5f
        /*0026*/ 	.short	0x0101


	//----- nvinfo : EIATTR_COOP_GROUP_MASK_REGIDS
	.align		4
        /*0028*/ 	.byte	0x04, 0x29
        /*002a*/ 	.short	(.L_384 - .L_383)


	//   ....[0]....
.L_383:
        /*002c*/ 	.word	0xffffffff


	//   ....[1]....
        /*0030*/ 	.word	0xffffffff


	//   ....[2]....
        /*0034*/ 	.word	0xffffffff


	//   ....[3]....
        /*0038*/ 	.word	0xffffffff


	//   ....[4]....
        /*003c*/ 	.word	0xffffffff


	//   ....[5]....
        /*0040*/ 	.word	0xffffffff


	//   ....[6]....
        /*0044*/ 	.word	0xffffffff


	//   ....[7]....
        /*0048*/ 	.word	0xffffffff


	//   ....[8]....
        /*004c*/ 	.word	0xffffffff


	//   ....[9]....
        /*0050*/ 	.word	0xffffffff


	//   ....[10]....
        /*0054*/ 	.word	0xffffffff


	//   ....[11]....
        /*0058*/ 	.word	0xffffffff


	//   ....[12]....
        /*005c*/ 	.word	0xffffffff


	//   ....[13]....
        /*0060*/ 	.word	0xffffffff


	//   ....[14]....
        /*0064*/ 	.word	0xffffffff


	//   ....[15]....
        /*0068*/ 	.word	0xffffffff


	//----- nvinfo : EIATTR_COOP_GROUP_INSTR_OFFSETS
	.align		4
.L_384:
        /*006c*/ 	.byte	0x04, 0x28
        /*006e*/ 	.short	(.L_386 - .L_385)


	//   ....[0]....
.L_385:
        /*0070*/ 	.word	0x00003cb0


	//   ....[1]....
        /*0074*/ 	.word	0x00003e00


	//   ....[2]....
        /*0078*/ 	.word	0x00003e10


	//   ....[3]....
        /*007c*/ 	.word	0x00003e70


	//   ....[4]....
        /*0080*/ 	.word	0x00006140


	//   ....[5]....
        /*0084*/ 	.word	0x00006150


	//   ....[6]....
        /*0088*/ 	.word	0x00006180


	//   ....[7]....
        /*008c*/ 	.word	0x00006190


	//   ....[8]....
        /*0090*/ 	.word	0x000083e0


	//   ....[9]....
        /*0094*/ 	.word	0x000083f0


	//   ....[10]....
        /*0098*/ 	.word	0x00008440


	//   ....[11]....
        /*009c*/ 	.word	0x00008450


	//   ....[12]....
        /*00a0*/ 	.word	0x00009680


	//   ....[13]....
        /*00a4*/ 	.word	0x000096b0


	//   ....[14]....
        /*00a8*/ 	.word	0x00009710


	//   ....[15]....
        /*00ac*/ 	.word	0x00009720


	//----- nvinfo : EIATTR_VRC_CTA_INIT_COUNT
	.align		4
.L_386:
        /*00b0*/ 	.byte	0x02, 0x4a
	.zero		1
	.zero		1


	//----- nvinfo : EIATTR_EXIT_INSTR_OFFSETS
	.align		4
        /*00b4*/ 	.byte	0x04, 0x1c
        /*00b6*/ 	.short	(.L_388 - .L_387)


	//   ....[0]....
.L_387:
        /*00b8*/ 	.word	0x00000330


	//   ....[1]....
        /*00bc*/ 	.word	0x00000f80


	//   ....[2]....
        /*00c0*/ 	.word	0x00001010


	//   ....[3]....
        /*00c4*/ 	.word	0x0000aae0


	//   ....[4]....
        /*00c8*/ 	.word	0x0000ac00


	//   ....[5]....
        /*00cc*/ 	.word	0x0000ac20


	//----- nvinfo : EIATTR_CRS_STACK_SIZE
	.align		4
.L_388:
        /*00d0*/ 	.byte	0x04, 0x1e
        /*00d2*/ 	.short	(.L_390 - .L_389)
.L_389:
        /*00d4*/ 	.word	0x00000000


	//----- nvinfo : EIATTR_CBANK_PARAM_SIZE
	.align		4
.L_390:
        /*00d8*/ 	.byte	0x03, 0x19
        /*00da*/ 	.short	0x01d0


	//----- nvinfo : EIATTR_PARAM_CBANK
	.align		4
        /*00dc*/ 	.byte	0x04, 0x0a
        /*00de*/ 	.short	(.L_392 - .L_391)
	.align		4
.L_391:
        /*00e0*/ 	.word	index@(.nv.constant0._ZN5flash16flash_fwd_kernelI23Flash_fwd_kernel_traitsILi128ELi64ELi64ELi4ELb0ELb0EN7cutlass6half_tE19Flash_kernel_traitsILi128ELi64ELi64ELi4ES3_EELb0ELb1ELb0ELb0ELb0ELb0ELb0ELb0EEEvNS_16Flash_fwd_paramsE)
        /*00e4*/ 	.short	0x0380
        /*00e6*/ 	.short	0x01d0


	//----- nvinfo : EIATTR_SW_WAR
	.align		4
.L_392:
        /*00e8*/ 	.byte	0x04, 0x36
        /*00ea*/ 	.short	(.L_394 - .L_393)
.L_393:
        /*00ec*/ 	.word	0x00000008
.L_394:


//--------------------- .nv.info._ZN5flash16flash_fwd_kernelI23Flash_fwd_kernel_traitsILi128ELi64ELi64ELi4ELb0ELb0EN7cutlass6half_tE19Flash_kernel_traitsILi128ELi64ELi64ELi4ES3_EELb0ELb1ELb0ELb0ELb0ELb0ELb1ELb0EEEvNS_16Flash_fwd_paramsE --------------------------
	.section	.nv.info._ZN5flash16flash_fwd_kernelI23Flash_fwd_kernel_traitsILi128ELi64ELi64ELi4ELb0ELb0EN7cutlass6half_tE19Flash_kernel_traitsILi128ELi64ELi64ELi4ES3_EELb0ELb1ELb0ELb0ELb0ELb0ELb1ELb0EEEvNS_16Flash_fwd_paramsE,"",@"SHT_CUDA_INFO"
	.sectionflags	@""
	.align	4


	//----- nvinfo : EIATTR_CUDA_API_VERSION
	.align		4
        /*0000*/ 	.byte	0x04, 0x37
        /*0002*/ 	.short	(.L_396 - .L_395)
.L_395:
        /*0004*/ 	.word	0x00000082


	//----- nvinfo : EIATTR_KPARAM_INFO
	.align		4
.L_396:
        /*0008*/ 	.byte	0x04, 0x17
        /*000a*/ 	.short	(.L_398 - .L_397)
.L_397:
        /*000c*/ 	.word	0x00000000
        /*0010*/ 	.short	0x0000
        /*0012*/ 	.short	0x0000
        /*0014*/ 	.byte	0x00, 0xf0, 0x41, 0x07


	//----- nvinfo : EIATTR_SPARSE_MMA_MASK
	.align		4
.L_398:
        /*0018*/ 	.byte	0x03, 0x50
        /*001a*/ 	.short	0x0000


	//----- nvinfo : EIATTR_MAXREG_COUNT
	.align		4
        /*001c*/ 	.byte	0x03, 0x1b
        /*001e*/ 	.short	0x00ff


	//----- nvinfo : EIATTR_NUM_BARRIERS
	.align		4
        /*0020*/ 	.byte	0x02, 0x4c
        /*0022*/ 	.byte	0x01
	.zero		1


	//----- nvinfo : EIATTR_MERCURY_ISA_VERSION
	.align		4
        /*0024*/ 	.byte	0x03, 0x5f
        /*0026*/ 	.short	0x0101


	//----- nvinfo : EIATTR_COOP_GROUP_MASK_REGIDS
	.align		4
        /*0028*/ 	.byte	0x04, 0x29
        /*002a*/ 	.short	(.L_400 - .L_399)


	//   ....[0]....
.L_399:
        /*002c*/ 	.word	0xffffffff


	//   ....[1]....
        /*0030*/ 	.word	0xffffffff


	//   ....[2]....
        /*0034*/ 	.word	0xffffffff


	//   ....[3]....
        /*0038*/ 	.word	0xffffffff


	//   ....[4]....
        /*003c*/ 	.word	0xffffffff


	//   ....[5]....
        /*0040*/ 	.word	0xffffffff


	//   ....[6]....
        /*0044*/ 	.word	0xffffffff


	//   ....[7]....
        /*0048*/ 	.word	0xffffffff


	//   ....[8]....
        /*004c*/ 	.word	0xffffffff


	//   ....[9]....
        /*0050*/ 	.word	0xffffffff


	//   ....[10]....
        /*0054*/ 	.word	0xffffffff


	//   ....[11]....
        /*0058*/ 	.word	0xffffffff


	//   ....[12]....
        /*005c*/ 	.word	0xffffffff


	//   ....[13]....
        /*0060*/ 	.word	0xffffffff


	//   ....[14]....
        /*0064*/ 	.word	0xffffffff


	//   ....[15]....
        /*0068*/ 	.word	0xffffffff


	//----- nvinfo : EIATTR_COOP_GROUP_INSTR_OFFSETS
	.align		4
.L_400:
        /*006c*/ 	.byte	0x04, 0x28
        /*006e*/ 	.short	(.L_402 - .L_401)


	//   ....[0]....
.L_401:
        /*0070*/ 	.word	0x000040d0


	//   ....[1]....
        /*0074*/ 	.word	0x00004200


	//   ....[2]....
        /*0078*/ 	.word	0x00004210


	//   ....[3]....
        /*007c*/ 	.word	0x00004270


	//   ....[4]....
        /*0080*/ 	.word	0x00006910


	//   ....[5]....
        /*0084*/ 	.word	0x00006920


	//   ....[6]....
        /*0088*/ 	.word	0x00006950


	//   ....[7]....
        /*008c*/ 	.word	0x00006960


	//   ....[8]....
        /*0090*/ 	.word	0x00008fd0


	//   ....[9]....
        /*0094*/ 	.word	0x00009000


	//   ....[10]....
        /*0098*/ 	.word	0x00009070


	//   ....[11]....
        /*009c*/ 	.word	0x00009080


	//   ....[12]....
        /*00a0*/ 	.word	0x0000a280


	//   ....[13]....
        /*00a4*/ 	.word	0x0000a2b0


	//   ....[14]....
        /*00a8*/ 	.word	0x0000a310


	//   ....[15]....
        /*00ac*/ 	.word	0x0000a320


	//----- nvinfo : EIATTR_VRC_CTA_INIT_COUNT
	.align		4
.L_402:
        /*00b0*/ 	.byte	0x02, 0x4a
	.zero		1
	.zero		1


	//----- nvinfo : EIATTR_EXIT_INSTR_OFFSETS
	.align		4
        /*00b4*/ 	.byte	0x04, 0x1c
        /*00b6*/ 	.short	(.L_404 - .L_403)


	//   ....[0]....
.L_403:
        /*00b8*/ 	.word	0x00000330


	//   ....[1]....
        /*00bc*/ 	.word	0x00000f80


	//   ....[2]....
        /*00c0*/ 	.word	0x00001010


	//   ....[3]....
        /*00c4*/ 	.word	0x0000b6e0


	//   ....[4]....
        /*00c8*/ 	.word	0x0000b800


	//   ....[5]....
        /*00cc*/ 	.word	0x0000b820


	//----- nvinfo : EIATTR_CRS_STACK_SIZE
	.align		4
.L_404:
        /*00d0*/ 	.byte	0x04, 0x1e
        /*00d2*/ 	.short	(.L_406 - .L_405)
.L_405:
        /*00d4*/ 	.word	0x00000000


	//----- nvinfo : EIATTR_CBANK_PARAM_SIZE
	.align		4
.L_406:
        /*00d8*/ 	.byte	0x03, 0x19
        /*00da*/ 	.short	0x01d0


	//----- nvinfo : EIATTR_PARAM_CBANK
	.align		4
        /*00dc*/ 	.byte	0x04, 0x0a
        /*00de*/ 	.short	(.L_408 - .L_407)
	.align		4
.L_407:
        /*00e0*/ 	.word	index@(.nv.constant0._ZN5flash16flash_fwd_kernelI23Flash_fwd_kernel_traitsILi128ELi64ELi64ELi4ELb0ELb0EN7cutlass6half_tE19Flash_kernel_traitsILi128ELi64ELi64ELi4ES3_EELb0ELb1ELb0ELb0ELb0ELb0ELb1ELb0EEEvNS_16Flash_fwd_paramsE)
        /*00e4*/ 	.short	0x0380
        /*00e6*/ 	.short	0x01d0


	//----- nvinfo : EIATTR_SW_WAR
	.align		4
.L_408:
        /*00e8*/ 	.byte	0x04, 0x36
        /*00ea*/ 	.short	(.L_410 - .L_409)
.L_409:
        /*00ec*/ 	.word	0x00000008
.L_410:


//--------------------- .nv.info._ZN5flash16flash_fwd_kernelI23Flash_fwd_kernel_traitsILi128ELi64ELi64ELi4ELb0ELb0EN7cutlass6half_tE19Flash_kernel_traitsILi128ELi64ELi64ELi4ES3_EELb0ELb1ELb0ELb1ELb0ELb0ELb0ELb0EEEvNS_16Flash_fwd_paramsE --------------------------
	.section	.nv.info._ZN5flash16flash_fwd_kernelI23Flash_fwd_kernel_traitsILi128ELi64ELi64ELi4ELb0ELb0EN7cutlass6half_tE19Flash_kernel_traitsILi128ELi64ELi64ELi4ES3_EELb0ELb1ELb0ELb1ELb0ELb0ELb0ELb0EEEvNS_16Flash_fwd_paramsE,"",@"SHT_CUDA_INFO"
	.sectionflags	@""
	.align	4


	//----- nvinfo : EIATTR_CUDA_API_VERSION
	.align		4
        /*0000*/ 	.byte	0x04, 0x37
        /*0002*/ 	.short	(.L_412 - .L_411)
.L_411:
        /*0004*/ 	.word	0x00000082


	//----- nvinfo : EIATTR_KPARAM_INFO
	.align		4
.L_412:
        /*0008*/ 	.byte	0x04, 0x17
        /*000a*/ 	.short	(.L_414 - .L_413)
.L_413:
        /*000c*/ 	.word	0x00000000
        /*0010*/ 	.short	0x0000
        /*0012*/ 	.short	0x0000
        /*0014*/ 	.byte	0x00, 0xf0, 0x41, 0x07


	//----- nvinfo : EIATTR_SPARSE_MMA_MASK
	.align		4
.L_414:
        /*0018*/ 	.byte	0x03, 0x50
        /*001a*/ 	.short	0x0000


	//----- nvinfo : EIATTR_MAXREG_COUNT
	.align		4
        /*001c*/ 	.byte	0x03, 0x1b
        /*001e*/ 	.short	0x00ff


	//----- nvinfo : EIATTR_NUM_BARRIERS
	.align		4
        /*0020*/ 	.byte	0x02, 0x4c
        /*0022*/ 	.byte	0x01
	.zero		1


	//----- nvinfo : EIATTR_MERCURY_ISA_VERSION
	.align		4
        /*0024*/ 	.byte	0x03, 0x5f
        /*0026*/ 	.short	0x0101


	//----- nvinfo : EIATTR_COOP_GROUP_MASK_REGIDS
	.align		4
        /*0028*/ 	.byte	0x04, 0x29
        /*002a*/ 	.short	(.L_416 - .L_415)


	//   ....[0]....
.L_415:
        /*002c*/ 	.word	0xffffffff


	//   ....[1]....
        /*0030*/ 	.word	0xffffffff


	//   ....[2]....
        /*0034*/ 	.word	0xffffffff


	//   ....[3]....
        /*0038*/ 	.word	0xffffffff


	//   ....[4]....
        /*003c*/ 	.word	0xffffffff


	//   ....[5]....
        /*0040*/ 	.word	0xffffffff


	//   ....[6]....
        /*0044*/ 	.word	0xffffffff


	//   ....[7]....
        /*0048*/ 	.word	0xffffffff


	//   ....[8]....
        /*004c*/ 	.word	0xffffffff


	//   ....[9]....
        /*0050*/ 	.word	0xffffffff


	//   ....[10]....
        /*0054*/ 	.word	0xffffffff


	//   ....[11]....
        /*0058*/ 	.word	0xffffffff


	//   ....[12]....
        /*005c*/ 	.word	0xffffffff


	//   ....[13]....
        /*0060*/ 	.word	0xffffffff


	//   ....[14]....
        /*0064*/ 	.word	0xffffffff


	//   ....[15]....
        /*0068*/ 	.word	0xffffffff


	//----- nvinfo : EIATTR_COOP_GROUP_INSTR_OFFSETS
	.align		4
.L_416:
        /*006c*/ 	.byte	0x04, 0x28
        /*006e*/ 	.short	(.L_418 - .L_417)


	//   ....[0]....
.L_417:
        /*0070*/ 	.word	0x00004130


	//   ....[1]....
        /*0074*/ 	.word	0x00004230


	//   ....[2]....
        /*0078*/ 	.word	0x00004260


	//   ....[3]....
        /*007c*/ 	.word	0x00004350


	//   ....[4]....
        /*0080*/ 	.word	0x00006870


	//   ....[5]....
        /*0084*/ 	.word	0x00006880


	//   ....[6]....
        /*0088*/ 	.word	0x000068b0


	//   ....[7]....
        /*008c*/ 	.word	0x000068c0


	//   ....[8]....
        /*0090*/ 	.word	0x00008f00


	//   ....[9]....
        /*0094*/ 	.word	0x00008f10


	//   ....[10]....
        /*0098*/ 	.word	0x00008f70


	//   ....[11]....
        /*009c*/ 	.word	0x00008f80


	//   ....[12]....
        /*00a0*/ 	.word	0x0000a1a0


	//   ....[13]....
        /*00a4*/ 	.word	0x0000a1d0


	//   ....[14]....
        /*00a8*/ 	.word	0x0000a240


	//   ....[15]....
        /*00ac*/ 	.word	0x0000a250


	//----- nvinfo : EIATTR_VRC_CTA_INIT_COUNT
	.align		4
.L_418:
        /*00b0*/ 	.byte	0x02, 0x4a
	.zero		1
	.zero		1


	//----- nvinfo : EIATTR_EXIT_INSTR_OFFSETS
	.align		4
        /*00b4*/ 	.byte	0x04, 0x1c
        /*00b6*/ 	.short	(.L_420 - .L_419)


	//   ....[0]....
.L_419:
        /*00b8*/ 	.word	0x00000330


	//   ....[1]....
        /*00bc*/ 	.word	0x00000f90


	//   ....[2]....
        /*00c0*/ 	.word	0x00001020


	//   ....[3]....
        /*00c4*/ 	.word	0x0000b600


	//   ....[4]....
        /*00c8*/ 	.word	0x0000b720


	//   ....[5]....
        /*00cc*/ 	.word	0x0000b740


	//----- nvinfo : EIATTR_CRS_STACK_SIZE
	.align		4
.L_420:
        /*00d0*/ 	.byte	0x04, 0x1e
        /*00d2*/ 	.short	(.L_422 - .L_421)
.L_421:
        /*00d4*/ 	.word	0x00000000


	//----- nvinfo : EIATTR_CBANK_PARAM_SIZE
	.align		4
.L_422:
        /*00d8*/ 	.byte	0x03, 0x19
        /*00da*/ 	.short	0x01d0


	//----- nvinfo : EIATTR_PARAM_CBANK
	.align		4
        /*00dc*/ 	.byte	0x04, 0x0a
        /*00de*/ 	.short	(.L_424 - .L_423)
	.align		4
.L_423:
        /*00e0*/ 	.word	index@(.nv.constant0._ZN5flash16flash_fwd_kernelI23Flash_fwd_kernel_traitsILi128ELi64ELi64ELi4ELb0ELb0EN7cutlass6half_tE19Flash_kernel_traitsILi128ELi64ELi64ELi4ES3_EELb0ELb1ELb0ELb1ELb0ELb0ELb0ELb0EEEvNS_16Flash_fwd_paramsE)
        /*00e4*/ 	.short	0x0380
        /*00e6*/ 	.short	0x01d0


	//----- nvinfo : EIATTR_SW_WAR
	.align		4
.L_424:
        /*00e8*/ 	.byte	0x04, 0x36
        /*00ea*/ 	.short	(.L_426 - .L_425)
.L_425:
        /*00ec*/ 	.word	0x00000008
.L_426:


//--------------------- .nv.info._ZN5flash16flash_fwd_kernelI23Flash_fwd_kernel_traitsILi128ELi64ELi64ELi4ELb0ELb0EN7cutlass6half_tE19Flash_kernel_traitsILi128ELi64ELi64ELi4ES3_EELb0ELb1ELb0ELb1ELb0ELb0ELb1ELb0EEEvNS_16Flash_fwd_paramsE --------------------------
	.section	.nv.info._ZN5flash16flash_fwd_kernelI23Flash_fwd_kernel_traitsILi128ELi64ELi64ELi4ELb0ELb0EN7cutlass6half_tE19Flash_kernel_traitsILi128ELi64ELi64ELi4ES3_EELb0ELb1ELb0ELb1ELb0ELb0ELb1ELb0EEEvNS_16Flash_fwd_paramsE,"",@"SHT_CUDA_INFO"
	.sectionflags	@""
	.align	4


	//----- nvinfo : EIATTR_CUDA_API_VERSION
	.align		4
        /*0000*/ 	.byte	0x04, 0x37
        /*0002*/ 	.short	(.L_428 - .L_427)
.L_427:
        /*0004*/ 	.word	0x00000082


	//----- nvinfo : EIATTR_KPARAM_INFO
	.align		4
.L_428:
        /*0008*/ 	.byte	0x04, 0x17
        /*000a*/ 	.short	(.L_430 - .L_429)
.L_429:
        /*000c*/ 	.word	0x00000000
        /*0010*/ 	.short	0x0000
        /*0012*/ 	.short	0x0000
        /*0014*/ 	.byte	0x00, 0xf0, 0x41, 0x07


	//----- nvinfo : EIATTR_SPARSE_MMA_MASK
	.align		4
.L_430:
        /*0018*/ 	.byte	0x03, 0x50
        /*001a*/ 	.short	0x0000


	//----- nvinfo : EIATTR_MAXREG_COUNT
	.align		4
        /*001c*/ 	.byte	0x03, 0x1b
        /*001e*/ 	.short	0x00ff


	//----- nvinfo : EIATTR_NUM_BARRIERS
	.align		4
        /*0020*/ 	.byte	0x02, 0x4c
        /*0022*/ 	.byte	0x01
	.zero		1


	//----- nvinfo : EIATTR_MERCURY_ISA_VERSION
	.align		4
        /*0024*/ 	.byte	0x03, 0x5f
        /*0026*/ 	.short	0x0101


	//----- nvinfo : EIATTR_COOP_GROUP_MASK_REGIDS
	.align		4
        /*0028*/ 	.byte	0x04, 0x29
        /*002a*/ 	.short	(.L_432 - .L_431)


	//   ....[0]....
.L_431:
        /*002c*/ 	.word	0xffffffff


	//   ....[1]....
        /*0030*/ 	.word	0xffffffff


	//   ....[2]....
        /*0034*/ 	.word	0xffffffff


	//   ....[3]....
        /*0038*/ 	.word	0xffffffff


	//   ....[4]....
        /*003c*/ 	.word	0xffffffff


	//   ....[5]....
        /*0040*/ 	.word	0xffffffff


	//   ....[6]....
        /*0044*/ 	.word	0xffffffff


	//   ....[7]....
        /*0048*/ 	.word	0xffffffff


	//   ....[8]....
        /*004c*/ 	.word	0xffffffff


	//   ....[9]....
        /*0050*/ 	.word	0xffffffff


	//   ....[10]....
        /*0054*/ 	.word	0xffffffff


	//   ....[11]....
        /*0058*/ 	.word	0xffffffff


	//   ....[12]....
        /*005c*/ 	.word	0xffffffff


	//   ....[13]....
        /*0060*/ 	.word	0xffffffff


	//   ....[14]....
        /*0064*/ 	.word	0xffffffff


	//   ....[15]....
        /*0068*/ 	.word	0xffffffff


	//----- nvinfo : EIATTR_COOP_GROUP_INSTR_OFFSETS
	.align		4
.L_432:
        /*006c*/ 	.byte	0x04, 0x28
        /*006e*/ 	.short	(.L_434 - .L_433)


	//   ....[0]....
.L_433:
        /*0070*/ 	.word	0x00004540


	//   ....[1]....
        /*0074*/ 	.word	0x00004640


	//   ....[2]....
        /*0078*/ 	.word	0x00004670


	//   ....[3]....
        /*007c*/ 	.word	0x00004760


	//   ....[4]....
        /*0080*/ 	.word	0x00007040


	//   ....[5]....
        /*0084*/ 	.word	0x00007050


	//   ....[6]....
        /*0088*/ 	.word	0x00007080


	//   ....[7]....
        /*008c*/ 	.word	0x00007090


	//   ....[8]....
        /*0090*/ 	.word	0x00009b10


	//   ....[9]....
        /*0094*/ 	.word	0x00009b20


	//   ....[10]....
        /*0098*/ 	.word	0x00009b90


	//   ....[11]....
        /*009c*/ 	.word	0x00009ba0


	//   ....[12]....
        /*00a0*/ 	.word	0x0000adb0


	//   ....[13]....
        /*00a4*/ 	.word	0x0000ade0


	//   ....[14]....
        /*00a8*/ 	.word	0x0000ae50


	//   ....[15]....
        /*00ac*/ 	.word	0x0000ae60


	//----- nvinfo : EIATTR_VRC_CTA_INIT_COUNT
	.align		4
.L_434:
        /*00b0*/ 	.byte	0x02, 0x4a
	.zero		1
	.zero		1


	//----- nvinfo : EIATTR_EXIT_INSTR_OFFSETS
	.align		4
        /*00b4*/ 	.byte	0x04, 0x1c
        /*00b6*/ 	.short	(.L_436 - .L_435)


	//   ....[0]....
.L_435:
        /*00b8*/ 	.word	0x00000330


	//   ....[1]....
        /*00bc*/ 	.word	0x00000f90


	//   ....[2]....
        /*00c0*/ 	.word	0x00001020


	//   ....[3]....
        /*00c4*/ 	.word	0x0000c210


	//   ....[4]....
        /*00c8*/ 	.word	0x0000c330


	//   ....[5]....
        /*00cc*/ 	.word	0x0000c350


	//----- nvinfo : EIATTR_CRS_STACK_SIZE
	.align		4
.L_436:
        /*00d0*/ 	.byte	0x04, 0x1e
        /*00d2*/ 	.short	(.L_438 - .L_437)
.L_437:
        /*00d4*/ 	.word	0x00000000


	//----- nvinfo : EIATTR_CBANK_PARAM_SIZE
	.align		4
.L_438:
        /*00d8*/ 	.byte	0x03, 0x19
        /*00da*/ 	.short	0x01d0


	//----- nvinfo : EIATTR_PARAM_CBANK
	.align		4
        /*00dc*/ 	.byte	0x04, 0x0a
        /*00de*/ 	.short	(.L_440 - .L_439)
	.align		4
.L_439:
        /*00e0*/ 	.word	index@(.nv.constant0._ZN5flash16flash_fwd_kernelI23Flash_fwd_kernel_traitsILi128ELi64ELi64ELi4ELb0ELb0EN7cutlass6half_tE19Flash_kernel_traitsILi128ELi64ELi64ELi4ES3_EELb0ELb1ELb0ELb1ELb0ELb0ELb1ELb0EEEvNS_16Flash_fwd_paramsE)
        /*00e4*/ 	.short	0x0380
        /*00e6*/ 	.short	0x01d0


	//----- nvinfo : EIATTR_SW_WAR
	.align		4
.L_440:
        /*00e8*/ 	.byte	0x04, 0x36
        /*00ea*/ 	.short	(.L_442 - .L_441)
.L_441:
        /*00ec*/ 	.word	0x00000008
.L_442:


//--------------------- .nv.info._ZN5flash16flash_fwd_kernelI23Flash_fwd_kernel_traitsILi128ELi128ELi32ELi4ELb0ELb0EN7cutlass6half_tE19Flash_kernel_traitsILi128ELi128ELi32ELi4ES3_EELb1ELb1ELb0ELb0ELb0ELb0ELb0ELb0EEEvNS_16Flash_fwd_paramsE --------------------------
	.section	.nv.info._ZN5flash16flash_fwd_kernelI23Flash_fwd_kernel_traitsILi128ELi128ELi32ELi4ELb0ELb0EN7cutlass6half_tE19Flash_kernel_traitsILi128ELi128ELi32ELi4ES3_EELb1ELb1ELb0ELb0ELb0ELb0ELb0ELb0EEEvNS_16Flash_fwd_paramsE,"",@"SHT_CUDA_INFO"
	.sectionflags	@""
	.align	4


	//----- nvinfo : EIATTR_CUDA_API_VERSION
	.align		4
        /*0000*/ 	.byte	0x04, 0x37
        /*0002*/ 	.short	(.L_444 - .L_443)
.L_443:
        /*0004*/ 	.word	0x00000082


	//----- nvinfo : EIATTR_KPARAM_INFO
	.align		4
.L_444:
        /*0008*/ 	.byte	0x04, 0x17
        /*000a*/ 	.short	(.L_446 - .L_445)
.L_445:
        /*000c*/ 	.word	0x00000000
        /*0010*/ 	.short	0x0000
        /*0012*/ 	.short	0x0000
        /*0014*/ 	.byte	0x00, 0xf0, 0x41, 0x07


	//----- nvinfo : EIATTR_SPARSE_MMA_MASK
	.align		4
.L_446:
        /*0018*/ 	.byte	0x03, 0x50
        /*001a*/ 	.short	0x0000


	//----- nvinfo : EIATTR_MAXREG_COUNT
	.align		4
        /*001c*/ 	.byte	0x03, 0x1b
        /*001e*/ 	.short	0x00ff


	//----- nvinfo : EIATTR_NUM_BARRIERS
	.align		4
        /*0020*/ 	.byte	0x02, 0x4c
        /*0022*/ 	.byte	0x01
	.zero		1


	//----- nvinfo : EIATTR_ANNOTATIONS
	.align		4
        /*0024*/ 	.byte	0x04, 0x55
        /*0026*/ 	.short	(.L_448 - .L_447)


	//   ....[0]....
.L_447:
        /*0028*/ 	.word	0x00000001
        /*002c*/ 	.byte	0x70, 0x73, 0x00, 0x00, 0x01, 0x00, 0x00, 0x00, 0x90, 0x89, 0x00, 0x00, 0x01, 0x00, 0x00, 0x00
        /*003c*/ 	.byte	0x40, 0xa8, 0x00, 0x00, 0x01, 0x00, 0x00, 0x00, 0xd0, 0xbd, 0x00, 0x00, 0x01, 0x00, 0x00, 0x00
        /*004c*/ 	.byte	0x90, 0xdd, 0x00, 0x00, 0x01, 0x00, 0x00, 0x00, 0x00, 0xfc, 0x00, 0x00, 0x01, 0x00, 0x00, 0x00
        /*005c*/ 	.byte	0xe0, 0x11, 0x01, 0x00, 0x01, 0x00, 0x00, 0x00, 0x60, 0x27, 0x01, 0x00


	//----- nvinfo : EIATTR_MERCURY_ISA_VERSION
	.align		4
.L_448:
        /*0068*/ 	.byte	0x03, 0x5f
        /*006a*/ 	.short	0x0101


	//----- nvinfo : EIATTR_COOP_GROUP_MASK_REGIDS
	.align		4
        /*006c*/ 	.byte	0x04, 0x29
        /*006e*/ 	.short	(.L_450 - .L_449)


	//   ....[0]....
.L_449:
        /*0070*/ 	.word	0xffffffff


	//   ....[1]....
        /*0074*/ 	.word	0xffffffff


	//   ....[2]....
        /*0078*/ 	.word	0xffffffff


	//   ....[3]....
        /*007c*/ 	.word	0xffffffff


	//   ....[4]....
        /*0080*/ 	.word	0xffffffff


	//   ....[5]....
        /*0084*/ 	.word	0xffffffff


	//   ....[6]....
        /*0088*/ 	.word	0xffffffff


	//   ....[7]....
        /*008c*/ 	.word	0xffffffff


	//   ....[8]....
        /*0090*/ 	.word	0xffffffff


	//   ....[9]....
        /*0094*/ 	.word	0xffffffff


	//   ....[10]....
        /*0098*/ 	.word	0xffffffff


	//   ....[11]....
        /*009c*/ 	.word	0xffffffff


	//   ....[12]....
        /*00a0*/ 	.word	0xffffffff


	//   ....[13]....
        /*00a4*/ 	.word	0xffffffff


	//   ....[14]....
        /*00a8*/ 	.word	0xffffffff


	//   ....[15]....
        /*00ac*/ 	.word	0xffffffff


	//   ....[16]....
        /*00b0*/ 	.word	0xffffffff


	//   ....[17]....
        /*00b4*/ 	.word	0xffffffff


	//   ....[18]....
        /*00b8*/ 	.word	0xffffffff


	//   ....[19]....
        /*00bc*/ 	.word	0xffffffff


	//   ....[20]....
        /*00c0*/ 	.word	0xffffffff


	//   ....[21]....
        /*00c4*/ 	.word	0xffffffff


	//   ....[22]....
        /*00c8*/ 	.word	0xffffffff


	//   ....[23]....
        /*00cc*/ 	.word	0xffffffff


	//   ....[24]....
        /*00d0*/ 	.word	0xffffffff


	//   ....[25]....
        /*00d4*/ 	.word	0xffffffff


	//   ....[26]....
        /*00d8*/ 	.word	0xffffffff


	//   ....[27]....
        /*00dc*/ 	.word	0xffffffff


	//   ....[28]....
        /*00e0*/ 	.word	0xffffffff


	//   ....[29]....
        /*00e4*/ 	.word	0xffffffff


	//   ....[30]....
        /*00e8*/ 	.word	0xffffffff


	//   ....[31]....
        /*00ec*/ 	.word	0xffffffff


	//   ....[32]....
        /*00f0*/ 	.word	0xffffffff


	//   ....[33]....
        /*00f4*/ 	.word	0xffffffff


	//   ....[34]....
        /*00f8*/ 	.word	0xffffffff


	//   ....[35]....
        /*00fc*/ 	.word	0xffffffff


	//   ....[36]....
        /*0100*/ 	.word	0xffffffff


	//   ....[37]....
        /*0104*/ 	.word	0xffffffff


	//   ....[38]....
        /*0108*/ 	.word	0xffffffff


	//   ....[39]....
        /*010c*/ 	.word	0xffffffff


	//   ....[40]....
        /*0110*/ 	.word	0xffffffff


	//   ....[41]....
        /*0114*/ 	.word	0xffffffff


	//   ....[42]....
        /*0118*/ 	.word	0xffffffff


	//   ....[43]....
        /*011c*/ 	.word	0xffffffff


	//   ....[44]....
        /*0120*/ 	.word	0xffffffff


	//   ....[45]....
        /*0124*/ 	.word	0xffffffff


	//   ....[46]....
        /*0128*/ 	.word	0xffffffff


	//   ....[47]....
        /*012c*/ 	.word	0xffffffff


	//   ....[48]....
        /*0130*/ 	.word	0xffffffff


	//   ....[49]....
        /*0134*/ 	.word	0xffffffff


	//   ....[50]....
        /*0138*/ 	.word	0xffffffff


	//   ....[51]....
        /*013c*/ 	.word	0xffffffff


	//   ....[52]....
        /*0140*/ 	.word	0xffffffff


	//   ....[53]....
        /*0144*/ 	.word	0xffffffff


	//   ....[54]....
        /*0148*/ 	.word	0xffffffff


	//   ....[55]....
        /*014c*/ 	.word	0xffffffff


	//----- nvinfo : EIATTR_COOP_GROUP_INSTR_OFFSETS
	.align		4
.L_450:
        /*0150*/ 	.byte	0x04, 0x28
        /*0152*/ 	.short	(.L_452 - .L_451)


	//   ....[0]....
.L_451:
        /*0154*/ 	.word	0x00004670


	//   ....[1]....
        /*0158*/ 	.word	0x00004870


	//   ....[2]....
        /*015c*/ 	.word	0x00004960


	//   ....[3]....
        /*0160*/ 	.word	0x00004b30


	//   ....[4]....
        /*0164*/ 	.word	0x00004fd0


	//   ....[5]....
        /*0168*/ 	.word	0x00005330


	//   ....[6]....
        /*016c*/ 	.word	0x000053b0


	//   ....[7]....
        /*0170*/ 	.word	0x00005720


	//   ....[8]....
        /*0174*/ 	.word	0x00007330


	//   ....[9]....
        /*0178*/ 	.word	0x000074e0


	//   ....[10]....
        /*017c*/ 	.word	0x00007510


	//   ....[11]....
        /*0180*/ 	.word	0x00007670


	//   ....[12]....
        /*0184*/ 	.word	0x000076b0


	//   ....[13]....
        /*0188*/ 	.word	0x00007930


	//   ....[14]....
        /*018c*/ 	.word	0x00007970


	//   ....[15]....
        /*0190*/ 	.word	0x00007b10


	//   ....[16]....
        /*0194*/ 	.word	0x0000a7e0


	//   ....[17]....
        /*0198*/ 	.word	0x0000a9d0


	//   ....[18]....
        /*019c*/ 	.word	0x0000aa00


	//   ....[19]....
        /*01a0*/ 	.word	0x0000ab80


	//   ....[20]....
        /*01a4*/ 	.word	0x0000ac10


	//   ....[21]....
        /*01a8*/ 	.word	0x0000acb0


	//   ....[22]....
        /*01ac*/ 	.word	0x0000aef0


	//   ....[23]....
        /*01b0*/ 	.word	0x0000afc0


	//   ....[24]....
        /*01b4*/ 	.word	0x0000dcf0


	//   ....[25]....
        /*01b8*/ 	.word	0x0000dec0


	//   ....[26]....
        /*01bc*/ 	.word	0x0000def0


	//   ....[27]....
        /*01c0*/ 	.word	0x0000e0c0


	//   ....[28]....
        /*01c4*/ 	.word	0x0000e100


	//   ....[29]....
        /*01c8*/ 	.word	0x0000e250


	//   ....[30]....
        /*01cc*/ 	.word	0x0000e290


	//   ....[31]....
        /*01d0*/ 	.word	0x0000e440


	//   ....[32]....
        /*01d4*/ 	.word	0x00011180


	//   ....[33]....
        /*01d8*/ 	.word	0x000112e0


	//   ....[34]....
        /*01dc*/ 	.word	0x00011370


	//   ....[35]....
        /*01e0*/ 	.word	0x000114f0


	//   ....[36]....
        /*01e4*/ 	.word	0x00011530


	//   ....[37]....
        /*01e8*/ 	.word	0x00011630


	//   ....[38]....
        /*01ec*/ 	.word	0x00011730


	//   ....[39]....
        /*01f0*/ 	.word	0x00011820


	//   ....[40]....
        /*01f4*/ 	.word	0x000146e0


	//   ....[41]....
        /*01f8*/ 	.word	0x00014730


	//   ....[42]....
        /*01fc*/ 	.word	0x00014760


	//   ....[43]....
        /*0200*/ 	.word	0x00014800


	//   ....[44]....
        /*0204*/ 	.word	0x00014830


	//   ....[45]....
        /*0208*/ 	.word	0x00014850


	//   ....[46]....
        /*020c*/ 	.word	0x00014a80


	//   ....[47]....
        /*0210*/ 	.word	0x00014c40


	//   ....[48]....
        /*0214*/ 	.word	0x000168f0


	//   ....[49]....
        /*0218*/ 	.word	0x00016930


	//   ....[50]....
        /*021c*/ 	.word	0x00016970


	//   ....[51]....
        /*0220*/ 	.word	0x00016a10


	//   ....[52]....
        /*0224*/ 	.word	0x00016a40


	//   ....[53]....
        /*0228*/ 	.word	0x00016a80


	//   ....[54]....
        /*022c*/ 	.word	0x00016aa0


	//   ....[55]....
        /*0230*/ 	.word	0x00016b30


	//----- nvinfo : EIATTR_VRC_CTA_INIT_COUNT
	.align		4
.L_452:
        /*0234*/ 	.byte	0x02, 0x4a
	.zero		1
	.zero		1


	//----- nvinfo : EIATTR_EXIT_INSTR_OFFSETS
	.align		4
        /*0238*/ 	.byte	0x04, 0x1c
        /*023a*/ 	.short	(.L_454 - .L_453)


	//   ....[0]....
.L_453:
        /*023c*/ 	.word	0x00000660


	//   ....[1]....
        /*0240*/ 	.word	0x00001b30


	//   ....[2]....
        /*0244*/ 	.word	0x00001bc0


	//   ....[3]....
        /*0248*/ 	.word	0x00018e00


	//   ....[4]....
        /*024c*/ 	.word	0x00018f20


	//   ....[5]....
        /*0250*/ 	.word	0x00018f40


	//----- nvinfo : EIATTR_CRS_STACK_SIZE
	.align		4
.L_454:
        /*0254*/ 	.byte	0x04, 0x1e
        /*0256*/ 	.short	(.L_456 - .L_455)
.L_455:
        /*0258*/ 	.word	0x00000000


	//----- nvinfo : EIATTR_CBANK_PARAM_SIZE
	.align		4
.L_456:
        /*025c*/ 	.byte	0x03, 0x19
        /*025e*/ 	.short	0x01d0


	//----- nvinfo : EIATTR_PARAM_CBANK
	.align		4
        /*0260*/ 	.byte	0x04, 0x0a
        /*0262*/ 	.short	(.L_458 - .L_457)
	.align		4
.L_457:
        /*0264*/ 	.word	index@(.nv.constant0._ZN5flash16flash_fwd_kernelI23Flash_fwd_kernel_traitsILi128ELi128ELi32ELi4ELb0ELb0EN7cutlass6half_tE19Flash_kernel_traitsILi128ELi128ELi32ELi4ES3_EELb1ELb1ELb0ELb0ELb0ELb0ELb0ELb0EEEvNS_16Flash_fwd_paramsE)
        /*0268*/ 	.short	0x0380
        /*026a*/ 	.short	0x01d0


	//----- nvinfo : EIATTR_SW_WAR
	.align		4
.L_458:
        /*026c*/ 	.byte	0x04, 0x36
        /*026e*/ 	.short	(.L_460 - .L_459)
.L_459:
        /*0270*/ 	.word	0x00000008
.L_460:


//--------------------- .nv.info._ZN5flash16flash_fwd_kernelI23Flash_fwd_kernel_traitsILi128ELi128ELi32ELi4ELb0ELb0EN7cutlass6half_tE19Flash_kernel_traitsILi128ELi128ELi32ELi4ES3_EELb1ELb1ELb0ELb0ELb1ELb1ELb0ELb0EEEvNS_16Flash_fwd_paramsE --------------------------
	.section	.nv.info._ZN5flash16flash_fwd_kernelI23Flash_fwd_kernel_traitsILi128ELi128ELi32ELi4ELb0ELb0EN7cutlass6half_tE19Flash_kernel_traitsILi128ELi128ELi32ELi4ES3_EELb1ELb1ELb0ELb0ELb1ELb1ELb0ELb0EEEvNS_16Flash_fwd_paramsE,"",@"SHT_CUDA_INFO"
	.sectionflags	@""
	.align	4


	//----- nvinfo : EIATTR_CUDA_API_VERSION
	.align		4
        /*0000*/ 	.byte	0x04, 0x37
        /*0002*/ 	.short	(.L_462 - .L_461)
.L_461:
        /*0004*/ 	.word	0x00000082


	//----- nvinfo : EIATTR_KPARAM_INFO
	.align		4
.L_462:
        /*0008*/ 	.byte	0x04, 0x17
        /*000a*/ 	.short	(.L_464 - .L_463)
.L_463:
        /*000c*/ 	.word	0x00000000
        /*0010*/ 	.short	0x0000
        /*0012*/ 	.short	0x0000
        /*0014*/ 	.byte	0x00, 0xf0, 0x41, 0x07


	//----- nvinfo : EIATTR_SPARSE_MMA_MASK
	.align		4
.L_464:
        /*0018*/ 	.byte	0x03, 0x50
        /*001a*/ 	.short	0x0000


	//----- nvinfo : EIATTR_MAXREG_COUNT
	.align		4
        /*001c*/ 	.byte	0x03, 0x1b
        /*001e*/ 	.short	0x00ff


	//----- nvinfo : EIATTR_NUM_BARRIERS
	.align		4
        /*0020*/ 	.byte	0x02, 0x4c
        /*0022*/ 	.byte	0x01
	.zero		1


	//----- nvinfo : EIATTR_ANNOTATIONS
	.align		4
        /*0024*/ 	.byte	0x04, 0x55
        /*0026*/ 	.short	(.L_466 - .L_465)


	//   ....[0]....
.L_465:
        /*0028*/ 	.word	0x00000001
        /*002c*/ 	.byte	0x90, 0x54, 0x00, 0x00, 0x01, 0x00, 0x00, 0x00, 0x50, 0x6b, 0x00, 0x00, 0x01, 0x00, 0x00, 0x00
        /*003c*/ 	.byte	0x60, 0x82, 0x00, 0x00, 0x01, 0x00, 0x00, 0x00, 0x30, 0x97, 0x00, 0x00


	//----- nvinfo : EIATTR_MERCURY_ISA_VERSION
	.align		4
.L_466:
        /*0048*/ 	.byte	0x03, 0x5f
        /*004a*/ 	.short	0x0101


	//----- nvinfo : EIATTR_COOP_GROUP_MASK_REGIDS
	.align		4
        /*004c*/ 	.byte	0x04, 0x29
        /*004e*/ 	.short	(.L_468 - .L_467)


	//   ....[0]....
.L_467:
        /*0050*/ 	.word	0xffffffff


	//   ....[1]....
        /*0054*/ 	.word	0xffffffff


	//   ....[2]....
        /*0058*/ 	.word	0xffffffff


	//   ....[3]....
        /*005c*/ 	.word	0xffffffff


	//   ....[4]....
        /*0060*/ 	.word	0xffffffff


	//   ....[5]....
        /*0064*/ 	.word	0xffffffff


	//   ....[6]....
        /*0068*/ 	.word	0xffffffff


	//   ....[7]....
        /*006c*/ 	.word	0xffffffff


	//   ....[8]....
        /*0070*/ 	.word	0xffffffff


	//   ....[9]....
        /*0074*/ 	.word	0xffffffff


	//   ....[10]....
        /*0078*/ 	.word	0xffffffff


	//   ....[11]....
        /*007c*/ 	.word	0xffffffff


	//   ....[12]....
        /*0080*/ 	.word	0xffffffff


	//   ....[13]....
        /*0084*/ 	.word	0xffffffff


	//   ....[14]....
        /*0088*/ 	.word	0xffffffff


	//   ....[15]....
        /*008c*/ 	.word	0xffffffff


	//   ....[16]....
        /*0090*/ 	.word	0xffffffff


	//   ....[17]....
        /*0094*/ 	.word	0xffffffff


	//   ....[18]....
        /*0098*/ 	.word	0xffffffff


	//   ....[19]....
        /*009c*/ 	.word	0xffffffff


	//   ....[20]....
        /*00a0*/ 	.word	0xffffffff


	//   ....[21]....
        /*00a4*/ 	.word	0xffffffff


	//   ....[22]....
        /*00a8*/ 	.word	0xffffffff


	//   ....[23]....
        /*00ac*/ 	.word	0xffffffff


	//   ....[24]....
        /*00b0*/ 	.word	0xffffffff


	//   ....[25]....
        /*00b4*/ 	.word	0xffffffff


	//   ....[26]....
        /*00b8*/ 	.word	0xffffffff


	//   ....[27]....
        /*00bc*/ 	.word	0xffffffff


	//   ....[28]....
        /*00c0*/ 	.word	0xffffffff


	//   ....[29]....
        /*00c4*/ 	.word	0xffffffff


	//   ....[30]....
        /*00c8*/ 	.word	0xffffffff


	//   ....[31]....
        /*00cc*/ 	.word	0xffffffff


	//   ....[32]....
        /*00d0*/ 	.word	0xffffffff


	//   ....[33]....
        /*00d4*/ 	.word	0xffffffff


	//   ....[34]....
        /*00d8*/ 	.word	0xffffffff


	//   ....[35]....
        /*00dc*/ 	.word	0xffffffff


	//   ....[36]....
        /*00e0*/ 	.word	0xffffffff


	//   ....[37]....
        /*00e4*/ 	.word	0xffffffff


	//   ....[38]....
        /*00e8*/ 	.word	0xffffffff


	//   ....[39]....
        /*00ec*/ 	.word	0xffffffff


	//   ....[40]....
        /*00f0*/ 	.word	0xffffffff


	//   ....[41]....
        /*00f4*/ 	.word	0xffffffff


	//   ....[42]....
        /*00f8*/ 	.word	0xffffffff


	//   ....[43]....
        /*00fc*/ 	.word	0xffffffff


	//   ....[44]....
        /*0100*/ 	.word	0xffffffff


	//   ....[45]....
        /*0104*/ 	.word	0xffffffff


	//   ....[46]....
        /*0108*/ 	.word	0xffffffff


	//   ....[47]....
        /*010c*/ 	.word	0xffffffff


	//----- nvinfo : EIATTR_COOP_GROUP_INSTR_OFFSETS
	.align		4
.L_468:
        /*0110*/ 	.byte	0x04, 0x28
        /*0112*/ 	.short	(.L_470 - .L_469)


	//   ....[0]....
.L_469:
        /*0114*/ 	.word	0x00002930


	//   ....[1]....
        /*0118*/ 	.word	0x00002bf0


	//   ....[2]....
        /*011c*/ 	.word	0x00002c30


	//   ....[3]....
        /*0120*/ 	.word	0x00002d60


	//   ....[4]....
        /*0124*/ 	.word	0x00003330


	//   ....[5]....
        /*0128*/ 	.word	0x00003460


	//   ....[6]....
        /*012c*/ 	.word	0x00003490


	//   ....[7]....
        /*0130*/ 	.word	0x000036f0


	//   ....[8]....
        /*0134*/ 	.word	0x00005450


	//   ....[9]....
        /*0138*/ 	.word	0x000055f0


	//   ....[10]....
        /*013c*/ 	.word	0x00005660


	//   ....[11]....
        /*0140*/ 	.word	0x00005770


	//   ....[12]....
        /*0144*/ 	.word	0x000057d0


	//   ....[13]....
        /*0148*/ 	.word	0x000058c0


	//   ....[14]....
        /*014c*/ 	.word	0x000058f0


	//   ....[15]....
        /*0150*/ 	.word	0x00005920


	//   ....[16]....
        /*0154*/ 	.word	0x00008230


	//   ....[17]....
        /*0158*/ 	.word	0x00008320


	//   ....[18]....
        /*015c*/ 	.word	0x00008450


	//   ....[19]....
        /*0160*/ 	.word	0x00008520


	//   ....[20]....
        /*0164*/ 	.word	0x00008660


	//   ....[21]....
        /*0168*/ 	.word	0x000086a0


	//   ....[22]....
        /*016c*/ 	.word	0x00008740


	//   ....[23]....
        /*0170*/ 	.word	0x000087f0


	//   ....[24]....
        /*0174*/ 	.word	0x0000afa0


	//   ....[25]....
        /*0178*/ 	.word	0x0000b140


	//   ....[26]....
        /*017c*/ 	.word	0x0000b180


	//   ....[27]....
        /*0180*/ 	.word	0x0000b350


	//   ....[28]....
        /*0184*/ 	.word	0x0000b440


	//   ....[29]....
        /*0188*/ 	.word	0x0000b4c0


	//   ....[30]....
        /*018c*/ 	.word	0x0000b5d0


	//   ....[31]....
        /*0190*/ 	.word	0x0000b710


	//   ....[32]....
        /*0194*/ 	.word	0x0000df70


	//   ....[33]....
        /*0198*/ 	.word	0x0000dff0


	//   ....[34]....
        /*019c*/ 	.word	0x0000e010


	//   ....[35]....
        /*01a0*/ 	.word	0x0000e120


	//   ....[36]....
        /*01a4*/ 	.word	0x0000e140


	//   ....[37]....
        /*01a8*/ 	.word	0x0000e150


	//   ....[38]....
        /*01ac*/ 	.word	0x0000e3f0


	//   ....[39]....
        /*01b0*/ 	.word	0x0000e5a0


	//   ....[40]....
        /*01b4*/ 	.word	0x00010120


	//   ....[41]....
        /*01b8*/ 	.word	0x00010160


	//   ....[42]....
        /*01bc*/ 	.word	0x00010190


	//   ....[43]....
        /*01c0*/ 	.word	0x00010200


	//   ....[44]....
        /*01c4*/ 	.word	0x00010230


	//   ....[45]....
        /*01c8*/ 	.word	0x00010260


	//   ....[46]....
        /*01cc*/ 	.word	0x00010270


	//   ....[47]....
        /*01d0*/ 	.word	0x000102b0


	//----- nvinfo : EIATTR_VRC_CTA_INIT_COUNT
	.align		4
.L_470:
        /*01d4*/ 	.byte	0x02, 0x4a
	.zero		1
	.zero		1


	//----- nvinfo : EIATTR_EXIT_INSTR_OFFSETS
	.align		4
        /*01d8*/ 	.byte	0x04, 0x1c
        /*01da*/ 	.short	(.L_472 - .L_471)


	//   ....[0]....
.L_471:
        /*01dc*/ 	.word	0x000003c0


	//   ....[1]....
        /*01e0*/ 	.word	0x000010c0


	//   ....[2]....
        /*01e4*/ 	.word	0x00001150


	//   ....[3]....
        /*01e8*/ 	.word	0x00011fb0


	//----- nvinfo : EIATTR_CRS_STACK_SIZE
	.align		4
.L_472:
        /*01ec*/ 	.byte	0x04, 0x1e
        /*01ee*/ 	.short	(.L_474 - .L_473)
.L_473:
        /*01f0*/ 	.word	0x00000000


	//----- nvinfo : EIATTR_CBANK_PARAM_SIZE
	.align		4
.L_474:
        /*01f4*/ 	.byte	0x03, 0x19
        /*01f6*/ 	.short	0x01d0


	//----- nvinfo : EIATTR_PARAM_CBANK
	.align		4
        /*01f8*/ 	.byte	0x04, 0x0a
        /*01fa*/ 	.short	(.L_476 - .L_475)
	.align		4
.L_475:
        /*01fc*/ 	.word	index@(.nv.constant0._ZN5flash16flash_fwd_kernelI23Flash_fwd_kernel_traitsILi128ELi128ELi32ELi4ELb0ELb0EN7cutlass6half_tE19Flash_kernel_traitsILi128ELi128ELi32ELi4ES3_EELb1ELb1ELb0ELb0ELb1ELb1ELb0ELb0EEEvNS_16Flash_fwd_paramsE)
        /*0200*/ 	.short	0x0380
        /*0202*/ 	.short	0x01d0


	//----- nvinfo : EIATTR_SW_WAR
	.align		4
.L_476:
        /*0204*/ 	.byte	0x04, 0x36
        /*0206*/ 	.short	(.L_478 - .L_477)
.L_477:
        /*0208*/ 	.word	0x00000008
.L_478:


//--------------------- .nv.info._ZN5flash16flash_fwd_kernelI23Flash_fwd_kernel_traitsILi128ELi128ELi32ELi4ELb0ELb0EN7cutlass6half_tE19Flash_kernel_traitsILi128ELi128ELi32ELi4ES3_EELb0ELb1ELb0ELb0ELb1ELb1ELb1ELb0EEEvNS_16Flash_fwd_paramsE --------------------------
	.section	.nv.info._ZN5flash16flash_fwd_kernelI23Flash_fwd_kernel_traitsILi128ELi128ELi32ELi4ELb0ELb0EN7cutlass6half_tE19Flash_kernel_traitsILi128ELi128ELi32ELi4ES3_EELb0ELb1ELb0ELb0ELb1ELb1ELb1ELb0EEEvNS_16Flash_fwd_paramsE,"",@"SHT_CUDA_INFO"
	.sectionflags	@""
	.align	4


	//----- nvinfo : EIATTR_CUDA_API_VERSION
	.align		4
        /*0000*/ 	.byte	0x04, 0x37
        /*0002*/ 	.short	(.L_480 - .L_479)
.L_479:
        /*0004*/ 	.word	0x00000082


	//----- nvinfo : EIATTR_KPARAM_INFO
	.align		4
.L_480:
        /*0008*/ 	.byte	0x04, 0x17
        /*000a*/ 	.short	(.L_482 - .L_481)
.L_481:
        /*000c*/ 	.word	0x00000000
        /*0010*/ 	.short	0x0000
        /*0012*/ 	.short	0x0000
        /*0014*/ 	.byte	0x00, 0xf0, 0x41, 0x07


	//----- nvinfo : EIATTR_SPARSE_MMA_MASK
	.align		4
.L_482:
        /*0018*/ 	.byte	0x03, 0x50
        /*001a*/ 	.short	0x0000


	//----- nvinfo : EIATTR_MAXREG_COUNT
	.align		4
        /*001c*/ 	.byte	0x03, 0x1b
        /*001e*/ 	.short	0x00ff


	//----- nvinfo : EIATTR_NUM_BARRIERS
	.align		4
        /*0020*/ 	.byte	0x02, 0x4c
        /*0022*/ 	.byte	0x01
	.zero		1


	//----- nvinfo : EIATTR_MERCURY_ISA_VERSION
	.align		4
        /*0024*/ 	.byte	0x03, 0x5f
        /*0026*/ 	.short	0x0101


	//----- nvinfo : EIATTR_COOP_GROUP_MASK_REGIDS
	.align		4
        /*0028*/ 	.byte	0x04, 0x29
        /*002a*/ 	.short	(.L_484 - .L_483)


	//   ....[0]....
.L_483:
        /*002c*/ 	.word	0xffffffff


	//   ....[1]....
        /*0030*/ 	.word	0xffffffff


	//   ....[2]....
        /*0034*/ 	.word	0xffffffff


	//   ....[3]....
        /*0038*/ 	.word	0xffffffff


	//   ....[4]....
        /*003c*/ 	.word	0xffffffff


	//   ....[5]....
        /*0040*/ 	.word	0xffffffff


	//   ....[6]....
        /*0044*/ 	.word	0xffffffff


	//   ....[7]....
        /*0048*/ 	.word	0xffffffff


	//   ....[8]....
        /*004c*/ 	.word	0xffffffff


	//   ....[9]....
        /*0050*/ 	.word	0xffffffff


	//   ....[10]....
        /*0054*/ 	.word	0xffffffff


	//   ....[11]....
        /*0058*/ 	.word	0xffffffff


	//   ....[12]....
        /*005c*/ 	.word	0xffffffff


	//   ....[13]....
        /*0060*/ 	.word	0xffffffff


	//   ....[14]....
        /*0064*/ 	.word	0xffffffff


	//   ....[15]....
        /*0068*/ 	.word	0xffffffff


	//   ....[16]....
        /*006c*/ 	.word	0xffffffff


	//   ....[17]....
        /*0070*/ 	.word	0xffffffff


	//   ....[18]....
        /*0074*/ 	.word	0xffffffff


	//   ....[19]....
        /*0078*/ 	.word	0xffffffff


	//   ....[20]....
        /*007c*/ 	.word	0xffffffff


	//   ....[21]....
        /*0080*/ 	.word	0xffffffff


	//   ....[22]....
        /*0084*/ 	.word	0xffffffff


	//   ....[23]....
        /*0088*/ 	.word	0xffffffff


	//   ....[24]....
        /*008c*/ 	.word	0xffffffff


	//   ....[25]....
        /*0090*/ 	.word	0xffffffff


	//   ....[26]....
        /*0094*/ 	.word	0xffffffff


	//   ....[27]....
        /*0098*/ 	.word	0xffffffff


	//   ....[28]....
        /*009c*/ 	.word	0xffffffff


	//   ....[29]....
        /*00a0*/ 	.word	0xffffffff


	//   ....[30]....
        /*00a4*/ 	.word	0xffffffff


	//   ....[31]....
        /*00a8*/ 	.word	0xffffffff


	//   ....[32]....
        /*00ac*/ 	.word	0xffffffff


	//   ....[33]....
        /*00b0*/ 	.word	0xffffffff


	//   ....[34]....
        /*00b4*/ 	.word	0xffffffff


	//   ....[35]....
        /*00b8*/ 	.word	0xffffffff


	//   ....[36]....
        /*00bc*/ 	.word	0xffffffff


	//   ....[37]....
        /*00c0*/ 	.word	0xffffffff


	//   ....[38]....
        /*00c4*/ 	.word	0xffffffff


	//   ....[39]....
        /*00c8*/ 	.word	0xffffffff


	//   ....[40]....
        /*00cc*/ 	.word	0xffffffff


	//   ....[41]....
        /*00d0*/ 	.word	0xffffffff


	//   ....[42]....
        /*00d4*/ 	.word	0xffffffff


	//   ....[43]....
        /*00d8*/ 	.word	0xffffffff


	//   ....[44]....
        /*00dc*/ 	.word	0xffffffff


	//   ....[45]....
        /*00e0*/ 	.word	0xffffffff


	//   ....[46]....
        /*00e4*/ 	.word	0xffffffff


	//   ....[47]....
        /*00e8*/ 	.word	0xffffffff


	//----- nvinfo : EIATTR_COOP_GROUP_INSTR_OFFSETS
	.align		4
.L_484:
        /*00ec*/ 	.byte	0x04, 0x28
        /*00ee*/ 	.short	(.L_486 - .L_485)


	//   ....[0]....
.L_485:
        /*00f0*/ 	.word	0x00002a10


	//   ....[1]....
        /*00f4*/ 	.word	0x00002bf0


	//   ....[2]....
        /*00f8*/ 	.word	0x00002c30


	//   ....[3]....
        /*00fc*/ 	.word	0x00002d60


	//   ....[4]....
        /*0100*/ 	.word	0x00003030


	//   ....[5]....
        /*0104*/ 	.word	0x000030d0


	//   ....[6]....
        /*0108*/ 	.word	0x00003220


	//   ....[7]....
        /*010c*/ 	.word	0x000032a0


	//   ....[8]....
        /*0110*/ 	.word	0x00004cb0


	//   ....[9]....
        /*0114*/ 	.word	0x00004cf0


	//   ....[10]....
        /*0118*/ 	.word	0x00004df0


	//   ....[11]....
        /*011c*/ 	.word	0x00004e20


	//   ....[12]....
        /*0120*/ 	.word	0x00004ff0


	//   ....[13]....
        /*0124*/ 	.word	0x00005060


	//   ....[14]....
        /*0128*/ 	.word	0x00005190


	//   ....[15]....
        /*012c*/ 	.word	0x000051f0


	//   ....[16]....
        /*0130*/ 	.word	0x00007620


	//   ....[17]....
        /*0134*/ 	.word	0x00007690


	//   ....[18]....
        /*0138*/ 	.word	0x00007770


	//   ....[19]....
        /*013c*/ 	.word	0x000077d0


	//   ....[20]....
        /*0140*/ 	.word	0x000079e0


	//   ....[21]....
        /*0144*/ 	.word	0x00007a90


	//   ....[22]....
        /*0148*/ 	.word	0x00007ba0


	//   ....[23]....
        /*014c*/ 	.word	0x00007bf0


	//   ....[24]....
        /*0150*/ 	.word	0x00009d50


	//   ....[25]....
        /*0154*/ 	.word	0x00009f30


	//   ....[26]....
        /*0158*/ 	.word	0x0000a140


	//   ....[27]....
        /*015c*/ 	.word	0x0000a250


	//   ....[28]....
        /*0160*/ 	.word	0x0000a2f0


	//   ....[29]....
        /*0164*/ 	.word	0x0000a310


	//   ....[30]....
        /*0168*/ 	.word	0x0000a360


	//   ....[31]....
        /*016c*/ 	.word	0x0000a460


	//   ....[32]....
        /*0170*/ 	.word	0x0000c820


	//   ....[33]....
        /*0174*/ 	.word	0x0000c8a0


	//   ....[34]....
        /*0178*/ 	.word	0x0000c8c0


	//   ....[35]....
        /*017c*/ 	.word	0x0000c8d0


	//   ....[36]....
        /*0180*/ 	.word	0x0000c950


	//   ....[37]....
        /*0184*/ 	.word	0x0000c960


	//   ....[38]....
        /*0188*/ 	.word	0x0000c970


	//   ....[39]....
        /*018c*/ 	.word	0x0000c980


	//   ....[40]....
        /*0190*/ 	.word	0x0000e010


	//   ....[41]....
        /*0194*/ 	.word	0x0000e050


	//   ....[42]....
        /*0198*/ 	.word	0x0000e070


	//   ....[43]....
        /*019c*/ 	.word	0x0000e0a0


	//   ....[44]....
        /*01a0*/ 	.word	0x0000e120


	//   ....[45]....
        /*01a4*/ 	.word	0x0000e140


	//   ....[46]....
        /*01a8*/ 	.word	0x0000e160


	//   ....[47]....
        /*01ac*/ 	.word	0x0000e170


	//----- nvinfo : EIATTR_VRC_CTA_INIT_COUNT
	.align		4
.L_486:
        /*01b0*/ 	.byte	0x02, 0x4a
	.zero		1
	.zero		1


	//----- nvinfo : EIATTR_EXIT_INSTR_OFFSETS
	.align		4
        /*01b4*/ 	.byte	0x04, 0x1c
        /*01b6*/ 	.short	(.L_488 - .L_487)


	//   ....[0]....
.L_487:
        /*01b8*/ 	.word	0x00000170


	//   ....[1]....
        /*01bc*/ 	.word	0x00000e60


	//   ....[2]....
        /*01c0*/ 	.word	0x00000ef0


	//   ....[3]....
        /*01c4*/ 	.word	0x0000fe60


	//----- nvinfo : EIATTR_CRS_STACK_SIZE
	.align		4
.L_488:
        /*01c8*/ 	.byte	0x04, 0x1e
        /*01ca*/ 	.short	(.L_490 - .L_489)
.L_489:
        /*01cc*/ 	.word	0x00000000


	//----- nvinfo : EIATTR_CBANK_PARAM_SIZE
	.align		4
.L_490:
        /*01d0*/ 	.byte	0x03, 0x19
        /*01d2*/ 	.short	0x01d0


	//----- nvinfo : EIATTR_PARAM_CBANK
	.align		4
        /*01d4*/ 	.byte	0x04, 0x0a
        /*01d6*/ 	.short	(.L_492 - .L_491)
	.align		4
.L_491:
        /*01d8*/ 	.word	index@(.nv.constant0._ZN5flash16flash_fwd_kernelI23Flash_fwd_kernel_traitsILi128ELi128ELi32ELi4ELb0ELb0EN7cutlass6half_tE19Flash_kernel_traitsILi128ELi128ELi32ELi4ES3_EELb0ELb1ELb0ELb0ELb1ELb1ELb1ELb0EEEvNS_16Flash_fwd_paramsE)
        /*01dc*/ 	.short	0x0380
        /*01de*/ 	.short	0x01d0


	//----- nvinfo : EIATTR_SW_WAR
	.align		4
.L_492:
        /*01e0*/ 	.byte	0x04, 0x36
        /*01e2*/ 	.short	(.L_494 - .L_493)
.L_493:
        /*01e4*/ 	.word	0x00000008
.L_494:


//--------------------- .nv.info._ZN5flash16flash_fwd_kernelI23Flash_fwd_kernel_traitsILi128ELi128ELi32ELi4ELb0ELb0EN7cutlass6half_tE19Flash_kernel_traitsILi128ELi128ELi32ELi4ES3_EELb1ELb1ELb0ELb0ELb0ELb1ELb0ELb0EEEvNS_16Flash_fwd_paramsE --------------------------
	.section	.nv.info._ZN5flash16flash_fwd_kernelI23Flash_fwd_kernel_traitsILi128ELi128ELi32ELi4ELb0ELb0EN7cutlass6half_tE19Flash_kernel_traitsILi128ELi128ELi32ELi4ES3_EELb1ELb1ELb0ELb0ELb0ELb1ELb0ELb0EEEvNS_16Flash_fwd_paramsE,"",@"SHT_CUDA_INFO"
	.sectionflags	@""
	.align	4


	//----- nvinfo : EIATTR_CUDA_API_VERSION
	.align		4
        /*0000*/ 	.byte	0x04, 0x37
        /*0002*/ 	.short	(.L_496 - .L_495)
.L_495:
        /*0004*/ 	.word	0x00000082


	//----- nvinfo : EIATTR_KPARAM_INFO
	.align		4
.L_496:
        /*0008*/ 	.byte	0x04, 0x17
        /*000a*/ 	.short	(.L_498 - .L_497)
.L_497:
        /*000c*/ 	.word	0x00000000
        /*0010*/ 	.short	0x0000
        /*0012*/ 	.short	0x0000
        /*0014*/ 	.byte	0x00, 0xf0, 0x41, 0x07


	//----- nvinfo : EIATTR_SPARSE_MMA_MASK
	.align		4
.L_498:
        /*0018*/ 	.byte	0x03, 0x50
        /*001a*/ 	.short	0x0000


	//----- nvinfo : EIATTR_MAXREG_COUNT
	.align		4
        /*001c*/ 	.byte	0x03, 0x1b
        /*001e*/ 	.short	0x00ff


	//----- nvinfo : EIATTR_NUM_BARRIERS
	.align		4
        /*0020*/ 	.byte	0x02, 0x4c
        /*0022*/ 	.byte	0x01
	.zero		1


	//----- nvinfo : EIATTR_MERCURY_ISA_VERSION
	.align		4
        /*0024*/ 	.byte	0x03, 0x5f
        /*0026*/ 	.short	0x0101


	//----- nvinfo : EIATTR_COOP_GROUP_MASK_REGIDS
	.align		4
        /*0028*/ 	.byte	0x04, 0x29
        /*002a*/ 	.short	(.L_500 - .L_499)


	//   ....[0]....
.L_499:
        /*002c*/ 	.word	0xffffffff


	//   ....[1]....
        /*0030*/ 	.word	0xffffffff


	//   ....[2]....
        /*0034*/ 	.word	0xffffffff


	//   ....[3]....
        /*0038*/ 	.word	0xffffffff


	//   ....[4]....
        /*003c*/ 	.word	0xffffffff


	//   ....[5]....
        /*0040*/ 	.word	0xffffffff


	//   ....[6]....
        /*0044*/ 	.word	0xffffffff


	//   ....[7]....
        /*0048*/ 	.word	0xffffffff


	//   ....[8]....
        /*004c*/ 	.word	0xffffffff


	//   ....[9]....
        /*0050*/ 	.word	0xffffffff


	//   ....[10]....
        /*0054*/ 	.word	0xffffffff


	//   ....[11]....
        /*0058*/ 	.word	0xffffffff


	//   ....[12]....
        /*005c*/ 	.word	0xffffffff


	//   ....[13]....
        /*0060*/ 	.word	0xffffffff


	//   ....[14]....
        /*0064*/ 	.word	0xffffffff


	//   ....[15]....
        /*0068*/ 	.word	0xffffffff


	//   ....[16]....
        /*006c*/ 	.word	0xffffffff


	//   ....[17]....
        /*0070*/ 	.word	0xffffffff


	//   ....[18]....
        /*0074*/ 	.word	0xffffffff


	//   ....[19]....
        /*0078*/ 	.word	0xffffffff


	//   ....[20]....
        /*007c*/ 	.word	0xffffffff


	//   ....[21]....
        /*0080*/ 	.word	0xffffffff


	//   ....[22]....
        /*0084*/ 	.word	0xffffffff


	//   ....[23]....
        /*0088*/ 	.word	0xffffffff


	//   ....[24]....
        /*008c*/ 	.word	0xffffffff


	//   ....[25]....
        /*0090*/ 	.word	0xffffffff


	//   ....[26]....
        /*0094*/ 	.word	0xffffffff


	//   ....[27]....
        /*0098*/ 	.word	0xffffffff


	//   ....[28]....
        /*009c*/ 	.word	0xffffffff


	//   ....[29]....
        /*00a0*/ 	.word	0xffffffff


	//   ....[30]....
        /*00a4*/ 	.word	0xffffffff


	//   ....[31]....
        /*00a8*/ 	.word	0xffffffff


	//   ....[32]....
        /*00ac*/ 	.word	0xffffffff


	//   ....[33]....
        /*00b0*/ 	.word	0xffffffff


	//   ....[34]....
        /*00b4*/ 	.word	0xffffffff


	//   ....[35]....
        /*00b8*/ 	.word	0xffffffff


	//   ....[36]....
        /*00bc*/ 	.word	0xffffffff


	//   ....[37]....
        /*00c0*/ 	.word	0xffffffff


	//   ....[38]....
        /*00c4*/ 	.word	0xffffffff


	//   ....[39]....
        /*00c8*/ 	.word	0xffffffff


	//   ....[40]....
        /*00cc*/ 	.word	0xffffffff


	//   ....[41]....
        /*00d0*/ 	.word	0xffffffff


	//   ....[42]....
        /*00d4*/ 	.word	0xffffffff


	//   ....[43]....
        /*00d8*/ 	.word	0xffffffff


	//   ....[44]....
        /*00dc*/ 	.word	0xffffffff


	//   ....[45]....
        /*00e0*/ 	.word	0xffffffff


	//   ....[46]....
        /*00e4*/ 	.word	0xffffffff


	//   ....[47]....
        /*00e8*/ 	.word	0xffffffff


	//   ....[48]....
        /*00ec*/ 	.word	0xffffffff


	//   ....[49]....
        /*00f0*/ 	.word	0xffffffff


	//   ....[50]....
        /*00f4*/ 	.word	0xffffffff


	//   ....[51]....
        /*00f8*/ 	.word	0xffffffff


	//   ....[52]....
        /*00fc*/ 	.word	0xffffffff


	//   ....[53]....
        /*0100*/ 	.word	0xffffffff


	//   ....[54]....
        /*0104*/ 	.word	0xffffffff


	//   ....[55]....
        /*0108*/ 	.word	0xffffffff


	//----- nvinfo : EIATTR_COOP_GROUP_INSTR_OFFSETS
	.align		4
.L_500:
        /*010c*/ 	.byte	0x04, 0x28
        /*010e*/ 	.short	(.L_502 - .L_501)


	//   ....[0]....
.L_501:
        /*0110*/ 	.word	0x00003780


	//   ....[1]....
        /*0114*/ 	.word	0x000039a0


	//   ....[2]....
        /*0118*/ 	.word	0x000039e0


	//   ....[3]....
        /*011c*/ 	.word	0x00003b50


	//   ....[4]....
        /*0120*/ 	.word	0x00003ec0


	//   ....[5]....
        /*0124*/ 	.word	0x00004050


	//   ....[6]....
        /*0128*/ 	.word	0x00004080


	//   ....[7]....
        /*012c*/ 	.word	0x00004390


	//   ....[8]....
        /*0130*/ 	.word	0x00006080


	//   ....[9]....
        /*0134*/ 	.word	0x00006200


	//   ....[10]....
        /*0138*/ 	.word	0x00006230


	//   ....[11]....
        /*013c*/ 	.word	0x000063a0


	//   ....[12]....
        /*0140*/ 	.word	0x00006530


	//   ....[13]....
        /*0144*/ 	.word	0x00006610


	//   ....[14]....
        /*0148*/ 	.word	0x00006770


	//   ....[15]....
        /*014c*/ 	.word	0x000067e0


	//   ....[16]....
        /*0150*/ 	.word	0x000091e0


	//   ....[17]....
        /*0154*/ 	.word	0x00009340


	//   ....[18]....
        /*0158*/ 	.word	0x00009370


	//   ....[19]....
        /*015c*/ 	.word	0x00009570


	//   ....[20]....
        /*0160*/ 	.word	0x000095a0


	//   ....[21]....
        /*0164*/ 	.word	0x000096c0


	//   ....[22]....
        /*0168*/ 	.word	0x000097a0


	//   ....[23]....
        /*016c*/ 	.word	0x00009980


	//   ....[24]....
        /*0170*/ 	.word	0x0000c340


	//   ....[25]....
        /*0174*/ 	.word	0x0000c4e0


	//   ....[26]....
        /*0178*/ 	.word	0x0000c510


	//   ....[27]....
        /*017c*/ 	.word	0x0000c690


	//   ....[28]....
        /*0180*/ 	.word	0x0000c770


	//   ....[29]....
        /*0184*/ 	.word	0x0000c820


	//   ....[30]....
        /*0188*/ 	.word	0x0000c8b0


	//   ....[31]....
        /*018c*/ 	.word	0x0000ca90


	//   ....[32]....
        /*0190*/ 	.word	0x0000f4a0


	//   ....[33]....
        /*0194*/ 	.word	0x0000f610


	//   ....[34]....
        /*0198*/ 	.word	0x0000f6e0


	//   ....[35]....
        /*019c*/ 	.word	0x0000f840


	//   ....[36]....
        /*01a0*/ 	.word	0x0000f870


	//   ....[37]....
        /*01a4*/ 	.word	0x0000f9c0


	//   ....[38]....
        /*01a8*/ 	.word	0x0000fa00


	//   ....[39]....
        /*01ac*/ 	.word	0x0000fb80


	//   ....[40]....
        /*01b0*/ 	.word	0x00012570


	//   ....[41]....
        /*01b4*/ 	.word	0x00012610


	//   ....[42]....
        /*01b8*/ 	.word	0x00012630


	//   ....[43]....
        /*01bc*/ 	.word	0x000126a0


	//   ....[44]....
        /*01c0*/ 	.word	0x000126d0


	//   ....[45]....
        /*01c4*/ 	.word	0x000126e0


	//   ....[46]....
        /*01c8*/ 	.word	0x00012980


	//   ....[47]....
        /*01cc*/ 	.word	0x00012b20


	//   ....[48]....
        /*01d0*/ 	.word	0x000146e0


	//   ....[49]....
        /*01d4*/ 	.word	0x00014710


	//   ....[50]....
        /*01d8*/ 	.word	0x00014730


	//   ....[51]....
        /*01dc*/ 	.word	0x00014750


	//   ....[52]....
        /*01e0*/ 	.word	0x000147b0


	//   ....[53]....
        /*01e4*/ 	.word	0x000147d0


	//   ....[54]....
        /*01e8*/ 	.word	0x000147f0


	//   ....[55]....
        /*01ec*/ 	.word	0x00014820


	//----- nvinfo : EIATTR_VRC_CTA_INIT_COUNT
	.align		4
.L_502:
        /*01f0*/ 	.byte	0x02, 0x4a
	.zero		1
	.zero		1


	//----- nvinfo : EIATTR_EXIT_INSTR_OFFSETS
	.align		4
        /*01f4*/ 	.byte	0x04, 0x1c
        /*01f6*/ 	.short	(.L_504 - .L_503)


	//   ....[0]....
.L_503:
        /*01f8*/ 	.word	0x00000510


	//   ....[1]....
        /*01fc*/ 	.word	0x000018c0


	//   ....[2]....
        /*0200*/ 	.word	0x00001950


	//   ....[3]....
        /*0204*/ 	.word	0x00016b80


	//   ....[4]....
        /*0208*/ 	.word	0x00016c70


	//----- nvinfo : EIATTR_CRS_STACK_SIZE
	.align		4
.L_504:
        /*020c*/ 	.byte	0x04, 0x1e
        /*020e*/ 	.short	(.L_506 - .L_505)
.L_505:
        /*0210*/ 	.word	0x00000000


	//----- nvinfo : EIATTR_CBANK_PARAM_SIZE
	.align		4
.L_506:
        /*0214*/ 	.byte	0x03, 0x19
        /*0216*/ 	.short	0x01d0


	//----- nvinfo : EIATTR_PARAM_CBANK
	.align		4
        /*0218*/ 	.byte	0x04, 0x0a
        /*021a*/ 	.short	(.L_508 - .L_507)
	.align		4
.L_507:
        /*021c*/ 	.word	index@(.nv.constant0._ZN5flash16flash_fwd_kernelI23Flash_fwd_kernel_traitsILi128ELi128ELi32ELi4ELb0ELb0EN7cutlass6half_tE19Flash_kernel_traitsILi128ELi128ELi32ELi4ES3_EELb1ELb1ELb0ELb0ELb0ELb1ELb0ELb0EEEvNS_16Flash_fwd_paramsE)
        /*0220*/ 	.short	0x0380
        /*0222*/ 	.short	0x01d0


	//----- nvinfo : EIATTR_SW_WAR
	.align		4
.L_508:
        /*0224*/ 	.byte	0x04, 0x36
        /*0226*/ 	.short	(.L_510 - .L_509)
.L_509:
        /*0228*/ 	.word	0x00000008
.L_510:


//--------------------- .nv.info._ZN5flash16flash_fwd_kernelI23Flash_fwd_kernel_traitsILi128ELi128ELi32ELi4ELb0ELb0EN7cutlass6half_tE19Flash_kernel_traitsILi128ELi128ELi32ELi4ES3_EELb0ELb1ELb0ELb0ELb0ELb1ELb1ELb0EEEvNS_16Flash_fwd_paramsE --------------------------
	.section	.nv.info._ZN5flash16flash_fwd_kernelI23Flash_fwd_kernel_traitsILi128ELi128ELi32ELi4ELb0ELb0EN7cutlass6half_tE19Flash_kernel_traitsILi128ELi128ELi32ELi4ES3_EELb0ELb1ELb0ELb0ELb0ELb1ELb1ELb0EEEvNS_16Flash_fwd_paramsE,"",@"SHT_CUDA_INFO"
	.sectionflags	@""
	.align	4


	//----- nvinfo : EIATTR_CUDA_API_VERSION
	.align		4
        /*0000*/ 	.byte	0x04, 0x37
        /*0002*/ 	.short	(.L_512 - .L_511)
.L_511:
        /*0004*/ 	.word	0x00000082


	//----- nvinfo : EIATTR_KPARAM_INFO
	.align		4
.L_512:
        /*0008*/ 	.byte	0x04, 0x17
        /*000a*/ 	.short	(.L_514 - .L_513)
.L_513:
        /*000c*/ 	.word	0x00000000
        /*0010*/ 	.short	0x0000
        /*0012*/ 	.short	0x0000
        /*0014*/ 	.byte	0x00, 0xf0, 0x41, 0x07


	//----- nvinfo : EIATTR_SPARSE_MMA_MASK
	.align		4
.L_514:
        /*0018*/ 	.byte	0x03, 0x50
        /*001a*/ 	.short	0x0000


	//----- nvinfo : EIATTR_MAXREG_COUNT
	.align		4
        /*001c*/ 	.byte	0x03, 0x1b
        /*001e*/ 	.short	0x00ff


	//----- nvinfo : EIATTR_NUM_BARRIERS
	.align		4
        /*0020*/ 	.byte	0x02, 0x4c
        /*0022*/ 	.byte	0x01
	.zero		1


	//----- nvinfo : EIATTR_MERCURY_ISA_VERSION
	.align		4
        /*0024*/ 	.byte	0x03, 0x5f
        /*0026*/ 	.short	0x0101


	//----- nvinfo : EIATTR_COOP_GROUP_MASK_REGIDS
	.align		4
        /*0028*/ 	.byte	0x04, 0x29
        /*002a*/ 	.short	(.L_516 - .L_515)


	//   ....[0]....
.L_515:
        /*002c*/ 	.word	0xffffffff


	//   ....[1]....
        /*0030*/ 	.word	0xffffffff


	//   ....[2]....
        /*0034*/ 	.word	0xffffffff


	//   ....[3]....
        /*0038*/ 	.word	0xffffffff


	//   ....[4]....
        /*003c*/ 	.word	0xffffffff


	//   ....[5]....
        /*0040*/ 	.word	0xffffffff


	//   ....[6]....
        /*0044*/ 	.word	0xffffffff


	//   ....[7]....
        /*0048*/ 	.word	0xffffffff


	//   ....[8]....
        /*004c*/ 	.word	0xffffffff


	//   ....[9]....
        /*0050*/ 	.word	0xffffffff


	//   ....[10]....
        /*0054*/ 	.word	0xffffffff


	//   ....[11]....
        /*0058*/ 	.word	0xffffffff


	//   ....[12]....
        /*005c*/ 	.word	0xffffffff


	//   ....[13]....
        /*0060*/ 	.word	0xffffffff


	//   ....[14]....
        /*0064*/ 	.word	0xffffffff


	//   ....[15]....
        /*0068*/ 	.word	0xffffffff


	//   ....[16]....
        /*006c*/ 	.word	0xffffffff


	//   ....[17]....
        /*0070*/ 	.word	0xffffffff


	//   ....[18]....
        /*0074*/ 	.word	0xffffffff


	//   ....[19]....
        /*0078*/ 	.word	0xffffffff


	//   ....[20]....
        /*007c*/ 	.word	0xffffffff


	//   ....[21]....
        /*0080*/ 	.word	0xffffffff


	//   ....[22]....
        /*0084*/ 	.word	0xffffffff


	//   ....[23]....
        /*0088*/ 	.word	0xffffffff


	//   ....[24]....
        /*008c*/ 	.word	0xffffffff


	//   ....[25]....
        /*0090*/ 	.word	0xffffffff


	//   ....[26]....
        /*0094*/ 	.word	0xffffffff


	//   ....[27]....
        /*0098*/ 	.word	0xffffffff


	//   ....[28]....
        /*009c*/ 	.word	0xffffffff


	//   ....[29]....
        /*00a0*/ 	.word	0xffffffff


	//   ....[30]....
        /*00a4*/ 	.word	0xffffffff


	//   ....[31]....
        /*00a8*/ 	.word	0xffffffff


	//   ....[32]....
        /*00ac*/ 	.word	0xffffffff


	//   ....[33]....
        /*00b0*/ 	.word	0xffffffff


	//   ....[34]....
        /*00b4*/ 	.word	0xffffffff


	//   ....[35]....
        /*00b8*/ 	.word	0xffffffff


	//   ....[36]....
        /*00bc*/ 	.word	0xffffffff


	//   ....[37]....
        /*00c0*/ 	.word	0xffffffff


	//   ....[38]....
        /*00c4*/ 	.word	0xffffffff


	//   ....[39]....
        /*00c8*/ 	.word	0xffffffff


	//   ....[40]....
        /*00cc*/ 	.word	0xffffffff


	//   ....[41]....
        /*00d0*/ 	.word	0xffffffff


	//   ....[42]....
        /*00d4*/ 	.word	0xffffffff


	//   ....[43]....
        /*00d8*/ 	.word	0xffffffff


	//   ....[44]....
        /*00dc*/ 	.word	0xffffffff


	//   ....[45]....
        /*00e0*/ 	.word	0xffffffff


	//   ....[46]....
        /*00e4*/ 	.word	0xffffffff


	//   ....[47]....
        /*00e8*/ 	.word	0xffffffff


	//   ....[48]....
        /*00ec*/ 	.word	0xffffffff


	//   ....[49]....
        /*00f0*/ 	.word	0xffffffff


	//   ....[50]....
        /*00f4*/ 	.word	0xffffffff


	//   ....[51]....
        /*00f8*/ 	.word	0xffffffff


	//   ....[52]....
        /*00fc*/ 	.word	0xffffffff


	//   ....[53]....
        /*0100*/ 	.word	0xffffffff


	//   ....[54]....
        /*0104*/ 	.word	0xffffffff


	//   ....[55]....
        /*0108*/ 	.word	0xffffffff


	//----- nvinfo : EIATTR_COOP_GROUP_INSTR_OFFSETS
	.align		4
.L_516:
        /*010c*/ 	.byte	0x04, 0x28
        /*010e*/ 	.short	(.L_518 - .L_517)


	//   ....[0]....
.L_517:
        /*0110*/ 	.word	0x000037c0


	//   ....[1]....
        /*0114*/ 	.word	0x00003a40


	//   ....[2]....
        /*0118*/ 	.word	0x00003bd0


	//   ....[3]....
        /*011c*/ 	.word	0x00003c30


	//   ....[4]....
        /*0120*/ 	.word	0x00003e60


	//   ....[5]....
        /*0124*/ 	.word	0x00003e90


	//   ....[6]....
        /*0128*/ 	.word	0x00003fb0


	//   ....[7]....
        /*012c*/ 	.word	0x00004020


	//   ....[8]....
        /*0130*/ 	.word	0x00005960


	//   ....[9]....
        /*0134*/ 	.word	0x00005b80


	//   ....[10]....
        /*0138*/ 	.word	0x00005bb0


	//   ....[11]....
        /*013c*/ 	.word	0x00005d10


	//   ....[12]....
        /*0140*/ 	.word	0x00005e50


	//   ....[13]....
        /*0144*/ 	.word	0x00005e90


	//   ....[14]....
        /*0148*/ 	.word	0x00006000


	//   ....[15]....
        /*014c*/ 	.word	0x00006030


	//   ....[16]....
        /*0150*/ 	.word	0x00008360


	//   ....[17]....
        /*0154*/ 	.word	0x000084c0


	//   ....[18]....
        /*0158*/ 	.word	0x00008570


	//   ....[19]....
        /*015c*/ 	.word	0x00008800


	//   ....[20]....
        /*0160*/ 	.word	0x00008840


	//   ....[21]....
        /*0164*/ 	.word	0x00008880


	//   ....[22]....
        /*0168*/ 	.word	0x00008900


	//   ....[23]....
        /*016c*/ 	.word	0x00008920


	//   ....[24]....
        /*0170*/ 	.word	0x0000ae80


	//   ....[25]....
        /*0174*/ 	.word	0x0000aeb0


	//   ....[26]....
        /*0178*/ 	.word	0x0000afb0


	//   ....[27]....
        /*017c*/ 	.word	0x0000afe0


	//   ....[28]....
        /*0180*/ 	.word	0x0000b140


	//   ....[29]....
        /*0184*/ 	.word	0x0000b170


	//   ....[30]....
        /*0188*/ 	.word	0x0000b300


	//   ....[31]....
        /*018c*/ 	.word	0x0000b340


	//   ....[32]....
        /*0190*/ 	.word	0x0000d5a0


	//   ....[33]....
        /*0194*/ 	.word	0x0000d740


	//   ....[34]....
        /*0198*/ 	.word	0x0000d820


	//   ....[35]....
        /*019c*/ 	.word	0x0000d9e0


	//   ....[36]....
        /*01a0*/ 	.word	0x0000db90


	//   ....[37]....
        /*01a4*/ 	.word	0x0000dc10


	//   ....[38]....
        /*01a8*/ 	.word	0x0000dd30


	//   ....[39]....
        /*01ac*/ 	.word	0x0000ddc0


	//   ....[40]....
        /*01b0*/ 	.word	0x0000ffc0


	//   ....[41]....
        /*01b4*/ 	.word	0x00010040


	//   ....[42]....
        /*01b8*/ 	.word	0x00010060


	//   ....[43]....
        /*01bc*/ 	.word	0x00010070


	//   ....[44]....
        /*01c0*/ 	.word	0x000100c0


	//   ....[45]....
        /*01c4*/ 	.word	0x000100e0


	//   ....[46]....
        /*01c8*/ 	.word	0x00010100


	//   ....[47]....
        /*01cc*/ 	.word	0x00010110


	//   ....[48]....
        /*01d0*/ 	.word	0x00011810


	//   ....[49]....
        /*01d4*/ 	.word	0x00011850


	//   ....[50]....
        /*01d8*/ 	.word	0x00011860


	//   ....[51]....
        /*01dc*/ 	.word	0x00011880


	//   ....[52]....
        /*01e0*/ 	.word	0x000118f0


	//   ....[53]....
        /*01e4*/ 	.word	0x00011910


	//   ....[54]....
        /*01e8*/ 	.word	0x00011930


	//   ....[55]....
        /*01ec*/ 	.word	0x00011940


	//----- nvinfo : EIATTR_VRC_CTA_INIT_COUNT
	.align		4
.L_518:
        /*01f0*/ 	.byte	0x02, 0x4a
	.zero		1
	.zero		1


	//----- nvinfo : EIATTR_EXIT_INSTR_OFFSETS
	.align		4
        /*01f4*/ 	.byte	0x04, 0x1c
        /*01f6*/ 	.short	(.L_520 - .L_519)


	//   ....[0]....
.L_519:
        /*01f8*/ 	.word	0x00000330


	//   ....[1]....
        /*01fc*/ 	.word	0x000016d0


	//   ....[2]....
        /*0200*/ 	.word	0x00001760


	//   ....[3]....
        /*0204*/ 	.word	0x00013c00


	//   ....[4]....
        /*0208*/ 	.word	0x00013cf0


	//----- nvinfo : EIATTR_CRS_STACK_SIZE
	.align		4
.L_520:
        /*020c*/ 	.byte	0x04, 0x1e
        /*020e*/ 	.short	(.L_522 - .L_521)
.L_521:
        /*0210*/ 	.word	0x00000000


	//----- nvinfo : EIATTR_CBANK_PARAM_SIZE
	.align		4
.L_522:
        /*0214*/ 	.byte	0x03, 0x19
        /*0216*/ 	.short	0x01d0


	//----- nvinfo : EIATTR_PARAM_CBANK
	.align		4
        /*0218*/ 	.byte	0x04, 0x0a
        /*021a*/ 	.short	(.L_524 - .L_523)
	.align		4
.L_523:
        /*021c*/ 	.word	index@(.nv.constant0._ZN5flash16flash_fwd_kernelI23Flash_fwd_kernel_traitsILi128ELi128ELi32ELi4ELb0ELb0EN7cutlass6half_tE19Flash_kernel_traitsILi128ELi128ELi32ELi4ES3_EELb0ELb1ELb0ELb0ELb0ELb1ELb1ELb0EEEvNS_16Flash_fwd_paramsE)
        /*0220*/ 	.short	0x0380
        /*0222*/ 	.short	0x01d0


	//----- nvinfo : EIATTR_SW_WAR
	.align		4
.L_524:
        /*0224*/ 	.byte	0x04, 0x36
        /*0226*/ 	.short	(.L_526 - .L_525)
.L_525:
        /*0228*/ 	.word	0x00000008
.L_526:


//--------------------- .nv.info._ZN5flash16flash_fwd_kernelI23Flash_fwd_kernel_traitsILi128ELi128ELi32ELi4ELb0ELb0EN7cutlass6half_tE19Flash_kernel_traitsILi128ELi128ELi32ELi4ES3_EELb1ELb1ELb0ELb1ELb0ELb0ELb0ELb0EEEvNS_16Flash_fwd_paramsE --------------------------
	.section	.nv.info._ZN5flash16flash_fwd_kernelI23Flash_fwd_kernel_traitsILi128ELi128ELi32ELi4ELb0ELb0EN7cutlass6half_tE19Flash_kernel_traitsILi128ELi128ELi32ELi4ES3_EELb1ELb1ELb0ELb1ELb0ELb0ELb0ELb0EEEvNS_16Flash_fwd_paramsE,"",@"SHT_CUDA_INFO"
	.sectionflags	@""
	.align	4


	//----- nvinfo : EIATTR_CUDA_API_VERSION
	.align		4
        /*0000*/ 	.byte	0x04, 0x37
        /*0002*/ 	.short	(.L_528 - .L_527)
.L_527:
        /*0004*/ 	.word	0x00000082


	//----- nvinfo : EIATTR_KPARAM_INFO
	.align		4
.L_528:
        /*0008*/ 	.byte	0x04, 0x17
        /*000a*/ 	.short	(.L_530 - .L_529)
.L_529:
        /*000c*/ 	.word	0x00000000
        /*0010*/ 	.short	0x0000
        /*0012*/ 	.short	0x0000
        /*0014*/ 	.byte	0x00, 0xf0, 0x41, 0x07


	//----- nvinfo : EIATTR_SPARSE_MMA_MASK
	.align		4
.L_530:
        /*0018*/ 	.byte	0x03, 0x50
        /*001a*/ 	.short	0x0000


	//----- nvinfo : EIATTR_MAXREG_COUNT
	.align		4
        /*001c*/ 	.byte	0x03, 0x1b
        /*001e*/ 	.short	0x00ff


	//----- nvinfo : EIATTR_NUM_BARRIERS
	.align		4
        /*0020*/ 	.byte	0x02, 0x4c
        /*0022*/ 	.byte	0x01
	.zero		1


	//----- nvinfo : EIATTR_ANNOTATIONS
	.align		4
        /*0024*/ 	.byte	0x04, 0x55
        /*0026*/ 	.short	(.L_532 - .L_531)


	//   ....[0]....
.L_531:
        /* <DEDUP_REMOVED lines=19> */


	//----- nvinfo : EIATTR_MERCURY_ISA_VERSION
	.align		4
.L_532:
        /*0148*/ 	.byte	0x03, 0x5f
        /*014a*/ 	.short	0x0101


	//----- nvinfo : EIATTR_COOP_GROUP_MASK_REGIDS
	.align		4
        /*014c*/ 	.byte	0x04, 0x29
        /*014e*/ 	.short	(.L_534 - .L_533)


	//   ....[0]....
.L_533:
        /*0150*/ 	.word	0xffffffff


	//   ....[1]....
        /*0154*/ 	.word	0xffffffff


	//   ....[2]....
        /*0158*/ 	.word	0xffffffff


	//   ....[3]....
        /*015c*/ 	.word	0xffffffff


	//   ....[4]....
        /*0160*/ 	.word	0xffffffff


	//   ....[5]....
        /*0164*/ 	.word	0xffffffff


	//   ....[6]....
        /*0168*/ 	.word	0xffffffff


	//   ....[7]....
        /*016c*/ 	.word	0xffffffff


	//   ....[8]....
        /*0170*/ 	.word	0xffffffff


	//   ....[9]....
        /*0174*/ 	.word	0xffffffff


	//   ....[10]....
        /*0178*/ 	.word	0xffffffff


	//   ....[11]....
        /*017c*/ 	.word	0xffffffff


	//   ....[12]....
        /*0180*/ 	.word	0xffffffff


	//   ....[13]....
        /*0184*/ 	.word	0xffffffff


	//   ....[14]....
        /*0188*/ 	.word	0xffffffff


	//   ....[15]....
        /*018c*/ 	.word	0xffffffff


	//   ....[16]....
        /*0190*/ 	.word	0xffffffff


	//   ....[17]....
        /*0194*/ 	.word	0xffffffff


	//   ....[18]....
        /*0198*/ 	.word	0xffffffff


	//   ....[19]....
        /*019c*/ 	.word	0xffffffff


	//   ....[20]....
        /*01a0*/ 	.word	0xffffffff


	//   ....[21]....
        /*01a4*/ 	.word	0xffffffff


	//   ....[22]....
        /*01a8*/ 	.word	0xffffffff


	//   ....[23]....
        /*01ac*/ 	.word	0xffffffff


	//   ....[24]....
        /*01b0*/ 	.word	0xffffffff


	//   ....[25]....
        /*01b4*/ 	.word	0xffffffff


	//   ....[26]....
        /*01b8*/ 	.word	0xffffffff


	//   ....[27]....
        /*01bc*/ 	.word	0xffffffff


	//   ....[28]....
        /*01c0*/ 	.word	0xffffffff


	//   ....[29]....
        /*01c4*/ 	.word	0xffffffff


	//   ....[30]....
        /*01c8*/ 	.word	0xffffffff


	//   ....[31]....
        /*01cc*/ 	.word	0xffffffff


	//   ....[32]....
        /*01d0*/ 	.word	0xffffffff


	//   ....[33]....
        /*01d4*/ 	.word	0xffffffff


	//   ....[34]....
        /*01d8*/ 	.word	0xffffffff


	//   ....[35]....
        /*01dc*/ 	.word	0xffffffff


	//   ....[36]....
        /*01e0*/ 	.word	0xffffffff


	//   ....[37]....
        /*01e4*/ 	.word	0xffffffff


	//   ....[38]....
        /*01e8*/ 	.word	0xffffffff


	//   ....[39]....
        /*01ec*/ 	.word	0xffffffff


	//   ....[40]....
        /*01f0*/ 	.word	0xffffffff


	//   ....[41]....
        /*01f4*/ 	.word	0xffffffff


	//   ....[42]....
        /*01f8*/ 	.word	0xffffffff


	//   ....[43]....
        /*01fc*/ 	.word	0xffffffff


	//   ....[44]....
        /*0200*/ 	.word	0xffffffff


	//   ....[45]....
        /*0204*/ 	.word	0xffffffff


	//   ....[46]....
        /*0208*/ 	.word	0xffffffff


	//   ....[47]....
        /*020c*/ 	.word	0xffffffff


	//   ....[48]....
        /*0210*/ 	.word	0xffffffff


	//   ....[49]....
        /*0214*/ 	.word	0xffffffff


	//   ....[50]....
        /*0218*/ 	.word	0xffffffff


	//   ....[51]....
        /*021c*/ 	.word	0xffffffff


	//   ....[52]....
        /*0220*/ 	.word	0xffffffff


	//   ....[53]....
        /*0224*/ 	.word	0xffffffff


	//   ....[54]....
        /*0228*/ 	.word	0xffffffff


	//   ....[55]....
        /*022c*/ 	.word	0xffffffff


	//----- nvinfo : EIATTR_COOP_GROUP_INSTR_OFFSETS
	.align		4
.L_534:
        /*0230*/ 	.byte	0x04, 0x28
        /*0232*/ 	.short	(.L_536 - .L_535)


	//   ....[0]....
.L_535:
        /*0234*/ 	.word	0x000049a0


	//   ....[1]....
        /*0238*/ 	.word	0x00004bc0


	//   ....[2]....
        /*023c*/ 	.word	0x00004bf0


	//   ....[3]....
        /*0240*/ 	.word	0x00004d60


	//   ....[4]....
        /*0244*/ 	.word	0x000058a0


	//   ....[5]....
        /*0248*/ 	.word	0x00005af0


	//   ....[6]....
        /*024c*/ 	.word	0x00005b40


	//   ....[7]....
        /*0250*/ 	.word	0x00005c00


	//   ....[8]....
        /*0254*/ 	.word	0x00007b70


	//   ....[9]....
        /*0258*/ 	.word	0x00007d20


	//   ....[10]....
        /*025c*/ 	.word	0x00007d50


	//   ....[11]....
        /*0260*/ 	.word	0x00007ef0


	//   ....[12]....
        /*0264*/ 	.word	0x00007fd0


	//   ....[13]....
        /*0268*/ 	.word	0x000080b0


	//   ....[14]....
        /*026c*/ 	.word	0x000082e0


	//   ....[15]....
        /*0270*/ 	.word	0x00008340


	//   ....[16]....
        /*0274*/ 	.word	0x0000ba30


	//   ....[17]....
        /*0278*/ 	.word	0x0000bbd0


	//   ....[18]....
        /*027c*/ 	.word	0x0000bbe0


	//   ....[19]....
        /*0280*/ 	.word	0x0000bd80


	//   ....[20]....
        /*0284*/ 	.word	0x0000bdc0


	//   ....[21]....
        /*0288*/ 	.word	0x0000be80


	//   ....[22]....
        /*028c*/ 	.word	0x0000bfd0


	//   ....[23]....
        /*0290*/ 	.word	0x0000c150


	//   ....[24]....
        /*0294*/ 	.word	0x0000f7e0


	//   ....[25]....
        /*0298*/ 	.word	0x0000f9b0


	//   ....[26]....
        /*029c*/ 	.word	0x0000fab0


	//   ....[27]....
        /*02a0*/ 	.word	0x0000fc50


	//   ....[28]....
        /*02a4*/ 	.word	0x0000fca0


	//   ....[29]....
        /*02a8*/ 	.word	0x0000fd50


	//   ....[30]....
        /*02ac*/ 	.word	0x0000fe20


	//   ....[31]....
        /*02b0*/ 	.word	0x0000ff20


	//   ....[32]....
        /*02b4*/ 	.word	0x00013470


	//   ....[33]....
        /*02b8*/ 	.word	0x00013550


	//   ....[34]....
        /*02bc*/ 	.word	0x000135e0


	//   ....[35]....
        /*02c0*/ 	.word	0x00013800


	//   ....[36]....
        /*02c4*/ 	.word	0x00013840


	//   ....[37]....
        /*02c8*/ 	.word	0x00013970


	//   ....[38]....
        /*02cc*/ 	.word	0x00013bf0


	//   ....[39]....
        /*02d0*/ 	.word	0x00013d30


	//   ....[40]....
        /*02d4*/ 	.word	0x000171f0


	//   ....[41]....
        /*02d8*/ 	.word	0x00017210


	//   ....[42]....
        /*02dc*/ 	.word	0x00017220


	//   ....[43]....
        /*02e0*/ 	.word	0x00017250


	//   ....[44]....
        /*02e4*/ 	.word	0x00017270


	//   ....[45]....
        /*02e8*/ 	.word	0x00017280


	//   ....[46]....
        /*02ec*/ 	.word	0x000172e0


	//   ....[47]....
        /*02f0*/ 	.word	0x00017650


	//   ....[48]....
        /*02f4*/ 	.word	0x00019290


	//   ....[49]....
        /*02f8*/ 	.word	0x000192d0


	//   ....[50]....
        /*02fc*/ 	.word	0x00019310


	//   ....[51]....
        /*0300*/ 	.word	0x00019330


	//   ....[52]....
        /*0304*/ 	.word	0x000193b0


	//   ....[53]....
        /*0308*/ 	.word	0x000193d0


	//   ....[54]....
        /*030c*/ 	.word	0x00019400


	//   ....[55]....
        /*0310*/ 	.word	0x00019420


	//----- nvinfo : EIATTR_VRC_CTA_INIT_COUNT
	.align		4
.L_536:
        /*0314*/ 	.byte	0x02, 0x4a
	.zero		1
	.zero		1


	//----- nvinfo : EIATTR_EXIT_INSTR_OFFSETS
	.align		4
        /*0318*/ 	.byte	0x04, 0x1c
        /*031a*/ 	.short	(.L_538 - .L_537)


	//   ....[0]....
.L_537:
        /*031c*/ 	.word	0x00000660


	//   ....[1]....
        /*0320*/ 	.word	0x00001b40


	//   ....[2]....
        /*0324*/ 	.word	0x00001bd0


	//   ....[3]....
        /*0328*/ 	.word	0x0001b7a0


	//   ....[4]....
        /*032c*/ 	.word	0x0001b8c0


	//   ....[5]....
        /*0330*/ 	.word	0x0001b8e0


	//----- nvinfo : EIATTR_CRS_STACK_SIZE
	.align		4
.L_538:
        /*0334*/ 	.byte	0x04, 0x1e
        /*0336*/ 	.short	(.L_540 - .L_539)
.L_539:
        /*0338*/ 	.word	0x00000000


	//----- nvinfo : EIATTR_CBANK_PARAM_SIZE
	.align		4
.L_540:
        /*033c*/ 	.byte	0x03, 0x19
        /*033e*/ 	.short	0x01d0


	//----- nvinfo : EIATTR_PARAM_CBANK
	.align		4
        /*0340*/ 	.byte	0x04, 0x0a
        /*0342*/ 	.short	(.L_542 - .L_541)
	.align		4
.L_541:
        /*0344*/ 	.word	index@(.nv.constant0._ZN5flash16flash_fwd_kernelI23Flash_fwd_kernel_traitsILi128ELi128ELi32ELi4ELb0ELb0EN7cutlass6half_tE19Flash_kernel_traitsILi128ELi128ELi32ELi4ES3_EELb1ELb1ELb0ELb1ELb0ELb0ELb0ELb0EEEvNS_16Flash_fwd_paramsE)
        /*0348*/ 	.short	0x0380
        /*034a*/ 	.short	0x01d0


	//----- nvinfo : EIATTR_SW_WAR
	.align		4
.L_542:
        /*034c*/ 	.byte	0x04, 0x36
        /*034e*/ 	.short	(.L_544 - .L_543)
.L_543:
        /*0350*/ 	.word	0x00000008
.L_544:


//--------------------- .nv.info._ZN5flash16flash_fwd_kernelI23Flash_fwd_kernel_traitsILi128ELi128ELi32ELi4ELb0ELb0EN7cutlass6half_tE19Flash_kernel_traitsILi128ELi128ELi32ELi4ES3_EELb1ELb1ELb0ELb0ELb0ELb0ELb0ELb1EEEvNS_16Flash_fwd_paramsE --------------------------
	.section	.nv.info._ZN5flash16flash_fwd_kernelI23Flash_fwd_kernel_traitsILi128ELi128ELi32ELi4ELb0ELb0EN7cutlass6half_tE19Flash_kernel_traitsILi128ELi128ELi32ELi4ES3_EELb1ELb1ELb0ELb0ELb0ELb0ELb0ELb1EEEvNS_16Flash_fwd_paramsE,"",@"SHT_CUDA_INFO"
	.sectionflags	@""
	.align	4


	//----- nvinfo : EIATTR_CUDA_API_VERSION
	.align		4
        /*0000*/ 	.byte	0x04, 0x37
        /*0002*/ 	.short	(.L_546 - .L_545)
.L_545:
        /*0004*/ 	.word	0x00000082


	//----- nvinfo : EIATTR_KPARAM_INFO
	.align		4
.L_546:
        /*0008*/ 	.byte	0x04, 0x17
        /*000a*/ 	.short	(.L_548 - .L_547)
.L_547:
        /*000c*/ 	.word	0x00000000
        /*0010*/ 	.short	0x0000
        /*0012*/ 	.short	0x0000
        /*0014*/ 	.byte	0x00, 0xf0, 0x41, 0x07


	//----- nvinfo : EIATTR_SPARSE_MMA_MASK
	.align		4
.L_548:
        /*0018*/ 	.byte	0x03, 0x50
        /*001a*/ 	.short	0x0000


	//----- nvinfo : EIATTR_MAXREG_COUNT
	.align		4
        /*001c*/ 	.byte	0x03, 0x1b
        /*001e*/ 	.short	0x00ff


	//----- nvinfo : EIATTR_NUM_BARRIERS
	.align		4
        /*0020*/ 	.byte	0x02, 0x4c
        /*0022*/ 	.byte	0x01
	.zero		1


	//----- nvinfo : EIATTR_ANNOTATIONS
	.align		4
        /*0024*/ 	.byte	0x04, 0x55
        /*0026*/ 	.short	(.L_550 - .L_549)


	//   ....[0]....
.L_549:
        /* <DEDUP_REMOVED lines=76> */


	//----- nvinfo : EIATTR_MERCURY_ISA_VERSION
	.align		4
.L_550:
        /*04d8*/ 	.byte	0x03, 0x5f
        /*04da*/ 	.short	0x0101


	//----- nvinfo : EIATTR_COOP_GROUP_MASK_REGIDS
	.align		4
        /*04dc*/ 	.byte	0x04, 0x29
        /*04de*/ 	.short	(.L_552 - .L_551)


	//   ....[0]....
.L_551:
        /*04e0*/ 	.word	0xffffffff


	//   ....[1]....
        /*04e4*/ 	.word	0xffffffff


	//   ....[2]....
        /*04e8*/ 	.word	0xffffffff


	//   ....[3]....
        /*04ec*/ 	.word	0xffffffff


	//   ....[4]....
        /*04f0*/ 	.word	0xffffffff


	//   ....[5]....
        /*04f4*/ 	.word	0xffffffff


	//   ....[6]....
        /*04f8*/ 	.word	0xffffffff


	//   ....[7]....
        /*04fc*/ 	.word	0xffffffff


	//   ....[8]....
        /*0500*/ 	.word	0xffffffff


	//   ....[9]....
        /*0504*/ 	.word	0xffffffff


	//   ....[10]....
        /*0508*/ 	.word	0xffffffff


	//   ....[11]....
        /*050c*/ 	.word	0xffffffff


	//   ....[12]....
        /*0510*/ 	.word	0xffffffff


	//   ....[13]....
        /*0514*/ 	.word	0xffffffff


	//   ....[14]....
        /*0518*/ 	.word	0xffffffff


	//   ....[15]....
        /*051c*/ 	.word	0xffffffff


	//   ....[16]....
        /*0520*/ 	.word	0xffffffff


	//   ....[17]....
        /*0524*/ 	.word	0xffffffff


	//   ....[18]....
        /*0528*/ 	.word	0xffffffff


	//   ....[19]....
        /*052c*/ 	.word	0xffffffff


	//   ....[20]....
        /*0530*/ 	.word	0xffffffff


	//   ....[21]....
        /*0534*/ 	.word	0xffffffff


	//   ....[22]....
        /*0538*/ 	.word	0xffffffff


	//   ....[23]....
        /*053c*/ 	.word	0xffffffff


	//   ....[24]....
        /*0540*/ 	.word	0xffffffff


	//   ....[25]....
        /*0544*/ 	.word	0xffffffff


	//   ....[26]....
        /*0548*/ 	.word	0xffffffff


	//   ....[27]....
        /*054c*/ 	.word	0xffffffff


	//   ....[28]....
        /*0550*/ 	.word	0xffffffff


	//   ....[29]....
        /*0554*/ 	.word	0xffffffff


	//   ....[30]....
        /*0558*/ 	.word	0xffffffff


	//   ....[31]....
        /*055c*/ 	.word	0xffffffff


	//   ....[32]....
        /*0560*/ 	.word	0xffffffff


	//   ....[33]....
        /*0564*/ 	.word	0xffffffff


	//   ....[34]....
        /*0568*/ 	.word	0xffffffff


	//   ....[35]....
        /*056c*/ 	.word	0xffffffff


	//   ....[36]....
        /*0570*/ 	.word	0xffffffff


	//   ....[37]....
        /*0574*/ 	.word	0xffffffff


	//   ....[38]....
        /*0578*/ 	.word	0xffffffff


	//   ....[39]....
        /*057c*/ 	.word	0xffffffff


	//   ....[40]....
        /*0580*/ 	.word	0xffffffff


	//   ....[41]....
        /*0584*/ 	.word	0xffffffff


	//   ....[42]....
        /*0588*/ 	.word	0xffffffff


	//   ....[43]....
        /*058c*/ 	.word	0xffffffff


	//   ....[44]....
        /*0590*/ 	.word	0xffffffff


	//   ....[45]....
        /*0594*/ 	.word	0xffffffff


	//   ....[46]....
        /*0598*/ 	.word	0xffffffff


	//   ....[47]....
        /*059c*/ 	.word	0xffffffff


	//   ....[48]....
        /*05a0*/ 	.word	0xffffffff


	//   ....[49]....
        /*05a4*/ 	.word	0xffffffff


	//   ....[50]....
        /*05a8*/ 	.word	0xffffffff


	//   ....[51]....
        /*05ac*/ 	.word	0xffffffff


	//   ....[52]....
        /*05b0*/ 	.word	0xffffffff


	//   ....[53]....
        /*05b4*/ 	.word	0xffffffff


	//   ....[54]....
        /*05b8*/ 	.word	0xffffffff


	//   ....[55]....
        /*05bc*/ 	.word	0xffffffff


	//----- nvinfo : EIATTR_COOP_GROUP_INSTR_OFFSETS
	.align		4
.L_552:
        /*05c0*/ 	.byte	0x04, 0x28
        /*05c2*/ 	.short	(.L_554 - .L_553)


	//   ....[0]....
.L_553:
        /*05c4*/ 	.word	0x000048b0


	//   ....[1]....
        /*05c8*/ 	.word	0x00004a50


	//   ....[2]....
        /*05cc*/ 	.word	0x00004b60


	//   ....[3]....
        /*05d0*/ 	.word	0x00004de0


	//   ....[4]....
        /*05d4*/ 	.word	0x00004eb0


	//   ....[5]....
        /*05d8*/ 	.word	0x00004ef0


	//   ....[6]....
        /*05dc*/ 	.word	0x00005060


	//   ....[7]....
        /*05e0*/ 	.word	0x000050b0


	//   ....[8]....
        /*05e4*/ 	.word	0x00008550


	//   ....[9]....
        /*05e8*/ 	.word	0x000086a0


	//   ....[10]....
        /*05ec*/ 	.word	0x000086e0


	//   ....[11]....
        /*05f0*/ 	.word	0x00008810


	//   ....[12]....
        /*05f4*/ 	.word	0x00008880


	//   ....[13]....
        /*05f8*/ 	.word	0x00008900


	//   ....[14]....
        /*05fc*/ 	.word	0x000089e0


	//   ....[15]....
        /*0600*/ 	.word	0x00008a90


	//   ....[16]....
        /*0604*/ 	.word	0x0000d0a0


	//   ....[17]....
        /*0608*/ 	.word	0x0000d1f0


	//   ....[18]....
        /*060c*/ 	.word	0x0000d230


	//   ....[19]....
        /*0610*/ 	.word	0x0000d250


	//   ....[20]....
        /*0614*/ 	.word	0x0000d310


	//   ....[21]....
        /*0618*/ 	.word	0x0000d330


	//   ....[22]....
        /*061c*/ 	.word	0x0000d360


	//   ....[23]....
        /*0620*/ 	.word	0x0000d4b0


	//   ....[24]....
        /*0624*/ 	.word	0x000114e0


	//   ....[25]....
        /*0628*/ 	.word	0x00011510


	//   ....[26]....
        /*062c*/ 	.word	0x000115f0


	//   ....[27]....
        /*0630*/ 	.word	0x00011620


	//   ....[28]....
        /*0634*/ 	.word	0x00011780


	//   ....[29]....
        /*0638*/ 	.word	0x00011930


	//   ....[30]....
        /*063c*/ 	.word	0x00011a70


	//   ....[31]....
        /*0640*/ 	.word	0x00011b10


	//   ....[32]....
        /*0644*/ 	.word	0x00015c30


	//   ....[33]....
        /*0648*/ 	.word	0x00015d40


	//   ....[34]....
        /*064c*/ 	.word	0x00015d90


	//   ....[35]....
        /*0650*/ 	.word	0x00016060


	//   ....[36]....
        /*0654*/ 	.word	0x00016340


	//   ....[37]....
        /*0658*/ 	.word	0x00016600


	//   ....[38]....
        /*065c*/ 	.word	0x00016650


	//   ....[39]....
        /*0660*/ 	.word	0x000167b0


	//   ....[40]....
        /*0664*/ 	.word	0x0001a430


	//   ....[41]....
        /*0668*/ 	.word	0x0001a440


	//   ....[42]....
        /*066c*/ 	.word	0x0001a450


	//   ....[43]....
        /*0670*/ 	.word	0x0001a480


	//   ....[44]....
        /*0674*/ 	.word	0x0001a510


	//   ....[45]....
        /*0678*/ 	.word	0x0001a5a0


	//   ....[46]....
        /*067c*/ 	.word	0x0001a620


	//   ....[47]....
        /*0680*/ 	.word	0x0001a730


	//   ....[48]....
        /*0684*/ 	.word	0x0001d360


	//   ....[49]....
        /*0688*/ 	.word	0x0001d390


	//   ....[50]....
        /*068c*/ 	.word	0x0001d430


	//   ....[51]....
        /*0690*/ 	.word	0x0001d470


	//   ....[52]....
        /*0694*/ 	.word	0x0001d490


	//   ....[53]....
        /*0698*/ 	.word	0x0001d4b0


	//   ....[54]....
        /*069c*/ 	.word	0x0001d510


	//   ....[55]....
        /*06a0*/ 	.word	0x0001d540


	//----- nvinfo : EIATTR_VRC_CTA_INIT_COUNT
	.align		4
.L_554:
        /*06a4*/ 	.byte	0x02, 0x4a
	.zero		1
	.zero		1


	//----- nvinfo : EIATTR_EXIT_INSTR_OFFSETS
	.align		4
        /*06a8*/ 	.byte	0x04, 0x1c
        /*06aa*/ 	.short	(.L_556 - .L_555)


	//   ....[0]....
.L_555:
        /*06ac*/ 	.word	0x00000620


	//   ....[1]....
        /*06b0*/ 	.word	0x00001b10


	//   ....[2]....
        /*06b4*/ 	.word	0x00001ba0


	//   ....[3]....
        /*06b8*/ 	.word	0x0001f8c0


	//   ....[4]....
        /*06bc*/ 	.word	0x0001f9e0


	//   ....[5]....
        /*06c0*/ 	.word	0x0001fa00


	//----- nvinfo : EIATTR_CRS_STACK_SIZE
	.align		4
.L_556:
        /*06c4*/ 	.byte	0x04, 0x1e
        /*06c6*/ 	.short	(.L_558 - .L_557)
.L_557:
        /*06c8*/ 	.word	0x00000000


	//----- nvinfo : EIATTR_CBANK_PARAM_SIZE
	.align		4
.L_558:
        /*06cc*/ 	.byte	0x03, 0x19
        /*06ce*/ 	.short	0x01d0


	//----- nvinfo : EIATTR_PARAM_CBANK
	.align		4
        /*06d0*/ 	.byte	0x04, 0x0a
        /*06d2*/ 	.short	(.L_560 - .L_559)
	.align		4
.L_559:
        /*06d4*/ 	.word	index@(.nv.constant0._ZN5flash16flash_fwd_kernelI23Flash_fwd_kernel_traitsILi128ELi128ELi32ELi4ELb0ELb0EN7cutlass6half_tE19Flash_kernel_traitsILi128ELi128ELi32ELi4ES3_EELb1ELb1ELb0ELb0ELb0ELb0ELb0ELb1EEEvNS_16Flash_fwd_paramsE)
        /*06d8*/ 	.short	0x0380
        /*06da*/ 	.short	0x01d0


	//----- nvinfo : EIATTR_SW_WAR
	.align		4
.L_560:
        /*06dc*/ 	.byte	0x04, 0x36
        /*06de*/ 	.short	(.L_562 - .L_561)
.L_561:
        /*06e0*/ 	.word	0x00000008
.L_562:


//--------------------- .nv.info._ZN5flash16flash_fwd_kernelI23Flash_fwd_kernel_traitsILi128ELi128ELi32ELi4ELb0ELb0EN7cutlass6half_tE19Flash_kernel_traitsILi128ELi128ELi32ELi4ES3_EELb0ELb1ELb0ELb0ELb0ELb0ELb1ELb0EEEvNS_16Flash_fwd_paramsE --------------------------
	.section	.nv.info._ZN5flash16flash_fwd_kernelI23Flash_fwd_kernel_traitsILi128ELi128ELi32ELi4ELb0ELb0EN7cutlass6half_tE19Flash_kernel_traitsILi128ELi128ELi32ELi4ES3_EELb0ELb1ELb0ELb0ELb0ELb0ELb1ELb0EEEvNS_16Flash_fwd_paramsE,"",@"SHT_CUDA_INFO"
	.sectionflags	@""
	.align	4


	//----- nvinfo : EIATTR_CUDA_API_VERSION
	.align		4
        /*0000*/ 	.byte	0x04, 0x37
        /*0002*/ 	.short	(.L_564 - .L_563)
.L_563:
        /*0004*/ 	.word	0x00000082


	//----- nvinfo : EIATTR_KPARAM_INFO
	.align		4
.L_564:
        /*0008*/ 	.byte	0x04, 0x17
        /*000a*/ 	.short	(.L_566 - .L_565)
.L_565:
        /*000c*/ 	.word	0x00000000
        /*0010*/ 	.short	0x0000
        /*0012*/ 	.short	0x0000
        /*0014*/ 	.byte	0x00, 0xf0, 0x41, 0x07


	//----- nvinfo : EIATTR_SPARSE_MMA_MASK
	.align		4
.L_566:
        /*0018*/ 	.byte	0x03, 0x50
        /*001a*/ 	.short	0x0000


	//----- nvinfo : EIATTR_MAXREG_COUNT
	.align		4
        /*001c*/ 	.byte	0x03, 0x1b
        /*001e*/ 	.short	0x00ff


	//----- nvinfo : EIATTR_NUM_BARRIERS
	.align		4
        /*0020*/ 	.byte	0x02, 0x4c
        /*0022*/ 	.byte	0x01
	.zero		1


	//----- nvinfo : EIATTR_ANNOTATIONS
	.align		4
        /*0024*/ 	.byte	0x04, 0x55
        /*0026*/ 	.short	(.L_568 - .L_567)


	//   ....[0]....
.L_567:
        /* <DEDUP_REMOVED lines=13> */


	//----- nvinfo : EIATTR_MERCURY_ISA_VERSION
	.align		4
.L_568:
        /*00e0*/ 	.byte	0x03, 0x5f
        /*00e2*/ 	.short	0x0101


	//----- nvinfo : EIATTR_COOP_GROUP_MASK_REGIDS
	.align		4
        /*00e4*/ 	.byte	0x04, 0x29
        /*00e6*/ 	.short	(.L_570 - .L_569)


	//   ....[0]....
.L_569:
        /*00e8*/ 	.word	0xffffffff


	//   ....[1]....
        /*00ec*/ 	.word	0xffffffff


	//   ....[2]....
        /*00f0*/ 	.word	0xffffffff


	//   ....[3]....
        /*00f4*/ 	.word	0xffffffff


	//   ....[4]....
        /*00f8*/ 	.word	0xffffffff


	//   ....[5]....
        /*00fc*/ 	.word	0xffffffff


	//   ....[6]....
        /*0100*/ 	.word	0xffffffff


	//   ....[7]....
        /*0104*/ 	.word	0xffffffff


	//   ....[8]....
        /*0108*/ 	.word	0xffffffff


	//   ....[9]....
        /*010c*/ 	.word	0xffffffff


	//   ....[10]....
        /*0110*/ 	.word	0xffffffff


	//   ....[11]....
        /*0114*/ 	.word	0xffffffff


	//   ....[12]....
        /*0118*/ 	.word	0xffffffff


	//   ....[13]....
        /*011c*/ 	.word	0xffffffff


	//   ....[14]....
        /*0120*/ 	.word	0xffffffff


	//   ....[15]....
        /*0124*/ 	.word	0xffffffff


	//   ....[16]....
        /*0128*/ 	.word	0xffffffff


	//   ....[17]....
        /*012c*/ 	.word	0xffffffff


	//   ....[18]....
        /*0130*/ 	.word	0xffffffff


	//   ....[19]....
        /*0134*/ 	.word	0xffffffff


	//   ....[20]....
        /*0138*/ 	.word	0xffffffff


	//   ....[21]....
        /*013c*/ 	.word	0xffffffff


	//   ....[22]....
        /*0140*/ 	.word	0xffffffff


	//   ....[23]....
        /*0144*/ 	.word	0xffffffff


	//   ....[24]....
        /*0148*/ 	.word	0xffffffff


	//   ....[25]....
        /*014c*/ 	.word	0xffffffff


	//   ....[26]....
        /*0150*/ 	.word	0xffffffff


	//   ....[27]....
        /*0154*/ 	.word	0xffffffff


	//   ....[28]....
        /*0158*/ 	.word	0xffffffff


	//   ....[29]....
        /*015c*/ 	.word	0xffffffff


	//   ....[30]....
        /*0160*/ 	.word	0xffffffff


	//   ....[31]....
        /*0164*/ 	.word	0xffffffff


	//   ....[32]....
        /*0168*/ 	.word	0xffffffff


	//   ....[33]....
        /*016c*/ 	.word	0xffffffff


	//   ....[34]....
        /*0170*/ 	.word	0xffffffff


	//   ....[35]....
        /*0174*/ 	.word	0xffffffff


	//   ....[36]....
        /*0178*/ 	.word	0xffffffff


	//   ....[37]....
        /*017c*/ 	.word	0xffffffff


	//   ....[38]....
        /*0180*/ 	.word	0xffffffff


	//   ....[39]....
        /*0184*/ 	.word	0xffffffff


	//   ....[40]....
        /*0188*/ 	.word	0xffffffff


	//   ....[41]....
        /*018c*/ 	.word	0xffffffff


	//   ....[42]....
        /*0190*/ 	.word	0xffffffff


	//   ....[43]....
        /*0194*/ 	.word	0xffffffff


	//   ....[44]....
        /*0198*/ 	.word	0xffffffff


	//   ....[45]....
        /*019c*/ 	.word	0xffffffff


	//   ....[46]....
        /*01a0*/ 	.word	0xffffffff


	//   ....[47]....
        /*01a4*/ 	.word	0xffffffff


	//   ....[48]....
        /*01a8*/ 	.word	0xffffffff


	//   ....[49]....
        /*01ac*/ 	.word	0xffffffff


	//   ....[50]....
        /*01b0*/ 	.word	0xffffffff


	//   ....[51]....
        /*01b4*/ 	.word	0xffffffff


	//   ....[52]....
        /*01b8*/ 	.word	0xffffffff


	//   ....[53]....
        /*01bc*/ 	.word	0xffffffff


	//   ....[54]....
        /*01c0*/ 	.word	0xffffffff


	//   ....[55]....
        /*01c4*/ 	.word	0xffffffff


	//----- nvinfo : EIATTR_COOP_GROUP_INSTR_OFFSETS
	.align		4
.L_570:
        /*01c8*/ 	.byte	0x04, 0x28
        /*01ca*/ 	.short	(.L_572 - .L_571)


	//   ....[0]....
.L_571:
        /*01cc*/ 	.word	0x000047e0


	//   ....[1]....
        /*01d0*/ 	.word	0x000049a0


	//   ....[2]....
        /*01d4*/ 	.word	0x000049d0


	//   ....[3]....
        /*01d8*/ 	.word	0x00004b10


	//   ....[4]....
        /*01dc*/ 	.word	0x00004cb0


	//   ....[5]....
        /*01e0*/ 	.word	0x00004dc0


	//   ....[6]....
        /*01e4*/ 	.word	0x00004ed0


	//   ....[7]....
        /*01e8*/ 	.word	0x00004fe0


	//   ....[8]....
        /*01ec*/ 	.word	0x00006d20


	//   ....[9]....
        /*01f0*/ 	.word	0x00006eb0


	//   ....[10]....
        /*01f4*/ 	.word	0x00006ef0


	//   ....[11]....
        /*01f8*/ 	.word	0x00007070


	//   ....[12]....
        /*01fc*/ 	.word	0x00007200


	//   ....[13]....
        /*0200*/ 	.word	0x00007230


	//   ....[14]....
        /*0204*/ 	.word	0x00007330


	//   ....[15]....
        /*0208*/ 	.word	0x00007360


	//   ....[16]....
        /*020c*/ 	.word	0x00009b00


	//   ....[17]....
        /*0210*/ 	.word	0x00009b90


	//   ....[18]....
        /*0214*/ 	.word	0x00009cb0


	//   ....[19]....
        /*0218*/ 	.word	0x00009da0


	//   ....[20]....
        /*021c*/ 	.word	0x00009ec0


	//   ....[21]....
        /*0220*/ 	.word	0x00009f10


	//   ....[22]....
        /*0224*/ 	.word	0x0000a010


	//   ....[23]....
        /*0228*/ 	.word	0x0000a040


	//   ....[24]....
        /*022c*/ 	.word	0x0000c800


	//   ....[25]....
        /*0230*/ 	.word	0x0000c990


	//   ....[26]....
        /*0234*/ 	.word	0x0000c9e0


	//   ....[27]....
        /*0238*/ 	.word	0x0000cb80


	//   ....[28]....
        /*023c*/ 	.word	0x0000ccd0


	//   ....[29]....
        /*0240*/ 	.word	0x0000cd00


	//   ....[30]....
        /*0244*/ 	.word	0x0000ce10


	//   ....[31]....
        /*0248*/ 	.word	0x0000ce40


	//   ....[32]....
        /*024c*/ 	.word	0x0000f530


	//   ....[33]....
        /*0250*/ 	.word	0x0000f6e0


	//   ....[34]....
        /*0254*/ 	.word	0x0000f750


	//   ....[35]....
        /*0258*/ 	.word	0x0000f880


	//   ....[36]....
        /*025c*/ 	.word	0x0000fa60


	//   ....[37]....
        /*0260*/ 	.word	0x0000fac0


	//   ....[38]....
        /*0264*/ 	.word	0x0000fc40


	//   ....[39]....
        /*0268*/ 	.word	0x0000fc60


	//   ....[40]....
        /*026c*/ 	.word	0x000123e0


	//   ....[41]....
        /*0270*/ 	.word	0x00012480


	//   ....[42]....
        /*0274*/ 	.word	0x000124b0


	//   ....[43]....
        /*0278*/ 	.word	0x000124f0


	//   ....[44]....
        /*027c*/ 	.word	0x00012510


	//   ....[45]....
        /*0280*/ 	.word	0x00012540


	//   ....[46]....
        /*0284*/ 	.word	0x00012550


	//   ....[47]....
        /*0288*/ 	.word	0x00012570


	//   ....[48]....
        /*028c*/ 	.word	0x00013bf0


	//   ....[49]....
        /*0290*/ 	.word	0x00013c10


	//   ....[50]....
        /*0294*/ 	.word	0x00013cb0


	//   ....[51]....
        /*0298*/ 	.word	0x00013cd0


	//   ....[52]....
        /*029c*/ 	.word	0x00013f80


	//   ....[53]....
        /*02a0*/ 	.word	0x00013fa0


	//   ....[54]....
        /*02a4*/ 	.word	0x00013fb0


	//   ....[55]....
        /*02a8*/ 	.word	0x00013ff0


	//----- nvinfo : EIATTR_VRC_CTA_INIT_COUNT
	.align		4
.L_572:
        /*02ac*/ 	.byte	0x02, 0x4a
	.zero		1
	.zero		1


	//----- nvinfo : EIATTR_EXIT_INSTR_OFFSETS
	.align		4
        /*02b0*/ 	.byte	0x04, 0x1c
        /*02b2*/ 	.short	(.L_574 - .L_573)


	//   ....[0]....
.L_573:
        /*02b4*/ 	.word	0x000004b0


	//   ....[1]....
        /*02b8*/ 	.word	0x000019b0


	//   ....[2]....
        /*02bc*/ 	.word	0x00001a40


	//   ....[3]....
        /*02c0*/ 	.word	0x00016140


	//   ....[4]....
        /*02c4*/ 	.word	0x00016260


	//   ....[5]....
        /*02c8*/ 	.word	0x00016280


	//----- nvinfo : EIATTR_CRS_STACK_SIZE
	.align		4
.L_574:
        /*02cc*/ 	.byte	0x04, 0x1e
        /*02ce*/ 	.short	(.L_576 - .L_575)
.L_575:
        /*02d0*/ 	.word	0x00000000


	//----- nvinfo : EIATTR_CBANK_PARAM_SIZE
	.align		4
.L_576:
        /*02d4*/ 	.byte	0x03, 0x19
        /*02d6*/ 	.short	0x01d0


	//----- nvinfo : EIATTR_PARAM_CBANK
	.align		4
        /*02d8*/ 	.byte	0x04, 0x0a
        /*02da*/ 	.short	(.L_578 - .L_577)
	.align		4
.L_577:
        /*02dc*/ 	.word	index@(.nv.constant0._ZN5flash16flash_fwd_kernelI23Flash_fwd_kernel_traitsILi128ELi128ELi32ELi4ELb0ELb0EN7cutlass6half_tE19Flash_kernel_traitsILi128ELi128ELi32ELi4ES3_EELb0ELb1ELb0ELb0ELb0ELb0ELb1ELb0EEEvNS_16Flash_fwd_paramsE)
        /*02e0*/ 	.short	0x0380
        /*02e2*/ 	.short	0x01d0


	//----- nvinfo : EIATTR_SW_WAR
	.align		4
.L_578:
        /*02e4*/ 	.byte	0x04, 0x36
        /*02e6*/ 	.short	(.L_580 - .L_579)
.L_579:
        /*02e8*/ 	.word	0x00000008
.L_580:


//--------------------- .nv.info._ZN5flash16flash_fwd_kernelI23Flash_fwd_kernel_traitsILi128ELi128ELi32ELi4ELb0ELb0EN7cutlass6half_tE19Flash_kernel_traitsILi128ELi128ELi32ELi4ES3_EELb1ELb1ELb0ELb1ELb0ELb0ELb0ELb1EEEvNS_16Flash_fwd_paramsE --------------------------
	.section	.nv.info._ZN5flash16flash_fwd_kernelI23Flash_fwd_kernel_traitsILi128ELi128ELi32ELi4ELb0ELb0EN7cutlass6half_tE19Flash_kernel_traitsILi128ELi128ELi32ELi4ES3_EELb1ELb1ELb0ELb1ELb0ELb0ELb0ELb1EEEvNS_16Flash_fwd_paramsE,"",@"SHT_CUDA_INFO"
	.sectionflags	@""
	.align	4


	//----- nvinfo : EIATTR_CUDA_API_VERSION
	.align		4
        /*0000*/ 	.byte	0x04, 0x37
        /*0002*/ 	.short	(.L_582 - .L_581)
.L_581:
        /*0004*/ 	.word	0x00000082


	//----- nvinfo : EIATTR_KPARAM_INFO
	.align		4
.L_582:
        /*0008*/ 	.byte	0x04, 0x17
        /*000a*/ 	.short	(.L_584 - .L_583)
.L_583:
        /*000c*/ 	.word	0x00000000
        /*0010*/ 	.short	0x0000
        /*0012*/ 	.short	0x0000
        /*0014*/ 	.byte	0x00, 0xf0, 0x41, 0x07


	//----- nvinfo : EIATTR_SPARSE_MMA_MASK
	.align		4
.L_584:
        /*0018*/ 	.byte	0x03, 0x50
        /*001a*/ 	.short	0x0000


	//----- nvinfo : EIATTR_MAXREG_COUNT
	.align		4
        /*001c*/ 	.byte	0x03, 0x1b
        /*001e*/ 	.short	0x00ff


	//----- nvinfo : EIATTR_NUM_BARRIERS
	.align		4
        /*0020*/ 	.byte	0x02, 0x4c
        /*0022*/ 	.byte	0x01
	.zero		1


	//----- nvinfo : EIATTR_ANNOTATIONS
	.align		4
        /*0024*/ 	.byte	0x04, 0x55
        /*0026*/ 	.short	(.L_586 - .L_585)


	//   ....[0]....
.L_585:
        /* <DEDUP_REMOVED lines=82> */


	//----- nvinfo : EIATTR_MERCURY_ISA_VERSION
	.align		4
.L_586:
        /*0530*/ 	.byte	0x03, 0x5f
        /*0532*/ 	.short	0x0101


	//----- nvinfo : EIATTR_COOP_GROUP_MASK_REGIDS
	.align		4
        /*0534*/ 	.byte	0x04, 0x29
        /*0536*/ 	.short	(.L_588 - .L_587)


	//   ....[0]....
.L_587:
        /*0538*/ 	.word	0xffffffff


	//   ....[1]....
        /*053c*/ 	.word	0xffffffff


	//   ....[2]....
        /*0540*/ 	.word	0xffffffff


	//   ....[3]....
        /*0544*/ 	.word	0xffffffff


	//   ....[4]....
        /*0548*/ 	.word	0xffffffff


	//   ....[5]....
        /*054c*/ 	.word	0xffffffff


	//   ....[6]....
        /*0550*/ 	.word	0xffffffff


	//   ....[7]....
        /*0554*/ 	.word	0xffffffff


	//   ....[8]....
        /*0558*/ 	.word	0xffffffff


	//   ....[9]....
        /*055c*/ 	.word	0xffffffff


	//   ....[10]....
        /*0560*/ 	.word	0xffffffff


	//   ....[11]....
        /*0564*/ 	.word	0xffffffff


	//   ....[12]....
        /*0568*/ 	.word	0xffffffff


	//   ....[13]....
        /*056c*/ 	.word	0xffffffff


	//   ....[14]....
        /*0570*/ 	.word	0xffffffff


	//   ....[15]....
        /*0574*/ 	.word	0xffffffff


	//   ....[16]....
        /*0578*/ 	.word	0xffffffff


	//   ....[17]....
        /*057c*/ 	.word	0xffffffff


	//   ....[18]....
        /*0580*/ 	.word	0xffffffff


	//   ....[19]....
        /*0584*/ 	.word	0xffffffff


	//   ....[20]....
        /*0588*/ 	.word	0xffffffff


	//   ....[21]....
        /*058c*/ 	.word	0xffffffff


	//   ....[22]....
        /*0590*/ 	.word	0xffffffff


	//   ....[23]....
        /*0594*/ 	.word	0xffffffff


	//   ....[24]....
        /*0598*/ 	.word	0xffffffff


	//   ....[25]....
        /*059c*/ 	.word	0xffffffff


	//   ....[26]....
        /*05a0*/ 	.word	0xffffffff


	//   ....[27]....
        /*05a4*/ 	.word	0xffffffff


	//   ....[28]....
        /*05a8*/ 	.word	0xffffffff


	//   ....[29]....
        /*05ac*/ 	.word	0xffffffff


	//   ....[30]....
        /*05b0*/ 	.word	0xffffffff


	//   ....[31]....
        /*05b4*/ 	.word	0xffffffff


	//   ....[32]....
        /*05b8*/ 	.word	0xffffffff


	//   ....[33]....
        /*05bc*/ 	.word	0xffffffff


	//   ....[34]....
        /*05c0*/ 	.word	0xffffffff


	//   ....[35]....
        /*05c4*/ 	.word	0xffffffff


	//   ....[36]....
        /*05c8*/ 	.word	0xffffffff


	//   ....[37]....
        /*05cc*/ 	.word	0xffffffff


	//   ....[38]....
        /*05d0*/ 	.word	0xffffffff


	//   ....[39]....
        /*05d4*/ 	.word	0xffffffff


	//   ....[40]....
        /*05d8*/ 	.word	0xffffffff


	//   ....[41]....
        /*05dc*/ 	.word	0xffffffff


	//   ....[42]....
        /*05e0*/ 	.word	0xffffffff


	//   ....[43]....
        /*05e4*/ 	.word	0xffffffff


	//   ....[44]....
        /*05e8*/ 	.word	0xffffffff


	//   ....[45]....
        /*05ec*/ 	.word	0xffffffff


	//   ....[46]....
        /*05f0*/ 	.word	0xffffffff


	//   ....[47]....
        /*05f4*/ 	.word	0xffffffff


	//   ....[48]....
        /*05f8*/ 	.word	0xffffffff


	//   ....[49]....
        /*05fc*/ 	.word	0xffffffff


	//   ....[50]....
        /*0600*/ 	.word	0xffffffff


	//   ....[51]....
        /*0604*/ 	.word	0xffffffff


	//   ....[52]....
        /*0608*/ 	.word	0xffffffff


	//   ....[53]....
        /*060c*/ 	.word	0xffffffff


	//   ....[54]....
        /*0610*/ 	.word	0xffffffff


	//   ....[55]....
        /*0614*/ 	.word	0xffffffff


	//----- nvinfo : EIATTR_COOP_GROUP_INSTR_OFFSETS
	.align		4
.L_588:
        /*0618*/ 	.byte	0x04, 0x28
        /*061a*/ 	.short	(.L_590 - .L_589)


	//   ....[0]....
.L_589:
        /*061c*/ 	.word	0x00004970


	//   ....[1]....
        /*0620*/ 	.word	0x00004b40


	//   ....[2]....
        /*0624*/ 	.word	0x00004cd0


	//   ....[3]....
        /*0628*/ 	.word	0x00004e40


	//   ....[4]....
        /*062c*/ 	.word	0x000050f0


	//   ....[5]....
        /*0630*/ 	.word	0x000051c0


	//   ....[6]....
        /*0634*/ 	.word	0x000052f0


	//   ....[7]....
        /*0638*/ 	.word	0x00005390


	//   ....[8]....
        /*063c*/ 	.word	0x00008d70


	//   ....[9]....
        /*0640*/ 	.word	0x00008e00


	//   ....[10]....
        /*0644*/ 	.word	0x00008e20


	//   ....[11]....
        /*0648*/ 	.word	0x00008f10


	//   ....[12]....
        /*064c*/ 	.word	0x00008f30


	//   ....[13]....
        /*0650*/ 	.word	0x00008f50


	//   ....[14]....
        /*0654*/ 	.word	0x00008f70


	//   ....[15]....
        /*0658*/ 	.word	0x00009110


	//   ....[16]....
        /*065c*/ 	.word	0x0000d2a0


	//   ....[17]....
        /*0660*/ 	.word	0x0000d400


	//   ....[18]....
        /*0664*/ 	.word	0x0000d410


	//   ....[19]....
        /*0668*/ 	.word	0x0000d480


	//   ....[20]....
        /*066c*/ 	.word	0x0000d550


	//   ....[21]....
        /*0670*/ 	.word	0x0000d660


	//   ....[22]....
        /*0674*/ 	.word	0x0000d720


	//   ....[23]....
        /*0678*/ 	.word	0x0000d860


	//   ....[24]....
        /*067c*/ 	.word	0x000118d0


	//   ....[25]....
        /*0680*/ 	.word	0x00011b20


	//   ....[26]....
        /*0684*/ 	.word	0x00011c70


	//   ....[27]....
        /*0688*/ 	.word	0x00011d70


	//   ....[28]....
        /*068c*/ 	.word	0x000121a0


	//   ....[29]....
        /*0690*/ 	.word	0x000121e0


	//   ....[30]....
        /*0694*/ 	.word	0x000122f0


	//   ....[31]....
        /*0698*/ 	.word	0x00012310


	//   ....[32]....
        /*069c*/ 	.word	0x00016040


	//   ....[33]....
        /*06a0*/ 	.word	0x00016170


	//   ....[34]....
        /*06a4*/ 	.word	0x000161a0


	//   ....[35]....
        /*06a8*/ 	.word	0x00016360


	//   ....[36]....
        /*06ac*/ 	.word	0x00016c20


	//   ....[37]....
        /*06b0*/ 	.word	0x00016c60


	//   ....[38]....
        /*06b4*/ 	.word	0x00016dd0


	//   ....[39]....
        /*06b8*/ 	.word	0x00016de0


	//   ....[40]....
        /*06bc*/ 	.word	0x0001a860


	//   ....[41]....
        /*06c0*/ 	.word	0x0001a870


	//   ....[42]....
        /*06c4*/ 	.word	0x0001a880


	//   ....[43]....
        /*06c8*/ 	.word	0x0001a890


	//   ....[44]....
        /*06cc*/ 	.word	0x0001a8f0


	//   ....[45]....
        /*06d0*/ 	.word	0x0001a910


	//   ....[46]....
        /*06d4*/ 	.word	0x0001a930


	//   ....[47]....
        /*06d8*/ 	.word	0x0001a9a0


	//   ....[48]....
        /*06dc*/ 	.word	0x0001d710


	//   ....[49]....
        /*06e0*/ 	.word	0x0001d730


	//   ....[50]....
        /*06e4*/ 	.word	0x0001d760


	//   ....[51]....
        /*06e8*/ 	.word	0x0001d7e0


	//   ....[52]....
        /*06ec*/ 	.word	0x0001d820


	//   ....[53]....
        /*06f0*/ 	.word	0x0001d850


	//   ....[54]....
        /*06f4*/ 	.word	0x0001d860


	//   ....[55]....
        /*06f8*/ 	.word	0x0001d8e0


	//----- nvinfo : EIATTR_VRC_CTA_INIT_COUNT
	.align		4
.L_590:
        /*06fc*/ 	.byte	0x02, 0x4a
	.zero		1
	.zero		1


	//----- nvinfo : EIATTR_EXIT_INSTR_OFFSETS
	.align		4
        /*0700*/ 	.byte	0x04, 0x1c
        /*0702*/ 	.short	(.L_592 - .L_591)


	//   ....[0]....
.L_591:
        /*0704*/ 	.word	0x00000660


	//   ....[1]....
        /*0708*/ 	.word	0x00001b50


	//   ....[2]....
        /*070c*/ 	.word	0x00001be0


	//   ....[3]....
        /*0710*/ 	.word	0x0001fc60


	//   ....[4]....
        /*0714*/ 	.word	0x0001fd80


	//   ....[5]....
        /*0718*/ 	.word	0x0001fda0


	//----- nvinfo : EIATTR_CRS_STACK_SIZE
	.align		4
.L_592:
        /*071c*/ 	.byte	0x04, 0x1e
        /*071e*/ 	.short	(.L_594 - .L_593)
.L_593:
        /*0720*/ 	.word	0x00000000


	//----- nvinfo : EIATTR_CBANK_PARAM_SIZE
	.align		4
.L_594:
        /*0724*/ 	.byte	0x03, 0x19
        /*0726*/ 	.short	0x01d0


	//----- nvinfo : EIATTR_PARAM_CBANK
	.align		4
        /*0728*/ 	.byte	0x04, 0x0a
        /*072a*/ 	.short	(.L_596 - .L_595)
	.align		4
.L_595:
        /*072c*/ 	.word	index@(.nv.constant0._ZN5flash16flash_fwd_kernelI23Flash_fwd_kernel_traitsILi128ELi128ELi32ELi4ELb0ELb0EN7cutlass6half_tE19Flash_kernel_traitsILi128ELi128ELi32ELi4ES3_EELb1ELb1ELb0ELb1ELb0ELb0ELb0ELb1EEEvNS_16Flash_fwd_paramsE)
        /*0730*/ 	.short	0x0380
        /*0732*/ 	.short	0x01d0


	//----- nvinfo : EIATTR_SW_WAR
	.align		4
.L_596:
        /*0734*/ 	.byte	0x04, 0x36
        /*0736*/ 	.short	(.L_598 - .L_597)
.L_597:
        /*0738*/ 	.word	0x00000008
.L_598:


//--------------------- .nv.info._ZN5flash16flash_fwd_kernelI23Flash_fwd_kernel_traitsILi128ELi128ELi32ELi4ELb0ELb0EN7cutlass6half_tE19Flash_kernel_traitsILi128ELi128ELi32ELi4ES3_EELb0ELb1ELb0ELb1ELb0ELb0ELb1ELb0EEEvNS_16Flash_fwd_paramsE --------------------------
	.section	.nv.info._ZN5flash16flash_fwd_kernelI23Flash_fwd_kernel_traitsILi128ELi128ELi32ELi4ELb0ELb0EN7cutlass6half_tE19Flash_kernel_traitsILi128ELi128ELi32ELi4ES3_EELb0ELb1ELb0ELb1ELb0ELb0ELb1ELb0EEEvNS_16Flash_fwd_paramsE,"",@"SHT_CUDA_INFO"
	.sectionflags	@""
	.align	4


	//----- nvinfo : EIATTR_CUDA_API_VERSION
	.align		4
        /*0000*/ 	.byte	0x04, 0x37
        /*0002*/ 	.short	(.L_600 - .L_599)
.L_599:
        /*0004*/ 	.word	0x00000082


	//----- nvinfo : EIATTR_KPARAM_INFO
	.align		4
.L_600:
        /*0008*/ 	.byte	0x04, 0x17
        /*000a*/ 	.short	(.L_602 - .L_601)
.L_601:
        /*000c*/ 	.word	0x00000000
        /*0010*/ 	.short	0x0000
        /*0012*/ 	.short	0x0000
        /*0014*/ 	.byte	0x00, 0xf0, 0x41, 0x07


	//----- nvinfo : EIATTR_SPARSE_MMA_MASK
	.align		4
.L_602:
        /*0018*/ 	.byte	0x03, 0x50
        /*001a*/ 	.short	0x0000


	//----- nvinfo : EIATTR_MAXREG_COUNT
	.align		4
        /*001c*/ 	.byte	0x03, 0x1b
        /*001e*/ 	.short	0x00ff


	//----- nvinfo : EIATTR_NUM_BARRIERS
	.align		4
        /*0020*/ 	.byte	0x02, 0x4c
        /*0022*/ 	.byte	0x01
	.zero		1


	//----- nvinfo : EIATTR_ANNOTATIONS
	.align		4
        /*0024*/ 	.byte	0x04, 0x55
        /*0026*/ 	.short	(.L_604 - .L_603)


	//   ....[0]....
.L_603:
        /* <DEDUP_REMOVED lines=15> */


	//----- nvinfo : EIATTR_MERCURY_ISA_VERSION
	.align		4
.L_604:
        /*0108*/ 	.byte	0x03, 0x5f
        /*010a*/ 	.short	0x0101


	//----- nvinfo : EIATTR_COOP_GROUP_MASK_REGIDS
	.align		4
        /*010c*/ 	.byte	0x04, 0x29
        /*010e*/ 	.short	(.L_606 - .L_605)


	//   ....[0]....
.L_605:
        /*0110*/ 	.word	0xffffffff


	//   ....[1]....
        /*0114*/ 	.word	0xffffffff


	//   ....[2]....
        /*0118*/ 	.word	0xffffffff


	//   ....[3]....
        /*011c*/ 	.word	0xffffffff


	//   ....[4]....
        /*0120*/ 	.word	0xffffffff


	//   ....[5]....
        /*0124*/ 	.word	0xffffffff


	//   ....[6]....
        /*0128*/ 	.word	0xffffffff


	//   ....[7]....
        /*012c*/ 	.word	0xffffffff


	//   ....[8]....
        /*0130*/ 	.word	0xffffffff


	//   ....[9]....
        /*0134*/ 	.word	0xffffffff


	//   ....[10]....
        /*0138*/ 	.word	0xffffffff


	//   ....[11]....
        /*013c*/ 	.word	0xffffffff


	//   ....[12]....
        /*0140*/ 	.word	0xffffffff


	//   ....[13]....
        /*0144*/ 	.word	0xffffffff


	//   ....[14]....
        /*0148*/ 	.word	0xffffffff


	//   ....[15]....
        /*014c*/ 	.word	0xffffffff


	//   ....[16]....
        /*0150*/ 	.word	0xffffffff


	//   ....[17]....
        /*0154*/ 	.word	0xffffffff


	//   ....[18]....
        /*0158*/ 	.word	0xffffffff


	//   ....[19]....
        /*015c*/ 	.word	0xffffffff


	//   ....[20]....
        /*0160*/ 	.word	0xffffffff


	//   ....[21]....
        /*0164*/ 	.word	0xffffffff


	//   ....[22]....
        /*0168*/ 	.word	0xffffffff


	//   ....[23]....
        /*016c*/ 	.word	0xffffffff


	//   ....[24]....
        /*0170*/ 	.word	0xffffffff


	//   ....[25]....
        /*0174*/ 	.word	0xffffffff


	//   ....[26]....
        /*0178*/ 	.word	0xffffffff


	//   ....[27]....
        /*017c*/ 	.word	0xffffffff


	//   ....[28]....
        /*0180*/ 	.word	0xffffffff


	//   ....[29]....
        /*0184*/ 	.word	0xffffffff


	//   ....[30]....
        /*0188*/ 	.word	0xffffffff


	//   ....[31]....
        /*018c*/ 	.word	0xffffffff


	//   ....[32]....
        /*0190*/ 	.word	0xffffffff


	//   ....[33]....
        /*0194*/ 	.word	0xffffffff


	//   ....[34]....
        /*0198*/ 	.word	0xffffffff


	//   ....[35]....
        /*019c*/ 	.word	0xffffffff


	//   ....[36]....
        /*01a0*/ 	.word	0xffffffff


	//   ....[37]....
        /*01a4*/ 	.word	0xffffffff


	//   ....[38]....
        /*01a8*/ 	.word	0xffffffff


	//   ....[39]....
        /*01ac*/ 	.word	0xffffffff


	//   ....[40]....
        /*01b0*/ 	.word	0xffffffff


	//   ....[41]....
        /*01b4*/ 	.word	0xffffffff


	//   ....[42]....
        /*01b8*/ 	.word	0xffffffff


	//   ....[43]....
        /*01bc*/ 	.word	0xffffffff


	//   ....[44]....
        /*01c0*/ 	.word	0xffffffff


	//   ....[45]....
        /*01c4*/ 	.word	0xffffffff


	//   ....[46]....
        /*01c8*/ 	.word	0xffffffff


	//   ....[47]....
        /*01cc*/ 	.word	0xffffffff


	//   ....[48]....
        /*01d0*/ 	.word	0xffffffff


	//   ....[49]....
        /*01d4*/ 	.word	0xffffffff


	//   ....[50]....
        /*01d8*/ 	.word	0xffffffff


	//   ....[51]....
        /*01dc*/ 	.word	0xffffffff


	//   ....[52]....
        /*01e0*/ 	.word	0xffffffff


	//   ....[53]....
        /*01e4*/ 	.word	0xffffffff


	//   ....[54]....
        /*01e8*/ 	.word	0xffffffff


	//   ....[55]....
        /*01ec*/ 	.word	0xffffffff


	//----- nvinfo : EIATTR_COOP_GROUP_INSTR_OFFSETS
	.align		4
.L_606:
        /*01f0*/ 	.byte	0x04, 0x28
        /*01f2*/ 	.short	(.L_608 - .L_607)


	//   ....[0]....
.L_607:
        /*01f4*/ 	.word	0x00004b40


	//   ....[1]....
        /*01f8*/ 	.word	0x00004d80


	//   ....[2]....
        /*01fc*/ 	.word	0x00004ed0


	//   ....[3]....
        /*0200*/ 	.word	0x00005020


	//   ....[4]....
        /*0204*/ 	.word	0x00005110


	//   ....[5]....
        /*0208*/ 	.word	0x00005140


	//   ....[6]....
        /*020c*/ 	.word	0x00005150


	//   ....[7]....
        /*0210*/ 	.word	0x00005220


	//   ....[8]....
        /*0214*/ 	.word	0x00007590


	//   ....[9]....
        /*0218*/ 	.word	0x00007630


	//   ....[10]....
        /*021c*/ 	.word	0x000076b0


	//   ....[11]....
        /*0220*/ 	.word	0x00007840


	//   ....[12]....
        /*0224*/ 	.word	0x00007950


	//   ....[13]....
        /*0228*/ 	.word	0x00007980


	//   ....[14]....
        /*022c*/ 	.word	0x00007ab0


	//   ....[15]....
        /*0230*/ 	.word	0x00007ad0


	//   ....[16]....
        /*0234*/ 	.word	0x0000a480


	//   ....[17]....
        /*0238*/ 	.word	0x0000a620


	//   ....[18]....
        /*023c*/ 	.word	0x0000a700


	//   ....[19]....
        /*0240*/ 	.word	0x0000a830


	//   ....[20]....
        /*0244*/ 	.word	0x0000a980


	//   ....[21]....
        /*0248*/ 	.word	0x0000a9b0


	//   ....[22]....
        /*024c*/ 	.word	0x0000aae0


	//   ....[23]....
        /*0250*/ 	.word	0x0000ab20


	//   ....[24]....
        /*0254*/ 	.word	0x0000d640


	//   ....[25]....
        /*0258*/ 	.word	0x0000d6e0


	//   ....[26]....
        /*025c*/ 	.word	0x0000d760


	//   ....[27]....
        /*0260*/ 	.word	0x0000d8f0


	//   ....[28]....
        /*0264*/ 	.word	0x0000da00


	//   ....[29]....
        /*0268*/ 	.word	0x0000da30


	//   ....[30]....
        /*026c*/ 	.word	0x0000db60


	//   ....[31]....
        /*0270*/ 	.word	0x0000db80


	//   ....[32]....
        /*0274*/ 	.word	0x000102a0


	//   ....[33]....
        /*0278*/ 	.word	0x00010620


	//   ....[34]....
        /*027c*/ 	.word	0x00010760


	//   ....[35]....
        /*0280*/ 	.word	0x00010850


	//   ....[36]....
        /*0284*/ 	.word	0x00010a30


	//   ....[37]....
        /*0288*/ 	.word	0x00010b80


	//   ....[38]....
        /*028c*/ 	.word	0x00010bc0


	//   ....[39]....
        /*0290*/ 	.word	0x00010c80


	//   ....[40]....
        /*0294*/ 	.word	0x00013650


	//   ....[41]....
        /*0298*/ 	.word	0x000136d0


	//   ....[42]....
        /*029c*/ 	.word	0x00013780


	//   ....[43]....
        /*02a0*/ 	.word	0x00013790


	//   ....[44]....
        /*02a4*/ 	.word	0x000137b0


	//   ....[45]....
        /*02a8*/ 	.word	0x000137d0


	//   ....[46]....
        /*02ac*/ 	.word	0x00013800


	//   ....[47]....
        /*02b0*/ 	.word	0x00013810


	//   ....[48]....
        /*02b4*/ 	.word	0x00014e90


	//   ....[49]....
        /*02b8*/ 	.word	0x00014f60


	//   ....[50]....
        /*02bc*/ 	.word	0x00015210


	//   ....[51]....
        /*02c0*/ 	.word	0x00015220


	//   ....[52]....
        /*02c4*/ 	.word	0x00015240


	//   ....[53]....
        /*02c8*/ 	.word	0x00015250


	//   ....[54]....
        /*02cc*/ 	.word	0x00015270


	//   ....[55]....
        /*02d0*/ 	.word	0x000152b0


	//----- nvinfo : EIATTR_VRC_CTA_INIT_COUNT
	.align		4
.L_608:
        /*02d4*/ 	.byte	0x02, 0x4a
	.zero		1
	.zero		1


	//----- nvinfo : EIATTR_EXIT_INSTR_OFFSETS
	.align		4
        /*02d8*/ 	.byte	0x04, 0x1c
        /*02da*/ 	.short	(.L_610 - .L_609)


	//   ....[0]....
.L_609:
        /*02dc*/ 	.word	0x000004b0


	//   ....[1]....
        /*02e0*/ 	.word	0x000019b0


	//   ....[2]....
        /*02e4*/ 	.word	0x00001a40


	//   ....[3]....
        /*02e8*/ 	.word	0x00017420


	//   ....[4]....
        /*02ec*/ 	.word	0x00017540


	//   ....[5]....
        /*02f0*/ 	.word	0x00017560


	//----- nvinfo : EIATTR_CRS_STACK_SIZE
	.align		4
.L_610:
        /*02f4*/ 	.byte	0x04, 0x1e
        /*02f6*/ 	.short	(.L_612 - .L_611)
.L_611:
        /*02f8*/ 	.word	0x00000000


	//----- nvinfo : EIATTR_CBANK_PARAM_SIZE
	.align		4
.L_612:
        /*02fc*/ 	.byte	0x03, 0x19
        /*02fe*/ 	.short	0x01d0


	//----- nvinfo : EIATTR_PARAM_CBANK
	.align		4
        /*0300*/ 	.byte	0x04, 0x0a
        /*0302*/ 	.short	(.L_614 - .L_613)
	.align		4
.L_613:
        /*0304*/ 	.word	index@(.nv.constant0._ZN5flash16flash_fwd_kernelI23Flash_fwd_kernel_traitsILi128ELi128ELi32ELi4ELb0ELb0EN7cutlass6half_tE19Flash_kernel_traitsILi128ELi128ELi32ELi4ES3_EELb0ELb1ELb0ELb1ELb0ELb0ELb1ELb0EEEvNS_16Flash_fwd_paramsE)
        /*0308*/ 	.short	0x0380
        /*030a*/ 	.short	0x01d0


	//----- nvinfo : EIATTR_SW_WAR
	.align		4
.L_614:
        /*030c*/ 	.byte	0x04, 0x36
        /*030e*/ 	.short	(.L_616 - .L_615)
.L_615:
        /*0310*/ 	.word	0x00000008
.L_616:


//--------------------- .nv.callgraph             --------------------------
	.section	.nv.callgraph,"",@"SHT_CUDA_CALLGRAPH"
	.align	4
	.sectionentsize	8
	.align		4
        /*0000*/ 	.word	0x00000000
	.align		4
        /*0004*/ 	.word	0xffffffff
	.align		4
        /*0008*/ 	.word	0x00000000
	.align		4
        /*000c*/ 	.word	0xfffffffe
	.align		4
        /*0010*/ 	.word	0x00000000
	.align		4
        /*0014*/ 	.word	0xfffffffd
	.align		4
        /*0018*/ 	.word	0x00000000
	.align		4
        /*001c*/ 	.word	0xfffffffc


//--------------------- .nv.constant4             --------------------------
	.section	.nv.constant4,"a",@progbits
	.align	8
	.align		8
.nv.constant4:
        /*0000*/ 	.dword	_ZN73_INTERNAL_4b58f01e_37_flash_fwd_hdim128_fp16_causal_sm80_cu_a6473388_29314cuda3std3__45__cpo5beginE
	.align		8
        /*0008*/ 	.dword	_ZN73_INTERNAL_4b58f01e_37_flash_fwd_hdim128_fp16_causal_sm80_cu_a6473388_29314cuda3std3__45__cpo3endE
	.align		8
        /*0010*/ 	.dword	_ZN73_INTERNAL_4b58f01e_37_flash_fwd_hdim128_fp16_causal_sm80_cu_a6473388_29314cuda3std3__45__cpo6cbeginE
	.align		8
        /*0018*/ 	.dword	_ZN73_INTERNAL_4b58f01e_37_flash_fwd_hdim128_fp16_causal_sm80_cu_a6473388_29314cuda3std3__45__cpo4cendE
	.align		8
        /*0020*/ 	.dword	_ZN73_INTERNAL_4b58f01e_37_flash_fwd_hdim128_fp16_causal_sm80_cu_a6473388_29314cuda3std3__475_GLOBAL__N__4b58f01e_37_flash_fwd_hdim128_fp16_causal_sm80_cu_a6473388_29316ignoreE
	.align		8
        /*0028*/ 	.dword	_ZN73_INTERNAL_4b58f01e_37_flash_fwd_hdim128_fp16_causal_sm80_cu_a6473388_29314cuda3std3__419piecewise_constructE
	.align		8
        /*0030*/ 	.dword	_ZN73_INTERNAL_4b58f01e_37_flash_fwd_hdim128_fp16_causal_sm80_cu_a6473388_29314cuda3std3__48in_placeE
	.align		8
        /*0038*/ 	.dword	_ZN73_INTERNAL_4b58f01e_37_flash_fwd_hdim128_fp16_causal_sm80_cu_a6473388_29314cuda3std6ranges3__45__cpo4swapE
	.align		8
        /*0040*/ 	.dword	_ZN73_INTERNAL_4b58f01e_37_flash_fwd_hdim128_fp16_causal_sm80_cu_a6473388_29314cuda3std6ranges3__45__cpo9iter_moveE
	.align		8
        /*0048*/ 	.dword	_ZN73_INTERNAL_4b58f01e_37_flash_fwd_hdim128_fp16_causal_sm80_cu_a6473388_29314cute7productE
	.align		8
        /*0050*/ 	.dword	_ZN73_INTERNAL_4b58f01e_37_flash_fwd_hdim128_fp16_causal_sm80_cu_a6473388_29314cute1_E


//--------------------- .text._ZN5flash16flash_fwd_kernelI23Flash_fwd_kernel_traitsILi128ELi128ELi64ELi4ELb0ELb0EN7cutlass6half_tE19Flash_kernel_traitsILi128ELi128ELi64ELi4ES3_EELb0ELb1ELb0ELb0ELb1ELb1ELb0ELb0EEEvNS_16Flash_fwd_paramsE --------------------------
	.section	.text._ZN5flash16flash_fwd_kernelI23Flash_fwd_kernel_traitsILi128ELi128ELi64ELi4ELb0ELb0EN7cutlass6half_tE19Flash_kernel_traitsILi128ELi128ELi64ELi4ES3_EELb0ELb1ELb0ELb0ELb1ELb1ELb0ELb0EEEvNS_16Flash_fwd_paramsE,"ax",@progbits
	.align	128
        .global         _ZN5flash16flash_fwd_kernelI23Flash_fwd_kernel_traitsILi128ELi128ELi64ELi4ELb0ELb0EN7cutlass6half_tE19Flash_kernel_traitsILi128ELi128ELi64ELi4ES3_EELb0ELb1ELb0ELb0ELb1ELb1ELb0ELb0EEEvNS_16Flash_fwd_paramsE
        .type           _ZN5flash16flash_fwd_kernelI23Flash_fwd_kernel_traitsILi128ELi128ELi64ELi4ELb0ELb0EN7cutlass6half_tE19Flash_kernel_traitsILi128ELi128ELi64ELi4ES3_EELb0ELb1ELb0ELb0ELb1ELb1ELb0ELb0EEEvNS_16Flash_fwd_paramsE,@function
        .size           _ZN5flash16flash_fwd_kernelI23Flash_fwd_kernel_traitsILi128ELi128ELi64ELi4ELb0ELb0EN7cutlass6half_tE19Flash_kernel_traitsILi128ELi128ELi64ELi4ES3_EELb0ELb1ELb0ELb0ELb1ELb1ELb0ELb0EEEvNS_16Flash_fwd_paramsE,(.L_x_1654 - _ZN5flash16flash_fwd_kernelI23Flash_fwd_kernel_traitsILi128ELi128ELi64ELi4ELb0ELb0EN7cutlass6half_tE19Flash_kernel_traitsILi128ELi128ELi64ELi4ES3_EELb0ELb1ELb0ELb0ELb1ELb1ELb0ELb0EEEvNS_16Flash_fwd_paramsE)
        .other          _ZN5flash16flash_fwd_kernelI23Flash_fwd_kernel_traitsILi128ELi128ELi64ELi4ELb0ELb0EN7cutlass6half_tE19Flash_kernel_traitsILi128ELi128ELi64ELi4ES3_EELb0ELb1ELb0ELb0ELb1ELb1ELb0ELb0EEEvNS_16Flash_fwd_paramsE,@"STO_CUDA_ENTRY STV_DEFAULT"
_ZN5flash16flash_fwd_kernelI23Flash_fwd_kernel_traitsILi128ELi128ELi64ELi4ELb0ELb0EN7cutlass6half_tE19Flash_kernel_traitsILi128ELi128ELi64ELi4ES3_EELb0ELb1ELb0ELb0ELb1ELb1ELb0ELb0EEEvNS_16Flash_fwd_paramsE:
.text._ZN5flash16flash_fwd_kernelI23Flash_fwd_kernel_traitsILi128ELi128ELi64ELi4ELb0ELb0EN7cutlass6half_tE19Flash_kernel_traitsILi128ELi128ELi64ELi4ES3_EELb0ELb1ELb0ELb0ELb1ELb1ELb0ELb0EEEvNS_16Flash_fwd_paramsE:
[----:B------:R-:W1:Y:S01]  /*0000*/  LDC R1, c[0x0][0x37c] ;  /* 0x0000df00ff017b82 */ /* 0x000e620000000800 */
[----:B------:R-:W2:Y:S07]  /*0010*/  LDCU.64 UR6, c[0x0][0x470] ;  /* 0x00008e00ff0677ac */ /* 0x000eae0008000a00 */
[----:B------:R-:W3:Y:S01]  /*0020*/  S2UR UR31, SR_CTAID.Y ;  /* 0x00000000001f79c3 */ /* 0x000ee20000002600 */
[----:B-1----:R-:W-:Y:S01]  /*0030*/  VIADD R1, R1, 0xffffffa8 ;  /* 0xffffffa801017836 */ /* 0x002fe20000000000 */
[----:B------:R-:W1:Y:S01]  /*0040*/  LDCU.64 UR4, c[0x0][0x478] ;  /* 0x00008f00ff0477ac */ /* 0x000e620008000a00 */
[----:B------:R-:W4:Y:S05]  /*0050*/  LDCU.64 UR24, c[0x0][0x358] ;  /* 0x00006b00ff1877ac */ /* 0x000f2a0008000a00 */
[----:B------:R-:W5:Y:S01]  /*0060*/  S2UR UR20, SR_CTAID.X ;  /* 0x00000000001479c3 */ /* 0x000f620000002500 */
[----:B------:R-:W4:Y:S01]  /*0070*/  LDCU UR29, c[0x0][0x434] ;  /* 0x00008680ff1d77ac */ /* 0x000f220008000800 */
[----:B--2---:R-:W-:-:S02]  /*0080*/  UISETP.NE.U32.AND UP0, UPT, UR6, URZ, UPT ;  /* 0x000000ff0600728c */ /* 0x004fc4000bf05070 */
[----:B-1----:R-:W-:Y:S02]  /*0090*/  UISETP.NE.U32.AND UP1, UPT, UR4, URZ, UPT ;  /* 0x000000ff0400728c */ /* 0x002fe4000bf25070 */
[----:B------:R-:W-:Y:S02]  /*00a0*/  UISETP.NE.AND.EX UP0, UPT, UR7, URZ, UPT, UP0 ;  /* 0x000000ff0700728c */ /* 0x000fe4000bf05300 */
[----:B------:R-:W-:-:S04]  /*00b0*/  UISETP.NE.AND.EX UP1, UPT, UR5, URZ, UPT, UP1 ;  /* 0x000000ff0500728c */ /* 0x000fc8000bf25310 */
[----:B------:R-:W-:Y:S02]  /*00c0*/  PLOP3.LUT P2, PT, PT, PT, UP0, 0x80, 0x8 ;  /* 0x000000000008781c */ /* 0x000fe40003f4f008 */
[----:B------:R-:W-:-:S03]  /*00d0*/  PLOP3.LUT P1, PT, PT, PT, UP1, 0x80, 0x8 ;  /* 0x000000000008781c */ /* 0x000fc60003f2f018 */
[----:B------:R-:W3:Y:S02]  /*00e0*/  @UP0 LDCU.64 UR6, c[0x0][0x470] ;  /* 0x00008e00ff0607ac */ /* 0x000ee40008000a00 */
[----:B------:R-:W1:Y:S01]  /*00f0*/  @UP1 LDCU.64 UR4, c[0x0][0x478] ;  /* 0x00008f00ff0417ac */ /* 0x000e620008000a00 */
[----:B---3--:R-:W-:Y:S02]  /*0100*/  @UP0 UIMAD.WIDE.U32 UR6, UR31, 0x4, UR6 ;  /* 0x000000041f0608a5 */ /* 0x008fe4000f8e0006 */
[----:B-1----:R-:W-:-:S04]  /*0110*/  @UP1 UIMAD.WIDE.U32 UR4, UR31, 0x4, UR4 ;  /* 0x000000041f0418a5 */ /* 0x002fc8000f8e0004 */
[----:B------:R-:W-:Y:S02]  /*0120*/  IMAD.U32 R4, RZ, RZ, UR6 ;  /* 0x00000006ff047e24 */ /* 0x000fe4000f8e00ff */
[----:B------:R-:W-:Y:S02]  /*0130*/  IMAD.U32 R5, RZ, RZ, UR7 ;  /* 0x00000007ff057e24 */ /* 0x000fe4000f8e00ff */
[----:B------:R-:W-:Y:S01]  /*0140*/  IMAD.U32 R2, RZ, RZ, UR4 ;  /* 0x00000004ff027e24 */ /* 0x000fe2000f8e00ff */
[----:B-----5:R-:W-:Y:S01]  /*0150*/  USHF.L.U32 UR32, UR20, 0x7, URZ ;  /* 0x0000000714207899 */ /* 0x020fe200080006ff */
[----:B------:R-:W-:Y:S01]  /*0160*/  IMAD.U32 R3, RZ, RZ, UR5 ;  /* 0x00000005ff037e24 */ /* 0x000fe2000f8e00ff */
[----:B----4-:R-:W2:Y:S01]  /*0170*/  @P2 LDG.E R4, desc[UR24][R4.64] ;  /* 0x0000001804042981 */ /* 0x010ea2000c1e1900 */
[----:B------:R-:W1:Y:S03]  /*0180*/  @!UP1 LDCU.64 UR6, c[0x0][0x488] ;  /* 0x00009100ff0697ac */ /* 0x000e660008000a00 */
[----:B------:R-:W3:Y:S01]  /*0190*/  @P1 LDG.E R0, desc[UR24][R2.64] ;  /* 0x0000001802001981 */ /* 0x000ee2000c1e1900 */
[----:B------:R-:W-:Y:S01]  /*01a0*/  UISETP.GE.AND UP0, UPT, UR32, UR29, UPT ;  /* 0x0000001d2000728c */ /* 0x000fe2000bf06270 */
[----:B------:R-:W-:Y:S01]  /*01b0*/  UMOV UR34, URZ ;  /* 0x000000ff00227c82 */ /* 0x000fe20008000000 */
[----:B------:R-:W4:Y:S04]  /*01c0*/  @!UP1 LDCU.64 UR4, c[0x0][0x438] ;  /* 0x00008700ff0497ac */ /* 0x000f280008000a00 */
[----:B------:R-:W-:Y:S01]  /*01d0*/  PLOP3.LUT P0, PT, PT, PT, UP0, 0x80, 0x8 ;  /* 0x000000000008781c */ /* 0x000fe20003f0f008 */
[----:B-1----:R-:W-:Y:S01]  /*01e0*/  @!UP1 UISETP.NE.U32.AND UP0, UPT, UR6, URZ, UPT ;  /* 0x000000ff0600928c */ /* 0x002fe2000bf05070 */
[----:B--2---:R-:W-:-:S02]  /*01f0*/  @P2 R2UR UR34, R4 ;  /* 0x00000000042222ca */ /* 0x004fc400000e0000 */
[----:B---3--:R-:W-:-:S09]  /*0200*/  @P1 R2UR UR33, R0 ;  /* 0x00000000002112ca */ /* 0x008fd200000e0000 */
[----:B----4-:R-:W-:Y:S06]  /*0210*/  @P0 EXIT ;  /* 0x000000000000094d */ /* 0x010fec0003800000 */
[----:B------:R-:W1:Y:S01]  /*0220*/  LDCU UR28, c[0x0][0x508] ;  /* 0x0000a100ff1c77ac */ /* 0x000e620008000800 */
[----:B------:R-:W2:Y:S01]  /*0230*/  S2R R161, SR_TID.X ;  /* 0x0000000000a17919 */ /* 0x000ea20000002100 */
[----:B------:R-:W3:Y:S01]  /*0240*/  S2UR UR30, SR_CTAID.Z ;  /* 0x00000000001e79c3 */ /* 0x000ee20000002700 */
[----:B------:R-:W-:Y:S02]  /*0250*/  @!UP1 UISETP.NE.AND.EX UP0, UPT, UR7, URZ, UPT, UP0 ;  /* 0x000000ff0700928c */ /* 0x000fe4000bf05300 */
[----:B------:R-:W-:Y:S02]  /*0260*/  @UP1 UIADD3 UR33, UPT, UPT, UR33, -UR34, URZ ;  /* 0x8000002221211290 */ /* 0x000fe4000fffe0ff */
[----:B------:R-:W-:Y:S02]  /*0270*/  @!UP1 USEL UR5, UR5, URZ, UP0 ;  /* 0x000000ff05059287 */ /* 0x000fe40008000000 */
[----:B------:R-:W-:Y:S02]  /*0280*/  UIADD3 UR6, UPT, UPT, UR20, 0x1, URZ ;  /* 0x0000000114067890 */ /* 0x000fe4000fffe0ff */
[----:B------:R-:W-:-:S02]  /*0290*/  @!UP1 UIADD3 UR33, UPT, UPT, UR5, UR4, -UR34 ;  /* 0x0000000405219290 */ /* 0x000fc4000fffe822 */
[----:B------:R-:W-:Y:S02]  /*02a0*/  ULEA UR5, UR6, -UR29, 0x7 ;  /* 0x8000001d06057291 */ /* 0x000fe4000f8e38ff */
[----:B------:R-:W-:-:S04]  /*02b0*/  UIADD3 UR7, UPT, UPT, UR33, 0x3f, URZ ;  /* 0x0000003f21077890 */ /* 0x000fc8000fffe0ff */
[----:B-1----:R-:W-:Y:S02]  /*02c0*/  UIADD3 UR5, UPT, UPT, UR7, UR28, UR5 ;  /* 0x0000001c07057290 */ /* 0x002fe4000fffe005 */
[----:B------:R-:W-:Y:S02]  /*02d0*/  USHF.R.S32.HI UR6, URZ, 0x1f, UR7 ;  /* 0x0000001fff067899 */ /* 0x000fe40008011407 */
[----:B------:R-:W-:Y:S02]  /*02e0*/  USHF.R.S32.HI UR4, URZ, 0x1f, UR5 ;  /* 0x0000001fff047899 */ /* 0x000fe40008011405 */
[----:B------:R-:W-:Y:S02]  /*02f0*/  ULEA.HI UR6, UR6, UR7, URZ, 0x6 ;  /* 0x0000000706067291 */ /* 0x000fe4000f8f30ff */
[----:B------:R-:W-:Y:S02]  /*0300*/  ULEA.HI UR4, UR4, UR5, URZ, 0x6 ;  /* 0x0000000504047291 */ /* 0x000fe4000f8f30ff */
[----:B------:R-:W-:-:S02]  /*0310*/  USHF.R.S32.HI UR6, URZ, 0x6, UR6 ;  /* 0x00000006ff067899 */ /* 0x000fc40008011406 */
[----:B------:R-:W-:-:S04]  /*0320*/  USHF.R.S32.HI UR4, URZ, 0x6, UR4 ;  /* 0x00000006ff047899 */ /* 0x000fc80008011404 */
[----:B------:R-:W-:-:S04]  /*0330*/  UISETP.LT.AND UP0, UPT, UR6, UR4, UPT ;  /* 0x000000040600728c */ /* 0x000fc8000bf01270 */
[----:B------:R-:W-:-:S04]  /*0340*/  USEL UR26, UR6, UR4, UP0 ;  /* 0x00000004061a7287 */ /* 0x000fc80008000000 */
[----:B------:R-:W-:-:S09]  /*0350*/  UISETP.GT.AND UP0, UPT, UR26, URZ, UPT ;  /* 0x000000ff1a00728c */ /* 0x000fd2000bf04270 */
[----:B--23--:R-:W-:Y:S05]  /*0360*/  BRA.U UP0, `(.L_x_0) ;  /* 0x0000000d00147547 */ /* 0x00cfea000b800000 */
[----:B------:R-:W1:Y:S01]  /*0370*/  LDCU.U8 UR4, c[0x0][0x549] ;  /* 0x0000a920ff0477ac */ /* 0x000e620008000000 */
[----:B------:R-:W2:Y:S01]  /*0380*/  LDC.64 R4, c[0x0][0x400] ;  /* 0x00010000ff047b82 */ /* 0x000ea20000000a00 */
[----:B------:R-:W-:Y:S01]  /*0390*/  SHF.L.U32 R2, R161, 0x3, RZ ;  /* 0x00000003a1027819 */ /* 0x000fe200000006ff */
[----:B------:R-:W3:Y:S01]  /*03a0*/  LDCU.U8 UR8, c[0x0][0x548] ;  /* 0x0000a900ff0877ac */ /* 0x000ee20008000000 */
[----:B-1----:R-:W-:-:S11]  /*03b0*/  UISETP.NE.AND UP1, UPT, UR4, URZ, UPT ;  /* 0x000000ff0400728c */ /* 0x002fd6000bf25270 */
[----:B------:R-:W1:Y:S01]  /*03c0*/  @UP1 LDCU UR11, c[0x0][0x430] ;  /* 0x00008600ff0b17ac */ /* 0x000e620008000800 */
[----:B------:R-:W4:Y:S01]  /*03d0*/  @UP1 LDCU UR12, c[0x0][0x430] ;  /* 0x00008600ff0c17ac */ /* 0x000f220008000800 */
[----:B------:R-:W-:Y:S01]  /*03e0*/  @UP1 UMOV UR10, 0x1 ;  /* 0x00000001000a1882 */ /* 0x000fe20000000000 */
[----:B-1----:R-:W-:Y:S01]  /*03f0*/  @UP1 UIMAD UR11, UR29, UR11, URZ ;  /* 0x0000000b1d0b12a4 */ /* 0x002fe2000f8e02ff */
[----:B---34-:R-:W-:Y:S11]  /*0400*/  BRA.U UP1, `(.L_x_1) ;  /* 0x0000000101247547 */ /* 0x018ff6000b800000 */
[----:B------:R-:W-:Y:S01]  /*0410*/  UISETP.NE.AND UP0, UPT, UR8, URZ, UPT ;  /* 0x000000ff0800728c */ /* 0x000fe2000bf05270 */
[----:B------:R-:W1:Y:S10]  /*0420*/  LDCU UR4, c[0x0][0x3e0] ;  /* 0x00007c00ff0477ac */ /* 0x000e740008000800 */
[----:B------:R-:W1:Y:S01]  /*0430*/  @UP0 LDCU UR10, c[0x0][0x454] ;  /* 0x00008a80ff0a07ac */ /* 0x000e620008000800 */
[----:B------:R-:W3:Y:S01]  /*0440*/  @UP0 LDCU UR11, c[0x0][0x454] ;  /* 0x00008a80ff0b07ac */ /* 0x000ee20008000800 */
[----:B------:R-:W-:Y:S01]  /*0450*/  @UP0 UMOV UR12, 0x1 ;  /* 0x00000001000c0882 */ /* 0x000fe20000000000 */
[----:B---3--:R-:W3:Y:S01]  /*0460*/  @!UP0 LDCU UR11, c[0x0][0x434] ;  /* 0x00008680ff0b87ac */ /* 0x008ee20008000800 */
[----:B------:R-:W-:Y:S01]  /*0470*/  @!UP0 UMOV UR12, 0x1 ;  /* 0x00000001000c8882 */ /* 0x000fe20000000000 */
[----:B-1----:R-:W-:-:S02]  /*0480*/  @UP0 UIMAD UR10, UR10, UR4, URZ ;  /* 0x000000040a0a02a4 */ /* 0x002fc4000f8e02ff */
[----:B------:R-:W-:-:S12]  /*0490*/  @!UP0 UIMAD UR10, UR29, UR4, URZ ;  /* 0x000000041d0a82a4 */ /* 0x000fd8000f8e02ff */
.L_x_1:
[----:B------:R-:W1:Y:S01]  /*04a0*/  LDCU.64 UR4, c[0x0][0x410] ;  /* 0x00008200ff0477ac */ /* 0x000e620008000a00 */
[----:B------:R-:W4:Y:S01]  /*04b0*/  LDC.64 R8, c[0x0][0x408] ;  /* 0x00010200ff087b82 */ /* 0x000f220000000a00 */
[----:B------:R-:W-:Y:S01]  /*04c0*/  LOP3.LUT R2, R2, 0x38, RZ, 0xc0, !PT ;  /* 0x0000003802027812 */ /* 0x000fe200078ec0ff */
[----:B------:R-:W-:Y:S01]  /*04d0*/  IMAD.MOV.U32 R3, RZ, RZ, RZ ;  /* 0x000000ffff037224 */ /* 0x000fe200078e00ff */
[----:B------:R-:W5:Y:S01]  /*04e0*/  LDCU.64 UR6, c[0x0][0x3f0] ;  /* 0x00007e00ff0677ac */ /* 0x000f620008000a00 */
[----:B------:R-:W-:Y:S01]  /*04f0*/  SHF.R.U32.HI R15, RZ, 0x3, R161 ;  /* 0x00000003ff0f7819 */ /* 0x000fe200000116a1 */
[----:B------:R-:W-:Y:S01]  /*0500*/  BSSY.RECONVERGENT B0, `(.L_x_2) ;  /* 0x0000050000007945 */ /* 0x000fe20003800200 */
[----:B--2---:R-:W-:Y:S01]  /*0510*/  IMAD.WIDE.U32 R2, R4, UR31, R2 ;  /* 0x0000001f04027c25 */ /* 0x004fe2000f8e0002 */
[----:B------:R-:W-:Y:S02]  /*0520*/  USHF.L.U32 UR9, UR20, 0x7, URZ ;  /* 0x0000000714097899 */ /* 0x000fe400080006ff */
[----:B------:R-:W-:Y:S01]  /*0530*/  USHF.R.U32.HI UR20, URZ, 0x19, UR20 ;  /* 0x00000019ff147899 */ /* 0x000fe20008011614 */
[----:B------:R-:W-:Y:S01]  /*0540*/  IMAD R3, R5, UR31, R3 ;  /* 0x0000001f05037c24 */ /* 0x000fe2000f8e0203 */
[----:B------:R-:W-:-:S02]  /*0550*/  UISETP.NE.AND UP1, UPT, UR8, URZ, !UP1 ;  /* 0x000000ff0800728c */ /* 0x000fc4000cf25270 */
[----:B------:R-:W-:Y:S01]  /*0560*/  LOP3.LUT R5, R15, UR9, RZ, 0xfc, !PT ;  /* 0x000000090f057c12 */ /* 0x000fe2000f8efcff */
[----:B---3--:R-:W-:Y:S01]  /*0570*/  UIMAD UR11, UR30, UR11, URZ ;  /* 0x0000000b1e0b72a4 */ /* 0x008fe2000f8e02ff */
[----:B-1----:R-:W-:Y:S01]  /*0580*/  IMAD.U32 R4, RZ, RZ, UR4 ;  /* 0x00000004ff047e24 */ /* 0x002fe2000f8e00ff */
[----:B------:R-:W-:Y:S01]  /*0590*/  UIMAD UR4, UR31, UR29, URZ ;  /* 0x0000001d1f0472a4 */ /* 0x000fe2000f8e02ff */
[----:B------:R-:W-:Y:S01]  /*05a0*/  IMAD.U32 R0, RZ, RZ, UR5 ;  /* 0x00000005ff007e24 */ /* 0x000fe2000f8e00ff */
[----:B------:R-:W-:Y:S01]  /*05b0*/  UIADD3 UR29, UPT, UPT, -UR32, UR29, URZ ;  /* 0x0000001d201d7290 */ /* 0x000fe2000fffe1ff */
[----:B------:R-:W-:-:S03]  /*05c0*/  IMAD.WIDE.U32 R2, R4, UR30, R2 ;  /* 0x0000001e04027c25 */ /* 0x000fc6000f8e0002 */
[----:B------:R-:W-:Y:S01]  /*05d0*/  @!UP1 UIMAD UR11, UR31, UR10, UR11 ;  /* 0x0000000a1f0b92a4 */ /* 0x000fe2000f8e020b */
[C---:B----4-:R-:W-:Y:S01]  /*05e0*/  SHF.L.U64.HI R12, R8.reuse, 0x5, R9 ;  /* 0x00000005080c7819 */ /* 0x050fe20000010209 */
[----:B------:R-:W-:Y:S01]  /*05f0*/  IMAD R4, R8, UR20, RZ ;  /* 0x0000001408047c24 */ /* 0x000fe2000f8e02ff */
[----:B------:R-:W-:Y:S01]  /*0600*/  USEL UR8, UR4, URZ, UP1 ;  /* 0x000000ff04087287 */ /* 0x000fe20008800000 */
[----:B------:R-:W-:Y:S01]  /*0610*/  IMAD R3, R0, UR30, R3 ;  /* 0x0000001e00037c24 */ /* 0x000fe2000f8e0203 */
[----:B------:R-:W-:Y:S01]  /*0620*/  USHF.R.S32.HI UR5, URZ, 0x1f, UR11 ;  /* 0x0000001fff057899 */ /* 0x000fe2000801140b */
[C---:B------:R-:W-:Y:S02]  /*0630*/  IMAD R0, R5.reuse, R9, R4 ;  /* 0x0000000905007224 */ /* 0x040fe400078e0204 */
[----:B------:R-:W-:-:S04]  /*0640*/  IMAD.WIDE.U32 R4, R5, R8, R2 ;  /* 0x0000000805047225 */ /* 0x000fc800078e0002 */
[C---:B------:R-:W-:Y:S01]  /*0650*/  IMAD.SHL.U32 R14, R8.reuse, 0x40, RZ ;  /* 0x00000040080e7824 */ /* 0x040fe200078e00ff */
[----:B------:R-:W-:Y:S01]  /*0660*/  IADD3 R0, PT, PT, R5, R0, RZ ;  /* 0x0000000005007210 */ /* 0x000fe20007ffe0ff */
[----:B------:R-:W-:Y:S01]  /*0670*/  IMAD.SHL.U32 R13, R8, 0x20, RZ ;  /* 0x00000020080d7824 */ /* 0x000fe200078e00ff */
[----:B-----5:R-:W-:Y:S01]  /*0680*/  LEA R2, P0, R4, UR6, 0x1 ;  /* 0x0000000604027c11 */ /* 0x020fe2000f8008ff */
[----:B------:R-:W-:-:S03]  /*0690*/  USHF.R.S32.HI UR6, URZ, 0x1f, UR4 ;  /* 0x0000001fff067899 */ /* 0x000fc60008011404 */
[----:B------:R-:W-:Y:S01]  /*06a0*/  LEA.HI.X R3, R4, UR7, R0, 0x1, P0 ;  /* 0x0000000704037c11 */ /* 0x000fe200080f0c00 */
[----:B------:R-:W-:Y:S01]  /*06b0*/  UIMAD UR7, UR32, UR12, URZ ;  /* 0x0000000c200772a4 */ /* 0x000fe2000f8e02ff */
[CC--:B------:R-:W-:Y:S01]  /*06c0*/  LEA R4, P0, R8.reuse, R2.reuse, 0x7 ;  /* 0x0000000208047211 */ /* 0x0c0fe200078038ff */
[----:B------:R-:W-:Y:S01]  /*06d0*/  USEL UR6, UR6, URZ, UP1 ;  /* 0x000000ff06067287 */ /* 0x000fe20008800000 */
[--C-:B------:R-:W-:Y:S01]  /*06e0*/  SHF.L.U64.HI R0, R8, 0x6, R9.reuse ;  /* 0x0000000608007819 */ /* 0x100fe20000010209 */
[----:B------:R-:W-:Y:S01]  /*06f0*/  STG.E.128 desc[UR24][R2.64], RZ ;  /* 0x000000ff02007986 */ /* 0x000fe2000c101d18 */
[-C--:B------:R-:W-:Y:S01]  /*0700*/  IADD3 R6, P1, PT, R14, R2.reuse, RZ ;  /* 0x000000020e067210 */ /* 0x080fe20007f3e0ff */
[----:B------:R-:W-:Y:S01]  /*0710*/  USHF.R.S32.HI UR4, URZ, 0x1f, UR7 ;  /* 0x0000001fff047899 */ /* 0x000fe20008011407 */
[----:B------:R-:W-:Y:S01]  /*0720*/  IADD3 R10, P2, PT, R13, R2, RZ ;  /* 0x000000020d0a7210 */ /* 0x000fe20007f5e0ff */
[----:B------:R1:W-:Y:S01]  /*0730*/  STG.E.128 desc[UR24][R2.64+0x80], RZ ;  /* 0x000080ff02007986 */ /* 0x0003e2000c101d18 */
[-C--:B------:R-:W-:Y:S01]  /*0740*/  LEA.HI.X R5, R8, R3.reuse, R9, 0x7, P0 ;  /* 0x0000000308057211 */ /* 0x080fe200000f3c09 */
[----:B------:R-:W-:Y:S01]  /*0750*/  UIADD3 UR7, UP1, UP0, UR7, UR8, UR11 ;  /* 0x0000000807077290 */ /* 0x000fe2000f83e00b */
[----:B------:R-:W-:Y:S01]  /*0760*/  IADD3.X R7, PT, PT, R0, R3, RZ, P1, !PT ;  /* 0x0000000300077210 */ /* 0x000fe20000ffe4ff */
[----:B------:R-:W-:Y:S01]  /*0770*/  IMAD.X R11, R12, 0x1, R3, P2 ;  /* 0x000000010c0b7824 */ /* 0x000fe200010e0603 */
[----:B------:R-:W-:Y:S01]  /*0780*/  IADD3 R8, P0, PT, R6, R13, RZ ;  /* 0x0000000d06087210 */ /* 0x000fe20007f1e0ff */
[----:B------:R-:W-:-:S03]  /*0790*/  UIADD3.X UR6, UPT, UPT, UR4, UR6, UR5, UP1, UP0 ;  /* 0x0000000604067290 */ /* 0x000fc60008fe0405 */
[----:B------:R-:W-:Y:S01]  /*07a0*/  STG.E.128 desc[UR24][R10.64], RZ ;  /* 0x000000ff0a007986 */ /* 0x000fe2000c101d18 */
[----:B------:R-:W-:-:S03]  /*07b0*/  IMAD.X R9, R7, 0x1, R12, P0 ;  /* 0x0000000107097824 */ /* 0x000fc600000e060c */
[----:B------:R2:W-:Y:S04]  /*07c0*/  STG.E.128 desc[UR24][R10.64+0x80], RZ ;  /* 0x000080ff0a007986 */ /* 0x0005e8000c101d18 */
[----:B------:R-:W-:Y:S04]  /*07d0*/  STG.E.128 desc[UR24][R6.64], RZ ;  /* 0x000000ff06007986 */ /* 0x000fe8000c101d18 */
[----:B------:R3:W-:Y:S01]  /*07e0*/  STG.E.128 desc[UR24][R6.64+0x80], RZ ;  /* 0x000080ff06007986 */ /* 0x0007e2000c101d18 */
[----:B-1----:R-:W-:-:S03]  /*07f0*/  IADD3 R2, P0, PT, R4, R14, RZ ;  /* 0x0000000e04027210 */ /* 0x002fc60007f1e0ff */
[----:B------:R-:W-:Y:S04]  /*0800*/  STG.E.128 desc[UR24][R8.64], RZ ;  /* 0x000000ff08007986 */ /* 0x000fe8000c101d18 */
[----:B------:R1:W-:Y:S01]  /*0810*/  STG.E.128 desc[UR24][R8.64+0x80], RZ ;  /* 0x000080ff08007986 */ /* 0x0003e2000c101d18 */
[----:B------:R-:W-:-:S03]  /*0820*/  IMAD.X R3, R5, 0x1, R0, P0 ;  /* 0x0000000105037824 */ /* 0x000fc600000e0600 */
[----:B------:R-:W-:Y:S04]  /*0830*/  STG.E.128 desc[UR24][R4.64], RZ ;  /* 0x000000ff04007986 */ /* 0x000fe8000c101d18 */
[----:B------:R4:W-:Y:S01]  /*0840*/  STG.E.128 desc[UR24][R4.64+0x80], RZ ;  /* 0x000080ff04007986 */ /* 0x0009e2000c101d18 */
[----:B--2---:R-:W-:Y:S01]  /*0850*/  VIADD R10, R15, 0x60 ;  /* 0x000000600f0a7836 */ /* 0x004fe20000000000 */
[----:B---3--:R-:W-:-:S04]  /*0860*/  IADD3 R6, P1, PT, R4, R13, RZ ;  /* 0x0000000d04067210 */ /* 0x008fc80007f3e0ff */
[----:B------:R-:W-:-:S05]  /*0870*/  IADD3.X R7, PT, PT, R5, R12, RZ, P1, !PT ;  /* 0x0000000c05077210 */ /* 0x000fca0000ffe4ff */
[----:B------:R-:W-:Y:S01]  /*0880*/  STG.E.128 desc[UR24][R6.64], RZ ;  /* 0x000000ff06007986 */ /* 0x000fe2000c101d18 */
[C---:B-1----:R-:W-:Y:S01]  /*0890*/  VIADD R8, R15.reuse, 0x40 ;  /* 0x000000400f087836 */ /* 0x042fe20000000000 */
[----:B------:R-:W-:Y:S02]  /*08a0*/  IADD3 R9, PT, PT, R15, 0x50, RZ ;  /* 0x000000500f097810 */ /* 0x000fe40007ffe0ff */
[----:B------:R1:W-:Y:S01]  /*08b0*/  STG.E.128 desc[UR24][R6.64+0x80], RZ ;  /* 0x000080ff06007986 */ /* 0x0003e2000c101d18 */
[----:B----4-:R-:W-:-:S03]  /*08c0*/  IADD3 R4, P0, PT, R2, R13, RZ ;  /* 0x0000000d02047210 */ /* 0x010fc60007f1e0ff */
[----:B------:R-:W-:Y:S02]  /*08d0*/  STG.E.128 desc[UR24][R2.64], RZ ;  /* 0x000000ff02007986 */ /* 0x000fe4000c101d18 */
[----:B------:R-:W-:Y:S01]  /*08e0*/  IMAD.X R5, R3, 0x1, R12, P0 ;  /* 0x0000000103057824 */ /* 0x000fe200000e060c */
[----:B------:R-:W-:Y:S01]  /*08f0*/  LOP3.LUT P0, R0, R161, 0x7, RZ, 0xc0, !PT ;  /* 0x00000007a1007812 */ /* 0x000fe2000780c0ff */
[----:B------:R-:W-:Y:S03]  /*0900*/  STG.E.128 desc[UR24][R2.64+0x80], RZ ;  /* 0x000080ff02007986 */ /* 0x000fe6000c101d18 */
[C---:B------:R-:W-:Y:S01]  /*0910*/  ISETP.GE.OR P0, PT, R15.reuse, UR29, P0 ;  /* 0x0000001d0f007c0c */ /* 0x040fe20008706670 */
[----:B------:R-:W-:Y:S04]  /*0920*/  STG.E.128 desc[UR24][R4.64], RZ ;  /* 0x000000ff04007986 */ /* 0x000fe8000c101d18 */
[----:B------:R2:W-:Y:S01]  /*0930*/  STG.E.128 desc[UR24][R4.64+0x80], RZ ;  /* 0x000080ff04007986 */ /* 0x0005e2000c101d18 */
[C---:B-1----:R-:W-:Y:S01]  /*0940*/  IADD3 R6, PT, PT, R15.reuse, 0x20, RZ ;  /* 0x000000200f067810 */ /* 0x042fe20007ffe0ff */
[----:B------:R-:W-:-:S02]  /*0950*/  VIADD R7, R15, 0x30 ;  /* 0x000000300f077836 */ /* 0x000fc40000000000 */
[----:B--2---:R-:W-:-:S04]  /*0960*/  VIADD R5, R15, 0x10 ;  /* 0x000000100f057836 */ /* 0x004fc80000000000 */
[----:B------:R-:W-:Y:S05]  /*0970*/  @P0 BRA `(.L_x_3) ;  /* 0x0000000000200947 */ /* 0x000fea0003800000 */
[----:B------:R-:W1:Y:S01]  /*0980*/  LDCU.64 UR4, c[0x0][0x420] ;  /* 0x00008400ff0477ac */ /* 0x000e620008000a00 */
[----:B------:R-:W-:-:S05]  /*0990*/  IMAD R2, R15, UR12, RZ ;  /* 0x0000000c0f027c24 */ /* 0x000fca000f8e02ff */
[----:B------:R-:W-:-:S04]  /*09a0*/  IADD3 R3, P0, PT, R2, UR7, RZ ;  /* 0x0000000702037c10 */ /* 0x000fc8000ff1e0ff */
[----:B------:R-:W-:Y:S02]  /*09b0*/  LEA.HI.X.SX32 R4, R2, UR6, 0x1, P0 ;  /* 0x0000000602047c11 */ /* 0x000fe400080f0eff */
[----:B-1----:R-:W-:-:S04]  /*09c0*/  LEA R2, P0, R3, UR4, 0x2 ;  /* 0x0000000403027c11 */ /* 0x002fc8000f8010ff */
[----:B------:R-:W-:Y:S01]  /*09d0*/  LEA.HI.X R3, R3, UR5, R4, 0x2, P0 ;  /* 0x0000000503037c11 */ /* 0x000fe200080f1404 */
[----:B------:R-:W-:-:S05]  /*09e0*/  IMAD.MOV.U32 R4, RZ, RZ, 0x7f800000 ;  /* 0x7f800000ff047424 */ /* 0x000fca00078e00ff */
[----:B------:R1:W-:Y:S03]  /*09f0*/  STG.E desc[UR24][R2.64], R4 ;  /* 0x0000000402007986 */ /* 0x0003e6000c101918 */
.L_x_3:
[----:B------:R-:W-:Y:S05]  /*0a00*/  BSYNC.RECONVERGENT B0 ;  /* 0x0000000000007941 */ /* 0x000fea0003800200 */
.L_x_2:
[----:B------:R-:W-:Y:S01]  /*0a10*/  ISETP.GE.AND P0, PT, R5, UR29, PT ;  /* 0x0000001d05007c0c */ /* 0x000fe2000bf06270 */
[----:B------:R-:W-:Y:S01]  /*0a20*/  VIADD R15, R15, 0x70 ;  /* 0x000000700f0f7836 */ /* 0x000fe20000000000 */
[----:B------:R-:W-:Y:S01]  /*0a30*/  ISETP.GE.AND P6, PT, R6, UR29, PT ;  /* 0x0000001d06007c0c */ /* 0x000fe2000bfc6270 */
[----:B------:R-:W-:Y:S01]  /*0a40*/  BSSY.RECONVERGENT B0, `(.L_x_4) ;  /* 0x0000016000007945 */ /* 0x000fe20003800200 */
[----:B------:R-:W-:Y:S02]  /*0a50*/  ISETP.NE.OR P0, PT, R0, RZ, P0 ;  /* 0x000000ff0000720c */ /* 0x000fe40000705670 */
[----:B------:R-:W-:Y:S02]  /*0a60*/  ISETP.GE.AND P5, PT, R7, UR29, PT ;  /* 0x0000001d07007c0c */ /* 0x000fe4000bfa6270 */
[----:B------:R-:W-:Y:S02]  /*0a70*/  ISETP.GE.AND P4, PT, R8, UR29, PT ;  /* 0x0000001d08007c0c */ /* 0x000fe4000bf86270 */
[----:B------:R-:W-:-:S02]  /*0a80*/  ISETP.GE.AND P3, PT, R9, UR29, PT ;  /* 0x0000001d09007c0c */ /* 0x000fc4000bf66270 */
[----:B------:R-:W-:Y:S02]  /*0a90*/  ISETP.GE.AND P2, PT, R10, UR29, PT ;  /* 0x0000001d0a007c0c */ /* 0x000fe4000bf46270 */
[----:B------:R-:W-:Y:S02]  /*0aa0*/  ISETP.GE.AND P1, PT, R15, UR29, PT ;  /* 0x0000001d0f007c0c */ /* 0x000fe4000bf26270 */
[C---:B------:R-:W-:Y:S02]  /*0ab0*/  ISETP.NE.OR P6, PT, R0.reuse, RZ, P6 ;  /* 0x000000ff0000720c */ /* 0x040fe400037c5670 */
[C---:B------:R-:W-:Y:S02]  /*0ac0*/  ISETP.NE.OR P5, PT, R0.reuse, RZ, P5 ;  /* 0x000000ff0000720c */ /* 0x040fe40002fa5670 */
[C---:B------:R-:W-:Y:S02]  /*0ad0*/  ISETP.NE.OR P4, PT, R0.reuse, RZ, P4 ;  /* 0x000000ff0000720c */ /* 0x040fe40002785670 */
[----:B------:R-:W-:-:S02]  /*0ae0*/  ISETP.NE.OR P3, PT, R0, RZ, P3 ;  /* 0x000000ff0000720c */ /* 0x000fc40001f65670 */
[C---:B------:R-:W-:Y:S02]  /*0af0*/  ISETP.NE.OR P2, PT, R0.reuse, RZ, P2 ;  /* 0x000000ff0000720c */ /* 0x040fe40001745670 */
[----:B------:R-:W-:Y:S01]  /*0b00*/  ISETP.NE.OR P1, PT, R0, RZ, P1 ;  /* 0x000000ff0000720c */ /* 0x000fe20000f25670 */
[----:B------:R-:W-:-:S12]  /*0b10*/  @P0 BRA `(.L_x_5) ;  /* 0x0000000000200947 */ /* 0x000fd80003800000 */
[----:B------:R-:W2:Y:S01]  /*0b20*/  LDCU.64 UR4, c[0x0][0x420] ;  /* 0x00008400ff0477ac */ /* 0x000ea20008000a00 */
[----:B------:R-:W-:-:S05]  /*0b30*/  IMAD R0, R5, UR12, RZ ;  /* 0x0000000c05007c24 */ /* 0x000fca000f8e02ff */
[----:B-1----:R-:W-:-:S04]  /*0b40*/  IADD3 R3, P0, PT, R0, UR7, RZ ;  /* 0x0000000700037c10 */ /* 0x002fc8000ff1e0ff */
[----:B------:R-:W-:Y:S02]  /*0b50*/  LEA.HI.X.SX32 R0, R0, UR6, 0x1, P0 ;  /* 0x0000000600007c11 */ /* 0x000fe400080f0eff */
[----:B--2---:R-:W-:-:S04]  /*0b60*/  LEA R2, P0, R3, UR4, 0x2 ;  /* 0x0000000403027c11 */ /* 0x004fc8000f8010ff */
[----:B------:R-:W-:Y:S01]  /*0b70*/  LEA.HI.X R3, R3, UR5, R0, 0x2, P0 ;  /* 0x0000000503037c11 */ /* 0x000fe200080f1400 */
[----:B------:R-:W-:-:S05]  /*0b80*/  IMAD.MOV.U32 R0, RZ, RZ, 0x7f800000 ;  /* 0x7f800000ff007424 */ /* 0x000fca00078e00ff */
[----:B------:R2:W-:Y:S03]  /*0b90*/  STG.E desc[UR24][R2.64], R0 ;  /* 0x0000000002007986 */ /* 0x0005e6000c101918 */
.L_x_5:
[----:B------:R-:W-:Y:S05]  /*0ba0*/  BSYNC.RECONVERGENT B0 ;  /* 0x0000000000007941 */ /* 0x000fea0003800200 */
.L_x_4:
[----:B------:R-:W-:Y:S04]  /*0bb0*/  BSSY.RECONVERGENT B0, `(.L_x_6) ;  /* 0x000000a000007945 */ /* 0x000fe80003800200 */
[----:B------:R-:W-:Y:S05]  /*0bc0*/  @P6 BRA `(.L_x_7) ;  /* 0x0000000000206947 */ /* 0x000fea0003800000 */
[----:B------:R-:W3:Y:S01]  /*0bd0*/  LDCU.64 UR4, c[0x0][0x420] ;  /* 0x00008400ff0477ac */ /* 0x000ee20008000a00 */
[----:B--2---:R-:W-:-:S05]  /*0be0*/  IMAD R0, R6, UR12, RZ ;  /* 0x0000000c06007c24 */ /* 0x004fca000f8e02ff */
[----:B-1----:R-:W-:-:S04]  /*0bf0*/  IADD3 R3, P0, PT, R0, UR7, RZ ;  /* 0x0000000700037c10 */ /* 0x002fc8000ff1e0ff */
[----:B------:R-:W-:Y:S02]  /*0c00*/  LEA.HI.X.SX32 R0, R0, UR6, 0x1, P0 ;  /* 0x0000000600007c11 */ /* 0x000fe400080f0eff */
[----:B---3--:R-:W-:-:S04]  /*0c10*/  LEA R2, P0, R3, UR4, 0x2 ;  /* 0x0000000403027c11 */ /* 0x008fc8000f8010ff */
[----:B------:R-:W-:Y:S01]  /*0c20*/  LEA.HI.X R3, R3, UR5, R0, 0x2, P0 ;  /* 0x0000000503037c11 */ /* 0x000fe200080f1400 */
[----:B------:R-:W-:-:S05]  /*0c30*/  IMAD.MOV.U32 R0, RZ, RZ, 0x7f800000 ;  /* 0x7f800000ff007424 */ /* 0x000fca00078e00ff */
[----:B------:R3:W-:Y:S03]  /*0c40*/  STG.E desc[UR24][R2.64], R0 ;  /* 0x0000000002007986 */ /* 0x0007e6000c101918 */
.L_x_7:
[----:B------:R-:W-:Y:S05]  /*0c50*/  BSYNC.RECONVERGENT B0 ;  /* 0x0000000000007941 */ /* 0x000fea0003800200 */
.L_x_6:
[----:B------:R-:W-:Y:S04]  /*0c60*/  BSSY.RECONVERGENT B0, `(.L_x_8) ;  /* 0x000000a000007945 */ /* 0x000fe80003800200 */
[----:B------:R-:W-:Y:S05]  /*0c70*/  @P5 BRA `(.L_x_9) ;  /* 0x0000000000205947 */ /* 0x000fea0003800000 */
[----:B------:R-:W4:Y:S01]  /*0c80*/  LDCU.64 UR4, c[0x0][0x420] ;  /* 0x00008400ff0477ac */ /* 0x000f220008000a00 */
[----:B--23--:R-:W-:-:S05]  /*0c90*/  IMAD R0, R7, UR12, RZ ;  /* 0x0000000c07007c24 */ /* 0x00cfca000f8e02ff */
[----:B-1----:R-:W-:-:S04]  /*0ca0*/  IADD3 R3, P0, PT, R0, UR7, RZ ;  /* 0x0000000700037c10 */ /* 0x002fc8000ff1e0ff */
[----:B------:R-:W-:Y:S02]  /*0cb0*/  LEA.HI.X.SX32 R0, R0, UR6, 0x1, P0 ;  /* 0x0000000600007c11 */ /* 0x000fe400080f0eff */
[----:B----4-:R-:W-:-:S04]  /*0cc0*/  LEA R2, P0, R3, UR4, 0x2 ;  /* 0x0000000403027c11 */ /* 0x010fc8000f8010ff */
[----:B------:R-:W-:Y:S01]  /*0cd0*/  LEA.HI.X R3, R3, UR5, R0, 0x2, P0 ;  /* 0x0000000503037c11 */ /* 0x000fe200080f1400 */
[----:B------:R-:W-:-:S05]  /*0ce0*/  IMAD.MOV.U32 R0, RZ, RZ, 0x7f800000 ;  /* 0x7f800000ff007424 */ /* 0x000fca00078e00ff */
[----:B------:R4:W-:Y:S03]  /*0cf0*/  STG.E desc[UR24][R2.64], R0 ;  /* 0x0000000002007986 */ /* 0x0009e6000c101918 */
.L_x_9:
[----:B------:R-:W-:Y:S05]  /*0d00*/  BSYNC.RECONVERGENT B0 ;  /* 0x0000000000007941 */ /* 0x000fea0003800200 */
.L_x_8:
[----:B------:R-:W-:Y:S04]  /*0d10*/  BSSY.RECONVERGENT B0, `(.L_x_10) ;  /* 0x000000a000007945 */ /* 0x000fe80003800200 */
[----:B------:R-:W-:Y:S05]  /*0d20*/  @P4 BRA `(.L_x_11) ;  /* 0x0000000000204947 */ /* 0x000fea0003800000 */
[----:B------:R-:W5:Y:S01]  /*0d30*/  LDCU.64 UR4, c[0x0][0x420] ;  /* 0x00008400ff0477ac */ /* 0x000f620008000a00 */
[----:B--234-:R-:W-:-:S05]  /*0d40*/  IMAD R0, R8, UR12, RZ ;  /* 0x0000000c08007c24 */ /* 0x01cfca000f8e02ff */
[----:B-1----:R-:W-:-:S04]  /*0d50*/  IADD3 R3, P0, PT, R0, UR7, RZ ;  /* 0x0000000700037c10 */ /* 0x002fc8000ff1e0ff */
[----:B------:R-:W-:Y:S02]  /*0d60*/  LEA.HI.X.SX32 R0, R0, UR6, 0x1, P0 ;  /* 0x0000000600007c11 */ /* 0x000fe400080f0eff */
[----:B-----5:R-:W-:-:S04]  /*0d70*/  LEA R2, P0, R3, UR4, 0x2 ;  /* 0x0000000403027c11 */ /* 0x020fc8000f8010ff */
[----:B------:R-:W-:Y:S01]  /*0d80*/  LEA.HI.X R3, R3, UR5, R0, 0x2, P0 ;  /* 0x0000000503037c11 */ /* 0x000fe200080f1400 */
[----:B------:R-:W-:-:S05]  /*0d90*/  IMAD.MOV.U32 R0, RZ, RZ, 0x7f800000 ;  /* 0x7f800000ff007424 */ /* 0x000fca00078e00ff */
[----:B------:R1:W-:Y:S03]  /*0da0*/  STG.E desc[UR24][R2.64], R0 ;  /* 0x0000000002007986 */ /* 0x0003e6000c101918 */
.L_x_11:
[----:B------:R-:W-:Y:S05]  /*0db0*/  BSYNC.RECONVERGENT B0 ;  /* 0x0000000000007941 */ /* 0x000fea0003800200 */
.L_x_10:
[----:B------:R-:W-:Y:S04]  /*0dc0*/  BSSY.RECONVERGENT B0, `(.L_x_12) ;  /* 0x000000a000007945 */ /* 0x000fe80003800200 */
[----:B------:R-:W-:Y:S05]  /*0dd0*/  @P3 BRA `(.L_x_13) ;  /* 0x0000000000203947 */ /* 0x000fea0003800000 */
[----:B------:R-:W5:Y:S01]  /*0de0*/  LDCU.64 UR4, c[0x0][0x420] ;  /* 0x00008400ff0477ac */ /* 0x000f620008000a00 */
[----:B-1234-:R-:W-:-:S05]  /*0df0*/  IMAD R0, R9, UR12, RZ ;  /* 0x0000000c09007c24 */ /* 0x01efca000f8e02ff */
[----:B------:R-:W-:-:S04]  /*0e00*/  IADD3 R3, P0, PT, R0, UR7, RZ ;  /* 0x0000000700037c10 */ /* 0x000fc8000ff1e0ff */
[----:B------:R-:W-:Y:S02]  /*0e10*/  LEA.HI.X.SX32 R0, R0, UR6, 0x1, P0 ;  /* 0x0000000600007c11 */ /* 0x000fe400080f0eff */
[----:B-----5:R-:W-:-:S04]  /*0e20*/  LEA R2, P0, R3, UR4, 0x2 ;  /* 0x0000000403027c11 */ /* 0x020fc8000f8010ff */
[----:B------:R-:W-:Y:S01]  /*0e30*/  LEA.HI.X R3, R3, UR5, R0, 0x2, P0 ;  /* 0x0000000503037c11 */ /* 0x000fe200080f1400 */
[----:B------:R-:W-:-:S05]  /*0e40*/  IMAD.MOV.U32 R0, RZ, RZ, 0x7f800000 ;  /* 0x7f800000ff007424 */ /* 0x000fca00078e00ff */
[----:B------:R1:W-:Y:S03]  /*0e50*/  STG.E desc[UR24][R2.64], R0 ;  /* 0x0000000002007986 */ /* 0x0003e6000c101918 */
.L_x_13:
[----:B------:R-:W-:Y:S05]  /*0e60*/  BSYNC.RECONVERGENT B0 ;  /* 0x0000000000007941 */ /* 0x000fea0003800200 */
.L_x_12:
        /* <DEDUP_REMOVED lines=10> */
.L_x_15:
[----:B------:R-:W-:Y:S05]  /*0f10*/  BSYNC.RECONVERGENT B0 ;  /* 0x0000000000007941 */ /* 0x000fea0003800200 */
.L_x_14:
[----:B------:R-:W-:Y:S05]  /*0f20*/  @P1 EXIT ;  /* 0x000000000000194d */ /* 0x000fea0003800000 */
[----:B------:R-:W5:Y:S01]  /*0f30*/  LDCU.64 UR4, c[0x0][0x420] ;  /* 0x00008400ff0477ac */ /* 0x000f620008000a00 */
[----:B-1234-:R-:W-:-:S05]  /*0f40*/  IMAD R0, R15, UR12, RZ ;  /* 0x0000000c0f007c24 */ /* 0x01efca000f8e02ff */
[----:B------:R-:W-:-:S04]  /*0f50*/  IADD3 R3, P0, PT, R0, UR7, RZ ;  /* 0x0000000700037c10 */ /* 0x000fc8000ff1e0ff */
[----:B------:R-:W-:Y:S02]  /*0f60*/  LEA.HI.X.SX32 R0, R0, UR6, 0x1, P0 ;  /* 0x0000000600007c11 */ /* 0x000fe400080f0eff */
[----:B-----5:R-:W-:-:S04]  /*0f70*/  LEA R2, P0, R3, UR4, 0x2 ;  /* 0x0000000403027c11 */ /* 0x020fc8000f8010ff */
[----:B------:R-:W-:Y:S01]  /*0f80*/  LEA.HI.X R3, R3, UR5, R0, 0x2, P0 ;  /* 0x0000000503037c11 */ /* 0x000fe200080f1400 */
[----:B------:R-:W-:-:S05]  /*0f90*/  IMAD.MOV.U32 R0, RZ, RZ, 0x7f800000 ;  /* 0x7f800000ff007424 */ /* 0x000fca00078e00ff */
[----:B------:R-:W-:Y:S01]  /*0fa0*/  STG.E desc[UR24][R2.64], R0 ;  /* 0x0000000002007986 */ /* 0x000fe2000c101918 */
[----:B------:R-:W-:Y:S05]  /*0fb0*/  EXIT ;  /* 0x000000000000794d */ /* 0x000fea0003800000 */
.L_x_0:
[----:B------:R-:W1:Y:S01]  /*0fc0*/  LDCU UR27, c[0x0][0x3e8] ;  /* 0x00007d00ff1b77ac */ /* 0x000e620008000800 */
[C---:B------:R-:W-:Y:S01]  /*0fd0*/  IMAD.SHL.U32 R176, R161.reuse, 0x40, RZ ;  /* 0x00000040a1b07824 */ /* 0x040fe200078e00ff */
[----:B------:R-:W2:Y:S01]  /*0fe0*/  S2R R8, SR_CTAID.Z ;  /* 0x0000000000087919 */ /* 0x000ea20000002700 */
[C---:B------:R-:W-:Y:S01]  /*0ff0*/  IMAD.SHL.U32 R31, R161.reuse, 0x20, RZ ;  /* 0x00000020a11f7824 */ /* 0x040fe200078e00ff */
[----:B------:R-:W3:Y:S01]  /*1000*/  LDCU.128 UR16, c[0x0][0x3a0] ;  /* 0x00007400ff1077ac */ /* 0x000ee20008000c00 */
[----:B------:R-:W-:Y:S01]  /*1010*/  IMAD.SHL.U32 R32, R161, 0x8, RZ ;  /* 0x00000008a1207824 */ /* 0x000fe200078e00ff */
[----:B------:R-:W-:Y:S01]  /*1020*/  LOP3.LUT R2, R176, 0x200, RZ, 0xc0, !PT ;  /* 0x00000200b0027812 */ /* 0x000fe200078ec0ff */
[----:B------:R-:W-:Y:S01]  /*1030*/  IMAD.U32 R6, RZ, RZ, UR34 ;  /* 0x00000022ff067e24 */ /* 0x000fe2000f8e00ff */
[----:B------:R-:W4:Y:S01]  /*1040*/  LDCU.128 UR4, c[0x0][0x3b0] ;  /* 0x00007600ff0477ac */ /* 0x000f220008000c00 */
[----:B------:R-:W-:Y:S01]  /*1050*/  IMAD.MOV.U32 R3, RZ, RZ, RZ ;  /* 0x000000ffff037224 */ /* 0x000fe200078e00ff */
[----:B------:R-:W-:Y:S01]  /*1060*/  LOP3.LUT R31, R2, 0x7c00, R31, 0xf8, !PT ;  /* 0x00007c00021f7812 */ /* 0x000fe200078ef81f */
[----:B------:R-:W-:Y:S01]  /*1070*/  IMAD.U32 R4, RZ, RZ, UR34 ;  /* 0x00000022ff047e24 */ /* 0x000fe2000f8e00ff */
[----:B------:R-:W5:Y:S01]  /*1080*/  LDCU.128 UR12, c[0x0][0x3c0] ;  /* 0x00007800ff0c77ac */ /* 0x000f620008000c00 */
[----:B------:R-:W-:Y:S01]  /*1090*/  LOP3.LUT R2, R32, 0x38, RZ, 0xc0, !PT ;  /* 0x0000003820027812 */ /* 0x000fe200078ec0ff */
[----:B------:R-:W-:Y:S01]  /*10a0*/  IMAD.MOV.U32 R168, RZ, RZ, 0x20 ;  /* 0x00000020ffa87424 */ /* 0x000fe200078e00ff */
[--C-:B------:R-:W-:Y:S01]  /*10b0*/  SHF.R.U32.HI R30, RZ, 0x3, R161.reuse ;  /* 0x00000003ff1e7819 */ /* 0x100fe200000116a1 */
[----:B------:R-:W2:Y:S01]  /*10c0*/  LDCU.128 UR8, c[0x0][0x390] ;  /* 0x00007200ff0877ac */ /* 0x000ea20008000c00 */
[----:B------:R-:W-:Y:S01]  /*10d0*/  LOP3.LUT R165, R176, 0x400, RZ, 0xc0, !PT ;  /* 0x00000400b0a57812 */ /* 0x000fe200078ec0ff */
[----:B-1----:R-:W-:Y:S01]  /*10e0*/  IMAD.U32 R0, RZ, RZ, UR27 ;  /* 0x0000001bff007e24 */ /* 0x002fe2000f8e00ff */
[----:B------:R-:W-:Y:S01]  /*10f0*/  SHF.R.U32.HI R160, RZ, 0x1, R161 ;  /* 0x00000001ffa07819 */ /* 0x000fe200000116a1 */
[----:B------:R-:W-:Y:S01]  /*1100*/  UISETP.NE.AND UP1, UPT, UR27, URZ, UPT ;  /* 0x000000ff1b00728c */ /* 0x000fe2000bf25270 */
[----:B---3--:R-:W-:-:S02]  /*1110*/  IMAD.U32 R14, RZ, RZ, UR16 ;  /* 0x00000010ff0e7e24 */ /* 0x008fc4000f8e00ff */
[----:B------:R-:W-:Y:S01]  /*1120*/  IABS R0, R0 ;  /* 0x0000000000007213 */ /* 0x000fe20000000000 */
[----:B------:R-:W-:Y:S01]  /*1130*/  USHF.R.S32.HI UR16, URZ, 0x1f, UR34 ;  /* 0x0000001fff107899 */ /* 0x000fe20008011422 */
[----:B------:R-:W-:Y:S01]  /*1140*/  IMAD.U32 R18, RZ, RZ, UR17 ;  /* 0x00000011ff127e24 */ /* 0x000fe2000f8e00ff */
[----:B------:R-:W-:Y:S01]  /*1150*/  UIMAD UR35, UR31, UR19, URZ ;  /* 0x000000131f2372a4 */ /* 0x000fe2000f8e02ff */
[----:B------:R-:W-:Y:S01]  /*1160*/  R2UR UR36, R0 ;  /* 0x00000000002472ca */ /* 0x000fe200000e0000 */
[----:B----4-:R-:W-:Y:S01]  /*1170*/  UIMAD UR17, UR16, UR6, URZ ;  /* 0x00000006101172a4 */ /* 0x010fe2000f8e02ff */
[----:B------:R-:W-:Y:S01]  /*1180*/  IMAD.U32 R21, RZ, RZ, UR18 ;  /* 0x00000012ff157e24 */ /* 0x000fe2000f8e00ff */
[----:B-----5:R-:W-:Y:S01]  /*1190*/  UIMAD UR16, UR16, UR12, URZ ;  /* 0x0000000c101072a4 */ /* 0x020fe2000f8e02ff */
[--C-:B------:R-:W-:Y:S01]  /*11a0*/  IMAD.WIDE.U32 R6, R6, UR12, R2.reuse ;  /* 0x0000000c06067c25 */ /* 0x100fe2000f8e0002 */
[----:B------:R-:W-:Y:S02]  /*11b0*/  UIMAD.WIDE.U32 UR18, UR20, 0x80, URZ ;  /* 0x00000080141278a5 */ /* 0x000fe4000f8e00ff */
[----:B------:R-:W-:Y:S01]  /*11c0*/  UIMAD UR16, UR34, UR13, UR16 ;  /* 0x0000000d221072a4 */ /* 0x000fe2000f8e0210 */
[----:B--2---:R-:W-:Y:S01]  /*11d0*/  IMAD.U32 R0, RZ, RZ, UR10 ;  /* 0x0000000aff007e24 */ /* 0x004fe2000f8e00ff */
[----:B------:R-:W-:Y:S01]  /*11e0*/  UIMAD UR17, UR34, UR7, UR17 ;  /* 0x00000007221172a4 */ /* 0x000fe2000f8e0211 */
[--C-:B------:R-:W-:Y:S01]  /*11f0*/  IMAD.WIDE.U32 R4, R4, UR6, R2.reuse ;  /* 0x0000000604047c25 */ /* 0x100fe2000f8e0002 */
[----:B------:R-:W-:Y:S01]  /*1200*/  LOP3.LUT R22, R30, UR18, RZ, 0xfc, !PT ;  /* 0x000000121e167c12 */ /* 0x000fe2000f8efcff */
[----:B------:R-:W-:Y:S01]  /*1210*/  USHF.L.U64.HI UR20, UR4, 0x5, UR5 ;  /* 0x0000000504147899 */ /* 0x000fe20008010205 */
[----:B------:R-:W1:Y:S01]  /*1220*/  I2F.RP R16, UR36 ;  /* 0x0000002400107d06 */ /* 0x000e620008209400 */
[----:B------:R-:W-:Y:S01]  /*1230*/  VIADD R13, R7, UR16 ;  /* 0x00000010070d7c36 */ /* 0x000fe20008000000 */
[----:B------:R-:W-:Y:S01]  /*1240*/  UIMAD UR16, UR19, UR4, URZ ;  /* 0x00000004131072a4 */ /* 0x000fe2000f8e02ff */
[----:B------:R-:W-:Y:S01]  /*1250*/  IMAD.WIDE.U32 R2, R0, UR31, R2 ;  /* 0x0000001f00027c25 */ /* 0x000fe2000f8e0002 */
[----:B------:R-:W-:Y:S01]  /*1260*/  USHF.L.U32 UR21, UR4, 0x5, URZ ;  /* 0x0000000504157899 */ /* 0x000fe200080006ff */
[----:B------:R-:W-:Y:S01]  /*1270*/  IABS R8, R8 ;  /* 0x0000000800087213 */ /* 0x000fe20000000000 */
[----:B------:R2:W-:Y:S01]  /*1280*/  STL [R1+0x1c], R21 ;  /* 0x00001c1501007387 */ /* 0x0005e20000100800 */
[----:B------:R-:W-:Y:S01]  /*1290*/  IMAD.U32 R0, RZ, RZ, UR11 ;  /* 0x0000000bff007e24 */ /* 0x000fe2000f8e00ff */
[----:B------:R-:W-:Y:S01]  /*12a0*/  USHF.L.U64.HI UR11, UR4, 0x4, UR5 ;  /* 0x00000004040b7899 */ /* 0x000fe20008010205 */
[----:B------:R-:W-:Y:S01]  /*12b0*/  IMAD.U32 R10, RZ, RZ, UR14 ;  /* 0x0000000eff0a7e24 */ /* 0x000fe2000f8e00ff */
[----:B------:R-:W-:Y:S01]  /*12c0*/  USHF.L.U32 UR14, UR4, 0x4, URZ ;  /* 0x00000004040e7899 */ /* 0x000fe200080006ff */
[----:B------:R-:W-:Y:S01]  /*12d0*/  IMAD R3, R0, UR31, R3 ;  /* 0x0000001f00037c24 */ /* 0x000fe2000f8e0203 */
[----:B------:R-:W-:Y:S01]  /*12e0*/  R2UR UR10, R8 ;  /* 0x00000000080a72ca */ /* 0x000fe200000e0000 */
[----:B------:R-:W-:Y:S01]  /*12f0*/  IMAD.U32 R0, RZ, RZ, UR16 ;  /* 0x00000010ff007e24 */ /* 0x000fe2000f8e00ff */
[----:B-1----:R-:W1:Y:S01]  /*1300*/  MUFU.RCP R16, R16 ;  /* 0x0000001000107308 */ /* 0x002e620000001000 */
[----:B------:R-:W-:Y:S01]  /*1310*/  VIADD R5, R5, UR17 ;  /* 0x0000001105057c36 */ /* 0x000fe20008000000 */
[----:B------:R-:W-:Y:S01]  /*1320*/  USHF.L.U64.HI UR17, UR4, 0x6, UR5 ;  /* 0x0000000604117899 */ /* 0x000fe20008010205 */
[----:B------:R-:W-:Y:S01]  /*1330*/  IMAD R25, R22, UR5, R0 ;  /* 0x0000000516197c24 */ /* 0x000fe2000f8e0200 */
[----:B------:R-:W3:Y:S01]  /*1340*/  S2UR UR5, SR_CgaCtaId ;  /* 0x00000000000579c3 */ /* 0x000ee20000008800 */
[----:B------:R-:W-:-:S04]  /*1350*/  IMAD.WIDE.U32 R10, R10, UR30, R2 ;  /* 0x0000001e0a0a7c25 */ /* 0x000fc8000f8e0002 */
[----:B------:R-:W-:Y:S01]  /*1360*/  IMAD.U32 R17, RZ, RZ, UR15 ;  /* 0x0000000fff117e24 */ /* 0x000fe2000f8e00ff */
[----:B------:R-:W-:Y:S01]  /*1370*/  USHF.L.U32 UR15, UR4, 0x6, URZ ;  /* 0x00000006040f7899 */ /* 0x000fe200080006ff */
[----:B------:R-:W-:Y:S02]  /*1380*/  IMAD.MOV.U32 R12, RZ, RZ, R6 ;  /* 0x000000ffff0c7224 */ /* 0x000fe400078e0006 */
[----:B------:R-:W-:Y:S02]  /*1390*/  IMAD.U32 R2, RZ, RZ, UR21 ;  /* 0x00000015ff027e24 */ /* 0x000fe4000f8e00ff */
[----:B------:R-:W-:Y:S02]  /*13a0*/  IMAD.U32 R3, RZ, RZ, UR20 ;  /* 0x00000014ff037e24 */ /* 0x000fe4000f8e00ff */
[----:B-1----:R-:W-:Y:S02]  /*13b0*/  VIADD R0, R16, 0xffffffe ;  /* 0x0ffffffe10007836 */ /* 0x002fe40000000000 */
[----:B------:R-:W-:-:S02]  /*13c0*/  IMAD.U32 R6, RZ, RZ, UR14 ;  /* 0x0000000eff067e24 */ /* 0x000fc4000f8e00ff */
[----:B------:R-:W-:Y:S02]  /*13d0*/  IMAD.U32 R7, RZ, RZ, UR11 ;  /* 0x0000000bff077e24 */ /* 0x000fe4000f8e00ff */
[----:B------:R-:W1:Y:S01]  /*13e0*/  F2I.FTZ.U32.TRUNC.NTZ R0, R0 ;  /* 0x0000000000007305 */ /* 0x000e62000021f000 */
[----:B------:R-:W-:-:S04]  /*13f0*/  IMAD.WIDE.U32 R2, R22, UR4, R2 ;  /* 0x0000000416027c25 */ /* 0x000fc8000f8e0002 */
[----:B------:R-:W-:Y:S01]  /*1400*/  IMAD.WIDE.U32 R14, R14, UR31, R4 ;  /* 0x0000001f0e0e7c25 */ /* 0x000fe2000f8e0004 */
[----:B------:R-:W-:-:S03]  /*1410*/  IADD3 R19, P6, PT, R10, R2, RZ ;  /* 0x000000020a137210 */ /* 0x000fc60007fde0ff */
[----:B------:R-:W-:-:S04]  /*1420*/  IMAD.WIDE.U32 R8, R22, UR4, R6 ;  /* 0x0000000416087c25 */ /* 0x000fc8000f8e0006 */
[----:B------:R-:W-:Y:S01]  /*1430*/  IMAD.U32 R5, RZ, RZ, UR17 ;  /* 0x00000011ff057e24 */ /* 0x000fe2000f8e00ff */
[----:B------:R-:W4:Y:S01]  /*1440*/  LDCU.128 UR16, c[0x0][0x380] ;  /* 0x00007000ff1077ac */ /* 0x000f220008000c00 */
[----:B------:R-:W-:Y:S01]  /*1450*/  IMAD.U32 R4, RZ, RZ, UR15 ;  /* 0x0000000fff047e24 */ /* 0x000fe2000f8e00ff */
[----:B-1----:R-:W-:Y:S01]  /*1460*/  R2UR UR15, R0 ;  /* 0x00000000000f72ca */ /* 0x002fe200000e0000 */
[----:B------:R-:W-:Y:S02]  /*1470*/  IMAD.IADD R16, R25, 0x1, R3 ;  /* 0x0000000119107824 */ /* 0x000fe400078e0203 */
[----:B------:R-:W-:Y:S01]  /*1480*/  IMAD R3, R17, UR30, R11 ;  /* 0x0000001e11037c24 */ /* 0x000fe2000f8e020b */
[----:B------:R-:W-:Y:S01]  /*1490*/  IADD3 R17, P0, PT, R10, R8, RZ ;  /* 0x000000080a117210 */ /* 0x000fe20007f1e0ff */
[----:B------:R-:W-:Y:S01]  /*14a0*/  IMAD.WIDE.U32 R4, R22, UR4, R4 ;  /* 0x0000000416047c25 */ /* 0x000fe2000f8e0004 */
[----:B------:R-:W-:Y:S01]  /*14b0*/  IADD3 R11, P5, P4, R10, UR14, R2 ;  /* 0x0000000e0a0b7c10 */ /* 0x000fe2000fcbe002 */
[----:B------:R-:W-:Y:S01]  /*14c0*/  ULOP3.LUT UR30, UR30, UR27, URZ, 0x3c, !UPT ;  /* 0x0000001b1e1e7292 */ /* 0x000fe2000f8e3cff */
[----:B------:R-:W-:Y:S01]  /*14d0*/  IADD3.X R23, PT, PT, R3, R25, R9, P0, !PT ;  /* 0x0000001903177210 */ /* 0x000fe200007fe409 */
[----:B------:R-:W-:Y:S01]  /*14e0*/  IMAD.WIDE.U32 R6, R21, UR31, R12 ;  /* 0x0000001f15067c25 */ /* 0x000fe2000f8e000c */
[----:B------:R-:W-:-:S02]  /*14f0*/  IADD3 R2, P0, PT, R4, UR21, RZ ;  /* 0x0000001504027c10 */ /* 0x000fc4000ff1e0ff */
[----:B------:R-:W-:Y:S01]  /*1500*/  IADD3.X R12, PT, PT, R3, UR11, R16, P5, P4 ;  /* 0x0000000b030c7c10 */ /* 0x000fe2000afe8410 */
[----:B------:R-:W-:Y:S01]  /*1510*/  IMAD.IADD R8, R25, 0x1, R5 ;  /* 0x0000000119087824 */ /* 0x000fe200078e0205 */
[C---:B------:R-:W-:Y:S01]  /*1520*/  IADD3 R26, P2, P1, R10.reuse, UR14, R4 ;  /* 0x0000000e0a1a7c10 */ /* 0x040fe2000f95e004 */
[----:B--2---:R-:W-:Y:S01]  /*1530*/  VIADD R21, R7, UR35 ;  /* 0x0000002307157c36 */ /* 0x004fe20008000000 */
[----:B------:R-:W-:Y:S01]  /*1540*/  IADD3 R24, P5, P4, R10, UR14, R2 ;  /* 0x0000000e0a187c10 */ /* 0x000fe2000fcbe002 */
[----:B------:R-:W-:Y:S01]  /*1550*/  UIADD3 UR14, UPT, UPT, URZ, -UR15, URZ ;  /* 0x8000000fff0e7290 */ /* 0x000fe2000fffe0ff */
[----:B------:R-:W-:Y:S01]  /*1560*/  IADD3.X R0, PT, PT, R8, UR20, RZ, P0, !PT ;  /* 0x0000001408007c10 */ /* 0x000fe200087fe4ff */
[----:B------:R-:W-:Y:S01]  /*1570*/  IMAD.MOV.U32 R20, RZ, RZ, R6 ;  /* 0x000000ffff147224 */ /* 0x000fe200078e0006 */
[----:B------:R-:W-:Y:S01]  /*1580*/  IADD3 R9, P0, PT, R2, R10, RZ ;  /* 0x0000000a02097210 */ /* 0x000fe20007f1e0ff */
[----:B------:R-:W-:Y:S01]  /*1590*/  UIMAD UR20, UR14, UR36, URZ ;  /* 0x000000240e1472a4 */ /* 0x000fe2000f8e02ff */
[C---:B------:R-:W-:Y:S01]  /*15a0*/  IADD3.X R28, PT, PT, R3.reuse, UR11, R8, P2, P1 ;  /* 0x0000000b031c7c10 */ /* 0x040fe200097e2408 */
[----:B------:R-:W-:Y:S01]  /*15b0*/  IMAD.MOV.U32 R2, RZ, RZ, R10 ;  /* 0x000000ffff027224 */ /* 0x000fe200078e000a */
[----:B------:R-:W-:Y:S01]  /*15c0*/  UMOV UR14, URZ ;  /* 0x000000ff000e7c82 */ /* 0x000fe20008000000 */
[----:B------:R-:W-:Y:S01]  /*15d0*/  IMAD.X R27, R0, 0x1, R3, P0 ;  /* 0x00000001001b7824 */ /* 0x000fe200000e0603 */
[----:B------:R-:W-:Y:S01]  /*15e0*/  UIMAD.WIDE.U32 UR14, UR15, UR20, UR14 ;  /* 0x000000140f0e72a5 */ /* 0x000fe2000f8e000e */
[----:B------:R-:W-:Y:S01]  /*15f0*/  IADD3.X R0, PT, PT, R3, UR11, R0, P5, P4 ;  /* 0x0000000b03007c10 */ /* 0x000fe2000afe8400 */
[----:B------:R-:W-:Y:S01]  /*1600*/  UMOV UR11, 0x400 ;  /* 0x00000400000b7882 */ /* 0x000fe20000000000 */
[----:B------:R-:W-:Y:S01]  /*1610*/  IADD3 R13, P3, PT, R10, R4, RZ ;  /* 0x000000040a0d7210 */ /* 0x000fe20007f7e0ff */
[----:B------:R-:W-:Y:S01]  /*1620*/  UIMAD.WIDE.U32 UR14, UR15, UR10, URZ ;  /* 0x0000000a0f0e72a5 */ /* 0x000fe2000f8e00ff */
[----:B------:R-:W-:Y:S01]  /*1630*/  IMAD.MOV.U32 R4, RZ, RZ, R14 ;  /* 0x000000ffff047224 */ /* 0x000fe200078e000e */
[----:B---3--:R-:W-:Y:S01]  /*1640*/  ULEA UR5, UR5, UR11, 0x18 ;  /* 0x0000000b05057291 */ /* 0x008fe2000f8ec0ff */
[----:B------:R-:W-:Y:S01]  /*1650*/  IMAD R5, R18, UR31, R15 ;  /* 0x0000001f12057c24 */ /* 0x000fe2000f8e020f */
[----:B----4-:R-:W-:Y:S01]  /*1660*/  LEA R18, P1, R19, UR16, 0x1 ;  /* 0x0000001013127c11 */ /* 0x010fe2000f8208ff */
[--C-:B------:R-:W-:Y:S01]  /*1670*/  IMAD.X R14, R16, 0x1, R3.reuse, P6 ;  /* 0x00000001100e7824 */ /* 0x100fe200030e0603 */
[----:B------:R-:W-:Y:S01]  /*1680*/  LEA R16, P0, R11, UR16, 0x1 ;  /* 0x000000100b107c11 */ /* 0x000fe2000f8008ff */
[----:B------:R-:W-:Y:S01]  /*1690*/  UMOV UR11, UR15 ;  /* 0x0000000f000b7c82 */ /* 0x000fe20008000000 */
[----:B------:R-:W-:Y:S01]  /*16a0*/  IMAD.WIDE.U32 R6, R22, UR4, R2 ;  /* 0x0000000416067c25 */ /* 0x000fe2000f8e0002 */
[----:B------:R-:W-:Y:S01]  /*16b0*/  UIADD3 UR14, UPT, UPT, -UR11, URZ, URZ ;  /* 0x000000ff0b0e7290 */ /* 0x000fe2000fffe1ff */
[----:B------:R-:W-:Y:S01]  /*16c0*/  LEA R22, P2, R17, UR16, 0x1 ;  /* 0x0000001011167c11 */ /* 0x000fe2000f8408ff */
[----:B------:R-:W1:Y:S01]  /*16d0*/  LDCU.128 UR20, c[0x0][0x3d0] ;  /* 0x00007a00ff1477ac */ /* 0x000e620008000c00 */
[----:B------:R-:W-:Y:S01]  /*16e0*/  IMAD.X R8, R8, 0x1, R3, P3 ;  /* 0x0000000108087824 */ /* 0x000fe200018e0603 */
[----:B------:R-:W-:Y:S01]  /*16f0*/  LEA.HI.X R19, R19, UR17, R14, 0x1, P1 ;  /* 0x0000001113137c11 */ /* 0x000fe200088f0c0e */
[C---:B------:R-:W-:Y:S01]  /*1700*/  IMAD.WIDE.U32 R2, R30.reuse, UR6, R4 ;  /* 0x000000061e027c25 */ /* 0x040fe2000f8e0004 */
[----:B------:R-:W-:Y:S01]  /*1710*/  UIMAD UR15, UR36, UR14, UR10 ;  /* 0x0000000e240f72a4 */ /* 0x000fe2000f8e020a */
[----:B------:R-:W-:Y:S01]  /*1720*/  LEA.HI.X R23, R17, UR17, R23, 0x1, P2 ;  /* 0x0000001111177c11 */ /* 0x000fe200090f0c17 */
[----:B------:R-:W-:Y:S01]  /*1730*/  UIADD3 UR4, UPT, UPT, UR26, -0x1, URZ ;  /* 0xffffffff1a047890 */ /* 0x000fe2000fffe0ff */
[----:B------:R-:W-:Y:S01]  /*1740*/  LEA.HI.X R17, R11, UR17, R12, 0x1, P0 ;  /* 0x000000110b117c11 */ /* 0x000fe200080f0c0c */
[----:B------:R-:W-:Y:S01]  /*1750*/  UISETP.GT.U32.AND UP0, UPT, UR36, UR15, UPT ;  /* 0x0000000f2400728c */ /* 0x000fe2000bf04070 */
[----:B------:R-:W-:Y:S01]  /*1760*/  LEA R14, P2, R13, UR16, 0x1 ;  /* 0x000000100d0e7c11 */ /* 0x000fe2000f8408ff */
[----:B------:R-:W-:Y:S01]  /*1770*/  IMAD R29, R30, UR13, RZ ;  /* 0x0000000d1e1d7c24 */ /* 0x000fe2000f8e02ff */
[----:B------:R-:W-:Y:S01]  /*1780*/  LEA R12, P1, R26, UR16, 0x1 ;  /* 0x000000101a0c7c11 */ /* 0x000fe2000f8208ff */
[----:B------:R-:W-:Y:S01]  /*1790*/  IMAD R5, R30, UR7, R3 ;  /* 0x000000071e057c24 */ /* 0x000fe2000f8e0203 */
[----:B------:R-:W-:Y:S01]  /*17a0*/  LEA R10, P0, R9, UR16, 0x1 ;  /* 0x00000010090a7c11 */ /* 0x000fe2000f8008ff */
[----:B------:R-:W-:Y:S01]  /*17b0*/  IMAD.MOV.U32 R4, RZ, RZ, R2 ;  /* 0x000000ffff047224 */ /* 0x000fe200078e0002 */
[----:B------:R-:W-:Y:S01]  /*17c0*/  LEA.HI.X R15, R13, UR17, R8, 0x1, P2 ;  /* 0x000000110d0f7c11 */ /* 0x000fe200090f0c08 */
[----:B------:R-:W-:Y:S01]  /*17d0*/  USHF.L.U64.HI UR10, UR6, 0x6, UR7 ;  /* 0x00000006060a7899 */ /* 0x000fe20008010207 */
[----:B------:R-:W-:Y:S01]  /*17e0*/  LEA.HI.X R13, R26, UR17, R28, 0x1, P1 ;  /* 0x000000111a0d7c11 */ /* 0x000fe200088f0c1c */
[----:B------:R-:W-:Y:S01]  /*17f0*/  USHF.L.U32 UR14, UR6, 0x6, URZ ;  /* 0x00000006060e7899 */ /* 0x000fe200080006ff */
[----:B------:R-:W-:Y:S01]  /*1800*/  LEA.HI.X R11, R9, UR17, R27, 0x1, P0 ;  /* 0x00000011090b7c11 */ /* 0x000fe200080f0c1b */
[----:B------:R-:W-:Y:S01]  /*1810*/  @!UP0 UIADD3 UR15, UPT, UPT, UR15, -UR36, URZ ;  /* 0x800000240f0f8290 */ /* 0x000fe2000fffe0ff */
[----:B------:R-:W-:Y:S01]  /*1820*/  LEA R26, P0, R24, UR16, 0x1 ;  /* 0x00000010181a7c11 */ /* 0x000fe2000f8008ff */
[----:B------:R-:W-:Y:S01]  /*1830*/  @!UP0 UIADD3 UR11, UPT, UPT, UR11, 0x1, URZ ;  /* 0x000000010b0b8890 */ /* 0x000fe2000fffe0ff */
[----:B------:R-:W-:Y:S01]  /*1840*/  LOP3.LUT R28, R32, 0x1f8, RZ, 0xc0, !PT ;  /* 0x000001f8201c7812 */ /* 0x000fe200078ec0ff */
[----:B------:R-:W-:Y:S01]  /*1850*/  UISETP.GE.U32.AND UP2, UPT, UR15, UR36, UPT ;  /* 0x000000240f00728c */ /* 0x000fe2000bf46070 */
[----:B------:R-:W-:Y:S01]  /*1860*/  LEA.HI.X R27, R24, UR17, R0, 0x1, P0 ;  /* 0x00000011181b7c11 */ /* 0x000fe200080f0c00 */
[----:B------:R-:W-:Y:S01]  /*1870*/  UISETP.GE.AND UP0, UPT, UR30, URZ, UPT ;  /* 0x000000ff1e00728c */ /* 0x000fe2000bf06270 */
[----:B------:R-:W-:Y:S01]  /*1880*/  IMAD.IADD R0, R7, 0x1, R25 ;  /* 0x0000000107007824 */ /* 0x000fe200078e0219 */
[----:B------:R-:W-:Y:S01]  /*1890*/  LEA R8, P0, R6, UR16, 0x1 ;  /* 0x0000001006087c11 */ /* 0x000fe2000f8008ff */
[----:B------:R-:W-:Y:S01]  /*18a0*/  IMAD.WIDE.U32 R24, R30, UR12, R20 ;  /* 0x0000000c1e187c25 */ /* 0x000fe2000f8e0014 */
[----:B------:R-:W-:Y:S01]  /*18b0*/  LOP3.LUT R28, R28, 0x38, R161, 0x78, !PT ;  /* 0x000000381c1c7812 */ /* 0x000fe200078e78a1 */
[----:B------:R-:W-:Y:S01]  /*18c0*/  USHF.L.U32 UR16, UR6, 0x4, URZ ;  /* 0x0000000406107899 */ /* 0x000fe200080006ff */
[----:B------:R-:W-:Y:S01]  /*18d0*/  LEA.HI.X R9, R6, UR17, R0, 0x1, P0 ;  /* 0x0000001106097c11 */ /* 0x000fe200080f0c00 */
[----:B-1----:R-:W-:Y:S01]  /*18e0*/  IMAD.U32 R0, RZ, RZ, UR20 ;  /* 0x00000014ff007e24 */ /* 0x002fe2000f8e00ff */
[----:B------:R-:W-:Y:S01]  /*18f0*/  LOP3.LUT R20, R28, 0x1e00, R32, 0xf8, !PT ;  /* 0x00001e001c147812 */ /* 0x000fe200078ef820 */
[----:B------:R-:W-:Y:S01]  /*1900*/  @UP2 UIADD3 UR11, UPT, UPT, UR11, 0x1, URZ ;  /* 0x000000010b0b2890 */ /* 0x000fe2000fffe0ff */
[----:B------:R-:W-:Y:S01]  /*1910*/  IMAD.IADD R3, R25, 0x1, R29 ;  /* 0x0000000119037824 */ /* 0x000fe200078e021d */
[----:B------:R-:W-:Y:S01]  /*1920*/  UIMAD.WIDE.U32 UR36, UR14, UR4, URZ ;  /* 0x000000040e2472a5 */ /* 0x000fe2000f8e00ff */
[----:B------:R-:W-:Y:S01]  /*1930*/  IMAD.MOV.U32 R2, RZ, RZ, R24 ;  /* 0x000000ffff027224 */ /* 0x000fe200078e0018 */
[----:B------:R-:W-:Y:S01]  /*1940*/  @!UP0 UIADD3 UR11, UPT, UPT, -UR11, URZ, URZ ;  /* 0x000000ff0b0b8290 */ /* 0x000fe2000fffe1ff */
[----:B------:R-:W-:Y:S01]  /*1950*/  IMAD.U32 R6, RZ, RZ, UR22 ;  /* 0x00000016ff067e24 */ /* 0x000fe2000f8e00ff */
[----:B------:R-:W-:Y:S01]  /*1960*/  @!UP1 ULOP3.LUT UR11, URZ, UR27, URZ, 0x33, !UPT ;  /* 0x0000001bff0b9292 */ /* 0x000fe2000f8e33ff */
[----:B------:R-:W-:Y:S01]  /*1970*/  LEA R20, R20, UR5, 0x1 ;  /* 0x0000000514147c11 */ /* 0x000fe2000f8e08ff */
[----:B------:R-:W-:Y:S01]  /*1980*/  UIMAD UR27, UR10, UR4, URZ ;  /* 0x000000040a1b72a4 */ /* 0x000fe2000f8e02ff */
[----:B------:R-:W-:Y:S01]  /*1990*/  LOP3.LUT P6, RZ, R161, 0x4, RZ, 0xc0, !PT ;  /* 0x00000004a1ff7812 */ /* 0x000fe200078cc0ff */
[----:B------:R-:W-:-:S02]  /*19a0*/  USHF.R.S32.HI UR30, URZ, 0x1f, UR11 ;  /* 0x0000001fff1e7899 */ /* 0x000fc4000801140b */
[----:B------:R-:W-:Y:S01]  /*19b0*/  IMAD.WIDE.U32 R4, R0, UR11, R4 ;  /* 0x0000000b00047c25 */ /* 0x000fe2000f8e0004 */
[----:B------:R-:W-:Y:S01]  /*19c0*/  @!PT LDS RZ, [RZ] ;  /* 0x00000000fffff984 */ /* 0x000fe20000000800 */
[----:B------:R-:W-:Y:S01]  /*19d0*/  @!PT LDS RZ, [RZ] ;  /* 0x00000000fffff984 */ /* 0x000fe20000000800 */
[----:B------:R-:W-:Y:S01]  /*19e0*/  @!PT LDS RZ, [RZ] ;  /* 0x00000000fffff984 */ /* 0x000fe20000000800 */
[----:B------:R-:W-:Y:S01]  /*19f0*/  LDGSTS.E.BYPASS.LTC128B.128 [R20], desc[UR24][R8.64] ;  /* 0x0000000008147fae */ /* 0x000fe2000b981a18 */
[----:B------:R-:W-:Y:S02]  /*1a00*/  UIMAD UR20, UR30, UR20, URZ ;  /* 0x000000141e1472a4 */ /* 0x000fe4000f8e02ff */
[----:B------:R-:W-:Y:S01]  /*1a10*/  UIMAD UR30, UR30, UR22, URZ ;  /* 0x000000161e1e72a4 */ /* 0x000fe2000f8e02ff */
[----:B------:R-:W-:Y:S01]  /*1a20*/  IMAD.WIDE.U32 R2, R6, UR11, R2 ;  /* 0x0000000b06027c25 */ /* 0x000fe2000f8e0002 */
[----:B------:R-:W-:Y:S01]  /*1a30*/  UIMAD UR20, UR11, UR21, UR20 ;  /* 0x000000150b1472a4 */ /* 0x000fe2000f8e0214 */
[----:B------:R-:W-:Y:S01]  /*1a40*/  LEA R250, P1, R4, UR18, 0x1 ;  /* 0x0000001204fa7c11 */ /* 0x000fe2000f8208ff */
[----:B------:R-:W-:Y:S01]  /*1a50*/  UIMAD UR23, UR11, UR23, UR30 ;  /* 0x000000170b1772a4 */ /* 0x000fe2000f8e021e */
[----:B------:R1:W-:Y:S01]  /*1a60*/  LDGSTS.E.BYPASS.LTC128B.128 [R20+0x4000], desc[UR24][R8.64+0x80] ;  /* 0x0400008008147fae */ /* 0x0003e2000b981a18 */
[----:B------:R-:W-:Y:S01]  /*1a70*/  USHF.L.U64.HI UR15, UR6, 0x4, UR7 ;  /* 0x00000004060f7899 */ /* 0x000fe20008010207 */
[----:B------:R-:W-:Y:S01]  /*1a80*/  LEA R235, P0, R2, UR8, 0x1 ;  /* 0x0000000802eb7c11 */ /* 0x000fe2000f8008ff */
[----:B------:R-:W-:Y:S01]  /*1a90*/  VIADD R0, R5, UR20 ;  /* 0x0000001405007c36 */ /* 0x000fe20008000000 */
[----:B------:R-:W-:Y:S01]  /*1aa0*/  UIADD3 UR27, UPT, UPT, UR37, UR27, URZ ;  /* 0x0000001b251b7290 */ /* 0x000fe2000fffe0ff */
[----:B------:R-:W-:Y:S01]  /*1ab0*/  VIADD R3, R3, UR23 ;  /* 0x0000001703037c36 */ /* 0x000fe20008000000 */
[----:B------:R-:W-:Y:S01]  /*1ac0*/  UIADD3 UR21, UP0, UPT, UR16, UR36, URZ ;  /* 0x0000002410157290 */ /* 0x000fe2000ff1e0ff */
[----:B------:R-:W-:Y:S01]  /*1ad0*/  LDGSTS.E.BYPASS.LTC128B.128 [R20+0x800], desc[UR24][R22.64] ;  /* 0x0080000016147fae */ /* 0x000fe2000b981a18 */
[----:B------:R-:W-:Y:S01]  /*1ae0*/  USHF.L.U32 UR18, UR6, 0x5, URZ ;  /* 0x0000000506127899 */ /* 0x000fe200080006ff */
[----:B------:R-:W-:Y:S01]  /*1af0*/  LEA.HI.X R249, R4, UR19, R0, 0x1, P1 ;  /* 0x0000001304f97c11 */ /* 0x000fe200088f0c00 */
[----:B------:R-:W-:Y:S01]  /*1b00*/  UIADD3.X UR19, UPT, UPT, UR27, UR15, URZ, UP0, !UPT ;  /* 0x0000000f1b137290 */ /* 0x000fe200087fe4ff */
[----:B------:R-:W-:Y:S01]  /*1b10*/  LDGSTS.E.BYPASS.LTC128B.128 [R20+0x4800], desc[UR24][R22.64+0x80] ;  /* 0x0480008016147fae */ /* 0x000fe2000b981a18 */
[----:B------:R-:W-:Y:S01]  /*1b20*/  LEA.HI.X R234, R2, UR9, R3, 0x1, P0 ;  /* 0x0000000902ea7c11 */ /* 0x000fe200080f0c03 */
[----:B------:R-:W-:Y:S01]  /*1b30*/  UIADD3 UR20, UP1, UPT, UR21, UR16, URZ ;  /* 0x0000001015147290 */ /* 0x000fe2000ff3e0ff */
[----:B------:R-:W-:Y:S01]  /*1b40*/  IMAD.U32 R2, RZ, RZ, UR36 ;  /* 0x00000024ff027e24 */ /* 0x000fe2000f8e00ff */
[----:B------:R-:W-:Y:S01]  /*1b50*/  LDGSTS.E.BYPASS.LTC128B.128 [R20+0x1000], desc[UR24][R18.64] ;  /* 0x0100000012147fae */ /* 0x000fe2000b981a18 */
[----:B------:R-:W-:Y:S01]  /*1b60*/  IMAD.U32 R4, RZ, RZ, UR21 ;  /* 0x00000015ff047e24 */ /* 0x000fe2000f8e00ff */
[----:B------:R-:W-:Y:S01]  /*1b70*/  USHF.L.U64.HI UR17, UR6, 0x5, UR7 ;  /* 0x0000000506117899 */ /* 0x000fe20008010207 */
[----:B------:R-:W-:Y:S01]  /*1b80*/  IMAD.U32 R3, RZ, RZ, UR37 ;  /* 0x00000025ff037e24 */ /* 0x000fe2000f8e00ff */
[----:B------:R-:W-:Y:S01]  /*1b90*/  LDGSTS.E.BYPASS.LTC128B.128 [R20+0x5000], desc[UR24][R18.64+0x80] ;  /* 0x0500008012147fae */ /* 0x000fe2000b981a18 */
[----:B------:R-:W-:Y:S01]  /*1ba0*/  UIADD3 UR30, UP0, UPT, UR18, UR21, URZ ;  /* 0x00000015121e7290 */ /* 0x000fe2000ff1e0ff */
[----:B------:R-:W-:Y:S01]  /*1bb0*/  IMAD.U32 R3, RZ, RZ, UR27 ;  /* 0x0000001bff037e24 */ /* 0x000fe2000f8e00ff */
[----:B------:R-:W-:Y:S01]  /*1bc0*/  UIADD3.X UR21, UPT, UPT, UR19, UR15, URZ, UP1, !UPT ;  /* 0x0000000f13157290 */ /* 0x000fe20008ffe4ff */
[----:B------:R-:W-:Y:S01]  /*1bd0*/  LDGSTS.E.BYPASS.LTC128B.128 [R20+0x1800], desc[UR24][R16.64] ;  /* 0x0180000010147fae */ /* 0x000fe2000b981a18 */
[----:B------:R-:W-:Y:S01]  /*1be0*/  IMAD.U32 R0, RZ, RZ, UR19 ;  /* 0x00000013ff007e24 */ /* 0x000fe2000f8e00ff */
[-C--:B------:R-:W-:Y:S01]  /*1bf0*/  LEA R6, P0, R4, R250.reuse, 0x1 ;  /* 0x000000fa04067211 */ /* 0x080fe200078008ff */
[----:B------:R-:W-:Y:S01]  /*1c00*/  UIADD3.X UR19, UPT, UPT, UR17, UR19, URZ, UP0, !UPT ;  /* 0x0000001311137290 */ /* 0x000fe200087fe4ff */
[----:B------:R-:W-:Y:S01]  /*1c10*/  LDGSTS.E.BYPASS.LTC128B.128 [R20+0x5800], desc[UR24][R16.64+0x80] ;  /* 0x0580008010147fae */ /* 0x000fe2000b981a18 */
[-C--:B-1----:R-:W-:Y:S01]  /*1c20*/  LEA R8, P1, R2, R250.reuse, 0x1 ;  /* 0x000000fa02087211 */ /* 0x082fe200078208ff */
[----:B------:R-:W-:Y:S01]  /*1c30*/  IMAD.U32 R5, RZ, RZ, UR20 ;  /* 0x00000014ff057e24 */ /* 0x000fe2000f8e00ff */
[-C--:B------:R-:W-:Y:S01]  /*1c40*/  LEA.HI.X R7, R4, R249.reuse, R0, 0x1, P0 ;  /* 0x000000f904077211 */ /* 0x080fe200000f0c00 */
[----:B------:R-:W-:Y:S01]  /*1c50*/  LDGSTS.E.BYPASS.LTC128B.128 [R20+0x2000], desc[UR24][R14.64] ;  /* 0x020000000e147fae */ /* 0x000fe2000b981a18 */
[-C--:B------:R-:W-:Y:S01]  /*1c60*/  LEA.HI.X R9, R2, R249.reuse, R3, 0x1, P1 ;  /* 0x000000f902097211 */ /* 0x080fe200008f0c03 */
[----:B------:R-:W-:Y:S01]  /*1c70*/  IMAD.U32 R3, RZ, RZ, UR21 ;  /* 0x00000015ff037e24 */ /* 0x000fe2000f8e00ff */
[C---:B------:R-:W-:Y:S01]  /*1c80*/  LEA R4, P1, R5.reuse, R250, 0x1 ;  /* 0x000000fa05047211 */ /* 0x040fe200078208ff */
[----:B------:R-:W-:Y:S01]  /*1c90*/  LDGSTS.E.BYPASS.LTC128B.128 [R20+0x6000], desc[UR24][R14.64+0x80] ;  /* 0x060000800e147fae */ /* 0x000fe2000b981a18 */
[----:B------:R-:W-:Y:S01]  /*1ca0*/  IMAD.U32 R0, RZ, RZ, UR19 ;  /* 0x00000013ff007e24 */ /* 0x000fe2000f8e00ff */
[----:B------:R-:W-:Y:S01]  /*1cb0*/  UIMAD.WIDE.U32 UR38, UR4, UR12, URZ ;  /* 0x0000000c042672a5 */ /* 0x000fe2000f8e00ff */
[----:B------:R-:W-:Y:S01]  /*1cc0*/  LEA.HI.X R5, R5, R249, R3, 0x1, P1 ;  /* 0x000000f905057211 */ /* 0x000fe200008f0c03 */
[----:B------:R-:W-:Y:S01]  /*1cd0*/  LDGSTS.E.BYPASS.LTC128B.128 [R20+0x2800], desc[UR24][R12.64] ;  /* 0x028000000c147fae */ /* 0x000fe2000b981a18 */
[----:B------:R-:W-:-:S02]  /*1ce0*/  UIMAD UR21, UR4, UR13, URZ ;  /* 0x0000000d041572a4 */ /* 0x000fc4000f8e02ff */
[----:B------:R-:W-:Y:S01]  /*1cf0*/  USHF.L.U32 UR20, UR12, 0x4, URZ ;  /* 0x000000040c147899 */ /* 0x000fe200080006ff */
[----:B------:R-:W-:Y:S01]  /*1d00*/  LDGSTS.E.BYPASS.LTC128B.128 [R20+0x6800], desc[UR24][R12.64+0x80] ;  /* 0x068000800c147fae */ /* 0x000fe2000b981a18 */
[----:B------:R-:W-:Y:S02]  /*1d10*/  USHF.L.U64.HI UR19, UR12, 0x4, UR13 ;  /* 0x000000040c137899 */ /* 0x000fe4000801020d */
[----:B------:R-:W-:Y:S01]  /*1d20*/  UIADD3 UR21, UPT, UPT, UR39, UR21, URZ ;  /* 0x0000001527157290 */ /* 0x000fe2000fffe0ff */
[----:B------:R-:W-:Y:S01]  /*1d30*/  LDGSTS.E.BYPASS.LTC128B.128 [R20+0x3000], desc[UR24][R10.64] ;  /* 0x030000000a147fae */ /* 0x000fe2000b981a18 */
[----:B------:R-:W-:Y:S02]  /*1d40*/  USHF.L.U32 UR37, UR12, 0x5, URZ ;  /* 0x000000050c257899 */ /* 0x000fe400080006ff */
[----:B------:R-:W-:Y:S01]  /*1d50*/  USHF.L.U64.HI UR36, UR12, 0x5, UR13 ;  /* 0x000000050c247899 */ /* 0x000fe2000801020d */
[----:B------:R1:W-:Y:S04]  /*1d60*/  LDGSTS.E.BYPASS.LTC128B.128 [R20+0x7000], desc[UR24][R10.64+0x80] ;  /* 0x070000800a147fae */ /* 0x0003e8000b981a18 */
[----:B------:R-:W-:Y:S04]  /*1d70*/  LDGSTS.E.BYPASS.LTC128B.128 [R20+0x3800], desc[UR24][R26.64] ;  /* 0x038000001a147fae */ /* 0x000fe8000b981a18 */
[----:B------:R-:W-:Y:S04]  /*1d80*/  LDGSTS.E.BYPASS.LTC128B.128 [R20+0x7800], desc[UR24][R26.64+0x80] ;  /* 0x078000801a147fae */ /* 0x000fe8000b981a18 */
[----:B------:R-:W-:Y:S04]  /*1d90*/  LDGSTS.E.BYPASS.LTC128B.128 [R20+0x8000], desc[UR24][R8.64] ;  /* 0x0800000008147fae */ /* 0x000fe8000b981a18 */
[----:B------:R-:W-:Y:S04]  /*1da0*/  LDGSTS.E.BYPASS.LTC128B.128 [R20+0xa000], desc[UR24][R8.64+0x80] ;  /* 0x0a00008008147fae */ /* 0x000fe8000b981a18 */
[----:B------:R-:W-:Y:S04]  /*1db0*/  LDGSTS.E.BYPASS.LTC128B.128 [R20+0x8800], desc[UR24][R6.64] ;  /* 0x0880000006147fae */ /* 0x000fe8000b981a18 */
[----:B------:R2:W-:Y:S01]  /*1dc0*/  LDGSTS.E.BYPASS.LTC128B.128 [R20+0xa800], desc[UR24][R6.64+0x80] ;  /* 0x0a80008006147fae */ /* 0x0005e2000b981a18 */
[----:B-1----:R-:W-:-:S03]  /*1dd0*/  IMAD.U32 R10, RZ, RZ, UR30 ;  /* 0x0000001eff0a7e24 */ /* 0x002fc6000f8e00ff */
[----:B------:R-:W-:Y:S01]  /*1de0*/  LDGSTS.E.BYPASS.LTC128B.128 [R20+0x9000], desc[UR24][R4.64] ;  /* 0x0900000004147fae */ /* 0x000fe2000b981a18 */
[----:B------:R-:W-:Y:S01]  /*1df0*/  ULEA UR30, UP0, UR38, UR20, 0x6 ;  /* 0x00000014261e7291 */ /* 0x000fe2000f8030ff */
[C---:B------:R-:W-:Y:S02]  /*1e00*/  LEA R2, P0, R10.reuse, R250, 0x1 ;  /* 0x000000fa0a027211 */ /* 0x040fe400078008ff */
[----:B------:R1:W-:Y:S01]  /*1e10*/  LDGSTS.E.BYPASS.LTC128B.128 [R20+0xb000], desc[UR24][R4.64+0x80] ;  /* 0x0b00008004147fae */ /* 0x0003e2000b981a18 */
[----:B------:R-:W-:Y:S01]  /*1e20*/  ULEA.HI.X UR27, UR38, UR19, UR21, 0x6, UP0 ;  /* 0x00000013261b7291 */ /* 0x000fe200080f3415 */
[----:B------:R-:W-:Y:S01]  /*1e30*/  LEA.HI.X R3, R10, R249, R0, 0x1, P0 ;  /* 0x000000f90a037211 */ /* 0x000fe200000f0c00 */
[----:B------:R-:W-:Y:S01]  /*1e40*/  UIADD3 UR20, UP1, UPT, UR30, UR20, URZ ;  /* 0x000000141e147290 */ /* 0x000fe2000ff3e0ff */
[----:B------:R-:W-:Y:S01]  /*1e50*/  LOP3.LUT R0, R176, 0x1c0, RZ, 0xc0, !PT ;  /* 0x000001c0b0007812 */ /* 0x000fe200078ec0ff */
[----:B------:R-:W-:Y:S02]  /*1e60*/  UIADD3 UR37, UP0, UPT, UR37, UR30, URZ ;  /* 0x0000001e25257290 */ /* 0x000fe4000ff1e0ff */
[----:B------:R-:W-:Y:S01]  /*1e70*/  LDGSTS.E.BYPASS.LTC128B.128 [R20+0x9800], desc[UR24][R2.64] ;  /* 0x0980000002147fae */ /* 0x000fe2000b981a18 */
[----:B------:R-:W-:Y:S01]  /*1e80*/  LOP3.LUT R21, R0, 0x38, R32, 0xf8, !PT ;  /* 0x0000003800157812 */ /* 0x000fe200078ef820 */
[----:B------:R-:W-:Y:S01]  /*1e90*/  UIADD3.X UR19, UPT, UPT, UR27, UR19, URZ, UP1, !UPT ;  /* 0x000000131b137290 */ /* 0x000fe20008ffe4ff */
[----:B------:R-:W-:Y:S01]  /*1ea0*/  IMAD.U32 R0, RZ, RZ, UR21 ;  /* 0x00000015ff007e24 */ /* 0x000fe2000f8e00ff */
[----:B------:R3:W-:Y:S01]  /*1eb0*/  LDGSTS.E.BYPASS.LTC128B.128 [R20+0xb800], desc[UR24][R2.64+0x80] ;  /* 0x0b80008002147fae */ /* 0x0007e2000b981a18 */
[----:B------:R-:W-:Y:S01]  /*1ec0*/  UIADD3.X UR36, UPT, UPT, UR36, UR27, URZ, UP0, !UPT ;  /* 0x0000001b24247290 */ /* 0x000fe200087fe4ff */
[----:B------:R-:W-:Y:S01]  /*1ed0*/  IMAD.U32 R11, RZ, RZ, UR20 ;  /* 0x00000014ff0b7e24 */ /* 0x000fe2000f8e00ff */
[----:B------:R-:W-:Y:S01]  /*1ee0*/  LOP3.LUT R167, R21, 0x8, R160, 0x78, !PT ;  /* 0x0000000815a77812 */ /* 0x000fe200078e78a0 */
[----:B------:R-:W0:Y:S01]  /*1ef0*/  LDGDEPBAR ;  /* 0x00000000000079af */ /* 0x000e220000000000 */
[----:B------:R-:W-:Y:S01]  /*1f00*/  IMAD.U32 R10, RZ, RZ, UR37 ;  /* 0x00000025ff0a7e24 */ /* 0x000fe2000f8e00ff */
[----:B------:R-:W-:Y:S01]  /*1f10*/  UISETP.NE.AND UP0, UPT, UR26, 0x1, UPT ;  /* 0x000000011a00788c */ /* 0x000fe2000bf05270 */
[----:B--2---:R-:W-:-:S05]  /*1f20*/  IMAD.U32 R7, RZ, RZ, UR30 ;  /* 0x0000001eff077e24 */ /* 0x004fca000f8e00ff */
[-C--:B------:R-:W-:Y:S01]  /*1f30*/  LEA R6, P2, R7, R235.reuse, 0x1 ;  /* 0x000000eb07067211 */ /* 0x080fe200078408ff */
[----:B-1----:R-:W-:Y:S01]  /*1f40*/  IMAD.U32 R5, RZ, RZ, UR27 ;  /* 0x0000001bff057e24 */ /* 0x002fe2000f8e00ff */
[----:B------:R-:W-:-:S04]  /*1f50*/  LEA R4, P1, R11, R235, 0x1 ;  /* 0x000000eb0b047211 */ /* 0x000fc800078208ff */
[----:B------:R-:W-:Y:S01]  /*1f60*/  LEA.HI.X R7, R7, R234, R5, 0x1, P2 ;  /* 0x000000ea07077211 */ /* 0x000fe200010f0c05 */
[----:B---3--:R-:W-:Y:S01]  /*1f70*/  IMAD.U32 R2, RZ, RZ, UR38 ;  /* 0x00000026ff027e24 */ /* 0x008fe2000f8e00ff */
[----:B------:R-:W-:-:S04]  /*1f80*/  DEPBAR.LE SB0, 0x0 ;  /* 0x000080000000791a */ /* 0x000fc80000000000 */
[----:B------:R-:W-:Y:S01]  /*1f90*/  IMAD.U32 R3, RZ, RZ, UR39 ;  /* 0x00000027ff037e24 */ /* 0x000fe2000f8e00ff */
[----:B------:R-:W-:Y:S01]  /*1fa0*/  LOP3.LUT R3, R21, 0x8, R161, 0x78, !PT ;  /* 0x0000000815037812 */ /* 0x000fe200078e78a1 */
[----:B------:R-:W-:Y:S01]  /*1fb0*/  BAR.SYNC.DEFER_BLOCKING 0x0 ;  /* 0x0000000000007b1d */ /* 0x000fe20000010000 */
[----:B------:R-:W-:-:S03]  /*1fc0*/  LEA R8, P0, R2, R235, 0x7 ;  /* 0x000000eb02087211 */ /* 0x000fc600078038ff */
[----:B------:R-:W-:Y:S01]  /*1fd0*/  IMAD R165, R3, 0x2, R165 ;  /* 0x0000000203a57824 */ /* 0x000fe200078e02a5 */
[----:B------:R-:W-:Y:S01]  /*1fe0*/  LEA.HI.X R9, R2, R234, R0, 0x7, P0 ;  /* 0x000000ea02097211 */ /* 0x000fe200000f3c00 */
[----:B------:R-:W-:Y:S01]  /*1ff0*/  IMAD.U32 R3, RZ, RZ, UR19 ;  /* 0x00000013ff037e24 */ /* 0x000fe2000f8e00ff */
[----:B------:R-:W-:Y:S01]  /*2000*/  LEA R2, P0, R10, R235, 0x1 ;  /* 0x000000eb0a027211 */ /* 0x000fe200078008ff */
[----:B------:R-:W-:-:S03]  /*2010*/  IMAD.U32 R0, RZ, RZ, UR36 ;  /* 0x00000024ff007e24 */ /* 0x000fc6000f8e00ff */
[-C--:B------:R-:W-:Y:S02]  /*2020*/  LEA.HI.X R5, R11, R234.reuse, R3, 0x1, P1 ;  /* 0x000000ea0b057211 */ /* 0x080fe400008f0c03 */
[----:B------:R-:W-:Y:S02]  /*2030*/  LEA.HI.X R3, R10, R234, R0, 0x1, P0 ;  /* 0x000000ea0a037211 */ /* 0x000fe400000f0c00 */
[----:B------:R-:W-:Y:S02]  /*2040*/  LOP3.LUT R0, R31, R167, RZ, 0xfc, !PT ;  /* 0x000000a71f007212 */ /* 0x000fe400078efcff */
[----:B------:R-:W-:Y:S02]  /*2050*/  LOP3.LUT P0, RZ, R161, 0x2, RZ, 0xc0, !PT ;  /* 0x00000002a1ff7812 */ /* 0x000fe4000780c0ff */
[----:B------:R-:W-:Y:S01]  /*2060*/  LEA R21, R0, UR5, 0x1 ;  /* 0x0000000500157c11 */ /* 0x000fe2000f8e08ff */
[----:B------:R-:W-:Y:S01]  /*2070*/  VIADD R0, R165, UR5 ;  /* 0x00000005a5007c36 */ /* 0x000fe20008000000 */
[----:B------:R-:W-:Y:S01]  /*2080*/  @!PT LDS RZ, [RZ] ;  /* 0x00000000fffff984 */ /* 0x000fe20000000800 */
[----:B------:R-:W-:Y:S01]  /*2090*/  @!PT LDS RZ, [RZ] ;  /* 0x00000000fffff984 */ /* 0x000fe20000000800 */
[----:B------:R-:W-:Y:S01]  /*20a0*/  @!PT LDS RZ, [RZ] ;  /* 0x00000000fffff984 */ /* 0x000fe20000000800 */
[----:B------:R-:W-:Y:S04]  /*20b0*/  LDGSTS.E.BYPASS.LTC128B.128 [R20+0xc000], desc[UR24][R8.64] ;  /* 0x0c00000008147fae */ /* 0x000fe8000b981a18 */
[----:B------:R1:W-:Y:S04]  /*20c0*/  LDGSTS.E.BYPASS.LTC128B.128 [R20+0xe000], desc[UR24][R8.64+0x80] ;  /* 0x0e00008008147fae */ /* 0x0003e8000b981a18 */
[----:B------:R-:W-:Y:S04]  /*20d0*/  LDGSTS.E.BYPASS.LTC128B.128 [R20+0xc800], desc[UR24][R6.64] ;  /* 0x0c80000006147fae */ /* 0x000fe8000b981a18 */
[----:B------:R-:W-:Y:S04]  /*20e0*/  LDGSTS.E.BYPASS.LTC128B.128 [R20+0xe800], desc[UR24][R6.64+0x80] ;  /* 0x0e80008006147fae */ /* 0x000fe8000b981a18 */
[----:B------:R-:W-:Y:S04]  /*20f0*/  LDGSTS.E.BYPASS.LTC128B.128 [R20+0xd000], desc[UR24][R4.64] ;  /* 0x0d00000004147fae */ /* 0x000fe8000b981a18 */
[----:B------:R-:W-:Y:S04]  /*2100*/  LDGSTS.E.BYPASS.LTC128B.128 [R20+0xf000], desc[UR24][R4.64+0x80] ;  /* 0x0f00008004147fae */ /* 0x000fe8000b981a18 */
[----:B------:R-:W-:Y:S04]  /*2110*/  LDGSTS.E.BYPASS.LTC128B.128 [R20+0xd800], desc[UR24][R2.64] ;  /* 0x0d80000002147fae */ /* 0x000fe8000b981a18 */
[----:B------:R2:W-:Y:S04]  /*2120*/  LDGSTS.E.BYPASS.LTC128B.128 [R20+0xf800], desc[UR24][R2.64+0x80] ;  /* 0x0f80008002147fae */ /* 0x0005e8000b981a18 */
[----:B-1----:R-:W-:Y:S04]  /*2130*/  LDSM.16.M88.4 R8, [R21+0x2000] ;  /* 0x002000001508783b */ /* 0x002fe80000000200 */
[----:B------:R-:W1:Y:S04]  /*2140*/  LDSM.16.M88.4 R32, [R165+UR5+0x8800] ;  /* 0x00880005a520783b */ /* 0x000e680008000200 */
[----:B------:R-:W3:Y:S04]  /*2150*/  LDSM.16.M88.4 R36, [R165+UR5+0x8000] ;  /* 0x00800005a524783b */ /* 0x000ee80008000200 */
[----:B------:R-:W4:Y:S04]  /*2160*/  LDSM.16.M88.4 R28, [R165+UR5+0x9000] ;  /* 0x00900005a51c783b */ /* 0x000f280008000200 */
[----:B------:R-:W5:Y:S04]  /*2170*/  LDSM.16.M88.4 R16, [R165+UR5+0x9800] ;  /* 0x00980005a510783b */ /* 0x000f680008000200 */
[----:B------:R-:W5:Y:S01]  /*2180*/  LDSM.16.M88.4 R12, [R21] ;  /* 0x00000000150c783b */ /* 0x000f620000000200 */
[----:B--2---:R-:W-:-:S03]  /*2190*/  SEL R3, R168, 0xffffffe0, !P0 ;  /* 0xffffffe0a8037807 */ /* 0x004fc60004000000 */
[----:B------:R-:W0:Y:S02]  /*21a0*/  LDGDEPBAR ;  /* 0x00000000000079af */ /* 0x000e240000000000 */
[C---:B------:R-:W-:Y:S02]  /*21b0*/  IMAD.IADD R2, R3.reuse, 0x1, R0 ;  /* 0x0000000103027824 */ /* 0x040fe400078e0200 */
[----:B------:R-:W-:-:S03]  /*21c0*/  IMAD.IADD R104, R3, 0x1, R21 ;  /* 0x0000000103687824 */ /* 0x000fc600078e0215 */
[----:B------:R-:W-:Y:S04]  /*21d0*/  LDSM.16.M88.4 R52, [R2+0x8800] ;  /* 0x008800000234783b */ /* 0x000fe80000000200 */
[----:B------:R-:W2:Y:S04]  /*21e0*/  LDSM.16.M88.4 R4, [R104+0x2000] ;  /* 0x002000006804783b */ /* 0x000ea80000000200 */
[----:B------:R-:W2:Y:S01]  /*21f0*/  LDSM.16.M88.4 R48, [R2+0x8000] ;  /* 0x008000000230783b */ /* 0x000ea20000000200 */
[C---:B-1----:R-:W-:Y:S03]  /*2200*/  HMMA.16816.F32 R76, R8.reuse, R32, RZ ;  /* 0x00000020084c723c */ /* 0x042fe600000018ff */
[----:B------:R-:W1:Y:S04]  /*2210*/  LDSM.16.M88.4 R56, [R2+0x9000] ;  /* 0x009000000238783b */ /* 0x000e680000000200 */
[----:B------:R-:W1:Y:S01]  /*2220*/  LDSM.16.M88.4 R68, [R2+0x9800] ;  /* 0x009800000244783b */ /* 0x000e620000000200 */
[C---:B---3--:R-:W-:Y:S03]  /*2230*/  HMMA.16816.F32 R84, R8.reuse, R36, RZ ;  /* 0x000000240854723c */ /* 0x048fe600000018ff */
[----:B------:R-:W3:Y:S05]  /*2240*/  LDSM.16.M88.4 R24, [R104] ;  /* 0x000000006818783b */ /* 0x000eea0000000200 */
[C---:B------:R-:W-:Y:S08]  /*2250*/  HMMA.16816.F32 R80, R8.reuse, R38, RZ ;  /* 0x000000260850723c */ /* 0x040ff000000018ff */
[C---:B----4-:R-:W-:Y:S08]  /*2260*/  HMMA.16816.F32 R64, R8.reuse, R28, RZ ;  /* 0x0000001c0840723c */ /* 0x050ff000000018ff */
[C---:B-----5:R-:W-:Y:S08]  /*2270*/  HMMA.16816.F32 R44, R8.reuse, R16, RZ ;  /* 0x00000010082c723c */ /* 0x060ff000000018ff */
[C---:B------:R-:W-:Y:S08]  /*2280*/  HMMA.16816.F32 R72, R8.reuse, R34, RZ ;  /* 0x000000220848723c */ /* 0x040ff000000018ff */
[C---:B------:R-:W-:Y:S08]  /*2290*/  HMMA.16816.F32 R60, R8.reuse, R30, RZ ;  /* 0x0000001e083c723c */ /* 0x040ff000000018ff */
[----:B------:R-:W-:Y:S08]  /*22a0*/  HMMA.16816.F32 R40, R8, R18, RZ ;  /* 0x000000120828723c */ /* 0x000ff000000018ff */
[C---:B------:R-:W-:Y:S08]  /*22b0*/  HMMA.16816.F32 R88, R12.reuse, R36, RZ ;  /* 0x000000240c58723c */ /* 0x040ff000000018ff */
[C---:B------:R-:W-:Y:S08]  /*22c0*/  HMMA.16816.F32 R92, R12.reuse, R38, RZ ;  /* 0x000000260c5c723c */ /* 0x040ff000000018ff */
[C---:B------:R-:W-:Y:S08]  /*22d0*/  HMMA.16816.F32 R8, R12.reuse, R28, RZ ;  /* 0x0000001c0c08723c */ /* 0x040ff000000018ff */
[----:B------:R-:W-:Y:S08]  /*22e0*/  HMMA.16816.F32 R36, R12, R32, RZ ;  /* 0x000000200c24723c */ /* 0x000ff000000018ff */
[C---:B--2---:R-:W-:Y:S08]  /*22f0*/  HMMA.16816.F32 R132, R4.reuse, R52, R76 ;  /* 0x000000340484723c */ /* 0x044ff0000000184c */
[C---:B------:R-:W-:Y:S08]  /*2300*/  HMMA.16816.F32 R140, R4.reuse, R48, R84 ;  /* 0x00000030048c723c */ /* 0x040ff00000001854 */
[C---:B-1----:R-:W-:Y:S08]  /*2310*/  HMMA.16816.F32 R64, R4.reuse, R56, R64 ;  /* 0x000000380440723c */ /* 0x042ff00000001840 */
[C---:B------:R-:W-:Y:S08]  /*2320*/  HMMA.16816.F32 R76, R4.reuse, R68, R44 ;  /* 0x00000044044c723c */ /* 0x040ff0000000182c */
[C---:B------:R-:W-:Y:S08]  /*2330*/  HMMA.16816.F32 R136, R4.reuse, R50, R80 ;  /* 0x000000320488723c */ /* 0x040ff00000001850 */
[C---:B------:R-:W-:Y:S08]  /*2340*/  HMMA.16816.F32 R128, R4.reuse, R54, R72 ;  /* 0x000000360480723c */ /* 0x040ff00000001848 */
[C---:B------:R-:W-:Y:S08]  /*2350*/  HMMA.16816.F32 R60, R4.reuse, R58, R60 ;  /* 0x0000003a043c723c */ /* 0x040ff0000000183c */
[----:B------:R-:W-:Y:S01]  /*2360*/  HMMA.16816.F32 R112, R4, R70, R40 ;  /* 0x000000460470723c */ /* 0x000fe20000001828 */
[----:B------:R-:W-:-:S05]  /*2370*/  IMAD.MOV.U32 R4, RZ, RZ, 0x40 ;  /* 0x00000040ff047424 */ /* 0x000fca00078e00ff */
[----:B------:R-:W-:Y:S02]  /*2380*/  SEL R23, R4, 0xffffffc0, !P6 ;  /* 0xffffffc004177807 */ /* 0x000fe40007000000 */
[----:B------:R-:W-:Y:S03]  /*2390*/  HMMA.16816.F32 R96, R12, R34, RZ ;  /* 0x000000220c60723c */ /* 0x000fe600000018ff */
[C---:B------:R-:W-:Y:S02]  /*23a0*/  IMAD.IADD R22, R23.reuse, 0x1, R21 ;  /* 0x0000000117167824 */ /* 0x040fe400078e0215 */
[----:B------:R-:W-:Y:S02]  /*23b0*/  IMAD.IADD R0, R23, 0x1, R0 ;  /* 0x0000000117007824 */ /* 0x000fe400078e0200 */
[C---:B------:R-:W-:Y:S01]  /*23c0*/  IMAD.IADD R23, R3.reuse, 0x1, R22 ;  /* 0x0000000103177824 */ /* 0x040fe200078e0216 */
[----:B---3--:R-:W-:Y:S01]  /*23d0*/  HMMA.16816.F32 R120, R24, R56, R8 ;  /* 0x000000381878723c */ /* 0x008fe20000001808 */
[----:B------:R-:W-:Y:S01]  /*23e0*/  LDSM.16.M88.4 R8, [R22+0x2000] ;  /* 0x002000001608783b */ /* 0x000fe20000000200 */
[----:B------:R-:W-:-:S03]  /*23f0*/  IMAD.IADD R3, R3, 0x1, R0 ;  /* 0x0000000103037824 */ /* 0x000fc600078e0200 */
[----:B------:R-:W1:Y:S03]  /*2400*/  LDSM.16.M88.4 R32, [R0+0x9800] ;  /* 0x009800000020783b */ /* 0x000e660000000200 */
[----:B------:R-:W-:Y:S01]  /*2410*/  HMMA.16816.F32 R108, R12, R30, RZ ;  /* 0x0000001e0c6c723c */ /* 0x000fe200000018ff */
[----:B------:R-:W2:Y:S04]  /*2420*/  LDSM.16.M88.4 R44, [R0+0x8000] ;  /* 0x00800000002c783b */ /* 0x000ea80000000200 */
[----:B------:R-:W3:Y:S03]  /*2430*/  LDSM.16.M88.4 R40, [R0+0x8800] ;  /* 0x008800000028783b */ /* 0x000ee60000000200 */
[----:B------:R-:W-:Y:S01]  /*2440*/  HMMA.16816.F32 R116, R24, R52, R36 ;  /* 0x000000341874723c */ /* 0x000fe20000001824 */
[----:B------:R-:W4:Y:S04]  /*2450*/  LDSM.16.M88.4 R36, [R0+0x9000] ;  /* 0x009000000024783b */ /* 0x000f280000000200 */
[----:B------:R-:W-:Y:S03]  /*2460*/  LDSM.16.M88.4 R4, [R23+0x2000] ;  /* 0x002000001704783b */ /* 0x000fe60000000200 */
[C---:B------:R-:W-:Y:S08]  /*2470*/  HMMA.16816.F32 R28, R12.reuse, R16, RZ ;  /* 0x000000100c1c723c */ /* 0x040ff000000018ff */
[----:B------:R-:W-:Y:S01]  /*2480*/  HMMA.16816.F32 R144, R12, R18, RZ ;  /* 0x000000120c90723c */ /* 0x000fe200000018ff */
[----:B------:R-:W5:Y:S04]  /*2490*/  LDSM.16.M88.4 R12, [R22] ;  /* 0x00000000160c783b */ /* 0x000f680000000200 */
[----:B------:R-:W-:Y:S03]  /*24a0*/  LDSM.16.M88.4 R16, [R23] ;  /* 0x000000001710783b */ /* 0x000fe60000000200 */
[C---:B------:R-:W-:Y:S08]  /*24b0*/  HMMA.16816.F32 R100, R24.reuse, R48, R88 ;  /* 0x000000301864723c */ /* 0x040ff00000001858 */
[C---:B------:R-:W-:Y:S01]  /*24c0*/  HMMA.16816.F32 R124, R24.reuse, R68, R28 ;  /* 0x00000044187c723c */ /* 0x040fe2000000181c */
[----:B------:R-:W5:Y:S07]  /*24d0*/  LDSM.16.M88.4 R28, [R3+0x8000] ;  /* 0x00800000031c783b */ /* 0x000f6e0000000200 */
[C---:B------:R-:W-:Y:S01]  /*24e0*/  HMMA.16816.F32 R88, R24.reuse, R50, R92 ;  /* 0x000000321858723c */ /* 0x040fe2000000185c */
[----:B------:R-:W5:Y:S04]  /*24f0*/  LDSM.16.M88.4 R48, [R3+0x8800] ;  /* 0x008800000330783b */ /* 0x000f680000000200 */
[----:B------:R-:W-:Y:S03]  /*2500*/  LDSM.16.M88.4 R92, [R3+0x9800] ;  /* 0x00980000035c783b */ /* 0x000fe60000000200 */
[C---:B------:R-:W-:Y:S08]  /*2510*/  HMMA.16816.F32 R108, R24.reuse, R58, R108 ;  /* 0x0000003a186c723c */ /* 0x040ff0000000186c */
[C---:B------:R-:W-:Y:S01]  /*2520*/  HMMA.16816.F32 R96, R24.reuse, R54, R96 ;  /* 0x000000361860723c */ /* 0x040fe20000001860 */
[----:B------:R-:W5:Y:S07]  /*2530*/  LDSM.16.M88.4 R52, [R3+0x9000] ;  /* 0x009000000334783b */ /* 0x000f6e0000000200 */
[----:B------:R-:W-:Y:S08]  /*2540*/  HMMA.16816.F32 R84, R24, R70, R144 ;  /* 0x000000461854723c */ /* 0x000ff00000001890 */
[C---:B-1----:R-:W-:Y:S08]  /*2550*/  HMMA.16816.F32 R56, R8.reuse, R32, R76 ;  /* 0x000000200838723c */ /* 0x042ff0000000184c */
[C---:B--2---:R-:W-:Y:S08]  /*2560*/  HMMA.16816.F32 R80, R8.reuse, R44, R140 ;  /* 0x0000002c0850723c */ /* 0x044ff0000000188c */
[C---:B---3--:R-:W-:Y:S08]  /*2570*/  HMMA.16816.F32 R72, R8.reuse, R40, R132 ;  /* 0x000000280848723c */ /* 0x048ff00000001884 */
[C---:B----4-:R-:W-:Y:S08]  /*2580*/  HMMA.16816.F32 R64, R8.reuse, R36, R64 ;  /* 0x000000240840723c */ /* 0x050ff00000001840 */
[C---:B------:R-:W-:Y:S08]  /*2590*/  HMMA.16816.F32 R76, R8.reuse, R46, R136 ;  /* 0x0000002e084c723c */ /* 0x040ff00000001888 */
[C---:B------:R-:W-:Y:S08]  /*25a0*/  HMMA.16816.F32 R68, R8.reuse, R42, R128 ;  /* 0x0000002a0844723c */ /* 0x040ff00000001880 */
[C---:B------:R-:W-:Y:S08]  /*25b0*/  HMMA.16816.F32 R60, R8.reuse, R38, R60 ;  /* 0x00000026083c723c */ /* 0x040ff0000000183c */
[----:B------:R-:W-:Y:S08]  /*25c0*/  HMMA.16816.F32 R24, R8, R34, R112 ;  /* 0x000000220818723c */ /* 0x000ff00000001870 */
[C---:B-----5:R-:W-:Y:S08]  /*25d0*/  HMMA.16816.F32 R8, R12.reuse, R44, R100 ;  /* 0x0000002c0c08723c */ /* 0x060ff00000001864 */
[C---:B------:R-:W-:Y:S08]  /*25e0*/  HMMA.16816.F32 R44, R12.reuse, R46, R88 ;  /* 0x0000002e0c2c723c */ /* 0x040ff00000001858 */
[C---:B------:R-:W-:Y:S08]  /*25f0*/  HMMA.16816.F32 R88, R12.reuse, R36, R120 ;  /* 0x000000240c58723c */ /* 0x040ff00000001878 */
[C---:B------:R-:W-:Y:S08]  /*2600*/  HMMA.16816.F32 R156, R12.reuse, R32, R124 ;  /* 0x000000200c9c723c */ /* 0x040ff0000000187c */
[C---:B------:R-:W-:Y:S08]  /*2610*/  HMMA.16816.F32 R100, R12.reuse, R40, R116 ;  /* 0x000000280c64723c */ /* 0x040ff00000001874 */
[C---:B------:R-:W-:Y:S01]  /*2620*/  HMMA.16816.F32 R96, R12.reuse, R42, R96 ;  /* 0x0000002a0c60723c */ /* 0x040fe20000001860 */
[----:B------:R-:W-:Y:S07]  /*2630*/  LDSM.16.M88.4 R40, [R165+UR5+0xa000] ;  /* 0x00a00005a528783b */ /* 0x000fee0008000200 */
[C---:B------:R-:W-:Y:S01]  /*2640*/  HMMA.16816.F32 R112, R12.reuse, R38, R108 ;  /* 0x000000260c70723c */ /* 0x040fe2000000186c */
[----:B------:R-:W-:Y:S07]  /*2650*/  LDSM.16.M88.4 R36, [R165+UR5+0xa800] ;  /* 0x00a80005a524783b */ /* 0x000fee0008000200 */
[----:B------:R-:W-:Y:S01]  /*2660*/  HMMA.16816.F32 R152, R12, R34, R84 ;  /* 0x000000220c98723c */ /* 0x000fe20000001854 */
[----:B------:R-:W-:Y:S04]  /*2670*/  LDSM.16.M88.4 R32, [R165+UR5+0xb000] ;  /* 0x00b00005a520783b */ /* 0x000fe80008000200 */
[----:B------:R-:W-:Y:S03]  /*2680*/  LDSM.16.M88.4 R12, [R21+0x4000] ;  /* 0x00400000150c783b */ /* 0x000fe60000000200 */
[C---:B------:R-:W-:Y:S01]  /*2690*/  HMMA.16816.F32 R148, R4.reuse, R28, R80 ;  /* 0x0000001c0494723c */ /* 0x040fe20000001850 */
[----:B------:R-:W-:Y:S07]  /*26a0*/  LDSM.16.M88.4 R84, [R2+0xa800] ;  /* 0x00a800000254783b */ /* 0x000fee0000000200 */
[----:B------:R-:W-:Y:S08]  /*26b0*/  HMMA.16816.F32 R144, R4, R30, R76 ;  /* 0x0000001e0490723c */ /* 0x000ff0000000184c */
[C---:B------:R-:W-:Y:S01]  /*26c0*/  HMMA.16816.F32 R124, R16.reuse, R28, R8 ;  /* 0x0000001c107c723c */ /* 0x040fe20000001808 */
[----:B------:R-:W1:Y:S07]  /*26d0*/  LDSM.16.M88.4 R8, [R21+0x6000] ;  /* 0x006000001508783b */ /* 0x000e6e0000000200 */
[----:B------:R-:W-:Y:S01]  /*26e0*/  HMMA.16816.F32 R120, R16, R30, R44 ;  /* 0x0000001e1078723c */ /* 0x000fe2000000182c */
[----:B------:R-:W2:Y:S07]  /*26f0*/  LDSM.16.M88.4 R28, [R165+UR5+0xb800] ;  /* 0x00b80005a51c783b */ /* 0x000eae0008000200 */
[C---:B------:R-:W-:Y:S08]  /*2700*/  HMMA.16816.F32 R140, R4.reuse, R48, R72 ;  /* 0x00000030048c723c */ /* 0x040ff00000001848 */
[C---:B------:R-:W-:Y:S08]  /*2710*/  HMMA.16816.F32 R136, R4.reuse, R50, R68 ;  /* 0x000000320488723c */ /* 0x040ff00000001844 */
[C---:B------:R-:W-:Y:S01]  /*2720*/  HMMA.16816.F32 R132, R4.reuse, R52, R64 ;  /* 0x000000340484723c */ /* 0x040fe20000001840 */
[----:B------:R-:W-:Y:S07]  /*2730*/  LDSM.16.M88.4 R64, [R2+0xa000] ;  /* 0x00a000000240783b */ /* 0x000fee0000000200 */
[C---:B------:R-:W-:Y:S08]  /*2740*/  HMMA.16816.F32 R128, R4.reuse, R54, R60 ;  /* 0x000000360480723c */ /* 0x040ff0000000183c */
[C---:B------:R-:W-:Y:S08]  /*2750*/  HMMA.16816.F32 R72, R4.reuse, R92, R56 ;  /* 0x0000005c0448723c */ /* 0x040ff00000001838 */
[----:B------:R-:W-:Y:S01]  /*2760*/  HMMA.16816.F32 R24, R4, R94, R24 ;  /* 0x0000005e0418723c */ /* 0x000fe20000001818 */
[----:B------:R-:W-:Y:S07]  /*2770*/  LDSM.16.M88.4 R4, [R104+0x6000] ;  /* 0x006000006804783b */ /* 0x000fee0000000200 */
[C---:B------:R-:W-:Y:S01]  /*2780*/  HMMA.16816.F32 R108, R16.reuse, R50, R96 ;  /* 0x00000032106c723c */ /* 0x040fe20000001860 */
[----:B------:R-:W3:Y:S07]  /*2790*/  LDSM.16.M88.4 R96, [R2+0xb000] ;  /* 0x00b000000260783b */ /* 0x000eee0000000200 */
[C---:B------:R-:W-:Y:S01]  /*27a0*/  HMMA.16816.F32 R116, R16.reuse, R48, R100 ;  /* 0x000000301074723c */ /* 0x040fe20000001864 */
[----:B------:R4:W5:Y:S07]  /*27b0*/  LDSM.16.M88.4 R100, [R2+0xb800] ;  /* 0x00b800000264783b */ /* 0x00096e0000000200 */
[C---:B------:R-:W-:Y:S08]  /*27c0*/  HMMA.16816.F32 R88, R16.reuse, R52, R88 ;  /* 0x000000341058723c */ /* 0x040ff00000001858 */
[C---:B------:R-:W-:Y:S08]  /*27d0*/  HMMA.16816.F32 R80, R16.reuse, R54, R112 ;  /* 0x000000361050723c */ /* 0x040ff00000001870 */
[----:B------:R-:W-:Y:S01]  /*27e0*/  HMMA.16816.F32 R76, R16, R92, R156 ;  /* 0x0000005c104c723c */ /* 0x000fe2000000189c */
[----:B----4-:R-:W-:-:S07]  /*27f0*/  LOP3.LUT R2, R160, 0x1f0, RZ, 0xc0, !PT ;  /* 0x000001f0a0027812 */ /* 0x010fce00078ec0ff */
[----:B------:R-:W-:Y:S08]  /*2800*/  HMMA.16816.F32 R68, R16, R94, R152 ;  /* 0x0000005e1044723c */ /* 0x000ff00000001898 */
[C---:B-1----:R-:W-:Y:S08]  /*2810*/  HMMA.16816.F32 R60, R8.reuse, R40, R148 ;  /* 0x00000028083c723c */ /* 0x042ff00000001894 */
[C---:B------:R-:W-:Y:S08]  /*2820*/  HMMA.16816.F32 R56, R8.reuse, R42, R144 ;  /* 0x0000002a0838723c */ /* 0x040ff00000001890 */
[C---:B------:R-:W-:Y:S01]  /*2830*/  HMMA.16816.F32 R52, R8.reuse, R36, R140 ;  /* 0x000000240834723c */ /* 0x040fe2000000188c */
[----:B------:R-:W-:Y:S07]  /*2840*/  LDSM.16.M88.4 R140, [R3+0xb800] ;  /* 0x00b80000038c783b */ /* 0x000fee0000000200 */
[C---:B------:R-:W-:Y:S08]  /*2850*/  HMMA.16816.F32 R48, R8.reuse, R38, R136 ;  /* 0x000000260830723c */ /* 0x040ff00000001888 */
[C---:B------:R-:W-:Y:S08]  /*2860*/  HMMA.16816.F32 R44, R8.reuse, R32, R132 ;  /* 0x00000020082c723c */ /* 0x040ff00000001884 */
[C---:B------:R-:W-:Y:S08]  /*2870*/  HMMA.16816.F32 R16, R8.reuse, R34, R128 ;  /* 0x000000220810723c */ /* 0x040ff00000001880 */
[C---:B--2---:R-:W-:Y:S08]  /*2880*/  HMMA.16816.F32 R72, R8.reuse, R28, R72 ;  /* 0x0000001c0848723c */ /* 0x044ff00000001848 */
[----:B------:R-:W-:Y:S01]  /*2890*/  HMMA.16816.F32 R8, R8, R30, R24 ;  /* 0x0000001e0808723c */ /* 0x000fe20000001818 */
[----:B------:R5:W1:Y:S07]  /*28a0*/  LDSM.16.M88.4 R24, [R104+0x4000] ;  /* 0x004000006818783b */ /* 0x000a6e0000000200 */
[C---:B------:R-:W-:Y:S08]  /*28b0*/  HMMA.16816.F32 R148, R12.reuse, R38, R108 ;  /* 0x000000260c94723c */ /* 0x040ff0000000186c */
[C---:B------:R-:W-:Y:S08]  /*28c0*/  HMMA.16816.F32 R92, R12.reuse, R40, R124 ;  /* 0x000000280c5c723c */ /* 0x040ff0000000187c */
[C---:B------:R-:W-:Y:S01]  /*28d0*/  HMMA.16816.F32 R112, R12.reuse, R42, R120 ;  /* 0x0000002a0c70723c */ /* 0x040fe20000001878 */
[----:B------:R-:W-:Y:S07]  /*28e0*/  LDSM.16.M88.4 R40, [R0+0xa800] ;  /* 0x00a800000028783b */ /* 0x000fee0000000200 */
[----:B------:R-:W-:Y:S08]  /*28f0*/  HMMA.16816.F32 R152, R12, R32, R88 ;  /* 0x000000200c98723c */ /* 0x000ff00000001858 */
[----:B---3--:R-:W-:Y:S01]  /*2900*/  HMMA.16816.F32 R108, R4, R98, R16 ;  /* 0x00000062046c723c */ /* 0x008fe20000001810 */
[----:B------:R-:W2:Y:S07]  /*2910*/  LDSM.16.M88.4 R16, [R22+0x6000] ;  /* 0x006000001610783b */ /* 0x000eae0000000200 */
[C---:B------:R-:W-:Y:S01]  /*2920*/  HMMA.16816.F32 R116, R12.reuse, R36, R116 ;  /* 0x000000240c74723c */ /* 0x040fe20000001874 */
[----:B------:R-:W-:Y:S07]  /*2930*/  LDSM.16.M88.4 R36, [R0+0xb000] ;  /* 0x00b000000024783b */ /* 0x000fee0000000200 */
[----:B------:R-:W-:Y:S01]  /*2940*/  HMMA.16816.F32 R88, R12, R34, R80 ;  /* 0x000000220c58723c */ /* 0x000fe20000001850 */
[----:B------:R-:W-:Y:S07]  /*2950*/  LDSM.16.M88.4 R32, [R0+0xb800] ;  /* 0x00b800000020783b */ /* 0x000fee0000000200 */
[C---:B------:R-:W-:Y:S01]  /*2960*/  HMMA.16816.F32 R128, R4.reuse, R96, R44 ;  /* 0x000000600480723c */ /* 0x040fe2000000182c */
[----:B------:R3:W4:Y:S07]  /*2970*/  LDSM.16.M88.4 R44, [R0+0xa000] ;  /* 0x00a00000002c783b */ /* 0x00072e0000000200 */
[C---:B-----5:R-:W-:Y:S08]  /*2980*/  HMMA.16816.F32 R104, R4.reuse, R100, R72 ;  /* 0x000000640468723c */ /* 0x060ff00000001848 */
[----:B------:R-:W-:Y:S01]  /*2990*/  HMMA.16816.F32 R72, R4, R102, R8 ;  /* 0x000000660448723c */ /* 0x000fe20000001808 */
[----:B------:R-:W5:Y:S07]  /*29a0*/  LDSM.16.M88.4 R8, [R22+0x4000] ;  /* 0x004000001608783b */ /* 0x000f6e0000000200 */
[----:B------:R-:W-:Y:S01]  /*29b0*/  HMMA.16816.F32 R144, R12, R28, R76 ;  /* 0x0000001c0c90723c */ /* 0x000fe2000000184c */
[----:B---3--:R-:W-:-:S05]  /*29c0*/  IMAD.U32 R0, RZ, RZ, UR32 ;  /* 0x00000020ff007e24 */ /* 0x008fca000f8e00ff */
[----:B------:R-:W-:Y:S01]  /*29d0*/  IADD3 R0, PT, PT, R2, 0x1, R0 ;  /* 0x0000000102007810 */ /* 0x000fe20007ffe000 */
[----:B------:R-:W-:Y:S01]  /*29e0*/  IMAD.U32 R2, RZ, RZ, UR4 ;  /* 0x00000004ff027e24 */ /* 0x000fe2000f8e00ff */
[----:B------:R-:W-:Y:S01]  /*29f0*/  HMMA.16816.F32 R136, R12, R30, R68 ;  /* 0x0000001e0c88723c */ /* 0x000fe20000001844 */
[----:B------:R-:W-:Y:S04]  /*2a00*/  LDSM.16.M88.4 R28, [R3+0xa000] ;  /* 0x00a00000031c783b */ /* 0x000fe80000000200 */
[----:B------:R-:W-:Y:S03]  /*2a10*/  LDSM.16.M88.4 R12, [R23+0x4000] ;  /* 0x00400000170c783b */ /* 0x000fe60000000200 */
[C---:B------:R-:W-:Y:S08]  /*2a20*/  HMMA.16816.F32 R80, R4.reuse, R64, R60 ;  /* 0x000000400450723c */ /* 0x040ff0000000183c */
[C---:B------:R-:W-:Y:S08]  /*2a30*/  HMMA.16816.F32 R132, R4.reuse, R66, R56 ;  /* 0x000000420484723c */ /* 0x040ff00000001838 */
[C---:B------:R-:W-:Y:S08]  /*2a40*/  HMMA.16816.F32 R124, R4.reuse, R84, R52 ;  /* 0x00000054047c723c */ /* 0x040ff00000001834 */
[----:B------:R-:W-:Y:S01]  /*2a50*/  HMMA.16816.F32 R120, R4, R86, R48 ;  /* 0x000000560478723c */ /* 0x000fe20000001830 */
[----:B------:R-:W3:Y:S04]  /*2a60*/  LDSM.16.M88.4 R4, [R23+0x6000] ;  /* 0x006000001704783b */ /* 0x000ee80000000200 */
[----:B------:R-:W3:Y:S03]  /*2a70*/  LDSM.16.M88.4 R48, [R3+0xa800] ;  /* 0x00a800000330783b */ /* 0x000ee60000000200 */
[C---:B-1----:R-:W-:Y:S08]  /*2a80*/  HMMA.16816.F32 R60, R24.reuse, R64, R92 ;  /* 0x00000040183c723c */ /* 0x042ff0000000185c */
[----:B------:R-:W-:Y:S01]  /*2a90*/  HMMA.16816.F32 R56, R24, R66, R112 ;  /* 0x000000421838723c */ /* 0x000fe20000001870 */
[----:B------:R1:W3:Y:S01]  /*2aa0*/  LDSM.16.M88.4 R64, [R3+0xb000] ;  /* 0x00b000000340783b */ /* 0x0002e20000000200 */
[----:B------:R-:W-:-:S06]  /*2ab0*/  DEPBAR.LE SB0, 0x0 ;  /* 0x000080000000791a */ /* 0x000fcc0000000000 */
[C---:B------:R-:W-:Y:S08]  /*2ac0*/  HMMA.16816.F32 R52, R24.reuse, R84, R116 ;  /* 0x000000541834723c */ /* 0x040ff00000001874 */
[C---:B------:R-:W-:Y:S08]  /*2ad0*/  HMMA.16816.F32 R68, R24.reuse, R86, R148 ;  /* 0x000000561844723c */ /* 0x040ff00000001894 */
[----:B------:R-:W-:Y:S01]  /*2ae0*/  HMMA.16816.F32 R76, R24, R96, R152 ;  /* 0x00000060184c723c */ /* 0x000fe20000001898 */
[----:B-1----:R-:W-:-:S07]  /*2af0*/  IMAD.U32 R3, RZ, RZ, UR33 ;  /* 0x00000021ff037e24 */ /* 0x002fce000f8e00ff */
[C---:B------:R-:W-:Y:S08]  /*2b00*/  HMMA.16816.F32 R88, R24.reuse, R98, R88 ;  /* 0x000000621858723c */ /* 0x040ff00000001858 */
[C---:B------:R-:W-:Y:S08]  /*2b10*/  HMMA.16816.F32 R96, R24.reuse, R100, R144 ;  /* 0x000000641860723c */ /* 0x040ff00000001890 */
[----:B------:R-:W-:Y:S08]  /*2b20*/  HMMA.16816.F32 R84, R24, R102, R136 ;  /* 0x000000661854723c */ /* 0x000ff00000001888 */
[C---:B--2---:R-:W-:Y:S08]  /*2b30*/  HMMA.16816.F32 R100, R16.reuse, R40, R124 ;  /* 0x000000281064723c */ /* 0x044ff0000000187c */
[C---:B------:R-:W-:Y:S08]  /*2b40*/  HMMA.16816.F32 R112, R16.reuse, R42, R120 ;  /* 0x0000002a1070723c */ /* 0x040ff00000001878 */
[C---:B----4-:R-:W-:Y:S08]  /*2b50*/  HMMA.16816.F32 R80, R16.reuse, R44, R80 ;  /* 0x0000002c1050723c */ /* 0x050ff00000001850 */
[C---:B------:R-:W-:Y:S08]  /*2b60*/  HMMA.16816.F32 R92, R16.reuse, R46, R132 ;  /* 0x0000002e105c723c */ /* 0x040ff00000001884 */
        /* <DEDUP_REMOVED lines=9> */
[C---:B------:R-:W-:Y:S08]  /*2c00*/  HMMA.16816.F32 R52, R8.reuse, R36, R76 ;  /* 0x000000240834723c */ /* 0x040ff0000000184c */
[C---:B------:R-:W-:Y:S08]  /*2c10*/  HMMA.16816.F32 R96, R8.reuse, R32, R96 ;  /* 0x000000200860723c */ /* 0x040ff00000001860 */
[----:B------:R-:W-:Y:S08]  /*2c20*/  HMMA.16816.F32 R88, R8, R34, R84 ;  /* 0x000000220858723c */ /* 0x000ff00000001854 */
[C---:B---3--:R-:W-:Y:S08]  /*2c30*/  HMMA.16816.F32 R16, R4.reuse, R28, R80 ;  /* 0x0000001c0410723c */ /* 0x048ff00000001850 */
[C---:B------:R-:W-:Y:S08]  /*2c40*/  HMMA.16816.F32 R32, R4.reuse, R30, R92 ;  /* 0x0000001e0420723c */ /* 0x040ff0000000185c */
[C---:B------:R-:W-:Y:S08]  /*2c50*/  HMMA.16816.F32 R36, R4.reuse, R48, R100 ;  /* 0x000000300424723c */ /* 0x040ff00000001864 */
[C---:B------:R-:W-:Y:S08]  /*2c60*/  HMMA.16816.F32 R60, R4.reuse, R50, R112 ;  /* 0x00000032043c723c */ /* 0x040ff00000001870 */
[C---:B------:R-:W-:Y:S08]  /*2c70*/  HMMA.16816.F32 R56, R4.reuse, R64, R128 ;  /* 0x000000400438723c */ /* 0x040ff00000001880 */
[C---:B------:R-:W-:Y:S08]  /*2c80*/  HMMA.16816.F32 R68, R4.reuse, R66, R124 ;  /* 0x000000420444723c */ /* 0x040ff0000000187c */
[C---:B------:R-:W-:Y:S08]  /*2c90*/  HMMA.16816.F32 R72, R4.reuse, R140, R120 ;  /* 0x0000008c0448723c */ /* 0x040ff00000001878 */
[----:B------:R-:W-:Y:S01]  /*2ca0*/  HMMA.16816.F32 R116, R4, R142, R116 ;  /* 0x0000008e0474723c */ /* 0x000fe20000001874 */
[----:B------:R-:W-:Y:S01]  /*2cb0*/  SHF.R.U32.HI R4, RZ, 0x2, R161 ;  /* 0x00000002ff047819 */ /* 0x000fe200000116a1 */
[----:B------:R-:W-:-:S03]  /*2cc0*/  IMAD.SHL.U32 R5, R161, 0x2, RZ ;  /* 0x00000002a1057824 */ /* 0x000fc600078e00ff */
[----:B------:R-:W-:Y:S02]  /*2cd0*/  LOP3.LUT R4, R4, 0x7, RZ, 0xc0, !PT ;  /* 0x0000000704047812 */ /* 0x000fe400078ec0ff */
[----:B------:R-:W-:Y:S01]  /*2ce0*/  LOP3.LUT R5, R5, 0x6, RZ, 0xc0, !PT ;  /* 0x0000000605057812 */ /* 0x000fe200078ec0ff */
[----:B------:R-:W-:Y:S01]  /*2cf0*/  HMMA.16816.F32 R84, R12, R48, R24 ;  /* 0x000000300c54723c */ /* 0x000fe20000001818 */
[----:B------:R-:W-:-:S03]  /*2d00*/  IADD3 R4, PT, PT, R0, -UR29, R4 ;  /* 0x8000001d00047c10 */ /* 0x000fc6000fffe004 */
[----:B------:R-:W-:Y:S01]  /*2d10*/  IMAD R0, R2, 0x40, R5 ;  /* 0x0000004002007824 */ /* 0x000fe200078e0205 */
[----:B------:R-:W-:-:S03]  /*2d20*/  IADD3 R2, PT, PT, R4, UR28, R3 ;  /* 0x0000001c04027c10 */ /* 0x000fc6000fffe003 */
[----:B------:R-:W-:Y:S01]  /*2d30*/  VIADD R4, R0, 0x1 ;  /* 0x0000000100047836 */ /* 0x000fe20000000000 */
[C-C-:B------:R-:W-:Y:S01]  /*2d40*/  VIADDMNMX R26, R2.reuse, 0x40, R3.reuse, PT ;  /* 0x00000040021a7846 */ /* 0x140fe20003800103 */
[C---:B------:R-:W-:Y:S01]  /*2d50*/  HMMA.16816.F32 R80, R12.reuse, R50, R40 ;  /* 0x000000320c50723c */ /* 0x040fe20000001828 */
[----:B------:R-:W-:Y:S01]  /*2d60*/  VIADDMNMX R25, R2, 0x48, R3, PT ;  /* 0x0000004802197846 */ /* 0x000fe20003800103 */
[C---:B------:R-:W-:Y:S01]  /*2d70*/  VIADD R10, R0.reuse, 0x8 ;  /* 0x00000008000a7836 */ /* 0x040fe20000000000 */
[CC--:B------:R-:W-:Y:S01]  /*2d80*/  ISETP.GE.AND P1, PT, R0.reuse, R26.reuse, PT ;  /* 0x0000001a0000720c */ /* 0x0c0fe20003f26270 */
[C---:B------:R-:W-:Y:S01]  /*2d90*/  VIADD R11, R0.reuse, 0x9 ;  /* 0x00000009000b7836 */ /* 0x040fe20000000000 */
[CC--:B------:R-:W-:Y:S01]  /*2da0*/  ISETP.GE.AND P2, PT, R0.reuse, R25.reuse, PT ;  /* 0x000000190000720c */ /* 0x0c0fe20003f46270 */
[----:B------:R-:W-:Y:S01]  /*2db0*/  VIADD R21, R0, 0x20 ;  /* 0x0000002000157836 */ /* 0x000fe20000000000 */
[----:B------:R-:W-:Y:S01]  /*2dc0*/  FSEL R40, R16, -INF , !P1 ;  /* 0xff80000010287808 */ /* 0x000fe20004800000 */
[----:B------:R-:W-:Y:S01]  /*2dd0*/  VIADD R16, R0, 0x10 ;  /* 0x0000001000107836 */ /* 0x000fe20000000000 */
[-C--:B------:R-:W-:Y:S01]  /*2de0*/  ISETP.GE.AND P1, PT, R4, R25.reuse, PT ;  /* 0x000000190400720c */ /* 0x080fe20003f26270 */
[C---:B------:R-:W-:Y:S01]  /*2df0*/  HMMA.16816.F32 R104, R12.reuse, R30, R104 ;  /* 0x0000001e0c68723c */ /* 0x040fe20000001868 */
[----:B------:R-:W-:Y:S01]  /*2e00*/  FSEL R41, R18, -INF , !P2 ;  /* 0xff80000012297808 */ /* 0x000fe20005000000 */
[C---:B------:R-:W-:Y:S01]  /*2e10*/  VIADD R18, R0.reuse, 0x11 ;  /* 0x0000001100127836 */ /* 0x040fe20000000000 */
[----:B------:R-:W-:Y:S01]  /*2e20*/  FSEL R43, R19, -INF , !P1 ;  /* 0xff800000132b7808 */ /* 0x000fe20004800000 */
[----:B------:R-:W-:Y:S01]  /*2e30*/  VIADD R19, R0, 0x19 ;  /* 0x0000001900137836 */ /* 0x000fe20000000000 */
[-C--:B------:R-:W-:Y:S01]  /*2e40*/  ISETP.GE.AND P2, PT, R10, R26.reuse, PT ;  /* 0x0000001a0a00720c */ /* 0x080fe20003f46270 */
[----:B------:R-:W-:Y:S01]  /*2e50*/  VIADD R23, R0, 0x21 ;  /* 0x0000002100177836 */ /* 0x000fe20000000000 */
[----:B------:R-:W-:Y:S01]  /*2e60*/  ISETP.GE.AND P1, PT, R10, R25, PT ;  /* 0x000000190a00720c */ /* 0x000fe20003f26270 */
[----:B------:R-:W-:Y:S01]  /*2e70*/  HMMA.16816.F32 R76, R12, R64, R52 ;  /* 0x000000400c4c723c */ /* 0x000fe20000001834 */
[----:B------:R-:W-:Y:S01]  /*2e80*/  FSEL R32, R32, -INF , !P2 ;  /* 0xff80000020207808 */ /* 0x000fe20005000000 */
[----:B------:R-:W-:Y:S01]  /*2e90*/  VIADD R22, R0, 0x28 ;  /* 0x0000002800167836 */ /* 0x000fe20000000000 */
[----:B------:R-:W-:Y:S01]  /*2ea0*/  FSEL R42, R34, -INF , !P1 ;  /* 0xff800000222a7808 */ /* 0x000fe20004800000 */
[----:B------:R-:W-:Y:S01]  /*2eb0*/  VIADD R30, R0, 0x31 ;  /* 0x00000031001e7836 */ /* 0x000fe20000000000 */
[----:B------:R-:W-:-:S02]  /*2ec0*/  ISETP.GE.AND P3, PT, R4, R26, PT ;  /* 0x0000001a0400720c */ /* 0x000fc40003f66270 */
[-C--:B------:R-:W-:Y:S01]  /*2ed0*/  ISETP.GE.AND P2, PT, R11, R25.reuse, PT ;  /* 0x000000190b00720c */ /* 0x080fe20003f46270 */
[C---:B------:R-:W-:Y:S01]  /*2ee0*/  HMMA.16816.F32 R64, R12.reuse, R66, R44 ;  /* 0x000000420c40723c */ /* 0x040fe2000000182c */
[----:B------:R-:W-:Y:S02]  /*2ef0*/  ISETP.GE.AND P1, PT, R16, R26, PT ;  /* 0x0000001a1000720c */ /* 0x000fe40003f26270 */
[----:B------:R-:W-:Y:S01]  /*2f00*/  FSEL R31, R17, -INF , !P3 ;  /* 0xff800000111f7808 */ /* 0x000fe20005800000 */
[----:B------:R-:W-:Y:S01]  /*2f10*/  VIADD R17, R0, 0x18 ;  /* 0x0000001800117836 */ /* 0x000fe20000000000 */
[----:B------:R-:W-:Y:S02]  /*2f20*/  FSEL R49, R35, -INF , !P2 ;  /* 0xff80000023317808 */ /* 0x000fe40005000000 */
[----:B------:R-:W-:Y:S01]  /*2f30*/  FSEL R51, R36, -INF , !P1 ;  /* 0xff80000024337808 */ /* 0x000fe20004800000 */
[----:B------:R-:W-:Y:S01]  /*2f40*/  HMMA.16816.F32 R52, R12, R140, R96 ;  /* 0x0000008c0c34723c */ /* 0x000fe20000001860 */
[----:B------:R-:W-:Y:S01]  /*2f50*/  BAR.SYNC.DEFER_BLOCKING 0x0 ;  /* 0x0000000000007b1d */ /* 0x000fe20000010000 */
[----:B------:R-:W-:-:S02]  /*2f60*/  ISETP.GE.AND P2, PT, R16, R25, PT ;  /* 0x000000191000720c */ /* 0x000fc40003f46270 */
[-C--:B------:R-:W-:Y:S02]  /*2f70*/  ISETP.GE.AND P1, PT, R18, R25.reuse, PT ;  /* 0x000000191200720c */ /* 0x080fe40003f26270 */
[----:B------:R-:W-:Y:S02]  /*2f80*/  FSEL R100, R38, -INF , !P2 ;  /* 0xff80000026647808 */ /* 0x000fe40005000000 */
[----:B------:R-:W-:Y:S01]  /*2f90*/  FSEL R101, R39, -INF , !P1 ;  /* 0xff80000027657808 */ /* 0x000fe20004800000 */
[----:B------:R-:W-:Y:S01]  /*2fa0*/  HMMA.16816.F32 R44, R12, R142, R88 ;  /* 0x0000008e0c2c723c */ /* 0x000fe20000001858 */
[-C--:B------:R-:W-:Y:S02]  /*2fb0*/  ISETP.GE.AND P3, PT, R11, R26.reuse, PT ;  /* 0x0000001a0b00720c */ /* 0x080fe40003f66270 */
[C---:B------:R-:W-:Y:S02]  /*2fc0*/  ISETP.GE.AND P2, PT, R17.reuse, R26, PT ;  /* 0x0000001a1100720c */ /* 0x040fe40003f46270 */
[----:B------:R-:W-:-:S02]  /*2fd0*/  ISETP.GE.AND P1, PT, R17, R25, PT ;  /* 0x000000191100720c */ /* 0x000fc40003f26270 */
[----:B------:R-:W-:Y:S01]  /*2fe0*/  FSEL R33, R33, -INF , !P3 ;  /* 0xff80000021217808 */ /* 0x000fe20005800000 */
[----:B------:R-:W-:Y:S01]  /*2ff0*/  HMMA.16816.F32 R108, R12, R28, R108 ;  /* 0x0000001c0c6c723c */ /* 0x000fe2000000186c */
[----:B------:R-:W-:Y:S01]  /*3000*/  FSEL R38, R60, -INF , !P2 ;  /* 0xff8000003c267808 */ /* 0x000fe20005000000 */
[----:B------:R-:W-:Y:S01]  /*3010*/  VIADD R28, R0, 0x29 ;  /* 0x00000029001c7836 */ /* 0x000fe20000000000 */
[----:B------:R-:W-:Y:S01]  /*3020*/  FSEL R103, R62, -INF , !P1 ;  /* 0xff8000003e677808 */ /* 0x000fe20004800000 */
[----:B------:R-:W-:Y:S01]  /*3030*/  VIADD R29, R0, 0x30 ;  /* 0x00000030001d7836 */ /* 0x000fe20000000000 */
[-C--:B------:R-:W-:Y:S02]  /*3040*/  ISETP.GE.AND P3, PT, R18, R26.reuse, PT ;  /* 0x0000001a1200720c */ /* 0x080fe40003f66270 */
[----:B------:R-:W-:Y:S02]  /*3050*/  ISETP.GE.AND P2, PT, R19, R25, PT ;  /* 0x000000191300720c */ /* 0x000fe40003f46270 */
[----:B------:R-:W-:-:S02]  /*3060*/  ISETP.GE.AND P1, PT, R21, R26, PT ;  /* 0x0000001a1500720c */ /* 0x000fc40003f26270 */
[----:B------:R-:W-:Y:S02]  /*3070*/  FSEL R50, R37, -INF , !P3 ;  /* 0xff80000025327808 */ /* 0x000fe40005800000 */
[----:B------:R-:W-:Y:S02]  /*3080*/  FSEL R102, R63, -INF , !P2 ;  /* 0xff8000003f667808 */ /* 0x000fe40005000000 */
[----:B------:R-:W-:Y:S02]  /*3090*/  FSEL R172, R56, -INF , !P1 ;  /* 0xff80000038ac7808 */ /* 0x000fe40004800000 */
[----:B------:R-:W-:Y:S02]  /*30a0*/  ISETP.GE.AND P3, PT, R19, R26, PT ;  /* 0x0000001a1300720c */ /* 0x000fe40003f66270 */
[-C--:B------:R-:W-:Y:S02]  /*30b0*/  ISETP.GE.AND P2, PT, R21, R25.reuse, PT ;  /* 0x000000191500720c */ /* 0x080fe40003f46270 */
[----:B------:R-:W-:-:S02]  /*30c0*/  ISETP.GE.AND P1, PT, R23, R25, PT ;  /* 0x000000191700720c */ /* 0x000fc40003f26270 */
[----:B------:R-:W-:Y:S02]  /*30d0*/  FSEL R39, R61, -INF , !P3 ;  /* 0xff8000003d277808 */ /* 0x000fe40005800000 */
[----:B------:R-:W-:Y:S02]  /*30e0*/  FSEL R173, R58, -INF , !P2 ;  /* 0xff8000003aad7808 */ /* 0x000fe40005000000 */
[----:B------:R-:W-:Y:S02]  /*30f0*/  FSEL R174, R59, -INF , !P1 ;  /* 0xff8000003bae7808 */ /* 0x000fe40004800000 */
[-C--:B------:R-:W-:Y:S02]  /*3100*/  ISETP.GE.AND P3, PT, R23, R26.reuse, PT ;  /* 0x0000001a1700720c */ /* 0x080fe40003f66270 */
[C---:B------:R-:W-:Y:S02]  /*3110*/  ISETP.GE.AND P2, PT, R22.reuse, R26, PT ;  /* 0x0000001a1600720c */ /* 0x040fe40003f46270 */
[----:B------:R-:W-:-:S02]  /*3120*/  ISETP.GE.AND P1, PT, R22, R25, PT ;  /* 0x000000191600720c */ /* 0x000fc40003f26270 */
[----:B------:R-:W-:Y:S02]  /*3130*/  FSEL R169, R57, -INF , !P3 ;  /* 0xff80000039a97808 */ /* 0x000fe40005800000 */
[----:B------:R-:W-:Y:S02]  /*3140*/  FSEL R170, R68, -INF , !P2 ;  /* 0xff80000044aa7808 */ /* 0x000fe40005000000 */
[----:B------:R-:W-:Y:S02]  /*3150*/  FSEL R184, R70, -INF , !P1 ;  /* 0xff80000046b87808 */ /* 0x000fe40004800000 */
[CC--:B------:R-:W-:Y:S02]  /*3160*/  ISETP.GE.AND P3, PT, R28.reuse, R26.reuse, PT ;  /* 0x0000001a1c00720c */ /* 0x0c0fe40003f66270 */
[----:B------:R-:W-:Y:S02]  /*3170*/  ISETP.GE.AND P2, PT, R28, R25, PT ;  /* 0x000000191c00720c */ /* 0x000fe40003f46270 */
[----:B------:R-:W-:-:S02]  /*3180*/  ISETP.GE.AND P1, PT, R29, R26, PT ;  /* 0x0000001a1d00720c */ /* 0x000fc40003f26270 */
[----:B------:R-:W-:Y:S02]  /*3190*/  FSEL R171, R69, -INF , !P3 ;  /* 0xff80000045ab7808 */ /* 0x000fe40005800000 */
[----:B------:R-:W-:Y:S02]  /*31a0*/  FSEL R175, R71, -INF , !P2 ;  /* 0xff80000047af7808 */ /* 0x000fe40005000000 */
[----:B------:R-:W-:Y:S02]  /*31b0*/  FSEL R215, R72, -INF , !P1 ;  /* 0xff80000048d77808 */ /* 0x000fe40004800000 */
[C---:B------:R-:W-:Y:S02]  /*31c0*/  VIMNMX R24, PT, PT, R2.reuse, UR33, PT ;  /* 0x0000002102187c48 */ /* 0x040fe4000bfe0100 */
[----:B------:R-:W-:Y:S02]  /*31d0*/  VIADDMNMX R27, R2, 0x8, R3, PT ;  /* 0x00000008021b7846 */ /* 0x000fe40003800103 */
[----:B------:R-:W-:-:S02]  /*31e0*/  ISETP.GE.AND P2, PT, R29, R25, PT ;  /* 0x000000191d00720c */ /* 0x000fc40003f46270 */
[C---:B------:R-:W-:Y:S02]  /*31f0*/  ISETP.GE.AND P3, PT, R30.reuse, R26, PT ;  /* 0x0000001a1e00720c */ /* 0x040fe40003f66270 */
[----:B------:R-:W-:Y:S02]  /*3200*/  ISETP.GE.AND P1, PT, R30, R25, PT ;  /* 0x000000191e00720c */ /* 0x000fe40003f26270 */
[C---:B------:R-:W-:Y:S02]  /*3210*/  ISETP.GE.AND P5, PT, R4.reuse, R24, PT ;  /* 0x000000180400720c */ /* 0x040fe40003fa6270 */
[----:B------:R-:W-:Y:S02]  /*3220*/  ISETP.GE.AND P4, PT, R4, R27, PT ;  /* 0x0000001b0400720c */ /* 0x000fe40003f86270 */
[----:B------:R-:W-:Y:S02]  /*3230*/  FSEL R211, R74, -INF , !P2 ;  /* 0xff8000004ad37808 */ /* 0x000fe40005000000 */
[----:B------:R-:W-:-:S02]  /*3240*/  FSEL R232, R73, -INF , !P3 ;  /* 0xff80000049e87808 */ /* 0x000fc40005800000 */
[----:B------:R-:W-:Y:S01]  /*3250*/  FSEL R233, R75, -INF , !P1 ;  /* 0xff8000004be97808 */ /* 0x000fe20004800000 */
[----:B------:R-:W-:Y:S06]  /*3260*/  BRA.U !UP0, `(.L_x_16) ;  /* 0x00000001089c7547 */ /* 0x000fec000b800000 */
[----:B------:R-:W-:-:S04]  /*3270*/  UIADD3 UR19, UPT, UPT, UR26, -0x2, URZ ;  /* 0xfffffffe1a137890 */ /* 0x000fc8000fffe0ff */
[----:B------:R-:W-:Y:S02]  /*3280*/  UIMAD.WIDE.U32 UR20, UR14, UR19, URZ ;  /* 0x000000130e1472a5 */ /* 0x000fe4000f8e00ff */
[----:B------:R-:W-:Y:S02]  /*3290*/  UIMAD UR10, UR10, UR19, URZ ;  /* 0x000000130a0a72a4 */ /* 0x000fe4000f8e02ff */
[----:B------:R-:W-:Y:S02]  /*32a0*/  UIADD3 UR14, UP0, UPT, UR16, UR20, URZ ;  /* 0x00000014100e7290 */ /* 0x000fe4000ff1e0ff */
[----:B------:R-:W-:Y:S01]  /*32b0*/  UIADD3 UR10, UPT, UPT, UR21, UR10, URZ ;  /* 0x0000000a150a7290 */ /* 0x000fe2000fffe0ff */
[----:B------:R-:W-:Y:S01]  /*32c0*/  IMAD.U32 R2, RZ, RZ, UR20 ;  /* 0x00000014ff027e24 */ /* 0x000fe2000f8e00ff */
[----:B------:R-:W-:Y:S01]  /*32d0*/  UIADD3 UR16, UP1, UPT, UR14, UR16, URZ ;  /* 0x000000100e107290 */ /* 0x000fe2000ff3e0ff */
[----:B------:R-:W-:Y:S01]  /*32e0*/  IMAD.U32 R3, RZ, RZ, UR21 ;  /* 0x00000015ff037e24 */ /* 0x000fe2000f8e00ff */
[----:B------:R-:W-:Y:S01]  /*32f0*/  UIADD3.X UR19, UPT, UPT, UR10, UR15, URZ, UP0, !UPT ;  /* 0x0000000f0a137290 */ /* 0x000fe200087fe4ff */
[----:B------:R-:W-:Y:S01]  /*3300*/  IMAD.U32 R14, RZ, RZ, UR14 ;  /* 0x0000000eff0e7e24 */ /* 0x000fe2000f8e00ff */
[----:B------:R-:W-:Y:S01]  /*3310*/  UIADD3 UR18, UP0, UPT, UR14, UR18, URZ ;  /* 0x000000120e127290 */ /* 0x000fe2000ff1e0ff */
[----:B------:R-:W-:Y:S01]  /*3320*/  IMAD.U32 R3, RZ, RZ, UR10 ;  /* 0x0000000aff037e24 */ /* 0x000fe2000f8e00ff */
[----:B------:R-:W-:Y:S01]  /*3330*/  UIADD3.X UR15, UPT, UPT, UR19, UR15, URZ, UP1, !UPT ;  /* 0x0000000f130f7290 */ /* 0x000fe20008ffe4ff */
[-C--:B------:R-:W-:Y:S01]  /*3340*/  LEA R8, P1, R2, R250.reuse, 0x1 ;  /* 0x000000fa02087211 */ /* 0x080fe200078208ff */
[----:B------:R-:W-:Y:S01]  /*3350*/  UIADD3.X UR17, UPT, UPT, UR19, UR17, URZ, UP0, !UPT ;  /* 0x0000001113117290 */ /* 0x000fe200087fe4ff */
[----:B------:R-:W-:Y:S01]  /*3360*/  MOV R13, UR16 ;  /* 0x00000010000d7c02 */ /* 0x000fe20008000f00 */
[----:B------:R-:W-:Y:S01]  /*3370*/  IMAD.U32 R12, RZ, RZ, UR18 ;  /* 0x00000012ff0c7e24 */ /* 0x000fe2000f8e00ff */
[-C--:B------:R-:W-:Y:S01]  /*3380*/  LEA R6, P3, R14, R250.reuse, 0x1 ;  /* 0x000000fa0e067211 */ /* 0x080fe200078608ff */
[----:B------:R-:W-:Y:S01]  /*3390*/  IMAD.U32 R7, RZ, RZ, UR19 ;  /* 0x00000013ff077e24 */ /* 0x000fe2000f8e00ff */
[----:B------:R-:W-:Y:S01]  /*33a0*/  LEA.HI.X R9, R2, R249, R3, 0x1, P1 ;  /* 0x000000f902097211 */ /* 0x000fe200008f0c03 */
[----:B------:R-:W-:Y:S01]  /*33b0*/  IMAD.U32 R3, RZ, RZ, UR17 ;  /* 0x00000011ff037e24 */ /* 0x000fe2000f8e00ff */
[----:B------:R-:W-:-:S02]  /*33c0*/  LEA R4, P2, R13, R250, 0x1 ;  /* 0x000000fa0d047211 */ /* 0x000fc400078408ff */
[----:B------:R-:W-:Y:S01]  /*33d0*/  MOV R5, UR15 ;  /* 0x0000000f00057c02 */ /* 0x000fe20008000f00 */
[----:B------:R-:W-:Y:S01]  /*33e0*/  @!PT LDS RZ, [RZ] ;  /* 0x00000000fffff984 */ /* 0x000fe20000000800 */
[----:B------:R-:W-:Y:S01]  /*33f0*/  @!PT LDS RZ, [RZ] ;  /* 0x00000000fffff984 */ /* 0x000fe20000000800 */
[----:B------:R-:W-:Y:S01]  /*3400*/  @!PT LDS RZ, [RZ] ;  /* 0x00000000fffff984 */ /* 0x000fe20000000800 */
[----:B------:R1:W-:Y:S01]  /*3410*/  LDGSTS.E.BYPASS.LTC128B.128 [R20+0x8000], desc[UR24][R8.64] ;  /* 0x0800000008147fae */ /* 0x0003e2000b981a18 */
[----:B------:R-:W-:Y:S02]  /*3420*/  LEA R2, P1, R12, R250, 0x1 ;  /* 0x000000fa0c027211 */ /* 0x000fe400078208ff */
[-C--:B------:R-:W-:Y:S01]  /*3430*/  LEA.HI.X R7, R14, R249.reuse, R7, 0x1, P3 ;  /* 0x000000f90e077211 */ /* 0x080fe200018f0c07 */
[----:B------:R1:W-:Y:S01]  /*3440*/  LDGSTS.E.BYPASS.LTC128B.128 [R20+0xa000], desc[UR24][R8.64+0x80] ;  /* 0x0a00008008147fae */ /* 0x0003e2000b981a18 */
[-C--:B------:R-:W-:Y:S02]  /*3450*/  LEA.HI.X R5, R13, R249.reuse, R5, 0x1, P2 ;  /* 0x000000f90d057211 */ /* 0x080fe400010f0c05 */
[----:B------:R-:W-:Y:S01]  /*3460*/  LEA.HI.X R3, R12, R249, R3, 0x1, P1 ;  /* 0x000000f90c037211 */ /* 0x000fe200008f0c03 */
[----:B------:R1:W-:Y:S04]  /*3470*/  LDGSTS.E.BYPASS.LTC128B.128 [R20+0x8800], desc[UR24][R6.64] ;  /* 0x0880000006147fae */ /* 0x0003e8000b981a18 */
[----:B------:R1:W-:Y:S04]  /*3480*/  LDGSTS.E.BYPASS.LTC128B.128 [R20+0xa800], desc[UR24][R6.64+0x80] ;  /* 0x0a80008006147fae */ /* 0x0003e8000b981a18 */
[----:B------:R1:W-:Y:S04]  /*3490*/  LDGSTS.E.BYPASS.LTC128B.128 [R20+0x9000], desc[UR24][R4.64] ;  /* 0x0900000004147fae */ /* 0x0003e8000b981a18 */
[----:B------:R1:W-:Y:S04]  /*34a0*/  LDGSTS.E.BYPASS.LTC128B.128 [R20+0xb000], desc[UR24][R4.64+0x80] ;  /* 0x0b00008004147fae */ /* 0x0003e8000b981a18 */
[----:B------:R1:W-:Y:S04]  /*34b0*/  LDGSTS.E.BYPASS.LTC128B.128 [R20+0x9800], desc[UR24][R2.64] ;  /* 0x0980000002147fae */ /* 0x0003e8000b981a18 */
[----:B------:R1:W-:Y:S04]  /*34c0*/  LDGSTS.E.BYPASS.LTC128B.128 [R20+0xb800], desc[UR24][R2.64+0x80] ;  /* 0x0b80008002147fae */ /* 0x0003e8000b981a18 */
[----:B------:R-:W0:Y:S02]  /*34d0*/  LDGDEPBAR ;  /* 0x00000000000079af */ /* 0x000e240000000000 */
.L_x_16:
[C---:B-1----:R-:W-:Y:S01]  /*34e0*/  VIADD R7, R0.reuse, 0x38 ;  /* 0x0000003800077836 */ /* 0x042fe20000000000 */
[CC--:B------:R-:W-:Y:S01]  /*34f0*/  ISETP.GE.AND P2, PT, R0.reuse, R24.reuse, PT ;  /* 0x000000180000720c */ /* 0x0c0fe20003f46270 */
[C---:B------:R-:W-:Y:S01]  /*3500*/  VIADD R8, R0.reuse, 0x39 ;  /* 0x0000003900087836 */ /* 0x040fe20000000000 */
[----:B------:R-:W-:Y:S01]  /*3510*/  ISETP.GE.AND P1, PT, R0, R27, PT ;  /* 0x0000001b0000720c */ /* 0x000fe20003f26270 */
[----:B------:R-:W1:Y:S01]  /*3520*/  LDCU UR10, c[0x0][0x45c] ;  /* 0x00008b80ff0a77ac */ /* 0x000e620008000800 */
[----:B------:R-:W-:Y:S01]  /*3530*/  FMNMX3.FTZ R0, R40, R31, R32, !PT ;  /* 0x0000001f28007276 */ /* 0x000fe20007810020 */
[----:B------:R-:W-:Y:S01]  /*3540*/  STL [R1+0x30], R250 ;  /* 0x000030fa01007387 */ /* 0x000fe20000100800 */
[----:B------:R-:W-:Y:S02]  /*3550*/  FSEL R34, R108, -INF , !P2 ;  /* 0xff8000006c227808 */ /* 0x000fe40005000000 */
[----:B------:R-:W-:Y:S01]  /*3560*/  FMNMX3.FTZ R0, R0, R33, R51, !PT ;  /* 0x0000002100007276 */ /* 0x000fe20007810033 */
[----:B------:R-:W-:Y:S01]  /*3570*/  STL [R1+0x2c], R249 ;  /* 0x00002cf901007387 */ /* 0x000fe20000100800 */
[----:B------:R-:W-:-:S02]  /*3580*/  ISETP.GE.AND P2, PT, R10, R24, PT ;  /* 0x000000180a00720c */ /* 0x000fc40003f46270 */
[----:B------:R-:W-:Y:S01]  /*3590*/  ISETP.GE.AND P3, PT, R11, R24, PT ;  /* 0x000000180b00720c */ /* 0x000fe20003f66270 */
[----:B------:R-:W-:Y:S01]  /*35a0*/  STL [R1+0x28], R235 ;  /* 0x000028eb01007387 */ /* 0x000fe20000100800 */
[----:B------:R-:W-:Y:S02]  /*35b0*/  FMNMX3.FTZ R0, R0, R50, R38, !PT ;  /* 0x0000003200007276 */ /* 0x000fe40007810026 */
[----:B------:R-:W-:Y:S01]  /*35c0*/  FSEL R36, R104, -INF , !P2 ;  /* 0xff80000068247808 */ /* 0x000fe20005000000 */
[----:B------:R-:W-:Y:S01]  /*35d0*/  STL [R1+0x24], R234 ;  /* 0x000024ea01007387 */ /* 0x000fe20000100800 */
[-C--:B------:R-:W-:Y:S02]  /*35e0*/  ISETP.GE.AND P2, PT, R16, R24.reuse, PT ;  /* 0x000000181000720c */ /* 0x080fe40003f46270 */
[----:B------:R-:W-:Y:S01]  /*35f0*/  FSEL R37, R105, -INF , !P3 ;  /* 0xff80000069257808 */ /* 0x000fe20005800000 */
[----:B------:R-:W-:Y:S01]  /*3600*/  STL [R1+0x20], R165 ;  /* 0x000020a501007387 */ /* 0x000fe20000100800 */
[----:B------:R-:W-:-:S02]  /*3610*/  ISETP.GE.AND P3, PT, R18, R24, PT ;  /* 0x000000181200720c */ /* 0x000fc40003f66270 */
[----:B------:R-:W-:Y:S01]  /*3620*/  FMNMX3.FTZ R0, R0, R39, R172, !PT ;  /* 0x0000002700007276 */ /* 0x000fe200078100ac */
[----:B------:R-:W-:Y:S01]  /*3630*/  STL [R1+0x34], R26 ;  /* 0x0000341a01007387 */ /* 0x000fe20000100800 */
[----:B------:R-:W-:Y:S02]  /*3640*/  FSEL R154, R84, -INF , !P2 ;  /* 0xff800000549a7808 */ /* 0x000fe40005000000 */
[----:B------:R-:W-:Y:S02]  /*3650*/  ISETP.GE.AND P2, PT, R17, R24, PT ;  /* 0x000000181100720c */ /* 0x000fe40003f46270 */
[----:B------:R-:W-:Y:S02]  /*3660*/  FSEL R153, R85, -INF , !P3 ;  /* 0xff80000055997808 */ /* 0x000fe40005800000 */
[----:B------:R-:W-:Y:S02]  /*3670*/  ISETP.GE.AND P3, PT, R7, R26, PT ;  /* 0x0000001a0700720c */ /* 0x000fe40003f66270 */
[----:B------:R-:W-:-:S02]  /*3680*/  FMNMX3.FTZ R0, R0, R169, R170, !PT ;  /* 0x000000a900007276 */ /* 0x000fc400078100aa */
[----:B------:R-:W-:Y:S02]  /*3690*/  FSEL R155, R80, -INF , !P2 ;  /* 0xff800000509b7808 */ /* 0x000fe40005000000 */
[----:B------:R-:W-:Y:S02]  /*36a0*/  ISETP.GE.AND P2, PT, R8, R26, PT ;  /* 0x0000001a0800720c */ /* 0x000fe40003f46270 */
[----:B------:R-:W-:Y:S02]  /*36b0*/  FSEL R252, R116, -INF , !P3 ;  /* 0xff80000074fc7808 */ /* 0x000fe40005800000 */
[----:B------:R-:W-:Y:S02]  /*36c0*/  FMNMX3.FTZ R0, R0, R171, R215, !PT ;  /* 0x000000ab00007276 */ /* 0x000fe400078100d7 */
[----:B------:R-:W-:Y:S01]  /*36d0*/  FSEL R251, R117, -INF , !P2 ;  /* 0xff80000075fb7808 */ /* 0x000fe20005000000 */
[----:B------:R-:W-:Y:S01]  /*36e0*/  STL [R1+0x50], R252 ;  /* 0x000050fc01007387 */ /* 0x000fe20000100800 */
[----:B------:R-:W-:-:S02]  /*36f0*/  FMNMX3.FTZ R2, R0, R232, R252, !PT ;  /* 0x000000e800027276 */ /* 0x000fc400078100fc */
[----:B------:R-:W-:Y:S01]  /*3700*/  FMNMX3.FTZ R0, R41, R43, R42, !PT ;  /* 0x0000002b29007276 */ /* 0x000fe2000781002a */
[----:B------:R-:W-:Y:S01]  /*3710*/  STL [R1+0x38], R25 ;  /* 0x0000381901007387 */ /* 0x000fe20000100800 */
[----:B------:R-:W-:Y:S02]  /*3720*/  FMNMX.FTZ R4, R251, R2, !PT ;  /* 0x00000002fb047209 */ /* 0x000fe40007810000 */
[-C--:B------:R-:W-:Y:S01]  /*3730*/  ISETP.GE.AND P3, PT, R21, R24.reuse, PT ;  /* 0x000000181500720c */ /* 0x080fe20003f66270 */
[----:B------:R-:W-:Y:S01]  /*3740*/  STL [R1+0x3c], R24 ;  /* 0x00003c1801007387 */ /* 0x000fe20000100800 */
[----:B------:R-:W-:Y:S02]  /*3750*/  FMNMX3.FTZ R0, R0, R49, R100, !PT ;  /* 0x0000003100007276 */ /* 0x000fe40007810064 */
[----:B------:R-:W-:Y:S01]  /*3760*/  ISETP.GE.AND P2, PT, R23, R24, PT ;  /* 0x000000181700720c */ /* 0x000fe20003f46270 */
[----:B------:R-:W2:Y:S01]  /*3770*/  SHFL.BFLY PT, R5, R4, 0x2, 0x1f ;  /* 0x0c401f0004057f89 */ /* 0x000ea200000e0000 */
[----:B------:R-:W-:-:S02]  /*3780*/  FSEL R163, R76, -INF , !P3 ;  /* 0xff8000004ca37808 */ /* 0x000fc40005800000 */
[-C--:B------:R-:W-:Y:S02]  /*3790*/  ISETP.GE.AND P3, PT, R22, R24.reuse, PT ;  /* 0x000000181600720c */ /* 0x080fe40003f66270 */
[----:B------:R-:W-:Y:S02]  /*37a0*/  FMNMX3.FTZ R0, R0, R101, R103, !PT ;  /* 0x0000006500007276 */ /* 0x000fe40007810067 */
[----:B------:R-:W-:Y:S02]  /*37b0*/  FSEL R162, R77, -INF , !P2 ;  /* 0xff8000004da27808 */ /* 0x000fe40005000000 */
[-C--:B------:R-:W-:Y:S02]  /*37c0*/  ISETP.GE.AND P2, PT, R28, R24.reuse, PT ;  /* 0x000000181c00720c */ /* 0x080fe40003f46270 */
[----:B------:R-:W-:Y:S02]  /*37d0*/  FSEL R161, R64, -INF , !P3 ;  /* 0xff80000040a17808 */ /* 0x000fe40005800000 */
[----:B------:R-:W-:-:S02]  /*37e0*/  ISETP.GE.AND P3, PT, R29, R24, PT ;  /* 0x000000181d00720c */ /* 0x000fc40003f66270 */
[----:B------:R-:W-:Y:S02]  /*37f0*/  FMNMX3.FTZ R0, R0, R102, R173, !PT ;  /* 0x0000006600007276 */ /* 0x000fe400078100ad */
        /* <DEDUP_REMOVED lines=9> */
[----:B------:R-:W-:Y:S02]  /*3890*/  FSEL R35, R109, -INF , !P5 ;  /* 0xff8000006d237808 */ /* 0x000fe40006800000 */
[----:B------:R-:W-:-:S02]  /*38a0*/  FSEL R220, R119, -INF , !P2 ;  /* 0xff80000077dc7808 */ /* 0x000fc40005000000 */
[----:B------:R-:W-:Y:S02]  /*38b0*/  FMNMX3.FTZ R0, R0, R233, R199, !PT ;  /* 0x000000e900007276 */ /* 0x000fe400078100c7 */
[----:B--2---:R-:W-:Y:S02]  /*38c0*/  FMNMX.FTZ R166, R4, R5, !PT ;  /* 0x0000000504a67209 */ /* 0x004fe40007810000 */
[----:B------:R-:W-:Y:S02]  /*38d0*/  FMNMX3.FTZ R2, R34, R35, R36, !PT ;  /* 0x0000002322027276 */ /* 0x000fe40007810024 */
[----:B------:R-:W-:Y:S01]  /*38e0*/  FMNMX.FTZ R3, R220, R0, !PT ;  /* 0x00000000dc037209 */ /* 0x000fe20007810000 */
[----:B------:R-:W2:Y:S01]  /*38f0*/  SHFL.BFLY PT, R5, R166, 0x1, 0x1f ;  /* 0x0c201f00a6057f89 */ /* 0x000ea200000e0000 */
[----:B------:R-:W-:Y:S02]  /*3900*/  ISETP.GE.AND P5, PT, R19, R24, PT ;  /* 0x000000181300720c */ /* 0x000fe40003fa6270 */
[----:B------:R-:W-:-:S02]  /*3910*/  FMNMX3.FTZ R0, R2, R37, R154, !PT ;  /* 0x0000002502007276 */ /* 0x000fc4000781009a */
[----:B------:R-:W3:Y:S01]  /*3920*/  SHFL.BFLY PT, R2, R3, 0x2, 0x1f ;  /* 0x0c401f0003027f89 */ /* 0x000ee200000e0000 */
[----:B------:R-:W-:Y:S02]  /*3930*/  FSEL R152, R81, -INF , !P5 ;  /* 0xff80000051987808 */ /* 0x000fe40006800000 */
[----:B------:R-:W-:Y:S02]  /*3940*/  FMNMX3.FTZ R0, R0, R153, R155, !PT ;  /* 0x0000009900007276 */ /* 0x000fe4000781009b */
[----:B------:R-:W-:Y:S02]  /*3950*/  ISETP.GE.AND P5, PT, R7, R24, PT ;  /* 0x000000180700720c */ /* 0x000fe40003fa6270 */
[----:B------:R-:W-:Y:S02]  /*3960*/  FMNMX3.FTZ R0, R0, R152, R163, !PT ;  /* 0x0000009800007276 */ /* 0x000fe400078100a3 */
[----:B------:R-:W-:Y:S02]  /*3970*/  FSEL R246, R44, -INF , !P5 ;  /* 0xff8000002cf67808 */ /* 0x000fe40006800000 */
[----:B------:R-:W-:-:S02]  /*3980*/  FMNMX3.FTZ R0, R0, R162, R161, !PT ;  /* 0x000000a200007276 */ /* 0x000fc400078100a1 */
[----:B------:R-:W-:Y:S02]  /*3990*/  ISETP.GE.AND P2, PT, R8, R24, PT ;  /* 0x000000180800720c */ /* 0x000fe40003f46270 */
[----:B------:R-:W-:Y:S02]  /*39a0*/  FMNMX3.FTZ R0, R0, R160, R247, !PT ;  /* 0x000000a000007276 */ /* 0x000fe400078100f7 */
[-C--:B------:R-:W-:Y:S02]  /*39b0*/  ISETP.GE.AND P3, PT, R10, R27.reuse, PT ;  /* 0x0000001b0a00720c */ /* 0x080fe40003f66270 */
[----:B------:R-:W-:Y:S02]  /*39c0*/  FSEL R245, R45, -INF , !P2 ;  /* 0xff8000002df57808 */ /* 0x000fe40005000000 */
[----:B------:R-:W-:Y:S02]  /*39d0*/  FMNMX3.FTZ R0, R0, R248, R246, !PT ;  /* 0x000000f800007276 */ /* 0x000fe400078100f6 */
[----:B------:R-:W-:-:S02]  /*39e0*/  ISETP.GE.AND P5, PT, R11, R27, PT ;  /* 0x0000001b0b00720c */ /* 0x000fc40003fa6270 */
[----:B------:R-:W-:Y:S02]  /*39f0*/  ISETP.GE.AND P2, PT, R16, R27, PT ;  /* 0x0000001b1000720c */ /* 0x000fe40003f46270 */
[----:B------:R-:W-:Y:S02]  /*3a00*/  FSEL R16, R110, -INF , !P1 ;  /* 0xff8000006e107808 */ /* 0x000fe40004800000 */
[----:B------:R-:W-:Y:S02]  /*3a10*/  FSEL R13, R111, -INF , !P4 ;  /* 0xff8000006f0d7808 */ /* 0x000fe40006000000 */
[----:B------:R-:W-:Y:S02]  /*3a20*/  FSEL R11, R106, -INF , !P3 ;  /* 0xff8000006a0b7808 */ /* 0x000fe40005800000 */
[----:B--2---:R-:W-:Y:S02]  /*3a30*/  FMNMX.FTZ R166, R166, R5, !PT ;  /* 0x00000005a6a67209 */ /* 0x004fe40007810000 */
[----:B------:R-:W-:-:S02]  /*3a40*/  ISETP.GE.AND P3, PT, R19, R27, PT ;  /* 0x0000001b1300720c */ /* 0x000fc40003f66270 */
[----:B------:R-:W-:Y:S01]  /*3a50*/  FMNMX.FTZ R4, R245, R0, !PT ;  /* 0x00000000f5047209 */ /* 0x000fe20007810000 */
[----:B-1----:R-:W-:Y:S01]  /*3a60*/  FMUL.FTZ R0, R166, UR10 ;  /* 0x0000000aa6007c20 */ /* 0x002fe20008410000 */
[----:B---3--:R-:W-:Y:S01]  /*3a70*/  FMNMX.FTZ R3, R3, R2, !PT ;  /* 0x0000000203037209 */ /* 0x008fe20007810000 */
[----:B------:R-:W-:Y:S01]  /*3a80*/  STL [R1+0x40], R166 ;  /* 0x000040a601007387 */ /* 0x000fe20000100800 */
[-C--:B------:R-:W-:Y:S02]  /*3a90*/  ISETP.GE.AND P1, PT, R18, R27.reuse, PT ;  /* 0x0000001b1200720c */ /* 0x080fe40003f26270 */
[----:B------:R-:W-:Y:S01]  /*3aa0*/  ISETP.GE.AND P4, PT, R17, R27, PT ;  /* 0x0000001b1100720c */ /* 0x000fe20003f86270 */
[----:B------:R-:W1:Y:S01]  /*3ab0*/  SHFL.BFLY PT, R6, R4, 0x2, 0x1f ;  /* 0x0c401f0004067f89 */ /* 0x000e6200000e0000 */
[----:B------:R-:W-:Y:S02]  /*3ac0*/  FSEL R10, R107, -INF , !P5 ;  /* 0xff8000006b0a7808 */ /* 0x000fe40006800000 */
[----:B------:R-:W-:Y:S01]  /*3ad0*/  FSEL R127, R86, -INF , !P2 ;  /* 0xff800000567f7808 */ /* 0x000fe20005000000 */
[----:B------:R-:W2:Y:S01]  /*3ae0*/  SHFL.BFLY PT, R164, R3, 0x1, 0x1f ;  /* 0x0c201f0003a47f89 */ /* 0x000ea200000e0000 */
[----:B------:R-:W-:-:S02]  /*3af0*/  FMNMX3.FTZ R2, R16, R13, R11, !PT ;  /* 0x0000000d10027276 */ /* 0x000fc4000781000b */
[----:B------:R-:W-:Y:S01]  /*3b00*/  FSEL R124, R83, -INF , !P3 ;  /* 0xff800000537c7808 */ /* 0x000fe20005800000 */
[----:B------:R3:W-:Y:S01]  /*3b10*/  STL [R1+0x44], R27 ;  /* 0x0000441b01007387 */ /* 0x0007e20000100800 */
[----:B------:R-:W-:Y:S02]  /*3b20*/  FSETP.NEU.FTZ.AND P3, PT, R166, -INF , PT ;  /* 0xff800000a600780b */ /* 0x000fe40003f7d000 */
[----:B------:R-:W-:Y:S02]  /*3b30*/  ISETP.GE.AND P5, PT, R21, R27, PT ;  /* 0x0000001b1500720c */ /* 0x000fe40003fa6270 */
[----:B------:R-:W-:Y:S02]  /*3b40*/  FSEL R126, R87, -INF , !P1 ;  /* 0xff800000577e7808 */ /* 0x000fe40004800000 */
[----:B------:R-:W-:Y:S02]  /*3b50*/  FSEL R125, R82, -INF , !P4 ;  /* 0xff800000527d7808 */ /* 0x000fe40006000000 */
[----:B------:R-:W-:-:S02]  /*3b60*/  FMNMX3.FTZ R2, R2, R10, R127, !PT ;  /* 0x0000000a02027276 */ /* 0x000fc4000781007f */
[----:B------:R-:W-:Y:S02]  /*3b70*/  FSEL R12, R0, RZ, P3 ;  /* 0x000000ff000c7208 */ /* 0x000fe40001800000 */
[-C--:B------:R-:W-:Y:S02]  /*3b80*/  ISETP.GE.AND P2, PT, R23, R27.reuse, PT ;  /* 0x0000001b1700720c */ /* 0x080fe40003f46270 */
[-C--:B------:R-:W-:Y:S02]  /*3b90*/  ISETP.GE.AND P1, PT, R22, R27.reuse, PT ;  /* 0x0000001b1600720c */ /* 0x080fe40003f26270 */
[----:B------:R-:W-:Y:S02]  /*3ba0*/  FSEL R159, R78, -INF , !P5 ;  /* 0xff8000004e9f7808 */ /* 0x000fe40006800000 */
[----:B------:R-:W-:Y:S01]  /*3bb0*/  FMNMX3.FTZ R0, R2, R126, R125, !PT ;  /* 0x0000007e02007276 */ /* 0x000fe2000781007d */
[----:B------:R-:W-:Y:S01]  /*3bc0*/  FFMA.FTZ R2, R40, UR10, -R12 ;  /* 0x0000000a28027c23 */ /* 0x000fe2000801080c */
[----:B------:R-:W-:-:S02]  /*3bd0*/  ISETP.GE.AND P4, PT, R28, R27, PT ;  /* 0x0000001b1c00720c */ /* 0x000fc40003f86270 */
[-C--:B------:R-:W-:Y:S01]  /*3be0*/  ISETP.GE.AND P5, PT, R29, R27.reuse, PT ;  /* 0x0000001b1d00720c */ /* 0x080fe20003fa6270 */
[----:B------:R4:W-:Y:S01]  /*3bf0*/  MUFU.EX2 R200, R2 ;  /* 0x0000000200c87308 */ /* 0x0009e20000000800 */
[----:B------:R-:W-:Y:S02]  /*3c00*/  FSEL R158, R79, -INF , !P2 ;  /* 0xff8000004f9e7808 */ /* 0x000fe40005000000 */
[----:B------:R-:W-:Y:S02]  /*3c10*/  FSEL R157, R66, -INF , !P1 ;  /* 0xff800000429d7808 */ /* 0x000fe40004800000 */
[----:B------:R-:W-:Y:S02]  /*3c20*/  FMNMX3.FTZ R0, R0, R124, R159, !PT ;  /* 0x0000007c00007276 */ /* 0x000fe4000781009f */
[-C--:B------:R-:W-:Y:S02]  /*3c30*/  ISETP.GE.AND P2, PT, R30, R27.reuse, PT ;  /* 0x0000001b1e00720c */ /* 0x080fe40003f46270 */
[----:B------:R-:W-:-:S02]  /*3c40*/  ISETP.GE.AND P3, PT, R7, R27, PT ;  /* 0x0000001b0700720c */ /* 0x000fc40003f66270 */
[----:B------:R-:W-:Y:S02]  /*3c50*/  FSEL R156, R67, -INF , !P4 ;  /* 0xff800000439c7808 */ /* 0x000fe40006000000 */
[----:B------:R-:W-:Y:S02]  /*3c60*/  FSEL R186, R54, -INF , !P5 ;  /* 0xff80000036ba7808 */ /* 0x000fe40006800000 */
[----:B------:R-:W-:Y:S01]  /*3c70*/  FMNMX3.FTZ R0, R0, R158, R157, !PT ;  /* 0x0000009e00007276 */ /* 0x000fe2000781009d */
[----:B----4-:R-:W-:Y:S01]  /*3c80*/  FFMA.FTZ R2, R31, UR10, -R12 ;  /* 0x0000000a1f027c23 */ /* 0x010fe2000801080c */
[----:B------:R-:W-:Y:S02]  /*3c90*/  ISETP.GE.AND P1, PT, R8, R27, PT ;  /* 0x0000001b0800720c */ /* 0x000fe40003f26270 */
[----:B------:R-:W-:Y:S01]  /*3ca0*/  FSEL R244, R55, -INF , !P2 ;  /* 0xff80000037f47808 */ /* 0x000fe20005000000 */
[----:B------:R4:W3:Y:S01]  /*3cb0*/  MUFU.EX2 R201, R2 ;  /* 0x0000000200c97308 */ /* 0x0008e20000000800 */
[----:B------:R-:W-:-:S02]  /*3cc0*/  FSEL R185, R46, -INF , !P3 ;  /* 0xff8000002eb97808 */ /* 0x000fc40005800000 */
[----:B------:R-:W-:Y:S02]  /*3cd0*/  FMNMX3.FTZ R0, R0, R156, R186, !PT ;  /* 0x0000009c00007276 */ /* 0x000fe400078100ba */
[----:B------:R-:W-:Y:S02]  /*3ce0*/  FSEL R187, R47, -INF , !P1 ;  /* 0xff8000002fbb7808 */ /* 0x000fe40004800000 */
[----:B-1----:R-:W-:Y:S02]  /*3cf0*/  FMNMX.FTZ R6, R4, R6, !PT ;  /* 0x0000000604067209 */ /* 0x002fe40007810000 */
[----:B--2---:R-:W-:Y:S02]  /*3d00*/  FMNMX.FTZ R164, R3, R164, !PT ;  /* 0x000000a403a47209 */ /* 0x004fe40007810000 */
[----:B------:R-:W-:Y:S02]  /*3d10*/  LOP3.LUT R3, R167, 0x200, R176, 0xf8, !PT ;  /* 0x00000200a7037812 */ /* 0x000fe400078ef8b0 */
[----:B------:R-:W-:Y:S01]  /*3d20*/  FSETP.NEU.FTZ.AND P1, PT, R164, -INF , PT ;  /* 0xff800000a400780b */ /* 0x000fe20003f3d000 */
[----:B------:R-:W-:Y:S01]  /*3d30*/  STL [R1+0x48], R164 ;  /* 0x000048a401007387 */ /* 0x000fe20000100800 */
[----:B------:R-:W-:-:S02]  /*3d40*/  LEA R48, R3, UR5, 0x1 ;  /* 0x0000000503307c11 */ /* 0x000fc4000f8e08ff */
[----:B----4-:R-:W-:Y:S01]  /*3d50*/  FMNMX3.FTZ R2, R0, R244, R185, !PT ;  /* 0x000000f400027276 */ /* 0x010fe200078100b9 */
[--C-:B------:R-:W-:Y:S01]  /*3d60*/  FFMA.FTZ R0, R32, UR10, -R12.reuse ;  /* 0x0000000a20007c23 */ /* 0x100fe2000801080c */
[----:B------:R-:W-:Y:S01]  /*3d70*/  SEL R7, R168, 0xffffffe0, !P0 ;  /* 0xffffffe0a8077807 */ /* 0x000fe20004000000 */
[----:B------:R-:W-:Y:S01]  /*3d80*/  VIADD R14, R48, 0xc040 ;  /* 0x0000c040300e7836 */ /* 0x000fe20000000000 */
[----:B------:R-:W-:Y:S01]  /*3d90*/  FMNMX.FTZ R4, R187, R2, !PT ;  /* 0x00000002bb047209 */ /* 0x000fe20007810000 */
[----:B------:R1:W-:Y:S01]  /*3da0*/  MUFU.EX2 R213, R0 ;  /* 0x0000000000d57308 */ /* 0x0003e20000000800 */
[----:B------:R-:W-:Y:S01]  /*3db0*/  FFMA.FTZ R2, R33, UR10, -R12 ;  /* 0x0000000a21027c23 */ /* 0x000fe2000801080c */
[----:B------:R-:W-:Y:S01]  /*3dc0*/  IADD3 R15, PT, PT, R7, R48, RZ ;  /* 0x00000030070f7210 */ /* 0x000fe20007ffe0ff */
[----:B------:R-:W-:Y:S04]  /*3dd0*/  LDSM.16.MT88.4 R72, [R48+0xc000] ;  /* 0x00c000003048783b */ /* 0x000fe80000004200 */
[----:B------:R-:W2:Y:S01]  /*3de0*/  SHFL.BFLY PT, R5, R4, 0x2, 0x1f ;  /* 0x0c401f0004057f89 */ /* 0x000ea200000e0000 */
[----:B---3--:R3:W4:Y:S03]  /*3df0*/  MUFU.EX2 R27, R2 ;  /* 0x00000002001b7308 */ /* 0x0087260000000800 */
[----:B------:R-:W-:Y:S04]  /*3e00*/  LDSM.16.MT88.4 R60, [R15+0xe000] ;  /* 0x00e000000f3c783b */ /* 0x000fe80000004200 */
[----:B------:R-:W-:Y:S01]  /*3e10*/  LDSM.16.MT88.4 R20, [R15+0xc000] ;  /* 0x00c000000f14783b */ /* 0x000fe20000004200 */
[----:B-1----:R-:W-:-:S03]  /*3e20*/  FMUL.FTZ R0, R164, UR10 ;  /* 0x0000000aa4007c20 */ /* 0x002fc60008410000 */
[----:B------:R-:W-:Y:S02]  /*3e30*/  LDSM.16.MT88.4 R96, [R48+0xe000] ;  /* 0x00e000003060783b */ /* 0x000fe40000004200 */
[----:B------:R-:W-:Y:S02]  /*3e40*/  FSEL R3, R0, RZ, P1 ;  /* 0x000000ff00037208 */ /* 0x000fe40000800000 */
[----:B------:R-:W-:Y:S04]  /*3e50*/  LDSM.16.MT88.4 R28, [R48+0xc800] ;  /* 0x00c80000301c783b */ /* 0x000fe80000004200 */
[----:B---3--:R-:W1:Y:S01]  /*3e60*/  SHFL.BFLY PT, R2, R6, 0x1, 0x1f ;  /* 0x0c201f0006027f89 */ /* 0x008e6200000e0000 */
[----:B------:R-:W-:Y:S01]  /*3e70*/  FFMA.FTZ R0, R41, UR10, -R3 ;  /* 0x0000000a29007c23 */ /* 0x000fe20008010803 */
[----:B--2---:R-:W-:-:S03]  /*3e80*/  FMNMX.FTZ R8, R4, R5, !PT ;  /* 0x0000000504087209 */ /* 0x004fc60007810000 */
[----:B------:R2:W-:Y:S01]  /*3e90*/  MUFU.EX2 R234, R0 ;  /* 0x0000000000ea7308 */ /* 0x0005e20000000800 */
[----:B------:R-:W-:Y:S01]  /*3ea0*/  F2FP.F16.F32.PACK_AB R4, R201, R200 ;  /* 0x000000c8c904723e */ /* 0x000fe200000000ff */
[----:B------:R-:W3:Y:S01]  /*3eb0*/  SHFL.BFLY PT, R9, R8, 0x1, 0x1f ;  /* 0x0c201f0008097f89 */ /* 0x000ee200000e0000 */
[----:B--2---:R-:W-:Y:S01]  /*3ec0*/  FFMA.FTZ R0, R43, UR10, -R3 ;  /* 0x0000000a2b007c23 */ /* 0x004fe20008010803 */
[----:B-1----:R-:W-:-:S04]  /*3ed0*/  FMNMX.FTZ R168, R6, R2, !PT ;  /* 0x0000000206a87209 */ /* 0x002fc80007810000 */
[----:B------:R1:W2:Y:S01]  /*3ee0*/  MUFU.EX2 R235, R0 ;  /* 0x0000000000eb7308 */ /* 0x0002a20000000800 */
[----:B----4-:R-:W-:Y:S02]  /*3ef0*/  F2FP.F16.F32.PACK_AB R6, R27, R213 ;  /* 0x000000d51b06723e */ /* 0x010fe400000000ff */
[----:B------:R-:W-:Y:S01]  /*3f00*/  FSETP.NEU.FTZ.AND P1, PT, R168, -INF , PT ;  /* 0xff800000a800780b */ /* 0x000fe20003f3d000 */
[----:B------:R-:W-:Y:S01]  /*3f10*/  STL [R1+0x4c], R168 ;  /* 0x00004ca801007387 */ /* 0x000fe20000100800 */
[----:B---3--:R-:W-:Y:S01]  /*3f20*/  FMNMX.FTZ R167, R8, R9, !PT ;  /* 0x0000000908a77209 */ /* 0x008fe20007810000 */
[----:B-1----:R-:W-:Y:S01]  /*3f30*/  FFMA.FTZ R0, R42, UR10, -R3 ;  /* 0x0000000a2a007c23 */ /* 0x002fe20008010803 */
[----:B--2---:R-:W-:-:S03]  /*3f40*/  F2FP.F16.F32.PACK_AB R5, R235, R234 ;  /* 0x000000eaeb05723e */ /* 0x004fc600000000ff */
[----:B------:R1:W-:Y:S02]  /*3f50*/  MUFU.EX2 R212, R0 ;  /* 0x0000000000d47308 */ /* 0x0003e40000000800 */
[----:B-1----:R-:W-:-:S06]  /*3f60*/  FFMA.FTZ R0, R49, UR10, -R3 ;  /* 0x0000000a31007c23 */ /* 0x002fcc0008010803 */
[----:B------:R1:W2:Y:S02]  /*3f70*/  MUFU.EX2 R203, R0 ;  /* 0x0000000000cb7308 */ /* 0x0002a40000000800 */
[----:B-1----:R-:W-:-:S05]  /*3f80*/  VIADD R0, R48, 0xc000 ;  /* 0x0000c00030007836 */ /* 0x002fca0000000000 */
[----:B------:R-:W-:Y:S01]  /*3f90*/  @P6 IADD3 R14, PT, PT, R0, -0x40, RZ ;  /* 0xffffffc0000e6810 */ /* 0x000fe20007ffe0ff */
[----:B------:R-:W-:-:S04]  /*3fa0*/  FMUL.FTZ R0, R168, UR10 ;  /* 0x0000000aa8007c20 */ /* 0x000fc80008410000 */
[----:B------:R-:W-:Y:S01]  /*3fb0*/  IMAD.IADD R49, R7, 0x1, R14 ;  /* 0x0000000107317824 */ /* 0x000fe200078e020e */
[----:B------:R-:W-:Y:S01]  /*3fc0*/  FSEL R2, R0, RZ, P1 ;  /* 0x000000ff00027208 */ /* 0x000fe20000800000 */
[----:B------:R-:W1:Y:S01]  /*3fd0*/  LDSM.16.MT88.4 R80, [R14] ;  /* 0x000000000e50783b */ /* 0x000e620000004200 */
[----:B------:R-:W-:Y:S02]  /*3fe0*/  FSETP.NEU.FTZ.AND P1, PT, R167, -INF , PT ;  /* 0xff800000a700780b */ /* 0x000fe40003f3d000 */
[----:B--2---:R-:W-:Y:S01]  /*3ff0*/  F2FP.F16.F32.PACK_AB R7, R203, R212 ;  /* 0x000000d4cb07723e */ /* 0x004fe200000000ff */
[--C-:B------:R-:W-:Y:S01]  /*4000*/  FFMA.FTZ R0, R34, UR10, -R2.reuse ;  /* 0x0000000a22007c23 */ /* 0x100fe20008010802 */
[--C-:B------:R-:W-:Y:S01]  /*4010*/  FFMA.FTZ R8, R36, UR10, -R2.reuse ;  /* 0x0000000a24087c23 */ /* 0x100fe20008010802 */
[----:B------:R-:W2:Y:S02]  /*4020*/  LDSM.16.MT88.4 R88, [R49] ;  /* 0x000000003158783b */ /* 0x000ea40000004200 */
[----:B------:R3:W-:Y:S02]  /*4030*/  MUFU.EX2 R218, R0 ;  /* 0x0000000000da7308 */ /* 0x0007e40000000800 */
[----:B------:R-:W4:Y:S01]  /*4040*/  LDSM.16.MT88.4 R84, [R14+0x2000] ;  /* 0x002000000e54783b */ /* 0x000f220000004200 */
[C---:B------:R-:W-:Y:S03]  /*4050*/  HMMA.16816.F32 R56, R4.reuse, R60, RZ ;  /* 0x0000003c0438723c */ /* 0x040fe600000018ff */
[----:B------:R-:W4:Y:S02]  /*4060*/  LDSM.16.MT88.4 R92, [R49+0x2000] ;  /* 0x00200000315c783b */ /* 0x000f240000004200 */
[----:B------:R1:W-:Y:S02]  /*4070*/  MUFU.EX2 R165, R8 ;  /* 0x0000000800a57308 */ /* 0x0003e40000000800 */
[----:B------:R-:W-:Y:S01]  /*4080*/  LDSM.16.MT88.4 R40, [R49+0x800] ;  /* 0x000800003128783b */ /* 0x000fe20000004200 */
[----:B------:R-:W-:Y:S01]  /*4090*/  HMMA.16816.F32 R44, R4, R20, RZ ;  /* 0x00000014042c723c */ /* 0x000fe200000018ff */
[----:B---3--:R-:W-:-:S02]  /*40a0*/  FFMA.FTZ R0, R35, UR10, -R2 ;  /* 0x0000000a23007c23 */ /* 0x008fc40008010802 */
[----:B------:R-:W3:Y:S05]  /*40b0*/  LDSM.16.MT88.4 R32, [R15+0xe800] ;  /* 0x00e800000f20783b */ /* 0x000eea0000004200 */
[----:B------:R-:W-:Y:S01]  /*40c0*/  HMMA.16816.F32 R52, R4, R22, RZ ;  /* 0x000000160434723c */ /* 0x000fe200000018ff */
[----:B------:R2:W-:Y:S01]  /*40d0*/  MUFU.EX2 R202, R0 ;  /* 0x0000000000ca7308 */ /* 0x0005e20000000800 */
[----:B-1----:R-:W-:-:S06]  /*40e0*/  FFMA.FTZ R8, R37, UR10, -R2 ;  /* 0x0000000a25087c23 */ /* 0x002fcc0008010802 */
[C---:B------:R-:W-:Y:S01]  /*40f0*/  HMMA.16816.F32 R148, R4.reuse, R62, RZ ;  /* 0x0000003e0494723c */ /* 0x040fe200000018ff */
[----:B------:R1:W-:Y:S07]  /*4100*/  MUFU.EX2 R249, R8 ;  /* 0x0000000800f97308 */ /* 0x0003ee0000000800 */
[----:B------:R-:W-:Y:S01]  /*4110*/  HMMA.16816.F32 R144, R4, R72, RZ ;  /* 0x000000480490723c */ /* 0x000fe200000018ff */
[----:B--2---:R-:W-:-:S05]  /*4120*/  FMUL.FTZ R0, R167, UR10 ;  /* 0x0000000aa7007c20 */ /* 0x004fca0008410000 */
[----:B------:R-:W-:Y:S02]  /*4130*/  FSEL R0, R0, RZ, P1 ;  /* 0x000000ff00007208 */ /* 0x000fe40000800000 */
[C---:B------:R-:W-:Y:S03]  /*4140*/  HMMA.16816.F32 R140, R4.reuse, R80, RZ ;  /* 0x00000050048c723c */ /* 0x040fe600000018ff */
[--C-:B-1----:R-:W-:Y:S02]  /*4150*/  FFMA.FTZ R8, R16, UR10, -R0.reuse ;  /* 0x0000000a10087c23 */ /* 0x102fe40008010800 */
[----:B------:R-:W1:Y:S02]  /*4160*/  LDSM.16.MT88.4 R16, [R15+0xc800] ;  /* 0x00c800000f10783b */ /* 0x000e640000004200 */
[----:B------:R2:W-:Y:S01]  /*4170*/  MUFU.EX2 R26, R8 ;  /* 0x00000008001a7308 */ /* 0x0005e20000000800 */
[C---:B------:R-:W-:Y:S08]  /*4180*/  HMMA.16816.F32 R136, R4.reuse, R88, RZ ;  /* 0x000000580488723c */ /* 0x040ff000000018ff */
[----:B------:R-:W-:Y:S01]  /*4190*/  HMMA.16816.F32 R132, R4, R96, RZ ;  /* 0x000000600484723c */ /* 0x000fe200000018ff */
[----:B--2---:R-:W-:-:S07]  /*41a0*/  FFMA.FTZ R8, R13, UR10, -R0 ;  /* 0x0000000a0d087c23 */ /* 0x004fce0008010800 */
[C---:B----4-:R-:W-:Y:S01]  /*41b0*/  HMMA.16816.F32 R128, R4.reuse, R84, RZ ;  /* 0x000000540480723c */ /* 0x050fe200000018ff */
[----:B------:R-:W-:Y:S01]  /*41c0*/  FFMA.FTZ R13, R154, UR10, -R2 ;  /* 0x0000000a9a0d7c23 */ /* 0x000fe20008010802 */
[----:B------:R2:W4:Y:S06]  /*41d0*/  MUFU.EX2 R25, R8 ;  /* 0x0000000800197308 */ /* 0x00052c0000000800 */
[C---:B------:R-:W-:Y:S02]  /*41e0*/  HMMA.16816.F32 R120, R4.reuse, R92, RZ ;  /* 0x0000005c0478723c */ /* 0x040fe400000018ff */
[----:B------:R3:W-:Y:S06]  /*41f0*/  MUFU.EX2 R197, R13 ;  /* 0x0000000d00c57308 */ /* 0x0007ec0000000800 */
[----:B------:R-:W-:Y:S01]  /*4200*/  HMMA.16816.F32 R116, R4, R74, RZ ;  /* 0x0000004a0474723c */ /* 0x000fe200000018ff */
[----:B--2---:R-:W-:Y:S01]  /*4210*/  FFMA.FTZ R8, R11, UR10, -R0 ;  /* 0x0000000a0b087c23 */ /* 0x004fe20008010800 */
[----:B----4-:R-:W-:-:S03]  /*4220*/  F2FP.F16.F32.PACK_AB R9, R25, R26 ;  /* 0x0000001a1909723e */ /* 0x010fc600000000ff */
[----:B------:R2:W-:Y:S03]  /*4230*/  MUFU.EX2 R250, R8 ;  /* 0x0000000800fa7308 */ /* 0x0005e60000000800 */
[----:B------:R-:W-:Y:S01]  /*4240*/  HMMA.16816.F32 R112, R4, R82, RZ ;  /* 0x000000520470723c */ /* 0x000fe200000018ff */
[----:B---3--:R-:W-:-:S04]  /*4250*/  FFMA.FTZ R13, R153, UR10, -R2 ;  /* 0x0000000a990d7c23 */ /* 0x008fc80008010802 */
[----:B------:R3:W-:Y:S03]  /*4260*/  MUFU.EX2 R252, R13 ;  /* 0x0000000d00fc7308 */ /* 0x0007e60000000800 */
[----:B------:R-:W-:Y:S01]  /*4270*/  HMMA.16816.F32 R108, R4, R90, RZ ;  /* 0x0000005a046c723c */ /* 0x000fe200000018ff */
[----:B--2---:R-:W-:-:S07]  /*4280*/  FFMA.FTZ R8, R10, UR10, -R0 ;  /* 0x0000000a0a087c23 */ /* 0x004fce0008010800 */
[----:B------:R-:W-:Y:S01]  /*4290*/  HMMA.16816.F32 R104, R4, R98, RZ ;  /* 0x000000620468723c */ /* 0x000fe200000018ff */
[----:B------:R-:W-:Y:S01]  /*42a0*/  F2FP.F16.F32.PACK_AB R10, R249, R165 ;  /* 0x000000a5f90a723e */ /* 0x000fe200000000ff */
[----:B------:R2:W4:Y:S01]  /*42b0*/  MUFU.EX2 R198, R8 ;  /* 0x0000000800c67308 */ /* 0x0005220000000800 */
[----:B---3--:R-:W-:-:S05]  /*42c0*/  FFMA.FTZ R13, R155, UR10, -R2 ;  /* 0x0000000a9b0d7c23 */ /* 0x008fca0008010802 */
[----:B------:R-:W-:Y:S02]  /*42d0*/  HMMA.16816.F32 R64, R4, R94, RZ ;  /* 0x0000005e0440723c */ /* 0x000fe400000018ff */
[----:B------:R3:W-:Y:S01]  /*42e0*/  MUFU.EX2 R24, R13 ;  /* 0x0000000d00187308 */ /* 0x0007e20000000800 */
[----:B--2---:R-:W-:Y:S01]  /*42f0*/  FFMA.FTZ R8, R51, UR10, -R12 ;  /* 0x0000000a33087c23 */ /* 0x004fe2000801080c */
[----:B----4-:R-:W-:-:S06]  /*4300*/  F2FP.F16.F32.PACK_AB R11, R198, R250 ;  /* 0x000000fac60b723e */ /* 0x010fcc00000000ff */
[----:B------:R2:W-:Y:S01]  /*4310*/  MUFU.EX2 R51, R8 ;  /* 0x0000000800337308 */ /* 0x0005e20000000800 */
[----:B---3--:R-:W-:Y:S01]  /*4320*/  FFMA.FTZ R13, R152, UR10, -R2 ;  /* 0x0000000a980d7c23 */ /* 0x008fe20008010802 */
[----:B--2---:R-:W-:Y:S01]  /*4330*/  FFMA.FTZ R8, R50, UR10, -R12 ;  /* 0x0000000a32087c23 */ /* 0x004fe2000801080c */
[----:B------:R-:W-:-:S05]  /*4340*/  MOV R50, R220 ;  /* 0x000000dc00327202 */ /* 0x000fca0000000f00 */
[----:B------:R2:W3:Y:S02]  /*4350*/  MUFU.EX2 R208, R8 ;  /* 0x0000000800d07308 */ /* 0x0004e40000000800 */
[----:B--2---:R-:W-:-:S06]  /*4360*/  FFMA.FTZ R8, R38, UR10, -R12 ;  /* 0x0000000a26087c23 */ /* 0x004fcc000801080c */
[----:B------:R2:W-:Y:S02]  /*4370*/  MUFU.EX2 R210, R8 ;  /* 0x0000000800d27308 */ /* 0x0005e40000000800 */
[----:B--2---:R-:W-:Y:S02]  /*4380*/  FFMA.FTZ R8, R39, UR10, -R12 ;  /* 0x0000000a27087c23 */ /* 0x004fe4000801080c */
[----:B------:R-:W-:Y:S04]  /*4390*/  LDSM.16.MT88.4 R36, [R14+0x800] ;  /* 0x000800000e24783b */ /* 0x000fe80000004200 */
[----:B------:R2:W4:Y:S02]  /*43a0*/  MUFU.EX2 R219, R8 ;  /* 0x0000000800db7308 */ /* 0x0005240000000800 */
[----:B--2---:R-:W-:-:S06]  /*43b0*/  FFMA.FTZ R8, R100, UR10, -R3 ;  /* 0x0000000a64087c23 */ /* 0x004fcc0008010803 */
[----:B------:R2:W-:Y:S02]  /*43c0*/  MUFU.EX2 R214, R8 ;  /* 0x0000000800d67308 */ /* 0x0005e40000000800 */
[----:B--2---:R-:W-:-:S06]  /*43d0*/  FFMA.FTZ R8, R101, UR10, -R3 ;  /* 0x0000000a65087c23 */ /* 0x004fcc0008010803 */
[----:B------:R2:W1:Y:S02]  /*43e0*/  MUFU.EX2 R166, R8 ;  /* 0x0000000800a67308 */ /* 0x0004640000000800 */
[----:B--2---:R-:W-:-:S06]  /*43f0*/  FFMA.FTZ R8, R103, UR10, -R3 ;  /* 0x0000000a67087c23 */ /* 0x004fcc0008010803 */
[----:B------:R2:W-:Y:S02]  /*4400*/  MUFU.EX2 R209, R8 ;  /* 0x0000000800d17308 */ /* 0x0005e40000000800 */
[----:B--2---:R-:W-:Y:S02]  /*4410*/  FFMA.FTZ R8, R102, UR10, -R3 ;  /* 0x0000000a66087c23 */ /* 0x004fe40008010803 */
[----:B------:R-:W-:Y:S01]  /*4420*/  HMMA.16816.F32 R100, R4, R86, RZ ;  /* 0x000000560464723c */ /* 0x000fe200000018ff */
[----:B---3--:R-:W-:-:S03]  /*4430*/  F2FP.F16.F32.PACK_AB R4, R208, R51 ;  /* 0x00000033d004723e */ /* 0x008fc600000000ff */
[----:B------:R-:W2:Y:S01]  /*4440*/  MUFU.EX2 R168, R8 ;  /* 0x0000000800a87308 */ /* 0x000ea20000000800 */
[----:B----4-:R-:W-:Y:S02]  /*4450*/  F2FP.F16.F32.PACK_AB R6, R219, R210 ;  /* 0x000000d2db06723e */ /* 0x010fe400000000ff */
[----:B-1----:R-:W-:Y:S02]  /*4460*/  F2FP.F16.F32.PACK_AB R5, R166, R214 ;  /* 0x000000d6a605723e */ /* 0x002fe400000000ff */
[----:B--2---:R-:W-:Y:S02]  /*4470*/  F2FP.F16.F32.PACK_AB R7, R168, R209 ;  /* 0x000000d1a807723e */ /* 0x004fe400000000ff */
[----:B------:R-:W-:-:S05]  /*4480*/  F2FP.F16.F32.PACK_AB R8, R202, R218 ;  /* 0x000000daca08723e */ /* 0x000fca00000000ff */
[C---:B------:R-:W-:Y:S01]  /*4490*/  HMMA.16816.F32 R188, R4.reuse, R32, R56 ;  /* 0x0000002004bc723c */ /* 0x040fe20000001838 */
[----:B------:R-:W1:Y:S07]  /*44a0*/  LDSM.16.MT88.4 R56, [R49+0x2800] ;  /* 0x002800003138783b */ /* 0x000e6e0000004200 */
[C---:B------:R-:W-:Y:S01]  /*44b0*/  HMMA.16816.F32 R180, R4.reuse, R16, R44 ;  /* 0x0000001004b4723c */ /* 0x040fe2000000182c */
[----:B------:R-:W2:Y:S07]  /*44c0*/  LDSM.16.MT88.4 R44, [R48+0xe800] ;  /* 0x00e80000302c783b */ /* 0x000eae0000004200 */
[C---:B------:R-:W-:Y:S01]  /*44d0*/  HMMA.16816.F32 R176, R4.reuse, R18, R52 ;  /* 0x0000001204b0723c */ /* 0x040fe20000001834 */
[----:B------:R-:W3:Y:S07]  /*44e0*/  LDSM.16.MT88.4 R52, [R14+0x2800] ;  /* 0x002800000e34783b */ /* 0x000eee0000004200 */
[----:B------:R-:W-:Y:S01]  /*44f0*/  HMMA.16816.F32 R236, R4, R28, R144 ;  /* 0x0000001c04ec723c */ /* 0x000fe20000001890 */
[----:B------:R4:W-:Y:S01]  /*4500*/  MUFU.EX2 R144, R13 ;  /* 0x0000000d00907308 */ /* 0x0009e20000000800 */
[----:B------:R-:W-:Y:S01]  /*4510*/  IMAD.MOV.U32 R147, RZ, RZ, R211 ;  /* 0x000000ffff937224 */ /* 0x000fe200078e00d3 */
[----:B------:R-:W-:Y:S01]  /*4520*/  MOV R146, R210 ;  /* 0x000000d200927202 */ /* 0x000fe20000000f00 */
[----:B------:R-:W-:-:S04]  /*4530*/  IMAD.MOV.U32 R145, RZ, RZ, R209 ;  /* 0x000000ffff917224 */ /* 0x000fc800078e00d1 */
[C---:B------:R-:W-:Y:S08]  /*4540*/  HMMA.16816.F32 R76, R8.reuse, R20, RZ ;  /* 0x00000014084c723c */ /* 0x040ff000000018ff */
[----:B------:R-:W-:Y:S01]  /*4550*/  HMMA.16816.F32 R68, R8, R22, RZ ;  /* 0x000000160844723c */ /* 0x000fe200000018ff */
[----:B----4-:R-:W-:-:S04]  /*4560*/  FFMA.FTZ R13, R127, UR10, -R0 ;  /* 0x0000000a7f0d7c23 */ /* 0x010fc80008010800 */
[----:B------:R4:W2:Y:S03]  /*4570*/  MUFU.EX2 R196, R13 ;  /* 0x0000000d00c47308 */ /* 0x0008a60000000800 */
[----:B-1----:R-:W-:Y:S08]  /*4580*/  HMMA.16816.F32 R120, R4, R56, R120 ;  /* 0x000000380478723c */ /* 0x002ff00000001878 */
[----:B------:R-:W-:Y:S01]  /*4590*/  HMMA.16816.F32 R20, R8, R60, RZ ;  /* 0x0000003c0814723c */ /* 0x000fe200000018ff */
[----:B----4-:R-:W-:-:S07]  /*45a0*/  FFMA.FTZ R13, R126, UR10, -R0 ;  /* 0x0000000a7e0d7c23 */ /* 0x010fce0008010800 */
[C---:B------:R-:W-:Y:S01]  /*45b0*/  HMMA.16816.F32 R152, R4.reuse, R42, R108 ;  /* 0x0000002a0498723c */ /* 0x040fe2000000186c */
[----:B--2---:R-:W-:Y:S01]  /*45c0*/  IMAD.MOV.U32 R111, RZ, RZ, R196 ;  /* 0x000000ffff6f7224 */ /* 0x004fe200078e00c4 */
[----:B------:R-:W-:Y:S01]  /*45d0*/  MOV R110, R197 ;  /* 0x000000c5006e7202 */ /* 0x000fe20000000f00 */
[----:B------:R1:W2:Y:S05]  /*45e0*/  MUFU.EX2 R216, R13 ;  /* 0x0000000d00d87308 */ /* 0x0002aa0000000800 */
[----:B------:R-:W-:Y:S01]  /*45f0*/  HMMA.16816.F32 R224, R4, R40, R136 ;  /* 0x0000002804e0723c */ /* 0x000fe20000001888 */
[----:B------:R-:W-:Y:S01]  /*4600*/  MOV R137, R122 ;  /* 0x0000007a00897202 */ /* 0x000fe20000000f00 */
[----:B------:R-:W-:Y:S01]  /*4610*/  IMAD.MOV.U32 R136, RZ, RZ, R123 ;  /* 0x000000ffff887224 */ /* 0x000fe200078e007b */
[----:B------:R-:W-:Y:S01]  /*4620*/  MOV R139, R200 ;  /* 0x000000c8008b7202 */ /* 0x000fe20000000f00 */
[----:B------:R-:W-:-:S02]  /*4630*/  IMAD.MOV.U32 R122, RZ, RZ, R199 ;  /* 0x000000ffff7a7224 */ /* 0x000fc400078e00c7 */
[----:B------:R-:W-:Y:S02]  /*4640*/  IMAD.MOV.U32 R123, RZ, RZ, R198 ;  /* 0x000000ffff7b7224 */ /* 0x000fe400078e00c6 */
[C---:B------:R-:W-:Y:S01]  /*4650*/  HMMA.16816.F32 R240, R4.reuse, R34, R148 ;  /* 0x0000002204f0723c */ /* 0x040fe20000001894 */
[----:B------:R-:W-:Y:S01]  /*4660*/  IMAD.MOV.U32 R151, RZ, RZ, R215 ;  /* 0x000000ffff977224 */ /* 0x000fe200078e00d7 */
[----:B------:R-:W-:Y:S01]  /*4670*/  MOV R149, R213 ;  /* 0x000000d500957202 */ /* 0x000fe20000000f00 */
[----:B------:R-:W-:Y:S02]  /*4680*/  IMAD.MOV.U32 R150, RZ, RZ, R214 ;  /* 0x000000ffff967224 */ /* 0x000fe400078e00d6 */
[----:B-1----:R-:W-:Y:S01]  /*4690*/  FFMA.FTZ R13, R125, UR10, -R0 ;  /* 0x0000000a7d0d7c23 */ /* 0x002fe20008010800 */
[----:B------:R-:W-:Y:S02]  /*46a0*/  IMAD.MOV.U32 R148, RZ, RZ, R212 ;  /* 0x000000ffff947224 */ /* 0x000fe400078e00d4 */
[----:B------:R-:W-:Y:S01]  /*46b0*/  IMAD.MOV.U32 R138, RZ, RZ, R121 ;  /* 0x000000ffff8a7224 */ /* 0x000fe200078e0079 */
[----:B------:R1:W-:Y:S01]  /*46c0*/  MUFU.EX2 R217, R13 ;  /* 0x0000000d00d97308 */ /* 0x0003e20000000800 */
[----:B------:R-:W-:Y:S01]  /*46d0*/  HMMA.16816.F32 R228, R4, R36, R140 ;  /* 0x0000002404e4723c */ /* 0x000fe2000000188c */
[----:B------:R-:W-:Y:S01]  /*46e0*/  IMAD.MOV.U32 R143, RZ, RZ, R208 ;  /* 0x000000ffff8f7224 */ /* 0x000fe200078e00d0 */
[----:B------:R-:W-:Y:S01]  /*46f0*/  MOV R142, R203 ;  /* 0x000000cb008e7202 */ /* 0x000fe20000000f00 */
[----:B------:R-:W-:-:S02]  /*4700*/  IMAD.MOV.U32 R141, RZ, RZ, R202 ;  /* 0x000000ffff8d7224 */ /* 0x000fc400078e00ca */
[----:B------:R-:W-:-:S03]  /*4710*/  IMAD.MOV.U32 R140, RZ, RZ, R201 ;  /* 0x000000ffff8c7224 */ /* 0x000fc600078e00c9 */
[----:B------:R-:W-:Y:S01]  /*4720*/  HMMA.16816.F32 R192, R4, R44, R132 ;  /* 0x0000002c04c0723c */ /* 0x000fe20000001884 */
[----:B-1----:R-:W-:-:S07]  /*4730*/  FFMA.FTZ R13, R124, UR10, -R0 ;  /* 0x0000000a7c0d7c23 */ /* 0x002fce0008010800 */
[C---:B---3--:R-:W-:Y:S01]  /*4740*/  HMMA.16816.F32 R204, R4.reuse, R52, R128 ;  /* 0x0000003404cc723c */ /* 0x048fe20000001880 */
[----:B------:R1:W3:Y:S07]  /*4750*/  MUFU.EX2 R164, R13 ;  /* 0x0000000d00a47308 */ /* 0x0002ee0000000800 */
[C---:B------:R-:W-:Y:S08]  /*4760*/  HMMA.16816.F32 R212, R4.reuse, R30, R116 ;  /* 0x0000001e04d4723c */ /* 0x040ff00000001874 */
[----:B------:R-:W-:Y:S01]  /*4770*/  HMMA.16816.F32 R200, R4, R38, R112 ;  /* 0x0000002604c8723c */ /* 0x000fe20000001870 */
[----:B-1----:R-:W-:-:S07]  /*4780*/  IMAD.MOV.U32 R13, RZ, RZ, R120 ;  /* 0x000000ffff0d7224 */ /* 0x002fce00078e0078 */
[C---:B------:R-:W-:Y:S08]  /*4790*/  HMMA.16816.F32 R196, R4.reuse, R46, R104 ;  /* 0x0000002e04c4723c */ /* 0x040ff00000001868 */
[C---:B------:R-:W-:Y:S08]  /*47a0*/  HMMA.16816.F32 R208, R4.reuse, R54, R100 ;  /* 0x0000003604d0723c */ /* 0x040ff00000001864 */
[----:B------:R-:W-:Y:S01]  /*47b0*/  HMMA.16816.F32 R220, R4, R58, R64 ;  /* 0x0000003a04dc723c */ /* 0x000fe20000001840 */
[----:B------:R-:W-:-:S02]  /*47c0*/  F2FP.F16.F32.PACK_AB R4, R252, R110 ;  /* 0x0000006efc04723e */ /* 0x000fc400000000ff */
[----:B--2---:R-:W-:Y:S02]  /*47d0*/  F2FP.F16.F32.PACK_AB R5, R216, R111 ;  /* 0x0000006fd805723e */ /* 0x004fe400000000ff */
[----:B------:R-:W-:Y:S02]  /*47e0*/  F2FP.F16.F32.PACK_AB R6, R144, R24 ;  /* 0x000000189006723e */ /* 0x000fe400000000ff */
[----:B---3--:R-:W-:Y:S01]  /*47f0*/  F2FP.F16.F32.PACK_AB R7, R164, R217 ;  /* 0x000000d9a407723e */ /* 0x008fe200000000ff */
[----:B------:R-:W-:Y:S08]  /*4800*/  HMMA.16816.F32 R100, R8, R62, RZ ;  /* 0x0000003e0864723c */ /* 0x000ff000000018ff */
[C---:B------:R-:W-:Y:S08]  /*4810*/  HMMA.16816.F32 R116, R4.reuse, R16, R76 ;  /* 0x000000100474723c */ /* 0x040ff0000000184c */
[C---:B------:R-:W-:Y:S08]  /*4820*/  HMMA.16816.F32 R128, R4.reuse, R18, R68 ;  /* 0x000000120480723c */ /* 0x040ff00000001844 */
[----:B------:R-:W-:Y:S01]  /*4830*/  HMMA.16816.F32 R124, R4, R32, R20 ;  /* 0x00000020047c723c */ /* 0x000fe20000001814 */
[----:B------:R-:W-:-:S02]  /*4840*/  IMAD.MOV.U32 R32, RZ, RZ, R219 ;  /* 0x000000ffff207224 */ /* 0x000fc400078e00db */
[----:B------:R-:W-:-:S05]  /*4850*/  IMAD.MOV.U32 R33, RZ, RZ, R232 ;  /* 0x000000ffff217224 */ /* 0x000fca00078e00e8 */
[C---:B------:R-:W-:Y:S08]  /*4860*/  HMMA.16816.F32 R76, R8.reuse, R72, RZ ;  /* 0x00000048084c723c */ /* 0x040ff000000018ff */
        /* <DEDUP_REMOVED lines=10> */
[----:B------:R-:W-:Y:S01]  /*4910*/  HMMA.16816.F32 R92, R8, R94, RZ ;  /* 0x0000005e085c723c */ /* 0x000fe200000018ff */
[----:B------:R-:W-:Y:S01]  /*4920*/  FFMA.FTZ R8, R163, UR10, -R2 ;  /* 0x0000000aa3087c23 */ /* 0x000fe20008010802 */
[----:B------:R-:W-:Y:S01]  /*4930*/  MOV R11, R218 ;  /* 0x000000da000b7202 */ /* 0x000fe20000000f00 */
[----:B------:R-:W-:-:S02]  /*4940*/  IMAD.MOV.U32 R9, RZ, RZ, R216 ;  /* 0x000000ffff097224 */ /* 0x000fc400078e00d8 */
[----:B------:R1:W-:Y:S01]  /*4950*/  MUFU.EX2 R218, R8 ;  /* 0x0000000800da7308 */ /* 0x0003e20000000800 */
[----:B------:R-:W-:Y:S02]  /*4960*/  IMAD.MOV.U32 R10, RZ, RZ, R217 ;  /* 0x000000ffff0a7224 */ /* 0x000fe400078e00d9 */
[----:B------:R-:W-:Y:S01]  /*4970*/  HMMA.16816.F32 R132, R4, R34, R100 ;  /* 0x000000220484723c */ /* 0x000fe20000001864 */
[----:B------:R-:W-:Y:S01]  /*4980*/  IMAD.MOV.U32 R35, RZ, RZ, R122 ;  /* 0x000000ffff237224 */ /* 0x000fe200078e007a */
[----:B------:R-:W-:-:S06]  /*4990*/  MOV R34, R123 ;  /* 0x0000007b00227202 */ /* 0x000fcc0000000f00 */
[C---:B------:R-:W-:Y:S01]  /*49a0*/  HMMA.16816.F32 R120, R4.reuse, R28, R76 ;  /* 0x0000001c0478723c */ /* 0x040fe2000000184c */
[----:B------:R-:W-:Y:S01]  /*49b0*/  MOV R79, R233 ;  /* 0x000000e9004f7202 */ /* 0x000fe20000000f00 */
[----:B------:R-:W-:Y:S01]  /*49c0*/  IMAD.MOV.U32 R77, RZ, RZ, R50 ;  /* 0x000000ffff4d7224 */ /* 0x000fe200078e0032 */
[----:B------:R-:W-:Y:S01]  /*49d0*/  MOV R29, R145 ;  /* 0x00000091001d7202 */ /* 0x000fe20000000f00 */
[----:B------:R-:W-:Y:S01]  /*49e0*/  IMAD.MOV.U32 R78, RZ, RZ, R51 ;  /* 0x000000ffff4e7224 */ /* 0x000fe200078e0033 */
[----:B------:R-:W-:Y:S01]  /*49f0*/  MOV R76, R151 ;  /* 0x00000097004c7202 */ /* 0x000fe20000000f00 */
[----:B-1----:R-:W-:Y:S01]  /*4a00*/  FFMA.FTZ R8, R162, UR10, -R2 ;  /* 0x0000000aa2087c23 */ /* 0x002fe20008010802 */
[----:B------:R-:W-:Y:S01]  /*4a10*/  IMAD.MOV.U32 R28, RZ, RZ, R144 ;  /* 0x000000ffff1c7224 */ /* 0x000fe200078e0090 */
[C---:B------:R-:W-:Y:S01]  /*4a20*/  HMMA.16816.F32 R112, R4.reuse, R36, R68 ;  /* 0x000000240470723c */ /* 0x040fe20000001844 */
[----:B------:R-:W-:Y:S01]  /*4a30*/  IMAD.MOV.U32 R71, RZ, RZ, R110 ;  /* 0x000000ffff477224 */ /* 0x000fe200078e006e */
[----:B------:R1:W-:Y:S01]  /*4a40*/  MUFU.EX2 R219, R8 ;  /* 0x0000000800db7308 */ /* 0x0003e20000000800 */
[----:B------:R-:W-:Y:S01]  /*4a50*/  IMAD.MOV.U32 R70, RZ, RZ, R111 ;  /* 0x000000ffff467224 */ /* 0x000fe200078e006f */
[----:B------:R-:W-:Y:S01]  /*4a60*/  MOV R69, R139 ;  /* 0x0000008b00457202 */ /* 0x000fe20000000f00 */
[----:B------:R-:W-:Y:S01]  /*4a70*/  IMAD.MOV.U32 R37, RZ, RZ, R143 ;  /* 0x000000ffff257224 */ /* 0x000fe200078e008f */
[----:B------:R-:W-:Y:S01]  /*4a80*/  MOV R36, R142 ;  /* 0x0000008e00247202 */ /* 0x000fe20000000f00 */
[----:B------:R-:W-:Y:S01]  /*4a90*/  IMAD.MOV.U32 R139, RZ, RZ, R146 ;  /* 0x000000ffff8b7224 */ /* 0x000fe200078e0092 */
[----:B------:R-:W-:Y:S01]  /*4aa0*/  HMMA.16816.F32 R108, R4, R40, R64 ;  /* 0x00000028046c723c */ /* 0x000fe20000001840 */
[----:B------:R-:W-:-:S02]  /*4ab0*/  IMAD.MOV.U32 R143, RZ, RZ, R147 ;  /* 0x000000ffff8f7224 */ /* 0x000fc400078e0093 */
[----:B------:R-:W-:Y:S01]  /*4ac0*/  IMAD.MOV.U32 R68, RZ, RZ, R140 ;  /* 0x000000ffff447224 */ /* 0x000fe200078e008c */
[----:B------:R-:W-:Y:S01]  /*4ad0*/  MOV R140, R148 ;  /* 0x00000094008c7202 */ /* 0x000fe20000000f00 */
[----:B------:R-:W-:Y:S02]  /*4ae0*/  IMAD.MOV.U32 R67, RZ, RZ, R141 ;  /* 0x000000ffff437224 */ /* 0x000fe400078e008d */
[----:B------:R-:W-:Y:S01]  /*4af0*/  IMAD.MOV.U32 R141, RZ, RZ, R149 ;  /* 0x000000ffff8d7224 */ /* 0x000fe200078e0095 */
[C---:B------:R-:W-:Y:S01]  /*4b00*/  HMMA.16816.F32 R144, R4.reuse, R52, R20 ;  /* 0x000000340490723c */ /* 0x040fe20000001814 */
        /* <DEDUP_REMOVED lines=8> */
[----:B------:R-:W-:Y:S01]  /*4b90*/  IMAD.MOV.U32 R22, RZ, RZ, R32 ;  /* 0x000000ffff167224 */ /* 0x000fe200078e0020 */
[----:B------:R-:W-:Y:S01]  /*4ba0*/  MOV R23, R33 ;  /* 0x0000002100177202 */ /* 0x000fe20000000f00 */
[----:B------:R-:W-:-:S02]  /*4bb0*/  IMAD.MOV.U32 R53, RZ, RZ, R44 ;  /* 0x000000ffff357224 */ /* 0x000fc400078e002c */
[----:B------:R-:W-:Y:S01]  /*4bc0*/  IMAD.MOV.U32 R44, RZ, RZ, R250 ;  /* 0x000000ffff2c7224 */ /* 0x000fe200078e00fa */
[C---:B------:R-:W-:Y:S01]  /*4bd0*/  HMMA.16816.F32 R60, R4.reuse, R38, R80 ;  /* 0x00000026043c723c */ /* 0x040fe20000001850 */
[----:B------:R-:W-:Y:S01]  /*4be0*/  IMAD.MOV.U32 R142, RZ, RZ, R150 ;  /* 0x000000ffff8e7224 */ /* 0x000fe200078e0096 */
[----:B------:R-:W-:Y:S01]  /*4bf0*/  MOV R161, R22 ;  /* 0x0000001600a17202 */ /* 0x000fe20000000f00 */
[----:B------:R-:W-:Y:S01]  /*4c00*/  IMAD.MOV.U32 R41, RZ, RZ, R67 ;  /* 0x000000ffff297224 */ /* 0x000fe200078e0043 */
[----:B------:R-:W-:Y:S01]  /*4c10*/  MOV R163, R44 ;  /* 0x0000002c00a37202 */ /* 0x000fe20000000f00 */
[----:B------:R-:W-:Y:S01]  /*4c20*/  IMAD.MOV.U32 R162, RZ, RZ, R23 ;  /* 0x000000ffffa27224 */ /* 0x000fe200078e0017 */
[----:B------:R-:W-:Y:S01]  /*4c30*/  MOV R23, R10 ;  /* 0x0000000a00177202 */ /* 0x000fe20000000f00 */
[----:B------:R-:W-:Y:S02]  /*4c40*/  IMAD.MOV.U32 R22, RZ, RZ, R9 ;  /* 0x000000ffff167224 */ /* 0x000fe400078e0009 */
[----:B-1----:R-:W-:Y:S01]  /*4c50*/  FFMA.FTZ R8, R160, UR10, -R2 ;  /* 0x0000000aa0087c23 */ /* 0x002fe20008010802 */
[----:B------:R-:W-:Y:S01]  /*4c60*/  HMMA.16816.F32 R148, R4, R56, R16 ;  /* 0x000000380494723c */ /* 0x000fe20000001810 */
[----:B------:R-:W-:Y:S01]  /*4c70*/  LDSM.16.MT88.4 R16, [R15+0xd000] ;  /* 0x00d000000f10783b */ /* 0x000fe20000004200 */
[----:B------:R-:W-:Y:S01]  /*4c80*/  IMAD.MOV.U32 R160, RZ, RZ, R21 ;  /* 0x000000ffffa07224 */ /* 0x000fe200078e0015 */
[----:B------:R1:W2:Y:S01]  /*4c90*/  MUFU.EX2 R233, R8 ;  /* 0x0000000800e97308 */ /* 0x0002a20000000800 */
[----:B------:R-:W-:Y:S01]  /*4ca0*/  MOV R21, R79 ;  /* 0x0000004f00157202 */ /* 0x000fe20000000f00 */
[----:B------:R-:W-:-:S03]  /*4cb0*/  IMAD.MOV.U32 R44, RZ, RZ, R11 ;  /* 0x000000ffff2c7224 */ /* 0x000fc600078e000b */
[----:B------:R-:W-:Y:S01]  /*4cc0*/  HMMA.16816.F32 R100, R4, R30, R72 ;  /* 0x0000001e0464723c */ /* 0x000fe20000001848 */
[----:B------:R-:W-:-:S07]  /*4cd0*/  MOV R31, R77 ;  /* 0x0000004d001f7202 */ /* 0x000fce0000000f00 */
[----:B------:R-:W-:Y:S01]  /*4ce0*/  HMMA.16816.F32 R56, R4, R58, R92 ;  /* 0x0000003a0438723c */ /* 0x000fe2000000185c */
[----:B------:R-:W-:Y:S01]  /*4cf0*/  MOV R95, R142 ;  /* 0x0000008e005f7202 */ /* 0x000fe20000000f00 */
[----:B------:R-:W-:Y:S02]  /*4d00*/  IMAD.MOV.U32 R94, RZ, RZ, R143 ;  /* 0x000000ffff5e7224 */ /* 0x000fe400078e008f */
[----:B-1----:R-:W-:Y:S01]  /*4d10*/  FFMA.FTZ R8, R159, UR10, -R0 ;  /* 0x0000000a9f087c23 */ /* 0x002fe20008010800 */
[----:B--2---:R-:W-:-:S03]  /*4d20*/  F2FP.F16.F32.PACK_AB R10, R233, R232 ;  /* 0x000000e8e90a723e */ /* 0x004fc600000000ff */
[----:B------:R1:W-:Y:S01]  /*4d30*/  MUFU.EX2 R50, R8 ;  /* 0x0000000800327308 */ /* 0x0003e20000000800 */
[C---:B------:R-:W-:Y:S08]  /*4d40*/  HMMA.16816.F32 R64, R4.reuse, R42, R88 ;  /* 0x0000002a0440723c */ /* 0x040ff00000001858 */
[----:B------:R-:W-:Y:S01]  /*4d50*/  HMMA.16816.F32 R72, R4, R54, R84 ;  /* 0x000000360448723c */ /* 0x000fe20000001854 */
[----:B-1----:R-:W-:Y:S01]  /*4d60*/  FFMA.FTZ R8, R158, UR10, -R0 ;  /* 0x0000000a9e087c23 */ /* 0x002fe20008010800 */
[----:B------:R-:W-:-:S03]  /*4d70*/  IMAD.MOV.U32 R158, RZ, RZ, R53 ;  /* 0x000000ffff9e7224 */ /* 0x000fc600078e0035 */
[----:B------:R1:W2:Y:S01]  /*4d80*/  MUFU.EX2 R51, R8 ;  /* 0x0000000800337308 */ /* 0x0002a20000000800 */
[----:B------:R-:W-:Y:S01]  /*4d90*/  IMAD.MOV.U32 R82, RZ, RZ, R158 ;  /* 0x000000ffff527224 */ /* 0x000fe200078e009e */
[----:B------:R-:W-:Y:S02]  /*4da0*/  MOV R158, R163 ;  /* 0x000000a3009e7202 */ /* 0x000fe40000000f00 */
[----:B------:R-:W-:Y:S02]  /*4db0*/  MOV R163, R21 ;  /* 0x0000001500a37202 */ /* 0x000fe40000000f00 */
[----:B------:R-:W-:Y:S02]  /*4dc0*/  MOV R21, R45 ;  /* 0x0000002d00157202 */ /* 0x000fe40000000f00 */
[----:B------:R-:W-:Y:S02]  /*4dd0*/  MOV R45, R37 ;  /* 0x00000025002d7202 */ /* 0x000fe40000000f00 */
[----:B------:R-:W-:Y:S01]  /*4de0*/  MOV R37, R138 ;  /* 0x0000008a00257202 */ /* 0x000fe20000000f00 */
[----:B-1----:R-:W-:Y:S01]  /*4df0*/  FFMA.FTZ R8, R157, UR10, -R0 ;  /* 0x0000000a9d087c23 */ /* 0x002fe20008010800 */
[----:B--2---:R-:W-:-:S03]  /*4e00*/  F2FP.F16.F32.PACK_AB R9, R51, R50 ;  /* 0x000000323309723e */ /* 0x004fc600000000ff */
[----:B------:R1:W-:Y:S02]  /*4e10*/  MUFU.EX2 R216, R8 ;  /* 0x0000000800d87308 */ /* 0x0003e40000000800 */
[----:B-1----:R-:W-:-:S06]  /*4e20*/  FFMA.FTZ R8, R156, UR10, -R0 ;  /* 0x0000000a9c087c23 */ /* 0x002fcc0008010800 */
[----:B------:R1:W2:Y:S02]  /*4e30*/  MUFU.EX2 R217, R8 ;  /* 0x0000000800d97308 */ /* 0x0002a40000000800 */
[----:B-1----:R-:W-:Y:S01]  /*4e40*/  FFMA.FTZ R8, R172, UR10, -R12 ;  /* 0x0000000aac087c23 */ /* 0x002fe2000801080c */
[----:B------:R-:W-:Y:S02]  /*4e50*/  MOV R172, R52 ;  /* 0x0000003400ac7202 */ /* 0x000fe40000000f00 */
[----:B--2---:R-:W-:-:S03]  /*4e60*/  F2FP.F16.F32.PACK_AB R11, R217, R216 ;  /* 0x000000d8d90b723e */ /* 0x004fc600000000ff */
[----:B------:R1:W-:Y:S01]  /*4e70*/  MUFU.EX2 R157, R8 ;  /* 0x00000008009d7308 */ /* 0x0003e20000000800 */
[----:B------:R-:W-:Y:S01]  /*4e80*/  MOV R81, R172 ;  /* 0x000000ac00517202 */ /* 0x000fe20000000f00 */
[----:B------:R-:W-:Y:S02]  /*4e90*/  IMAD.MOV.U32 R172, RZ, RZ, R160 ;  /* 0x000000ffffac7224 */ /* 0x000fe400078e00a0 */
[----:B-1----:R-:W-:Y:S01]  /*4ea0*/  FFMA.FTZ R8, R169, UR10, -R12 ;  /* 0x0000000aa9087c23 */ /* 0x002fe2000801080c */
[----:B------:R-:W-:-:S03]  /*4eb0*/  IMAD.MOV.U32 R169, RZ, RZ, R162 ;  /* 0x000000ffffa97224 */ /* 0x000fc600078e00a2 */
[----:B------:R1:W2:Y:S02]  /*4ec0*/  MUFU.EX2 R40, R8 ;  /* 0x0000000800287308 */ /* 0x0002a40000000800 */
[----:B-1----:R-:W-:Y:S01]  /*4ed0*/  FFMA.FTZ R8, R170, UR10, -R12 ;  /* 0x0000000aaa087c23 */ /* 0x002fe2000801080c */
[----:B--2---:R-:W-:Y:S01]  /*4ee0*/  MOV R80, R40 ;  /* 0x0000002800507202 */ /* 0x004fe20000000f00 */
[----:B------:R-:W-:Y:S01]  /*4ef0*/  IMAD.MOV.U32 R40, RZ, RZ, R68 ;  /* 0x000000ffff287224 */ /* 0x000fe200078e0044 */
[----:B------:R-:W-:-:S03]  /*4f00*/  MOV R170, R21 ;  /* 0x0000001500aa7202 */ /* 0x000fc60000000f00 */
[----:B------:R1:W2:Y:S01]  /*4f10*/  MUFU.EX2 R20, R8 ;  /* 0x0000000800147308 */ /* 0x0002a20000000800 */
[----:B------:R-:W-:Y:S01]  /*4f20*/  HMMA.16816.F32 R68, R4, R46, R96 ;  /* 0x0000002e0444723c */ /* 0x000fe20000001860 */
[----:B------:R-:W-:Y:S01]  /*4f30*/  F2FP.F16.F32.PACK_AB R4, R80, R157 ;  /* 0x0000009d5004723e */ /* 0x000fe200000000ff */
[----:B------:R-:W-:Y:S01]  /*4f40*/  IMAD.MOV.U32 R46, RZ, RZ, R13 ;  /* 0x000000ffff2e7224 */ /* 0x000fe200078e000d */
[----:B------:R-:W-:Y:S01]  /*4f50*/  MOV R47, R37 ;  /* 0x00000025002f7202 */ /* 0x000fe20000000f00 */
[----:B------:R-:W-:Y:S02]  /*4f60*/  IMAD.MOV.U32 R13, RZ, RZ, R141 ;  /* 0x000000ffff0d7224 */ /* 0x000fe400078e008d */
[----:B-1----:R-:W-:Y:S01]  /*4f70*/  FFMA.FTZ R8, R171, UR10, -R12 ;  /* 0x0000000aab087c23 */ /* 0x002fe2000801080c */
[----:B--2---:R-:W-:Y:S02]  /*4f80*/  MOV R96, R20 ;  /* 0x0000001400607202 */ /* 0x004fe40000000f00 */
[----:B------:R-:W-:Y:S01]  /*4f90*/  MOV R20, R34 ;  /* 0x0000002200147202 */ /* 0x000fe20000000f00 */
[----:B------:R1:W2:Y:S01]  /*4fa0*/  MUFU.EX2 R38, R8 ;  /* 0x0000000800267308 */ /* 0x0002a20000000800 */
[----:B------:R-:W3:Y:S02]  /*4fb0*/  LDSM.16.MT88.4 R32, [R15+0xf000] ;  /* 0x00f000000f20783b */ /* 0x000ee40000004200 */
[----:B------:R-:W-:Y:S01]  /*4fc0*/  MOV R159, R20 ;  /* 0x00000014009f7202 */ /* 0x000fe20000000f00 */
[----:B------:R-:W-:-:S03]  /*4fd0*/  IMAD.MOV.U32 R20, RZ, RZ, R78 ;  /* 0x000000ffff147224 */ /* 0x000fc600078e004e */
[----:B------:R-:W-:Y:S01]  /*4fe0*/  MOV R83, R159 ;  /* 0x0000009f00537202 */ /* 0x000fe20000000f00 */
[----:B------:R-:W-:Y:S01]  /*4ff0*/  IMAD.MOV.U32 R162, RZ, RZ, R20 ;  /* 0x000000ffffa27224 */ /* 0x000fe200078e0014 */
[----:B------:R-:W-:Y:S01]  /*5000*/  MOV R159, R161 ;  /* 0x000000a1009f7202 */ /* 0x000fe20000000f00 */
[----:B------:R-:W-:Y:S01]  /*5010*/  IMAD.MOV.U32 R20, RZ, RZ, R44 ;  /* 0x000000ffff147224 */ /* 0x000fe200078e002c */
[----:B------:R-:W-:Y:S01]  /*5020*/  MOV R161, R31 ;  /* 0x0000001f00a17202 */ /* 0x000fe20000000f00 */
[----:B------:R-:W-:Y:S01]  /*5030*/  IMAD.MOV.U32 R44, RZ, RZ, R36 ;  /* 0x000000ffff2c7224 */ /* 0x000fe200078e0024 */
[----:B------:R-:W-:Y:S01]  /*5040*/  MOV R31, R23 ;  /* 0x00000017001f7202 */ /* 0x000fe20000000f00 */
[----:B------:R-:W-:Y:S01]  /*5050*/  IMAD.MOV.U32 R36, RZ, RZ, R139 ;  /* 0x000000ffff247224 */ /* 0x000fe200078e008b */
[----:B------:R-:W-:Y:S01]  /*5060*/  MOV R23, R41 ;  /* 0x0000002900177202 */ /* 0x000fe20000000f00 */
[----:B-1----:R-:W-:Y:S01]  /*5070*/  FFMA.FTZ R8, R173, UR10, -R3 ;  /* 0x0000000aad087c23 */ /* 0x002fe20008010803 */
[----:B--2---:R-:W-:-:S02]  /*5080*/  F2FP.F16.F32.PACK_AB R6, R38, R96 ;  /* 0x000000602606723e */ /* 0x004fc400000000ff */
[----:B------:R-:W-:Y:S01]  /*5090*/  MOV R41, R29 ;  /* 0x0000001d00297202 */ /* 0x000fe20000000f00 */
[----:B------:R1:W-:Y:S01]  /*50a0*/  MUFU.EX2 R250, R8 ;  /* 0x0000000800fa7308 */ /* 0x0003e20000000800 */
[----:B------:R-:W-:Y:S02]  /*50b0*/  MOV R29, R136 ;  /* 0x00000088001d7202 */ /* 0x000fe40000000f00 */
[----:B------:R-:W-:Y:S02]  /*50c0*/  MOV R99, R23 ;  /* 0x0000001700637202 */ /* 0x000fe40000000f00 */
[----:B------:R-:W-:Y:S02]  /*50d0*/  MOV R173, R161 ;  /* 0x000000a100ad7202 */ /* 0x000fe40000000f00 */
[----:B------:R-:W-:Y:S01]  /*50e0*/  MOV R161, R41 ;  /* 0x0000002900a17202 */ /* 0x000fe20000000f00 */
[----:B-1----:R-:W-:Y:S01]  /*50f0*/  FFMA.FTZ R8, R174, UR10, -R3 ;  /* 0x0000000aae087c23 */ /* 0x002fe20008010803 */
[----:B------:R-:W-:-:S02]  /*5100*/  MOV R174, R45 ;  /* 0x0000002d00ae7202 */ /* 0x000fc40000000f00 */
[----:B------:R-:W-:Y:S01]  /*5110*/  MOV R45, R29 ;  /* 0x0000001d002d7202 */ /* 0x000fe20000000f00 */
[----:B------:R1:W2:Y:S02]  /*5120*/  MUFU.EX2 R171, R8 ;  /* 0x0000000800ab7308 */ /* 0x0002a40000000800 */
[----:B-1----:R-:W-:Y:S01]  /*5130*/  FFMA.FTZ R8, R184, UR10, -R3 ;  /* 0x0000000ab8087c23 */ /* 0x002fe20008010803 */
[----:B--2---:R-:W-:Y:S02]  /*5140*/  F2FP.F16.F32.PACK_AB R5, R171, R250 ;  /* 0x000000faab05723e */ /* 0x004fe400000000ff */
[----:B------:R-:W-:-:S03]  /*5150*/  MOV R184, R163 ;  /* 0x000000a300b87202 */ /* 0x000fc60000000f00 */
[----:B------:R1:W-:Y:S01]  /*5160*/  MUFU.EX2 R97, R8 ;  /* 0x0000000800617308 */ /* 0x0003e20000000800 */
[----:B------:R-:W-:Y:S02]  /*5170*/  IMAD.MOV.U32 R163, RZ, RZ, R44 ;  /* 0x000000ffffa37224 */ /* 0x000fe400078e002c */
[----:B-1----:R-:W-:Y:S01]  /*5180*/  FFMA.FTZ R8, R175, UR10, -R3 ;  /* 0x0000000aaf087c23 */ /* 0x002fe20008010803 */
[----:B------:R-:W-:Y:S02]  /*5190*/  IMAD.MOV.U32 R175, RZ, RZ, R162 ;  /* 0x000000ffffaf7224 */ /* 0x000fe400078e00a2 */
[----:B------:R-:W-:Y:S02]  /*51a0*/  IMAD.MOV.U32 R162, RZ, RZ, R36 ;  /* 0x000000ffffa27224 */ /* 0x000fe400078e0024 */
[----:B------:R-:W1:Y:S02]  /*51b0*/  MUFU.EX2 R30, R8 ;  /* 0x00000008001e7308 */ /* 0x000e640000000800 */
[----:B-1----:R-:W-:Y:S01]  /*51c0*/  IMAD.MOV.U32 R93, RZ, RZ, R30 ;  /* 0x000000ffff5d7224 */ /* 0x002fe200078e001e */
[----:B------:R-:W-:Y:S01]  /*51d0*/  F2FP.F16.F32.PACK_AB R8, R219, R218 ;  /* 0x000000dadb08723e */ /* 0x000fe200000000ff */
[----:B------:R-:W-:-:S03]  /*51e0*/  IMAD.MOV.U32 R30, RZ, RZ, R76 ;  /* 0x000000ffff1e7224 */ /* 0x000fc600078e004c */
[----:B------:R-:W-:Y:S01]  /*51f0*/  F2FP.F16.F32.PACK_AB R7, R93, R97 ;  /* 0x000000615d07723e */ /* 0x000fe200000000ff */
[----:B------:R-:W-:Y:S02]  /*5200*/  IMAD.MOV.U32 R160, RZ, RZ, R30 ;  /* 0x000000ffffa07224 */ /* 0x000fe400078e001e */
[----:B------:R-:W-:Y:S01]  /*5210*/  IMAD.MOV.U32 R30, RZ, RZ, R22 ;  /* 0x000000ffff1e7224 */ /* 0x000fe200078e0016 */
[-C--:B---3--:R-:W-:Y:S01]  /*5220*/  HMMA.16816.F32 R124, R8, R32.reuse, R124 ;  /* 0x00000020087c723c */ /* 0x088fe2000000187c */
[----:B------:R-:W-:Y:S02]  /*5230*/  IMAD.MOV.U32 R22, RZ, RZ, R40 ;  /* 0x000000ffff167224 */ /* 0x000fe400078e0028 */
[----:B------:R-:W-:Y:S02]  /*5240*/  IMAD.MOV.U32 R40, RZ, RZ, R28 ;  /* 0x000000ffff287224 */ /* 0x000fe400078e001c */
[----:B------:R-:W-:Y:S02]  /*5250*/  IMAD.MOV.U32 R28, RZ, RZ, R137 ;  /* 0x000000ffff1c7224 */ /* 0x000fe400078e0089 */
[----:B------:R-:W-:Y:S01]  /*5260*/  IMAD.MOV.U32 R98, RZ, RZ, R22 ;  /* 0x000000ffff627224 */ /* 0x000fe200078e0016 */
[----:B------:R-:W-:Y:S01]  /*5270*/  HMMA.16816.F32 R136, R4, R32, R188 ;  /* 0x000000200488723c */ /* 0x000fe200000018bc */
[----:B------:R-:W-:Y:S01]  /*5280*/  MOV R32, R81 ;  /* 0x0000005100207202 */ /* 0x000fe20000000f00 */
[----:B------:R-:W-:Y:S01]  /*5290*/  IMAD.MOV.U32 R81, RZ, RZ, R20 ;  /* 0x000000ffff517224 */ /* 0x000fe200078e0014 */
[----:B------:R-:W-:Y:S01]  /*52a0*/  MOV R189, R83 ;  /* 0x0000005300bd7202 */ /* 0x000fe20000000f00 */
[----:B------:R-:W1:Y:S01]  /*52b0*/  LDSM.16.MT88.4 R20, [R48+0xd000] ;  /* 0x00d000003014783b */ /* 0x000e620000004200 */
[----:B------:R-:W-:Y:S01]  /*52c0*/  MOV R83, R158 ;  /* 0x0000009e00537202 */ /* 0x000fe20000000f00 */
[----:B------:R-:W-:Y:S01]  /*52d0*/  IMAD.MOV.U32 R188, RZ, RZ, R82 ;  /* 0x000000ffffbc7224 */ /* 0x000fe200078e0052 */
[----:B------:R-:W-:Y:S01]  /*52e0*/  MOV R158, R140 ;  /* 0x0000008c009e7202 */ /* 0x000fe20000000f00 */
[-C--:B------:R-:W-:Y:S01]  /*52f0*/  HMMA.16816.F32 R52, R8, R16.reuse, R116 ;  /* 0x000000100834723c */ /* 0x080fe20000001874 */
[----:B------:R-:W-:Y:S01]  /*5300*/  IMAD.MOV.U32 R118, RZ, RZ, R169 ;  /* 0x000000ffff767224 */ /* 0x000fe200078e00a9 */
[----:B------:R-:W-:Y:S01]  /*5310*/  MOV R82, R31 ;  /* 0x0000001f00527202 */ /* 0x000fe20000000f00 */
[----:B------:R-:W-:Y:S01]  /*5320*/  IMAD.MOV.U32 R169, RZ, RZ, R30 ;  /* 0x000000ffffa97224 */ /* 0x000fe200078e001e */
[----:B------:R-:W-:Y:S01]  /*5330*/  MOV R92, R125 ;  /* 0x0000007d005c7202 */ /* 0x000fe20000000f00 */
[----:B------:R-:W-:Y:S01]  /*5340*/  IMAD.MOV.U32 R44, RZ, RZ, R28 ;  /* 0x000000ffff2c7224 */ /* 0x000fe200078e001c */
[----:B------:R-:W-:Y:S01]  /*5350*/  MOV R190, R184 ;  /* 0x000000b800be7202 */ /* 0x000fe20000000f00 */
[----:B------:R-:W2:Y:S01]  /*5360*/  LDSM.16.MT88.4 R28, [R49+0x1000] ;  /* 0x00100000311c783b */ /* 0x000ea20000004200 */
[----:B------:R-:W-:Y:S01]  /*5370*/  HMMA.16816.F32 R76, R4, R16, R180 ;  /* 0x00000010044c723c */ /* 0x000fe200000018b4 */
[----:B------:R-:W-:Y:S01]  /*5380*/  IMAD.MOV.U32 R184, RZ, RZ, R174 ;  /* 0x000000ffffb87224 */ /* 0x000fe200078e00ae */
[----:B------:R-:W-:Y:S01]  /*5390*/  MOV R191, R92 ;  /* 0x0000005c00bf7202 */ /* 0x000fe20000000f00 */
[----:B------:R-:W-:Y:S01]  /*53a0*/  IMAD.MOV.U32 R119, RZ, RZ, R160 ;  /* 0x000000ffff777224 */ /* 0x000fe200078e00a0 */
[----:B------:R-:W-:Y:S01]  /*53b0*/  MOV R156, R126 ;  /* 0x0000007e009c7202 */ /* 0x000fe20000000f00 */
[----:B------:R-:W-:-:S02]  /*53c0*/  IMAD.MOV.U32 R33, RZ, RZ, R38 ;  /* 0x000000ffff217224 */ /* 0x000fc400078e0026 */
[----:B------:R-:W-:Y:S01]  /*53d0*/  IMAD.MOV.U32 R160, RZ, RZ, R40 ;  /* 0x000000ffffa07224 */ /* 0x000fe200078e0028 */
[-C--:B------:R-:W-:Y:S01]  /*53e0*/  HMMA.16816.F32 R84, R4, R18.reuse, R176 ;  /* 0x000000120454723c */ /* 0x080fe200000018b0 */
[----:B------:R-:W3:Y:S04]  /*53f0*/  LDSM.16.MT88.4 R36, [R48+0xf000] ;  /* 0x00f000003024783b */ /* 0x000ee80000004200 */
[----:B------:R-:W-:Y:S03]  /*5400*/  LDSM.16.MT88.4 R40, [R14+0x3000] ;  /* 0x003000000e28783b */ /* 0x000fe60000004200 */
[----:B------:R-:W-:Y:S01]  /*5410*/  HMMA.16816.F32 R88, R8, R18, R128 ;  /* 0x000000120858723c */ /* 0x000fe20000001880 */
[----:B------:R-:W4:Y:S01]  /*5420*/  LDSM.16.MT88.4 R16, [R14+0x1000] ;  /* 0x001000000e10783b */ /* 0x000f220000004200 */
[----:B------:R-:W-:Y:S01]  /*5430*/  MOV R131, R173 ;  /* 0x000000ad00837202 */ /* 0x000fe20000000f00 */
[----:B------:R-:W-:-:S02]  /*5440*/  IMAD.MOV.U32 R130, RZ, RZ, R172 ;  /* 0x000000ffff827224 */ /* 0x000fc400078e00ac */
[----:B------:R-:W-:Y:S02]  /*5450*/  IMAD.MOV.U32 R129, RZ, RZ, R124 ;  /* 0x000000ffff817224 */ /* 0x000fe400078e007c */
[----:B------:R-:W-:Y:S01]  /*5460*/  IMAD.MOV.U32 R128, RZ, RZ, R127 ;  /* 0x000000ffff807224 */ /* 0x000fe200078e007f */
[----:B------:R-:W-:Y:S01]  /*5470*/  HMMA.16816.F32 R140, R4, R34, R240 ;  /* 0x00000022048c723c */ /* 0x000fe200000018f0 */
[----:B------:R-:W-:Y:S01]  /*5480*/  IMAD.MOV.U32 R240, RZ, RZ, R175 ;  /* 0x000000fffff07224 */ /* 0x000fe200078e00af */
[----:B------:R-:W-:Y:S01]  /*5490*/  MOV R241, R93 ;  /* 0x0000005d00f17202 */ /* 0x000fe20000000f00 */
[----:B------:R-:W-:Y:S01]  /*54a0*/  IMAD.MOV.U32 R242, RZ, RZ, R119 ;  /* 0x000000fffff27224 */ /* 0x000fe200078e0077 */
[----:B------:R-:W-:-:S04]  /*54b0*/  MOV R243, R118 ;  /* 0x0000007600f37202 */ /* 0x000fc80000000f00 */
[----:B-1----:R-:W-:Y:S01]  /*54c0*/  HMMA.16816.F32 R172, R4, R20, R236 ;  /* 0x0000001404ac723c */ /* 0x002fe200000018ec */
[----:B------:R-:W-:Y:S01]  /*54d0*/  IMAD.MOV.U32 R238, RZ, RZ, R94 ;  /* 0x000000ffffee7224 */ /* 0x000fe200078e005e */
[----:B------:R-:W-:-:S06]  /*54e0*/  MOV R239, R95 ;  /* 0x0000005f00ef7202 */ /* 0x000fcc0000000f00 */
[----:B--2---:R-:W-:Y:S01]  /*54f0*/  HMMA.16816.F32 R176, R4, R30, R152 ;  /* 0x0000001e04b0723c */ /* 0x004fe20000001898 */
[----:B------:R-:W-:Y:S01]  /*5500*/  MOV R153, R243 ;  /* 0x000000f300997202 */ /* 0x000fe20000000f00 */
[----:B------:R-:W-:Y:S01]  /*5510*/  IMAD.MOV.U32 R154, RZ, RZ, R238 ;  /* 0x000000ffff9a7224 */ /* 0x000fe200078e00ee */
[----:B------:R-:W-:Y:S01]  /*5520*/  MOV R155, R239 ;  /* 0x000000ef009b7202 */ /* 0x000fe20000000f00 */
[----:B------:R-:W-:-:S04]  /*5530*/  IMAD.MOV.U32 R152, RZ, RZ, R242 ;  /* 0x000000ffff987224 */ /* 0x000fc800078e00f2 */
[C---:B------:R-:W-:Y:S08]  /*5540*/  HMMA.16816.F32 R124, R4.reuse, R28, R224 ;  /* 0x0000001c047c723c */ /* 0x040ff000000018e0 */
[C---:B---3--:R-:W-:Y:S08]  /*5550*/  HMMA.16816.F32 R192, R4.reuse, R36, R192 ;  /* 0x0000002404c0723c */ /* 0x048ff000000018c0 */
[----:B----4-:R-:W-:Y:S01]  /*5560*/  HMMA.16816.F32 R92, R4, R16, R228 ;  /* 0x00000010045c723c */ /* 0x010fe200000018e4 */
[----:B------:R-:W-:Y:S01]  /*5570*/  IMAD.MOV.U32 R228, RZ, RZ, R46 ;  /* 0x000000ffffe47224 */ /* 0x000fe200078e002e */
[----:B------:R-:W-:Y:S01]  /*5580*/  MOV R229, R47 ;  /* 0x0000002f00e57202 */ /* 0x000fe20000000f00 */
[----:B------:R-:W-:Y:S01]  /*5590*/  IMAD.MOV.U32 R230, RZ, RZ, R44 ;  /* 0x000000ffffe67224 */ /* 0x000fe200078e002c */
[----:B------:R-:W-:-:S02]  /*55a0*/  MOV R231, R45 ;  /* 0x0000002d00e77202 */ /* 0x000fc40000000f00 */
[----:B------:R-:W1:Y:S02]  /*55b0*/  LDSM.16.MT88.4 R44, [R49+0x3000] ;  /* 0x00300000312c783b */ /* 0x000e640000004200 */
[C---:B------:R-:W-:Y:S08]  /*55c0*/  HMMA.16816.F32 R204, R4.reuse, R40, R204 ;  /* 0x0000002804cc723c */ /* 0x040ff000000018cc */
[C---:B------:R-:W-:Y:S08]  /*55d0*/  HMMA.16816.F32 R180, R4.reuse, R22, R212 ;  /* 0x0000001604b4723c */ /* 0x040ff000000018d4 */
[----:B------:R-:W-:Y:S01]  /*55e0*/  HMMA.16816.F32 R116, R4, R18, R200 ;  /* 0x000000120474723c */ /* 0x000fe200000018c8 */
[----:B------:R-:W-:Y:S01]  /*55f0*/  IMAD.MOV.U32 R203, RZ, RZ, R32 ;  /* 0x000000ffffcb7224 */ /* 0x000fe200078e0020 */
[----:B------:R-:W-:Y:S01]  /*5600*/  MOV R201, R241 ;  /* 0x000000f100c97202 */ /* 0x000fe20000000f00 */
[----:B------:R-:W-:Y:S01]  /*5610*/  IMAD.MOV.U32 R200, RZ, RZ, R240 ;  /* 0x000000ffffc87224 */ /* 0x000fe200078e00f0 */
[----:B------:R-:W-:-:S04]  /*5620*/  MOV R202, R33 ;  /* 0x0000002100ca7202 */ /* 0x000fc80000000f00 */
[C---:B------:R-:W-:Y:S08]  /*5630*/  HMMA.16816.F32 R196, R4.reuse, R38, R196 ;  /* 0x0000002604c4723c */ /* 0x040ff000000018c4 */
[C---:B------:R-:W-:Y:S08]  /*5640*/  HMMA.16816.F32 R208, R4.reuse, R42, R208 ;  /* 0x0000002a04d0723c */ /* 0x040ff000000018d0 */
[C---:B-1----:R-:W-:Y:S08]  /*5650*/  HMMA.16816.F32 R224, R4.reuse, R44, R228 ;  /* 0x0000002c04e0723c */ /* 0x042ff000000018e4 */
[----:B------:R-:W-:Y:S01]  /*5660*/  HMMA.16816.F32 R220, R4, R46, R220 ;  /* 0x0000002e04dc723c */ /* 0x000fe200000018dc */
[----:B------:R-:W-:-:S02]  /*5670*/  IMAD.MOV.U32 R7, RZ, RZ, R153 ;  /* 0x000000ffff077224 */ /* 0x000fc400078e0099 */
[----:B------:R-:W-:Y:S01]  /*5680*/  FFMA.FTZ R4, R247, UR10, -R2 ;  /* 0x0000000af7047c23 */ /* 0x000fe20008010802 */
[----:B------:R-:W-:Y:S01]  /*5690*/  IMAD.MOV.U32 R153, RZ, RZ, R190 ;  /* 0x000000ffff997224 */ /* 0x000fe200078e00be */
[----:B------:R-:W-:Y:S02]  /*56a0*/  MOV R190, R129 ;  /* 0x0000008100be7202 */ /* 0x000fe40000000f00 */
[----:B------:R-:W-:Y:S01]  /*56b0*/  MOV R129, R131 ;  /* 0x0000008300817202 */ /* 0x000fe20000000f00 */
[----:B------:R-:W-:Y:S01]  /*56c0*/  IMAD.MOV.U32 R131, RZ, RZ, R80 ;  /* 0x000000ffff837224 */ /* 0x000fe200078e0050 */
[C---:B------:R-:W-:Y:S01]  /*56d0*/  HMMA.16816.F32 R236, R8.reuse, R22, R100 ;  /* 0x0000001608ec723c */ /* 0x040fe20000001864 */
[----:B------:R-:W-:Y:S01]  /*56e0*/  IMAD.MOV.U32 R80, RZ, RZ, R82 ;  /* 0x000000ffff507224 */ /* 0x000fe200078e0052 */
[----:B------:R1:W-:Y:S01]  /*56f0*/  MUFU.EX2 R22, R4 ;  /* 0x0000000400167308 */ /* 0x0003e20000000800 */
[----:B------:R-:W-:Y:S02]  /*5700*/  IMAD.MOV.U32 R82, RZ, RZ, R252 ;  /* 0x000000ffff527224 */ /* 0x000fe400078e00fc */
[----:B------:R-:W2:Y:S03]  /*5710*/  LDL.LU R252, [R1+0x50] ;  /* 0x0000500001fc7983 */ /* 0x000ea60000300800 */
[C---:B------:R-:W-:Y:S08]  /*5720*/  HMMA.16816.F32 R60, R8.reuse, R18, R60 ;  /* 0x00000012083c723c */ /* 0x040ff0000000183c */
[----:B------:R-:W-:Y:S01]  /*5730*/  HMMA.16816.F32 R240, R8, R20, R120 ;  /* 0x0000001408f0723c */ /* 0x000fe20000001878 */
[----:B-1----:R-:W-:-:S04]  /*5740*/  FFMA.FTZ R4, R248, UR10, -R2 ;  /* 0x0000000af8047c23 */ /* 0x002fc80008010802 */
[----:B------:R1:W3:Y:S03]  /*5750*/  MUFU.EX2 R32, R4 ;  /* 0x0000000400207308 */ /* 0x0002e60000000800 */
[C---:B------:R-:W-:Y:S08]  /*5760*/  HMMA.16816.F32 R100, R8.reuse, R16, R112 ;  /* 0x000000100864723c */ /* 0x040ff00000001870 */
[----:B------:R-:W-:Y:S01]  /*5770*/  HMMA.16816.F32 R228, R8, R34, R132 ;  /* 0x0000002208e4723c */ /* 0x000fe20000001884 */
[--C-:B-1----:R-:W-:Y:S01]  /*5780*/  FFMA.FTZ R4, R246, UR10, -R2.reuse ;  /* 0x0000000af6047c23 */ /* 0x102fe20008010802 */
[----:B------:R-:W-:Y:S01]  /*5790*/  FFMA.FTZ R2, R245, UR10, -R2 ;  /* 0x0000000af5027c23 */ /* 0x000fe20008010802 */
[----:B------:R-:W-:-:S05]  /*57a0*/  IMAD.MOV.U32 R135, RZ, RZ, R153 ;  /* 0x000000ffff877224 */ /* 0x000fca00078e0099 */
[C---:B------:R-:W-:Y:S01]  /*57b0*/  HMMA.16816.F32 R212, R8.reuse, R28, R108 ;  /* 0x0000001c08d4723c */ /* 0x040fe2000000186c */
[----:B------:R-:W-:Y:S01]  /*57c0*/  IMAD.MOV.U32 R6, RZ, RZ, R129 ;  /* 0x000000ffff067224 */ /* 0x000fe200078e0081 */
[----:B------:R1:W-:Y:S06]  /*57d0*/  MUFU.EX2 R23, R2 ;  /* 0x0000000200177308 */ /* 0x0003ec0000000800 */
[----:B------:R-:W-:Y:S02]  /*57e0*/  HMMA.16816.F32 R64, R8, R30, R64 ;  /* 0x0000001e0840723c */ /* 0x000fe40000001840 */
[----:B------:R-:W-:Y:S01]  /*57f0*/  MUFU.EX2 R33, R4 ;  /* 0x0000000400217308 */ /* 0x000fe20000000800 */
[----:B-1----:R-:W-:-:S07]  /*5800*/  FFMA.FTZ R2, R186, UR10, -R0 ;  /* 0x0000000aba027c23 */ /* 0x002fce0008010800 */
[----:B------:R1:W-:Y:S02]  /*5810*/  MUFU.EX2 R18, R2 ;  /* 0x0000000200127308 */ /* 0x0003e40000000800 */
[----:B-1----:R-:W-:-:S06]  /*5820*/  FFMA.FTZ R2, R244, UR10, -R0 ;  /* 0x0000000af4027c23 */ /* 0x002fcc0008010800 */
[----:B------:R1:W4:Y:S02]  /*5830*/  MUFU.EX2 R20, R2 ;  /* 0x0000000200147308 */ /* 0x0003240000000800 */
[--C-:B-1----:R-:W-:Y:S01]  /*5840*/  FFMA.FTZ R2, R185, UR10, -R0.reuse ;  /* 0x0000000ab9027c23 */ /* 0x102fe20008010800 */
[----:B------:R-:W-:Y:S01]  /*5850*/  FFMA.FTZ R0, R187, UR10, -R0 ;  /* 0x0000000abb007c23 */ /* 0x000fe20008010800 */
[----:B------:R-:W-:Y:S02]  /*5860*/  MOV R129, R80 ;  /* 0x0000005000817202 */ /* 0x000fe40000000f00 */
[----:B------:R-:W-:Y:S02]  /*5870*/  MOV R153, R82 ;  /* 0x0000005200997202 */ /* 0x000fe40000000f00 */
[----:B------:R1:W-:Y:S08]  /*5880*/  MUFU.EX2 R19, R0 ;  /* 0x0000000000137308 */ /* 0x0003f00000000800 */
[----:B------:R-:W4:Y:S01]  /*5890*/  MUFU.EX2 R21, R2 ;  /* 0x0000000200157308 */ /* 0x000f220000000800 */
[----:B-1----:R-:W-:Y:S01]  /*58a0*/  FFMA.FTZ R0, R152, UR10, -R12 ;  /* 0x0000000a98007c23 */ /* 0x002fe2000801080c */
[----:B------:R-:W-:Y:S01]  /*58b0*/  MOV R152, R154 ;  /* 0x0000009a00987202 */ /* 0x000fe20000000f00 */
[----:B------:R-:W-:-:S02]  /*58c0*/  IMAD.MOV.U32 R154, RZ, RZ, R130 ;  /* 0x000000ffff9a7224 */ /* 0x000fc400078e0082 */
[----:B------:R-:W-:Y:S01]  /*58d0*/  IMAD.MOV.U32 R130, RZ, RZ, R184 ;  /* 0x000000ffff827224 */ /* 0x000fe200078e00b8 */
[----:B------:R-:W-:Y:S02]  /*58e0*/  MOV R184, R170 ;  /* 0x000000aa00b87202 */ /* 0x000fe40000000f00 */
[----:B------:R-:W-:Y:S02]  /*58f0*/  MOV R170, R81 ;  /* 0x0000005100aa7202 */ /* 0x000fe40000000f00 */
[----:B------:R-:W-:Y:S02]  /*5900*/  MOV R81, R169 ;  /* 0x000000a900517202 */ /* 0x000fe40000000f00 */
[----:B------:R1:W-:Y:S01]  /*5910*/  MUFU.EX2 R169, R0 ;  /* 0x0000000000a97308 */ /* 0x0003e20000000800 */
[----:B------:R-:W-:Y:S02]  /*5920*/  MOV R134, R152 ;  /* 0x0000009800867202 */ /* 0x000fe40000000f00 */
[----:B------:R-:W-:Y:S01]  /*5930*/  MOV R5, R154 ;  /* 0x0000009a00057202 */ /* 0x000fe20000000f00 */
[----:B------:R-:W-:-:S02]  /*5940*/  IMAD.MOV.U32 R152, RZ, RZ, R81 ;  /* 0x000000ffff987224 */ /* 0x000fc400078e0051 */
[----:B------:R-:W-:Y:S02]  /*5950*/  IMAD.MOV.U32 R154, RZ, RZ, R83 ;  /* 0x000000ffff9a7224 */ /* 0x000fe400078e0053 */
[----:B------:R-:W4:Y:S01]  /*5960*/  LDSM.16.MT88.4 R80, [R15+0xd800] ;  /* 0x00d800000f50783b */ /* 0x000f220000004200 */
[----:B-1----:R-:W-:Y:S01]  /*5970*/  FFMA.FTZ R0, R7, UR10, -R12 ;  /* 0x0000000a07007c23 */ /* 0x002fe2000801080c */
[----:B------:R-:W-:Y:S01]  /*5980*/  MOV R7, R130 ;  /* 0x0000008200077202 */ /* 0x000fe20000000f00 */
[----:B------:R-:W-:Y:S02]  /*5990*/  IMAD.MOV.U32 R130, RZ, RZ, R170 ;  /* 0x000000ffff827224 */ /* 0x000fe400078e00aa */
[----:B------:R2:W1:Y:S01]  /*59a0*/  MUFU.EX2 R170, R0 ;  /* 0x0000000000aa7308 */ /* 0x0004620000000800 */
[C---:B------:R-:W-:Y:S08]  /*59b0*/  HMMA.16816.F32 R28, R8.reuse, R36, R104 ;  /* 0x00000024081c723c */ /* 0x040ff00000001868 */
[C---:B------:R-:W-:Y:S08]  /*59c0*/  HMMA.16816.F32 R144, R8.reuse, R40, R144 ;  /* 0x000000280890723c */ /* 0x040ff00000001890 */
[C---:B------:R-:W-:Y:S08]  /*59d0*/  HMMA.16816.F32 R36, R8.reuse, R38, R68 ;  /* 0x000000260824723c */ /* 0x040ff00000001844 */
[C---:B------:R-:W-:Y:S08]  /*59e0*/  HMMA.16816.F32 R40, R8.reuse, R42, R72 ;  /* 0x0000002a0828723c */ /* 0x040ff00000001848 */
[----:B------:R-:W-:Y:S01]  /*59f0*/  HMMA.16816.F32 R56, R8, R46, R56 ;  /* 0x0000002e0838723c */ /* 0x000fe20000001838 */
[----:B------:R-:W-:-:S02]  /*5a00*/  IMAD.MOV.U32 R245, RZ, RZ, R96 ;  /* 0x000000fffff57224 */ /* 0x000fc400078e0060 */
[----:B--2---:R-:W-:-:S04]  /*5a10*/  FFMA.FTZ R0, R252, UR10, -R12 ;  /* 0x0000000afc007c23 */ /* 0x004fc8000801080c */
[----:B------:R2:W-:Y:S02]  /*5a20*/  MUFU.EX2 R17, R0 ;  /* 0x0000000000117308 */ /* 0x0005e40000000800 */
[----:B--2---:R-:W-:-:S06]  /*5a30*/  FFMA.FTZ R0, R251, UR10, -R12 ;  /* 0x0000000afb007c23 */ /* 0x004fcc000801080c */
[----:B------:R2:W1:Y:S02]  /*5a40*/  MUFU.EX2 R16, R0 ;  /* 0x0000000000107308 */ /* 0x0004640000000800 */
[----:B--2---:R-:W-:-:S06]  /*5a50*/  FFMA.FTZ R0, R134, UR10, -R3 ;  /* 0x0000000a86007c23 */ /* 0x004fcc0008010803 */
[----:B------:R2:W-:Y:S02]  /*5a60*/  MUFU.EX2 R35, R0 ;  /* 0x0000000000237308 */ /* 0x0005e40000000800 */
[----:B--2---:R-:W-:Y:S01]  /*5a70*/  FFMA.FTZ R0, R135, UR10, -R3 ;  /* 0x0000000a87007c23 */ /* 0x004fe20008010803 */
[----:B------:R-:W-:-:S05]  /*5a80*/  MOV R135, R6 ;  /* 0x0000000600877202 */ /* 0x000fca0000000f00 */
[----:B------:R2:W1:Y:S01]  /*5a90*/  MUFU.EX2 R34, R0 ;  /* 0x0000000000227308 */ /* 0x0004620000000800 */
[----:B------:R-:W-:Y:S02]  /*5aa0*/  MOV R6, R152 ;  /* 0x0000009800067202 */ /* 0x000fe40000000f00 */
[----:B------:R-:W-:Y:S02]  /*5ab0*/  MOV R152, R154 ;  /* 0x0000009a00987202 */ /* 0x000fe40000000f00 */
[----:B------:R-:W-:Y:S02]  /*5ac0*/  MOV R154, R200 ;  /* 0x000000c8009a7202 */ /* 0x000fe40000000f00 */
[----:B------:R-:W-:Y:S02]  /*5ad0*/  MOV R200, R202 ;  /* 0x000000ca00c87202 */ /* 0x000fe40000000f00 */
[----:B------:R-:W-:Y:S01]  /*5ae0*/  MOV R202, R188 ;  /* 0x000000bc00ca7202 */ /* 0x000fe20000000f00 */
[----:B--2---:R-:W-:Y:S01]  /*5af0*/  FFMA.FTZ R0, R5, UR10, -R3 ;  /* 0x0000000a05007c23 */ /* 0x004fe20008010803 */
[----:B------:R-:W-:-:S02]  /*5b00*/  IMAD.MOV.U32 R5, RZ, RZ, R7 ;  /* 0x000000ffff057224 */ /* 0x000fc400078e0007 */
[----:B------:R-:W-:Y:S02]  /*5b10*/  IMAD.MOV.U32 R7, RZ, RZ, R153 ;  /* 0x000000ffff077224 */ /* 0x000fe400078e0099 */
[----:B------:R-:W-:Y:S02]  /*5b20*/  IMAD.MOV.U32 R153, RZ, RZ, R155 ;  /* 0x000000ffff997224 */ /* 0x000fe400078e009b */
[----:B------:R-:W-:Y:S02]  /*5b30*/  IMAD.MOV.U32 R155, RZ, RZ, R201 ;  /* 0x000000ffff9b7224 */ /* 0x000fe400078e00c9 */
[----:B------:R-:W-:Y:S01]  /*5b40*/  IMAD.MOV.U32 R201, RZ, RZ, R203 ;  /* 0x000000ffffc97224 */ /* 0x000fe200078e00cb */
[----:B------:R-:W-:Y:S01]  /*5b50*/  MOV R188, R190 ;  /* 0x000000be00bc7202 */ /* 0x000fe20000000f00 */
[----:B------:R-:W-:Y:S01]  /*5b60*/  IMAD.MOV.U32 R203, RZ, RZ, R189 ;  /* 0x000000ffffcb7224 */ /* 0x000fe200078e00bd */
[----:B------:R-:W-:Y:S01]  /*5b70*/  MOV R190, R156 ;  /* 0x0000009c00be7202 */ /* 0x000fe20000000f00 */
[----:B------:R-:W-:-:S02]  /*5b80*/  IMAD.MOV.U32 R189, RZ, RZ, R191 ;  /* 0x000000ffffbd7224 */ /* 0x000fc400078e00bf */
[----:B------:R-:W-:Y:S01]  /*5b90*/  IMAD.MOV.U32 R191, RZ, RZ, R128 ;  /* 0x000000ffffbf7224 */ /* 0x000fe200078e0080 */
[----:B------:R-:W-:Y:S01]  /*5ba0*/  MOV R128, R157 ;  /* 0x0000009d00807202 */ /* 0x000fe20000000f00 */
[----:B------:R-:W-:Y:S01]  /*5bb0*/  IMAD.MOV.U32 R156, RZ, RZ, R158 ;  /* 0x000000ffff9c7224 */ /* 0x000fe200078e009e */
[----:B------:R-:W-:Y:S01]  /*5bc0*/  MOV R157, R13 ;  /* 0x0000000d009d7202 */ /* 0x000fe20000000f00 */
[----:B------:R-:W-:Y:S02]  /*5bd0*/  IMAD.MOV.U32 R158, RZ, RZ, R168 ;  /* 0x000000ffff9e7224 */ /* 0x000fe400078e00a8 */
[----:B------:R-:W-:Y:S01]  /*5be0*/  FFMA.FTZ R3, R135, UR10, -R3 ;  /* 0x0000000a87037c23 */ /* 0x000fe20008010803 */
        /* <DEDUP_REMOVED lines=21> */
[----:B------:R-:W-:Y:S01]  /*5d40*/  HMMA.16816.F32 R156, R8, R44, R148 ;  /* 0x0000002c089c723c */ /* 0x000fe20000001894 */
        /* <DEDUP_REMOVED lines=9> */
[----:B---3--:R-:W-:Y:S01]  /*5de0*/  F2FP.F16.F32.PACK_AB R200, R32, R22 ;  /* 0x0000001620c8723e */ /* 0x008fe200000000ff */
[----:B------:R-:W-:Y:S01]  /*5df0*/  MUFU.EX2 R13, R0 ;  /* 0x00000000000d7308 */ /* 0x000fe20000000800 */
[----:B----4-:R-:W-:Y:S01]  /*5e00*/  F2FP.F16.F32.PACK_AB R201, R20, R18 ;  /* 0x0000001214c9723e */ /* 0x010fe200000000ff */
[----:B------:R2:W5:Y:S01]  /*5e10*/  LDL.LU R168, [R1+0x4c] ;  /* 0x00004c0001a87983 */ /* 0x0005620000300800 */
[----:B------:R-:W-:-:S02]  /*5e20*/  F2FP.F16.F32.PACK_AB R202, R23, R33 ;  /* 0x0000002117ca723e */ /* 0x000fc400000000ff */
[----:B------:R-:W-:Y:S01]  /*5e30*/  F2FP.F16.F32.PACK_AB R203, R19, R21 ;  /* 0x0000001513cb723e */ /* 0x000fe200000000ff */
[----:B------:R-:W-:Y:S01]  /*5e40*/  IMAD.MOV.U32 R120, RZ, RZ, R135 ;  /* 0x000000ffff787224 */ /* 0x000fe200078e0087 */
[----:B------:R-:W-:Y:S01]  /*5e50*/  MOV R115, R134 ;  /* 0x0000008600737202 */ /* 0x000fe20000000f00 */
[----:B------:R-:W3:Y:S01]  /*5e60*/  MUFU.EX2 R12, R3 ;  /* 0x00000003000c7308 */ /* 0x000ee20000000800 */
[----:B------:R-:W-:Y:S01]  /*5e70*/  MOV R128, R164 ;  /* 0x000000a400807202 */ /* 0x000fe20000000f00 */
[----:B------:R-:W-:Y:S02]  /*5e80*/  IMAD.MOV.U32 R134, RZ, RZ, R154 ;  /* 0x000000ffff867224 */ /* 0x000fe400078e009a */
[----:B------:R-:W-:Y:S01]  /*5e90*/  IMAD.MOV.U32 R114, RZ, RZ, R133 ;  /* 0x000000ffff727224 */ /* 0x000fe200078e0085 */
[----:B------:R-:W-:Y:S01]  /*5ea0*/  HMMA.16816.F32 R68, R200, R80, R52 ;  /* 0x00000050c844723c */ /* 0x000fe20000001834 */
[----:B------:R-:W-:Y:S01]  /*5eb0*/  MOV R133, R153 ;  /* 0x0000009900857202 */ /* 0x000fe20000000f00 */
[----:B------:R-:W-:Y:S01]  /*5ec0*/  IMAD.MOV.U32 R153, RZ, RZ, R188 ;  /* 0x000000ffff997224 */ /* 0x000fe200078e00bc */
[----:B------:R-:W-:Y:S01]  /*5ed0*/  MOV R52, R120 ;  /* 0x0000007800347202 */ /* 0x000fe20000000f00 */
[----:B------:R2:W5:Y:S01]  /*5ee0*/  LDL.LU R164, [R1+0x48] ;  /* 0x0000480001a47983 */ /* 0x0005620000300800 */
[----:B------:R-:W-:Y:S01]  /*5ef0*/  MOV R135, R155 ;  /* 0x0000009b00877202 */ /* 0x000fe20000000f00 */
[----:B------:R-:W-:Y:S01]  /*5f00*/  IMAD.MOV.U32 R155, RZ, RZ, R190 ;  /* 0x000000ffff9b7224 */ /* 0x000fe200078e00be */
[----:B------:R-:W-:-:S02]  /*5f10*/  MOV R120, R122 ;  /* 0x0000007a00787202 */ /* 0x000fc40000000f00 */
[----:B------:R-:W-:Y:S01]  /*5f20*/  MOV R154, R189 ;  /* 0x000000bd009a7202 */ /* 0x000fe20000000f00 */
[----:B------:R-:W-:Y:S01]  /*5f30*/  IMAD.MOV.U32 R189, RZ, RZ, R128 ;  /* 0x000000ffffbd7224 */ /* 0x000fe200078e0080 */
[----:B------:R-:W-:Y:S02]  /*5f40*/  MOV R122, R132 ;  /* 0x00000084007a7202 */ /* 0x000fe40000000f00 */
        /* <DEDUP_REMOVED lines=26> */
[----:B-1----:R-:W-:-:S02]  /*60f0*/  F2FP.F16.F32.PACK_AB R160, R170, R169 ;  /* 0x000000a9aaa0723e */ /* 0x002fc400000000ff */
[----:B------:R-:W-:Y:S02]  /*6100*/  F2FP.F16.F32.PACK_AB R162, R16, R17 ;  /* 0x0000001110a2723e */ /* 0x000fe400000000ff */
[----:B------:R-:W-:Y:S02]  /*6110*/  F2FP.F16.F32.PACK_AB R161, R34, R35 ;  /* 0x0000002322a1723e */ /* 0x000fe400000000ff */
[----:B---3--:R-:W-:Y:S01]  /*6120*/  F2FP.F16.F32.PACK_AB R163, R12, R13 ;  /* 0x0000000d0ca3723e */ /* 0x008fe200000000ff */
[----:B------:R-:W-:Y:S02]  /*6130*/  IMAD.MOV.U32 R128, RZ, RZ, R130 ;  /* 0x000000ffff807224 */ /* 0x000fe400078e0082 */
[----:B------:R-:W-:Y:S02]  /*6140*/  IMAD.MOV.U32 R130, RZ, RZ, R184 ;  /* 0x000000ffff827224 */ /* 0x000fe400078e00b8 */
[----:B------:R-:W-:Y:S02]  /*6150*/  IMAD.MOV.U32 R184, RZ, RZ, R98 ;  /* 0x000000ffffb87224 */ /* 0x000fe400078e0062 */
        /* <DEDUP_REMOVED lines=8> */
[----:B------:R-:W-:Y:S01]  /*61e0*/  IMAD.MOV.U32 R106, RZ, RZ, R132 ;  /* 0x000000ffff6a7224 */ /* 0x000fe200078e0084 */
[----:B------:R-:W-:Y:S01]  /*61f0*/  HMMA.16816.F32 R76, R160, R82, R84 ;  /* 0x00000052a04c723c */ /* 0x000fe20000001854 */
[----:B------:R-:W-:Y:S01]  /*6200*/  MOV R85, R123 ;  /* 0x0000007b00557202 */ /* 0x000fe20000000f00 */
[----:B------:R1:W-:Y:S01]  /*6210*/  LDSM.16.MT88.4 R188, [R15+0xf800] ;  /* 0x00f800000fbc783b */ /* 0x0003e20000004200 */
[----:B------:R-:W-:-:S02]  /*6220*/  MOV R84, R97 ;  /* 0x0000006100547202 */ /* 0x000fc40000000f00 */
        /* <DEDUP_REMOVED lines=15> */
[----:B------:R-:W-:Y:S04]  /*6320*/  LDSM.16.MT88.4 R128, [R48+0xf800] ;  /* 0x00f800003080783b */ /* 0x000fe80000004200 */
[----:B------:R-:W-:Y:S01]  /*6330*/  LDSM.16.MT88.4 R152, [R14+0x3800] ;  /* 0x003800000e98783b */ /* 0x000fe20000004200 */
[----:B-1----:R-:W-:-:S03]  /*6340*/  IMAD.MOV.U32 R15, RZ, RZ, R98 ;  /* 0x000000ffff0f7224 */ /* 0x002fc600078e0062 */
[----:B------:R1:W3:Y:S01]  /*6350*/  LDSM.16.MT88.4 R96, [R14+0x1800] ;  /* 0x001800000e60783b */ /* 0x0002e20000004200 */
[----:B------:R-:W-:Y:S01]  /*6360*/  IMAD.MOV.U32 R55, RZ, RZ, R113 ;  /* 0x000000ffff377224 */ /* 0x000fe200078e0071 */
[----:B------:R-:W-:Y:S01]  /*6370*/  MOV R54, R114 ;  /* 0x0000007200367202 */ /* 0x000fe20000000f00 */
[----:B------:R-:W-:Y:S01]  /*6380*/  IMAD.MOV.U32 R251, RZ, RZ, R244 ;  /* 0x000000fffffb7224 */ /* 0x000fe200078e00f4 */
[----:B------:R-:W-:Y:S01]  /*6390*/  MOV R87, R115 ;  /* 0x0000007300577202 */ /* 0x000fe20000000f00 */
[----:B------:R-:W-:Y:S01]  /*63a0*/  IMAD.MOV.U32 R0, RZ, RZ, R5 ;  /* 0x000000ffff007224 */ /* 0x000fe200078e0005 */
[----:B------:R-:W4:Y:S01]  /*63b0*/  LDSM.16.MT88.4 R112, [R49+0x1800] ;  /* 0x001800003170783b */ /* 0x000f220000004200 */
[----:B------:R-:W-:Y:S01]  /*63c0*/  MOV R11, R4 ;  /* 0x00000004000b7202 */ /* 0x000fe20000000f00 */
[----:B------:R-:W-:Y:S01]  /*63d0*/  IMAD.MOV.U32 R3, RZ, RZ, R7 ;  /* 0x000000ffff037224 */ /* 0x000fe200078e0007 */
[----:B------:R-:W-:Y:S01]  /*63e0*/  MOV R244, R6 ;  /* 0x0000000600f47202 */ /* 0x000fe20000000f00 */
[----:B------:R2:W5:Y:S04]  /*63f0*/  LDL.LU R27, [R1+0x44] ;  /* 0x00004400011b7983 */ /* 0x0005680000300800 */
[----:B------:R2:W4:Y:S01]  /*6400*/  LDSM.16.MT88.4 R4, [R49+0x3800] ;  /* 0x003800003104783b */ /* 0x0005220000004200 */
[----:B------:R-:W-:Y:S01]  /*6410*/  IMAD.MOV.U32 R86, RZ, RZ, R122 ;  /* 0x000000ffff567224 */ /* 0x000fe200078e007a */
[----:B------:R-:W-:Y:S01]  /*6420*/  HMMA.16816.F32 R80, R200, R82, R88 ;  /* 0x00000052c850723c */ /* 0x000fe20000001858 */
[----:B------:R-:W-:Y:S01]  /*6430*/  MOV R122, R184 ;  /* 0x000000b8007a7202 */ /* 0x000fe20000000f00 */
[----:B------:R-:W-:Y:S01]  /*6440*/  IMAD.MOV.U32 R10, RZ, RZ, R120 ;  /* 0x000000ffff0a7224 */ /* 0x000fe200078e0078 */
[----:B------:R-:W-:-:S02]  /*6450*/  MOV R9, R121 ;  /* 0x0000007900097202 */ /* 0x000fc40000000f00 */
[----:B------:R-:W-:Y:S01]  /*6460*/  MOV R252, R107 ;  /* 0x0000006b00fc7202 */ /* 0x000fe20000000f00 */
[----:B------:R-:W-:Y:S01]  /*6470*/  IMAD.MOV.U32 R46, RZ, RZ, R111 ;  /* 0x000000ffff2e7224 */ /* 0x000fe200078e006f */
[----:B------:R-:W-:Y:S01]  /*6480*/  MOV R47, R110 ;  /* 0x0000006e002f7202 */ /* 0x000fe20000000f00 */
[----:B-1----:R-:W-:Y:S01]  /*6490*/  IMAD.MOV.U32 R14, RZ, RZ, R106 ;  /* 0x000000ffff0e7224 */ /* 0x002fe200078e006a */
[----:B------:R-:W-:Y:S01]  /*64a0*/  MOV R45, R108 ;  /* 0x0000006c002d7202 */ /* 0x000fe20000000f00 */
[----:B------:R-:W-:Y:S01]  /*64b0*/  IMAD.MOV.U32 R44, RZ, RZ, R109 ;  /* 0x000000ffff2c7224 */ /* 0x000fe200078e006d */
[----:B------:R-:W1:Y:S01]  /*64c0*/  LDSM.16.MT88.4 R184, [R48+0xd800] ;  /* 0x00d8000030b8783b */ /* 0x000e620000004200 */
[----:B---3--:R-:W-:Y:S01]  /*64d0*/  HMMA.16816.F32 R88, R160, R96, R92 ;  /* 0x00000060a058723c */ /* 0x008fe2000000185c */
[----:B--2---:R-:W-:-:S07]  /*64e0*/  MOV R49, R122 ;  /* 0x0000007a00317202 */ /* 0x004fce0000000f00 */
[----:B------:R-:W-:Y:S01]  /*64f0*/  HMMA.16816.F32 R92, R160, R98, R116 ;  /* 0x00000062a05c723c */ /* 0x000fe20000001874 */
[----:B------:R-:W-:-:S07]  /*6500*/  IMAD.MOV.U32 R119, RZ, RZ, R123 ;  /* 0x000000ffff777224 */ /* 0x000fce00078e007b */
[C---:B------:R-:W-:Y:S08]  /*6510*/  HMMA.16816.F32 R120, R160.reuse, R128, R192 ;  /* 0x00000080a078723c */ /* 0x040ff000000018c0 */
[----:B------:R-:W-:Y:S01]  /*6520*/  HMMA.16816.F32 R192, R160, R154, R208 ;  /* 0x0000009aa0c0723c */ /* 0x000fe200000018d0 */
[----:B------:R-:W-:Y:S01]  /*6530*/  MOV R209, R119 ;  /* 0x0000007700d17202 */ /* 0x000fe20000000f00 */
[----:B------:R-:W-:Y:S01]  /*6540*/  IMAD.MOV.U32 R210, RZ, RZ, R49 ;  /* 0x000000ffffd27224 */ /* 0x000fe200078e0031 */
[----:B------:R-:W-:-:S03]  /*6550*/  MOV R211, R14 ;  /* 0x0000000e00d37202 */ /* 0x000fc60000000f00 */
[----:B------:R-:W-:Y:S02]  /*6560*/  FADD.FTZ R0, R0, R209 ;  /* 0x000000d100007221 */ /* 0x000fe40000010000 */
        /* <DEDUP_REMOVED lines=33> */
[----:B----4-:R-:W-:Y:S01]  /*6780*/  HMMA.16816.F32 R104, R160, R112, R124 ;  /* 0x00000070a068723c */ /* 0x010fe2000000187c */
[----:B------:R-:W-:Y:S01]  /*6790*/  IMAD.MOV.U32 R52, RZ, RZ, R53 ;  /* 0x000000ffff347224 */ /* 0x000fe200078e0035 */
[----:B------:R-:W-:Y:S01]  /*67a0*/  MOV R53, R54 ;  /* 0x0000003600357202 */ /* 0x000fe20000000f00 */
[----:B------:R-:W-:Y:S01]  /*67b0*/  IMAD.MOV.U32 R54, RZ, RZ, R55 ;  /* 0x000000ffff367224 */ /* 0x000fe200078e0037 */
[----:B------:R-:W-:Y:S01]  /*67c0*/  MOV R55, R8 ;  /* 0x0000000800377202 */ /* 0x000fe20000000f00 */
[----:B------:R-:W-:-:S02]  /*67d0*/  IMAD.MOV.U32 R8, RZ, RZ, R9 ;  /* 0x000000ffff087224 */ /* 0x000fc400078e0009 */
[----:B------:R-:W-:Y:S01]  /*67e0*/  FADD.FTZ R0, R165, R0 ;  /* 0x00000000a5007221 */ /* 0x000fe20000010000 */
[----:B------:R2:W5:Y:S01]  /*67f0*/  LDL.LU R166, [R1+0x40] ;  /* 0x0000400001a67983 */ /* 0x0005620000300800 */
[C---:B------:R-:W-:Y:S01]  /*6800*/  HMMA.16816.F32 R124, R160.reuse, R130, R196 ;  /* 0x00000082a07c723c */ /* 0x040fe200000018c4 */
[----:B------:R-:W-:Y:S01]  /*6810*/  IMAD.MOV.U32 R9, RZ, RZ, R249 ;  /* 0x000000ffff097224 */ /* 0x000fe200078e00f9 */
[----:B------:R-:W-:Y:S01]  /*6820*/  MOV R252, R2 ;  /* 0x0000000200fc7202 */ /* 0x000fe20000000f00 */
[----:B------:R2:W5:Y:S05]  /*6830*/  LDL.LU R24, [R1+0x3c] ;  /* 0x00003c0001187983 */ /* 0x00056a0000300800 */
[----:B------:R-:W-:Y:S01]  /*6840*/  HMMA.16816.F32 R196, R160, R4, R224 ;  /* 0x00000004a0c4723c */ /* 0x000fe200000018e0 */
[----:B------:R-:W-:Y:S01]  /*6850*/  IMAD.MOV.U32 R227, RZ, RZ, R209 ;  /* 0x000000ffffe37224 */ /* 0x000fe200078e00d1 */
[----:B------:R-:W-:Y:S01]  /*6860*/  MOV R209, R251 ;  /* 0x000000fb00d17202 */ /* 0x000fe20000000f00 */
[----:B------:R-:W-:-:S02]  /*6870*/  FADD.FTZ R2, R26, R25 ;  /* 0x000000191a027221 */ /* 0x000fc40000010000 */
[----:B------:R-:W-:Y:S01]  /*6880*/  FADD.FTZ R3, R3, R227 ;  /* 0x000000e303037221 */ /* 0x000fe20000010000 */
[----:B------:R-:W-:Y:S01]  /*6890*/  MOV R227, R208 ;  /* 0x000000d000e37202 */ /* 0x000fe20000000f00 */
[----:B------:R-:W-:Y:S01]  /*68a0*/  IMAD.MOV.U32 R208, RZ, RZ, R209 ;  /* 0x000000ffffd07224 */ /* 0x000fe200078e00d1 */
[----:B------:R-:W-:Y:S01]  /*68b0*/  MOV R209, R9 ;  /* 0x0000000900d17202 */ /* 0x000fe20000000f00 */
[----:B------:R-:W-:Y:S01]  /*68c0*/  FADD.FTZ R9, R234, R235 ;  /* 0x000000ebea097221 */ /* 0x000fe20000010000 */
[----:B------:R-:W-:Y:S01]  /*68d0*/  FADD.FTZ R8, R8, R3 ;  /* 0x0000000308087221 */ /* 0x000fe20000010000 */
[----:B------:R-:W-:Y:S01]  /*68e0*/  FADD.FTZ R2, R227, R2 ;  /* 0x00000002e3027221 */ /* 0x000fe20000010000 */
[----:B------:R-:W-:Y:S01]  /*68f0*/  HMMA.16816.F32 R156, R200, R4, R156 ;  /* 0x00000004c89c723c */ /* 0x000fe2000000189c */
[----:B------:R-:W-:Y:S01]  /*6900*/  FADD.FTZ R9, R208, R9 ;  /* 0x00000009d0097221 */ /* 0x000fe20000010000 */
        /* <DEDUP_REMOVED lines=17> */
[----:B------:R-:W-:-:S02]  /*6a20*/  IMAD.MOV.U32 R251, RZ, RZ, R252 ;  /* 0x000000fffffb7224 */ /* 0x000fc400078e00fc */
[----:B------:R-:W-:Y:S01]  /*6a30*/  FADD.FTZ R3, R47, R3 ;  /* 0x000000032f037221 */ /* 0x000fe20000010000 */
[----:B------:R-:W-:Y:S01]  /*6a40*/  MOV R252, R250 ;  /* 0x000000fa00fc7202 */ /* 0x000fe20000000f00 */
        /* <DEDUP_REMOVED lines=28> */
[----:B------:R2:W5:Y:S01]  /*6c10*/  LDL.LU R25, [R1+0x38] ;  /* 0x0000380001197983 */ /* 0x0005620000300800 */
[----:B------:R-:W-:Y:S01]  /*6c20*/  FADD.FTZ R2, R17, R2 ;  /* 0x0000000211027221 */ /* 0x000fe20000010000 */
[----:B------:R-:W-:Y:S01]  /*6c30*/  FADD.FTZ R0, R13, R0 ;  /* 0x000000000d007221 */ /* 0x000fe20000010000 */
[----:B------:R-:W-:Y:S01]  /*6c40*/  FADD.FTZ R4, R23, R4 ;  /* 0x0000000417047221 */ /* 0x000fe20000010000 */
[----:B------:R2:W5:Y:S01]  /*6c50*/  LDL.LU R26, [R1+0x34] ;  /* 0x00003400011a7983 */ /* 0x0005620000300800 */
[----:B------:R-:W-:Y:S01]  /*6c60*/  FADD.FTZ R3, R19, R3 ;  /* 0x0000000313037221 */ /* 0x000fe20000010000 */
[----:B------:R-:W-:-:S02]  /*6c70*/  FADD.FTZ R2, R16, R2 ;  /* 0x0000000210027221 */ /* 0x000fc40000010000 */
[----:B------:R2:W5:Y:S01]  /*6c80*/  LDL.LU R250, [R1+0x30] ;  /* 0x0000300001fa7983 */ /* 0x0005620000300800 */
[----:B------:R-:W-:-:S03]  /*6c90*/  FADD.FTZ R0, R12, R0 ;  /* 0x000000000c007221 */ /* 0x000fc60000010000 */
[----:B------:R2:W5:Y:S04]  /*6ca0*/  LDL.LU R249, [R1+0x2c] ;  /* 0x00002c0001f97983 */ /* 0x0005680000300800 */
[----:B------:R2:W5:Y:S04]  /*6cb0*/  LDL.LU R235, [R1+0x28] ;  /* 0x0000280001eb7983 */ /* 0x0005680000300800 */
[----:B------:R2:W5:Y:S01]  /*6cc0*/  LDL.LU R234, [R1+0x24] ;  /* 0x0000240001ea7983 */ /* 0x0005620000300800 */
[----:B------:R-:W-:Y:S03]  /*6cd0*/  HMMA.16816.F32 R108, R160, R114, R176 ;  /* 0x00000072a06c723c */ /* 0x000fe600000018b0 */
[----:B------:R2:W5:Y:S04]  /*6ce0*/  LDL.LU R165, [R1+0x20] ;  /* 0x0000200001a57983 */ /* 0x0005680000300800 */
[----:B------:R2:W-:Y:S01]  /*6cf0*/  STL [R1], R4 ;  /* 0x0000000401007387 */ /* 0x0005e20000100800 */
[----:B------:R-:W-:Y:S03]  /*6d00*/  HMMA.16816.F32 R84, R200, R96, R100 ;  /* 0x00000060c854723c */ /* 0x000fe60000001864 */
[----:B------:R2:W-:Y:S04]  /*6d10*/  STL [R1+0x4], R3 ;  /* 0x0000040301007387 */ /* 0x0005e80000100800 */
[----:B------:R2:W-:Y:S01]  /*6d20*/  STL [R1+0x8], R2 ;  /* 0x0000080201007387 */ /* 0x0005e20000100800 */
[C---:B------:R-:W-:Y:S03]  /*6d30*/  HMMA.16816.F32 R136, R160.reuse, R188, R136 ;  /* 0x000000bca088723c */ /* 0x040fe60000001888 */
[----:B------:R2:W-:Y:S05]  /*6d40*/  STL [R1+0xc], R0 ;  /* 0x00000c0001007387 */ /* 0x0005ea0000100800 */
[C---:B------:R-:W-:Y:S08]  /*6d50*/  HMMA.16816.F32 R140, R160.reuse, R190, R140 ;  /* 0x000000bea08c723c */ /* 0x040ff0000000188c */
[C---:B-1----:R-:W-:Y:S08]  /*6d60*/  HMMA.16816.F32 R172, R160.reuse, R184, R172 ;  /* 0x000000b8a0ac723c */ /* 0x042ff000000018ac */
[----:B------:R-:W-:Y:S08]  /*6d70*/  HMMA.16816.F32 R180, R160, R186, R180 ;  /* 0x000000baa0b4723c */ /* 0x000ff000000018b4 */
[C---:B------:R-:W-:Y:S08]  /*6d80*/  HMMA.16816.F32 R132, R200.reuse, R188, R132 ;  /* 0x000000bcc884723c */ /* 0x040ff00000001884 */
        /* <DEDUP_REMOVED lines=9> */
[----:B------:R-:W-:Y:S01]  /*6e20*/  HMMA.16816.F32 R128, R200, R130, R36 ;  /* 0x00000082c880723c */ /* 0x000fe20000001824 */
[----:B------:R-:W-:-:S07]  /*6e30*/  UISETP.NE.AND UP0, UPT, UR4, URZ, UPT ;  /* 0x000000ff0400728c */ /* 0x000fce000bf05270 */
[-C--:B------:R-:W-:Y:S08]  /*6e40*/  HMMA.16816.F32 R160, R160, R6.reuse, R220 ;  /* 0x00000006a0a0723c */ /* 0x080ff000000018dc */
[----:B------:R-:W-:Y:S01]  /*6e50*/  HMMA.16816.F32 R200, R200, R6, R56 ;  /* 0x00000006c8c8723c */ /* 0x000fe20000001838 */
[----:B------:R-:W-:Y:S01]  /*6e60*/  UMOV UR4, 0xffffffff ;  /* 0xffffffff00047882 */ /* 0x000fe20000000000 */
[----:B------:R-:W-:-:S03]  /*6e70*/  NOP ;  /* 0x0000000000007918 */ /* 0x000fc60000000000 */
[----:B--2---:R-:W-:-:S15]  /*6e80*/  BRA.U !UP0, `(.L_x_17) ;  /* 0x0000005108b07547 */ /* 0x004fde000b800000 */
[----:B------:R-:W1:Y:S01]  /*6e90*/  S2R R247, SR_TID.X ;  /* 0x0000000000f77919 */ /* 0x000e620000002100 */
[----:B------:R-:W2:Y:S01]  /*6ea0*/  LDCU.64 UR12, c[0x0][0x3c0] ;  /* 0x00007800ff0c77ac */ /* 0x000ea20008000a00 */
[----:B------:R-:W-:-:S04]  /*6eb0*/  DEPBAR.LE SB0, 0x0 ;  /* 0x000080000000791a */ /* 0x000fc80000000000 */
[----:B------:R-:W3:Y:S01]  /*6ec0*/  S2R R170, SR_TID.X ;  /* 0x0000000000aa7919 */ /* 0x000ee20000002100 */
[----:B------:R-:W-:Y:S01]  /*6ed0*/  UIADD3 UR10, UPT, UPT, UR26, -0x2, URZ ;  /* 0xfffffffe1a0a7890 */ /* 0x000fe2000fffe0ff */
[----:B------:R-:W-:Y:S01]  /*6ee0*/  IMAD.MOV.U32 R18, RZ, RZ, 0x20 ;  /* 0x00000020ff127424 */ /* 0x000fe200078e00ff */
[----:B------:R-:W-:Y:S04]  /*6ef0*/  STL.64 [R1+0x28], R70 ;  /* 0x0000284601007387 */ /* 0x000fe80000100a00 */
[----:B------:R-:W-:Y:S01]  /*6f00*/  SEL R18, R18, 0xffffffe0, !P0 ;  /* 0xffffffe012127807 */ /* 0x000fe20004000000 */
[----:B------:R-:W-:Y:S01]  /*6f10*/  STL.64 [R1+0x20], R68 ;  /* 0x0000204401007387 */ /* 0x000fe20000100a00 */
[----:B--2---:R-:W-:Y:S02]  /*6f20*/  UIMAD.WIDE.U32 UR18, UR10, UR12, URZ ;  /* 0x0000000c0a1272a5 */ /* 0x004fe4000f8e00ff */
[----:B------:R-:W-:-:S02]  /*6f30*/  USHF.L.U32 UR16, UR12, 0x4, URZ ;  /* 0x000000040c107899 */ /* 0x000fc400080006ff */
[----:B------:R-:W-:Y:S02]  /*6f40*/  UIMAD UR10, UR10, UR13, URZ ;  /* 0x0000000d0a0a72a4 */ /* 0x000fe4000f8e02ff */
[----:B------:R-:W-:Y:S01]  /*6f50*/  ULEA UR15, UP0, UR18, UR16, 0x6 ;  /* 0x00000010120f7291 */ /* 0x000fe2000f8030ff */
[----:B------:R-:W-:Y:S01]  /*6f60*/  IMAD.U32 R10, RZ, RZ, UR18 ;  /* 0x00000012ff0a7e24 */ /* 0x000fe2000f8e00ff */
[----:B------:R-:W-:Y:S01]  /*6f70*/  USHF.L.U64.HI UR4, UR12, 0x4, UR13 ;  /* 0x000000040c047899 */ /* 0x000fe2000801020d */
[----:B------:R-:W-:Y:S01]  /*6f80*/  MOV R11, UR19 ;  /* 0x00000013000b7c02 */ /* 0x000fe20008000f00 */
[----:B------:R-:W-:Y:S02]  /*6f90*/  UIADD3 UR10, UPT, UPT, UR19, UR10, URZ ;  /* 0x0000000a130a7290 */ /* 0x000fe4000fffe0ff */
[----:B------:R-:W-:Y:S01]  /*6fa0*/  UIADD3 UR16, UP1, UPT, UR15, UR16, URZ ;  /* 0x000000100f107290 */ /* 0x000fe2000ff3e0ff */
[C---:B-1----:R-:W-:Y:S01]  /*6fb0*/  IMAD.SHL.U32 R248, R247.reuse, 0x40, RZ ;  /* 0x00000040f7f87824 */ /* 0x042fe200078e00ff */
[----:B------:R-:W-:Y:S01]  /*6fc0*/  ULEA.HI.X UR14, UR18, UR4, UR10, 0x6, UP0 ;  /* 0x00000004120e7291 */ /* 0x000fe200080f340a */
[C---:B------:R-:W-:Y:S01]  /*6fd0*/  IMAD.SHL.U32 R246, R247.reuse, 0x8, RZ ;  /* 0x00000008f7f67824 */ /* 0x040fe200078e00ff */
[----:B------:R-:W-:Y:S01]  /*6fe0*/  ULEA UR17, UP0, UR12, UR15, 0x5 ;  /* 0x0000000f0c117291 */ /* 0x000fe2000f8028ff */
[----:B------:R-:W-:Y:S01]  /*6ff0*/  IMAD.SHL.U32 R247, R247, 0x8, RZ ;  /* 0x00000008f7f77824 */ /* 0x000fe200078e00ff */
[----:B------:R-:W-:Y:S01]  /*7000*/  LOP3.LUT R0, R248, 0x200, RZ, 0xc0, !PT ;  /* 0x00000200f8007812 */ /* 0x000fe200078ec0ff */
[----:B---3--:R-:W-:Y:S01]  /*7010*/  IMAD.SHL.U32 R2, R170, 0x20, RZ ;  /* 0x00000020aa027824 */ /* 0x008fe200078e00ff */
[----:B------:R-:W-:Y:S01]  /*7020*/  LOP3.LUT R248, R248, 0x1c0, RZ, 0xc0, !PT ;  /* 0x000001c0f8f87812 */ /* 0x000fe200078ec0ff */
[----:B------:R-:W-:Y:S01]  /*7030*/  UIADD3.X UR4, UPT, UPT, UR14, UR4, URZ, UP1, !UPT ;  /* 0x000000040e047290 */ /* 0x000fe20008ffe4ff */
[----:B------:R-:W-:Y:S01]  /*7040*/  SHF.R.U32.HI R16, RZ, 0x1, R170 ;  /* 0x00000001ff107819 */ /* 0x000fe200000116aa */
[----:B------:R-:W-:Y:S01]  /*7050*/  IMAD.U32 R9, RZ, RZ, UR16 ;  /* 0x00000010ff097e24 */ /* 0x000fe2000f8e00ff */
[----:B------:R-:W-:Y:S01]  /*7060*/  LOP3.LUT R248, R248, 0x38, R246, 0xf8, !PT ;  /* 0x00000038f8f87812 */ /* 0x000fe200078ef8f6 */
[----:B------:R-:W-:Y:S01]  /*7070*/  IMAD.U32 R12, RZ, RZ, UR15 ;  /* 0x0000000fff0c7e24 */ /* 0x000fe2000f8e00ff */
[----:B------:R-:W-:Y:S01]  /*7080*/  LOP3.LUT R0, R0, 0x7c00, R2, 0xf8, !PT ;  /* 0x00007c0000007812 */ /* 0x000fe200078ef802 */
[----:B------:R-:W-:Y:S01]  /*7090*/  IMAD.U32 R5, RZ, RZ, UR10 ;  /* 0x0000000aff057e24 */ /* 0x000fe2000f8e00ff */
[----:B------:R-:W-:Y:S01]  /*70a0*/  LOP3.LUT R16, R248, 0x8, R16, 0x78, !PT ;  /* 0x00000008f8107812 */ /* 0x000fe200078e7810 */
[----:B------:R-:W-:Y:S01]  /*70b0*/  ULEA.HI.X UR10, UR12, UR14, UR13, 0x5, UP0 ;  /* 0x0000000e0c0a7291 */ /* 0x000fe200080f2c0d */
[----:B------:R-:W-:Y:S01]  /*70c0*/  LOP3.LUT R2, R247, 0x1f8, RZ, 0xc0, !PT ;  /* 0x000001f8f7027812 */ /* 0x000fe200078ec0ff */
[----:B------:R-:W-:Y:S01]  /*70d0*/  IMAD.U32 R7, RZ, RZ, UR17 ;  /* 0x00000011ff077e24 */ /* 0x000fe2000f8e00ff */
[----:B------:R-:W-:Y:S01]  /*70e0*/  LOP3.LUT R16, R0, R16, RZ, 0xfc, !PT ;  /* 0x0000001000107212 */ /* 0x000fe200078efcff */
[----:B------:R-:W-:Y:S01]  /*70f0*/  IMAD.U32 R3, RZ, RZ, UR14 ;  /* 0x0000000eff037e24 */ /* 0x000fe2000f8e00ff */
[----:B------:R-:W-:Y:S01]  /*7100*/  LOP3.LUT R0, R2, 0x38, R170, 0x78, !PT ;  /* 0x0000003802007812 */ /* 0x000fe200078e78aa */
[----:B------:R-:W-:Y:S01]  /*7110*/  IMAD.U32 R13, RZ, RZ, UR10 ;  /* 0x0000000aff0d7e24 */ /* 0x000fe2000f8e00ff */
[----:B------:R-:W-:Y:S01]  /*7120*/  BAR.SYNC.DEFER_BLOCKING 0x0 ;  /* 0x0000000000007b1d */ /* 0x000fe20000010000 */
[----:B-----5:R-:W-:-:S02]  /*7130*/  LEA R8, P2, R9, R235, 0x1 ;  /* 0x000000eb09087211 */ /* 0x020fc400078408ff */
[----:B------:R-:W-:Y:S02]  /*7140*/  LOP3.LUT R11, R0, 0x1e00, R247, 0xf8, !PT ;  /* 0x00001e00000b7812 */ /* 0x000fe400078ef8f7 */
[----:B------:R-:W-:Y:S02]  /*7150*/  MOV R0, UR4 ;  /* 0x0000000400007c02 */ /* 0x000fe40008000f00 */
[-C--:B------:R-:W-:Y:S02]  /*7160*/  LEA R4, P4, R10, R235.reuse, 0x7 ;  /* 0x000000eb0a047211 */ /* 0x080fe400078838ff */
[----:B------:R-:W-:Y:S02]  /*7170*/  LEA R2, P3, R12, R235, 0x1 ;  /* 0x000000eb0c027211 */ /* 0x000fe400078608ff */
[-C--:B------:R-:W-:Y:S02]  /*7180*/  LEA.HI.X R9, R9, R234.reuse, R0, 0x1, P2 ;  /* 0x000000ea09097211 */ /* 0x080fe400010f0c00 */
[----:B------:R-:W-:-:S02]  /*7190*/  LEA.HI.X R5, R10, R234, R5, 0x7, P4 ;  /* 0x000000ea0a057211 */ /* 0x000fc400020f3c05 */
[----:B------:R-:W-:Y:S02]  /*71a0*/  LEA R0, R11, UR5, 0x1 ;  /* 0x000000050b007c11 */ /* 0x000fe4000f8e08ff */
[C---:B------:R-:W-:Y:S02]  /*71b0*/  LEA R6, P1, R7.reuse, R235, 0x1 ;  /* 0x000000eb07067211 */ /* 0x040fe400078208ff */
[-C--:B------:R-:W-:Y:S02]  /*71c0*/  LEA.HI.X R3, R12, R234.reuse, R3, 0x1, P3 ;  /* 0x000000ea0c037211 */ /* 0x080fe400018f0c03 */
[----:B------:R-:W-:Y:S02]  /*71d0*/  LEA.HI.X R7, R7, R234, R13, 0x1, P1 ;  /* 0x000000ea07077211 */ /* 0x000fe400008f0c0d */
[----:B------:R-:W-:Y:S01]  /*71e0*/  LEA R16, R16, UR5, 0x1 ;  /* 0x0000000510107c11 */ /* 0x000fe2000f8e08ff */
[----:B------:R-:W-:Y:S01]  /*71f0*/  @!PT LDS RZ, [RZ] ;  /* 0x00000000fffff984 */ /* 0x000fe20000000800 */
[----:B------:R-:W-:Y:S01]  /*7200*/  @!PT LDS RZ, [RZ] ;  /* 0x00000000fffff984 */ /* 0x000fe20000000800 */
[----:B------:R-:W-:Y:S01]  /*7210*/  @!PT LDS RZ, [RZ] ;  /* 0x00000000fffff984 */ /* 0x000fe20000000800 */
[----:B------:R-:W-:Y:S04]  /*7220*/  LDGSTS.E.BYPASS.LTC128B.128 [R0+0xc000], desc[UR24][R4.64] ;  /* 0x0c00000004007fae */ /* 0x000fe8000b981a18 */
[----:B------:R-:W-:Y:S01]  /*7230*/  LDGSTS.E.BYPASS.LTC128B.128 [R0+0xe000], desc[UR24][R4.64+0x80] ;  /* 0x0e00008004007fae */ /* 0x000fe2000b981a18 */
[----:B------:R-:W-:-:S03]  /*7240*/  IMAD.IADD R17, R18, 0x1, R16 ;  /* 0x0000000112117824 */ /* 0x000fc600078e0210 */
[----:B------:R-:W-:Y:S04]  /*7250*/  LDGSTS.E.BYPASS.LTC128B.128 [R0+0xc800], desc[UR24][R2.64] ;  /* 0x0c80000002007fae */ /* 0x000fe8000b981a18 */
[----:B------:R-:W-:Y:S04]  /*7260*/  LDGSTS.E.BYPASS.LTC128B.128 [R0+0xe800], desc[UR24][R2.64+0x80] ;  /* 0x0e80008002007fae */ /* 0x000fe8000b981a18 */
[----:B------:R-:W-:Y:S04]  /*7270*/  LDGSTS.E.BYPASS.LTC128B.128 [R0+0xd000], desc[UR24][R8.64] ;  /* 0x0d00000008007fae */ /* 0x000fe8000b981a18 */
[----:B------:R1:W-:Y:S04]  /*7280*/  LDGSTS.E.BYPASS.LTC128B.128 [R0+0xf000], desc[UR24][R8.64+0x80] ;  /* 0x0f00008008007fae */ /* 0x0003e8000b981a18 */
[----:B------:R-:W-:Y:S04]  /*7290*/  LDGSTS.E.BYPASS.LTC128B.128 [R0+0xd800], desc[UR24][R6.64] ;  /* 0x0d80000006007fae */ /* 0x000fe8000b981a18 */
[----:B------:R2:W-:Y:S04]  /*72a0*/  LDGSTS.E.BYPASS.LTC128B.128 [R0+0xf800], desc[UR24][R6.64+0x80] ;  /* 0x0f80008006007fae */ /* 0x0005e8000b981a18 */
[----:B------:R-:W-:Y:S04]  /*72b0*/  LDSM.16.M88.4 R12, [R16] ;  /* 0x00000000100c783b */ /* 0x000fe80000000200 */
[----:B------:R-:W3:Y:S04]  /*72c0*/  LDSM.16.M88.4 R40, [R165+UR5+0x8000] ;  /* 0x00800005a528783b */ /* 0x000ee80008000200 */
[----:B------:R-:W4:Y:S04]  /*72d0*/  LDSM.16.M88.4 R28, [R165+UR5+0x9800] ;  /* 0x00980005a51c783b */ /* 0x000f280008000200 */
[----:B------:R-:W4:Y:S04]  /*72e0*/  LDSM.16.M88.4 R36, [R165+UR5+0x8800] ;  /* 0x00880005a524783b */ /* 0x000f280008000200 */
[----:B------:R-:W4:Y:S04]  /*72f0*/  LDSM.16.M88.4 R32, [R165+UR5+0x9000] ;  /* 0x00900005a520783b */ /* 0x000f280008000200 */
[----:B-1----:R-:W-:Y:S01]  /*7300*/  LDSM.16.M88.4 R8, [R16+0x2000] ;  /* 0x002000001008783b */ /* 0x002fe20000000200 */
[----:B--2---:R-:W-:-:S03]  /*7310*/  VIADD R0, R165, UR5 ;  /* 0x00000005a5007c36 */ /* 0x004fc60008000000 */
[----:B------:R-:W-:Y:S01]  /*7320*/  LDSM.16.M88.4 R4, [R17] ;  /* 0x000000001104783b */ /* 0x000fe20000000200 */
[----:B------:R-:W-:-:S03]  /*7330*/  IMAD.IADD R3, R18, 0x1, R0 ;  /* 0x0000000112037824 */ /* 0x000fc600078e0200 */
[----:B------:R-:W0:Y:S04]  /*7340*/  LDGDEPBAR ;  /* 0x00000000000079af */ /* 0x000e280000000000 */
[----:B------:R-:W1:Y:S04]  /*7350*/  LDSM.16.M88.4 R20, [R3+0x8000] ;  /* 0x008000000314783b */ /* 0x000e680000000200 */
[----:B------:R-:W2:Y:S04]  /*7360*/  LDSM.16.M88.4 R52, [R3+0x9800] ;  /* 0x009800000334783b */ /* 0x000ea80000000200 */
[----:B------:R-:W2:Y:S04]  /*7370*/  LDSM.16.M88.4 R44, [R3+0x8800] ;  /* 0x00880000032c783b */ /* 0x000ea80000000200 */
[----:B------:R-:W2:Y:S01]  /*7380*/  LDSM.16.M88.4 R56, [R3+0x9000] ;  /* 0x009000000338783b */ /* 0x000ea20000000200 */
[C---:B---3--:R-:W-:Y:S08]  /*7390*/  HMMA.16816.F32 R220, R12.reuse, R42, RZ ;  /* 0x0000002a0cdc723c */ /* 0x048ff000000018ff */
[C---:B----4-:R-:W-:Y:S08]  /*73a0*/  HMMA.16816.F32 R64, R12.reuse, R28, RZ ;  /* 0x0000001c0c40723c */ /* 0x050ff000000018ff */
[C---:B------:R-:W-:Y:S08]  /*73b0*/  HMMA.16816.F32 R224, R12.reuse, R40, RZ ;  /* 0x000000280ce0723c */ /* 0x040ff000000018ff */
[C---:B------:R-:W-:Y:S08]  /*73c0*/  HMMA.16816.F32 R216, R12.reuse, R36, RZ ;  /* 0x000000240cd8723c */ /* 0x040ff000000018ff */
[C---:B------:R-:W-:Y:S08]  /*73d0*/  HMMA.16816.F32 R208, R12.reuse, R32, RZ ;  /* 0x000000200cd0723c */ /* 0x040ff000000018ff */
[C---:B------:R-:W-:Y:S08]  /*73e0*/  HMMA.16816.F32 R212, R12.reuse, R38, RZ ;  /* 0x000000260cd4723c */ /* 0x040ff000000018ff */
[C---:B------:R-:W-:Y:S08]  /*73f0*/  HMMA.16816.F32 R204, R12.reuse, R34, RZ ;  /* 0x000000220ccc723c */ /* 0x040ff000000018ff */
[----:B------:R-:W-:Y:S01]  /*7400*/  HMMA.16816.F32 R60, R12, R30, RZ ;  /* 0x0000001e0c3c723c */ /* 0x000fe200000018ff */
[----:B------:R-:W3:Y:S07]  /*7410*/  LDSM.16.M88.4 R12, [R17+0x2000] ;  /* 0x00200000110c783b */ /* 0x000eee0000000200 */
[C---:B-1----:R-:W-:Y:S08]  /*7420*/  HMMA.16816.F32 R236, R4.reuse, R22, R220 ;  /* 0x0000001604ec723c */ /* 0x042ff000000018dc */
[C---:B--2---:R-:W-:Y:S08]  /*7430*/  HMMA.16816.F32 R228, R4.reuse, R52, R64 ;  /* 0x0000003404e4723c */ /* 0x044ff00000001840 */
[----:B------:R-:W-:Y:S03]  /*7440*/  HMMA.16816.F32 R68, R4, R20, R224 ;  /* 0x000000140444723c */ /* 0x000fe600000018e0 */
[----:B------:R-:W-:Y:S01]  /*7450*/  MOV R171, R236 ;  /* 0x000000ec00ab7202 */ /* 0x000fe20000000f00 */
[----:B------:R-:W-:-:S02]  /*7460*/  IMAD.MOV.U32 R169, RZ, RZ, R237 ;  /* 0x000000ffffa97224 */ /* 0x000fc400078e00ed */
[----:B------:R-:W-:Y:S02]  /*7470*/  IMAD.MOV.U32 R51, RZ, RZ, R238 ;  /* 0x000000ffff337224 */ /* 0x000fe400078e00ee */
[----:B------:R-:W-:Y:S01]  /*7480*/  IMAD.MOV.U32 R50, RZ, RZ, R239 ;  /* 0x000000ffff327224 */ /* 0x000fe200078e00ef */
[C---:B------:R-:W-:Y:S08]  /*7490*/  HMMA.16816.F32 R232, R4.reuse, R44, R216 ;  /* 0x0000002c04e8723c */ /* 0x040ff000000018d8 */
[C---:B------:R-:W-:Y:S08]  /*74a0*/  HMMA.16816.F32 R240, R4.reuse, R56, R208 ;  /* 0x0000003804f0723c */ /* 0x040ff000000018d0 */
[C---:B------:R-:W-:Y:S08]  /*74b0*/  HMMA.16816.F32 R236, R4.reuse, R46, R212 ;  /* 0x0000002e04ec723c */ /* 0x040ff000000018d4 */
[C---:B------:R-:W-:Y:S08]  /*74c0*/  HMMA.16816.F32 R64, R4.reuse, R58, R204 ;  /* 0x0000003a0440723c */ /* 0x040ff000000018cc */
[----:B------:R-:W-:Y:S08]  /*74d0*/  HMMA.16816.F32 R244, R4, R54, R60 ;  /* 0x0000003604f4723c */ /* 0x000ff0000000183c */
[----:B------:R-:W-:Y:S03]  /*74e0*/  HMMA.16816.F32 R4, R8, R28, RZ ;  /* 0x0000001c0804723c */ /* 0x000fe600000018ff */
[----:B------:R-:W-:Y:S01]  /*74f0*/  IMAD.MOV.U32 R2, RZ, RZ, R65 ;  /* 0x000000ffff027224 */ /* 0x000fe200078e0041 */
[----:B------:R-:W-:Y:S01]  /*7500*/  MOV R252, R66 ;  /* 0x0000004200fc7202 */ /* 0x000fe20000000f00 */
[----:B------:R-:W-:-:S02]  /*7510*/  IMAD.MOV.U32 R248, RZ, RZ, R64 ;  /* 0x000000fffff87224 */ /* 0x000fc400078e0040 */
[----:B------:R-:W-:Y:S01]  /*7520*/  IMAD.MOV.U32 R251, RZ, RZ, R67 ;  /* 0x000000fffffb7224 */ /* 0x000fe200078e0043 */
[C---:B------:R-:W-:Y:S08]  /*7530*/  HMMA.16816.F32 R60, R8.reuse, R32, RZ ;  /* 0x00000020083c723c */ /* 0x040ff000000018ff */
[C---:B------:R-:W-:Y:S08]  /*7540*/  HMMA.16816.F32 R204, R8.reuse, R42, RZ ;  /* 0x0000002a08cc723c */ /* 0x040ff000000018ff */
[C---:B------:R-:W-:Y:S08]  /*7550*/  HMMA.16816.F32 R208, R8.reuse, R40, RZ ;  /* 0x0000002808d0723c */ /* 0x040ff000000018ff */
[----:B------:R-:W-:Y:S01]  /*7560*/  HMMA.16816.F32 R64, R8, R36, RZ ;  /* 0x000000240840723c */ /* 0x000fe200000018ff */
[----:B------:R-:W-:-:S07]  /*7570*/  IMAD.MOV.U32 R37, RZ, RZ, R2 ;  /* 0x000000ffff257224 */ /* 0x000fce00078e0002 */
[----:B------:R-:W-:Y:S08]  /*7580*/  HMMA.16816.F32 R40, R8, R38, RZ ;  /* 0x000000260828723c */ /* 0x000ff000000018ff */
[C---:B---3--:R-:W-:Y:S08]  /*7590*/  HMMA.16816.F32 R4, R12.reuse, R52, R4 ;  /* 0x000000340c04723c */ /* 0x048ff00000001804 */
[----:B------:R-:W-:Y:S01]  /*75a0*/  HMMA.16816.F32 R212, R12, R56, R60 ;  /* 0x000000380cd4723c */ /* 0x000fe2000000183c */
[----:B------:R-:W-:Y:S01]  /*75b0*/  IMAD.MOV.U32 R56, RZ, RZ, R171 ;  /* 0x000000ffff387224 */ /* 0x000fe200078e00ab */
[----:B------:R-:W-:-:S06]  /*75c0*/  MOV R57, R169 ;  /* 0x000000a900397202 */ /* 0x000fcc0000000f00 */
[C---:B------:R-:W-:Y:S01]  /*75d0*/  HMMA.16816.F32 R60, R12.reuse, R22, R204 ;  /* 0x000000160c3c723c */ /* 0x040fe200000018cc */
[----:B------:R-:W-:Y:S01]  /*75e0*/  IMAD.MOV.U32 R204, RZ, RZ, R248 ;  /* 0x000000ffffcc7224 */ /* 0x000fe200078e00f8 */
[----:B------:R-:W-:Y:S01]  /*75f0*/  MOV R206, R252 ;  /* 0x000000fc00ce7202 */ /* 0x000fe20000000f00 */
[----:B------:R-:W-:Y:S01]  /*7600*/  IMAD.MOV.U32 R248, RZ, RZ, 0x40 ;  /* 0x00000040fff87424 */ /* 0x000fe200078e00ff */
[----:B------:R-:W-:Y:S01]  /*7610*/  MOV R19, R6 ;  /* 0x0000000600137202 */ /* 0x000fe20000000f00 */
[----:B------:R-:W-:Y:S02]  /*7620*/  IMAD.MOV.U32 R49, RZ, RZ, R4 ;  /* 0x000000ffff317224 */ /* 0x000fe400078e0004 */
[----:B------:R-:W-:Y:S01]  /*7630*/  IMAD.MOV.U32 R2, RZ, RZ, R7 ;  /* 0x000000ffff027224 */ /* 0x000fe200078e0007 */
[----:B------:R-:W-:Y:S01]  /*7640*/  SEL R248, R248, 0xffffffc0, !P6 ;  /* 0xffffffc0f8f87807 */ /* 0x000fe20007000000 */
[----:B------:R-:W-:Y:S01]  /*7650*/  HMMA.16816.F32 R216, R12, R20, R208 ;  /* 0x000000140cd8723c */ /* 0x000fe200000018d0 */
[----:B------:R-:W-:-:S02]  /*7660*/  IMAD.MOV.U32 R21, RZ, RZ, R5 ;  /* 0x000000ffff157224 */ /* 0x000fc400078e0005 */
[----:B------:R-:W-:Y:S02]  /*7670*/  IMAD.MOV.U32 R205, RZ, RZ, R37 ;  /* 0x000000ffffcd7224 */ /* 0x000fe400078e0025 */
[C---:B------:R-:W-:Y:S02]  /*7680*/  IMAD.IADD R0, R248.reuse, 0x1, R0 ;  /* 0x00000001f8007824 */ /* 0x040fe400078e0200 */
[----:B------:R-:W-:Y:S01]  /*7690*/  IMAD.IADD R20, R248, 0x1, R16 ;  /* 0x00000001f8147824 */ /* 0x000fe200078e0210 */
[----:B------:R-:W-:Y:S01]  /*76a0*/  HMMA.16816.F32 R224, R8, R34, RZ ;  /* 0x0000002208e0723c */ /* 0x000fe200000018ff */
[----:B------:R-:W-:Y:S01]  /*76b0*/  IMAD.MOV.U32 R207, RZ, RZ, R251 ;  /* 0x000000ffffcf7224 */ /* 0x000fe200078e00fb */
[----:B------:R-:W-:Y:S04]  /*76c0*/  LDSM.16.M88.4 R32, [R0+0x8000] ;  /* 0x008000000020783b */ /* 0x000fe80000000200 */
[----:B------:R-:W1:Y:S02]  /*76d0*/  LDSM.16.M88.4 R4, [R20] ;  /* 0x000000001404783b */ /* 0x000e640000000200 */
[C---:B------:R-:W-:Y:S02]  /*76e0*/  HMMA.16816.F32 R208, R12.reuse, R44, R64 ;  /* 0x0000002c0cd0723c */ /* 0x040fe40000001840 */
[----:B------:R-:W-:Y:S06]  /*76f0*/  LDSM.16.M88.4 R36, [R0+0x9000] ;  /* 0x009000000024783b */ /* 0x000fec0000000200 */
[----:B------:R-:W-:Y:S01]  /*7700*/  HMMA.16816.F32 R40, R12, R46, R40 ;  /* 0x0000002e0c28723c */ /* 0x000fe20000001828 */
[----:B------:R-:W2:Y:S07]  /*7710*/  LDSM.16.M88.4 R44, [R0+0x9800] ;  /* 0x00980000002c783b */ /* 0x000eae0000000200 */
[----:B------:R-:W-:Y:S01]  /*7720*/  HMMA.16816.F32 R220, R8, R30, RZ ;  /* 0x0000001e08dc723c */ /* 0x000fe200000018ff */
[----:B------:R-:W3:Y:S04]  /*7730*/  LDSM.16.M88.4 R28, [R0+0x8800] ;  /* 0x00880000001c783b */ /* 0x000ee80000000200 */
[----:B------:R-:W4:Y:S03]  /*7740*/  LDSM.16.M88.4 R8, [R20+0x2000] ;  /* 0x002000001408783b */ /* 0x000f260000000200 */
[----:B------:R-:W-:Y:S01]  /*7750*/  HMMA.16816.F32 R64, R12, R58, R224 ;  /* 0x0000003a0c40723c */ /* 0x000fe200000018e0 */
[----:B------:R-:W-:-:S02]  /*7760*/  IMAD.MOV.U32 R58, RZ, RZ, R51 ;  /* 0x000000ffff3a7224 */ /* 0x000fc400078e0033 */
[----:B------:R-:W-:-:S09]  /*7770*/  IMAD.MOV.U32 R59, RZ, RZ, R50 ;  /* 0x000000ffff3b7224 */ /* 0x000fd200078e0032 */
[----:B------:R-:W-:Y:S08]  /*7780*/  HMMA.16816.F32 R220, R12, R54, R220 ;  /* 0x000000360cdc723c */ /* 0x000ff000000018dc */
[C---:B-1----:R-:W-:Y:S08]  /*7790*/  HMMA.16816.F32 R224, R4.reuse, R32, R68 ;  /* 0x0000002004e0723c */ /* 0x042ff00000001844 */
[C---:B--2---:R-:W-:Y:S08]  /*77a0*/  HMMA.16816.F32 R68, R4.reuse, R44, R228 ;  /* 0x0000002c0444723c */ /* 0x044ff000000018e4 */
[C---:B---3--:R-:W-:Y:S08]  /*77b0*/  HMMA.16816.F32 R232, R4.reuse, R28, R232 ;  /* 0x0000001c04e8723c */ /* 0x048ff000000018e8 */
[C---:B------:R-:W-:Y:S08]  /*77c0*/  HMMA.16816.F32 R240, R4.reuse, R36, R240 ;  /* 0x0000002404f0723c */ /* 0x040ff000000018f0 */
[C---:B------:R-:W-:Y:S08]  /*77d0*/  HMMA.16816.F32 R228, R4.reuse, R34, R56 ;  /* 0x0000002204e4723c */ /* 0x040ff00000001838 */
[C---:B------:R-:W-:Y:S08]  /*77e0*/  HMMA.16816.F32 R236, R4.reuse, R30, R236 ;  /* 0x0000001e04ec723c */ /* 0x040ff000000018ec */
[C---:B------:R-:W-:Y:S08]  /*77f0*/  HMMA.16816.F32 R52, R4.reuse, R38, R204 ;  /* 0x000000260434723c */ /* 0x040ff000000018cc */
[----:B------:R-:W-:Y:S08]  /*7800*/  HMMA.16816.F32 R4, R4, R46, R244 ;  /* 0x0000002e0404723c */ /* 0x000ff000000018f4 */
[----:B----4-:R-:W-:Y:S03]  /*7810*/  HMMA.16816.F32 R204, R8, R34, R60 ;  /* 0x0000002208cc723c */ /* 0x010fe6000000183c */
[----:B------:R-:W-:Y:S01]  /*7820*/  IMAD.MOV.U32 R15, RZ, RZ, R52 ;  /* 0x000000ffff0f7224 */ /* 0x000fe200078e0034 */
[----:B------:R-:W-:Y:S01]  /*7830*/  MOV R13, R54 ;  /* 0x00000036000d7202 */ /* 0x000fe20000000f00 */
[----:B------:R-:W-:-:S02]  /*7840*/  IMAD.MOV.U32 R14, RZ, RZ, R53 ;  /* 0x000000ffff0e7224 */ /* 0x000fc400078e0035 */
[----:B------:R-:W-:Y:S01]  /*7850*/  IMAD.MOV.U32 R12, RZ, RZ, R55 ;  /* 0x000000ffff0c7224 */ /* 0x000fe200078e0037 */
[C---:B------:R-:W-:Y:S01]  /*7860*/  HMMA.16816.F32 R60, R8.reuse, R28, R208 ;  /* 0x0000001c083c723c */ /* 0x040fe200000018d0 */
[----:B------:R-:W-:Y:S01]  /*7870*/  IMAD.MOV.U32 R209, RZ, RZ, R21 ;  /* 0x000000ffffd17224 */ /* 0x000fe200078e0015 */
[----:B------:R-:W-:Y:S01]  /*7880*/  IADD3 R21, PT, PT, R18, R20, RZ ;  /* 0x0000001412157210 */ /* 0x000fe20007ffe0ff */
[----:B------:R-:W-:Y:S01]  /*7890*/  IMAD.MOV.U32 R248, RZ, RZ, R4 ;  /* 0x000000fffff87224 */ /* 0x000fe200078e0004 */
[----:B------:R-:W-:Y:S01]  /*78a0*/  MOV R51, R7 ;  /* 0x0000000700337202 */ /* 0x000fe20000000f00 */
[----:B------:R-:W-:Y:S01]  /*78b0*/  IMAD.MOV.U32 R171, RZ, RZ, R5 ;  /* 0x000000ffffab7224 */ /* 0x000fe200078e0005 */
[----:B------:R-:W-:Y:S01]  /*78c0*/  MOV R208, R49 ;  /* 0x0000003100d07202 */ /* 0x000fe20000000f00 */
[----:B------:R-:W-:Y:S01]  /*78d0*/  IMAD.MOV.U32 R169, RZ, RZ, R6 ;  /* 0x000000ffffa97224 */ /* 0x000fe200078e0006 */
[----:B------:R-:W-:Y:S01]  /*78e0*/  HMMA.16816.F32 R216, R8, R32, R216 ;  /* 0x0000002008d8723c */ /* 0x000fe200000018d8 */
[----:B------:R-:W-:-:S02]  /*78f0*/  IMAD.MOV.U32 R211, RZ, RZ, R2 ;  /* 0x000000ffffd37224 */ /* 0x000fc400078e0002 */
[----:B------:R-:W-:Y:S02]  /*7900*/  IMAD.IADD R2, R18, 0x1, R0 ;  /* 0x0000000112027824 */ /* 0x000fe400078e0200 */
[----:B------:R-:W-:Y:S02]  /*7910*/  IMAD.MOV.U32 R210, RZ, RZ, R19 ;  /* 0x000000ffffd27224 */ /* 0x000fe400078e0013 */
[----:B------:R-:W-:Y:S01]  /*7920*/  IMAD.MOV.U32 R244, RZ, RZ, R15 ;  /* 0x000000fffff47224 */ /* 0x000fe200078e000f */
[----:B------:R-:W-:Y:S01]  /*7930*/  HMMA.16816.F32 R4, R8, R38, R64 ;  /* 0x000000260804723c */ /* 0x000fe20000001840 */
[----:B------:R-:W-:Y:S01]  /*7940*/  LDSM.16.M88.4 R32, [R2+0x8000] ;  /* 0x008000000220783b */ /* 0x000fe20000000200 */
[----:B------:R-:W-:Y:S02]  /*7950*/  IMAD.MOV.U32 R245, RZ, RZ, R14 ;  /* 0x000000fffff57224 */ /* 0x000fe400078e000e */
[----:B------:R-:W-:Y:S02]  /*7960*/  IMAD.MOV.U32 R246, RZ, RZ, R13 ;  /* 0x000000fffff67224 */ /* 0x000fe400078e000d */
[----:B------:R-:W-:-:S02]  /*7970*/  IMAD.MOV.U32 R247, RZ, RZ, R12 ;  /* 0x000000fffff77224 */ /* 0x000fc400078e000c */
[C---:B------:R-:W-:Y:S01]  /*7980*/  HMMA.16816.F32 R52, R8.reuse, R30, R40 ;  /* 0x0000001e0834723c */ /* 0x040fe20000001828 */
[----:B------:R-:W-:Y:S04]  /*7990*/  LDSM.16.M88.4 R28, [R2+0x8800] ;  /* 0x00880000021c783b */ /* 0x000fe80000000200 */
[----:B------:R-:W-:Y:S03]  /*79a0*/  LDSM.16.M88.4 R40, [R2+0x9800] ;  /* 0x009800000228783b */ /* 0x000fe60000000200 */
[----:B------:R-:W-:Y:S01]  /*79b0*/  HMMA.16816.F32 R56, R8, R36, R212 ;  /* 0x000000240838723c */ /* 0x000fe200000018d4 */
[----:B------:R-:W-:Y:S02]  /*79c0*/  LDSM.16.M88.4 R36, [R2+0x9000] ;  /* 0x009000000224783b */ /* 0x000fe40000000200 */
[----:B------:R-:W-:-:S02]  /*79d0*/  IMAD.MOV.U32 R23, RZ, RZ, R4 ;  /* 0x000000ffff177224 */ /* 0x000fc400078e0004 */
[----:B------:R-:W-:Y:S01]  /*79e0*/  IMAD.MOV.U32 R22, RZ, RZ, R5 ;  /* 0x000000ffff167224 */ /* 0x000fe200078e0005 */
[----:B------:R-:W1:Y:S01]  /*79f0*/  LDSM.16.M88.4 R12, [R21+0x2000] ;  /* 0x00200000150c783b */ /* 0x000e620000000200 */
[----:B------:R-:W-:Y:S01]  /*7a00*/  IMAD.MOV.U32 R19, RZ, RZ, R6 ;  /* 0x000000ffff137224 */ /* 0x000fe200078e0006 */
[C---:B------:R-:W-:Y:S01]  /*7a10*/  HMMA.16816.F32 R64, R8.reuse, R44, R208 ;  /* 0x0000002c0840723c */ /* 0x040fe200000018d0 */
[----:B------:R-:W-:Y:S02]  /*7a20*/  IMAD.MOV.U32 R18, RZ, RZ, R7 ;  /* 0x000000ffff127224 */ /* 0x000fe400078e0007 */
[----:B------:R-:W2:Y:S05]  /*7a30*/  LDSM.16.M88.4 R4, [R21] ;  /* 0x000000001504783b */ /* 0x000eaa0000000200 */
[----:B------:R-:W-:Y:S01]  /*7a40*/  HMMA.16816.F32 R208, R8, R46, R220 ;  /* 0x0000002e08d0723c */ /* 0x000fe200000018dc */
[----:B------:R-:W-:Y:S01]  /*7a50*/  IMAD.MOV.U32 R8, RZ, RZ, R248 ;  /* 0x000000ffff087224 */ /* 0x000fe200078e00f8 */
[----:B------:R-:W-:Y:S01]  /*7a60*/  MOV R9, R171 ;  /* 0x000000ab00097202 */ /* 0x000fe20000000f00 */
[----:B------:R-:W-:-:S02]  /*7a70*/  IMAD.MOV.U32 R10, RZ, RZ, R169 ;  /* 0x000000ffff0a7224 */ /* 0x000fc400078e00a9 */
[----:B------:R-:W-:-:S06]  /*7a80*/  IMAD.MOV.U32 R11, RZ, RZ, R51 ;  /* 0x000000ffff0b7224 */ /* 0x000fcc00078e0033 */
[----:B------:R-:W-:Y:S01]  /*7a90*/  MOV R50, R64 ;  /* 0x0000004000327202 */ /* 0x000fe20000000f00 */
[----:B------:R-:W-:Y:S02]  /*7aa0*/  IMAD.MOV.U32 R49, RZ, RZ, R65 ;  /* 0x000000ffff317224 */ /* 0x000fe400078e0041 */
[----:B------:R-:W-:Y:S02]  /*7ab0*/  IMAD.MOV.U32 R45, RZ, RZ, R66 ;  /* 0x000000ffff2d7224 */ /* 0x000fe400078e0042 */
[----:B------:R-:W-:Y:S01]  /*7ac0*/  IMAD.MOV.U32 R44, RZ, RZ, R67 ;  /* 0x000000ffff2c7224 */ /* 0x000fe200078e0043 */
[----:B-1----:R-:W-:Y:S08]  /*7ad0*/  HMMA.16816.F32 R52, R12, R30, R52 ;  /* 0x0000001e0c34723c */ /* 0x002ff00000001834 */
[C---:B--2---:R-:W-:Y:S08]  /*7ae0*/  HMMA.16816.F32 R212, R4.reuse, R34, R228 ;  /* 0x0000002204d4723c */ /* 0x044ff000000018e4 */
[C---:B------:R-:W-:Y:S08]  /*7af0*/  HMMA.16816.F32 R228, R4.reuse, R30, R236 ;  /* 0x0000001e04e4723c */ /* 0x040ff000000018ec */
[C---:B------:R-:W-:Y:S08]  /*7b00*/  HMMA.16816.F32 R236, R4.reuse, R36, R240 ;  /* 0x0000002404ec723c */ /* 0x040ff000000018f0 */
[C---:B------:R-:W-:Y:S08]  /*7b10*/  HMMA.16816.F32 R64, R4.reuse, R32, R224 ;  /* 0x000000200440723c */ /* 0x040ff000000018e0 */
[C---:B------:R-:W-:Y:S08]  /*7b20*/  HMMA.16816.F32 R220, R4.reuse, R28, R232 ;  /* 0x0000001c04dc723c */ /* 0x040ff000000018e8 */
[C---:B------:R-:W-:Y:S08]  /*7b30*/  HMMA.16816.F32 R244, R4.reuse, R38, R244 ;  /* 0x0000002604f4723c */ /* 0x040ff000000018f4 */
[C---:B------:R-:W-:Y:S08]  /*7b40*/  HMMA.16816.F32 R68, R4.reuse, R40, R68 ;  /* 0x000000280444723c */ /* 0x040ff00000001844 */
[----:B------:R-:W-:Y:S01]  /*7b50*/  HMMA.16816.F32 R240, R4, R42, R8 ;  /* 0x0000002a04f0723c */ /* 0x000fe20000001808 */
[----:B------:R-:W-:Y:S07]  /*7b60*/  LDSM.16.M88.4 R8, [R16+0x6000] ;  /* 0x006000001008783b */ /* 0x000fee0000000200 */
[C---:B------:R-:W-:Y:S01]  /*7b70*/  HMMA.16816.F32 R4, R12.reuse, R36, R56 ;  /* 0x000000240c04723c */ /* 0x040fe20000001838 */
[----:B------:R-:W-:Y:S07]  /*7b80*/  LDSM.16.M88.4 R56, [R165+UR5+0xb000] ;  /* 0x00b00005a538783b */ /* 0x000fee0008000200 */
[C---:B------:R-:W-:Y:S08]  /*7b90*/  HMMA.16816.F32 R232, R12.reuse, R32, R216 ;  /* 0x000000200ce8723c */ /* 0x040ff000000018d8 */
[----:B------:R-:W-:Y:S01]  /*7ba0*/  HMMA.16816.F32 R216, R12, R28, R60 ;  /* 0x0000001c0cd8723c */ /* 0x000fe2000000183c */
[----:B------:R-:W-:Y:S01]  /*7bb0*/  IMAD.MOV.U32 R60, RZ, RZ, R23 ;  /* 0x000000ffff3c7224 */ /* 0x000fe200078e0017 */
[----:B------:R-:W-:Y:S01]  /*7bc0*/  MOV R63, R18 ;  /* 0x00000012003f7202 */ /* 0x000fe20000000f00 */
[----:B------:R-:W-:Y:S01]  /*7bd0*/  IMAD.MOV.U32 R61, RZ, RZ, R22 ;  /* 0x000000ffff3d7224 */ /* 0x000fe200078e0016 */
[----:B------:R-:W-:Y:S01]  /*7be0*/  LDSM.16.M88.4 R28, [R165+UR5+0xa800] ;  /* 0x00a80005a51c783b */ /* 0x000fe20008000200 */
[----:B------:R-:W-:-:S02]  /*7bf0*/  IMAD.MOV.U32 R62, RZ, RZ, R19 ;  /* 0x000000ffff3e7224 */ /* 0x000fc400078e0013 */
[----:B------:R-:W-:Y:S01]  /*7c00*/  IMAD.MOV.U32 R23, RZ, RZ, R4 ;  /* 0x000000ffff177224 */ /* 0x000fe200078e0004 */
[C---:B------:R-:W-:Y:S01]  /*7c10*/  HMMA.16816.F32 R224, R12.reuse, R34, R204 ;  /* 0x000000220ce0723c */ /* 0x040fe200000018cc */
[----:B------:R-:W-:Y:S01]  /*7c20*/  IMAD.MOV.U32 R22, RZ, RZ, R5 ;  /* 0x000000ffff167224 */ /* 0x000fe200078e0005 */
[----:B------:R-:W-:Y:S01]  /*7c30*/  LDSM.16.M88.4 R32, [R165+UR5+0xa000] ;  /* 0x00a00005a520783b */ /* 0x000fe20008000200 */
[----:B------:R-:W-:Y:S01]  /*7c40*/  IMAD.MOV.U32 R19, RZ, RZ, R6 ;  /* 0x000000ffff137224 */ /* 0x000fe200078e0006 */
[----:B------:R-:W-:Y:S01]  /*7c50*/  MOV R206, R45 ;  /* 0x0000002d00ce7202 */ /* 0x000fe20000000f00 */
[----:B------:R-:W-:Y:S02]  /*7c60*/  IMAD.MOV.U32 R18, RZ, RZ, R7 ;  /* 0x000000ffff127224 */ /* 0x000fe400078e0007 */
[----:B------:R1:W2:Y:S01]  /*7c70*/  LDSM.16.M88.4 R4, [R16+0x4000] ;  /* 0x004000001004783b */ /* 0x0002a20000000200 */
[----:B------:R-:W-:Y:S01]  /*7c80*/  IMAD.MOV.U32 R207, RZ, RZ, R44 ;  /* 0x000000ffffcf7224 */ /* 0x000fe200078e002c */
[----:B------:R-:W-:Y:S01]  /*7c90*/  HMMA.16816.F32 R60, R12, R38, R60 ;  /* 0x000000260c3c723c */ /* 0x000fe2000000183c */
[----:B------:R-:W-:Y:S01]  /*7ca0*/  IMAD.MOV.U32 R204, RZ, RZ, R50 ;  /* 0x000000ffffcc7224 */ /* 0x000fe200078e0032 */
[----:B------:R-:W3:Y:S01]  /*7cb0*/  LDSM.16.M88.4 R44, [R165+UR5+0xb800] ;  /* 0x00b80005a52c783b */ /* 0x000ee20008000200 */
[----:B------:R-:W-:-:S05]  /*7cc0*/  IMAD.MOV.U32 R205, RZ, RZ, R49 ;  /* 0x000000ffffcd7224 */ /* 0x000fca00078e0031 */
[----:B------:R-:W-:Y:S11]  /*7cd0*/  HMMA.16816.F32 R208, R12, R42, R208 ;  /* 0x0000002a0cd0723c */ /* 0x000ff600000018d0 */
[----:B------:R-:W-:Y:S01]  /*7ce0*/  MOV R38, R60 ;  /* 0x0000003c00267202 */ /* 0x000fe20000000f00 */
[----:B------:R-:W-:-:S02]  /*7cf0*/  IMAD.MOV.U32 R37, RZ, RZ, R61 ;  /* 0x000000ffff257224 */ /* 0x000fc400078e003d */
[----:B------:R-:W-:Y:S02]  /*7d00*/  IMAD.MOV.U32 R36, RZ, RZ, R62 ;  /* 0x000000ffff247224 */ /* 0x000fe400078e003e */
[----:B-1----:R-:W-:Y:S02]  /*7d10*/  IMAD.MOV.U32 R16, RZ, RZ, R63 ;  /* 0x000000ffff107224 */ /* 0x002fe400078e003f */
[----:B------:R-:W-:Y:S08]  /*7d20*/  HMMA.16816.F32 R60, R12, R40, R204 ;  /* 0x000000280c3c723c */ /* 0x000ff000000018cc */
[C---:B--2---:R-:W-:Y:S11]  /*7d30*/  HMMA.16816.F32 R204, R4.reuse, R32, R64 ;  /* 0x0000002004cc723c */ /* 0x044ff60000001840 */
[----:B------:R-:W-:Y:S01]  /*7d40*/  IMAD.MOV.U32 R51, RZ, RZ, R60 ;  /* 0x000000ffff337224 */ /* 0x000fe200078e003c */
[----:B------:R-:W-:Y:S01]  /*7d50*/  MOV R50, R61 ;  /* 0x0000003d00327202 */ /* 0x000fe20000000f00 */
[----:B------:R-:W-:Y:S01]  /*7d60*/  IMAD.MOV.U32 R49, RZ, RZ, R62 ;  /* 0x000000ffff317224 */ /* 0x000fe200078e003e */
[----:B------:R-:W-:Y:S01]  /*7d70*/  HMMA.16816.F32 R64, R4, R34, R212 ;  /* 0x000000220440723c */ /* 0x000fe200000018d4 */
[----:B------:R-:W-:-:S07]  /*7d80*/  IMAD.MOV.U32 R39, RZ, RZ, R63 ;  /* 0x000000ffff277224 */ /* 0x000fce00078e003f */
[C---:B------:R-:W-:Y:S08]  /*7d90*/  HMMA.16816.F32 R40, R4.reuse, R30, R228 ;  /* 0x0000001e0428723c */ /* 0x040ff000000018e4 */
[C---:B------:R-:W-:Y:S08]  /*7da0*/  HMMA.16816.F32 R60, R4.reuse, R28, R220 ;  /* 0x0000001c043c723c */ /* 0x040ff000000018dc */
[----:B------:R-:W-:Y:S01]  /*7db0*/  HMMA.16816.F32 R212, R4, R56, R236 ;  /* 0x0000003804d4723c */ /* 0x000fe200000018ec */
[----:B------:R-:W-:Y:S01]  /*7dc0*/  IMAD.MOV.U32 R239, RZ, RZ, R39 ;  /* 0x000000ffffef7224 */ /* 0x000fe200078e0027 */
[----:B------:R-:W-:Y:S01]  /*7dd0*/  MOV R238, R49 ;  /* 0x0000003100ee7202 */ /* 0x000fe20000000f00 */
[----:B------:R-:W-:-:S02]  /*7de0*/  IMAD.MOV.U32 R236, RZ, RZ, R51 ;  /* 0x000000ffffec7224 */ /* 0x000fc400078e0033 */
[----:B------:R-:W-:-:S03]  /*7df0*/  IMAD.MOV.U32 R237, RZ, RZ, R50 ;  /* 0x000000ffffed7224 */ /* 0x000fc600078e0032 */
[C---:B------:R-:W-:Y:S08]  /*7e00*/  HMMA.16816.F32 R228, R4.reuse, R58, R244 ;  /* 0x0000003a04e4723c */ /* 0x040ff000000018f4 */
[C---:B---3--:R-:W-:Y:S08]  /*7e10*/  HMMA.16816.F32 R12, R4.reuse, R44, R68 ;  /* 0x0000002c040c723c */ /* 0x048ff00000001844 */
[----:B------:R-:W-:Y:S08]  /*7e20*/  HMMA.16816.F32 R4, R4, R46, R240 ;  /* 0x0000002e0404723c */ /* 0x000ff000000018f0 */
[----:B------:R-:W-:Y:S01]  /*7e30*/  HMMA.16816.F32 R244, R8, R32, R232 ;  /* 0x0000002008f4723c */ /* 0x000fe200000018e8 */
[----:B------:R-:W-:Y:S01]  /*7e40*/  MOV R232, R38 ;  /* 0x0000002600e87202 */ /* 0x000fe20000000f00 */
[----:B------:R-:W-:Y:S01]  /*7e50*/  IMAD.MOV.U32 R233, RZ, RZ, R37 ;  /* 0x000000ffffe97224 */ /* 0x000fe200078e0025 */
[----:B------:R-:W-:Y:S01]  /*7e60*/  MOV R223, R15 ;  /* 0x0000000f00df7202 */ /* 0x000fe20000000f00 */
[----:B------:R-:W-:-:S02]  /*7e70*/  IMAD.MOV.U32 R234, RZ, RZ, R36 ;  /* 0x000000ffffea7224 */ /* 0x000fc400078e0024 */
[----:B------:R-:W-:Y:S01]  /*7e80*/  IMAD.MOV.U32 R235, RZ, RZ, R16 ;  /* 0x000000ffffeb7224 */ /* 0x000fe200078e0010 */
[----:B------:R-:W-:Y:S01]  /*7e90*/  LDSM.16.M88.4 R36, [R3+0xb800] ;  /* 0x00b800000324783b */ /* 0x000fe20000000200 */
[----:B------:R-:W-:Y:S01]  /*7ea0*/  IMAD.MOV.U32 R252, RZ, RZ, R12 ;  /* 0x000000fffffc7224 */ /* 0x000fe200078e000c */
[C---:B------:R-:W-:Y:S01]  /*7eb0*/  HMMA.16816.F32 R240, R8.reuse, R34, R224 ;  /* 0x0000002208f0723c */ /* 0x040fe200000018e0 */
[----:B------:R-:W-:Y:S01]  /*7ec0*/  IMAD.MOV.U32 R251, RZ, RZ, R13 ;  /* 0x000000fffffb7224 */ /* 0x000fe200078e000d */
[----:B------:R-:W-:Y:S01]  /*7ed0*/  MOV R225, R22 ;  /* 0x0000001600e17202 */ /* 0x000fe20000000f00 */
[----:B------:R-:W-:Y:S02]  /*7ee0*/  IMAD.MOV.U32 R248, RZ, RZ, R14 ;  /* 0x000000fffff87224 */ /* 0x000fe400078e000e */
[----:B------:R-:W-:Y:S01]  /*7ef0*/  IMAD.MOV.U32 R222, RZ, RZ, R4 ;  /* 0x000000ffffde7224 */ /* 0x000fe200078e0004 */
[----:B------:R-:W-:Y:S01]  /*7f00*/  LDSM.16.M88.4 R12, [R3+0xa000] ;  /* 0x00a00000030c783b */ /* 0x000fe20000000200 */
[----:B------:R-:W-:Y:S01]  /*7f10*/  IMAD.MOV.U32 R221, RZ, RZ, R5 ;  /* 0x000000ffffdd7224 */ /* 0x000fe200078e0005 */
[----:B------:R-:W-:Y:S01]  /*7f20*/  HMMA.16816.F32 R32, R8, R28, R216 ;  /* 0x0000001c0820723c */ /* 0x000fe200000018d8 */
[----:B------:R-:W-:-:S02]  /*7f30*/  IMAD.MOV.U32 R220, RZ, RZ, R6 ;  /* 0x000000ffffdc7224 */ /* 0x000fc400078e0006 */
[----:B------:R-:W-:Y:S02]  /*7f40*/  IMAD.MOV.U32 R171, RZ, RZ, R7 ;  /* 0x000000ffffab7224 */ /* 0x000fe400078e0007 */
[----:B------:R-:W1:Y:S01]  /*7f50*/  LDSM.16.M88.4 R4, [R17+0x4000] ;  /* 0x004000001104783b */ /* 0x000e620000000200 */
[----:B------:R-:W-:Y:S02]  /*7f60*/  IMAD.MOV.U32 R226, RZ, RZ, R19 ;  /* 0x000000ffffe27224 */ /* 0x000fe400078e0013 */
[----:B------:R-:W-:Y:S01]  /*7f70*/  HMMA.16816.F32 R68, R8, R30, R52 ;  /* 0x0000001e0844723c */ /* 0x000fe20000001834 */
[----:B------:R-:W-:Y:S01]  /*7f80*/  IMAD.MOV.U32 R227, RZ, RZ, R18 ;  /* 0x000000ffffe37224 */ /* 0x000fe200078e0012 */
[----:B------:R-:W2:Y:S01]  /*7f90*/  LDSM.16.M88.4 R28, [R3+0xa800] ;  /* 0x00a80000031c783b */ /* 0x000ea20000000200 */
[----:B------:R-:W-:-:S03]  /*7fa0*/  IMAD.MOV.U32 R224, RZ, RZ, R23 ;  /* 0x000000ffffe07224 */ /* 0x000fc600078e0017 */
[----:B------:R3:W4:Y:S02]  /*7fb0*/  LDSM.16.M88.4 R52, [R3+0xb000] ;  /* 0x00b000000334783b */ /* 0x0007240000000200 */
[C---:B------:R-:W-:Y:S02]  /*7fc0*/  HMMA.16816.F32 R216, R8.reuse, R58, R232 ;  /* 0x0000003a08d8723c */ /* 0x040fe400000018e8 */
[----:B------:R-:W4:Y:S06]  /*7fd0*/  LDSM.16.M88.4 R16, [R17+0x6000] ;  /* 0x006000001110783b */ /* 0x000f2c0000000200 */
[----:B------:R-:W-:Y:S11]  /*7fe0*/  HMMA.16816.F32 R224, R8, R56, R224 ;  /* 0x0000003808e0723c */ /* 0x000ff600000018e0 */
[----:B------:R-:W-:Y:S01]  /*7ff0*/  IMAD.MOV.U32 R57, RZ, RZ, R216 ;  /* 0x000000ffff397224 */ /* 0x000fe200078e00d8 */
[----:B------:R-:W-:Y:S01]  /*8000*/  MOV R50, R219 ;  /* 0x000000db00327202 */ /* 0x000fe20000000f00 */
[----:B------:R-:W-:-:S02]  /*8010*/  IMAD.MOV.U32 R56, RZ, RZ, R217 ;  /* 0x000000ffff387224 */ /* 0x000fc400078e00d9 */
[----:B------:R-:W-:Y:S02]  /*8020*/  IMAD.MOV.U32 R51, RZ, RZ, R218 ;  /* 0x000000ffff337224 */ /* 0x000fe400078e00da */
[C---:B------:R-:W-:Y:S01]  /*8030*/  HMMA.16816.F32 R216, R8.reuse, R44, R236 ;  /* 0x0000002c08d8723c */ /* 0x040fe200000018ec */
[----:B------:R-:W-:Y:S01]  /*8040*/  IMAD.MOV.U32 R44, RZ, RZ, R222 ;  /* 0x000000ffff2c7224 */ /* 0x000fe200078e00de */
[----:B------:R-:W-:Y:S01]  /*8050*/  MOV R45, R221 ;  /* 0x000000dd002d7202 */ /* 0x000fe20000000f00 */
[----:B------:R-:W-:Y:S01]  /*8060*/  IMAD.MOV.U32 R49, RZ, RZ, R224 ;  /* 0x000000ffff317224 */ /* 0x000fe200078e00e0 */
[----:B------:R-:W-:Y:S01]  /*8070*/  MOV R22, R226 ;  /* 0x000000e200167202 */ /* 0x000fe20000000f00 */
[----:B------:R-:W-:Y:S02]  /*8080*/  IMAD.MOV.U32 R23, RZ, RZ, R225 ;  /* 0x000000ffff177224 */ /* 0x000fe400078e00e1 */
[----:B---3--:R-:W-:Y:S01]  /*8090*/  IMAD.MOV.U32 R3, RZ, RZ, R227 ;  /* 0x000000ffff037224 */ /* 0x008fe200078e00e3 */
[----:B------:R-:W-:Y:S01]  /*80a0*/  HMMA.16816.F32 R236, R8, R46, R208 ;  /* 0x0000002e08ec723c */ /* 0x000fe200000018d0 */
[----:B------:R-:W-:Y:S01]  /*80b0*/  MOV R8, R252 ;  /* 0x000000fc00087202 */ /* 0x000fe20000000f00 */
[----:B------:R-:W-:-:S02]  /*80c0*/  IMAD.MOV.U32 R9, RZ, RZ, R251 ;  /* 0x000000ffff097224 */ /* 0x000fc400078e00fb */
[----:B------:R-:W-:Y:S02]  /*80d0*/  IMAD.MOV.U32 R10, RZ, RZ, R248 ;  /* 0x000000ffff0a7224 */ /* 0x000fe400078e00f8 */
[----:B------:R-:W-:Y:S02]  /*80e0*/  IMAD.MOV.U32 R11, RZ, RZ, R223 ;  /* 0x000000ffff0b7224 */ /* 0x000fe400078e00df */
[----:B------:R-:W-:Y:S01]  /*80f0*/  IMAD.MOV.U32 R46, RZ, RZ, R220 ;  /* 0x000000ffff2e7224 */ /* 0x000fe200078e00dc */
[----:B-1----:R-:W-:Y:S01]  /*8100*/  HMMA.16816.F32 R232, R4, R12, R204 ;  /* 0x0000000c04e8723c */ /* 0x002fe200000018cc */
[----:B------:R-:W-:Y:S02]  /*8110*/  IMAD.MOV.U32 R47, RZ, RZ, R171 ;  /* 0x000000ffff2f7224 */ /* 0x000fe400078e00ab */
[----:B------:R-:W-:Y:S02]  /*8120*/  IMAD.MOV.U32 R169, RZ, RZ, R216 ;  /* 0x000000ffffa97224 */ /* 0x000fe400078e00d8 */
[----:B------:R-:W-:-:S02]  /*8130*/  IMAD.MOV.U32 R165, RZ, RZ, R217 ;  /* 0x000000ffffa57224 */ /* 0x000fc400078e00d9 */
[----:B------:R-:W-:Y:S01]  /*8140*/  IMAD.MOV.U32 R59, RZ, RZ, R218 ;  /* 0x000000ffff3b7224 */ /* 0x000fe200078e00da */
[----:B------:R-:W-:Y:S01]  /*8150*/  HMMA.16816.F32 R224, R4, R14, R64 ;  /* 0x0000000e04e0723c */ /* 0x000fe20000001840 */
[----:B------:R-:W-:-:S07]  /*8160*/  IMAD.MOV.U32 R58, RZ, RZ, R219 ;  /* 0x000000ffff3a7224 */ /* 0x000fce00078e00db */
[C---:B--2---:R-:W-:Y:S08]  /*8170*/  HMMA.16816.F32 R220, R4.reuse, R28, R60 ;  /* 0x0000001c04dc723c */ /* 0x044ff0000000183c */
[C---:B------:R-:W-:Y:S01]  /*8180*/  HMMA.16816.F32 R216, R4.reuse, R30, R40 ;  /* 0x0000001e04d8723c */ /* 0x040fe20000001828 */
[----:B------:R-:W-:Y:S07]  /*8190*/  LDSM.16.M88.4 R40, [R0+0xb000] ;  /* 0x00b000000028783b */ /* 0x000fee0000000200 */
[C---:B----4-:R-:W-:Y:S08]  /*81a0*/  HMMA.16816.F32 R212, R4.reuse, R52, R212 ;  /* 0x0000003404d4723c */ /* 0x050ff000000018d4 */
[----:B------:R-:W-:Y:S01]  /*81b0*/  HMMA.16816.F32 R208, R4, R54, R228 ;  /* 0x0000003604d0723c */ /* 0x000fe200000018e4 */
[----:B------:R-:W-:Y:S01]  /*81c0*/  MOV R230, R59 ;  /* 0x0000003b00e67202 */ /* 0x000fe20000000f00 */
[----:B------:R-:W-:-:S02]  /*81d0*/  IMAD.MOV.U32 R231, RZ, RZ, R58 ;  /* 0x000000ffffe77224 */ /* 0x000fc400078e003a */
[----:B------:R-:W-:Y:S02]  /*81e0*/  IMAD.MOV.U32 R228, RZ, RZ, R169 ;  /* 0x000000ffffe47224 */ /* 0x000fe400078e00a9 */
[----:B------:R-:W-:Y:S02]  /*81f0*/  IMAD.MOV.U32 R229, RZ, RZ, R165 ;  /* 0x000000ffffe57224 */ /* 0x000fe400078e00a5 */
[C---:B------:R-:W-:Y:S01]  /*8200*/  HMMA.16816.F32 R204, R4.reuse, R36, R8 ;  /* 0x0000002404cc723c */ /* 0x040fe20000001808 */
[----:B------:R-:W-:Y:S07]  /*8210*/  LDSM.16.M88.4 R8, [R0+0xa000] ;  /* 0x00a000000008783b */ /* 0x000fee0000000200 */
[----:B------:R-:W-:Y:S01]  /*8220*/  HMMA.16816.F32 R64, R4, R38, R44 ;  /* 0x000000260440723c */ /* 0x000fe2000000182c */
[----:B------:R-:W-:Y:S07]  /*8230*/  LDSM.16.M88.4 R44, [R0+0xa800] ;  /* 0x00a80000002c783b */ /* 0x000fee0000000200 */
[C---:B------:R-:W-:Y:S01]  /*8240*/  HMMA.16816.F32 R4, R16.reuse, R28, R32 ;  /* 0x0000001c1004723c */ /* 0x040fe20000001820 */
[----:B------:R1:W-:Y:S07]  /*8250*/  LDSM.16.M88.4 R32, [R0+0xb800] ;  /* 0x00b800000020783b */ /* 0x0003ee0000000200 */
[----:B------:R-:W-:Y:S01]  /*8260*/  HMMA.16816.F32 R60, R16, R12, R244 ;  /* 0x0000000c103c723c */ /* 0x000fe200000018f4 */
[----:B------:R-:W-:Y:S01]  /*8270*/  IMAD.MOV.U32 R244, RZ, RZ, R57 ;  /* 0x000000fffff47224 */ /* 0x000fe200078e0039 */
[----:B------:R-:W-:Y:S01]  /*8280*/  MOV R247, R50 ;  /* 0x0000003200f77202 */ /* 0x000fe20000000f00 */
[----:B------:R-:W-:-:S02]  /*8290*/  IMAD.MOV.U32 R245, RZ, RZ, R56 ;  /* 0x000000fffff57224 */ /* 0x000fc400078e0038 */
[----:B------:R-:W-:-:S03]  /*82a0*/  IMAD.MOV.U32 R246, RZ, RZ, R51 ;  /* 0x000000fffff67224 */ /* 0x000fc600078e0033 */
[C---:B------:R-:W-:Y:S01]  /*82b0*/  HMMA.16816.F32 R56, R16.reuse, R14, R240 ;  /* 0x0000000e1038723c */ /* 0x040fe200000018f0 */
[----:B------:R-:W-:Y:S01]  /*82c0*/  IMAD.MOV.U32 R240, RZ, RZ, R49 ;  /* 0x000000fffff07224 */ /* 0x000fe200078e0031 */
[----:B------:R-:W-:Y:S01]  /*82d0*/  LDSM.16.M88.4 R12, [R20+0x6000] ;  /* 0x00600000140c783b */ /* 0x000fe20000000200 */
[----:B------:R-:W-:Y:S01]  /*82e0*/  IMAD.MOV.U32 R241, RZ, RZ, R23 ;  /* 0x000000fffff17224 */ /* 0x000fe200078e0017 */
[----:B------:R-:W-:Y:S01]  /*82f0*/  MOV R49, R4 ;  /* 0x0000000400317202 */ /* 0x000fe20000000f00 */
[----:B------:R-:W-:Y:S02]  /*8300*/  IMAD.MOV.U32 R242, RZ, RZ, R22 ;  /* 0x000000fffff27224 */ /* 0x000fe400078e0016 */
[----:B------:R-:W-:Y:S01]  /*8310*/  IMAD.MOV.U32 R243, RZ, RZ, R3 ;  /* 0x000000fffff37224 */ /* 0x000fe200078e0003 */
[----:B------:R-:W-:Y:S01]  /*8320*/  HMMA.16816.F32 R68, R16, R30, R68 ;  /* 0x0000001e1044723c */ /* 0x000fe20000001844 */
[----:B------:R-:W-:Y:S02]  /*8330*/  IMAD.MOV.U32 R23, RZ, RZ, R5 ;  /* 0x000000ffff177224 */ /* 0x000fe400078e0005 */
[----:B------:R-:W-:-:S02]  /*8340*/  IMAD.MOV.U32 R22, RZ, RZ, R6 ;  /* 0x000000ffff167224 */ /* 0x000fc400078e0006 */
[----:B------:R-:W-:Y:S02]  /*8350*/  IMAD.MOV.U32 R3, RZ, RZ, R7 ;  /* 0x000000ffff037224 */ /* 0x000fe400078e0007 */
[----:B------:R2:W3:Y:S01]  /*8360*/  LDSM.16.M88.4 R4, [R20+0x4000] ;  /* 0x004000001404783b */ /* 0x0004e20000000200 */
[C---:B------:R-:W-:Y:S08]  /*8370*/  HMMA.16816.F32 R240, R16.reuse, R52, R240 ;  /* 0x0000003410f0723c */ /* 0x040ff000000018f0 */
[C---:B------:R-:W-:Y:S08]  /*8380*/  HMMA.16816.F32 R236, R16.reuse, R38, R236 ;  /* 0x0000002610ec723c */ /* 0x040ff000000018ec */
[----:B------:R-:W-:Y:S01]  /*8390*/  HMMA.16816.F32 R244, R16, R54, R244 ;  /* 0x0000003610f4723c */ /* 0x000fe200000018f4 */
[----:B------:R-:W-:Y:S02]  /*83a0*/  LDSM.16.M88.4 R52, [R2+0xb000] ;  /* 0x00b000000234783b */ /* 0x000fe40000000200 */
[----:B------:R-:W-:Y:S01]  /*83b0*/  IMAD.MOV.U32 R29, RZ, RZ, R240 ;  /* 0x000000ffff1d7224 */ /* 0x000fe200078e00f0 */
[----:B------:R-:W-:Y:S01]  /*83c0*/  MOV R28, R241 ;  /* 0x000000f1001c7202 */ /* 0x000fe20000000f00 */
[----:B-1----:R-:W-:-:S02]  /*83d0*/  IMAD.MOV.U32 R0, RZ, RZ, R243 ;  /* 0x000000ffff007224 */ /* 0x002fc400078e00f3 */
[----:B--2---:R-:W-:Y:S02]  /*83e0*/  IMAD.MOV.U32 R20, RZ, RZ, R242 ;  /* 0x000000ffff147224 */ /* 0x004fe400078e00f2 */
[----:B------:R-:W-:Y:S01]  /*83f0*/  HMMA.16816.F32 R240, R16, R36, R228 ;  /* 0x0000002410f0723c */ /* 0x000fe200000018e4 */
[----:B------:R-:W-:Y:S07]  /*8400*/  LDSM.16.M88.4 R16, [R2+0xa000] ;  /* 0x00a000000210783b */ /* 0x000fee0000000200 */
[C---:B---3--:R-:W-:Y:S08]  /*8410*/  HMMA.16816.F32 R36, R4.reuse, R10, R224 ;  /* 0x0000000a0424723c */ /* 0x048ff000000018e0 */
[C---:B------:R-:W-:Y:S08]  /*8420*/  HMMA.16816.F32 R228, R4.reuse, R44, R220 ;  /* 0x0000002c04e4723c */ /* 0x040ff000000018dc */
[C---:B------:R-:W-:Y:S08]  /*8430*/  HMMA.16816.F32 R224, R4.reuse, R46, R216 ;  /* 0x0000002e04e0723c */ /* 0x040ff000000018d8 */
[C---:B------:R-:W-:Y:S08]  /*8440*/  HMMA.16816.F32 R220, R4.reuse, R40, R212 ;  /* 0x0000002804dc723c */ /* 0x040ff000000018d4 */
[C---:B------:R-:W-:Y:S08]  /*8450*/  HMMA.16816.F32 R216, R4.reuse, R42, R208 ;  /* 0x0000002a04d8723c */ /* 0x040ff000000018d0 */
[C---:B------:R-:W-:Y:S08]  /*8460*/  HMMA.16816.F32 R212, R4.reuse, R32, R204 ;  /* 0x0000002004d4723c */ /* 0x040ff000000018cc */
[C---:B------:R-:W-:Y:S08]  /*8470*/  HMMA.16816.F32 R208, R4.reuse, R34, R64 ;  /* 0x0000002204d0723c */ /* 0x040ff00000001840 */
[-C--:B------:R-:W-:Y:S01]  /*8480*/  HMMA.16816.F32 R232, R4, R8.reuse, R232 ;  /* 0x0000000804e8723c */ /* 0x080fe200000018e8 */
[----:B------:R-:W1:Y:S07]  /*8490*/  LDSM.16.M88.4 R4, [R21+0x4000] ;  /* 0x004000001504783b */ /* 0x000e6e0000000200 */
[----:B------:R-:W-:Y:S01]  /*84a0*/  HMMA.16816.F32 R204, R12, R8, R60 ;  /* 0x000000080ccc723c */ /* 0x000fe2000000183c */
[----:B------:R-:W-:Y:S01]  /*84b0*/  MOV R62, R20 ;  /* 0x00000014003e7202 */ /* 0x000fe20000000f00 */
[----:B------:R-:W-:-:S02]  /*84c0*/  IMAD.MOV.U32 R20, RZ, RZ, R49 ;  /* 0x000000ffff147224 */ /* 0x000fc400078e0031 */
[----:B------:R-:W-:Y:S02]  /*84d0*/  IMAD.MOV.U32 R60, RZ, RZ, R29 ;  /* 0x000000ffff3c7224 */ /* 0x000fe400078e001d */
[----:B------:R-:W-:Y:S02]  /*84e0*/  IMAD.MOV.U32 R61, RZ, RZ, R28 ;  /* 0x000000ffff3d7224 */ /* 0x000fe400078e001c */
[----:B------:R-:W-:Y:S01]  /*84f0*/  HMMA.16816.F32 R64, R12, R10, R56 ;  /* 0x0000000a0c40723c */ /* 0x000fe20000001838 */
[----:B------:R2:W-:Y:S01]  /*8500*/  LDSM.16.M88.4 R8, [R21+0x6000] ;  /* 0x006000001508783b */ /* 0x0005e20000000200 */
[----:B------:R-:W-:-:S03]  /*8510*/  IMAD.MOV.U32 R63, RZ, RZ, R0 ;  /* 0x000000ffff3f7224 */ /* 0x000fc600078e0000 */
[----:B------:R-:W3:Y:S04]  /*8520*/  LDSM.16.M88.4 R28, [R2+0xa800] ;  /* 0x00a80000021c783b */ /* 0x000ee80000000200 */
[----:B------:R4:W3:Y:S01]  /*8530*/  LDSM.16.M88.4 R56, [R2+0xb800] ;  /* 0x00b800000238783b */ /* 0x0008e20000000200 */
[----:B--2---:R-:W-:Y:S01]  /*8540*/  IMAD.MOV.U32 R21, RZ, RZ, R23 ;  /* 0x000000ffff157224 */ /* 0x004fe200078e0017 */
[----:B------:R-:W-:Y:S01]  /*8550*/  HMMA.16816.F32 R60, R12, R40, R60 ;  /* 0x000000280c3c723c */ /* 0x000fe2000000183c */
[----:B------:R-:W-:Y:S01]  /*8560*/  IMAD.MOV.U32 R23, RZ, RZ, R3 ;  /* 0x000000ffff177224 */ /* 0x000fe200078e0003 */
[----:B------:R-:W-:Y:S01]  /*8570*/  MOV R0, UR26 ;  /* 0x0000001a00007c02 */ /* 0x000fe20008000f00 */
[----:B------:R-:W-:-:S05]  /*8580*/  DEPBAR.LE SB0, 0x0 ;  /* 0x000080000000791a */ /* 0x000fca0000000000 */
[C---:B------:R-:W-:Y:S08]  /*8590*/  HMMA.16816.F32 R20, R12.reuse, R44, R20 ;  /* 0x0000002c0c14723c */ /* 0x040ff00000001814 */
[C---:B------:R-:W-:Y:S01]  /*85a0*/  HMMA.16816.F32 R44, R12.reuse, R46, R68 ;  /* 0x0000002e0c2c723c */ /* 0x040fe20000001844 */
[----:B------:R2:W5:Y:S04]  /*85b0*/  LDL.LU.64 R70, [R1+0x28] ;  /* 0x0000280001467983 */ /* 0x0005680000300a00 */
[----:B------:R2:W5:Y:S01]  /*85c0*/  LDL.LU.64 R68, [R1+0x20] ;  /* 0x0000200001447983 */ /* 0x0005620000300a00 */
[----:B----4-:R-:W-:Y:S01]  /*85d0*/  IMAD.SHL.U32 R2, R170, 0x2, RZ ;  /* 0x00000002aa027824 */ /* 0x010fe200078e00ff */
[----:B------:R-:W-:Y:S01]  /*85e0*/  MOV R51, R60 ;  /* 0x0000003c00337202 */ /* 0x000fe20000000f00 */
[----:B------:R-:W-:Y:S01]  /*85f0*/  HMMA.16816.F32 R244, R12, R42, R244 ;  /* 0x0000002a0cf4723c */ /* 0x000fe200000018f4 */
[----:B------:R-:W-:Y:S01]  /*8600*/  IMAD.MOV.U32 R50, RZ, RZ, R61 ;  /* 0x000000ffff327224 */ /* 0x000fe200078e003d */
[----:B------:R-:W-:Y:S01]  /*8610*/  UISETP.GE.U32.AND UP0, UPT, UR26, 0x3, UPT ;  /* 0x000000031a00788c */ /* 0x000fe2000bf06070 */
[----:B------:R-:W-:Y:S01]  /*8620*/  LOP3.LUT R2, R2, 0x6, RZ, 0xc0, !PT ;  /* 0x0000000602027812 */ /* 0x000fe200078ec0ff */
[----:B------:R-:W-:-:S02]  /*8630*/  IMAD.MOV.U32 R49, RZ, RZ, R62 ;  /* 0x000000ffff317224 */ /* 0x000fc400078e003e */
[----:B------:R-:W-:Y:S02]  /*8640*/  IMAD.MOV.U32 R3, RZ, RZ, R63 ;  /* 0x000000ffff037224 */ /* 0x000fe400078e003f */
[----:B------:R-:W-:Y:S01]  /*8650*/  HMMA.16816.F32 R240, R12, R32, R240 ;  /* 0x000000200cf0723c */ /* 0x000fe200000018f0 */
[----:B------:R-:W-:-:S04]  /*8660*/  IMAD R0, R0, 0x40, R2 ;  /* 0x0000004000007824 */ /* 0x000fc800078e0202 */
[----:B------:R-:W-:-:S03]  /*8670*/  VIADD R2, R0, 0xffffffa8 ;  /* 0xffffffa800027836 */ /* 0x000fc60000000000 */
[----:B------:R-:W-:Y:S08]  /*8680*/  HMMA.16816.F32 R236, R12, R34, R236 ;  /* 0x000000220cec723c */ /* 0x000ff000000018ec */
[C---:B-1----:R-:W-:Y:S08]  /*8690*/  HMMA.16816.F32 R12, R4.reuse, R16, R232 ;  /* 0x00000010040c723c */ /* 0x042ff000000018e8 */
[C---:B------:R-:W-:Y:S08]  /*86a0*/  HMMA.16816.F32 R36, R4.reuse, R18, R36 ;  /* 0x000000120424723c */ /* 0x040ff00000001824 */
[----:B---3--:R-:W-:Y:S08]  /*86b0*/  HMMA.16816.F32 R40, R4, R30, R224 ;  /* 0x0000001e0428723c */ /* 0x008ff000000018e0 */
[----:B------:R-:W-:Y:S01]  /*86c0*/  HMMA.16816.F32 R224, R8, R28, R20 ;  /* 0x0000001c08e0723c */ /* 0x000fe20000001814 */
[----:B------:R-:W-:-:S02]  /*86d0*/  VIADD R20, R0, 0xffffff81 ;  /* 0xffffff8100147836 */ /* 0x000fc40000000000 */
[----:B------:R-:W-:-:S03]  /*86e0*/  VIADD R21, R0, 0xffffff80 ;  /* 0xffffff8000157836 */ /* 0x000fc60000000000 */
[-C--:B------:R-:W-:Y:S02]  /*86f0*/  ISETP.GE.AND P3, PT, R20, R24.reuse, PT ;  /* 0x000000181400720c */ /* 0x080fe40003f66270 */
[----:B------:R-:W-:Y:S01]  /*8700*/  HMMA.16816.F32 R60, R4, R28, R228 ;  /* 0x0000001c043c723c */ /* 0x000fe200000018e4 */
[-C--:B------:R-:W-:Y:S02]  /*8710*/  ISETP.GE.AND P4, PT, R21, R24.reuse, PT ;  /* 0x000000181500720c */ /* 0x080fe40003f86270 */
[----:B------:R-:W-:Y:S01]  /*8720*/  FSEL R29, R13, -INF , !P3 ;  /* 0xff8000000d1d7808 */ /* 0x000fe20005800000 */
[----:B------:R-:W-:Y:S01]  /*8730*/  VIADD R13, R0, 0xffffffa9 ;  /* 0xffffffa9000d7836 */ /* 0x000fe20000000000 */
[----:B------:R-:W-:Y:S01]  /*8740*/  FSEL R28, R12, -INF , !P4 ;  /* 0xff8000000c1c7808 */ /* 0x000fe20006000000 */
[----:B------:R-:W-:Y:S01]  /*8750*/  VIADD R12, R0, 0xffffffb0 ;  /* 0xffffffb0000c7836 */ /* 0x000fe20000000000 */
[-C--:B------:R-:W-:Y:S01]  /*8760*/  ISETP.GE.AND P1, PT, R20, R27.reuse, PT ;  /* 0x0000001b1400720c */ /* 0x080fe20003f26270 */
[----:B------:R-:W-:Y:S01]  /*8770*/  HMMA.16816.F32 R64, R8, R18, R64 ;  /* 0x000000120840723c */ /* 0x000fe20000001840 */
[C---:B------:R-:W-:Y:S01]  /*8780*/  VIADD R18, R0.reuse, 0xffffff89 ;  /* 0xffffff8900127836 */ /* 0x040fe20000000000 */
[----:B------:R-:W-:Y:S01]  /*8790*/  ISETP.GE.AND P2, PT, R21, R27, PT ;  /* 0x0000001b1500720c */ /* 0x000fe20003f46270 */
[C---:B------:R-:W-:Y:S01]  /*87a0*/  VIADD R19, R0.reuse, 0xffffff88 ;  /* 0xffffff8800137836 */ /* 0x040fe20000000000 */
[----:B------:R-:W-:Y:S01]  /*87b0*/  FSEL R32, R15, -INF , !P1 ;  /* 0xff8000000f207808 */ /* 0x000fe20004800000 */
[----:B------:R-:W-:Y:S01]  /*87c0*/  VIADD R15, R0, 0xffffff98 ;  /* 0xffffff98000f7836 */ /* 0x000fe20000000000 */
[----:B------:R-:W-:-:S02]  /*87d0*/  ISETP.GE.AND P3, PT, R18, R24, PT ;  /* 0x000000181200720c */ /* 0x000fc40003f66270 */
[----:B------:R-:W-:Y:S01]  /*87e0*/  HMMA.16816.F32 R204, R8, R16, R204 ;  /* 0x0000001008cc723c */ /* 0x000fe200000018cc */
[C---:B------:R-:W-:Y:S01]  /*87f0*/  VIADD R16, R0.reuse, 0xffffff91 ;  /* 0xffffff9100107836 */ /* 0x040fe20000000000 */
[-C--:B------:R-:W-:Y:S02]  /*8800*/  ISETP.GE.AND P4, PT, R19, R24.reuse, PT ;  /* 0x000000181300720c */ /* 0x080fe40003f86270 */
[----:B------:R-:W-:Y:S02]  /*8810*/  IADD3 R17, PT, PT, R0, -0x70, RZ ;  /* 0xffffff9000117810 */ /* 0x000fe40007ffe0ff */
[----:B------:R-:W-:Y:S02]  /*8820*/  FSEL R34, R37, -INF , !P3 ;  /* 0xff80000025227808 */ /* 0x000fe40005800000 */
[----:B------:R-:W-:Y:S01]  /*8830*/  HMMA.16816.F32 R216, R4, R54, R216 ;  /* 0x0000003604d8723c */ /* 0x000fe200000018d8 */
[----:B------:R-:W-:Y:S02]  /*8840*/  ISETP.GE.AND P3, PT, R16, R24, PT ;  /* 0x000000181000720c */ /* 0x000fe40003f66270 */
[----:B------:R-:W-:-:S02]  /*8850*/  FSEL R35, R36, -INF , !P4 ;  /* 0xff80000024237808 */ /* 0x000fc40006000000 */
[-C--:B------:R-:W-:Y:S02]  /*8860*/  ISETP.GE.AND P4, PT, R17, R24.reuse, PT ;  /* 0x000000181100720c */ /* 0x080fe40003f86270 */
[----:B------:R-:W-:Y:S01]  /*8870*/  FSEL R235, R61, -INF , !P3 ;  /* 0xff8000003deb7808 */ /* 0x000fe20005800000 */
[C---:B------:R-:W-:Y:S01]  /*8880*/  HMMA.16816.F32 R220, R4.reuse, R52, R220 ;  /* 0x0000003404dc723c */ /* 0x040fe200000018dc */
[----:B------:R-:W-:Y:S01]  /*8890*/  FSEL R33, R14, -INF , !P2 ;  /* 0xff8000000e217808 */ /* 0x000fe20005000000 */
[----:B------:R-:W-:Y:S01]  /*88a0*/  VIADD R14, R0, 0xffffffb9 ;  /* 0xffffffb9000e7836 */ /* 0x000fe20000000000 */
[----:B------:R-:W-:Y:S01]  /*88b0*/  FSEL R248, R60, -INF , !P4 ;  /* 0xff8000003cf87808 */ /* 0x000fe20006000000 */
[----:B------:R-:W-:Y:S01]  /*88c0*/  BAR.SYNC.DEFER_BLOCKING 0x0 ;  /* 0x0000000000007b1d */ /* 0x000fe20000010000 */
[-C--:B------:R-:W-:Y:S02]  /*88d0*/  ISETP.GE.AND P2, PT, R19, R27.reuse, PT ;  /* 0x0000001b1300720c */ /* 0x080fe40003f46270 */
[----:B------:R-:W-:Y:S01]  /*88e0*/  ISETP.GE.AND P4, PT, R15, R24, PT ;  /* 0x000000180f00720c */ /* 0x000fe20003f86270 */
[----:B------:R-:W-:Y:S01]  /*88f0*/  HMMA.16816.F32 R212, R4, R56, R212 ;  /* 0x0000003804d4723c */ /* 0x000fe200000018d4 */
[----:B------:R-:W-:-:S02]  /*8900*/  ISETP.GE.AND P1, PT, R18, R27, PT ;  /* 0x0000001b1200720c */ /* 0x000fc40003f26270 */
[----:B------:R-:W-:Y:S02]  /*8910*/  FSEL R36, R38, -INF , !P2 ;  /* 0xff80000026247808 */ /* 0x000fe40005000000 */
[----:B------:R-:W-:Y:S02]  /*8920*/  FSEL R232, R40, -INF , !P4 ;  /* 0xff80000028e87808 */ /* 0x000fe40006000000 */
[----:B------:R-:W-:Y:S01]  /*8930*/  ISETP.GE.AND P2, PT, R17, R27, PT ;  /* 0x0000001b1100720c */ /* 0x000fe20003f46270 */
[----:B------:R-:W-:Y:S01]  /*8940*/  HMMA.16816.F32 R208, R4, R58, R208 ;  /* 0x0000003a04d0723c */ /* 0x000fe200000018d0 */
[C---:B------:R-:W-:Y:S01]  /*8950*/  VIADD R5, R0.reuse, 0xffffff99 ;  /* 0xffffff9900057836 */ /* 0x040fe20000000000 */
[C---:B------:R-:W-:Y:S01]  /*8960*/  IADD3 R6, PT, PT, R0.reuse, -0x48, RZ ;  /* 0xffffffb800067810 */ /* 0x040fe20007ffe0ff */
[C---:B------:R-:W-:Y:S01]  /*8970*/  VIADD R4, R0.reuse, 0xffffffa0 ;  /* 0xffffffa000047836 */ /* 0x040fe20000000000 */
[----:B------:R-:W-:Y:S01]  /*8980*/  FSEL R37, R39, -INF , !P1 ;  /* 0xff80000027257808 */ /* 0x000fe20004800000 */
[----:B------:R-:W-:Y:S01]  /*8990*/  VIADD R7, R0, 0xffffffb1 ;  /* 0xffffffb100077836 */ /* 0x000fe20000000000 */
[----:B------:R-:W-:-:S02]  /*89a0*/  ISETP.GE.AND P3, PT, R5, R24, PT ;  /* 0x000000180500720c */ /* 0x000fc40003f66270 */
[----:B------:R-:W-:Y:S01]  /*89b0*/  HMMA.16816.F32 R228, R8, R30, R44 ;  /* 0x0000001e08e4723c */ /* 0x000fe2000000182c */
[----:B------:R-:W-:Y:S01]  /*89c0*/  MOV R47, R3 ;  /* 0x00000003002f7202 */ /* 0x000fe20000000f00 */
[----:B------:R-:W-:Y:S01]  /*89d0*/  IMAD.MOV.U32 R44, RZ, RZ, R51 ;  /* 0x000000ffff2c7224 */ /* 0x000fe200078e0033 */
[----:B------:R-:W-:Y:S01]  /*89e0*/  FSEL R171, R41, -INF , !P3 ;  /* 0xff80000029ab7808 */ /* 0x000fe20005800000 */
[----:B------:R-:W-:Y:S01]  /*89f0*/  IMAD.MOV.U32 R45, RZ, RZ, R50 ;  /* 0x000000ffff2d7224 */ /* 0x000fe200078e0032 */
[-C--:B------:R-:W-:Y:S01]  /*8a00*/  ISETP.GE.AND P3, PT, R13, R24.reuse, PT ;  /* 0x000000180d00720c */ /* 0x080fe20003f66270 */
[----:B------:R-:W-:Y:S01]  /*8a10*/  IMAD.MOV.U32 R46, RZ, RZ, R49 ;  /* 0x000000ffff2e7224 */ /* 0x000fe200078e0031 */
[----:B------:R-:W-:Y:S02]  /*8a20*/  ISETP.GE.AND P4, PT, R4, R24, PT ;  /* 0x000000180400720c */ /* 0x000fe40003f86270 */
[----:B------:R-:W-:Y:S02]  /*8a30*/  IADD3 R3, PT, PT, R0, -0x5f, RZ ;  /* 0xffffffa100037810 */ /* 0x000fe40007ffe0ff */
[----:B------:R-:W-:-:S02]  /*8a40*/  ISETP.GE.AND P1, PT, R16, R27, PT ;  /* 0x0000001b1000720c */ /* 0x000fc40003f26270 */
[----:B------:R-:W-:Y:S01]  /*8a50*/  FSEL R217, R217, -INF , !P3 ;  /* 0xff800000d9d97808 */ /* 0x000fe20005800000 */
[C---:B------:R-:W-:Y:S01]  /*8a60*/  HMMA.16816.F32 R44, R8.reuse, R52, R44 ;  /* 0x00000034082c723c */ /* 0x040fe2000000182c */
[----:B------:R-:W-:Y:S02]  /*8a70*/  ISETP.GE.AND P3, PT, R6, R24, PT ;  /* 0x000000180600720c */ /* 0x000fe40003f66270 */
[----:B------:R-:W-:Y:S02]  /*8a80*/  FSEL R252, R62, -INF , !P2 ;  /* 0xff8000003efc7808 */ /* 0x000fe40005000000 */
[----:B------:R-:W-:Y:S02]  /*8a90*/  FSEL R30, R220, -INF , !P4 ;  /* 0xff800000dc1e7808 */ /* 0x000fe40006000000 */
[-C--:B------:R-:W-:Y:S01]  /*8aa0*/  ISETP.GE.AND P2, PT, R15, R27.reuse, PT ;  /* 0x0000001b0f00720c */ /* 0x080fe20003f46270 */
[----:B------:R-:W-:Y:S01]  /*8ab0*/  HMMA.16816.F32 R52, R8, R54, R244 ;  /* 0x000000360834723c */ /* 0x000fe200000018f4 */
[----:B------:R-:W-:-:S02]  /*8ac0*/  ISETP.GE.AND P4, PT, R3, R27, PT ;  /* 0x0000001b0300720c */ /* 0x000fc40003f86270 */
[----:B------:R-:W-:Y:S02]  /*8ad0*/  FSEL R251, R63, -INF , !P1 ;  /* 0xff8000003ffb7808 */ /* 0x000fe40004800000 */
[----:B------:R-:W-:Y:S02]  /*8ae0*/  ISETP.GE.AND P1, PT, R5, R27, PT ;  /* 0x0000001b0500720c */ /* 0x000fe40003f26270 */
[----:B------:R-:W-:Y:S02]  /*8af0*/  FSEL R0, R208, -INF , !P3 ;  /* 0xff800000d0007808 */ /* 0x000fe40005800000 */
[----:B------:R-:W-:Y:S02]  /*8b00*/  FSEL R234, R42, -INF , !P2 ;  /* 0xff8000002aea7808 */ /* 0x000fe40005000000 */
[----:B------:R-:W-:Y:S01]  /*8b10*/  FSEL R51, R223, -INF , !P4 ;  /* 0xff800000df337808 */ /* 0x000fe20006000000 */
[----:B------:R-:W-:Y:S01]  /*8b20*/  IMAD.MOV.U32 R247, RZ, RZ, R0 ;  /* 0x000000fffff77224 */ /* 0x000fe200078e0000 */
[----:B------:R-:W-:-:S02]  /*8b30*/  ISETP.GE.AND P2, PT, R2, R24, PT ;  /* 0x000000180200720c */ /* 0x000fc40003f46270 */
[----:B------:R-:W-:Y:S02]  /*8b40*/  ISETP.GE.AND P4, PT, R2, R27, PT ;  /* 0x0000001b0200720c */ /* 0x000fe40003f86270 */
[----:B------:R-:W-:Y:S02]  /*8b50*/  FSEL R233, R43, -INF , !P1 ;  /* 0xff8000002be97808 */ /* 0x000fe40004800000 */
[----:B------:R-:W-:Y:S01]  /*8b60*/  ISETP.GE.AND P1, PT, R3, R24, PT ;  /* 0x000000180300720c */ /* 0x000fe20003f26270 */
[----:B------:R-:W-:Y:S01]  /*8b70*/  HMMA.16816.F32 R40, R8, R56, R240 ;  /* 0x000000380828723c */ /* 0x000fe200000018f0 */
[----:B------:R-:W-:Y:S01]  /*8b80*/  FMNMX3.FTZ R0, R168, R28, R29, !PT ;  /* 0x0000001ca8007276 */ /* 0x000fe2000781001d */
[----:B------:R-:W-:Y:S01]  /*8b90*/  IMAD.MOV.U32 R240, RZ, RZ, R217 ;  /* 0x000000fffff07224 */ /* 0x000fe200078e00d9 */
[----:B------:R-:W-:Y:S02]  /*8ba0*/  FSEL R169, R216, -INF , !P2 ;  /* 0xff800000d8a97808 */ /* 0x000fe40005000000 */
[----:B------:R-:W-:-:S02]  /*8bb0*/  FSEL R218, R218, -INF , !P4 ;  /* 0xff800000dada7808 */ /* 0x000fc40006000000 */
[-C--:B------:R-:W-:Y:S01]  /*8bc0*/  ISETP.GE.AND P2, PT, R4, R27.reuse, PT ;  /* 0x0000001b0400720c */ /* 0x080fe20003f46270 */
[----:B------:R-:W-:Y:S01]  /*8bd0*/  HMMA.16816.F32 R56, R8, R58, R236 ;  /* 0x0000003a0838723c */ /* 0x000fe200000018ec */
[----:B------:R-:W-:Y:S01]  /*8be0*/  ISETP.GE.AND P4, PT, R14, R27, PT ;  /* 0x0000001b0e00720c */ /* 0x000fe20003f86270 */
[----:B------:R-:W-:Y:S01]  /*8bf0*/  IMAD.MOV.U32 R239, RZ, RZ, R169 ;  /* 0x000000ffffef7224 */ /* 0x000fe200078e00a9 */
[----:B------:R-:W-:Y:S02]  /*8c00*/  FSEL R22, R221, -INF , !P1 ;  /* 0xff800000dd167808 */ /* 0x000fe40004800000 */
[----:B------:R-:W-:Y:S02]  /*8c10*/  ISETP.GE.AND P1, PT, R7, R24, PT ;  /* 0x000000180700720c */ /* 0x000fe40003f26270 */
[----:B------:R-:W-:Y:S01]  /*8c20*/  FMNMX3.FTZ R0, R0, R35, R34, !PT ;  /* 0x0000002300007276 */ /* 0x000fe20007810022 */
[----:B------:R-:W-:Y:S01]  /*8c30*/  IMAD.MOV.U32 R223, RZ, RZ, R22 ;  /* 0x000000ffffdf7224 */ /* 0x000fe200078e0016 */
[----:B------:R-:W-:-:S02]  /*8c40*/  FSEL R165, R222, -INF , !P2 ;  /* 0xff800000dea57808 */ /* 0x000fc40005000000 */
[----:B------:R-:W-:Y:S02]  /*8c50*/  FSEL R49, R211, -INF , !P4 ;  /* 0xff800000d3317808 */ /* 0x000fe40006000000 */
[-C--:B------:R-:W-:Y:S02]  /*8c60*/  ISETP.GE.AND P5, PT, R12, R24.reuse, PT ;  /* 0x000000180c00720c */ /* 0x080fe40003fa6270 */
[----:B------:R-:W-:Y:S02]  /*8c70*/  ISETP.GE.AND P2, PT, R14, R24, PT ;  /* 0x000000180e00720c */ /* 0x000fe40003f46270 */
[----:B------:R-:W-:Y:S02]  /*8c80*/  ISETP.GE.AND P4, PT, R19, R26, PT ;  /* 0x0000001a1300720c */ /* 0x000fe40003f86270 */
[----:B------:R-:W-:Y:S02]  /*8c90*/  FSEL R222, R213, -INF , !P1 ;  /* 0xff800000d5de7808 */ /* 0x000fe40004800000 */
[----:B------:R-:W-:-:S02]  /*8ca0*/  FMNMX3.FTZ R0, R0, R248, R235, !PT ;  /* 0x000000f800007276 */ /* 0x000fc400078100eb */
[-C--:B------:R-:W-:Y:S02]  /*8cb0*/  ISETP.GE.AND P1, PT, R13, R27.reuse, PT ;  /* 0x0000001b0d00720c */ /* 0x080fe40003f26270 */
[----:B------:R-:W-:Y:S02]  /*8cc0*/  FSEL R22, R212, -INF , !P5 ;  /* 0xff800000d4167808 */ /* 0x000fe40006800000 */
[----:B------:R-:W-:Y:S02]  /*8cd0*/  FSEL R24, R209, -INF , !P2 ;  /* 0xff800000d1187808 */ /* 0x000fe40005000000 */
[----:B------:R-:W-:Y:S02]  /*8ce0*/  FSEL R31, R64, -INF , !P4 ;  /* 0xff800000401f7808 */ /* 0x000fe40006000000 */
[-C--:B------:R-:W-:Y:S01]  /*8cf0*/  ISETP.GE.AND P5, PT, R7, R27.reuse, PT ;  /* 0x0000001b0700720c */ /* 0x080fe20003fa6270 */
[----:B------:R-:W-:Y:S01]  /*8d00*/  IMAD.MOV.U32 R243, RZ, RZ, R24 ;  /* 0x000000fffff37224 */ /* 0x000fe200078e0018 */
[----:B------:R-:W-:-:S02]  /*8d10*/  ISETP.GE.AND P2, PT, R6, R27, PT ;  /* 0x0000001b0600720c */ /* 0x000fc40003f46270 */
[----:B------:R-:W-:Y:S02]  /*8d20*/  MOV R64, R30 ;  /* 0x0000001e00407202 */ /* 0x000fe40000000f00 */
[----:B------:R-:W-:Y:S02]  /*8d30*/  FMNMX3.FTZ R0, R0, R232, R171, !PT ;  /* 0x000000e800007276 */ /* 0x000fe400078100ab */
[----:B------:R-:W-:Y:S02]  /*8d40*/  ISETP.GE.AND P3, PT, R12, R27, PT ;  /* 0x0000001b0c00720c */ /* 0x000fe40003f66270 */
[----:B------:R-:W-:Y:S02]  /*8d50*/  FSEL R219, R219, -INF , !P1 ;  /* 0xff800000dbdb7808 */ /* 0x000fe40004800000 */
[----:B------:R-:W-:Y:S02]  /*8d60*/  ISETP.GE.AND P1, PT, R21, R26, PT ;  /* 0x0000001a1500720c */ /* 0x000fe40003f26270 */
[----:B------:R-:W-:-:S02]  /*8d70*/  FSEL R220, R215, -INF , !P5 ;  /* 0xff800000d7dc7808 */ /* 0x000fc40006800000 */
[----:B------:R-:W-:Y:S02]  /*8d80*/  FSEL R221, R210, -INF , !P2 ;  /* 0xff800000d2dd7808 */ /* 0x000fe40005000000 */
[----:B------:R-:W-:Y:S02]  /*8d90*/  FMNMX3.FTZ R0, R0, R64, R223, !PT ;  /* 0x0000004000007276 */ /* 0x000fe400078100df */
[----:B------:R-:W-:Y:S02]  /*8da0*/  FSEL R50, R214, -INF , !P3 ;  /* 0xff800000d6327808 */ /* 0x000fe40005800000 */
[C---:B------:R-:W-:Y:S02]  /*8db0*/  ISETP.GE.AND P5, PT, R20.reuse, R26, PT ;  /* 0x0000001a1400720c */ /* 0x040fe40003fa6270 */
[-C--:B------:R-:W-:Y:S02]  /*8dc0*/  ISETP.GE.AND P2, PT, R20, R25.reuse, PT ;  /* 0x000000191400720c */ /* 0x080fe40003f46270 */
[----:B------:R-:W-:-:S02]  /*8dd0*/  ISETP.GE.AND P3, PT, R21, R25, PT ;  /* 0x000000191500720c */ /* 0x000fc40003f66270 */
[----:B------:R-:W-:Y:S01]  /*8de0*/  FSEL R23, R204, -INF , !P1 ;  /* 0xff800000cc177808 */ /* 0x000fe20004800000 */
[----:B------:R-:W-:Y:S01]  /*8df0*/  IMAD.MOV.U32 R204, RZ, RZ, R22 ;  /* 0x000000ffffcc7224 */ /* 0x000fe200078e0016 */
[----:B------:R-:W-:Y:S02]  /*8e00*/  ISETP.GE.AND P1, PT, R19, R25, PT ;  /* 0x000000191300720c */ /* 0x000fe40003f26270 */
[----:B------:R-:W-:Y:S02]  /*8e10*/  FMNMX3.FTZ R0, R0, R239, R240, !PT ;  /* 0x000000ef00007276 */ /* 0x000fe400078100f0 */
[----:B------:R-:W-:Y:S02]  /*8e20*/  FSEL R21, R205, -INF , !P5 ;  /* 0xff800000cd157808 */ /* 0x000fe40006800000 */
[----:B------:R-:W-:Y:S02]  /*8e30*/  FSEL R20, R207, -INF , !P2 ;  /* 0xff800000cf147808 */ /* 0x000fe40005000000 */
[----:B------:R-:W-:-:S02]  /*8e40*/  FSEL R22, R206, -INF , !P3 ;  /* 0xff800000ce167808 */ /* 0x000fc40005800000 */
[CC--:B------:R-:W-:Y:S02]  /*8e50*/  ISETP.GE.AND P5, PT, R18.reuse, R25.reuse, PT ;  /* 0x000000191200720c */ /* 0x0c0fe40003fa6270 */
[CC--:B------:R-:W-:Y:S02]  /*8e60*/  ISETP.GE.AND P2, PT, R17.reuse, R26.reuse, PT ;  /* 0x0000001a1100720c */ /* 0x0c0fe40003f46270 */
[-C--:B------:R-:W-:Y:S02]  /*8e70*/  ISETP.GE.AND P3, PT, R18, R26.reuse, PT ;  /* 0x0000001a1200720c */ /* 0x080fe40003f66270 */
[----:B------:R-:W-:Y:S02]  /*8e80*/  ISETP.GE.AND P4, PT, R17, R25, PT ;  /* 0x000000191100720c */ /* 0x000fe40003f86270 */
[----:B------:R-:W-:Y:S02]  /*8e90*/  FSEL R27, R66, -INF , !P1 ;  /* 0xff800000421b7808 */ /* 0x000fe40004800000 */
[----:B------:R-:W-:-:S02]  /*8ea0*/  ISETP.GE.AND P1, PT, R16, R26, PT ;  /* 0x0000001a1000720c */ /* 0x000fc40003f26270 */
[----:B------:R-:W-:Y:S02]  /*8eb0*/  FMNMX3.FTZ R0, R0, R204, R222, !PT ;  /* 0x000000cc00007276 */ /* 0x000fe400078100de */
[----:B------:R-:W-:Y:S02]  /*8ec0*/  FSEL R24, R67, -INF , !P5 ;  /* 0xff80000043187808 */ /* 0x000fe40006800000 */
[----:B------:R-:W-:Y:S02]  /*8ed0*/  FSEL R61, R224, -INF , !P2 ;  /* 0xff800000e03d7808 */ /* 0x000fe40005000000 */
[----:B------:R-:W-:Y:S02]  /*8ee0*/  FSEL R30, R65, -INF , !P3 ;  /* 0xff800000411e7808 */ /* 0x000fe40005800000 */
[C---:B------:R-:W-:Y:S02]  /*8ef0*/  ISETP.GE.AND P5, PT, R15.reuse, R26, PT ;  /* 0x0000001a0f00720c */ /* 0x040fe40003fa6270 */
[----:B------:R-:W-:-:S02]  /*8f00*/  ISETP.GE.AND P2, PT, R15, R25, PT ;  /* 0x000000190f00720c */ /* 0x000fc40003f46270 */
[----:B------:R-:W-:Y:S02]  /*8f10*/  FSEL R169, R226, -INF , !P4 ;  /* 0xff800000e2a97808 */ /* 0x000fe40006000000 */
[----:B------:R-:W-:Y:S02]  /*8f20*/  ISETP.GE.AND P3, PT, R16, R25, PT ;  /* 0x000000191000720c */ /* 0x000fe40003f66270 */
[----:B------:R-:W-:Y:S02]  /*8f30*/  ISETP.GE.AND P4, PT, R5, R26, PT ;  /* 0x0000001a0500720c */ /* 0x000fe40003f86270 */
[----:B------:R-:W-:Y:S02]  /*8f40*/  FSEL R60, R225, -INF , !P1 ;  /* 0xff800000e13c7808 */ /* 0x000fe40004800000 */
[----:B------:R-:W-:Y:S01]  /*8f50*/  FMNMX3.FTZ R15, R0, R247, R243, !PT ;  /* 0x000000f7000f7276 */ /* 0x000fe200078100f3 */
[----:B--2---:R-:W-:Y:S08]  /*8f60*/  BRA.U !UP0, `(.L_x_18) ;  /* 0x0000000108d07547 */ /* 0x004ff0000b800000 */
[----:B------:R-:W1:Y:S01]  /*8f70*/  S2R R38, SR_TID.X ;  /* 0x0000000000267919 */ /* 0x000e620000002100 */
[----:B------:R-:W-:Y:S01]  /*8f80*/  UIADD3 UR14, UPT, UPT, UR26, -0x3, URZ ;  /* 0xfffffffd1a0e7890 */ /* 0x000fe2000fffe0ff */
[----:B------:R-:W2:Y:S01]  /*8f90*/  S2UR UR5, SR_CgaCtaId ;  /* 0x00000000000579c3 */ /* 0x000ea20000008800 */
[----:B------:R-:W-:Y:S02]  /*8fa0*/  USHF.L.U32 UR4, UR6, 0x4, URZ ;  /* 0x0000000406047899 */ /* 0x000fe400080006ff */
[----:B------:R-:W-:Y:S02]  /*8fb0*/  UIMAD.WIDE.U32 UR16, UR14, UR6, URZ ;  /* 0x000000060e1072a5 */ /* 0x000fe4000f8e00ff */
[----:B------:R-:W-:Y:S02]  /*8fc0*/  USHF.L.U64.HI UR10, UR6, 0x4, UR7 ;  /* 0x00000004060a7899 */ /* 0x000fe40008010207 */
[----:B------:R-:W-:Y:S02]  /*8fd0*/  UIMAD UR14, UR14, UR7, UR17 ;  /* 0x000000070e0e72a4 */ /* 0x000fe4000f8e0211 */
[----:B------:R-:W-:Y:S01]  /*8fe0*/  IMAD.U32 R0, RZ, RZ, UR16 ;  /* 0x00000010ff007e24 */ /* 0x000fe2000f8e00ff */
[----:B------:R-:W-:Y:S01]  /*8ff0*/  ULEA UR15, UP0, UR16, UR4, 0x6 ;  /* 0x00000004100f7291 */ /* 0x000fe2000f8030ff */
[----:B------:R-:W-:-:S03]  /*9000*/  IMAD.U32 R8, RZ, RZ, UR16 ;  /* 0x00000010ff087e24 */ /* 0x000fc6000f8e00ff */
[-C--:B------:R-:W-:Y:S01]  /*9010*/  LEA R18, P1, R0, R250.reuse, 0x7 ;  /* 0x000000fa00127211 */ /* 0x080fe200078238ff */
[----:B------:R-:W-:Y:S01]  /*9020*/  IMAD.U32 R0, RZ, RZ, UR14 ;  /* 0x0000000eff007e24 */ /* 0x000fe2000f8e00ff */
[----:B------:R-:W-:Y:S01]  /*9030*/  ULEA.HI.X UR14, UR16, UR10, UR14, 0x6, UP0 ;  /* 0x0000000a100e7291 */ /* 0x000fe200080f340e */
[----:B------:R-:W-:Y:S01]  /*9040*/  IMAD.U32 R16, RZ, RZ, UR15 ;  /* 0x0000000fff107e24 */ /* 0x000fe2000f8e00ff */
[----:B------:R-:W-:Y:S02]  /*9050*/  UIADD3 UR4, UP1, UPT, UR15, UR4, URZ ;  /* 0x000000040f047290 */ /* 0x000fe4000ff3e0ff */
[-C--:B------:R-:W-:Y:S01]  /*9060*/  LEA.HI.X R19, R8, R249.reuse, R0, 0x7, P1 ;  /* 0x000000f908137211 */ /* 0x080fe200008f3c00 */
[----:B------:R-:W-:Y:S01]  /*9070*/  IMAD.U32 R8, RZ, RZ, UR15 ;  /* 0x0000000fff087e24 */ /* 0x000fe2000f8e00ff */
[-C--:B------:R-:W-:Y:S01]  /*9080*/  LEA R16, P1, R16, R250.reuse, 0x1 ;  /* 0x000000fa10107211 */ /* 0x080fe200078208ff */
[----:B------:R-:W-:Y:S01]  /*9090*/  ULEA UR16, UP0, UR6, UR15, 0x5 ;  /* 0x0000000f06107291 */ /* 0x000fe2000f8028ff */
[----:B------:R-:W-:Y:S01]  /*90a0*/  MOV R0, UR14 ;  /* 0x0000000e00007c02 */ /* 0x000fe20008000f00 */
[----:B------:R-:W-:Y:S01]  /*90b0*/  UIADD3.X UR10, UPT, UPT, UR14, UR10, URZ, UP1, !UPT ;  /* 0x0000000a0e0a7290 */ /* 0x000fe20008ffe4ff */
[----:B------:R-:W-:Y:S01]  /*90c0*/  IMAD.U32 R10, RZ, RZ, UR4 ;  /* 0x00000004ff0a7e24 */ /* 0x000fe2000f8e00ff */
[----:B------:R-:W-:Y:S01]  /*90d0*/  ULEA.HI.X UR6, UR6, UR14, UR7, 0x5, UP0 ;  /* 0x0000000e06067291 */ /* 0x000fe200080f2c07 */
[----:B------:R-:W-:Y:S01]  /*90e0*/  LEA.HI.X R17, R8, R249, R0, 0x1, P1 ;  /* 0x000000f908117211 */ /* 0x000fe200008f0c00 */
[----:B------:R-:W-:Y:S01]  /*90f0*/  IMAD.U32 R11, RZ, RZ, UR4 ;  /* 0x00000004ff0b7e24 */ /* 0x000fe2000f8e00ff */
[----:B------:R-:W-:Y:S01]  /*9100*/  UMOV UR7, 0x400 ;  /* 0x0000040000077882 */ /* 0x000fe20000000000 */
[----:B-1----:R-:W-:Y:S01]  /*9110*/  IMAD.SHL.U32 R38, R38, 0x8, RZ ;  /* 0x0000000826267824 */ /* 0x002fe200078e00ff */
[----:B--2---:R-:W-:Y:S01]  /*9120*/  ULEA UR5, UR5, UR7, 0x18 ;  /* 0x0000000705057291 */ /* 0x004fe2000f8ec0ff */
[----:B------:R-:W-:Y:S01]  /*9130*/  IMAD.U32 R0, RZ, RZ, UR10 ;  /* 0x0000000aff007e24 */ /* 0x000fe2000f8e00ff */
[----:B------:R-:W-:Y:S01]  /*9140*/  LEA R10, P1, R10, R250, 0x1 ;  /* 0x000000fa0a0a7211 */ /* 0x000fe200078208ff */
[----:B------:R-:W-:Y:S01]  /*9150*/  IMAD.U32 R39, RZ, RZ, UR16 ;  /* 0x00000010ff277e24 */ /* 0x000fe2000f8e00ff */
[----:B------:R-:W-:-:S02]  /*9160*/  LOP3.LUT R8, R38, 0x1f8, RZ, 0xc0, !PT ;  /* 0x000001f826087812 */ /* 0x000fc400078ec0ff */
[----:B------:R-:W-:Y:S02]  /*9170*/  MOV R9, UR16 ;  /* 0x0000001000097c02 */ /* 0x000fe40008000f00 */
[----:B------:R-:W-:Y:S02]  /*9180*/  LOP3.LUT R8, R8, 0x38, R170, 0x78, !PT ;  /* 0x0000003808087812 */ /* 0x000fe400078e78aa */
[----:B------:R-:W-:Y:S02]  /*9190*/  LEA.HI.X R11, R11, R249, R0, 0x1, P1 ;  /* 0x000000f90b0b7211 */ /* 0x000fe400008f0c00 */
[----:B------:R-:W-:Y:S02]  /*91a0*/  LOP3.LUT R38, R8, 0x1e00, R38, 0xf8, !PT ;  /* 0x00001e0008267812 */ /* 0x000fe400078ef826 */
[----:B------:R-:W-:Y:S01]  /*91b0*/  LEA R8, P1, R9, R250, 0x1 ;  /* 0x000000fa09087211 */ /* 0x000fe200078208ff */
[----:B------:R-:W-:Y:S01]  /*91c0*/  IMAD.U32 R9, RZ, RZ, UR6 ;  /* 0x00000006ff097e24 */ /* 0x000fe2000f8e00ff */
[----:B------:R-:W-:-:S04]  /*91d0*/  LEA R0, R38, UR5, 0x1 ;  /* 0x0000000526007c11 */ /* 0x000fc8000f8e08ff */
[----:B------:R-:W-:Y:S01]  /*91e0*/  LEA.HI.X R9, R39, R249, R9, 0x1, P1 ;  /* 0x000000f927097211 */ /* 0x000fe200008f0c09 */
[----:B------:R-:W-:Y:S01]  /*91f0*/  @!PT LDS RZ, [RZ] ;  /* 0x00000000fffff984 */ /* 0x000fe20000000800 */
[----:B------:R-:W-:Y:S01]  /*9200*/  @!PT LDS RZ, [RZ] ;  /* 0x00000000fffff984 */ /* 0x000fe20000000800 */
[----:B------:R-:W-:Y:S01]  /*9210*/  @!PT LDS RZ, [RZ] ;  /* 0x00000000fffff984 */ /* 0x000fe20000000800 */
[----:B------:R1:W-:Y:S04]  /*9220*/  LDGSTS.E.BYPASS.LTC128B.128 [R0+0x8000], desc[UR24][R18.64] ;  /* 0x0800000012007fae */ /* 0x0003e8000b981a18 */
[----:B------:R1:W-:Y:S04]  /*9230*/  LDGSTS.E.BYPASS.LTC128B.128 [R0+0xa000], desc[UR24][R18.64+0x80] ;  /* 0x0a00008012007fae */ /* 0x0003e8000b981a18 */
[----:B------:R1:W-:Y:S04]  /*9240*/  LDGSTS.E.BYPASS.LTC128B.128 [R0+0x8800], desc[UR24][R16.64] ;  /* 0x0880000010007fae */ /* 0x0003e8000b981a18 */
[----:B------:R1:W-:Y:S04]  /*9250*/  LDGSTS.E.BYPASS.LTC128B.128 [R0+0xa800], desc[UR24][R16.64+0x80] ;  /* 0x0a80008010007fae */ /* 0x0003e8000b981a18 */
[----:B------:R1:W-:Y:S04]  /*9260*/  LDGSTS.E.BYPASS.LTC128B.128 [R0+0x9000], desc[UR24][R10.64] ;  /* 0x090000000a007fae */ /* 0x0003e8000b981a18 */
[----:B------:R1:W-:Y:S04]  /*9270*/  LDGSTS.E.BYPASS.LTC128B.128 [R0+0xb000], desc[UR24][R10.64+0x80] ;  /* 0x0b0000800a007fae */ /* 0x0003e8000b981a18 */
[----:B------:R1:W-:Y:S04]  /*9280*/  LDGSTS.E.BYPASS.LTC128B.128 [R0+0x9800], desc[UR24][R8.64] ;  /* 0x0980000008007fae */ /* 0x0003e8000b981a18 */
[----:B------:R1:W-:Y:S04]  /*9290*/  LDGSTS.E.BYPASS.LTC128B.128 [R0+0xb800], desc[UR24][R8.64+0x80] ;  /* 0x0b80008008007fae */ /* 0x0003e8000b981a18 */
[----:B------:R-:W0:Y:S02]  /*92a0*/  LDGDEPBAR ;  /* 0x00000000000079af */ /* 0x000e240000000000 */
.L_x_18:
[----:B------:R-:W-:Y:S01]  /*92b0*/  ISETP.GE.AND P1, PT, R5, R25, PT ;  /* 0x000000190500720c */ /* 0x000fe20003f26270 */
[----:B------:R-:W2:Y:S01]  /*92c0*/  LDCU UR4, c[0x0][0x45c] ;  /* 0x00008b80ff0477ac */ /* 0x000ea20008000800 */
[----:B------:R-:W3:Y:S01]  /*92d0*/  SHFL.BFLY PT, R5, R15, 0x2, 0x1f ;  /* 0x0c401f000f057f89 */ /* 0x000ee200000e0000 */
[----:B-1----:R-:W-:Y:S02]  /*92e0*/  FMNMX3.FTZ R0, R167, R33, R32, !PT ;  /* 0x00000021a7007276 */ /* 0x002fe40007810020 */
[----:B------:R-:W-:Y:S01]  /*92f0*/  FSEL R62, R227, -INF , !P3 ;  /* 0xff800000e33e7808 */ /* 0x000fe20005800000 */
[----:B------:R-:W-:Y:S01]  /*9300*/  STL [R1+0x24], R250 ;  /* 0x000024fa01007387 */ /* 0x000fe20000100800 */
[----:B------:R-:W-:Y:S02]  /*9310*/  FMNMX3.FTZ R0, R0, R36, R37, !PT ;  /* 0x0000002400007276 */ /* 0x000fe40007810025 */
[----:B------:R-:W-:Y:S01]  /*9320*/  ISETP.GE.AND P3, PT, R4, R26, PT ;  /* 0x0000001a0400720c */ /* 0x000fe20003f66270 */
[----:B------:R-:W-:Y:S01]  /*9330*/  STL [R1+0x20], R249 ;  /* 0x000020f901007387 */ /* 0x000fe20000100800 */
[----:B------:R-:W-:-:S02]  /*9340*/  FMNMX3.FTZ R0, R0, R252, R251, !PT ;  /* 0x000000fc00007276 */ /* 0x000fc400078100fb */
[----:B------:R-:W-:Y:S02]  /*9350*/  MOV R65, R165 ;  /* 0x000000a500417202 */ /* 0x000fe40000000f00 */
[----:B------:R-:W-:Y:S02]  /*9360*/  MOV R241, R51 ;  /* 0x0000003300f17202 */ /* 0x000fe40000000f00 */
[----:B------:R-:W-:Y:S02]  /*9370*/  FMNMX3.FTZ R0, R0, R234, R233, !PT ;  /* 0x000000ea00007276 */ /* 0x000fe400078100e9 */
[----:B------:R-:W-:Y:S02]  /*9380*/  FSEL R165, R231, -INF , !P1 ;  /* 0xff800000e7a57808 */ /* 0x000fe40004800000 */
[----:B------:R-:W-:Y:S02]  /*9390*/  FSEL R210, R44, -INF , !P3 ;  /* 0xff8000002cd27808 */ /* 0x000fe40005800000 */
[----:B------:R-:W-:-:S02]  /*93a0*/  ISETP.GE.AND P1, PT, R2, R26, PT ;  /* 0x0000001a0200720c */ /* 0x000fc40003f26270 */
[----:B------:R-:W-:Y:S02]  /*93b0*/  ISETP.GE.AND P3, PT, R2, R25, PT ;  /* 0x000000190200720c */ /* 0x000fe40003f66270 */
[----:B------:R-:W-:Y:S02]  /*93c0*/  FMNMX3.FTZ R0, R0, R65, R241, !PT ;  /* 0x0000004100007276 */ /* 0x000fe400078100f1 */
[----:B---3--:R-:W-:Y:S02]  /*93d0*/  FMNMX.FTZ R2, R15, R5, !PT ;  /* 0x000000050f027209 */ /* 0x008fe40007810000 */
[----:B------:R-:W-:Y:S02]  /*93e0*/  FSEL R63, R230, -INF , !P2 ;  /* 0xff800000e63f7808 */ /* 0x000fe40005000000 */
[----:B------:R-:W-:Y:S01]  /*93f0*/  FSEL R39, R229, -INF , !P4 ;  /* 0xff800000e5277808 */ /* 0x000fe20006000000 */
[----:B------:R-:W1:Y:S01]  /*9400*/  SHFL.BFLY PT, R9, R2, 0x1, 0x1f ;  /* 0x0c201f0002097f89 */ /* 0x000e6200000e0000 */
[----:B------:R-:W-:-:S02]  /*9410*/  FSEL R38, R228, -INF , !P5 ;  /* 0xff800000e4267808 */ /* 0x000fc40006800000 */
[C---:B------:R-:W-:Y:S02]  /*9420*/  ISETP.GE.AND P2, PT, R3.reuse, R26, PT ;  /* 0x0000001a0300720c */ /* 0x040fe40003f46270 */
[-C--:B------:R-:W-:Y:S02]  /*9430*/  ISETP.GE.AND P4, PT, R3, R25.reuse, PT ;  /* 0x000000190300720c */ /* 0x080fe40003f86270 */
[----:B------:R-:W-:Y:S02]  /*9440*/  ISETP.GE.AND P5, PT, R4, R25, PT ;  /* 0x000000190400720c */ /* 0x000fe40003fa6270 */
[----:B------:R-:W-:Y:S02]  /*9450*/  FMNMX3.FTZ R3, R166, R23, R21, !PT ;  /* 0x00000017a6037276 */ /* 0x000fe40007810015 */
[----:B------:R-:W-:Y:S02]  /*9460*/  MOV R11, R50 ;  /* 0x00000032000b7202 */ /* 0x000fe40000000f00 */
[----:B------:R-:W-:-:S02]  /*9470*/  FMNMX3.FTZ R4, R0, R218, R219, !PT ;  /* 0x000000da00047276 */ /* 0x000fc400078100db */
[----:B------:R-:W-:Y:S02]  /*9480*/  FMNMX3.FTZ R0, R3, R31, R30, !PT ;  /* 0x0000001f03007276 */ /* 0x000fe4000781001e */
[----:B------:R-:W-:Y:S02]  /*9490*/  MOV R10, R49 ;  /* 0x00000031000a7202 */ /* 0x000fe40000000f00 */
[----:B------:R-:W-:Y:S02]  /*94a0*/  FMNMX3.FTZ R4, R4, R11, R220, !PT ;  /* 0x0000000b04047276 */ /* 0x000fe400078100dc */
[----:B------:R-:W-:Y:S02]  /*94b0*/  FMNMX3.FTZ R3, R0, R61, R60, !PT ;  /* 0x0000003d00037276 */ /* 0x000fe4000781003c */
[----:B------:R-:W-:Y:S02]  /*94c0*/  FMNMX3.FTZ R0, R4, R221, R10, !PT ;  /* 0x000000dd04007276 */ /* 0x000fe4000781000a */
[----:B------:R-:W-:-:S02]  /*94d0*/  FMNMX3.FTZ R4, R164, R22, R20, !PT ;  /* 0x00000016a4047276 */ /* 0x000fc40007810014 */
[----:B------:R-:W-:Y:S01]  /*94e0*/  FSEL R211, R52, -INF , !P1 ;  /* 0xff80000034d37808 */ /* 0x000fe20004800000 */
[----:B------:R-:W3:Y:S01]  /*94f0*/  SHFL.BFLY PT, R8, R0, 0x2, 0x1f ;  /* 0x0c401f0000087f89 */ /* 0x000ee200000e0000 */
[----:B------:R-:W-:Y:S02]  /*9500*/  FMNMX3.FTZ R4, R4, R27, R24, !PT ;  /* 0x0000001b04047276 */ /* 0x000fe40007810018 */
[----:B------:R-:W-:Y:S02]  /*9510*/  FSEL R217, R46, -INF , !P5 ;  /* 0xff8000002ed97808 */ /* 0x000fe40006800000 */
[-C--:B------:R-:W-:Y:S02]  /*9520*/  ISETP.GE.AND P1, PT, R12, R26.reuse, PT ;  /* 0x0000001a0c00720c */ /* 0x080fe40003f26270 */
[----:B------:R-:W-:Y:S02]  /*9530*/  ISETP.GE.AND P5, PT, R13, R26, PT ;  /* 0x0000001a0d00720c */ /* 0x000fe40003fa6270 */
[----:B------:R-:W-:-:S02]  /*9540*/  FMNMX3.FTZ R4, R4, R169, R62, !PT ;  /* 0x000000a904047276 */ /* 0x000fc4000781003e */
[----:B------:R-:W-:Y:S02]  /*9550*/  FSEL R230, R40, -INF , !P1 ;  /* 0xff80000028e67808 */ /* 0x000fe40004800000 */
[----:B------:R-:W-:Y:S02]  /*9560*/  FSEL R208, R53, -INF , !P5 ;  /* 0xff80000035d07808 */ /* 0x000fe40006800000 */
[-C--:B------:R-:W-:Y:S02]  /*9570*/  ISETP.GE.AND P1, PT, R6, R26.reuse, PT ;  /* 0x0000001a0600720c */ /* 0x080fe40003f26270 */
[----:B------:R-:W-:Y:S02]  /*9580*/  FSEL R213, R45, -INF , !P2 ;  /* 0xff8000002dd57808 */ /* 0x000fe40005000000 */
[----:B------:R-:W-:Y:S02]  /*9590*/  ISETP.GE.AND P5, PT, R7, R26, PT ;  /* 0x0000001a0700720c */ /* 0x000fe40003fa6270 */
[----:B------:R-:W-:-:S02]  /*95a0*/  ISETP.GE.AND P2, PT, R13, R25, PT ;  /* 0x000000190d00720c */ /* 0x000fc40003f46270 */
[----:B------:R-:W-:Y:S02]  /*95b0*/  FSEL R215, R47, -INF , !P4 ;  /* 0xff8000002fd77808 */ /* 0x000fe40006000000 */
[----:B------:R-:W-:Y:S02]  /*95c0*/  FMNMX3.FTZ R4, R4, R63, R165, !PT ;  /* 0x0000003f04047276 */ /* 0x000fe400078100a5 */
[----:B------:R-:W-:Y:S02]  /*95d0*/  FSEL R228, R56, -INF , !P1 ;  /* 0xff80000038e47808 */ /* 0x000fe40004800000 */
[----:B------:R-:W-:Y:S02]  /*95e0*/  FSEL R229, R41, -INF , !P5 ;  /* 0xff80000029e57808 */ /* 0x000fe40006800000 */
[----:B------:R-:W-:Y:S02]  /*95f0*/  ISETP.GE.AND P1, PT, R14, R26, PT ;  /* 0x0000001a0e00720c */ /* 0x000fe40003f26270 */
[----:B-1----:R-:W-:-:S02]  /*9600*/  FMNMX.FTZ R209, R2, R9, !PT ;  /* 0x0000000902d17209 */ /* 0x002fc40007810000 */
[----:B------:R-:W-:Y:S02]  /*9610*/  FMNMX3.FTZ R3, R3, R38, R39, !PT ;  /* 0x0000002603037276 */ /* 0x000fe40007810027 */
[-C--:B------:R-:W-:Y:S01]  /*9620*/  ISETP.GE.AND P5, PT, R12, R25.reuse, PT ;  /* 0x000000190c00720c */ /* 0x080fe20003fa6270 */
[----:B--2---:R-:W-:Y:S01]  /*9630*/  FMUL.FTZ R40, R209, UR4 ;  /* 0x00000004d1287c20 */ /* 0x004fe20008410000 */
[----:B------:R-:W-:Y:S02]  /*9640*/  ISETP.GE.AND P4, PT, R7, R25, PT ;  /* 0x000000190700720c */ /* 0x000fe40003f86270 */
[----:B------:R-:W-:Y:S02]  /*9650*/  FSEL R216, R54, -INF , !P3 ;  /* 0xff80000036d87808 */ /* 0x000fe40005800000 */
[----:B------:R-:W-:Y:S02]  /*9660*/  FSEL R214, R55, -INF , !P2 ;  /* 0xff80000037d67808 */ /* 0x000fe40005000000 */
[----:B------:R-:W-:-:S02]  /*9670*/  FMNMX3.FTZ R2, R4, R217, R215, !PT ;  /* 0x000000d904027276 */ /* 0x000fc400078100d7 */
[----:B------:R-:W-:Y:S02]  /*9680*/  FSEL R231, R57, -INF , !P1 ;  /* 0xff80000039e77808 */ /* 0x000fe40004800000 */
[----:B------:R-:W-:Y:S02]  /*9690*/  FMNMX3.FTZ R3, R3, R210, R213, !PT ;  /* 0x000000d203037276 */ /* 0x000fe400078100d5 */
[-C--:B------:R-:W-:Y:S02]  /*96a0*/  ISETP.GE.AND P1, PT, R6, R25.reuse, PT ;  /* 0x000000190600720c */ /* 0x080fe40003f26270 */
[----:B------:R-:W-:Y:S02]  /*96b0*/  ISETP.GE.AND P3, PT, R14, R25, PT ;  /* 0x000000190e00720c */ /* 0x000fe40003f66270 */
[----:B------:R-:W-:Y:S01]  /*96c0*/  FSEL R225, R42, -INF , !P5 ;  /* 0xff8000002ae17808 */ /* 0x000fe20006800000 */
[----:B------:R-:W-:Y:S01]  /*96d0*/  LDSM.16.MT88.4 R12, [R48+0xc000] ;  /* 0x00c00000300c783b */ /* 0x000fe20000004200 */
[----:B------:R-:W-:-:S02]  /*96e0*/  FSEL R227, R43, -INF , !P4 ;  /* 0xff8000002be37808 */ /* 0x000fc40006000000 */
[----:B------:R-:W-:Y:S02]  /*96f0*/  FMNMX3.FTZ R2, R2, R216, R214, !PT ;  /* 0x000000d802027276 */ /* 0x000fe400078100d6 */
[----:B------:R-:W-:Y:S02]  /*9700*/  FMNMX3.FTZ R3, R3, R211, R208, !PT ;  /* 0x000000d303037276 */ /* 0x000fe400078100d0 */
[----:B------:R-:W-:Y:S02]  /*9710*/  FSEL R226, R58, -INF , !P1 ;  /* 0xff8000003ae27808 */ /* 0x000fe40004800000 */
[----:B------:R-:W-:Y:S02]  /*9720*/  FSEL R236, R59, -INF , !P3 ;  /* 0xff8000003bec7808 */ /* 0x000fe40005800000 */
[----:B------:R-:W-:Y:S02]  /*9730*/  FMNMX3.FTZ R2, R2, R225, R227, !PT ;  /* 0x000000e102027276 */ /* 0x000fe400078100e3 */
[----:B---3--:R-:W-:-:S02]  /*9740*/  FMNMX.FTZ R0, R0, R8, !PT ;  /* 0x0000000800007209 */ /* 0x008fc40007810000 */
[----:B------:R-:W-:Y:S02]  /*9750*/  FMNMX3.FTZ R3, R3, R230, R229, !PT ;  /* 0x000000e603037276 */ /* 0x000fe400078100e5 */
[----:B------:R-:W-:Y:S01]  /*9760*/  FMNMX3.FTZ R2, R2, R226, R236, !PT ;  /* 0x000000e202027276 */ /* 0x000fe200078100ec */
[----:B------:R-:W1:Y:S01]  /*9770*/  SHFL.BFLY PT, R6, R0, 0x1, 0x1f ;  /* 0x0c201f0000067f89 */ /* 0x000e6200000e0000 */
[----:B------:R-:W-:Y:S02]  /*9780*/  FMNMX3.FTZ R3, R3, R228, R231, !PT ;  /* 0x000000e403037276 */ /* 0x000fe400078100e7 */
[----:B------:R-:W-:Y:S01]  /*9790*/  FSETP.NEU.FTZ.AND P2, PT, R209, -INF , PT ;  /* 0xff800000d100780b */ /* 0x000fe20003f5d000 */
[----:B------:R-:W2:Y:S01]  /*97a0*/  SHFL.BFLY PT, R4, R2, 0x2, 0x1f ;  /* 0x0c401f0002047f89 */ /* 0x000ea200000e0000 */
[----:B------:R-:W-:Y:S02]  /*97b0*/  IADD3 R42, PT, PT, R48, 0xc040, RZ ;  /* 0x0000c040302a7810 */ /* 0x000fe40007ffe0ff */
[----:B------:R-:W-:Y:S01]  /*97c0*/  FSEL R40, R40, RZ, P2 ;  /* 0x000000ff28287208 */ /* 0x000fe20001000000 */
[----:B------:R-:W3:Y:S04]  /*97d0*/  SHFL.BFLY PT, R5, R3, 0x2, 0x1f ;  /* 0x0c401f0003057f89 */ /* 0x000ee800000e0000 */
[--C-:B------:R-:W-:Y:S01]  /*97e0*/  FFMA.FTZ R29, R29, UR4, -R40.reuse ;  /* 0x000000041d1d7c23 */ /* 0x100fe20008010828 */
[--C-:B------:R-:W-:Y:S01]  /*97f0*/  FFMA.FTZ R28, R28, UR4, -R40.reuse ;  /* 0x000000041c1c7c23 */ /* 0x100fe20008010828 */
[--C-:B------:R-:W-:Y:S01]  /*9800*/  FFMA.FTZ R35, R35, UR4, -R40.reuse ;  /* 0x0000000423237c23 */ /* 0x100fe20008010828 */
[----:B------:R-:W-:Y:S01]  /*9810*/  FFMA.FTZ R34, R34, UR4, -R40 ;  /* 0x0000000422227c23 */ /* 0x000fe20008010828 */
[----:B------:R-:W-:Y:S01]  /*9820*/  MUFU.EX2 R49, R29 ;  /* 0x0000001d00317308 */ /* 0x000fe20000000800 */
[----:B-1----:R-:W-:-:S07]  /*9830*/  FMNMX.FTZ R170, R0, R6, !PT ;  /* 0x0000000600aa7209 */ /* 0x002fce0007810000 */
[----:B------:R-:W1:Y:S01]  /*9840*/  MUFU.EX2 R19, R28 ;  /* 0x0000001c00137308 */ /* 0x000e620000000800 */
[----:B--2---:R-:W-:Y:S01]  /*9850*/  FMNMX.FTZ R0, R2, R4, !PT ;  /* 0x0000000402007209 */ /* 0x004fe20007810000 */
[C---:B------:R-:W-:Y:S01]  /*9860*/  FMUL.FTZ R41, R170.reuse, UR4 ;  /* 0x00000004aa297c20 */ /* 0x040fe20008410000 */
[----:B------:R-:W-:Y:S02]  /*9870*/  FSETP.NEU.FTZ.AND P4, PT, R170, -INF , PT ;  /* 0xff800000aa00780b */ /* 0x000fe40003f9d000 */
[----:B---3--:R-:W-:Y:S01]  /*9880*/  FMNMX.FTZ R3, R3, R5, !PT ;  /* 0x0000000503037209 */ /* 0x008fe20007810000 */
[----:B------:R-:W2:Y:S01]  /*9890*/  SHFL.BFLY PT, R4, R0, 0x1, 0x1f ;  /* 0x0c201f0000047f89 */ /* 0x000ea200000e0000 */
[----:B------:R-:W-:Y:S01]  /*98a0*/  FSEL R41, R41, RZ, P4 ;  /* 0x000000ff29297208 */ /* 0x000fe20002000000 */
[----:B------:R-:W-:Y:S02]  /*98b0*/  MUFU.EX2 R237, R35 ;  /* 0x0000002300ed7308 */ /* 0x000fe40000000800 */
[----:B------:R-:W3:Y:S02]  /*98c0*/  SHFL.BFLY PT, R5, R3, 0x1, 0x1f ;  /* 0x0c201f0003057f89 */ /* 0x000ee400000e0000 */
[--C-:B------:R-:W-:Y:S01]  /*98d0*/  FFMA.FTZ R37, R37, UR4, -R41.reuse ;  /* 0x0000000425257c23 */ /* 0x100fe20008010829 */
[--C-:B------:R-:W-:Y:S01]  /*98e0*/  FFMA.FTZ R36, R36, UR4, -R41.reuse ;  /* 0x0000000424247c23 */ /* 0x100fe20008010829 */
[--C-:B------:R-:W-:Y:S01]  /*98f0*/  FFMA.FTZ R33, R33, UR4, -R41.reuse ;  /* 0x0000000421217c23 */ /* 0x100fe20008010829 */
[----:B------:R-:W-:Y:S01]  /*9900*/  FFMA.FTZ R32, R32, UR4, -R41 ;  /* 0x0000000420207c23 */ /* 0x000fe20008010829 */
[----:B------:R-:W4:Y:S01]  /*9910*/  MUFU.EX2 R16, R37 ;  /* 0x0000002500107308 */ /* 0x000f220000000800 */
[----:B-1----:R-:W-:Y:S07]  /*9920*/  STL [R1+0x18], R19 ;  /* 0x0000181301007387 */ /* 0x002fee0000100800 */
[----:B------:R-:W-:Y:S01]  /*9930*/  MUFU.EX2 R238, R36 ;  /* 0x0000002400ee7308 */ /* 0x000fe20000000800 */
[----:B--2---:R-:W-:-:S02]  /*9940*/  FMNMX.FTZ R54, R0, R4, !PT ;  /* 0x0000000400367209 */ /* 0x004fc40007810000 */
[----:B------:R-:W-:-:S05]  /*9950*/  FSEL R4, R209, RZ, P2 ;  /* 0x000000ffd1047208 */ /* 0x000fca0001000000 */
[----:B------:R-:W-:Y:S01]  /*9960*/  MUFU.EX2 R212, R34 ;  /* 0x0000002200d47308 */ /* 0x000fe20000000800 */
[----:B---3--:R-:W-:Y:S01]  /*9970*/  FMNMX.FTZ R55, R3, R5, !PT ;  /* 0x0000000503377209 */ /* 0x008fe20007810000 */
[----:B------:R-:W-:Y:S01]  /*9980*/  FMUL.FTZ R3, R54, UR4 ;  /* 0x0000000436037c20 */ /* 0x000fe20008410000 */
[----:B------:R-:W-:Y:S01]  /*9990*/  FSEL R0, R170, RZ, P4 ;  /* 0x000000ffaa007208 */ /* 0x000fe20002000000 */
[----:B------:R-:W-:Y:S01]  /*99a0*/  FADD.FTZ R4, R168, -R4 ;  /* 0x80000004a8047221 */ /* 0x000fe20000010000 */
[C---:B------:R-:W-:Y:S01]  /*99b0*/  FSETP.NEU.FTZ.AND P3, PT, R55.reuse, -INF , PT ;  /* 0xff8000003700780b */ /* 0x040fe20003f7d000 */
[----:B------:R-:W-:Y:S01]  /*99c0*/  FMUL.FTZ R2, R55, UR4 ;  /* 0x0000000437027c20 */ /* 0x000fe20008410000 */
[----:B------:R-:W-:Y:S01]  /*99d0*/  FSETP.NEU.FTZ.AND P1, PT, R54, -INF , PT ;  /* 0xff8000003600780b */ /* 0x000fe20003f3d000 */
[----:B------:R-:W-:Y:S01]  /*99e0*/  FMUL.FTZ R51, R4, UR4 ;  /* 0x0000000404337c20 */ /* 0x000fe20008410000 */
[----:B------:R-:W-:Y:S01]  /*99f0*/  FADD.FTZ R4, R167, -R0 ;  /* 0x80000000a7047221 */ /* 0x000fe20000010000 */
[----:B------:R-:W-:Y:S01]  /*9a00*/  FSEL R0, R55, RZ, P3 ;  /* 0x000000ff37007208 */ /* 0x000fe20001800000 */
[----:B------:R-:W1:Y:S01]  /*9a10*/  MUFU.EX2 R18, R33 ;  /* 0x0000002100127308 */ /* 0x000e620000000800 */
[----:B------:R-:W-:Y:S01]  /*9a20*/  FSEL R2, R2, RZ, P3 ;  /* 0x000000ff02027208 */ /* 0x000fe20001800000 */
[----:B------:R-:W-:Y:S01]  /*9a30*/  FMUL.FTZ R50, R4, UR4 ;  /* 0x0000000404327c20 */ /* 0x000fe20008410000 */
[----:B------:R-:W-:Y:S01]  /*9a40*/  FSEL R3, R3, RZ, P1 ;  /* 0x000000ff03037208 */ /* 0x000fe20000800000 */
[----:B------:R-:W-:Y:S01]  /*9a50*/  FADD.FTZ R4, R166, -R0 ;  /* 0x80000000a6047221 */ /* 0x000fe20000010000 */
[----:B------:R-:W-:Y:S01]  /*9a60*/  FSEL R0, R54, RZ, P1 ;  /* 0x000000ff36007208 */ /* 0x000fe20000800000 */
[--C-:B------:R-:W-:Y:S01]  /*9a70*/  FFMA.FTZ R23, R23, UR4, -R2.reuse ;  /* 0x0000000417177c23 */ /* 0x100fe20008010802 */
[--C-:B------:R-:W-:Y:S01]  /*9a80*/  FFMA.FTZ R21, R21, UR4, -R2.reuse ;  /* 0x0000000415157c23 */ /* 0x100fe20008010802 */
[--C-:B------:R-:W-:Y:S01]  /*9a90*/  FFMA.FTZ R31, R31, UR4, -R2.reuse ;  /* 0x000000041f1f7c23 */ /* 0x100fe20008010802 */
[----:B------:R-:W-:Y:S01]  /*9aa0*/  FFMA.FTZ R30, R30, UR4, -R2 ;  /* 0x000000041e1e7c23 */ /* 0x000fe20008010802 */
[----:B------:R-:W-:Y:S01]  /*9ab0*/  FADD.FTZ R0, R164, -R0 ;  /* 0x80000000a4007221 */ /* 0x000fe20000010000 */
[--C-:B------:R-:W-:Y:S01]  /*9ac0*/  FFMA.FTZ R22, R22, UR4, -R3.reuse ;  /* 0x0000000416167c23 */ /* 0x100fe20008010803 */
[--C-:B------:R-:W-:Y:S01]  /*9ad0*/  FFMA.FTZ R20, R20, UR4, -R3.reuse ;  /* 0x0000000414147c23 */ /* 0x100fe20008010803 */
[--C-:B------:R-:W-:Y:S01]  /*9ae0*/  FFMA.FTZ R27, R27, UR4, -R3.reuse ;  /* 0x000000041b1b7c23 */ /* 0x100fe20008010803 */
[----:B------:R-:W-:Y:S01]  /*9af0*/  FFMA.FTZ R24, R24, UR4, -R3 ;  /* 0x0000000418187c23 */ /* 0x000fe20008010803 */
[----:B------:R-:W-:Y:S01]  /*9b00*/  FMUL.FTZ R4, R4, UR4 ;  /* 0x0000000404047c20 */ /* 0x000fe20008410000 */
[----:B------:R-:W-:Y:S01]  /*9b10*/  FMUL.FTZ R0, R0, UR4 ;  /* 0x0000000400007c20 */ /* 0x000fe20008410000 */
[----:B------:R-:W-:Y:S01]  /*9b20*/  MOV R164, R49 ;  /* 0x0000003100a47202 */ /* 0x000fe20000000f00 */
[----:B------:R-:W2:Y:S01]  /*9b30*/  MUFU.EX2 R66, R32 ;  /* 0x0000002000427308 */ /* 0x000ea20000000800 */
[----:B----4-:R-:W-:Y:S01]  /*9b40*/  MOV R168, R16 ;  /* 0x0000001000a87202 */ /* 0x010fe20000000f00 */
[----:B-1----:R-:W-:Y:S01]  /*9b50*/  STL [R1+0x14], R18 ;  /* 0x0000141201007387 */ /* 0x002fe20000100800 */
[----:B------:R-:W-:-:S02]  /*9b60*/  MOV R16, 0x20 ;  /* 0x0000002000107802 */ /* 0x000fc40000000f00 */
[----:B------:R-:W-:Y:S02]  /*9b70*/  MOV R37, R11 ;  /* 0x0000000b00257202 */ /* 0x000fe40000000f00 */
[----:B------:R-:W-:Y:S01]  /*9b80*/  SEL R16, R16, 0xffffffe0, !P0 ;  /* 0xffffffe010107807 */ /* 0x000fe20004000000 */
[----:B------:R-:W1:Y:S01]  /*9b90*/  MUFU.EX2 R17, R23 ;  /* 0x0000001700117308 */ /* 0x000e620000000800 */
[----:B------:R-:W-:Y:S02]  /*9ba0*/  MOV R166, R10 ;  /* 0x0000000a00a67202 */ /* 0x000fe40000000f00 */
[----:B------:R-:W-:Y:S02]  /*9bb0*/  F2FP.F16.F32.PACK_AB R8, R164, R19 ;  /* 0x00000013a408723e */ /* 0x000fe400000000ff */
[----:B------:R-:W-:Y:S02]  /*9bc0*/  F2FP.F16.F32.PACK_AB R10, R212, R237 ;  /* 0x000000edd40a723e */ /* 0x000fe400000000ff */
[----:B------:R-:W-:Y:S01]  /*9bd0*/  F2FP.F16.F32.PACK_AB R11, R168, R238 ;  /* 0x000000eea80b723e */ /* 0x000fe200000000ff */
[----:B------:R-:W-:Y:S01]  /*9be0*/  MUFU.EX2 R67, R21 ;  /* 0x0000001500437308 */ /* 0x000fe20000000800 */
[----:B--2---:R-:W-:-:S02]  /*9bf0*/  F2FP.F16.F32.PACK_AB R9, R66, R18 ;  /* 0x000000124209723e */ /* 0x004fc400000000ff */
[----:B------:R-:W-:Y:S02]  /*9c00*/  IADD3 R52, PT, PT, R16, R48, RZ ;  /* 0x0000003010347210 */ /* 0x000fe40007ffe0ff */
[----:B------:R-:W-:-:S03]  /*9c10*/  MOV R167, R204 ;  /* 0x000000cc00a77202 */ /* 0x000fc60000000f00 */
[----:B------:R-:W-:Y:S01]  /*9c20*/  MUFU.EX2 R242, R31 ;  /* 0x0000001f00f27308 */ /* 0x000fe20000000800 */
[----:B-1----:R-:W-:Y:S04]  /*9c30*/  STL [R1+0x10], R17 ;  /* 0x0000101101007387 */ /* 0x002fe80000100800 */
[----:B------:R-:W1:Y:S03]  /*9c40*/  LDSM.16.MT88.4 R32, [R52+0xc000] ;  /* 0x00c000003420783b */ /* 0x000e660000004200 */
[----:B------:R-:W2:Y:S08]  /*9c50*/  MUFU.EX2 R36, R30 ;  /* 0x0000001e00247308 */ /* 0x000eb00000000800 */
[----:B------:R-:W-:Y:S08]  /*9c60*/  MUFU.EX2 R250, R22 ;  /* 0x0000001600fa7308 */ /* 0x000ff00000000800 */
[----:B------:R-:W3:Y:S01]  /*9c70*/  MUFU.EX2 R224, R20 ;  /* 0x0000001400e07308 */ /* 0x000ee20000000800 */
[----:B--2---:R-:W-:-:S07]  /*9c80*/  F2FP.F16.F32.PACK_AB R6, R36, R242 ;  /* 0x000000f22406723e */ /* 0x004fce00000000ff */
[----:B------:R-:W-:Y:S08]  /*9c90*/  MUFU.EX2 R245, R27 ;  /* 0x0000001b00f57308 */ /* 0x000ff00000000800 */
[----:B------:R-:W2:Y:S01]  /*9ca0*/  MUFU.EX2 R249, R24 ;  /* 0x0000001800f97308 */ /* 0x000ea20000000800 */
[----:B---3--:R-:W-:Y:S01]  /*9cb0*/  F2FP.F16.F32.PACK_AB R5, R224, R250 ;  /* 0x000000fae005723e */ /* 0x008fe200000000ff */
[----:B------:R-:W-:Y:S06]  /*9cc0*/  LDSM.16.MT88.4 R20, [R48+0xe000] ;  /* 0x00e000003014783b */ /* 0x000fec0000004200 */
[----:B------:R-:W3:Y:S08]  /*9cd0*/  MUFU.EX2 R51, R51 ;  /* 0x0000003300337308 */ /* 0x000ef00000000800 */
[----:B------:R-:W4:Y:S01]  /*9ce0*/  MUFU.EX2 R50, R50 ;  /* 0x0000003200327308 */ /* 0x000f220000000800 */
[----:B--2---:R-:W-:-:S07]  /*9cf0*/  F2FP.F16.F32.PACK_AB R7, R249, R245 ;  /* 0x000000f5f907723e */ /* 0x004fce00000000ff */
[----:B------:R2:W1:Y:S01]  /*9d00*/  MUFU.EX2 R49, R4 ;  /* 0x0000000400317308 */ /* 0x0004620000000800 */
[-C--:B---3--:R-:W-:Y:S01]  /*9d10*/  FMUL.FTZ R176, R176, R51.reuse ;  /* 0x00000033b0b07220 */ /* 0x088fe20000410000 */
[-C--:B------:R-:W-:Y:S01]  /*9d20*/  FMUL.FTZ R177, R177, R51.reuse ;  /* 0x00000033b1b17220 */ /* 0x080fe20000410000 */
[-C--:B------:R-:W-:Y:S01]  /*9d30*/  FMUL.FTZ R184, R184, R51.reuse ;  /* 0x00000033b8b87220 */ /* 0x080fe20000410000 */
[-C--:B------:R-:W-:Y:S01]  /*9d40*/  FMUL.FTZ R185, R185, R51.reuse ;  /* 0x00000033b9b97220 */ /* 0x080fe20000410000 */
[-C--:B------:R-:W-:Y:S01]  /*9d50*/  FMUL.FTZ R80, R80, R51.reuse ;  /* 0x0000003350507220 */ /* 0x080fe20000410000 */
[-C--:B------:R-:W-:Y:S01]  /*9d60*/  FMUL.FTZ R81, R81, R51.reuse ;  /* 0x0000003351517220 */ /* 0x080fe20000410000 */
[-C--:B-----5:R-:W-:Y:S01]  /*9d70*/  FMUL.FTZ R68, R68, R51.reuse ;  /* 0x0000003344447220 */ /* 0x0a0fe20000410000 */
[----:B------:R3:W3:Y:S01]  /*9d80*/  MUFU.EX2 R43, R0 ;  /* 0x00000000002b7308 */ /* 0x0006e20000000800 */
[-C--:B----4-:R-:W-:Y:S01]  /*9d90*/  FMUL.FTZ R178, R178, R50.reuse ;  /* 0x00000032b2b27220 */ /* 0x090fe20000410000 */
[-C--:B------:R-:W-:Y:S01]  /*9da0*/  FMUL.FTZ R179, R179, R50.reuse ;  /* 0x00000032b3b37220 */ /* 0x080fe20000410000 */
[-C--:B------:R-:W-:Y:S01]  /*9db0*/  FMUL.FTZ R186, R186, R50.reuse ;  /* 0x00000032baba7220 */ /* 0x080fe20000410000 */
[-C--:B------:R-:W-:Y:S01]  /*9dc0*/  FMUL.FTZ R187, R187, R50.reuse ;  /* 0x00000032bbbb7220 */ /* 0x080fe20000410000 */
[-C--:B------:R-:W-:Y:S01]  /*9dd0*/  FMUL.FTZ R82, R82, R50.reuse ;  /* 0x0000003252527220 */ /* 0x080fe20000410000 */
[-C--:B------:R-:W-:Y:S01]  /*9de0*/  FMUL.FTZ R83, R83, R50.reuse ;  /* 0x0000003253537220 */ /* 0x080fe20000410000 */
[----:B------:R-:W-:Y:S01]  /*9df0*/  FMUL.FTZ R69, R69, R51 ;  /* 0x0000003345457220 */ /* 0x000fe20000410000 */
[----:B------:R-:W-:Y:S01]  /*9e00*/  FMUL.FTZ R70, R70, R50 ;  /* 0x0000003246467220 */ /* 0x000fe20000410000 */
[----:B--2---:R-:W-:Y:S01]  /*9e10*/  F2FP.F16.F32.PACK_AB R4, R67, R17 ;  /* 0x000000114304723e */ /* 0x004fe200000000ff */
[-C--:B-1----:R-:W-:Y:S01]  /*9e20*/  FMUL.FTZ R172, R172, R49.reuse ;  /* 0x00000031acac7220 */ /* 0x082fe20000410000 */
[-C--:B------:R-:W-:Y:S01]  /*9e30*/  FMUL.FTZ R173, R173, R49.reuse ;  /* 0x00000031adad7220 */ /* 0x080fe20000410000 */
[-C--:B------:R-:W-:Y:S01]  /*9e40*/  FMUL.FTZ R180, R180, R49.reuse ;  /* 0x00000031b4b47220 */ /* 0x080fe20000410000 */
[-C--:B------:R-:W-:Y:S01]  /*9e50*/  FMUL.FTZ R181, R181, R49.reuse ;  /* 0x00000031b5b57220 */ /* 0x080fe20000410000 */
[C---:B------:R-:W-:Y:S01]  /*9e60*/  HMMA.16816.F32 R56, R8.reuse, R12, R176 ;  /* 0x0000000c0838723c */ /* 0x040fe200000018b0 */
[-C--:B------:R-:W-:Y:S01]  /*9e70*/  FMUL.FTZ R72, R72, R49.reuse ;  /* 0x0000003148487220 */ /* 0x080fe20000410000 */
[----:B------:R-:W-:Y:S01]  /*9e80*/  FMUL.FTZ R73, R73, R49 ;  /* 0x0000003149497220 */ /* 0x000fe20000410000 */
[----:B---3--:R-:W-:Y:S01]  /*9e90*/  IADD3 R0, PT, PT, R48, 0xc000, RZ ;  /* 0x0000c00030007810 */ /* 0x008fe20007ffe0ff */
[-C--:B------:R-:W-:Y:S01]  /*9ea0*/  FMUL.FTZ R174, R174, R43.reuse ;  /* 0x0000002baeae7220 */ /* 0x080fe20000410000 */
[-C--:B------:R-:W-:Y:S01]  /*9eb0*/  FMUL.FTZ R175, R175, R43.reuse ;  /* 0x0000002bafaf7220 */ /* 0x080fe20000410000 */
[-C--:B------:R-:W-:Y:S01]  /*9ec0*/  FMUL.FTZ R182, R182, R43.reuse ;  /* 0x0000002bb6b67220 */ /* 0x080fe20000410000 */
[----:B------:R-:W-:Y:S01]  /*9ed0*/  @P6 IADD3 R42, PT, PT, R0, -0x40, RZ ;  /* 0xffffffc0002a6810 */ /* 0x000fe20007ffe0ff */
[----:B------:R-:W-:Y:S01]  /*9ee0*/  FMUL.FTZ R183, R183, R43 ;  /* 0x0000002bb7b77220 */ /* 0x000fe20000410000 */
[----:B------:R-:W-:Y:S01]  /*9ef0*/  HMMA.16816.F32 R204, R8, R14, R184 ;  /* 0x0000000e08cc723c */ /* 0x000fe200000018b8 */
[--C-:B------:R-:W-:Y:S01]  /*9f00*/  FFMA.FTZ R0, R248, UR4, -R40.reuse ;  /* 0x00000004f8007c23 */ /* 0x100fe20008010828 */
[----:B------:R-:W-:Y:S01]  /*9f10*/  IADD3 R53, PT, PT, R16, R42, RZ ;  /* 0x0000002a10357210 */ /* 0x000fe20007ffe0ff */
[----:B------:R-:W1:Y:S01]  /*9f20*/  LDSM.16.MT88.4 R28, [R42] ;  /* 0x000000002a1c783b */ /* 0x000e620000004200 */
[----:B------:R-:W-:Y:S01]  /*9f30*/  FMUL.FTZ R76, R76, R49 ;  /* 0x000000314c4c7220 */ /* 0x000fe20000410000 */
[----:B------:R2:W-:Y:S01]  /*9f40*/  MUFU.EX2 R248, R0 ;  /* 0x0000000000f87308 */ /* 0x0005e20000000800 */
[-C--:B------:R-:W-:Y:S01]  /*9f50*/  FMUL.FTZ R74, R74, R43.reuse ;  /* 0x0000002b4a4a7220 */ /* 0x080fe20000410000 */
[----:B------:R-:W3:Y:S01]  /*9f60*/  LDSM.16.MT88.4 R24, [R53] ;  /* 0x000000003518783b */ /* 0x000ee20000004200 */
[C---:B------:R-:W-:Y:S01]  /*9f70*/  HMMA.16816.F32 R172, R4.reuse, R12, R172 ;  /* 0x0000000c04ac723c */ /* 0x040fe200000018ac */
[----:B------:R-:W-:Y:S01]  /*9f80*/  FMUL.FTZ R75, R75, R43 ;  /* 0x0000002b4b4b7220 */ /* 0x000fe20000410000 */
[----:B------:R-:W-:Y:S01]  /*9f90*/  FMUL.FTZ R77, R77, R49 ;  /* 0x000000314d4d7220 */ /* 0x000fe20000410000 */
[----:B------:R-:W-:Y:S01]  /*9fa0*/  LDSM.16.MT88.4 R16, [R42+0x2000] ;  /* 0x002000002a10783b */ /* 0x000fe20000004200 */
[-C--:B------:R-:W-:Y:S01]  /*9fb0*/  FMUL.FTZ R78, R78, R43.reuse ;  /* 0x0000002b4e4e7220 */ /* 0x080fe20000410000 */
[----:B------:R-:W-:Y:S01]  /*9fc0*/  FMUL.FTZ R79, R79, R43 ;  /* 0x0000002b4f4f7220 */ /* 0x000fe20000410000 */
[-C--:B------:R-:W-:Y:S01]  /*9fd0*/  FMUL.FTZ R88, R88, R49.reuse ;  /* 0x0000003158587220 */ /* 0x080fe20000410000 */
[----:B------:R-:W-:Y:S01]  /*9fe0*/  LDSM.16.MT88.4 R44, [R53+0x2000] ;  /* 0x00200000352c783b */ /* 0x000fe20000004200 */
[C---:B------:R-:W-:Y:S01]  /*9ff0*/  HMMA.16816.F32 R180, R4.reuse, R14, R180 ;  /* 0x0000000e04b4723c */ /* 0x040fe200000018b4 */
[-C--:B------:R-:W-:Y:S01]  /*a000*/  FMUL.FTZ R89, R89, R49.reuse ;  /* 0x0000003159597220 */ /* 0x080fe20000410000 */
[----:B------:R-:W-:Y:S01]  /*a010*/  FMUL.FTZ R92, R92, R49 ;  /* 0x000000315c5c7220 */ /* 0x000fe20000410000 */
[----:B------:R-:W4:Y:S01]  /*a020*/  LDSM.16.MT88.4 R12, [R52+0xe000] ;  /* 0x00e00000340c783b */ /* 0x000f220000004200 */
[-C--:B------:R-:W-:Y:S01]  /*a030*/  FMUL.FTZ R90, R90, R43.reuse ;  /* 0x0000002b5a5a7220 */ /* 0x080fe20000410000 */
[----:B------:R-:W-:Y:S01]  /*a040*/  FMUL.FTZ R91, R91, R43 ;  /* 0x0000002b5b5b7220 */ /* 0x000fe20000410000 */
[--C-:B--2---:R-:W-:Y:S01]  /*a050*/  FFMA.FTZ R0, R235, UR4, -R40.reuse ;  /* 0x00000004eb007c23 */ /* 0x104fe20008010828 */
[-C--:B------:R-:W-:Y:S01]  /*a060*/  FMUL.FTZ R93, R93, R49.reuse ;  /* 0x000000315d5d7220 */ /* 0x080fe20000410000 */
[-C--:B------:R-:W-:Y:S01]  /*a070*/  FMUL.FTZ R104, R104, R49.reuse ;  /* 0x0000003168687220 */ /* 0x080fe20000410000 */
[----:B------:R-:W-:Y:S01]  /*a080*/  FMUL.FTZ R105, R105, R49 ;  /* 0x0000003169697220 */ /* 0x000fe20000410000 */
[-C--:B------:R-:W-:Y:S01]  /*a090*/  FMUL.FTZ R94, R94, R43.reuse ;  /* 0x0000002b5e5e7220 */ /* 0x080fe20000410000 */
[-C--:B------:R-:W-:Y:S01]  /*a0a0*/  FMUL.FTZ R95, R95, R43.reuse ;  /* 0x0000002b5f5f7220 */ /* 0x080fe20000410000 */
[-C--:B------:R-:W-:Y:S01]  /*a0b0*/  FMUL.FTZ R106, R106, R43.reuse ;  /* 0x0000002b6a6a7220 */ /* 0x080fe20000410000 */
[----:B------:R-:W-:Y:S01]  /*a0c0*/  FMUL.FTZ R107, R107, R43 ;  /* 0x0000002b6b6b7220 */ /* 0x000fe20000410000 */
        /* <DEDUP_REMOVED lines=36> */
[----:B------:R2:W-:Y:S01]  /*a310*/  MUFU.EX2 R246, R0 ;  /* 0x0000000000f67308 */ /* 0x0005e20000000800 */
[C---:B------:R-:W-:Y:S01]  /*a320*/  HMMA.16816.F32 R72, R4.reuse, R32, R72 ;  /* 0x000000200448723c */ /* 0x040fe20000001848 */
[----:B------:R-:W-:Y:S01]  /*a330*/  MOV R235, R245 ;  /* 0x000000f500eb7202 */ /* 0x000fe20000000f00 */
[-C--:B------:R-:W-:Y:S01]  /*a340*/  FMUL.FTZ R71, R71, R50.reuse ;  /* 0x0000003247477220 */ /* 0x080fe20000410000 */
[-C--:B------:R-:W-:Y:S01]  /*a350*/  FMUL.FTZ R132, R132, R51.reuse ;  /* 0x0000003384847220 */ /* 0x080fe20000410000 */
[-C--:B------:R-:W-:Y:S01]  /*a360*/  FMUL.FTZ R133, R133, R51.reuse ;  /* 0x0000003385857220 */ /* 0x080fe20000410000 */
[-C--:B------:R-:W-:Y:S01]  /*a370*/  FMUL.FTZ R134, R134, R50.reuse ;  /* 0x0000003286867220 */ /* 0x080fe20000410000 */
[-C--:B------:R-:W-:Y:S01]  /*a380*/  FMUL.FTZ R135, R135, R50.reuse ;  /* 0x0000003287877220 */ /* 0x080fe20000410000 */
[-C--:B------:R-:W-:Y:S01]  /*a390*/  FMUL.FTZ R188, R188, R51.reuse ;  /* 0x00000033bcbc7220 */ /* 0x080fe20000410000 */
[C---:B------:R-:W-:Y:S01]  /*a3a0*/  HMMA.16816.F32 R76, R4.reuse, R34, R76 ;  /* 0x00000022044c723c */ /* 0x040fe2000000184c */
[-C--:B------:R-:W-:Y:S01]  /*a3b0*/  FMUL.FTZ R189, R189, R51.reuse ;  /* 0x00000033bdbd7220 */ /* 0x080fe20000410000 */
[-C--:B------:R-:W-:Y:S01]  /*a3c0*/  FMUL.FTZ R190, R190, R50.reuse ;  /* 0x00000032bebe7220 */ /* 0x080fe20000410000 */
[-C--:B------:R-:W-:Y:S01]  /*a3d0*/  FMUL.FTZ R191, R191, R50.reuse ;  /* 0x00000032bfbf7220 */ /* 0x080fe20000410000 */
[-C--:B------:R-:W-:Y:S01]  /*a3e0*/  FMUL.FTZ R96, R96, R51.reuse ;  /* 0x0000003360607220 */ /* 0x080fe20000410000 */
[-C--:B------:R-:W-:Y:S01]  /*a3f0*/  FMUL.FTZ R97, R97, R51.reuse ;  /* 0x0000003361617220 */ /* 0x080fe20000410000 */
[-C--:B------:R-:W-:Y:S01]  /*a400*/  FMUL.FTZ R98, R98, R50.reuse ;  /* 0x0000003262627220 */ /* 0x080fe20000410000 */
[-C--:B------:R-:W-:Y:S01]  /*a410*/  FMUL.FTZ R99, R99, R50.reuse ;  /* 0x0000003263637220 */ /* 0x080fe20000410000 */
[----:B--2---:R-:W-:Y:S01]  /*a420*/  FFMA.FTZ R0, R232, UR4, -R40 ;  /* 0x00000004e8007c23 */ /* 0x004fe20008010828 */
[C---:B-1----:R-:W-:Y:S01]  /*a430*/  HMMA.16816.F32 R88, R4.reuse, R28, R88 ;  /* 0x0000001c0458723c */ /* 0x042fe20000001858 */
[-C--:B------:R-:W-:Y:S01]  /*a440*/  FMUL.FTZ R100, R100, R51.reuse ;  /* 0x0000003364647220 */ /* 0x080fe20000410000 */
        /* <DEDUP_REMOVED lines=14> */
[C---:B---3--:R-:W-:Y:S01]  /*a530*/  HMMA.16816.F32 R104, R4.reuse, R24, R104 ;  /* 0x000000180468723c */ /* 0x048fe20000001868 */
        /* <DEDUP_REMOVED lines=21> */
[----:B------:R-:W-:Y:S01]  /*a690*/  FMUL.FTZ R201, R201, R51 ;  /* 0x00000033c9c97220 */ /* 0x000fe20000410000 */
[-C--:B------:R-:W-:Y:S01]  /*a6a0*/  FMUL.FTZ R202, R202, R50.reuse ;  /* 0x00000032caca7220 */ /* 0x080fe20000410000 */
[----:B------:R-:W-:Y:S01]  /*a6b0*/  HMMA.16816.F32 R124, R4, R22, R124 ;  /* 0x00000016047c723c */ /* 0x000fe2000000187c */
[----:B------:R-:W-:-:S07]  /*a6c0*/  FMUL.FTZ R203, R203, R50 ;  /* 0x00000032cbcb7220 */ /* 0x000fce0000410000 */
[C---:B----4-:R-:W-:Y:S08]  /*a6d0*/  HMMA.16816.F32 R136, R4.reuse, R12, R136 ;  /* 0x0000000c0488723c */ /* 0x050ff00000001888 */
[C---:B------:R-:W-:Y:S08]  /*a6e0*/  HMMA.16816.F32 R184, R4.reuse, R14, R140 ;  /* 0x0000000e04b8723c */ /* 0x040ff0000000188c */
[C---:B------:R-:W-:Y:S08]  /*a6f0*/  HMMA.16816.F32 R148, R4.reuse, R16, R148 ;  /* 0x000000100494723c */ /* 0x040ff00000001894 */
[C---:B------:R-:W-:Y:S08]  /*a700*/  HMMA.16816.F32 R192, R4.reuse, R18, R192 ;  /* 0x0000001204c0723c */ /* 0x040ff000000018c0 */
[C---:B------:R-:W-:Y:S08]  /*a710*/  HMMA.16816.F32 R196, R4.reuse, R44, R196 ;  /* 0x0000002c04c4723c */ /* 0x040ff000000018c4 */
[----:B------:R-:W-:Y:S01]  /*a720*/  HMMA.16816.F32 R176, R4, R46, R160 ;  /* 0x0000002e04b0723c */ /* 0x000fe200000018a0 */
[----:B------:R1:W-:Y:S01]  /*a730*/  MUFU.EX2 R7, R0 ;  /* 0x0000000000077308 */ /* 0x0003e20000000800 */
[----:B------:R-:W-:-:S02]  /*a740*/  MOV R4, R237 ;  /* 0x000000ed00047202 */ /* 0x000fc40000000f00 */
[----:B------:R-:W-:Y:S02]  /*a750*/  MOV R237, R64 ;  /* 0x0000004000ed7202 */ /* 0x000fe40000000f00 */
[----:B------:R-:W-:Y:S02]  /*a760*/  MOV R6, R242 ;  /* 0x000000f200067202 */ /* 0x000fe40000000f00 */
[C---:B------:R-:W-:Y:S01]  /*a770*/  HMMA.16816.F32 R140, R8.reuse, R34, R80 ;  /* 0x00000022088c723c */ /* 0x040fe20000001850 */
[----:B------:R-:W-:Y:S02]  /*a780*/  MOV R34, R247 ;  /* 0x000000f700227202 */ /* 0x000fe40000000f00 */
[----:B------:R-:W-:Y:S02]  /*a790*/  MOV R35, R224 ;  /* 0x000000e000237202 */ /* 0x000fe40000000f00 */
[----:B------:R-:W-:Y:S02]  /*a7a0*/  MOV R5, R238 ;  /* 0x000000ee00057202 */ /* 0x000fe40000000f00 */
[----:B------:R-:W-:Y:S01]  /*a7b0*/  MOV R238, R223 ;  /* 0x000000df00ee7202 */ /* 0x000fe20000000f00 */
[----:B------:R-:W-:Y:S01]  /*a7c0*/  HMMA.16816.F32 R160, R8, R32, R68 ;  /* 0x0000002008a0723c */ /* 0x000fe20000001844 */
[----:B------:R-:W-:Y:S01]  /*a7d0*/  MOV R32, R67 ;  /* 0x0000004300207202 */ /* 0x000fe20000000f00 */
[----:B-1----:R-:W-:Y:S01]  /*a7e0*/  FFMA.FTZ R0, R171, UR4, -R40 ;  /* 0x00000004ab007c23 */ /* 0x002fe20008010828 */
[----:B------:R-:W-:-:S03]  /*a7f0*/  MOV R33, R66 ;  /* 0x0000004200217202 */ /* 0x000fc60000000f00 */
[----:B------:R1:W2:Y:S02]  /*a800*/  MUFU.EX2 R244, R0 ;  /* 0x0000000000f47308 */ /* 0x0002a40000000800 */
[C---:B------:R-:W-:Y:S08]  /*a810*/  HMMA.16816.F32 R68, R8.reuse, R12, R132 ;  /* 0x0000000c0844723c */ /* 0x040ff00000001884 */
[----:B------:R-:W-:Y:S01]  /*a820*/  HMMA.16816.F32 R96, R8, R30, R96 ;  /* 0x0000001e0860723c */ /* 0x000fe20000001860 */
[----:B-1----:R-:W-:Y:S01]  /*a830*/  FFMA.FTZ R0, R252, UR4, -R41 ;  /* 0x00000004fc007c23 */ /* 0x002fe20008010829 */
[----:B--2---:R-:W-:-:S06]  /*a840*/  MOV R252, R244 ;  /* 0x000000f400fc7202 */ /* 0x004fcc0000000f00 */
[----:B------:R-:W-:Y:S01]  /*a850*/  HMMA.16816.F32 R100, R8, R24, R100 ;  /* 0x000000180864723c */ /* 0x000fe20000001864 */
[----:B------:R-:W-:Y:S01]  /*a860*/  MOV R24, R221 ;  /* 0x000000dd00187202 */ /* 0x000fe20000000f00 */
[----:B------:R1:W-:Y:S01]  /*a870*/  MUFU.EX2 R244, R0 ;  /* 0x0000000000f47308 */ /* 0x0003e20000000800 */
[----:B------:R-:W-:-:S05]  /*a880*/  MOV R25, R222 ;  /* 0x000000de00197202 */ /* 0x000fca0000000f00 */
[C---:B------:R-:W-:Y:S08]  /*a890*/  HMMA.16816.F32 R156, R8.reuse, R44, R156 ;  /* 0x0000002c089c723c */ /* 0x040ff0000000189c */
[----:B------:R-:W-:Y:S01]  /*a8a0*/  HMMA.16816.F32 R84, R8, R28, R84 ;  /* 0x0000001c0854723c */ /* 0x000fe20000001854 */
[----:B------:R-:W-:Y:S01]  /*a8b0*/  MOV R29, R5 ;  /* 0x00000005001d7202 */ /* 0x000fe20000000f00 */
[----:B-1----:R-:W-:Y:S01]  /*a8c0*/  FFMA.FTZ R0, R251, UR4, -R41 ;  /* 0x00000004fb007c23 */ /* 0x002fe20008010829 */
[----:B------:R-:W-:-:S02]  /*a8d0*/  MOV R251, R7 ;  /* 0x0000000700fb7202 */ /* 0x000fc40000000f00 */
[----:B------:R-:W-:Y:S01]  /*a8e0*/  MOV R7, R36 ;  /* 0x0000002400077202 */ /* 0x000fe20000000f00 */
[----:B------:R1:W2:Y:S01]  /*a8f0*/  MUFU.EX2 R245, R0 ;  /* 0x0000000000f57308 */ /* 0x0002a20000000800 */
[----:B------:R-:W-:Y:S01]  /*a900*/  MOV R36, R65 ;  /* 0x0000004100247202 */ /* 0x000fe20000000f00 */
[C---:B------:R-:W-:Y:S01]  /*a910*/  HMMA.16816.F32 R112, R8.reuse, R26, R112 ;  /* 0x0000001a0870723c */ /* 0x040fe20000001870 */
[----:B------:R-:W-:Y:S02]  /*a920*/  MOV R27, R220 ;  /* 0x000000dc001b7202 */ /* 0x000fe40000000f00 */
[----:B------:R-:W-:Y:S02]  /*a930*/  MOV R28, R6 ;  /* 0x00000006001c7202 */ /* 0x000fe40000000f00 */
[----:B------:R-:W-:Y:S02]  /*a940*/  MOV R31, R7 ;  /* 0x00000007001f7202 */ /* 0x000fe40000000f00 */
[----:B------:R-:W-:Y:S01]  /*a950*/  MOV R232, R36 ;  /* 0x0000002400e87202 */ /* 0x000fe20000000f00 */
[----:B------:R-:W-:Y:S01]  /*a960*/  HMMA.16816.F32 R64, R8, R14, R188 ;  /* 0x0000000e0840723c */ /* 0x000fe200000018bc */
[----:B------:R-:W3:Y:S01]  /*a970*/  LDSM.16.MT88.4 R12, [R48+0xc800] ;  /* 0x00c80000300c783b */ /* 0x000ee20000004200 */
[----:B------:R-:W-:-:S02]  /*a980*/  MOV R171, R31 ;  /* 0x0000001f00ab7202 */ /* 0x000fc40000000f00 */
[----:B------:R-:W-:Y:S02]  /*a990*/  MOV R188, R32 ;  /* 0x0000002000bc7202 */ /* 0x000fe40000000f00 */
[----:B------:R-:W-:Y:S01]  /*a9a0*/  MOV R189, R33 ;  /* 0x0000002100bd7202 */ /* 0x000fe20000000f00 */
[--C-:B-1----:R-:W-:Y:S01]  /*a9b0*/  FFMA.FTZ R0, R234, UR4, -R41.reuse ;  /* 0x00000004ea007c23 */ /* 0x102fe20008010829 */
[----:B------:R-:W-:Y:S01]  /*a9c0*/  MOV R234, R246 ;  /* 0x000000f600ea7202 */ /* 0x000fe20000000f00 */
[C---:B------:R-:W-:Y:S01]  /*a9d0*/  HMMA.16816.F32 R116, R8.reuse, R20, R116 ;  /* 0x000000140874723c */ /* 0x040fe20000001874 */
[----:B------:R-:W-:Y:S01]  /*a9e0*/  MOV R190, R164 ;  /* 0x000000a400be7202 */ /* 0x000fe20000000f00 */
[----:B------:R1:W-:Y:S06]  /*a9f0*/  MUFU.EX2 R246, R0 ;  /* 0x0000000000f67308 */ /* 0x0003ec0000000800 */
[C---:B------:R-:W-:Y:S01]  /*aa00*/  HMMA.16816.F32 R80, R8.reuse, R22, R128 ;  /* 0x000000160850723c */ /* 0x040fe20000001880 */
[----:B------:R-:W4:Y:S07]  /*aa10*/  LDSM.16.MT88.4 R20, [R52+0xc800] ;  /* 0x00c800003414783b */ /* 0x000f2e0000004200 */
[----:B------:R-:W-:Y:S01]  /*aa20*/  HMMA.16816.F32 R144, R8, R16, R144 ;  /* 0x000000100890723c */ /* 0x000fe20000001890 */
[----:B-1----:R-:W-:Y:S01]  /*aa30*/  FFMA.FTZ R0, R233, UR4, -R41 ;  /* 0x00000004e9007c23 */ /* 0x002fe20008010829 */
[----:B------:R-:W-:-:S02]  /*aa40*/  MOV R233, R166 ;  /* 0x000000a600e97202 */ /* 0x000fc40000000f00 */
[----:B------:R-:W-:Y:S01]  /*aa50*/  MOV R166, R37 ;  /* 0x0000002500a67202 */ /* 0x000fe20000000f00 */
[----:B------:R1:W3:Y:S01]  /*aa60*/  MUFU.EX2 R247, R0 ;  /* 0x0000000000f77308 */ /* 0x0002e20000000800 */
[----:B------:R-:W-:Y:S02]  /*aa70*/  MOV R37, R243 ;  /* 0x000000f300257202 */ /* 0x000fe40000000f00 */
[----:B------:R-:W-:Y:S01]  /*aa80*/  HMMA.16816.F32 R152, R8, R18, R152 ;  /* 0x000000120898723c */ /* 0x000fe20000001898 */
[----:B------:R-:W-:Y:S01]  /*aa90*/  MOV R30, R166 ;  /* 0x000000a6001e7202 */ /* 0x000fe20000000f00 */
[----:B------:R-:W4:Y:S01]  /*aaa0*/  LDSM.16.MT88.4 R16, [R42+0x800] ;  /* 0x000800002a10783b */ /* 0x000f220000004200 */
[----:B------:R-:W-:Y:S02]  /*aab0*/  MOV R166, R241 ;  /* 0x000000f100a67202 */ /* 0x000fe40000000f00 */
[----:B------:R-:W-:-:S03]  /*aac0*/  MOV R191, R37 ;  /* 0x0000002500bf7202 */ /* 0x000fc60000000f00 */
[----:B------:R-:W-:Y:S01]  /*aad0*/  HMMA.16816.F32 R44, R8, R46, R200 ;  /* 0x0000002e082c723c */ /* 0x000fe200000018c8 */
[----:B------:R-:W-:Y:S02]  /*aae0*/  F2FP.F16.F32.PACK_AB R8, R234, R248 ;  /* 0x000000f8ea08723e */ /* 0x000fe400000000ff */
[----:B--2---:R-:W-:Y:S02]  /*aaf0*/  F2FP.F16.F32.PACK_AB R9, R245, R244 ;  /* 0x000000f4f509723e */ /* 0x004fe400000000ff */
[----:B------:R-:W-:Y:S01]  /*ab00*/  F2FP.F16.F32.PACK_AB R10, R252, R251 ;  /* 0x000000fbfc0a723e */ /* 0x000fe200000000ff */
[----:B-1----:R-:W-:Y:S01]  /*ab10*/  FFMA.FTZ R0, R61, UR4, -R2 ;  /* 0x000000043d007c23 */ /* 0x002fe20008010802 */
[----:B---3--:R-:W-:Y:S02]  /*ab20*/  F2FP.F16.F32.PACK_AB R11, R247, R246 ;  /* 0x000000f6f70b723e */ /* 0x008fe400000000ff */
[----:B------:R-:W-:Y:S01]  /*ab30*/  MOV R200, R28 ;  /* 0x0000001c00c87202 */ /* 0x000fe20000000f00 */
[----:B------:R1:W-:Y:S01]  /*ab40*/  MUFU.EX2 R243, R0 ;  /* 0x0000000000f37308 */ /* 0x0003e20000000800 */
[----:B------:R-:W-:-:S02]  /*ab50*/  MOV R201, R29 ;  /* 0x0000001d00c97202 */ /* 0x000fc40000000f00 */
[----:B------:R-:W-:Y:S01]  /*ab60*/  MOV R203, R35 ;  /* 0x0000002300cb7202 */ /* 0x000fe20000000f00 */
[C---:B------:R-:W-:Y:S08]  /*ab70*/  HMMA.16816.F32 R56, R8.reuse, R12, R56 ;  /* 0x0000000c0838723c */ /* 0x040ff00000001838 */
[----:B----4-:R-:W-:Y:S01]  /*ab80*/  HMMA.16816.F32 R160, R8, R20, R160 ;  /* 0x0000001408a0723c */ /* 0x010fe200000018a0 */
[----:B-1----:R-:W-:-:S07]  /*ab90*/  FFMA.FTZ R0, R60, UR4, -R2 ;  /* 0x000000043c007c23 */ /* 0x002fce0008010802 */
[C---:B------:R-:W-:Y:S01]  /*aba0*/  HMMA.16816.F32 R132, R8.reuse, R22, R140 ;  /* 0x000000160884723c */ /* 0x040fe2000000188c */
[----:B------:R1:W2:Y:S07]  /*abb0*/  MUFU.EX2 R242, R0 ;  /* 0x0000000000f27308 */ /* 0x0002ae0000000800 */
[C---:B------:R-:W-:Y:S08]  /*abc0*/  HMMA.16816.F32 R84, R8.reuse, R16, R84 ;  /* 0x000000100854723c */ /* 0x040ff00000001854 */
[----:B------:R-:W-:Y:S01]  /*abd0*/  HMMA.16816.F32 R96, R8, R18, R96 ;  /* 0x000000120860723c */ /* 0x000fe20000001860 */
[----:B-1----:R-:W-:-:S04]  /*abe0*/  FFMA.FTZ R0, R38, UR4, -R2 ;  /* 0x0000000426007c23 */ /* 0x002fc80008010802 */
[----:B------:R1:W-:Y:S02]  /*abf0*/  MUFU.EX2 R224, R0 ;  /* 0x0000000000e07308 */ /* 0x0003e40000000800 */
[----:B-1----:R-:W-:Y:S02]  /*ac00*/  FFMA.FTZ R0, R39, UR4, -R2 ;  /* 0x0000000427007c23 */ /* 0x002fe40008010802 */
[----:B------:R-:W1:Y:S04]  /*ac10*/  LDSM.16.MT88.4 R36, [R53+0x2800] ;  /* 0x002800003524783b */ /* 0x000e680000004200 */
[----:B------:R3:W4:Y:S02]  /*ac20*/  MUFU.EX2 R223, R0 ;  /* 0x0000000000df7308 */ /* 0x0007240000000800 */
[----:B---3--:R-:W-:Y:S01]  /*ac30*/  FFMA.FTZ R0, R169, UR4, -R3 ;  /* 0x00000004a9007c23 */ /* 0x008fe20008010803 */
[----:B------:R-:W-:-:S02]  /*ac40*/  MOV R169, R34 ;  /* 0x0000002200a97202 */ /* 0x000fc40000000f00 */
[----:B------:R-:W-:-:S03]  /*ac50*/  MOV R34, R4 ;  /* 0x0000000400227202 */ /* 0x000fc60000000f00 */
[----:B------:R3:W-:Y:S01]  /*ac60*/  MUFU.EX2 R241, R0 ;  /* 0x0000000000f17308 */ /* 0x0007e20000000800 */
[----:B--2---:R-:W-:Y:S02]  /*ac70*/  F2FP.F16.F32.PACK_AB R4, R242, R243 ;  /* 0x000000f3f204723e */ /* 0x004fe400000000ff */
[----:B----4-:R-:W-:Y:S02]  /*ac80*/  F2FP.F16.F32.PACK_AB R6, R223, R224 ;  /* 0x000000e0df06723e */ /* 0x010fe400000000ff */
[----:B------:R-:W-:Y:S02]  /*ac90*/  MOV R202, R34 ;  /* 0x0000002200ca7202 */ /* 0x000fe40000000f00 */
[----:B------:R-:W2:Y:S01]  /*aca0*/  LDSM.16.MT88.4 R32, [R42+0x2800] ;  /* 0x002800002a20783b */ /* 0x000ea20000004200 */
[--C-:B---3--:R-:W-:Y:S01]  /*acb0*/  FFMA.FTZ R0, R62, UR4, -R3.reuse ;  /* 0x000000043e007c23 */ /* 0x108fe20008010803 */
[C---:B-1----:R-:W-:Y:S03]  /*acc0*/  HMMA.16816.F32 R156, R8.reuse, R36, R156 ;  /* 0x00000024089c723c */ /* 0x042fe6000000189c */
[----:B------:R1:W3:Y:S05]  /*acd0*/  MUFU.EX2 R221, R0 ;  /* 0x0000000000dd7308 */ /* 0x0002ea0000000800 */
[----:B------:R-:W-:Y:S01]  /*ace0*/  HMMA.16816.F32 R44, R8, R38, R44 ;  /* 0x00000026082c723c */ /* 0x000fe2000000182c */
[----:B-1----:R-:W-:Y:S01]  /*acf0*/  FFMA.FTZ R0, R63, UR4, -R3 ;  /* 0x000000043f007c23 */ /* 0x002fe20008010803 */
[----:B---3--:R-:W-:-:S06]  /*ad00*/  F2FP.F16.F32.PACK_AB R5, R221, R241 ;  /* 0x000000f1dd05723e */ /* 0x008fcc00000000ff */
[C---:B------:R-:W-:Y:S01]  /*ad10*/  HMMA.16816.F32 R60, R8.reuse, R14, R204 ;  /* 0x0000000e083c723c */ /* 0x040fe200000018cc */
[----:B------:R-:W-:Y:S01]  /*ad20*/  MOV R204, R30 ;  /* 0x0000001e00cc7202 */ /* 0x000fe20000000f00 */
[----:B------:R1:W-:Y:S01]  /*ad30*/  MUFU.EX2 R222, R0 ;  /* 0x0000000000de7308 */ /* 0x0003e20000000800 */
[----:B------:R-:W3:Y:S01]  /*ad40*/  LDSM.16.MT88.4 R28, [R52+0xe800] ;  /* 0x00e80000341c783b */ /* 0x000ee20000004200 */
[----:B------:R-:W-:Y:S02]  /*ad50*/  MOV R205, R27 ;  /* 0x0000001b00cd7202 */ /* 0x000fe40000000f00 */
[----:B------:R-:W-:Y:S02]  /*ad60*/  MOV R206, R24 ;  /* 0x0000001800ce7202 */ /* 0x000fe40000000f00 */
[----:B------:R-:W-:Y:S01]  /*ad70*/  MOV R207, R25 ;  /* 0x0000001900cf7202 */ /* 0x000fe20000000f00 */
[C---:B--2---:R-:W-:Y:S01]  /*ad80*/  HMMA.16816.F32 R144, R8.reuse, R32, R144 ;  /* 0x000000200890723c */ /* 0x044fe20000001890 */
[----:B------:R-:W-:Y:S07]  /*ad90*/  LDSM.16.MT88.4 R24, [R48+0xe800] ;  /* 0x00e800003018783b */ /* 0x000fee0000004200 */
[----:B------:R-:W-:Y:S01]  /*ada0*/  HMMA.16816.F32 R152, R8, R34, R152 ;  /* 0x000000220898723c */ /* 0x000fe20000001898 */
[----:B-1----:R-:W-:-:S04]  /*adb0*/  FFMA.FTZ R0, R165, UR4, -R3 ;  /* 0x00000004a5007c23 */ /* 0x002fc80008010803 */
[----:B------:R-:W1:Y:S02]  /*adc0*/  MUFU.EX2 R220, R0 ;  /* 0x0000000000dc7308 */ /* 0x000e640000000800 */
[----:B-1----:R-:W-:Y:S01]  /*add0*/  F2FP.F16.F32.PACK_AB R7, R220, R222 ;  /* 0x000000dedc07723e */ /* 0x002fe200000000ff */
[--C-:B------:R-:W-:Y:S01]  /*ade0*/  FFMA.FTZ R0, R237, UR4, -R40.reuse ;  /* 0x00000004ed007c23 */ /* 0x100fe20008010828 */
[----:B---3--:R-:W-:Y:S04]  /*adf0*/  HMMA.16816.F32 R68, R8, R28, R68 ;  /* 0x0000001c0844723c */ /* 0x008fe80000001844 */
[----:B------:R1:W-:Y:S04]  /*ae00*/  MUFU.EX2 R237, R0 ;  /* 0x0000000000ed7308 */ /* 0x0003e80000000800 */
[C---:B------:R-:W-:Y:S08]  /*ae10*/  HMMA.16816.F32 R172, R4.reuse, R12, R172 ;  /* 0x0000000c04ac723c */ /* 0x040ff000000018ac */
[----:B------:R-:W-:Y:S01]  /*ae20*/  HMMA.16816.F32 R180, R4, R14, R180 ;  /* 0x0000000e04b4723c */ /* 0x000fe200000018b4 */
[----:B------:R-:W2:Y:S01]  /*ae30*/  LDSM.16.MT88.4 R12, [R53+0x800] ;  /* 0x00080000350c783b */ /* 0x000ea20000004200 */
[----:B-1----:R-:W-:-:S04]  /*ae40*/  FFMA.FTZ R0, R238, UR4, -R40 ;  /* 0x00000004ee007c23 */ /* 0x002fc80008010828 */
[----:B------:R1:W3:Y:S02]  /*ae50*/  MUFU.EX2 R238, R0 ;  /* 0x0000000000ee7308 */ /* 0x0002e40000000800 */
[C---:B------:R-:W-:Y:S01]  /*ae60*/  HMMA.16816.F32 R128, R4.reuse, R30, R184 ;  /* 0x0000001e0480723c */ /* 0x040fe200000018b8 */
[----:B------:R-:W-:Y:S02]  /*ae70*/  MOV R186, R166 ;  /* 0x000000a600ba7202 */ /* 0x000fe40000000f00 */
[----:B------:R-:W-:Y:S02]  /*ae80*/  MOV R185, R233 ;  /* 0x000000e900b97202 */ /* 0x000fe40000000f00 */
[----:B------:R-:W-:Y:S02]  /*ae90*/  MOV R184, R234 ;  /* 0x000000ea00b87202 */ /* 0x000fe40000000f00 */
[----:B------:R-:W-:Y:S01]  /*aea0*/  MOV R187, R167 ;  /* 0x000000a700bb7202 */ /* 0x000fe20000000f00 */
[----:B------:R-:W-:Y:S01]  /*aeb0*/  HMMA.16816.F32 R72, R4, R20, R72 ;  /* 0x000000140448723c */ /* 0x000fe20000001848 */
[----:B-1----:R-:W-:-:S07]  /*aec0*/  FFMA.FTZ R0, R239, UR4, -R40 ;  /* 0x00000004ef007c23 */ /* 0x002fce0008010828 */
[C---:B------:R-:W-:Y:S01]  /*aed0*/  HMMA.16816.F32 R76, R4.reuse, R22, R76 ;  /* 0x00000016044c723c */ /* 0x040fe2000000184c */
[----:B------:R-:W-:Y:S01]  /*aee0*/  LDSM.16.MT88.4 R20, [R48+0xf000] ;  /* 0x00f000003014783b */ /* 0x000fe20000004200 */
[----:B------:R1:W-:Y:S06]  /*aef0*/  MUFU.EX2 R239, R0 ;  /* 0x0000000000ef7308 */ /* 0x0003ec0000000800 */
[C---:B------:R-:W-:Y:S08]  /*af00*/  HMMA.16816.F32 R88, R4.reuse, R16, R88 ;  /* 0x000000100458723c */ /* 0x040ff00000001858 */
[----:B------:R-:W-:Y:S01]  /*af10*/  HMMA.16816.F32 R92, R4, R18, R92 ;  /* 0x00000012045c723c */ /* 0x000fe2000000185c */
[----:B------:R-:W4:Y:S01]  /*af20*/  LDSM.16.MT88.4 R16, [R42+0x1000] ;  /* 0x001000002a10783b */ /* 0x000f220000004200 */
[----:B-1----:R-:W-:-:S04]  /*af30*/  FFMA.FTZ R0, R240, UR4, -R40 ;  /* 0x00000004f0007c23 */ /* 0x002fc80008010828 */
[----:B------:R1:W-:Y:S02]  /*af40*/  MUFU.EX2 R240, R0 ;  /* 0x0000000000f07308 */ /* 0x0003e40000000800 */
[C---:B--2---:R-:W-:Y:S08]  /*af50*/  HMMA.16816.F32 R104, R4.reuse, R12, R104 ;  /* 0x0000000c0468723c */ /* 0x044ff00000001868 */
[----:B------:R-:W-:Y:S01]  /*af60*/  HMMA.16816.F32 R108, R4, R14, R108 ;  /* 0x0000000e046c723c */ /* 0x000fe2000000186c */
[----:B-1----:R-:W-:-:S07]  /*af70*/  FFMA.FTZ R0, R232, UR4, -R41 ;  /* 0x00000004e8007c23 */ /* 0x002fce0008010829 */
[C---:B------:R-:W-:Y:S01]  /*af80*/  HMMA.16816.F32 R120, R4.reuse, R24, R120 ;  /* 0x000000180478723c */ /* 0x040fe20000001878 */
[----:B------:R1:W-:Y:S07]  /*af90*/  MUFU.EX2 R232, R0 ;  /* 0x0000000000e87308 */ /* 0x0003ee0000000800 */
[C---:B------:R-:W-:Y:S08]  /*afa0*/  HMMA.16816.F32 R124, R4.reuse, R26, R124 ;  /* 0x0000001a047c723c */ /* 0x040ff0000000187c */
[----:B------:R-:W-:Y:S01]  /*afb0*/  HMMA.16816.F32 R136, R4, R28, R136 ;  /* 0x0000001c0488723c */ /* 0x000fe20000001888 */
[----:B-1----:R-:W-:Y:S01]  /*afc0*/  FFMA.FTZ R0, R186, UR4, -R41 ;  /* 0x00000004ba007c23 */ /* 0x002fe20008010829 */
[----:B------:R-:W-:-:S02]  /*afd0*/  MOV R186, R204 ;  /* 0x000000cc00ba7202 */ /* 0x000fc40000000f00 */
[----:B------:R-:W-:Y:S01]  /*afe0*/  MOV R204, R169 ;  /* 0x000000a900cc7202 */ /* 0x000fe20000000f00 */
[----:B------:R1:W2:Y:S03]  /*aff0*/  MUFU.EX2 R233, R0 ;  /* 0x0000000000e97308 */ /* 0x0002a60000000800 */
[C---:B------:R-:W-:Y:S08]  /*b000*/  HMMA.16816.F32 R148, R4.reuse, R32, R148 ;  /* 0x000000200494723c */ /* 0x040ff00000001894 */
[----:B------:R-:W-:Y:S01]  /*b010*/  HMMA.16816.F32 R192, R4, R34, R192 ;  /* 0x0000002204c0723c */ /* 0x000fe200000018c0 */
[----:B------:R-:W-:Y:S01]  /*b020*/  LDSM.16.MT88.4 R32, [R42+0x3000] ;  /* 0x003000002a20783b */ /* 0x000fe20000004200 */
[----:B-1----:R-:W-:-:S06]  /*b030*/  FFMA.FTZ R0, R218, UR4, -R41 ;  /* 0x00000004da007c23 */ /* 0x002fcc0008010829 */
[C---:B------:R-:W-:Y:S01]  /*b040*/  HMMA.16816.F32 R196, R4.reuse, R36, R196 ;  /* 0x0000002404c4723c */ /* 0x040fe200000018c4 */
[----:B------:R1:W-:Y:S07]  /*b050*/  MUFU.EX2 R234, R0 ;  /* 0x0000000000ea7308 */ /* 0x0003ee0000000800 */
[----:B------:R-:W-:Y:S01]  /*b060*/  HMMA.16816.F32 R164, R4, R38, R176 ;  /* 0x0000002604a4723c */ /* 0x000fe200000018b0 */
[----:B------:R-:W-:Y:S01]  /*b070*/  MOV R7, R235 ;  /* 0x000000eb00077202 */ /* 0x000fe20000000f00 */
[----:B------:R-:W4:Y:S01]  /*b080*/  LDSM.16.MT88.4 R36, [R53+0x3000] ;  /* 0x003000003524783b */ /* 0x000f220000004200 */
[----:B------:R-:W-:-:S05]  /*b090*/  MOV R179, R212 ;  /* 0x000000d400b37202 */ /* 0x000fca0000000f00 */
[----:B------:R-:W-:Y:S01]  /*b0a0*/  HMMA.16816.F32 R100, R8, R12, R100 ;  /* 0x0000000c0864723c */ /* 0x000fe20000001864 */
[----:B-1----:R-:W-:-:S04]  /*b0b0*/  FFMA.FTZ R0, R219, UR4, -R41 ;  /* 0x00000004db007c23 */ /* 0x002fc80008010829 */
[----:B------:R1:W2:Y:S03]  /*b0c0*/  MUFU.EX2 R235, R0 ;  /* 0x0000000000eb7308 */ /* 0x0002a60000000800 */
[C---:B------:R-:W-:Y:S01]  /*b0d0*/  HMMA.16816.F32 R112, R8.reuse, R14, R112 ;  /* 0x0000000e0870723c */ /* 0x040fe20000001870 */
[----:B------:R-:W-:Y:S07]  /*b0e0*/  LDSM.16.MT88.4 R12, [R48+0xd000] ;  /* 0x00d00000300c783b */ /* 0x000fee0000004200 */
[----:B------:R-:W-:Y:S01]  /*b0f0*/  HMMA.16816.F32 R64, R8, R30, R64 ;  /* 0x0000001e0840723c */ /* 0x000fe20000001840 */
[----:B------:R-:W4:Y:S01]  /*b100*/  LDSM.16.MT88.4 R28, [R52+0xf000] ;  /* 0x00f00000341c783b */ /* 0x000f220000004200 */
[----:B-1----:R-:W-:-:S06]  /*b110*/  FFMA.FTZ R0, R210, UR4, -R2 ;  /* 0x00000004d2007c23 */ /* 0x002fcc0008010802 */
[C---:B------:R-:W-:Y:S01]  /*b120*/  HMMA.16816.F32 R116, R8.reuse, R24, R116 ;  /* 0x000000180874723c */ /* 0x040fe20000001874 */
[----:B------:R1:W-:Y:S07]  /*b130*/  MUFU.EX2 R212, R0 ;  /* 0x0000000000d47308 */ /* 0x0003ee0000000800 */
[----:B------:R-:W-:Y:S01]  /*b140*/  HMMA.16816.F32 R80, R8, R26, R80 ;  /* 0x0000001a0850723c */ /* 0x000fe20000001850 */
[----:B---3--:R-:W-:Y:S01]  /*b150*/  F2FP.F16.F32.PACK_AB R8, R238, R237 ;  /* 0x000000edee08723e */ /* 0x008fe200000000ff */
[----:B------:R-:W3:Y:S01]  /*b160*/  LDSM.16.MT88.4 R24, [R52+0xd000] ;  /* 0x00d000003418783b */ /* 0x000ee20000004200 */
[----:B--2---:R-:W-:-:S02]  /*b170*/  F2FP.F16.F32.PACK_AB R9, R233, R232 ;  /* 0x000000e8e909723e */ /* 0x004fc400000000ff */
[----:B------:R-:W-:Y:S02]  /*b180*/  F2FP.F16.F32.PACK_AB R10, R240, R239 ;  /* 0x000000eff00a723e */ /* 0x000fe400000000ff */
[----:B------:R-:W-:Y:S01]  /*b190*/  F2FP.F16.F32.PACK_AB R11, R235, R234 ;  /* 0x000000eaeb0b723e */ /* 0x000fe200000000ff */
[----:B-1----:R-:W-:-:S06]  /*b1a0*/  FFMA.FTZ R0, R213, UR4, -R2 ;  /* 0x00000004d5007c23 */ /* 0x002fcc0008010802 */
[C---:B----4-:R-:W-:Y:S01]  /*b1b0*/  HMMA.16816.F32 R84, R8.reuse, R16, R84 ;  /* 0x000000100854723c */ /* 0x050fe20000001854 */
[----:B------:R1:W2:Y:S07]  /*b1c0*/  MUFU.EX2 R213, R0 ;  /* 0x0000000000d57308 */ /* 0x0002ae0000000800 */
[C---:B------:R-:W-:Y:S08]  /*b1d0*/  HMMA.16816.F32 R116, R8.reuse, R20, R116 ;  /* 0x000000140874723c */ /* 0x040ff00000001874 */
[----:B------:R-:W-:Y:S01]  /*b1e0*/  HMMA.16816.F32 R44, R8, R38, R44 ;  /* 0x00000026082c723c */ /* 0x000fe2000000182c */
[----:B-1----:R-:W-:Y:S01]  /*b1f0*/  FFMA.FTZ R0, R211, UR4, -R2 ;  /* 0x00000004d3007c23 */ /* 0x002fe20008010802 */
[----:B--2---:R-:W-:-:S03]  /*b200*/  F2FP.F16.F32.PACK_AB R4, R213, R212 ;  /* 0x000000d4d504723e */ /* 0x004fc600000000ff */
[----:B------:R1:W-:Y:S03]  /*b210*/  MUFU.EX2 R211, R0 ;  /* 0x0000000000d37308 */ /* 0x0003e60000000800 */
[C---:B------:R-:W-:Y:S08]  /*b220*/  HMMA.16816.F32 R144, R8.reuse, R32, R144 ;  /* 0x000000200890723c */ /* 0x040ff00000001890 */
[----:B------:R-:W-:Y:S01]  /*b230*/  HMMA.16816.F32 R64, R8, R30, R64 ;  /* 0x0000001e0840723c */ /* 0x000fe20000001840 */
[----:B-1----:R-:W-:-:S07]  /*b240*/  FFMA.FTZ R0, R208, UR4, -R2 ;  /* 0x00000004d0007c23 */ /* 0x002fce0008010802 */
[----:B------:R-:W-:Y:S01]  /*b250*/  HMMA.16816.F32 R156, R8, R36, R156 ;  /* 0x00000024089c723c */ /* 0x000fe2000000189c */
[----:B------:R1:W2:Y:S02]  /*b260*/  MUFU.EX2 R210, R0 ;  /* 0x0000000000d27308 */ /* 0x0002a40000000800 */
[----:B-1----:R-:W-:Y:S01]  /*b270*/  FFMA.FTZ R0, R217, UR4, -R3 ;  /* 0x00000004d9007c23 */ /* 0x002fe20008010803 */
[----:B--2---:R-:W-:-:S05]  /*b280*/  F2FP.F16.F32.PACK_AB R6, R210, R211 ;  /* 0x000000d3d206723e */ /* 0x004fca00000000ff */
[----:B------:R1:W-:Y:S02]  /*b290*/  MUFU.EX2 R208, R0 ;  /* 0x0000000000d07308 */ /* 0x0003e40000000800 */
[----:B-1----:R-:W-:Y:S01]  /*b2a0*/  FFMA.FTZ R0, R215, UR4, -R3 ;  /* 0x00000004d7007c23 */ /* 0x002fe20008010803 */
[----:B------:R-:W-:-:S05]  /*b2b0*/  MOV R215, R171 ;  /* 0x000000ab00d77202 */ /* 0x000fca0000000f00 */
[----:B------:R1:W2:Y:S02]  /*b2c0*/  MUFU.EX2 R171, R0 ;  /* 0x0000000000ab7308 */ /* 0x0002a40000000800 */
[--C-:B-1----:R-:W-:Y:S01]  /*b2d0*/  FFMA.FTZ R0, R216, UR4, -R3.reuse ;  /* 0x00000004d8007c23 */ /* 0x102fe20008010803 */
[----:B--2---:R-:W-:Y:S01]  /*b2e0*/  F2FP.F16.F32.PACK_AB R5, R171, R208 ;  /* 0x000000d0ab05723e */ /* 0x004fe200000000ff */
[C---:B------:R-:W-:Y:S04]  /*b2f0*/  HMMA.16816.F32 R216, R8.reuse, R14, R60 ;  /* 0x0000000e08d8723c */ /* 0x040fe8000000183c */
[----:B------:R1:W-:Y:S04]  /*b300*/  MUFU.EX2 R169, R0 ;  /* 0x0000000000a97308 */ /* 0x0003e80000000800 */
[----:B---3--:R-:W-:Y:S01]  /*b310*/  HMMA.16816.F32 R60, R8, R24, R160 ;  /* 0x00000018083c723c */ /* 0x008fe200000018a0 */
[----:B-1----:R-:W-:Y:S01]  /*b320*/  FFMA.FTZ R0, R214, UR4, -R3 ;  /* 0x00000004d6007c23 */ /* 0x002fe20008010803 */
[----:B------:R-:W-:-:S03]  /*b330*/  MOV R214, R168 ;  /* 0x000000a800d67202 */ /* 0x000fc60000000f00 */
[----:B------:R1:W2:Y:S02]  /*b340*/  MUFU.EX2 R168, R0 ;  /* 0x0000000000a87308 */ /* 0x0002a40000000800 */
[----:B-1----:R-:W-:Y:S02]  /*b350*/  MOV R0, R179 ;  /* 0x000000b300007202 */ /* 0x002fe40000000f00 */
[----:B------:R-:W-:Y:S01]  /*b360*/  HMMA.16816.F32 R176, R8, R12, R56 ;  /* 0x0000000c08b0723c */ /* 0x000fe20000001838 */
[----:B------:R-:W-:Y:S02]  /*b370*/  MOV R59, R7 ;  /* 0x00000007003b7202 */ /* 0x000fe40000000f00 */
[----:B--2---:R-:W-:-:S07]  /*b380*/  F2FP.F16.F32.PACK_AB R7, R168, R169 ;  /* 0x000000a9a807723e */ /* 0x004fce00000000ff */
[C---:B------:R-:W-:Y:S08]  /*b390*/  HMMA.16816.F32 R172, R4.reuse, R12, R172 ;  /* 0x0000000c04ac723c */ /* 0x040ff000000018ac */
[C---:B------:R-:W-:Y:S01]  /*b3a0*/  HMMA.16816.F32 R180, R4.reuse, R14, R180 ;  /* 0x0000000e04b4723c */ /* 0x040fe200000018b4 */
[----:B------:R-:W1:Y:S07]  /*b3b0*/  LDSM.16.MT88.4 R12, [R53+0x1000] ;  /* 0x00100000350c783b */ /* 0x000e6e0000004200 */
[----:B------:R-:W-:Y:S01]  /*b3c0*/  HMMA.16816.F32 R140, R4, R30, R128 ;  /* 0x0000001e048c723c */ /* 0x000fe20000001880 */
[----:B------:R-:W-:Y:S01]  /*b3d0*/  MOV R130, R0 ;  /* 0x0000000000827202 */ /* 0x000fe20000000f00 */
[----:B------:R-:W-:Y:S01]  /*b3e0*/  FFMA.FTZ R0, R230, UR4, -R2 ;  /* 0x00000004e6007c23 */ /* 0x000fe20008010802 */
[----:B------:R-:W-:-:S02]  /*b3f0*/  MOV R131, R59 ;  /* 0x0000003b00837202 */ /* 0x000fc40000000f00 */
[----:B------:R-:W-:Y:S02]  /*b400*/  MOV R129, R214 ;  /* 0x000000d600817202 */ /* 0x000fe40000000f00 */
[----:B------:R-:W-:Y:S01]  /*b410*/  MOV R128, R185 ;  /* 0x000000b900807202 */ /* 0x000fe20000000f00 */
[----:B------:R-:W-:Y:S01]  /*b420*/  HMMA.16816.F32 R56, R4, R38, R164 ;  /* 0x000000260438723c */ /* 0x000fe200000018a4 */
[----:B------:R-:W-:Y:S02]  /*b430*/  MOV R214, R215 ;  /* 0x000000d700d67202 */ /* 0x000fe40000000f00 */
[----:B------:R-:W-:Y:S02]  /*b440*/  MOV R215, R184 ;  /* 0x000000b800d77202 */ /* 0x000fe40000000f00 */
[----:B------:R-:W-:-:S03]  /*b450*/  MOV R230, R129 ;  /* 0x0000008100e67202 */ /* 0x000fc60000000f00 */
[-C--:B------:R-:W-:Y:S08]  /*b460*/  HMMA.16816.F32 R92, R4, R18.reuse, R92 ;  /* 0x00000012045c723c */ /* 0x080ff0000000185c */
[----:B------:R-:W-:Y:S01]  /*b470*/  HMMA.16816.F32 R164, R8, R18, R96 ;  /* 0x0000001208a4723c */ /* 0x000fe20000001860 */
[----:B------:R2:W-:Y:S01]  /*b480*/  MUFU.EX2 R18, R0 ;  /* 0x0000000000127308 */ /* 0x0005e20000000800 */
[----:B------:R-:W-:Y:S06]  /*b490*/  LDSM.16.MT88.4 R96, [R42+0x1800] ;  /* 0x001800002a60783b */ /* 0x000fec0000004200 */
[C---:B------:R-:W-:Y:S08]  /*b4a0*/  HMMA.16816.F32 R88, R4.reuse, R16, R88 ;  /* 0x000000100458723c */ /* 0x040ff00000001858 */
[----:B------:R-:W-:Y:S01]  /*b4b0*/  HMMA.16816.F32 R72, R4, R24, R72 ;  /* 0x000000180448723c */ /* 0x000fe20000001848 */
[----:B--2---:R-:W-:Y:S01]  /*b4c0*/  FFMA.FTZ R0, R229, UR4, -R2 ;  /* 0x00000004e5007c23 */ /* 0x004fe20008010802 */
[----:B------:R-:W-:-:S03]  /*b4d0*/  MOV R229, R130 ;  /* 0x0000008200e57202 */ /* 0x000fc60000000f00 */
[----:B------:R2:W3:Y:S03]  /*b4e0*/  MUFU.EX2 R19, R0 ;  /* 0x0000000000137308 */ /* 0x0004e60000000800 */
[C---:B------:R-:W-:Y:S08]  /*b4f0*/  HMMA.16816.F32 R76, R4.reuse, R26, R76 ;  /* 0x0000001a044c723c */ /* 0x040ff0000000184c */
[----:B-1----:R-:W-:Y:S01]  /*b500*/  HMMA.16816.F32 R104, R4, R12, R104 ;  /* 0x0000000c0468723c */ /* 0x002fe20000001868 */
[----:B--2---:R-:W-:-:S07]  /*b510*/  FFMA.FTZ R0, R228, UR4, -R2 ;  /* 0x00000004e4007c23 */ /* 0x004fce0008010802 */
[----:B------:R-:W-:Y:S01]  /*b520*/  HMMA.16816.F32 R108, R4, R14, R108 ;  /* 0x0000000e046c723c */ /* 0x000fe2000000186c */
[----:B------:R-:W-:Y:S01]  /*b530*/  MOV R228, R131 ;  /* 0x0000008300e47202 */ /* 0x000fe20000000f00 */
[----:B------:R1:W-:Y:S01]  /*b540*/  MUFU.EX2 R17, R0 ;  /* 0x0000000000117308 */ /* 0x0003e20000000800 */
[----:B---3--:R-:W-:-:S05]  /*b550*/  F2FP.F16.F32.PACK_AB R160, R19, R18 ;  /* 0x0000001213a0723e */ /* 0x008fca00000000ff */
[C---:B------:R-:W-:Y:S08]  /*b560*/  HMMA.16816.F32 R120, R4.reuse, R20, R120 ;  /* 0x000000140478723c */ /* 0x040ff00000001878 */
[C---:B------:R-:W-:Y:S01]  /*b570*/  HMMA.16816.F32 R124, R4.reuse, R22, R124 ;  /* 0x00000016047c723c */ /* 0x040fe2000000187c */
[----:B-1----:R-:W-:Y:S01]  /*b580*/  FFMA.FTZ R0, R231, UR4, -R2 ;  /* 0x00000004e7007c23 */ /* 0x002fe20008010802 */
[----:B------:R-:W-:Y:S01]  /*b590*/  MOV R231, R200 ;  /* 0x000000c800e77202 */ /* 0x000fe20000000f00 */
[----:B------:R-:W-:Y:S01]  /*b5a0*/  FFMA.FTZ R2, R191, UR4, -R40 ;  /* 0x00000004bf027c23 */ /* 0x000fe20008010828 */
[----:B------:R-:W-:Y:S01]  /*b5b0*/  MOV R200, R203 ;  /* 0x000000cb00c87202 */ /* 0x000fe20000000f00 */
[----:B------:R1:W2:Y:S03]  /*b5c0*/  MUFU.EX2 R16, R0 ;  /* 0x0000000000107308 */ /* 0x0002a60000000800 */
[----:B------:R-:W-:Y:S01]  /*b5d0*/  HMMA.16816.F32 R136, R4, R28, R136 ;  /* 0x0000001c0488723c */ /* 0x000fe20000001888 */
[----:B------:R-:W-:-:S07]  /*b5e0*/  MOV R203, R190 ;  /* 0x000000be00cb7202 */ /* 0x000fce0000000f00 */
[----:B------:R-:W-:Y:S01]  /*b5f0*/  HMMA.16816.F32 R148, R4, R32, R148 ;  /* 0x000000200494723c */ /* 0x000fe20000001894 */
[----:B-1----:R-:W-:-:S07]  /*b600*/  FFMA.FTZ R0, R225, UR4, -R3 ;  /* 0x00000004e1007c23 */ /* 0x002fce0008010803 */
[----:B------:R-:W-:Y:S01]  /*b610*/  HMMA.16816.F32 R192, R4, R34, R192 ;  /* 0x0000002204c0723c */ /* 0x000fe200000018c0 */
[----:B--2---:R-:W-:-:S07]  /*b620*/  F2FP.F16.F32.PACK_AB R162, R16, R17 ;  /* 0x0000001110a2723e */ /* 0x004fce00000000ff */
[----:B------:R-:W-:Y:S01]  /*b630*/  HMMA.16816.F32 R196, R4, R36, R196 ;  /* 0x0000002404c4723c */ /* 0x000fe200000018c4 */
[----:B------:R-:W-:Y:S01]  /*b640*/  MOV R7, R204 ;  /* 0x000000cc00077202 */ /* 0x000fe20000000f00 */
[----:B------:R-:W-:Y:S01]  /*b650*/  MUFU.EX2 R36, R2 ;  /* 0x0000000200247308 */ /* 0x000fe20000000800 */
[----:B------:R-:W-:Y:S02]  /*b660*/  MOV R6, R205 ;  /* 0x000000cd00067202 */ /* 0x000fe40000000f00 */
[----:B------:R-:W-:Y:S02]  /*b670*/  MOV R5, R206 ;  /* 0x000000ce00057202 */ /* 0x000fe40000000f00 */
[----:B------:R-:W-:Y:S01]  /*b680*/  MOV R4, R207 ;  /* 0x000000cf00047202 */ /* 0x000fe20000000f00 */
[C---:B------:R-:W-:Y:S08]  /*b690*/  HMMA.16816.F32 R100, R8.reuse, R12, R100 ;  /* 0x0000000c0864723c */ /* 0x040ff00000001864 */
[----:B------:R-:W-:Y:S01]  /*b6a0*/  HMMA.16816.F32 R204, R8, R14, R112 ;  /* 0x0000000e08cc723c */ /* 0x000fe20000001870 */
[----:B------:R1:W-:Y:S01]  /*b6b0*/  MUFU.EX2 R15, R0 ;  /* 0x00000000000f7308 */ /* 0x0003e20000000800 */
[----:B------:R-:W-:-:S02]  /*b6c0*/  MOV R114, R187 ;  /* 0x000000bb00727202 */ /* 0x000fc40000000f00 */
[----:B------:R-:W-:Y:S02]  /*b6d0*/  MOV R115, R186 ;  /* 0x000000ba00737202 */ /* 0x000fe40000000f00 */
[----:B------:R-:W2:Y:S02]  /*b6e0*/  LDSM.16.MT88.4 R184, [R48+0xd800] ;  /* 0x00d8000030b8783b */ /* 0x000ea40000004200 */
[C---:B------:R-:W-:Y:S08]  /*b6f0*/  HMMA.16816.F32 R24, R8.reuse, R26, R132 ;  /* 0x0000001a0818723c */ /* 0x040ff00000001884 */
[----:B------:R-:W-:Y:S01]  /*b700*/  HMMA.16816.F32 R132, R8, R28, R68 ;  /* 0x0000001c0884723c */ /* 0x000fe20000001844 */
[----:B------:R-:W-:Y:S01]  /*b710*/  MOV R70, R201 ;  /* 0x000000c900467202 */ /* 0x000fe20000000f00 */
[----:B-1----:R-:W-:Y:S01]  /*b720*/  FFMA.FTZ R0, R227, UR4, -R3 ;  /* 0x00000004e3007c23 */ /* 0x002fe20008010803 */
[----:B------:R-:W-:-:S02]  /*b730*/  MOV R71, R202 ;  /* 0x000000ca00477202 */ /* 0x000fc40000000f00 */
[----:B------:R-:W-:Y:S01]  /*b740*/  MOV R201, R188 ;  /* 0x000000bc00c97202 */ /* 0x000fe20000000f00 */
[----:B------:R1:W3:Y:S01]  /*b750*/  MUFU.EX2 R14, R0 ;  /* 0x00000000000e7308 */ /* 0x0002e20000000800 */
[----:B------:R-:W-:Y:S01]  /*b760*/  MOV R202, R189 ;  /* 0x000000bd00ca7202 */ /* 0x000fe20000000f00 */
[C---:B------:R-:W-:Y:S01]  /*b770*/  HMMA.16816.F32 R20, R8.reuse, R22, R80 ;  /* 0x000000160814723c */ /* 0x040fe20000001850 */
[----:B------:R-:W4:Y:S01]  /*b780*/  LDSM.16.MT88.4 R80, [R52+0xd800] ;  /* 0x00d800003450783b */ /* 0x000f220000004200 */
[----:B------:R-:W-:Y:S02]  /*b790*/  MOV R69, R128 ;  /* 0x0000008000457202 */ /* 0x000fe40000000f00 */
[----:B------:R-:W-:Y:S01]  /*b7a0*/  MOV R28, R115 ;  /* 0x00000073001c7202 */ /* 0x000fe20000000f00 */
[----:B------:R2:W-:Y:S01]  /*b7b0*/  LDSM.16.MT88.4 R188, [R52+0xf800] ;  /* 0x00f8000034bc783b */ /* 0x0005e20000004200 */
[----:B------:R-:W-:Y:S02]  /*b7c0*/  MOV R29, R6 ;  /* 0x00000006001d7202 */ /* 0x000fe40000000f00 */
[----:B------:R-:W-:Y:S01]  /*b7d0*/  HMMA.16816.F32 R32, R8, R34, R152 ;  /* 0x000000220820723c */ /* 0x000fe20000001898 */
[----:B------:R4:W-:Y:S01]  /*b7e0*/  LDSM.16.MT88.4 R128, [R48+0xf800] ;  /* 0x00f800003080783b */ /* 0x0009e20000004200 */
[----:B------:R-:W-:-:S02]  /*b7f0*/  MOV R68, R5 ;  /* 0x0000000500447202 */ /* 0x000fc40000000f00 */
[----:B------:R-:W-:Y:S01]  /*b800*/  MOV R10, R203 ;  /* 0x000000cb000a7202 */ /* 0x000fe20000000f00 */
[----:B------:R-:W-:Y:S01]  /*b810*/  LDSM.16.MT88.4 R152, [R42+0x3800] ;  /* 0x003800002a98783b */ /* 0x000fe20000004200 */
[----:B------:R-:W-:Y:S01]  /*b820*/  MOV R11, R202 ;  /* 0x000000ca000b7202 */ /* 0x000fe20000000f00 */
[--C-:B-1----:R-:W-:Y:S01]  /*b830*/  FFMA.FTZ R0, R226, UR4, -R3.reuse ;  /* 0x00000004e2007c23 */ /* 0x102fe20008010803 */
[----:B------:R-:W-:Y:S02]  /*b840*/  MOV R226, R200 ;  /* 0x000000c800e27202 */ /* 0x000fe40000000f00 */
[----:B---3--:R-:W-:Y:S01]  /*b850*/  F2FP.F16.F32.PACK_AB R161, R14, R15 ;  /* 0x0000000f0ea1723e */ /* 0x008fe200000000ff */
[----:B------:R1:W-:Y:S01]  /*b860*/  MUFU.EX2 R13, R0 ;  /* 0x00000000000d7308 */ /* 0x0003e20000000800 */
[----:B------:R-:W-:Y:S02]  /*b870*/  MOV R227, R71 ;  /* 0x0000004700e37202 */ /* 0x000fe40000000f00 */
[----:B------:R-:W-:Y:S01]  /*b880*/  MOV R225, R70 ;  /* 0x0000004600e17202 */ /* 0x000fe20000000f00 */
[----:B--2---:R-:W2:Y:S04]  /*b890*/  LDL.LU R52, [R1+0x18] ;  /* 0x0000180001347983 */ /* 0x004ea80000300800 */
[----:B------:R-:W2:Y:S01]  /*b8a0*/  LDL.LU R8, [R1] ;  /* 0x0000000001087983 */ /* 0x000ea20000300800 */
[----:B-1----:R-:W-:-:S03]  /*b8b0*/  FFMA.FTZ R0, R236, UR4, -R3 ;  /* 0x00000004ec007c23 */ /* 0x002fc60008010803 */
[----:B------:R-:W3:Y:S01]  /*b8c0*/  LDL.LU R2, [R1+0x14] ;  /* 0x0000140001027983 */ /* 0x000ee20000300800 */
[----:B------:R-:W-:Y:S01]  /*b8d0*/  MOV R236, R201 ;  /* 0x000000c900ec7202 */ /* 0x000fe20000000f00 */
[----:B------:R1:W1:Y:S02]  /*b8e0*/  MUFU.EX2 R12, R0 ;  /* 0x00000000000c7308 */ /* 0x0002640000000800 */
[----:B------:R-:W3:Y:S04]  /*b8f0*/  LDL.LU R3, [R1+0x4] ;  /* 0x0000040001037983 */ /* 0x000ee80000300800 */
[----:B----4-:R-:W4:Y:S01]  /*b900*/  LDL.LU R48, [R1+0x10] ;  /* 0x0000100001307983 */ /* 0x010f220000300800 */
[----:B-1----:R-:W-:Y:S01]  /*b910*/  FFMA.FTZ R0, R114, UR4, -R40 ;  /* 0x0000000472007c23 */ /* 0x002fe20008010828 */
[----:B------:R-:W-:-:S02]  /*b920*/  F2FP.F16.F32.PACK_AB R163, R12, R13 ;  /* 0x0000000d0ca3723e */ /* 0x000fc400000000ff */
[----:B------:R-:W1:Y:S01]  /*b930*/  LDSM.16.MT88.4 R112, [R53+0x1800] ;  /* 0x001800003570783b */ /* 0x000e620000004200 */
[----:B------:R1:W-:Y:S04]  /*b940*/  MUFU.EX2 R39, R0 ;  /* 0x0000000000277308 */ /* 0x0003e80000000800 */
[C---:B------:R-:W-:Y:S08]  /*b950*/  HMMA.16816.F32 R172, R160.reuse, R184, R172 ;  /* 0x000000b8a0ac723c */ /* 0x040ff000000018ac */
[----:B------:R-:W-:Y:S01]  /*b960*/  HMMA.16816.F32 R180, R160, R186, R180 ;  /* 0x000000baa0b4723c */ /* 0x000fe200000018b4 */
[----:B-1----:R-:W-:-:S07]  /*b970*/  FFMA.FTZ R0, R4, UR4, -R40 ;  /* 0x0000000404007c23 */ /* 0x002fce0008010828 */
[C---:B------:R-:W-:Y:S01]  /*b980*/  HMMA.16816.F32 R72, R160.reuse, R80, R72 ;  /* 0x00000050a048723c */ /* 0x040fe20000001848 */
[----:B------:R1:W1:Y:S07]  /*b990*/  MUFU.EX2 R38, R0 ;  /* 0x0000000000267308 */ /* 0x00026e0000000800 */
[C---:B------:R-:W-:Y:S08]  /*b9a0*/  HMMA.16816.F32 R76, R160.reuse, R82, R76 ;  /* 0x00000052a04c723c */ /* 0x040ff0000000184c */
[----:B------:R-:W-:Y:S01]  /*b9b0*/  HMMA.16816.F32 R88, R160, R96, R88 ;  /* 0x00000060a058723c */ /* 0x000fe20000001858 */
[----:B-1----:R-:W-:-:S02]  /*b9c0*/  FFMA.FTZ R0, R7, UR4, -R40 ;  /* 0x0000000407007c23 */ /* 0x002fc40008010828 */
[----:B------:R-:W4:Y:S02]  /*b9d0*/  LDL.LU R40, [R1+0x8] ;  /* 0x0000080001287983 */ /* 0x000f240000300800 */
[----:B------:R1:W-:Y:S02]  /*b9e0*/  MUFU.EX2 R37, R0 ;  /* 0x0000000000257308 */ /* 0x0003e40000000800 */
[----:B------:R-:W4:Y:S01]  /*b9f0*/  LDL.LU R9, [R1+0xc] ;  /* 0x00000c0001097983 */ /* 0x000f220000300800 */
[C---:B------:R-:W-:Y:S03]  /*ba00*/  HMMA.16816.F32 R92, R160.reuse, R98, R92 ;  /* 0x00000062a05c723c */ /* 0x040fe6000000185c */
[----:B------:R-:W1:Y:S05]  /*ba10*/  LDSM.16.MT88.4 R4, [R53+0x3800] ;  /* 0x003800003504783b */ /* 0x000e6a0000004200 */
[----:B------:R-:W-:Y:S01]  /*ba20*/  HMMA.16816.F32 R104, R160, R112, R104 ;  /* 0x00000070a068723c */ /* 0x000fe20000001868 */
[----:B-1----:R-:W-:-:S07]  /*ba30*/  FFMA.FTZ R0, R28, UR4, -R41 ;  /* 0x000000041c007c23 */ /* 0x002fce0008010829 */
[----:B------:R-:W-:Y:S01]  /*ba40*/  HMMA.16816.F32 R108, R160, R114, R108 ;  /* 0x00000072a06c723c */ /* 0x000fe2000000186c */
[----:B------:R1:W-:Y:S02]  /*ba50*/  MUFU.EX2 R31, R0 ;  /* 0x00000000001f7308 */ /* 0x0003e40000000800 */
[----:B-1----:R-:W-:-:S06]  /*ba60*/  FFMA.FTZ R0, R29, UR4, -R41 ;  /* 0x000000041d007c23 */ /* 0x002fcc0008010829 */
[----:B------:R1:W1:Y:S02]  /*ba70*/  MUFU.EX2 R30, R0 ;  /* 0x00000000001e7308 */ /* 0x0002640000000800 */
[----:B-1----:R-:W-:-:S06]  /*ba80*/  FFMA.FTZ R0, R68, UR4, -R41 ;  /* 0x0000000444007c23 */ /* 0x002fcc0008010829 */
[----:B------:R1:W-:Y:S02]  /*ba90*/  MUFU.EX2 R29, R0 ;  /* 0x00000000001d7308 */ /* 0x0003e40000000800 */
[----:B-1----:R-:W-:-:S06]  /*baa0*/  FFMA.FTZ R0, R69, UR4, -R41 ;  /* 0x0000000445007c23 */ /* 0x002fcc0008010829 */
[----:B------:R-:W1:Y:S01]  /*bab0*/  MUFU.EX2 R28, R0 ;  /* 0x00000000001c7308 */ /* 0x000e620000000800 */
[----:B------:R-:W-:Y:S02]  /*bac0*/  F2FP.F16.F32.PACK_AB R200, R38, R39 ;  /* 0x0000002726c8723e */ /* 0x000fe400000000ff */
[----:B------:R-:W-:Y:S02]  /*bad0*/  F2FP.F16.F32.PACK_AB R201, R30, R31 ;  /* 0x0000001f1ec9723e */ /* 0x000fe400000000ff */
[----:B------:R-:W-:Y:S01]  /*bae0*/  F2FP.F16.F32.PACK_AB R202, R36, R37 ;  /* 0x0000002524ca723e */ /* 0x000fe200000000ff */
[----:B------:R-:W-:Y:S01]  /*baf0*/  HMMA.16816.F32 R196, R160, R4, R196 ;  /* 0x00000004a0c4723c */ /* 0x000fe200000018c4 */
[----:B-1----:R-:W-:-:S07]  /*bb00*/  F2FP.F16.F32.PACK_AB R203, R28, R29 ;  /* 0x0000001d1ccb723e */ /* 0x002fce00000000ff */
[----:B------:R-:W-:Y:S08]  /*bb10*/  HMMA.16816.F32 R156, R200, R4, R156 ;  /* 0x00000004c89c723c */ /* 0x000ff0000000189c */
[C---:B------:R-:W-:Y:S08]  /*bb20*/  HMMA.16816.F32 R120, R160.reuse, R128, R120 ;  /* 0x00000080a078723c */ /* 0x040ff00000001878 */
[C---:B------:R-:W-:Y:S08]  /*bb30*/  HMMA.16816.F32 R124, R160.reuse, R130, R124 ;  /* 0x00000082a07c723c */ /* 0x040ff0000000187c */
[C---:B------:R-:W-:Y:S08]  /*bb40*/  HMMA.16816.F32 R136, R160.reuse, R188, R136 ;  /* 0x000000bca088723c */ /* 0x040ff00000001888 */
[C---:B------:R-:W-:Y:S08]  /*bb50*/  HMMA.16816.F32 R140, R160.reuse, R190, R140 ;  /* 0x000000bea08c723c */ /* 0x040ff0000000188c */
[C---:B------:R-:W-:Y:S08]  /*bb60*/  HMMA.16816.F32 R148, R160.reuse, R152, R148 ;  /* 0x00000098a094723c */ /* 0x040ff00000001894 */
[----:B------:R-:W-:Y:S01]  /*bb70*/  HMMA.16816.F32 R192, R160, R154, R192 ;  /* 0x0000009aa0c0723c */ /* 0x000fe200000018c0 */
[----:B--2---:R-:W-:-:S04]  /*bb80*/  FFMA.FTZ R8, R8, R51, R52 ;  /* 0x0000003308087223 */ /* 0x004fc80000010034 */
[----:B------:R-:W-:Y:S01]  /*bb90*/  FADD.FTZ R8, R10, R8 ;  /* 0x000000080a087221 */ /* 0x000fe20000010000 */
[----:B---3--:R-:W-:-:S04]  /*bba0*/  FFMA.FTZ R3, R3, R50, R2 ;  /* 0x0000003203037223 */ /* 0x008fc80000010002 */
[----:B------:R-:W-:Y:S01]  /*bbb0*/  FADD.FTZ R11, R11, R3 ;  /* 0x000000030b0b7221 */ /* 0x000fe20000010000 */
[----:B------:R-:W-:-:S04]  /*bbc0*/  FADD.FTZ R3, R227, R8 ;  /* 0x00000008e3037221 */ /* 0x000fc80000010000 */
[----:B------:R-:W-:-:S04]  /*bbd0*/  FADD.FTZ R3, R229, R3 ;  /* 0x00000003e5037221 */ /* 0x000fc80000010000 */
[----:B------:R-:W-:-:S04]  /*bbe0*/  FADD.FTZ R3, R248, R3 ;  /* 0x00000003f8037221 */ /* 0x000fc80000010000 */
[----:B------:R-:W-:-:S04]  /*bbf0*/  FADD.FTZ R3, R215, R3 ;  /* 0x00000003d7037221 */ /* 0x000fc80000010000 */
[----:B------:R-:W-:Y:S01]  /*bc00*/  FADD.FTZ R5, R251, R3 ;  /* 0x00000003fb057221 */ /* 0x000fe20000010000 */
[----:B----4-:R-:W-:Y:S01]  /*bc10*/  FFMA.FTZ R2, R40, R49, R48 ;  /* 0x0000003128027223 */ /* 0x010fe20000010030 */
[----:B------:R-:W-:-:S03]  /*bc20*/  FFMA.FTZ R0, R9, R43, R250 ;  /* 0x0000002b09007223 */ /* 0x000fc600000100fa */
[----:B------:R-:W-:Y:S01]  /*bc30*/  FADD.FTZ R10, R236, R2 ;  /* 0x00000002ec0a7221 */ /* 0x000fe20000010000 */
[----:B------:R-:W-:Y:S01]  /*bc40*/  FADD.FTZ R2, R225, R11 ;  /* 0x0000000be1027221 */ /* 0x000fe20000010000 */
[----:B------:R1:W5:Y:S01]  /*bc50*/  LDL.LU R250, [R1+0x24] ;  /* 0x0000240001fa7983 */ /* 0x0003620000300800 */
[----:B------:R-:W-:Y:S01]  /*bc60*/  FADD.FTZ R9, R226, R0 ;  /* 0x00000000e2097221 */ /* 0x000fe20000010000 */
[----:B------:R-:W-:Y:S01]  /*bc70*/  FADD.FTZ R0, R231, R10 ;  /* 0x0000000ae7007221 */ /* 0x000fe20000010000 */
[----:B------:R-:W-:Y:S02]  /*bc80*/  FADD.FTZ R2, R230, R2 ;  /* 0x00000002e6027221 */ /* 0x000fe40000010000 */
[----:B------:R-:W-:Y:S01]  /*bc90*/  FADD.FTZ R4, R228, R9 ;  /* 0x00000009e4047221 */ /* 0x000fe20000010000 */
[----:B------:R-:W-:Y:S01]  /*bca0*/  FADD.FTZ R0, R214, R0 ;  /* 0x00000000d6007221 */ /* 0x000fe20000010000 */
[----:B------:R-:W-:Y:S02]  /*bcb0*/  FADD.FTZ R2, R244, R2 ;  /* 0x00000002f4027221 */ /* 0x000fe40000010000 */
[----:B------:R-:W-:Y:S01]  /*bcc0*/  FADD.FTZ R4, R249, R4 ;  /* 0x00000004f9047221 */ /* 0x000fe20000010000 */
[----:B------:R-:W-:Y:S01]  /*bcd0*/  FADD.FTZ R0, R243, R0 ;  /* 0x00000000f3007221 */ /* 0x000fe20000010000 */
[----:B------:R-:W-:Y:S01]  /*bce0*/  FADD.FTZ R2, R245, R2 ;  /* 0x00000002f5027221 */ /* 0x000fe20000010000 */
[----:B------:R1:W5:Y:S01]  /*bcf0*/  LDL.LU R249, [R1+0x20] ;  /* 0x0000200001f97983 */ /* 0x0003620000300800 */
[----:B------:R-:W-:Y:S01]  /*bd00*/  FADD.FTZ R4, R241, R4 ;  /* 0x00000004f1047221 */ /* 0x000fe20000010000 */
[----:B------:R-:W-:Y:S01]  /*bd10*/  FADD.FTZ R0, R242, R0 ;  /* 0x00000000f2007221 */ /* 0x000fe20000010000 */
[----:B------:R-:W-:-:S02]  /*bd20*/  FADD.FTZ R3, R246, R2 ;  /* 0x00000002f6037221 */ /* 0x000fc40000010000 */
        /* <DEDUP_REMOVED lines=38> */
[----:B------:R-:W-:-:S02]  /*bf90*/  FADD.FTZ R0, R12, R0 ;  /* 0x000000000c007221 */ /* 0x000fc40000010000 */
[----:B------:R1:W-:Y:S01]  /*bfa0*/  STL [R1], R4 ;  /* 0x0000000401007387 */ /* 0x0003e20000100800 */
[C---:B------:R-:W-:Y:S03]  /*bfb0*/  HMMA.16816.F32 R176, R200.reuse, R184, R176 ;  /* 0x000000b8c8b0723c */ /* 0x040fe600000018b0 */
[----:B------:R1:W-:Y:S04]  /*bfc0*/  STL [R1+0x4], R3 ;  /* 0x0000040301007387 */ /* 0x0003e80000100800 */
[----:B------:R1:W-:Y:S01]  /*bfd0*/  STL [R1+0x8], R2 ;  /* 0x0000080201007387 */ /* 0x0003e20000100800 */
[C---:B------:R-:W-:Y:S03]  /*bfe0*/  HMMA.16816.F32 R116, R200.reuse, R128, R116 ;  /* 0x00000080c874723c */ /* 0x040fe60000001874 */
[----:B------:R1:W-:Y:S05]  /*bff0*/  STL [R1+0xc], R0 ;  /* 0x00000c0001007387 */ /* 0x0003ea0000100800 */
        /* <DEDUP_REMOVED lines=11> */
[----:B------:R-:W-:Y:S08]  /*c0b0*/  HMMA.16816.F32 R112, R200, R114, R204 ;  /* 0x00000072c870723c */ /* 0x000ff000000018cc */
[-C--:B------:R-:W-:Y:S08]  /*c0c0*/  HMMA.16816.F32 R160, R160, R6.reuse, R56 ;  /* 0x00000006a0a0723c */ /* 0x080ff00000001838 */
[----:B------:R-:W-:Y:S01]  /*c0d0*/  HMMA.16816.F32 R200, R200, R6, R44 ;  /* 0x00000006c8c8723c */ /* 0x000fe2000000182c */
[----:B------:R-:W-:Y:S01]  /*c0e0*/  UISETP.NE.AND UP0, UPT, UR26, 0x2, UPT ;  /* 0x000000021a00788c */ /* 0x000fe2000bf05270 */
[----:B------:R-:W-:Y:S01]  /*c0f0*/  MOV R164, R54 ;  /* 0x0000003600a47202 */ /* 0x000fe20000000f00 */
[----:B------:R-:W-:Y:S01]  /*c100*/  UIADD3 UR4, UPT, UPT, UR26, -0x3, URZ ;  /* 0xfffffffd1a047890 */ /* 0x000fe2000fffe0ff */
[----:B------:R-:W-:-:S02]  /*c110*/  MOV R166, R55 ;  /* 0x0000003700a67202 */ /* 0x000fc40000000f00 */
[----:B------:R-:W-:Y:S02]  /*c120*/  MOV R167, R170 ;  /* 0x000000aa00a77202 */ /* 0x000fe40000000f00 */
[----:B------:R-:W-:Y:S01]  /*c130*/  MOV R168, R209 ;  /* 0x000000d100a87202 */ /* 0x000fe20000000f00 */
[----:B-1----:R-:W-:-:S12]  /*c140*/  USEL UR4, UR4, 0xffffffff, UP0 ;  /* 0xffffffff04047887 */ /* 0x002fd80008000000 */
.L_x_17:
[----:B------:R-:W-:-:S09]  /*c150*/  UISETP.GE.AND UP0, UPT, UR4, URZ, UPT ;  /* 0x000000ff0400728c */ /* 0x000fd2000bf06270 */
[----:B------:R-:W-:Y:S05]  /*c160*/  BRA.U !UP0, `(.L_x_19) ;  /* 0x0000003d084c7547 */ /* 0x000fea000b800000 */
[----:B------:R-:W2:Y:S01]  /*c170*/  LDL.LU R5, [R1+0x1c] ;  /* 0x00001c0001057983 */ /* 0x000ea20000300800 */
[----:B------:R-:W-:Y:S01]  /*c180*/  UIMAD.WIDE.U32 UR6, UR11, UR22, URZ ;  /* 0x000000160b0672a5 */ /* 0x000fe2000f8e00ff */
[----:B------:R-:W-:Y:S01]  /*c190*/  IMAD.MOV.U32 R236, RZ, RZ, 0x40 ;  /* 0x00000040ffec7424 */ /* 0x000fe200078e00ff */
[----:B------:R-:W-:Y:S01]  /*c1a0*/  USHF.R.S32.HI UR5, URZ, 0x1f, UR34 ;  /* 0x0000001fff057899 */ /* 0x000fe20008011422 */
[----:B------:R-:W1:Y:S01]  /*c1b0*/  S2R R9, SR_TID.X ;  /* 0x0000000000097919 */ /* 0x000e620000002100 */
[----:B------:R-:W-:Y:S01]  /*c1c0*/  UIADD3 UR23, UPT, UPT, UR23, UR7, URZ ;  /* 0x0000000717177290 */ /* 0x000fe2000fffe0ff */
[----:B------:R-:W-:Y:S01]  /*c1d0*/  IMAD.MOV.U32 R245, RZ, RZ, 0x20 ;  /* 0x00000020fff57424 */ /* 0x000fe200078e00ff */
[----:B------:R-:W-:Y:S01]  /*c1e0*/  UIMAD.WIDE.U32 UR14, UR4, UR12, URZ ;  /* 0x0000000c040e72a5 */ /* 0x000fe2000f8e00ff */
[----:B------:R-:W3:Y:S01]  /*c1f0*/  S2R R7, SR_TID.X ;  /* 0x0000000000077919 */ /* 0x000ee20000002100 */
[----:B------:R-:W-:Y:S01]  /*c200*/  IMAD.U32 R3, RZ, RZ, UR7 ;  /* 0x00000007ff037e24 */ /* 0x000fe2000f8e00ff */
[----:B------:R-:W-:Y:S01]  /*c210*/  USHF.L.U64.HI UR10, UR12, 0x5, UR13 ;  /* 0x000000050c0a7899 */ /* 0x000fe2000801020d */
[----:B------:R-:W-:Y:S01]  /*c220*/  IMAD.U32 R2, RZ, RZ, UR6 ;  /* 0x00000006ff027e24 */ /* 0x000fe2000f8e00ff */
[----:B------:R-:W-:Y:S01]  /*c230*/  UIMAD UR6, UR4, UR13, UR15 ;  /* 0x0000000d040672a4 */ /* 0x000fe2000f8e020f */
[----:B------:R-:W-:Y:S01]  /*c240*/  IMAD.U32 R3, RZ, RZ, UR23 ;  /* 0x00000017ff037e24 */ /* 0x000fe2000f8e00ff */
[----:B------:R-:W-:Y:S01]  /*c250*/  USHF.L.U64.HI UR11, UR12, 0x7, UR13 ;  /* 0x000000070c0b7899 */ /* 0x000fe2000801020d */
[----:B------:R-:W-:Y:S01]  /*c260*/  SEL R236, R236, 0xffffffc0, !P6 ;  /* 0xffffffc0ecec7807 */ /* 0x000fe20007000000 */
[----:B------:R-:W-:Y:S01]  /*c270*/  USHF.L.U32 UR7, UR12, 0x5, URZ ;  /* 0x000000050c077899 */ /* 0x000fe200080006ff */
[----:B------:R-:W-:Y:S01]  /*c280*/  SEL R245, R245, 0xffffffe0, !P0 ;  /* 0xffffffe0f5f57807 */ /* 0x000fe20004000000 */
[----:B-----5:R-:W-:Y:S01]  /*c290*/  IMAD.MOV.U32 R169, RZ, RZ, R166 ;  /* 0x000000ffffa97224 */ /* 0x020fe200078e00a6 */
[----:B------:R-:W-:Y:S01]  /*c2a0*/  MOV R170, R164 ;  /* 0x000000a400aa7202 */ /* 0x000fe20000000f00 */
[----:B------:R-:W-:Y:S01]  /*c2b0*/  IMAD.MOV.U32 R165, RZ, RZ, R167 ;  /* 0x000000ffffa57224 */ /* 0x000fe200078e00a7 */
[--C-:B-1----:R-:W-:Y:S01]  /*c2c0*/  SHF.R.U32.HI R0, RZ, 0x3, R9.reuse ;  /* 0x00000003ff007819 */ /* 0x102fe20000011609 */
[----:B------:R-:W-:Y:S01]  /*c2d0*/  IMAD.SHL.U32 R171, R9, 0x40, RZ ;  /* 0x0000004009ab7824 */ /* 0x000fe200078e00ff */
[----:B------:R-:W-:-:S02]  /*c2e0*/  SHF.R.U32.HI R8, RZ, 0x1, R9 ;  /* 0x00000001ff087819 */ /* 0x000fc40000011609 */
[----:B------:R-:W-:Y:S01]  /*c2f0*/  IADD3 R0, P1, PT, R0, UR34, RZ ;  /* 0x0000002200007c10 */ /* 0x000fe2000ff3e0ff */
[----:B---3--:R-:W-:Y:S01]  /*c300*/  IMAD.SHL.U32 R7, R7, 0x8, RZ ;  /* 0x0000000807077824 */ /* 0x008fe200078e00ff */
[C---:B------:R-:W-:Y:S02]  /*c310*/  LOP3.LUT R6, R171.reuse, 0x1c0, RZ, 0xc0, !PT ;  /* 0x000001c0ab067812 */ /* 0x040fe400078ec0ff */
[----:B------:R-:W-:Y:S01]  /*c320*/  LOP3.LUT R241, R171, 0x200, RZ, 0xc0, !PT ;  /* 0x00000200abf17812 */ /* 0x000fe200078ec0ff */
[----:B------:R-:W-:Y:S01]  /*c330*/  IMAD.X R4, RZ, RZ, UR5, P1 ;  /* 0x00000005ff047e24 */ /* 0x000fe200088e06ff */
[----:B------:R-:W1:Y:S01]  /*c340*/  S2UR UR5, SR_CgaCtaId ;  /* 0x00000000000579c3 */ /* 0x000e620000008800 */
[----:B------:R-:W-:-:S04]  /*c350*/  IMAD.WIDE.U32 R2, R0, UR12, R2 ;  /* 0x0000000c00027c25 */ /* 0x000fc8000f8e0002 */
[----:B------:R-:W-:Y:S01]  /*c360*/  IMAD R4, R4, UR12, RZ ;  /* 0x0000000c04047c24 */ /* 0x000fe2000f8e02ff */
[----:B------:R-:W-:-:S03]  /*c370*/  USHF.L.U32 UR12, UR12, 0x7, URZ ;  /* 0x000000070c0c7899 */ /* 0x000fc600080006ff */
[----:B------:R-:W-:Y:S01]  /*c380*/  IMAD R0, R0, UR13, R4 ;  /* 0x0000000d00007c24 */ /* 0x000fe2000f8e0204 */
[----:B------:R-:W-:Y:S01]  /*c390*/  LOP3.LUT R4, R7, 0x38, RZ, 0xc0, !PT ;  /* 0x0000003807047812 */ /* 0x000fe200078ec0ff */
[----:B------:R-:W3:Y:S02]  /*c3a0*/  S2UR UR13, SR_CgaCtaId ;  /* 0x00000000000d79c3 */ /* 0x000ee40000008800 */
[----:B------:R-:W-:Y:S01]  /*c3b0*/  IMAD.IADD R3, R3, 0x1, R0 ;  /* 0x0000000103037824 */ /* 0x000fe200078e0200 */
[----:B------:R-:W-:-:S04]  /*c3c0*/  SHF.L.U32 R0, R9, 0x5, RZ ;  /* 0x0000000509007819 */ /* 0x000fc800000006ff */
[----:B------:R-:W-:Y:S02]  /*c3d0*/  LOP3.LUT R241, R241, 0x7c00, R0, 0xf8, !PT ;  /* 0x00007c00f1f17812 */ /* 0x000fe400078ef800 */
[----:B------:R-:W-:Y:S01]  /*c3e0*/  LOP3.LUT R0, R171, 0x400, RZ, 0xc0, !PT ;  /* 0x00000400ab007812 */ /* 0x000fe200078ec0ff */
[----:B--2---:R-:W-:-:S03]  /*c3f0*/  IMAD.WIDE.U32 R2, R5, UR31, R2 ;  /* 0x0000001f05027c25 */ /* 0x004fc6000f8e0002 */
[----:B------:R-:W-:Y:S01]  /*c400*/  IADD3 R4, P1, PT, R4, R2, RZ ;  /* 0x0000000204047210 */ /* 0x000fe20007f3e0ff */
[----:B------:R-:W-:-:S03]  /*c410*/  IMAD.U32 R2, RZ, RZ, UR14 ;  /* 0x0000000eff027e24 */ /* 0x000fc6000f8e00ff */
[----:B------:R-:W-:Y:S01]  /*c420*/  IADD3.X R5, PT, PT, R3, UR35, RZ, P1, !PT ;  /* 0x0000002303057c10 */ /* 0x000fe20008ffe4ff */
[----:B------:R-:W-:Y:S01]  /*c430*/  IMAD.U32 R3, RZ, RZ, UR15 ;  /* 0x0000000fff037e24 */ /* 0x000fe2000f8e00ff */
[----:B------:R-:W-:Y:S01]  /*c440*/  LOP3.LUT R3, R6, 0x38, R7, 0xf8, !PT ;  /* 0x0000003806037812 */ /* 0x000fe200078ef807 */
[----:B------:R-:W-:Y:S01]  /*c450*/  IMAD.U32 R6, RZ, RZ, UR6 ;  /* 0x00000006ff067e24 */ /* 0x000fe2000f8e00ff */
[----:B------:R-:W-:Y:S01]  /*c460*/  UMOV UR6, 0x400 ;  /* 0x0000040000067882 */ /* 0x000fe20000000000 */
[C---:B------:R-:W-:Y:S01]  /*c470*/  IMAD.SHL.U32 R248, R4.reuse, 0x2, RZ ;  /* 0x0000000204f87824 */ /* 0x040fe200078e00ff */
[C---:B------:R-:W-:Y:S01]  /*c480*/  LOP3.LUT R237, R3.reuse, 0x8, R9, 0x78, !PT ;  /* 0x0000000803ed7812 */ /* 0x040fe200078e7809 */
[----:B-1----:R-:W-:Y:S01]  /*c490*/  ULEA UR5, UR5, UR6, 0x18 ;  /* 0x0000000605057291 */ /* 0x002fe2000f8ec0ff */
[----:B------:R-:W-:Y:S01]  /*c4a0*/  LOP3.LUT R3, R3, 0x8, R8, 0x78, !PT ;  /* 0x0000000803037812 */ /* 0x000fe200078e7808 */
[----:B------:R-:W-:Y:S01]  /*c4b0*/  UIADD3 UR6, UP0, UPT, UR7, -0x80, URZ ;  /* 0xffffff8007067890 */ /* 0x000fe2000ff1e0ff */
[----:B------:R-:W-:Y:S01]  /*c4c0*/  SHF.L.U64.HI R5, R4, 0x1, R5 ;  /* 0x0000000104057819 */ /* 0x000fe20000010205 */
[----:B------:R-:W-:Y:S01]  /*c4d0*/  IMAD R237, R237, 0x2, R0 ;  /* 0x00000002eded7824 */ /* 0x000fe200078e0200 */
[----:B------:R-:W-:-:S02]  /*c4e0*/  LOP3.LUT R241, R241, R3, RZ, 0xfc, !PT ;  /* 0x00000003f1f17212 */ /* 0x000fc400078efcff */
[----:B------:R-:W-:Y:S02]  /*c4f0*/  LOP3.LUT R4, R7, 0x1f8, RZ, 0xc0, !PT ;  /* 0x000001f807047812 */ /* 0x000fe400078ec0ff */
[----:B------:R-:W-:Y:S02]  /*c500*/  LEA R248, P1, R2, R248, 0x7 ;  /* 0x000000f802f87211 */ /* 0x000fe400078238ff */
[----:B------:R-:W-:Y:S02]  /*c510*/  LEA R241, R241, UR5, 0x1 ;  /* 0x00000005f1f17c11 */ /* 0x000fe4000f8e08ff */
[----:B------:R-:W-:Y:S01]  /*c520*/  LOP3.LUT R171, R3, 0x200, R171, 0xf8, !PT ;  /* 0x0000020003ab7812 */ /* 0x000fe200078ef8ab */
[----:B------:R-:W-:Y:S01]  /*c530*/  IMAD.MOV.U32 R3, RZ, RZ, R168 ;  /* 0x000000ffff037224 */ /* 0x000fe200078e00a8 */
[----:B------:R-:W-:Y:S01]  /*c540*/  IADD3 R239, PT, PT, R237, UR5, RZ ;  /* 0x00000005edef7c10 */ /* 0x000fe2000fffe0ff */
[----:B------:R-:W-:Y:S01]  /*c550*/  IMAD.IADD R242, R236, 0x1, R241 ;  /* 0x00000001ecf27824 */ /* 0x000fe200078e02f1 */
[----:B------:R-:W-:Y:S01]  /*c560*/  LOP3.LUT R4, R4, 0x38, R9, 0x78, !PT ;  /* 0x0000003804047812 */ /* 0x000fe200078e7809 */
[----:B------:R-:W-:Y:S01]  /*c570*/  IMAD.IADD R243, R245, 0x1, R241 ;  /* 0x00000001f5f37824 */ /* 0x000fe200078e02f1 */
[----:B------:R-:W-:Y:S01]  /*c580*/  LEA.HI.X R2, R2, R5, R6, 0x7, P1 ;  /* 0x0000000502027211 */ /* 0x000fe200008f3c06 */
[--C-:B------:R-:W-:Y:S01]  /*c590*/  IMAD.IADD R236, R236, 0x1, R239.reuse ;  /* 0x00000001ecec7824 */ /* 0x100fe200078e02ef */
[----:B------:R-:W-:Y:S01]  /*c5a0*/  IADD3 R248, P1, PT, R248, UR8, RZ ;  /* 0x00000008f8f87c10 */ /* 0x000fe2000ff3e0ff */
[----:B------:R-:W-:Y:S01]  /*c5b0*/  UMOV UR8, 0x400 ;  /* 0x0000040000087882 */ /* 0x000fe20000000000 */
[----:B------:R-:W-:Y:S01]  /*c5c0*/  LEA R171, R171, UR5, 0x1 ;  /* 0x00000005abab7c11 */ /* 0x000fe2000f8e08ff */
[C---:B------:R-:W-:Y:S01]  /*c5d0*/  IMAD.IADD R239, R245.reuse, 0x1, R239 ;  /* 0x00000001f5ef7824 */ /* 0x040fe200078e02ef */
[----:B------:R-:W-:Y:S01]  /*c5e0*/  LOP3.LUT R4, R4, 0x1e00, R7, 0xf8, !PT ;  /* 0x00001e0004047812 */ /* 0x000fe200078ef807 */
[----:B------:R-:W-:Y:S01]  /*c5f0*/  IMAD.IADD R240, R245, 0x1, R236 ;  /* 0x00000001f5f07824 */ /* 0x000fe200078e02ec */
[----:B------:R-:W-:Y:S01]  /*c600*/  IADD3.X R247, PT, PT, R2, UR9, RZ, P1, !PT ;  /* 0x0000000902f77c10 */ /* 0x000fe20008ffe4ff */
[C---:B------:R-:W-:Y:S01]  /*c610*/  VIADD R2, R171.reuse, 0xc000 ;  /* 0x0000c000ab027836 */ /* 0x040fe20000000000 */
[----:B------:R-:W-:Y:S01]  /*c620*/  LEA R246, R4, UR5, 0x1 ;  /* 0x0000000504f67c11 */ /* 0x000fe2000f8e08ff */
[----:B------:R-:W-:Y:S01]  /*c630*/  VIADD R0, R171, 0xc040 ;  /* 0x0000c040ab007836 */ /* 0x000fe20000000000 */
[C---:B------:R-:W-:Y:S01]  /*c640*/  IADD3 R238, PT, PT, R245.reuse, R171, RZ ;  /* 0x000000abf5ee7210 */ /* 0x040fe20007ffe0ff */
[----:B------:R-:W-:Y:S01]  /*c650*/  IMAD.IADD R244, R245, 0x1, R242 ;  /* 0x00000001f5f47824 */ /* 0x000fe200078e02f2 */
[----:B------:R-:W-:-:S02]  /*c660*/  UIADD3 UR9, UPT, UPT, UR4, 0x1, URZ ;  /* 0x0000000104097890 */ /* 0x000fc4000fffe0ff */
[----:B---3--:R-:W-:Y:S01]  /*c670*/  ULEA UR8, UR13, UR8, 0x18 ;  /* 0x000000080d087291 */ /* 0x008fe2000f8ec0ff */
[----:B------:R-:W1:Y:S01]  /*c680*/  LDCU UR4, c[0x0][0x45c] ;  /* 0x00008b80ff0477ac */ /* 0x000e620008000800 */
[----:B------:R-:W-:Y:S01]  /*c690*/  UIADD3.X UR13, UPT, UPT, UR10, -0x1, URZ, UP0, !UPT ;  /* 0xffffffff0a0d7890 */ /* 0x000fe200087fe4ff */
[----:B------:R-:W-:Y:S11]  /*c6a0*/  BRA `(.L_x_20) ;  /* 0x00000000009c7947 */ /* 0x000ff60003800000 */
.L_x_22:
[----:B------:R-:W1:Y:S01]  /*c6b0*/  S2R R2, SR_TID.X ;  /* 0x0000000000027919 */ /* 0x000e620000002100 */
[----:B------:R-:W2:Y:S01]  /*c6c0*/  LDC.64 R204, c[0x0][0x3b8] ;  /* 0x0000ee00ffcc7b82 */ /* 0x000ea20000000a00 */
[----:B------:R-:W-:Y:S01]  /*c6d0*/  UIADD3 UR14, UPT, UPT, UR9, -0x2, URZ ;  /* 0xfffffffe090e7890 */ /* 0x000fe2000fffe0ff */
[----:B-1----:R-:W-:Y:S01]  /*c6e0*/  IMAD.SHL.U32 R246, R2, 0x8, RZ ;  /* 0x0000000802f67824 */ /* 0x002fe200078e00ff */
[C---:B--2---:R-:W-:Y:S04]  /*c6f0*/  SHF.L.U64.HI R207, R204.reuse, 0x4, R205 ;  /* 0x00000004cccf7819 */ /* 0x044fe800000102cd */
[----:B------:R-:W-:Y:S01]  /*c700*/  IMAD.WIDE.U32 R166, R204, UR14, RZ ;  /* 0x0000000ecca67c25 */ /* 0x000fe2000f8e00ff */
[----:B------:R-:W-:Y:S03]  /*c710*/  LOP3.LUT R164, R246, 0x1f8, RZ, 0xc0, !PT ;  /* 0x000001f8f6a47812 */ /* 0x000fe600078ec0ff */
[----:B------:R-:W-:Y:S01]  /*c720*/  IMAD.SHL.U32 R206, R204, 0x10, RZ ;  /* 0x00000010ccce7824 */ /* 0x000fe200078e00ff */
[----:B------:R-:W-:Y:S01]  /*c730*/  LEA R208, P2, R166, R250, 0x7 ;  /* 0x000000faa6d07211 */ /* 0x000fe200078438ff */
[----:B------:R-:W-:Y:S01]  /*c740*/  IMAD R167, R205, UR14, R167 ;  /* 0x0000000ecda77c24 */ /* 0x000fe2000f8e02a7 */
[----:B------:R-:W-:Y:S02]  /*c750*/  LOP3.LUT R164, R164, 0x38, R2, 0x78, !PT ;  /* 0x00000038a4a47812 */ /* 0x000fe400078e7802 */
[-C--:B------:R-:W-:Y:S02]  /*c760*/  LEA R0, P0, R166, R206.reuse, 0x6 ;  /* 0x000000cea6007211 */ /* 0x080fe400078030ff */
[----:B------:R-:W-:Y:S02]  /*c770*/  LOP3.LUT R246, R164, 0x1e00, R246, 0xf8, !PT ;  /* 0x00001e00a4f67812 */ /* 0x000fe400078ef8f6 */
[--C-:B------:R-:W-:Y:S02]  /*c780*/  LEA.HI.X R209, R166, R249, R167.reuse, 0x7, P2 ;  /* 0x000000f9a6d17211 */ /* 0x100fe400010f3ca7 */
[----:B------:R-:W-:Y:S02]  /*c790*/  LEA R246, R246, UR8, 0x1 ;  /* 0x00000008f6f67c11 */ /* 0x000fe4000f8e08ff */
[----:B------:R-:W-:Y:S02]  /*c7a0*/  LEA.HI.X R2, R166, R207, R167, 0x6, P0 ;  /* 0x000000cfa6027211 */ /* 0x000fe400000f34a7 */
[C---:B------:R-:W-:Y:S01]  /*c7b0*/  IADD3 R164, P0, PT, R0.reuse, R206, RZ ;  /* 0x000000ce00a47210 */ /* 0x040fe20007f1e0ff */
[----:B------:R-:W-:Y:S01]  /*c7c0*/  @!PT LDS RZ, [RZ] ;  /* 0x00000000fffff984 */ /* 0x000fe20000000800 */
[----:B------:R-:W-:Y:S01]  /*c7d0*/  @!PT LDS RZ, [RZ] ;  /* 0x00000000fffff984 */ /* 0x000fe20000000800 */
[----:B------:R-:W-:Y:S01]  /*c7e0*/  @!PT LDS RZ, [RZ] ;  /* 0x00000000fffff984 */ /* 0x000fe20000000800 */
[----:B------:R1:W-:Y:S01]  /*c7f0*/  LDGSTS.E.BYPASS.LTC128B.128 [R246+0x8000], desc[UR24][R208.64] ;  /* 0x08000000d0f67fae */ /* 0x0003e2000b981a18 */
[----:B------:R-:W-:Y:S02]  /*c800*/  LEA R206, P2, R0, R250, 0x1 ;  /* 0x000000fa00ce7211 */ /* 0x000fe400078408ff */
[----:B------:R-:W-:Y:S01]  /*c810*/  LEA R168, P1, R204, R0, 0x5 ;  /* 0x00000000cca87211 */ /* 0x000fe200078228ff */
[----:B------:R1:W-:Y:S01]  /*c820*/  LDGSTS.E.BYPASS.LTC128B.128 [R246+0xa000], desc[UR24][R208.64+0x80] ;  /* 0x0a000080d0f67fae */ /* 0x0003e2000b981a18 */
[----:B------:R-:W-:Y:S01]  /*c830*/  IMAD.X R167, R2, 0x1, R207, P0 ;  /* 0x0000000102a77824 */ /* 0x000fe200000e06cf */
[-C--:B------:R-:W-:Y:S02]  /*c840*/  LEA.HI.X R207, R0, R249.reuse, R2, 0x1, P2 ;  /* 0x000000f900cf7211 */ /* 0x080fe400010f0c02 */
[----:B------:R-:W-:Y:S02]  /*c850*/  LEA.HI.X R211, R204, R2, R205, 0x5, P1 ;  /* 0x00000002ccd37211 */ /* 0x000fe400008f2ccd */
[-C--:B------:R-:W-:Y:S01]  /*c860*/  LEA R204, P1, R164, R250.reuse, 0x1 ;  /* 0x000000faa4cc7211 */ /* 0x080fe200078208ff */
[----:B------:R1:W-:Y:S01]  /*c870*/  LDGSTS.E.BYPASS.LTC128B.128 [R246+0x8800], desc[UR24][R206.64] ;  /* 0x08800000cef67fae */ /* 0x0003e2000b981a18 */
[----:B------:R-:W-:Y:S02]  /*c880*/  LEA R166, P0, R168, R250, 0x1 ;  /* 0x000000faa8a67211 */ /* 0x000fe400078008ff */
[-C--:B------:R-:W-:Y:S01]  /*c890*/  LEA.HI.X R205, R164, R249.reuse, R167, 0x1, P1 ;  /* 0x000000f9a4cd7211 */ /* 0x080fe200008f0ca7 */
[----:B------:R1:W-:Y:S01]  /*c8a0*/  LDGSTS.E.BYPASS.LTC128B.128 [R246+0xa800], desc[UR24][R206.64+0x80] ;  /* 0x0a800080cef67fae */ /* 0x0003e2000b981a18 */
[----:B------:R-:W-:Y:S03]  /*c8b0*/  LEA.HI.X R167, R168, R249, R211, 0x1, P0 ;  /* 0x000000f9a8a77211 */ /* 0x000fe600000f0cd3 */
[----:B------:R1:W-:Y:S04]  /*c8c0*/  LDGSTS.E.BYPASS.LTC128B.128 [R246+0x9000], desc[UR24][R204.64] ;  /* 0x09000000ccf67fae */ /* 0x0003e8000b981a18 */
[----:B------:R1:W-:Y:S04]  /*c8d0*/  LDGSTS.E.BYPASS.LTC128B.128 [R246+0xb000], desc[UR24][R204.64+0x80] ;  /* 0x0b000080ccf67fae */ /* 0x0003e8000b981a18 */
[----:B------:R1:W-:Y:S04]  /*c8e0*/  LDGSTS.E.BYPASS.LTC128B.128 [R246+0x9800], desc[UR24][R166.64] ;  /* 0x09800000a6f67fae */ /* 0x0003e8000b981a18 */
[----:B------:R1:W-:Y:S04]  /*c8f0*/  LDGSTS.E.BYPASS.LTC128B.128 [R246+0xb800], desc[UR24][R166.64+0x80] ;  /* 0x0b800080a6f67fae */ /* 0x0003e8000b981a18 */
[----:B------:R-:W0:Y:S01]  /*c900*/  LDGDEPBAR ;  /* 0x00000000000079af */ /* 0x000e220000000000 */
[----:B------:R-:W-:Y:S05]  /*c910*/  BRA `(.L_x_21) ;  /* 0x0000000c00887947 */ /* 0x000fea0003800000 */
.L_x_20:
[----:B------:R-:W-:Y:S04]  /*c920*/  DEPBAR.LE SB0, 0x0 ;  /* 0x000080000000791a */ /* 0x000fe80000000000 */
[----:B------:R-:W-:Y:S01]  /*c930*/  BAR.SYNC.DEFER_BLOCKING 0x0 ;  /* 0x0000000000007b1d */ /* 0x000fe20000010000 */
[----:B------:R-:W-:Y:S01]  /*c940*/  IMAD.MOV.U32 R10, RZ, RZ, R248 ;  /* 0x000000ffff0a7224 */ /* 0x000fe200078e00f8 */
[----:B------:R-:W-:Y:S01]  /*c950*/  IADD3 R6, P0, PT, R248, UR7, RZ ;  /* 0x00000007f8067c10 */ /* 0x000fe2000ff1e0ff */
[----:B------:R-:W-:Y:S01]  /*c960*/  IMAD.MOV.U32 R11, RZ, RZ, R247 ;  /* 0x000000ffff0b7224 */ /* 0x000fe200078e00f7 */
[----:B------:R-:W-:Y:S02]  /*c970*/  UISETP.NE.AND UP0, UPT, UR9, 0x1, UPT ;  /* 0x000000010900788c */ /* 0x000fe4000bf05270 */
[----:B------:R-:W-:Y:S02]  /*c980*/  IADD3.X R7, PT, PT, R247, UR10, RZ, P0, !PT ;  /* 0x0000000af7077c10 */ /* 0x000fe400087fe4ff */
[----:B------:R-:W-:Y:S04]  /*c990*/  IADD3 R4, P0, PT, R6, UR6, RZ ;  /* 0x0000000606047c10 */ /* 0x000fe8000ff1e0ff */
[----:B------:R-:W-:Y:S02]  /*c9a0*/  IADD3.X R5, PT, PT, R7, UR13, RZ, P0, !PT ;  /* 0x0000000d07057c10 */ /* 0x000fe400087fe4ff */
[----:B------:R-:W-:Y:S04]  /*c9b0*/  IADD3 R8, P0, PT, R4, UR6, RZ ;  /* 0x0000000604087c10 */ /* 0x000fe8000ff1e0ff */
[----:B------:R-:W-:Y:S01]  /*c9c0*/  IADD3.X R9, PT, PT, R5, UR13, RZ, P0, !PT ;  /* 0x0000000d05097c10 */ /* 0x000fe200087fe4ff */
[----:B------:R-:W-:Y:S01]  /*c9d0*/  @!PT LDS RZ, [RZ] ;  /* 0x00000000fffff984 */ /* 0x000fe20000000800 */
[----:B------:R-:W-:Y:S01]  /*c9e0*/  @!PT LDS RZ, [RZ] ;  /* 0x00000000fffff984 */ /* 0x000fe20000000800 */
[----:B------:R-:W-:Y:S01]  /*c9f0*/  @!PT LDS RZ, [RZ] ;  /* 0x00000000fffff984 */ /* 0x000fe20000000800 */
[----:B------:R-:W-:Y:S08]  /*ca00*/  LDGSTS.E.BYPASS.LTC128B.128 [R246+0xc000], desc[UR24][R10.64] ;  /* 0x0c0000000af67fae */ /* 0x000ff0000b981a18 */
[----:B------:R-:W-:Y:S08]  /*ca10*/  LDGSTS.E.BYPASS.LTC128B.128 [R246+0xe000], desc[UR24][R10.64+0x80] ;  /* 0x0e0000800af67fae */ /* 0x000ff0000b981a18 */
[----:B------:R-:W-:Y:S08]  /*ca20*/  LDGSTS.E.BYPASS.LTC128B.128 [R246+0xc800], desc[UR24][R6.64] ;  /* 0x0c80000006f67fae */ /* 0x000ff0000b981a18 */
[----:B------:R-:W-:Y:S08]  /*ca30*/  LDGSTS.E.BYPASS.LTC128B.128 [R246+0xe800], desc[UR24][R6.64+0x80] ;  /* 0x0e80008006f67fae */ /* 0x000ff0000b981a18 */
[----:B------:R-:W-:Y:S08]  /*ca40*/  LDGSTS.E.BYPASS.LTC128B.128 [R246+0xd000], desc[UR24][R4.64+0x80] ;  /* 0x0d00008004f67fae */ /* 0x000ff0000b981a18 */
[----:B--2---:R2:W-:Y:S08]  /*ca50*/  LDGSTS.E.BYPASS.LTC128B.128 [R246+0xf000], desc[UR24][R4.64+0x100] ;  /* 0x0f00010004f67fae */ /* 0x0045f0000b981a18 */
[----:B------:R-:W-:Y:S08]  /*ca60*/  LDGSTS.E.BYPASS.LTC128B.128 [R246+0xd800], desc[UR24][R8.64+0x100] ;  /* 0x0d80010008f67fae */ /* 0x000ff0000b981a18 */
[----:B------:R3:W-:Y:S08]  /*ca70*/  LDGSTS.E.BYPASS.LTC128B.128 [R246+0xf800], desc[UR24][R8.64+0x180] ;  /* 0x0f80018008f67fae */ /* 0x0007f0000b981a18 */
[----:B------:R-:W-:Y:S08]  /*ca80*/  LDSM.16.M88.4 R64, [R241] ;  /* 0x00000000f140783b */ /* 0x000ff00000000200 */
[----:B------:R-:W2:Y:S08]  /*ca90*/  LDSM.16.M88.4 R16, [R237+UR5+0x8000] ;  /* 0x00800005ed10783b */ /* 0x000eb00008000200 */
[----:B------:R-:W3:Y:S08]  /*caa0*/  LDSM.16.M88.4 R60, [R241+0x2000] ;  /* 0x00200000f13c783b */ /* 0x000ef00000000200 */
[----:B------:R-:W4:Y:S08]  /*cab0*/  LDSM.16.M88.4 R32, [R237+UR5+0x8800] ;  /* 0x00880005ed20783b */ /* 0x000f300008000200 */
[----:B------:R-:W0:Y:S08]  /*cac0*/  LDGDEPBAR ;  /* 0x00000000000079af */ /* 0x000e300000000000 */
[----:B------:R-:W5:Y:S08]  /*cad0*/  LDSM.16.M88.4 R48, [R237+UR5+0x9000] ;  /* 0x00900005ed30783b */ /* 0x000f700008000200 */
[----:B------:R-:W1:Y:S01]  /*cae0*/  LDSM.16.M88.4 R204, [R237+UR5+0x9800] ;  /* 0x00980005edcc783b */ /* 0x000e620008000200 */
[-C--:B--2---:R-:W-:Y:S07]  /*caf0*/  HMMA.16816.F32 R4, R64, R16.reuse, RZ ;  /* 0x000000104004723c */ /* 0x084fee00000018ff */
[----:B------:R-:W-:Y:S01]  /*cb00*/  LDSM.16.M88.4 R208, [R243] ;  /* 0x00000000f3d0783b */ /* 0x000fe20000000200 */
[C---:B---3--:R-:W-:Y:S07]  /*cb10*/  HMMA.16816.F32 R8, R60.reuse, R16, RZ ;  /* 0x000000103c08723c */ /* 0x048fee00000018ff */
[----:B------:R-:W2:Y:S01]  /*cb20*/  LDSM.16.M88.4 R212, [R239+0x8000] ;  /* 0x00800000efd4783b */ /* 0x000ea20000000200 */
[-C--:B------:R-:W-:Y:S07]  /*cb30*/  HMMA.16816.F32 R12, R60, R18.reuse, RZ ;  /* 0x000000123c0c723c */ /* 0x080fee00000018ff */
[----:B------:R-:W3:Y:S01]  /*cb40*/  LDSM.16.M88.4 R216, [R243+0x2000] ;  /* 0x00200000f3d8783b */ /* 0x000ee20000000200 */
[C---:B------:R-:W-:Y:S07]  /*cb50*/  HMMA.16816.F32 R16, R64.reuse, R18, RZ ;  /* 0x000000124010723c */ /* 0x040fee00000018ff */
[----:B------:R-:W3:Y:S01]  /*cb60*/  LDSM.16.M88.4 R220, [R239+0x8800] ;  /* 0x00880000efdc783b */ /* 0x000ee20000000200 */
[-C--:B----4-:R-:W-:Y:S07]  /*cb70*/  HMMA.16816.F32 R20, R64, R32.reuse, RZ ;  /* 0x000000204014723c */ /* 0x090fee00000018ff */
[----:B------:R-:W4:Y:S01]  /*cb80*/  LDSM.16.M88.4 R224, [R239+0x9000] ;  /* 0x00900000efe0783b */ /* 0x000f220000000200 */
[C---:B------:R-:W-:Y:S07]  /*cb90*/  HMMA.16816.F32 R24, R60.reuse, R32, RZ ;  /* 0x000000203c18723c */ /* 0x040fee00000018ff */
[----:B------:R-:W4:Y:S01]  /*cba0*/  LDSM.16.M88.4 R228, [R239+0x9800] ;  /* 0x00980000efe4783b */ /* 0x000f220000000200 */
[-C--:B------:R-:W-:Y:S07]  /*cbb0*/  HMMA.16816.F32 R28, R60, R34.reuse, RZ ;  /* 0x000000223c1c723c */ /* 0x080fee00000018ff */
[----:B------:R-:W-:Y:S01]  /*cbc0*/  LDSM.16.M88.4 R232, [R236+0x9000] ;  /* 0x00900000ece8783b */ /* 0x000fe20000000200 */
[C---:B------:R-:W-:Y:S08]  /*cbd0*/  HMMA.16816.F32 R32, R64.reuse, R34, RZ ;  /* 0x000000224020723c */ /* 0x040ff000000018ff */
[-C--:B-----5:R-:W-:Y:S08]  /*cbe0*/  HMMA.16816.F32 R36, R64, R48.reuse, RZ ;  /* 0x000000304024723c */ /* 0x0a0ff000000018ff */
[C---:B------:R-:W-:Y:S08]  /*cbf0*/  HMMA.16816.F32 R40, R60.reuse, R48, RZ ;  /* 0x000000303c28723c */ /* 0x040ff000000018ff */
[-C--:B------:R-:W-:Y:S08]  /*cc00*/  HMMA.16816.F32 R44, R60, R50.reuse, RZ ;  /* 0x000000323c2c723c */ /* 0x080ff000000018ff */
[C---:B------:R-:W-:Y:S08]  /*cc10*/  HMMA.16816.F32 R48, R64.reuse, R50, RZ ;  /* 0x000000324030723c */ /* 0x040ff000000018ff */
[-C--:B-1----:R-:W-:Y:S08]  /*cc20*/  HMMA.16816.F32 R52, R64, R204.reuse, RZ ;  /* 0x000000cc4034723c */ /* 0x082ff000000018ff */
[C---:B------:R-:W-:Y:S08]  /*cc30*/  HMMA.16816.F32 R56, R60.reuse, R204, RZ ;  /* 0x000000cc3c38723c */ /* 0x040ff000000018ff */
[-C--:B------:R-:W-:Y:S08]  /*cc40*/  HMMA.16816.F32 R60, R60, R206.reuse, RZ ;  /* 0x000000ce3c3c723c */ /* 0x080ff000000018ff */
[----:B------:R-:W-:Y:S01]  /*cc50*/  HMMA.16816.F32 R64, R64, R206, RZ ;  /* 0x000000ce4040723c */ /* 0x000fe200000018ff */
[----:B------:R-:W-:Y:S07]  /*cc60*/  LDSM.16.M88.4 R204, [R242] ;  /* 0x00000000f2cc783b */ /* 0x000fee0000000200 */
[-C--:B--2---:R-:W-:Y:S08]  /*cc70*/  HMMA.16816.F32 R4, R208, R212.reuse, R4 ;  /* 0x000000d4d004723c */ /* 0x084ff00000001804 */
[C---:B---3--:R-:W-:Y:S08]  /*cc80*/  HMMA.16816.F32 R8, R216.reuse, R212, R8 ;  /* 0x000000d4d808723c */ /* 0x048ff00000001808 */
[-C--:B------:R-:W-:Y:S08]  /*cc90*/  HMMA.16816.F32 R12, R216, R214.reuse, R12 ;  /* 0x000000d6d80c723c */ /* 0x080ff0000000180c */
[C---:B------:R-:W-:Y:S01]  /*cca0*/  HMMA.16816.F32 R16, R208.reuse, R214, R16 ;  /* 0x000000d6d010723c */ /* 0x040fe20000001810 */
[----:B------:R-:W1:Y:S07]  /*ccb0*/  LDSM.16.M88.4 R212, [R236+0x8000] ;  /* 0x00800000ecd4783b */ /* 0x000e6e0000000200 */
[-C--:B------:R-:W-:Y:S08]  /*ccc0*/  HMMA.16816.F32 R20, R208, R220.reuse, R20 ;  /* 0x000000dcd014723c */ /* 0x080ff00000001814 */
[C---:B------:R-:W-:Y:S08]  /*ccd0*/  HMMA.16816.F32 R24, R216.reuse, R220, R24 ;  /* 0x000000dcd818723c */ /* 0x040ff00000001818 */
[-C--:B------:R-:W-:Y:S08]  /*cce0*/  HMMA.16816.F32 R28, R216, R222.reuse, R28 ;  /* 0x000000ded81c723c */ /* 0x080ff0000000181c */
[C---:B------:R-:W-:Y:S01]  /*ccf0*/  HMMA.16816.F32 R32, R208.reuse, R222, R32 ;  /* 0x000000ded020723c */ /* 0x040fe20000001820 */
[----:B------:R-:W2:Y:S07]  /*cd00*/  LDSM.16.M88.4 R220, [R242+0x2000] ;  /* 0x00200000f2dc783b */ /* 0x000eae0000000200 */
[-C--:B----4-:R-:W-:Y:S08]  /*cd10*/  HMMA.16816.F32 R36, R208, R224.reuse, R36 ;  /* 0x000000e0d024723c */ /* 0x090ff00000001824 */
[C---:B------:R-:W-:Y:S08]  /*cd20*/  HMMA.16816.F32 R40, R216.reuse, R224, R40 ;  /* 0x000000e0d828723c */ /* 0x040ff00000001828 */
[-C--:B------:R-:W-:Y:S08]  /*cd30*/  HMMA.16816.F32 R44, R216, R226.reuse, R44 ;  /* 0x000000e2d82c723c */ /* 0x080ff0000000182c */
[C---:B------:R-:W-:Y:S01]  /*cd40*/  HMMA.16816.F32 R48, R208.reuse, R226, R48 ;  /* 0x000000e2d030723c */ /* 0x040fe20000001830 */
[----:B------:R-:W3:Y:S07]  /*cd50*/  LDSM.16.M88.4 R224, [R236+0x8800] ;  /* 0x00880000ece0783b */ /* 0x000eee0000000200 */
[-C--:B------:R-:W-:Y:S08]  /*cd60*/  HMMA.16816.F32 R52, R208, R228.reuse, R52 ;  /* 0x000000e4d034723c */ /* 0x080ff00000001834 */
[C---:B------:R-:W-:Y:S08]  /*cd70*/  HMMA.16816.F32 R56, R216.reuse, R228, R56 ;  /* 0x000000e4d838723c */ /* 0x040ff00000001838 */
[-C--:B------:R-:W-:Y:S01]  /*cd80*/  HMMA.16816.F32 R60, R216, R230.reuse, R60 ;  /* 0x000000e6d83c723c */ /* 0x080fe2000000183c */
[----:B------:R-:W4:Y:S07]  /*cd90*/  LDSM.16.M88.4 R216, [R236+0x9800] ;  /* 0x00980000ecd8783b */ /* 0x000f2e0000000200 */
[----:B------:R-:W-:Y:S01]  /*cda0*/  HMMA.16816.F32 R64, R208, R230, R64 ;  /* 0x000000e6d040723c */ /* 0x000fe20000001840 */
[----:B------:R-:W-:Y:S07]  /*cdb0*/  LDSM.16.M88.4 R208, [R244] ;  /* 0x00000000f4d0783b */ /* 0x000fee0000000200 */
[-C--:B-1----:R-:W-:Y:S01]  /*cdc0*/  HMMA.16816.F32 R4, R204, R212.reuse, R4 ;  /* 0x000000d4cc04723c */ /* 0x082fe20000001804 */
[----:B------:R-:W-:Y:S07]  /*cdd0*/  LDSM.16.M88.4 R228, [R240+0x8800] ;  /* 0x00880000f0e4783b */ /* 0x000fee0000000200 */
[C---:B--2---:R-:W-:Y:S08]  /*cde0*/  HMMA.16816.F32 R8, R220.reuse, R212, R8 ;  /* 0x000000d4dc08723c */ /* 0x044ff00000001808 */
[-C--:B------:R-:W-:Y:S08]  /*cdf0*/  HMMA.16816.F32 R12, R220, R214.reuse, R12 ;  /* 0x000000d6dc0c723c */ /* 0x080ff0000000180c */
[C---:B------:R-:W-:Y:S01]  /*ce00*/  HMMA.16816.F32 R16, R204.reuse, R214, R16 ;  /* 0x000000d6cc10723c */ /* 0x040fe20000001810 */
[----:B------:R-:W1:Y:S07]  /*ce10*/  LDSM.16.M88.4 R212, [R240+0x8000] ;  /* 0x00800000f0d4783b */ /* 0x000e6e0000000200 */
[-C--:B---3--:R-:W-:Y:S08]  /*ce20*/  HMMA.16816.F32 R20, R204, R224.reuse, R20 ;  /* 0x000000e0cc14723c */ /* 0x088ff00000001814 */
[C---:B------:R-:W-:Y:S08]  /*ce30*/  HMMA.16816.F32 R24, R220.reuse, R224, R24 ;  /* 0x000000e0dc18723c */ /* 0x040ff00000001818 */
[-C--:B------:R-:W-:Y:S08]  /*ce40*/  HMMA.16816.F32 R28, R220, R226.reuse, R28 ;  /* 0x000000e2dc1c723c */ /* 0x080ff0000000181c */
[C---:B------:R-:W-:Y:S01]  /*ce50*/  HMMA.16816.F32 R32, R204.reuse, R226, R32 ;  /* 0x000000e2cc20723c */ /* 0x040fe20000001820 */
[----:B------:R-:W2:Y:S07]  /*ce60*/  LDSM.16.M88.4 R224, [R244+0x2000] ;  /* 0x00200000f4e0783b */ /* 0x000eae0000000200 */
[-C--:B------:R-:W-:Y:S08]  /*ce70*/  HMMA.16816.F32 R36, R204, R232.reuse, R36 ;  /* 0x000000e8cc24723c */ /* 0x080ff00000001824 */
[C---:B------:R-:W-:Y:S08]  /*ce80*/  HMMA.16816.F32 R40, R220.reuse, R232, R40 ;  /* 0x000000e8dc28723c */ /* 0x040ff00000001828 */
[-C--:B------:R-:W-:Y:S08]  /*ce90*/  HMMA.16816.F32 R44, R220, R234.reuse, R44 ;  /* 0x000000eadc2c723c */ /* 0x080ff0000000182c */
[C---:B------:R-:W-:Y:S01]  /*cea0*/  HMMA.16816.F32 R48, R204.reuse, R234, R48 ;  /* 0x000000eacc30723c */ /* 0x040fe20000001830 */
[----:B------:R-:W3:Y:S07]  /*ceb0*/  LDSM.16.M88.4 R232, [R240+0x9000] ;  /* 0x00900000f0e8783b */ /* 0x000eee0000000200 */
[-C--:B----4-:R-:W-:Y:S08]  /*cec0*/  HMMA.16816.F32 R52, R204, R216.reuse, R52 ;  /* 0x000000d8cc34723c */ /* 0x090ff00000001834 */
[C---:B------:R-:W-:Y:S08]  /*ced0*/  HMMA.16816.F32 R56, R220.reuse, R216, R56 ;  /* 0x000000d8dc38723c */ /* 0x040ff00000001838 */
[-C--:B------:R-:W-:Y:S01]  /*cee0*/  HMMA.16816.F32 R60, R220, R218.reuse, R60 ;  /* 0x000000dadc3c723c */ /* 0x080fe2000000183c */
[----:B------:R-:W4:Y:S07]  /*cef0*/  LDSM.16.M88.4 R220, [R240+0x9800] ;  /* 0x00980000f0dc783b */ /* 0x000f2e0000000200 */
[----:B------:R-:W-:Y:S01]  /*cf00*/  HMMA.16816.F32 R64, R204, R218, R64 ;  /* 0x000000dacc40723c */ /* 0x000fe20000001840 */
[----:B------:R-:W-:Y:S07]  /*cf10*/  LDSM.16.M88.4 R204, [R241+0x4000] ;  /* 0x00400000f1cc783b */ /* 0x000fee0000000200 */
[-C--:B-1----:R-:W-:Y:S01]  /*cf20*/  HMMA.16816.F32 R4, R208, R212.reuse, R4 ;  /* 0x000000d4d004723c */ /* 0x082fe20000001804 */
[----:B------:R-:W-:Y:S07]  /*cf30*/  LDSM.16.M88.4 R216, [R241+0x6000] ;  /* 0x00600000f1d8783b */ /* 0x000fee0000000200 */
[C---:B--2---:R-:W-:Y:S08]  /*cf40*/  HMMA.16816.F32 R8, R224.reuse, R212, R8 ;  /* 0x000000d4e008723c */ /* 0x044ff00000001808 */
[-C--:B------:R-:W-:Y:S08]  /*cf50*/  HMMA.16816.F32 R12, R224, R214.reuse, R12 ;  /* 0x000000d6e00c723c */ /* 0x080ff0000000180c */
[C---:B------:R-:W-:Y:S01]  /*cf60*/  HMMA.16816.F32 R16, R208.reuse, R214, R16 ;  /* 0x000000d6d010723c */ /* 0x040fe20000001810 */
[----:B------:R-:W1:Y:S07]  /*cf70*/  LDSM.16.M88.4 R212, [R237+UR5+0xa000] ;  /* 0x00a00005edd4783b */ /* 0x000e6e0008000200 */
[-C--:B------:R-:W-:Y:S08]  /*cf80*/  HMMA.16816.F32 R20, R208, R228.reuse, R20 ;  /* 0x000000e4d014723c */ /* 0x080ff00000001814 */
[C---:B------:R-:W-:Y:S08]  /*cf90*/  HMMA.16816.F32 R24, R224.reuse, R228, R24 ;  /* 0x000000e4e018723c */ /* 0x040ff00000001818 */
[-C--:B------:R-:W-:Y:S08]  /*cfa0*/  HMMA.16816.F32 R28, R224, R230.reuse, R28 ;  /* 0x000000e6e01c723c */ /* 0x080ff0000000181c */
[C---:B------:R-:W-:Y:S01]  /*cfb0*/  HMMA.16816.F32 R32, R208.reuse, R230, R32 ;  /* 0x000000e6d020723c */ /* 0x040fe20000001820 */
[----:B------:R-:W2:Y:S07]  /*cfc0*/  LDSM.16.M88.4 R228, [R237+UR5+0xa800] ;  /* 0x00a80005ede4783b */ /* 0x000eae0008000200 */
[-C--:B---3--:R-:W-:Y:S08]  /*cfd0*/  HMMA.16816.F32 R36, R208, R232.reuse, R36 ;  /* 0x000000e8d024723c */ /* 0x088ff00000001824 */
[C---:B------:R-:W-:Y:S08]  /*cfe0*/  HMMA.16816.F32 R40, R224.reuse, R232, R40 ;  /* 0x000000e8e028723c */ /* 0x040ff00000001828 */
[-C--:B------:R-:W-:Y:S08]  /*cff0*/  HMMA.16816.F32 R44, R224, R234.reuse, R44 ;  /* 0x000000eae02c723c */ /* 0x080ff0000000182c */
[C---:B------:R-:W-:Y:S01]  /*d000*/  HMMA.16816.F32 R48, R208.reuse, R234, R48 ;  /* 0x000000ead030723c */ /* 0x040fe20000001830 */
[----:B------:R-:W3:Y:S07]  /*d010*/  LDSM.16.M88.4 R232, [R237+UR5+0xb000] ;  /* 0x00b00005ede8783b */ /* 0x000eee0008000200 */
[-C--:B----4-:R-:W-:Y:S08]  /*d020*/  HMMA.16816.F32 R52, R208, R220.reuse, R52 ;  /* 0x000000dcd034723c */ /* 0x090ff00000001834 */
[C---:B------:R-:W-:Y:S08]  /*d030*/  HMMA.16816.F32 R56, R224.reuse, R220, R56 ;  /* 0x000000dce038723c */ /* 0x040ff00000001838 */
[-C--:B------:R-:W-:Y:S01]  /*d040*/  HMMA.16816.F32 R60, R224, R222.reuse, R60 ;  /* 0x000000dee03c723c */ /* 0x080fe2000000183c */
[----:B------:R-:W4:Y:S07]  /*d050*/  LDSM.16.M88.4 R224, [R237+UR5+0xb800] ;  /* 0x00b80005ede0783b */ /* 0x000f2e0008000200 */
[----:B------:R-:W-:Y:S01]  /*d060*/  HMMA.16816.F32 R64, R208, R222, R64 ;  /* 0x000000ded040723c */ /* 0x000fe20000001840 */
[----:B------:R-:W-:Y:S07]  /*d070*/  LDSM.16.M88.4 R208, [R243+0x4000] ;  /* 0x00400000f3d0783b */ /* 0x000fee0000000200 */
[-C--:B-1----:R-:W-:Y:S01]  /*d080*/  HMMA.16816.F32 R4, R204, R212.reuse, R4 ;  /* 0x000000d4cc04723c */ /* 0x082fe20000001804 */
[----:B------:R-:W-:Y:S07]  /*d090*/  LDSM.16.M88.4 R220, [R243+0x6000] ;  /* 0x00600000f3dc783b */ /* 0x000fee0000000200 */
[C---:B------:R-:W-:Y:S08]  /*d0a0*/  HMMA.16816.F32 R8, R216.reuse, R212, R8 ;  /* 0x000000d4d808723c */ /* 0x040ff00000001808 */
[-C--:B------:R-:W-:Y:S08]  /*d0b0*/  HMMA.16816.F32 R12, R216, R214.reuse, R12 ;  /* 0x000000d6d80c723c */ /* 0x080ff0000000180c */
[C---:B------:R-:W-:Y:S01]  /*d0c0*/  HMMA.16816.F32 R16, R204.reuse, R214, R16 ;  /* 0x000000d6cc10723c */ /* 0x040fe20000001810 */
[----:B------:R-:W1:Y:S07]  /*d0d0*/  LDSM.16.M88.4 R212, [R239+0xa000] ;  /* 0x00a00000efd4783b */ /* 0x000e6e0000000200 */
[-C--:B--2---:R-:W-:Y:S08]  /*d0e0*/  HMMA.16816.F32 R20, R204, R228.reuse, R20 ;  /* 0x000000e4cc14723c */ /* 0x084ff00000001814 */
[C---:B------:R-:W-:Y:S08]  /*d0f0*/  HMMA.16816.F32 R24, R216.reuse, R228, R24 ;  /* 0x000000e4d818723c */ /* 0x040ff00000001818 */
[-C--:B------:R-:W-:Y:S08]  /*d100*/  HMMA.16816.F32 R28, R216, R230.reuse, R28 ;  /* 0x000000e6d81c723c */ /* 0x080ff0000000181c */
[C---:B------:R-:W-:Y:S01]  /*d110*/  HMMA.16816.F32 R32, R204.reuse, R230, R32 ;  /* 0x000000e6cc20723c */ /* 0x040fe20000001820 */
[----:B------:R-:W2:Y:S07]  /*d120*/  LDSM.16.M88.4 R228, [R239+0xa800] ;  /* 0x00a80000efe4783b */ /* 0x000eae0000000200 */
[-C--:B---3--:R-:W-:Y:S08]  /*d130*/  HMMA.16816.F32 R36, R204, R232.reuse, R36 ;  /* 0x000000e8cc24723c */ /* 0x088ff00000001824 */
        /* <DEDUP_REMOVED lines=51> */
[----:B------:R-:W4:Y:S01]  /*d470*/  LDSM.16.M88.4 R224, [R240+0xb800] ;  /* 0x00b80000f0e0783b */ /* 0x000f220000000200 */
[----:B------:R-:W-:Y:S06]  /*d480*/  DEPBAR.LE SB0, 0x0 ;  /* 0x000080000000791a */ /* 0x000fec0000000000 */
[----:B------:R-:W-:Y:S01]  /*d490*/  HMMA.16816.F32 R64, R204, R222, R64 ;  /* 0x000000decc40723c */ /* 0x000fe20000001840 */
[----:B------:R-:W-:Y:S07]  /*d4a0*/  BAR.SYNC.DEFER_BLOCKING 0x0 ;  /* 0x0000000000007b1d */ /* 0x000fee0000010000 */
[-C--:B-1----:R-:W-:Y:S08]  /*d4b0*/  HMMA.16816.F32 R4, R208, R212.reuse, R4 ;  /* 0x000000d4d004723c */ /* 0x082ff00000001804 */
[C---:B------:R-:W-:Y:S08]  /*d4c0*/  HMMA.16816.F32 R8, R216.reuse, R212, R8 ;  /* 0x000000d4d808723c */ /* 0x040ff00000001808 */
[-C--:B------:R-:W-:Y:S03]  /*d4d0*/  HMMA.16816.F32 R12, R216, R214.reuse, R12 ;  /* 0x000000d6d80c723c */ /* 0x080fe6000000180c */
[----:B------:R-:W-:Y:S02]  /*d4e0*/  FMNMX3.FTZ R0, R3, R4, R5, !PT ;  /* 0x0000000403007276 */ /* 0x000fe40007810005 */
[----:B------:R-:W-:Y:S03]  /*d4f0*/  FMNMX3.FTZ R2, R165, R6, R7, !PT ;  /* 0x00000006a5027276 */ /* 0x000fe60007810007 */
[C---:B------:R-:W-:Y:S08]  /*d500*/  HMMA.16816.F32 R16, R208.reuse, R214, R16 ;  /* 0x000000d6d010723c */ /* 0x040ff00000001810 */
[-C--:B--2---:R-:W-:Y:S08]  /*d510*/  HMMA.16816.F32 R20, R208, R228.reuse, R20 ;  /* 0x000000e4d014723c */ /* 0x084ff00000001814 */
[C---:B------:R-:W-:Y:S04]  /*d520*/  HMMA.16816.F32 R24, R216.reuse, R228, R24 ;  /* 0x000000e4d818723c */ /* 0x040fe80000001818 */
[----:B------:R-:W-:Y:S02]  /*d530*/  FMNMX3.FTZ R164, R0, R16, R17, !PT ;  /* 0x0000001000a47276 */ /* 0x000fe40007810011 */
[----:B------:R-:W-:Y:S02]  /*d540*/  FMNMX3.FTZ R0, R2, R18, R19, !PT ;  /* 0x0000001202007276 */ /* 0x000fe40007810013 */
[-C--:B------:R-:W-:Y:S03]  /*d550*/  HMMA.16816.F32 R28, R216, R230.reuse, R28 ;  /* 0x000000e6d81c723c */ /* 0x080fe6000000181c */
[----:B------:R-:W-:Y:S02]  /*d560*/  FMNMX3.FTZ R2, R164, R20, R21, !PT ;  /* 0x00000014a4027276 */ /* 0x000fe40007810015 */
[----:B------:R-:W-:Y:S02]  /*d570*/  FMNMX3.FTZ R164, R169, R8, R9, !PT ;  /* 0x00000008a9a47276 */ /* 0x000fe40007810009 */
[----:B------:R-:W-:Y:S01]  /*d580*/  FMNMX3.FTZ R166, R0, R22, R23, !PT ;  /* 0x0000001600a67276 */ /* 0x000fe20007810017 */
[C---:B------:R-:W-:Y:S04]  /*d590*/  HMMA.16816.F32 R32, R208.reuse, R230, R32 ;  /* 0x000000e6d020723c */ /* 0x040fe80000001820 */
[----:B------:R-:W-:Y:S04]  /*d5a0*/  FMNMX3.FTZ R0, R170, R10, R11, !PT ;  /* 0x0000000aaa007276 */ /* 0x000fe8000781000b */
[-C--:B---3--:R-:W-:Y:S03]  /*d5b0*/  HMMA.16816.F32 R36, R208, R232.reuse, R36 ;  /* 0x000000e8d024723c */ /* 0x088fe60000001824 */
[----:B------:R-:W-:Y:S05]  /*d5c0*/  FMNMX3.FTZ R0, R0, R14, R15, !PT ;  /* 0x0000000e00007276 */ /* 0x000fea000781000f */
        /* <DEDUP_REMOVED lines=8> */
[----:B------:R-:W-:Y:S02]  /*d650*/  FMNMX3.FTZ R164, R164, R38, R39, !PT ;  /* 0x00000026a4a47276 */ /* 0x000fe40007810027 */
[----:B------:R-:W-:Y:S02]  /*d660*/  FMNMX3.FTZ R166, R0, R26, R27, !PT ;  /* 0x0000001a00a67276 */ /* 0x000fe4000781001b */
[-C--:B----4-:R-:W-:Y:S03]  /*d670*/  HMMA.16816.F32 R52, R208, R224.reuse, R52 ;  /* 0x000000e0d034723c */ /* 0x090fe60000001834 */
[----:B------:R-:W-:Y:S02]  /*d680*/  FMNMX3.FTZ R0, R2, R28, R29, !PT ;  /* 0x0000001c02007276 */ /* 0x000fe4000781001d */
[----:B------:R-:W-:Y:S02]  /*d690*/  FMNMX3.FTZ R214, R166, R30, R31, !PT ;  /* 0x0000001ea6d67276 */ /* 0x000fe4000781001f */
[----:B------:R-:W-:Y:S01]  /*d6a0*/  FMNMX3.FTZ R212, R0, R40, R41, !PT ;  /* 0x0000002800d47276 */ /* 0x000fe20007810029 */
[C---:B------:R-:W-:Y:S04]  /*d6b0*/  HMMA.16816.F32 R56, R216.reuse, R224, R56 ;  /* 0x000000e0d838723c */ /* 0x040fe80000001838 */
[----:B------:R-:W-:Y:S04]  /*d6c0*/  FMNMX3.FTZ R2, R164, R50, R51, !PT ;  /* 0x00000032a4027276 */ /* 0x000fe80007810033 */
[-C--:B------:R-:W-:Y:S03]  /*d6d0*/  HMMA.16816.F32 R60, R216, R226.reuse, R60 ;  /* 0x000000e2d83c723c */ /* 0x080fe6000000183c */
[----:B------:R-:W-:Y:S05]  /*d6e0*/  FMNMX3.FTZ R213, R2, R54, R55, !PT ;  /* 0x0000003602d57276 */ /* 0x000fea0007810037 */
[----:B------:R-:W-:Y:S04]  /*d6f0*/  HMMA.16816.F32 R64, R208, R226, R64 ;  /* 0x000000e2d040723c */ /* 0x000fe80000001840 */
[----:B------:R-:W-:Y:S04]  /*d700*/  FMNMX3.FTZ R210, R167, R48, R49, !PT ;  /* 0x00000030a7d27276 */ /* 0x000fe80007810031 */
[----:B------:R-:W-:Y:S11]  /*d710*/  FMNMX3.FTZ R210, R210, R52, R53, !PT ;  /* 0x00000034d2d27276 */ /* 0x000ff60007810035 */
[----:B------:R-:W-:Y:S01]  /*d720*/  FMNMX3.FTZ R210, R210, R64, R65, !PT ;  /* 0x00000040d2d27276 */ /* 0x000fe20007810041 */
[----:B------:R-:W-:Y:S06]  /*d730*/  BRA.U.ANY UP0, `(.L_x_22) ;  /* 0xffffffed00dc7547 */ /* 0x000fec000b93ffff */
.L_x_21:
[----:B------:R-:W-:Y:S01]  /*d740*/  SHFL.BFLY PT, R168, R210, 0x2, 0x1f ;  /* 0x0c401f00d2a87f89 */ /* 0x000fe200000e0000 */
[----:B-1----:R-:W-:Y:S01]  /*d750*/  FMNMX3.FTZ R166, R213, R66, R67, !PT ;  /* 0x00000042d5a67276 */ /* 0x002fe20007810043 */
[----:B------:R-:W-:Y:S01]  /*d760*/  UIADD3 UR9, UPT, UPT, UR9, -0x1, URZ ;  /* 0xffffffff09097890 */ /* 0x000fe2000fffe0ff */
[----:B------:R-:W-:Y:S02]  /*d770*/  FMNMX3.FTZ R2, R212, R44, R45, !PT ;  /* 0x0000002cd4027276 */ /* 0x000fe4000781002d */
[----:B------:R-:W-:Y:S03]  /*d780*/  FMNMX3.FTZ R0, R214, R42, R43, !PT ;  /* 0x0000002ad6007276 */ /* 0x000fe6000781002b */
[----:B------:R-:W-:Y:S01]  /*d790*/  SHFL.BFLY PT, R205, R166, 0x2, 0x1f ;  /* 0x0c401f00a6cd7f89 */ /* 0x000fe200000e0000 */
[----:B------:R-:W-:Y:S01]  /*d7a0*/  FMNMX3.FTZ R2, R2, R56, R57, !PT ;  /* 0x0000003802027276 */ /* 0x000fe20007810039 */
[----:B------:R-:W-:Y:S01]  /*d7b0*/  UISETP.NE.AND UP0, UPT, UR9, URZ, UPT ;  /* 0x000000ff0900728c */ /* 0x000fe2000bf05270 */
[----:B------:R-:W-:Y:S02]  /*d7c0*/  FMNMX3.FTZ R0, R0, R46, R47, !PT ;  /* 0x0000002e00007276 */ /* 0x000fe4000781002f */
[----:B------:R-:W-:Y:S02]  /*d7d0*/  FMNMX3.FTZ R164, R2, R60, R61, !PT ;  /* 0x0000003c02a47276 */ /* 0x000fe4000781003d */
[----:B------:R-:W-:Y:S02]  /*d7e0*/  FMNMX3.FTZ R0, R0, R58, R59, !PT ;  /* 0x0000003a00007276 */ /* 0x000fe4000781003b */
[C---:B------:R-:W-:Y:S01]  /*d7f0*/  IADD3 R233, PT, PT, R171.reuse, 0xc040, RZ ;  /* 0x0000c040abe97810 */ /* 0x040fe20007ffe0ff */
[----:B------:R-:W-:Y:S01]  /*d800*/  SHFL.BFLY PT, R167, R164, 0x2, 0x1f ;  /* 0x0c401f00a4a77f89 */ /* 0x000fe200000e0000 */
[----:B------:R-:W-:Y:S02]  /*d810*/  FMNMX3.FTZ R0, R0, R62, R63, !PT ;  /* 0x0000003e00007276 */ /* 0x000fe4000781003f */
[----:B------:R-:W-:Y:S05]  /*d820*/  IADD3 R232, PT, PT, R171, 0xc000, RZ ;  /* 0x0000c000abe87810 */ /* 0x000fea0007ffe0ff */
[----:B------:R-:W1:Y:S02]  /*d830*/  SHFL.BFLY PT, R2, R0, 0x2, 0x1f ;  /* 0x0c401f0000027f89 */ /* 0x000e6400000e0000 */
[----:B-1----:R-:W-:Y:S02]  /*d840*/  FMNMX.FTZ R2, R0, R2, !PT ;  /* 0x0000000200027209 */ /* 0x002fe40007810000 */
[----:B------:R-:W-:Y:S02]  /*d850*/  FMNMX.FTZ R168, R210, R168, !PT ;  /* 0x000000a8d2a87209 */ /* 0x000fe40007810000 */
[----:B------:R-:W-:Y:S02]  /*d860*/  FMNMX.FTZ R207, R166, R205, !PT ;  /* 0x000000cda6cf7209 */ /* 0x000fe40007810000 */
[----:B------:R-:W-:Y:S01]  /*d870*/  LDSM.16.MT88.4 R208, [R238+0xc000] ;  /* 0x00c00000eed0783b */ /* 0x000fe20000004200 */
[----:B------:R-:W-:Y:S07]  /*d880*/  FMNMX.FTZ R166, R164, R167, !PT ;  /* 0x000000a7a4a67209 */ /* 0x000fee0007810000 */
[----:B------:R-:W1:Y:S08]  /*d890*/  SHFL.BFLY PT, R204, R168, 0x1, 0x1f ;  /* 0x0c201f00a8cc7f89 */ /* 0x000e7000000e0000 */
[----:B------:R-:W2:Y:S08]  /*d8a0*/  SHFL.BFLY PT, R205, R207, 0x1, 0x1f ;  /* 0x0c201f00cfcd7f89 */ /* 0x000eb000000e0000 */
[----:B------:R-:W3:Y:S08]  /*d8b0*/  SHFL.BFLY PT, R206, R166, 0x1, 0x1f ;  /* 0x0c201f00a6ce7f89 */ /* 0x000ef000000e0000 */
[----:B------:R-:W4:Y:S01]  /*d8c0*/  SHFL.BFLY PT, R164, R2, 0x1, 0x1f ;  /* 0x0c201f0002a47f89 */ /* 0x000f2200000e0000 */
[----:B-1----:R-:W-:Y:S02]  /*d8d0*/  FMNMX.FTZ R168, R168, R204, !PT ;  /* 0x000000cca8a87209 */ /* 0x002fe40007810000 */
[----:B--2---:R-:W-:Y:S03]  /*d8e0*/  FMNMX.FTZ R167, R207, R205, !PT ;  /* 0x000000cdcfa77209 */ /* 0x004fe60007810000 */
[C---:B------:R-:W-:Y:S01]  /*d8f0*/  FADD.FTZ R0, -R168.reuse, R3 ;  /* 0x00000003a8007221 */ /* 0x040fe20000010100 */
[C---:B------:R-:W-:Y:S01]  /*d900*/  FMUL.FTZ R212, R168.reuse, UR4 ;  /* 0x00000004a8d47c20 */ /* 0x040fe20008410000 */
[----:B------:R-:W-:Y:S02]  /*d910*/  FSETP.NEU.FTZ.AND P0, PT, R168, -INF , PT ;  /* 0xff800000a800780b */ /* 0x000fe40003f1d000 */
[----:B------:R-:W-:Y:S01]  /*d920*/  FMUL.FTZ R3, R0, UR4 ;  /* 0x0000000400037c20 */ /* 0x000fe20008410000 */
[C---:B------:R-:W-:Y:S01]  /*d930*/  FADD.FTZ R0, -R167.reuse, R165 ;  /* 0x000000a5a7007221 */ /* 0x040fe20000010100 */
[----:B---3--:R-:W-:Y:S01]  /*d940*/  FMNMX.FTZ R166, R166, R206, !PT ;  /* 0x000000cea6a67209 */ /* 0x008fe20007810000 */
[C---:B------:R-:W-:Y:S01]  /*d950*/  FMUL.FTZ R213, R167.reuse, UR4 ;  /* 0x00000004a7d57c20 */ /* 0x040fe20008410000 */
[----:B------:R1:W2:Y:S01]  /*d960*/  MUFU.EX2 R165, R3 ;  /* 0x0000000300a57308 */ /* 0x0002a20000000800 */
[----:B------:R-:W-:Y:S01]  /*d970*/  FSEL R212, R212, RZ, P0 ;  /* 0x000000ffd4d47208 */ /* 0x000fe20000000000 */
[----:B------:R-:W3:Y:S01]  /*d980*/  LDSM.16.MT88.4 R204, [R171+0xc000] ;  /* 0x00c00000abcc783b */ /* 0x000ee20000004200 */
[----:B------:R-:W-:Y:S01]  /*d990*/  FSETP.NEU.FTZ.AND P0, PT, R167, -INF , PT ;  /* 0xff800000a700780b */ /* 0x000fe20003f1d000 */
[----:B------:R-:W-:Y:S01]  /*d9a0*/  FMUL.FTZ R214, R166, UR4 ;  /* 0x00000004a6d67c20 */ /* 0x000fe20008410000 */
[----:B----4-:R-:W-:Y:S01]  /*d9b0*/  FMNMX.FTZ R164, R2, R164, !PT ;  /* 0x000000a402a47209 */ /* 0x010fe20007810000 */
[--C-:B------:R-:W-:Y:S01]  /*d9c0*/  FFMA.FTZ R4, R4, UR4, -R212.reuse ;  /* 0x0000000404047c23 */ /* 0x100fe200080108d4 */
[----:B------:R-:W-:Y:S01]  /*d9d0*/  FSEL R213, R213, RZ, P0 ;  /* 0x000000ffd5d57208 */ /* 0x000fe20000000000 */
[--C-:B------:R-:W-:Y:S01]  /*d9e0*/  FFMA.FTZ R5, R5, UR4, -R212.reuse ;  /* 0x0000000405057c23 */ /* 0x100fe200080108d4 */
[----:B------:R-:W-:Y:S01]  /*d9f0*/  FSETP.NEU.FTZ.AND P0, PT, R166, -INF , PT ;  /* 0xff800000a600780b */ /* 0x000fe20003f1d000 */
[----:B------:R-:W-:Y:S01]  /*da00*/  FMUL.FTZ R215, R164, UR4 ;  /* 0x00000004a4d77c20 */ /* 0x000fe20008410000 */
[--C-:B------:R-:W-:Y:S01]  /*da10*/  FFMA.FTZ R16, R16, UR4, -R212.reuse ;  /* 0x0000000410107c23 */ /* 0x100fe200080108d4 */
[--C-:B------:R-:W-:Y:S01]  /*da20*/  FFMA.FTZ R6, R6, UR4, -R213.reuse ;  /* 0x0000000406067c23 */ /* 0x100fe200080108d5 */
[----:B------:R-:W-:Y:S01]  /*da30*/  FSEL R214, R214, RZ, P0 ;  /* 0x000000ffd6d67208 */ /* 0x000fe20000000000 */
[----:B------:R-:W-:Y:S01]  /*da40*/  FFMA.FTZ R7, R7, UR4, -R213 ;  /* 0x0000000407077c23 */ /* 0x000fe200080108d5 */
[----:B------:R-:W-:Y:S01]  /*da50*/  FSETP.NEU.FTZ.AND P0, PT, R164, -INF , PT ;  /* 0xff800000a400780b */ /* 0x000fe20003f1d000 */
[----:B------:R-:W-:Y:S01]  /*da60*/  FFMA.FTZ R17, R17, UR4, -R212 ;  /* 0x0000000411117c23 */ /* 0x000fe200080108d4 */
[----:B-1----:R-:W-:Y:S01]  /*da70*/  FMUL.FTZ R3, R0, UR4 ;  /* 0x0000000400037c20 */ /* 0x002fe20008410000 */
[----:B------:R-:W-:Y:S01]  /*da80*/  FADD.FTZ R0, -R166, R169 ;  /* 0x000000a9a6007221 */ /* 0x000fe20000010100 */
[--C-:B------:R-:W-:Y:S01]  /*da90*/  FFMA.FTZ R18, R18, UR4, -R213.reuse ;  /* 0x0000000412127c23 */ /* 0x100fe200080108d5 */
[----:B------:R-:W-:Y:S01]  /*daa0*/  FFMA.FTZ R19, R19, UR4, -R213 ;  /* 0x0000000413137c23 */ /* 0x000fe200080108d5 */
[----:B------:R-:W-:Y:S01]  /*dab0*/  FSEL R215, R215, RZ, P0 ;  /* 0x000000ffd7d77208 */ /* 0x000fe20000000000 */
[----:B------:R-:W-:Y:S01]  /*dac0*/  FMUL.FTZ R2, R0, UR4 ;  /* 0x0000000400027c20 */ /* 0x000fe20008410000 */
[----:B------:R-:W-:Y:S01]  /*dad0*/  FADD.FTZ R0, -R164, R170 ;  /* 0x000000aaa4007221 */ /* 0x000fe20000010100 */
[----:B------:R-:W1:Y:S01]  /*dae0*/  MUFU.EX2 R3, R3 ;  /* 0x0000000300037308 */ /* 0x000e620000000800 */
[--C-:B------:R-:W-:Y:S01]  /*daf0*/  FFMA.FTZ R8, R8, UR4, -R214.reuse ;  /* 0x0000000408087c23 */ /* 0x100fe200080108d6 */
[--C-:B------:R-:W-:Y:S01]  /*db00*/  FFMA.FTZ R9, R9, UR4, -R214.reuse ;  /* 0x0000000409097c23 */ /* 0x100fe200080108d6 */
[----:B------:R-:W-:Y:S01]  /*db10*/  FMUL.FTZ R0, R0, UR4 ;  /* 0x0000000400007c20 */ /* 0x000fe20008410000 */
[--C-:B------:R-:W-:Y:S01]  /*db20*/  FFMA.FTZ R10, R10, UR4, -R215.reuse ;  /* 0x000000040a0a7c23 */ /* 0x100fe200080108d7 */
[--C-:B------:R-:W-:Y:S01]  /*db30*/  FFMA.FTZ R11, R11, UR4, -R215.reuse ;  /* 0x000000040b0b7c23 */ /* 0x100fe200080108d7 */
[--C-:B------:R-:W-:Y:S01]  /*db40*/  FFMA.FTZ R12, R12, UR4, -R214.reuse ;  /* 0x000000040c0c7c23 */ /* 0x100fe200080108d6 */
[----:B------:R-:W-:Y:S03]  /*db50*/  FFMA.FTZ R13, R13, UR4, -R214 ;  /* 0x000000040d0d7c23 */ /* 0x000fe600080108d6 */
[----:B------:R4:W-:Y:S01]  /*db60*/  MUFU.EX2 R219, R5 ;  /* 0x0000000500db7308 */ /* 0x0009e20000000800 */
[--C-:B------:R-:W-:Y:S01]  /*db70*/  FFMA.FTZ R14, R14, UR4, -R215.reuse ;  /* 0x000000040e0e7c23 */ /* 0x100fe200080108d7 */
[----:B------:R-:W-:Y:S01]  /*db80*/  FFMA.FTZ R15, R15, UR4, -R215 ;  /* 0x000000040f0f7c23 */ /* 0x000fe200080108d7 */
[----:B------:R-:W-:Y:S01]  /*db90*/  MOV R169, R233 ;  /* 0x000000e900a97202 */ /* 0x000fe20000000f00 */
[C---:B--2---:R-:W-:Y:S01]  /*dba0*/  FMUL.FTZ R68, R165.reuse, R68 ;  /* 0x00000044a5447220 */ /* 0x044fe20000410000 */
[----:B------:R-:W-:Y:S01]  /*dbb0*/  @P6 IADD3 R169, PT, PT, R232, -0x40, RZ ;  /* 0xffffffc0e8a96810 */ /* 0x000fe20007ffe0ff */
[C---:B------:R-:W-:Y:S01]  /*dbc0*/  FMUL.FTZ R69, R165.reuse, R69 ;  /* 0x00000045a5457220 */ /* 0x040fe20000410000 */
[----:B------:R-:W-:Y:S03]  /*dbd0*/  FMUL.FTZ R80, R165, R80 ;  /* 0x00000050a5507220 */ /* 0x000fe60000410000 */
[----:B------:R2:W-:Y:S01]  /*dbe0*/  MUFU.EX2 R222, R6 ;  /* 0x0000000600de7308 */ /* 0x0005e20000000800 */
[C---:B-1----:R-:W-:Y:S01]  /*dbf0*/  FMUL.FTZ R70, R3.reuse, R70 ;  /* 0x0000004603467220 */ /* 0x042fe20000410000 */
[----:B------:R-:W-:Y:S01]  /*dc00*/  FMUL.FTZ R71, R3, R71 ;  /* 0x0000004703477220 */ /* 0x000fe20000410000 */
[----:B------:R-:W-:Y:S01]  /*dc10*/  FMUL.FTZ R81, R165, R81 ;  /* 0x00000051a5517220 */ /* 0x000fe20000410000 */
[C---:B------:R-:W-:Y:S01]  /*dc20*/  FMUL.FTZ R82, R3.reuse, R82 ;  /* 0x0000005203527220 */ /* 0x040fe20000410000 */
[----:B------:R-:W-:Y:S01]  /*dc30*/  FMUL.FTZ R83, R3, R83 ;  /* 0x0000005303537220 */ /* 0x000fe20000410000 */
[----:B------:R-:W-:Y:S01]  /*dc40*/  IADD3 R170, PT, PT, R245, R169, RZ ;  /* 0x000000a9f5aa7210 */ /* 0x000fe20007ffe0ff */
[C---:B------:R-:W-:Y:S03]  /*dc50*/  FMUL.FTZ R84, R165.reuse, R84 ;  /* 0x00000054a5547220 */ /* 0x040fe60000410000 */
[----:B------:R1:W5:Y:S01]  /*dc60*/  MUFU.EX2 R218, R7 ;  /* 0x0000000700da7308 */ /* 0x0003620000000800 */
[C---:B----4-:R-:W-:Y:S01]  /*dc70*/  FMUL.FTZ R5, R165.reuse, R177 ;  /* 0x000000b1a5057220 */ /* 0x050fe20000410000 */
[----:B------:R-:W-:Y:S01]  /*dc80*/  FMUL.FTZ R85, R165, R85 ;  /* 0x00000055a5557220 */ /* 0x000fe20000410000 */
[C---:B------:R-:W-:Y:S01]  /*dc90*/  FMUL.FTZ R86, R3.reuse, R86 ;  /* 0x0000005603567220 */ /* 0x040fe20000410000 */
[----:B------:R-:W-:Y:S01]  /*dca0*/  FMUL.FTZ R87, R3, R87 ;  /* 0x0000005703577220 */ /* 0x000fe20000410000 */
[C---:B------:R-:W-:Y:S01]  /*dcb0*/  FMUL.FTZ R96, R165.reuse, R96 ;  /* 0x00000060a5607220 */ /* 0x040fe20000410000 */
[----:B------:R-:W-:Y:S01]  /*dcc0*/  FMUL.FTZ R97, R165, R97 ;  /* 0x00000061a5617220 */ /* 0x000fe20000410000 */
[C---:B------:R-:W-:Y:S03]  /*dcd0*/  FMUL.FTZ R98, R3.reuse, R98 ;  /* 0x0000006203627220 */ /* 0x040fe60000410000 */
[----:B------:R4:W3:Y:S01]  /*dce0*/  MUFU.EX2 R231, R4 ;  /* 0x0000000400e77308 */ /* 0x0008e20000000800 */
[C---:B--2---:R-:W-:Y:S01]  /*dcf0*/  FMUL.FTZ R6, R3.reuse, R178 ;  /* 0x000000b203067220 */ /* 0x044fe20000410000 */
[----:B------:R-:W-:Y:S01]  /*dd00*/  FMUL.FTZ R99, R3, R99 ;  /* 0x0000006303637220 */ /* 0x000fe20000410000 */
[C---:B------:R-:W-:Y:S01]  /*dd10*/  FMUL.FTZ R100, R165.reuse, R100 ;  /* 0x00000064a5647220 */ /* 0x040fe20000410000 */
[----:B------:R-:W-:Y:S01]  /*dd20*/  FMUL.FTZ R101, R165, R101 ;  /* 0x00000065a5657220 */ /* 0x000fe20000410000 */
[C---:B------:R-:W-:Y:S01]  /*dd30*/  FMUL.FTZ R102, R3.reuse, R102 ;  /* 0x0000006603667220 */ /* 0x040fe20000410000 */
[----:B------:R-:W-:Y:S01]  /*dd40*/  FMUL.FTZ R103, R3, R103 ;  /* 0x0000006703677220 */ /* 0x000fe20000410000 */
[----:B------:R-:W-:Y:S03]  /*dd50*/  FMUL.FTZ R112, R165, R112 ;  /* 0x00000070a5707220 */ /* 0x000fe60000410000 */
[----:B------:R2:W-:Y:S01]  /*dd60*/  MUFU.EX2 R216, R16 ;  /* 0x0000001000d87308 */ /* 0x0005e20000000800 */
[----:B-1----:R-:W-:Y:S01]  /*dd70*/  FMUL.FTZ R7, R3, R179 ;  /* 0x000000b303077220 */ /* 0x002fe20000410000 */
[----:B-----5:R-:W-:Y:S01]  /*dd80*/  F2FP.F16.F32.PACK_AB R177, R218, R222 ;  /* 0x000000dedab1723e */ /* 0x020fe200000000ff */
[----:B------:R-:W-:Y:S01]  /*dd90*/  FMUL.FTZ R113, R165, R113 ;  /* 0x00000071a5717220 */ /* 0x000fe20000410000 */
[C---:B------:R-:W-:Y:S01]  /*dda0*/  FMUL.FTZ R114, R3.reuse, R114 ;  /* 0x0000007203727220 */ /* 0x040fe20000410000 */
[----:B------:R-:W-:Y:S01]  /*ddb0*/  FMUL.FTZ R115, R3, R115 ;  /* 0x0000007303737220 */ /* 0x000fe20000410000 */
[C---:B------:R-:W-:Y:S01]  /*ddc0*/  FMUL.FTZ R116, R165.reuse, R116 ;  /* 0x00000074a5747220 */ /* 0x040fe20000410000 */
[C---:B------:R-:W-:Y:S03]  /*ddd0*/  FMUL.FTZ R117, R165.reuse, R117 ;  /* 0x00000075a5757220 */ /* 0x040fe60000410000 */
[----:B------:R-:W1:Y:S01]  /*dde0*/  MUFU.EX2 R225, R17 ;  /* 0x0000001100e17308 */ /* 0x000e620000000800 */
[----:B----4-:R-:W-:Y:S01]  /*ddf0*/  FMUL.FTZ R4, R165, R176 ;  /* 0x000000b0a5047220 */ /* 0x010fe20000410000 */
[----:B---3--:R-:W-:Y:S01]  /*de00*/  F2FP.F16.F32.PACK_AB R176, R219, R231 ;  /* 0x000000e7dbb0723e */ /* 0x008fe200000000ff */
[C---:B------:R-:W-:Y:S01]  /*de10*/  FMUL.FTZ R118, R3.reuse, R118 ;  /* 0x0000007603767220 */ /* 0x040fe20000410000 */
[----:B------:R-:W-:Y:S01]  /*de20*/  FMUL.FTZ R119, R3, R119 ;  /* 0x0000007703777220 */ /* 0x000fe20000410000 */
[C---:B------:R-:W-:Y:S01]  /*de30*/  FMUL.FTZ R128, R165.reuse, R128 ;  /* 0x00000080a5807220 */ /* 0x040fe20000410000 */
[----:B------:R-:W-:Y:S01]  /*de40*/  FMUL.FTZ R129, R165, R129 ;  /* 0x00000081a5817220 */ /* 0x000fe20000410000 */
[----:B------:R-:W-:Y:S03]  /*de50*/  FMUL.FTZ R130, R3, R130 ;  /* 0x0000008203827220 */ /* 0x000fe60000410000 */
[----:B------:R3:W-:Y:S01]  /*de60*/  MUFU.EX2 R223, R18 ;  /* 0x0000001200df7308 */ /* 0x0007e20000000800 */
[----:B--2---:R-:W-:Y:S01]  /*de70*/  FMUL.FTZ R16, R165, R184 ;  /* 0x000000b8a5107220 */ /* 0x004fe20000410000 */
[----:B------:R-:W-:Y:S01]  /*de80*/  FMUL.FTZ R131, R3, R131 ;  /* 0x0000008303837220 */ /* 0x000fe20000410000 */
[C---:B------:R-:W-:Y:S01]  /*de90*/  FMUL.FTZ R132, R165.reuse, R132 ;  /* 0x00000084a5847220 */ /* 0x040fe20000410000 */
[----:B------:R-:W-:Y:S01]  /*dea0*/  FMUL.FTZ R133, R165, R133 ;  /* 0x00000085a5857220 */ /* 0x000fe20000410000 */
[C---:B------:R-:W-:Y:S01]  /*deb0*/  FMUL.FTZ R134, R3.reuse, R134 ;  /* 0x0000008603867220 */ /* 0x040fe20000410000 */
[----:B------:R-:W-:Y:S01]  /*dec0*/  FMUL.FTZ R135, R3, R135 ;  /* 0x0000008703877220 */ /* 0x000fe20000410000 */
[--C-:B------:R-:W-:Y:S03]  /*ded0*/  FFMA.FTZ R20, R20, UR4, -R212.reuse ;  /* 0x0000000414147c23 */ /* 0x100fe600080108d4 */
[----:B------:R-:W2:Y:S01]  /*dee0*/  MUFU.EX2 R228, R19 ;  /* 0x0000001300e47308 */ /* 0x000ea20000000800 */
[----:B-1----:R-:W-:Y:S01]  /*def0*/  F2FP.F16.F32.PACK_AB R178, R225, R216 ;  /* 0x000000d8e1b2723e */ /* 0x002fe200000000ff */
[----:B------:R-:W-:Y:S01]  /*df00*/  FMUL.FTZ R17, R165, R185 ;  /* 0x000000b9a5117220 */ /* 0x000fe20000410000 */
[--C-:B------:R-:W-:Y:S01]  /*df10*/  FFMA.FTZ R21, R21, UR4, -R212.reuse ;  /* 0x0000000415157c23 */ /* 0x100fe200080108d4 */
[--C-:B------:R-:W-:Y:S01]  /*df20*/  FFMA.FTZ R22, R22, UR4, -R213.reuse ;  /* 0x0000000416167c23 */ /* 0x100fe200080108d5 */
[--C-:B------:R-:W-:Y:S01]  /*df30*/  FFMA.FTZ R32, R32, UR4, -R212.reuse ;  /* 0x0000000420207c23 */ /* 0x100fe200080108d4 */
[--C-:B------:R-:W-:Y:S01]  /*df40*/  FFMA.FTZ R33, R33, UR4, -R212.reuse ;  /* 0x0000000421217c23 */ /* 0x100fe200080108d4 */
[--C-:B------:R-:W-:Y:S03]  /*df50*/  FFMA.FTZ R34, R34, UR4, -R213.reuse ;  /* 0x0000000422227c23 */ /* 0x100fe600080108d5 */
[----:B------:R-:W1:Y:S01]  /*df60*/  MUFU.EX2 R2, R2 ;  /* 0x0000000200027308 */ /* 0x000e620000000800 */
[----:B---3--:R-:W-:Y:S01]  /*df70*/  FMUL.FTZ R18, R3, R186 ;  /* 0x000000ba03127220 */ /* 0x008fe20000410000 */
[--C-:B------:R-:W-:Y:S01]  /*df80*/  FFMA.FTZ R35, R35, UR4, -R213.reuse ;  /* 0x0000000423237c23 */ /* 0x100fe200080108d5 */
[C---:B------:R-:W-:Y:S01]  /*df90*/  FMUL.FTZ R144, R165.reuse, R144 ;  /* 0x00000090a5907220 */ /* 0x040fe20000410000 */
[----:B------:R-:W-:Y:S01]  /*dfa0*/  FMUL.FTZ R145, R165, R145 ;  /* 0x00000091a5917220 */ /* 0x000fe20000410000 */
[C---:B------:R-:W-:Y:S01]  /*dfb0*/  FMUL.FTZ R146, R3.reuse, R146 ;  /* 0x0000009203927220 */ /* 0x040fe20000410000 */
[C---:B------:R-:W-:Y:S01]  /*dfc0*/  FMUL.FTZ R147, R3.reuse, R147 ;  /* 0x0000009303937220 */ /* 0x040fe20000410000 */
[--C-:B------:R-:W-:Y:S03]  /*dfd0*/  FFMA.FTZ R36, R36, UR4, -R212.reuse ;  /* 0x0000000424247c23 */ /* 0x100fe600080108d4 */
[----:B------:R-:W3:Y:S01]  /*dfe0*/  MUFU.EX2 R0, R0 ;  /* 0x0000000000007308 */ /* 0x000ee20000000800 */
[----:B--2---:R-:W-:Y:S01]  /*dff0*/  F2FP.F16.F32.PACK_AB R179, R228, R223 ;  /* 0x000000dfe4b3723e */ /* 0x004fe200000000ff */
[----:B------:R-:W-:Y:S01]  /*e000*/  FMUL.FTZ R19, R3, R187 ;  /* 0x000000bb03137220 */ /* 0x000fe20000410000 */
[----:B------:R-:W-:Y:S01]  /*e010*/  FFMA.FTZ R37, R37, UR4, -R212 ;  /* 0x0000000425257c23 */ /* 0x000fe200080108d4 */
[----:B------:R-:W-:Y:S01]  /*e020*/  LDSM.16.MT88.4 R184, [R170] ;  /* 0x00000000aab8783b */ /* 0x000fe20000004200 */
[--C-:B------:R-:W-:Y:S01]  /*e030*/  FFMA.FTZ R38, R38, UR4, -R213.reuse ;  /* 0x0000000426267c23 */ /* 0x100fe200080108d5 */
[----:B------:R-:W-:Y:S01]  /*e040*/  FFMA.FTZ R39, R39, UR4, -R213 ;  /* 0x0000000427277c23 */ /* 0x000fe200080108d5 */
[--C-:B------:R-:W-:Y:S01]  /*e050*/  FFMA.FTZ R40, R40, UR4, -R214.reuse ;  /* 0x0000000428287c23 */ /* 0x100fe200080108d6 */
[-C--:B------:R-:W-:Y:S02]  /*e060*/  HMMA.16816.F32 R4, R176, R204.reuse, R4 ;  /* 0x000000ccb004723c */ /* 0x080fe40000001804 */
[----:B------:R2:W-:Y:S03]  /*e070*/  MUFU.EX2 R221, R8 ;  /* 0x0000000800dd7308 */ /* 0x0005e60000000800 */
[C---:B-1----:R-:W-:Y:S01]  /*e080*/  FMUL.FTZ R72, R2.reuse, R72 ;  /* 0x0000004802487220 */ /* 0x042fe20000410000 */
[C---:B------:R-:W-:Y:S01]  /*e090*/  FMUL.FTZ R73, R2.reuse, R73 ;  /* 0x0000004902497220 */ /* 0x040fe20000410000 */
[C---:B------:R-:W-:Y:S01]  /*e0a0*/  FMUL.FTZ R76, R2.reuse, R76 ;  /* 0x0000004c024c7220 */ /* 0x040fe20000410000 */
[----:B------:R-:W-:Y:S04]  /*e0b0*/  FMUL.FTZ R77, R2, R77 ;  /* 0x0000004d024d7220 */ /* 0x000fe80000410000 */
[----:B------:R1:W4:Y:S01]  /*e0c0*/  MUFU.EX2 R217, R9 ;  /* 0x0000000900d97308 */ /* 0x0003220000000800 */
[C---:B---3--:R-:W-:Y:S01]  /*e0d0*/  FMUL.FTZ R74, R0.reuse, R74 ;  /* 0x0000004a004a7220 */ /* 0x048fe20000410000 */
[C---:B------:R-:W-:Y:S01]  /*e0e0*/  FMUL.FTZ R75, R0.reuse, R75 ;  /* 0x0000004b004b7220 */ /* 0x040fe20000410000 */
        /* <DEDUP_REMOVED lines=12> */
[C---:B------:R-:W-:Y:S03]  /*e1b0*/  FMUL.FTZ R104, R2.reuse, R104 ;  /* 0x0000006802687220 */ /* 0x040fe60000410000 */
[----:B------:R2:W5:Y:S01]  /*e1c0*/  MUFU.EX2 R227, R11 ;  /* 0x0000000b00e37308 */ /* 0x0005620000000800 */
[C---:B-1----:R-:W-:Y:S01]  /*e1d0*/  FMUL.FTZ R9, R2.reuse, R173 ;  /* 0x000000ad02097220 */ /* 0x042fe20000410000 */
[----:B----4-:R-:W-:Y:S01]  /*e1e0*/  F2FP.F16.F32.PACK_AB R172, R217, R221 ;  /* 0x000000ddd9ac723e */ /* 0x010fe200000000ff */
[----:B------:R-:W-:Y:S01]  /*e1f0*/  FMUL.FTZ R105, R2, R105 ;  /* 0x0000006902697220 */ /* 0x000fe20000410000 */
[C---:B------:R-:W-:Y:S01]  /*e200*/  FMUL.FTZ R106, R0.reuse, R106 ;  /* 0x0000006a006a7220 */ /* 0x040fe20000410000 */
[----:B------:R-:W-:Y:S01]  /*e210*/  FMUL.FTZ R107, R0, R107 ;  /* 0x0000006b006b7220 */ /* 0x000fe20000410000 */
[C---:B------:R-:W-:Y:S01]  /*e220*/  FMUL.FTZ R108, R2.reuse, R108 ;  /* 0x0000006c026c7220 */ /* 0x040fe20000410000 */
[----:B------:R-:W-:Y:S03]  /*e230*/  FMUL.FTZ R109, R2, R109 ;  /* 0x0000006d026d7220 */ /* 0x000fe60000410000 */
[----:B------:R1:W-:Y:S01]  /*e240*/  MUFU.EX2 R226, R12 ;  /* 0x0000000c00e27308 */ /* 0x0003e20000000800 */
[C---:B---3--:R-:W-:Y:S01]  /*e250*/  FMUL.FTZ R10, R0.reuse, R174 ;  /* 0x000000ae000a7220 */ /* 0x048fe20000410000 */
[C---:B------:R-:W-:Y:S01]  /*e260*/  FMUL.FTZ R110, R0.reuse, R110 ;  /* 0x0000006e006e7220 */ /* 0x040fe20000410000 */
[----:B------:R-:W-:Y:S01]  /*e270*/  FMUL.FTZ R111, R0, R111 ;  /* 0x0000006f006f7220 */ /* 0x000fe20000410000 */
[C---:B------:R-:W-:Y:S01]  /*e280*/  FMUL.FTZ R120, R2.reuse, R120 ;  /* 0x0000007802787220 */ /* 0x040fe20000410000 */
[----:B------:R-:W-:Y:S01]  /*e290*/  FMUL.FTZ R121, R2, R121 ;  /* 0x0000007902797220 */ /* 0x000fe20000410000 */
[C---:B------:R-:W-:Y:S01]  /*e2a0*/  FMUL.FTZ R122, R0.reuse, R122 ;  /* 0x0000007a007a7220 */ /* 0x040fe20000410000 */
[C---:B------:R-:W-:Y:S03]  /*e2b0*/  FMUL.FTZ R123, R0.reuse, R123 ;  /* 0x0000007b007b7220 */ /* 0x040fe60000410000 */
[----:B------:R-:W3:Y:S01]  /*e2c0*/  MUFU.EX2 R229, R13 ;  /* 0x0000000d00e57308 */ /* 0x000ee20000000800 */
[----:B--2---:R-:W-:Y:S01]  /*e2d0*/  FMUL.FTZ R11, R0, R175 ;  /* 0x000000af000b7220 */ /* 0x004fe20000410000 */
[----:B-----5:R-:W-:Y:S01]  /*e2e0*/  F2FP.F16.F32.PACK_AB R173, R227, R220 ;  /* 0x000000dce3ad723e */ /* 0x020fe200000000ff */
[C---:B------:R-:W-:Y:S01]  /*e2f0*/  FMUL.FTZ R124, R2.reuse, R124 ;  /* 0x0000007c027c7220 */ /* 0x040fe20000410000 */
[----:B------:R-:W-:Y:S01]  /*e300*/  FMUL.FTZ R125, R2, R125 ;  /* 0x0000007d027d7220 */ /* 0x000fe20000410000 */
[C---:B------:R-:W-:Y:S01]  /*e310*/  FMUL.FTZ R126, R0.reuse, R126 ;  /* 0x0000007e007e7220 */ /* 0x040fe20000410000 */
[----:B------:R-:W-:Y:S01]  /*e320*/  FMUL.FTZ R127, R0, R127 ;  /* 0x0000007f007f7220 */ /* 0x000fe20000410000 */
[C---:B------:R-:W-:Y:S03]  /*e330*/  FMUL.FTZ R136, R2.reuse, R136 ;  /* 0x0000008802887220 */ /* 0x040fe60000410000 */
[----:B------:R2:W-:Y:S01]  /*e340*/  MUFU.EX2 R224, R14 ;  /* 0x0000000e00e07308 */ /* 0x0005e20000000800 */
[C---:B-1----:R-:W-:Y:S01]  /*e350*/  FMUL.FTZ R12, R2.reuse, R180 ;  /* 0x000000b4020c7220 */ /* 0x042fe20000410000 */
[----:B------:R-:W-:Y:S01]  /*e360*/  FMUL.FTZ R137, R2, R137 ;  /* 0x0000008902897220 */ /* 0x000fe20000410000 */
[C---:B------:R-:W-:Y:S01]  /*e370*/  FMUL.FTZ R138, R0.reuse, R138 ;  /* 0x0000008a008a7220 */ /* 0x040fe20000410000 */
[----:B------:R-:W-:Y:S01]  /*e380*/  FMUL.FTZ R139, R0, R139 ;  /* 0x0000008b008b7220 */ /* 0x000fe20000410000 */
[C---:B------:R-:W-:Y:S01]  /*e390*/  FMUL.FTZ R140, R2.reuse, R140 ;  /* 0x0000008c028c7220 */ /* 0x040fe20000410000 */
[----:B------:R-:W-:Y:S01]  /*e3a0*/  FMUL.FTZ R141, R2, R141 ;  /* 0x0000008d028d7220 */ /* 0x000fe20000410000 */
[----:B------:R-:W-:Y:S03]  /*e3b0*/  FMUL.FTZ R142, R0, R142 ;  /* 0x0000008e008e7220 */ /* 0x000fe60000410000 */
[----:B------:R-:W1:Y:S01]  /*e3c0*/  MUFU.EX2 R230, R15 ;  /* 0x0000000f00e67308 */ /* 0x000e620000000800 */
[----:B---3--:R-:W-:Y:S01]  /*e3d0*/  F2FP.F16.F32.PACK_AB R174, R229, R226 ;  /* 0x000000e2e5ae723e */ /* 0x008fe200000000ff */
[----:B------:R-:W-:Y:S01]  /*e3e0*/  FMUL.FTZ R13, R2, R181 ;  /* 0x000000b5020d7220 */ /* 0x000fe20000410000 */
[----:B------:R-:W-:Y:S01]  /*e3f0*/  FMUL.FTZ R143, R0, R143 ;  /* 0x0000008f008f7220 */ /* 0x000fe20000410000 */
[C---:B------:R-:W-:Y:S01]  /*e400*/  FMUL.FTZ R148, R2.reuse, R148 ;  /* 0x0000009402947220 */ /* 0x040fe20000410000 */
[----:B------:R-:W-:Y:S01]  /*e410*/  FMUL.FTZ R149, R2, R149 ;  /* 0x0000009502957220 */ /* 0x000fe20000410000 */
[C---:B------:R-:W-:Y:S01]  /*e420*/  FMUL.FTZ R150, R0.reuse, R150 ;  /* 0x0000009600967220 */ /* 0x040fe20000410000 */
[C---:B------:R-:W-:Y:S03]  /*e430*/  FMUL.FTZ R151, R0.reuse, R151 ;  /* 0x0000009700977220 */ /* 0x040fe60000410000 */
[----:B------:R3:W-:Y:S01]  /*e440*/  MUFU.EX2 R252, R21 ;  /* 0x0000001500fc7308 */ /* 0x0007e20000000800 */
[----:B--2---:R-:W-:Y:S01]  /*e450*/  FMUL.FTZ R14, R0, R182 ;  /* 0x000000b6000e7220 */ /* 0x004fe20000410000 */
[----:B------:R-:W-:Y:S01]  /*e460*/  FFMA.FTZ R41, R41, UR4, -R214 ;  /* 0x0000000429297c23 */ /* 0x000fe200080108d6 */
[--C-:B------:R-:W-:Y:S01]  /*e470*/  FFMA.FTZ R42, R42, UR4, -R215.reuse ;  /* 0x000000042a2a7c23 */ /* 0x100fe200080108d7 */
[----:B------:R-:W-:Y:S01]  /*e480*/  FFMA.FTZ R43, R43, UR4, -R215 ;  /* 0x000000042b2b7c23 */ /* 0x000fe200080108d7 */
[--C-:B------:R-:W-:Y:S01]  /*e490*/  FFMA.FTZ R48, R48, UR4, -R212.reuse ;  /* 0x0000000430307c23 */ /* 0x100fe200080108d4 */
[--C-:B------:R-:W-:Y:S01]  /*e4a0*/  FFMA.FTZ R49, R49, UR4, -R212.reuse ;  /* 0x0000000431317c23 */ /* 0x100fe200080108d4 */
[--C-:B------:R-:W-:Y:S03]  /*e4b0*/  FFMA.FTZ R50, R50, UR4, -R213.reuse ;  /* 0x0000000432327c23 */ /* 0x100fe600080108d5 */
[----:B------:R2:W-:Y:S01]  /*e4c0*/  MUFU.EX2 R251, R22 ;  /* 0x0000001600fb7308 */ /* 0x0005e20000000800 */
[----:B-1----:R-:W-:Y:S01]  /*e4d0*/  F2FP.F16.F32.PACK_AB R175, R230, R224 ;  /* 0x000000e0e6af723e */ /* 0x002fe200000000ff */
[----:B------:R-:W-:Y:S01]  /*e4e0*/  FMUL.FTZ R15, R0, R183 ;  /* 0x000000b7000f7220 */ /* 0x000fe20000410000 */
[--C-:B------:R-:W-:Y:S01]  /*e4f0*/  FFMA.FTZ R51, R51, UR4, -R213.reuse ;  /* 0x0000000433337c23 */ /* 0x100fe200080108d5 */
[----:B------:R-:W1:Y:S01]  /*e500*/  LDSM.16.MT88.4 R180, [R169] ;  /* 0x00000000a9b4783b */ /* 0x000e620000004200 */
[--C-:B------:R-:W-:Y:S01]  /*e510*/  FFMA.FTZ R52, R52, UR4, -R212.reuse ;  /* 0x0000000434347c23 */ /* 0x100fe200080108d4 */
[----:B------:R-:W-:Y:S01]  /*e520*/  FFMA.FTZ R53, R53, UR4, -R212 ;  /* 0x0000000435357c23 */ /* 0x000fe200080108d4 */
[--C-:B------:R-:W-:Y:S01]  /*e530*/  FFMA.FTZ R54, R54, UR4, -R213.reuse ;  /* 0x0000000436367c23 */ /* 0x100fe200080108d5 */
[C---:B------:R-:W-:Y:S02]  /*e540*/  HMMA.16816.F32 R8, R172.reuse, R204, R8 ;  /* 0x000000ccac08723c */ /* 0x040fe40000001808 */
[----:B------:R4:W-:Y:S02]  /*e550*/  MUFU.EX2 R233, R32 ;  /* 0x0000002000e97308 */ /* 0x0009e40000000800 */
[----:B---3--:R-:W-:Y:S01]  /*e560*/  FMUL.FTZ R21, R165, R189 ;  /* 0x000000bda5157220 */ /* 0x008fe20000410000 */
[----:B------:R-:W-:Y:S01]  /*e570*/  FFMA.FTZ R55, R55, UR4, -R213 ;  /* 0x0000000437377c23 */ /* 0x000fe200080108d5 */
[--C-:B------:R-:W-:Y:S01]  /*e580*/  FFMA.FTZ R57, R57, UR4, -R214.reuse ;  /* 0x0000000439397c23 */ /* 0x100fe200080108d6 */
[--C-:B------:R-:W-:Y:S01]  /*e590*/  FFMA.FTZ R58, R58, UR4, -R215.reuse ;  /* 0x000000043a3a7c23 */ /* 0x100fe200080108d7 */
[-C--:B------:R-:W-:Y:S04]  /*e5a0*/  HMMA.16816.F32 R12, R172, R206.reuse, R12 ;  /* 0x000000ceac0c723c */ /* 0x080fe8000000180c */
[----:B------:R3:W-:Y:S01]  /*e5b0*/  MUFU.EX2 R234, R33 ;  /* 0x0000002100ea7308 */ /* 0x0007e20000000800 */
[----:B--2---:R-:W-:Y:S01]  /*e5c0*/  FMUL.FTZ R22, R3, R190 ;  /* 0x000000be03167220 */ /* 0x004fe20000410000 */
[--C-:B------:R-:W-:Y:S01]  /*e5d0*/  FFMA.FTZ R59, R59, UR4, -R215.reuse ;  /* 0x000000043b3b7c23 */ /* 0x100fe200080108d7 */
[----:B------:R-:W-:Y:S01]  /*e5e0*/  MOV R204, R231 ;  /* 0x000000e700cc7202 */ /* 0x000fe20000000f00 */
[C---:B------:R-:W-:Y:S01]  /*e5f0*/  FMUL.FTZ R152, R165.reuse, R152 ;  /* 0x00000098a5987220 */ /* 0x040fe20000410000 */
[----:B------:R-:W-:Y:S01]  /*e600*/  FMUL.FTZ R153, R165, R153 ;  /* 0x00000099a5997220 */ /* 0x000fe20000410000 */
[C---:B------:R-:W-:Y:S04]  /*e610*/  HMMA.16816.F32 R16, R176.reuse, R206, R16 ;  /* 0x000000ceb010723c */ /* 0x040fe80000001810 */
[----:B------:R2:W-:Y:S01]  /*e620*/  MUFU.EX2 R207, R20 ;  /* 0x0000001400cf7308 */ /* 0x0005e20000000800 */
[C---:B----4-:R-:W-:Y:S01]  /*e630*/  FMUL.FTZ R32, R2.reuse, R192 ;  /* 0x000000c002207220 */ /* 0x050fe20000410000 */
[C---:B------:R-:W-:Y:S01]  /*e640*/  FMUL.FTZ R154, R3.reuse, R154 ;  /* 0x0000009a039a7220 */ /* 0x040fe20000410000 */
[----:B------:R-:W-:Y:S01]  /*e650*/  FMUL.FTZ R155, R3, R155 ;  /* 0x0000009b039b7220 */ /* 0x000fe20000410000 */
[C---:B------:R-:W-:Y:S01]  /*e660*/  FMUL.FTZ R156, R165.reuse, R156 ;  /* 0x0000009ca59c7220 */ /* 0x040fe20000410000 */
[-C--:B------:R-:W-:Y:S05]  /*e670*/  HMMA.16816.F32 R68, R176, R208.reuse, R68 ;  /* 0x000000d0b044723c */ /* 0x080fea0000001844 */
[----:B------:R4:W-:Y:S01]  /*e680*/  MUFU.EX2 R232, R34 ;  /* 0x0000002200e87308 */ /* 0x0009e20000000800 */
[C---:B---3--:R-:W-:Y:S01]  /*e690*/  FMUL.FTZ R33, R2.reuse, R193 ;  /* 0x000000c102217220 */ /* 0x048fe20000410000 */
[----:B------:R-:W-:Y:S01]  /*e6a0*/  FMUL.FTZ R157, R165, R157 ;  /* 0x0000009da59d7220 */ /* 0x000fe20000410000 */
[C---:B------:R-:W-:Y:S01]  /*e6b0*/  FMUL.FTZ R158, R3.reuse, R158 ;  /* 0x0000009e039e7220 */ /* 0x040fe20000410000 */
[----:B------:R-:W-:Y:S01]  /*e6c0*/  FMUL.FTZ R159, R3, R159 ;  /* 0x0000009f039f7220 */ /* 0x000fe20000410000 */
[C---:B------:R-:W-:Y:S01]  /*e6d0*/  FMUL.FTZ R160, R2.reuse, R160 ;  /* 0x000000a002a07220 */ /* 0x040fe20000410000 */
[C---:B------:R-:W-:Y:S04]  /*e6e0*/  HMMA.16816.F32 R72, R172.reuse, R208, R72 ;  /* 0x000000d0ac48723c */ /* 0x040fe80000001848 */
[----:B------:R3:W-:Y:S01]  /*e6f0*/  MUFU.EX2 R231, R35 ;  /* 0x0000002300e77308 */ /* 0x0007e20000000800 */
[----:B--2---:R-:W-:Y:S01]  /*e700*/  FMUL.FTZ R20, R165, R188 ;  /* 0x000000bca5147220 */ /* 0x004fe20000410000 */
[----:B------:R-:W-:Y:S01]  /*e710*/  MOV R208, R230 ;  /* 0x000000e600d07202 */ /* 0x000fe20000000f00 */
[----:B------:R-:W-:Y:S01]  /*e720*/  FMUL.FTZ R161, R2, R161 ;  /* 0x000000a102a17220 */ /* 0x000fe20000410000 */
[----:B------:R-:W-:Y:S01]  /*e730*/  MOV R209, R229 ;  /* 0x000000e500d17202 */ /* 0x000fe20000000f00 */
[-C--:B------:R-:W-:Y:S03]  /*e740*/  HMMA.16816.F32 R76, R172, R210.reuse, R76 ;  /* 0x000000d2ac4c723c */ /* 0x080fe6000000184c */
[C---:B----4-:R-:W-:Y:S01]  /*e750*/  FMUL.FTZ R34, R0.reuse, R194 ;  /* 0x000000c200227220 */ /* 0x050fe20000410000 */
[C---:B------:R-:W-:Y:S01]  /*e760*/  FMUL.FTZ R162, R0.reuse, R162 ;  /* 0x000000a200a27220 */ /* 0x040fe20000410000 */
[----:B------:R-:W-:Y:S01]  /*e770*/  FMUL.FTZ R163, R0, R163 ;  /* 0x000000a300a37220 */ /* 0x000fe20000410000 */
[----:B------:R-:W-:Y:S01]  /*e780*/  MOV R206, R227 ;  /* 0x000000e300ce7202 */ /* 0x000fe20000000f00 */
[--C-:B------:R-:W-:Y:S01]  /*e790*/  FFMA.FTZ R44, R44, UR4, -R214.reuse ;  /* 0x000000042c2c7c23 */ /* 0x100fe200080108d6 */
[C---:B------:R-:W-:Y:S04]  /*e7a0*/  HMMA.16816.F32 R80, R176.reuse, R210, R80 ;  /* 0x000000d2b050723c */ /* 0x040fe80000001850 */
[----:B---3--:R-:W-:Y:S01]  /*e7b0*/  FMUL.FTZ R35, R0, R195 ;  /* 0x000000c300237220 */ /* 0x008fe20000410000 */
[----:B------:R-:W-:Y:S01]  /*e7c0*/  MOV R210, R226 ;  /* 0x000000e200d27202 */ /* 0x000fe20000000f00 */
[--C-:B------:R-:W-:Y:S01]  /*e7d0*/  FFMA.FTZ R45, R45, UR4, -R214.reuse ;  /* 0x000000042d2d7c23 */ /* 0x100fe200080108d6 */
[----:B------:R-:W-:Y:S01]  /*e7e0*/  MUFU.EX2 R226, R36 ;  /* 0x0000002400e27308 */ /* 0x000fe20000000800 */
[-C--:B-1----:R-:W-:Y:S03]  /*e7f0*/  HMMA.16816.F32 R84, R176, R180.reuse, R84 ;  /* 0x000000b4b054723c */ /* 0x082fe60000001854 */
[--C-:B------:R-:W-:Y:S01]  /*e800*/  FFMA.FTZ R46, R46, UR4, -R215.reuse ;  /* 0x000000042e2e7c23 */ /* 0x100fe200080108d7 */
[----:B------:R-:W-:Y:S01]  /*e810*/  FFMA.FTZ R47, R47, UR4, -R215 ;  /* 0x000000042f2f7c23 */ /* 0x000fe200080108d7 */
[--C-:B------:R-:W-:Y:S01]  /*e820*/  FFMA.FTZ R56, R56, UR4, -R214.reuse ;  /* 0x0000000438387c23 */ /* 0x100fe200080108d6 */
[----:B------:R-:W-:Y:S01]  /*e830*/  FFMA.FTZ R66, R66, UR4, -R213 ;  /* 0x0000000442427c23 */ /* 0x000fe200080108d5 */
[--C-:B------:R-:W-:Y:S01]  /*e840*/  FFMA.FTZ R24, R24, UR4, -R214.reuse ;  /* 0x0000000418187c23 */ /* 0x100fe200080108d6 */
[C---:B------:R-:W-:Y:S01]  /*e850*/  HMMA.16816.F32 R88, R172.reuse, R180, R88 ;  /* 0x000000b4ac58723c */ /* 0x040fe20000001858 */
[----:B------:R-:W-:Y:S03]  /*e860*/  MUFU.EX2 R211, R47 ;  /* 0x0000002f00d37308 */ /* 0x000fe60000000800 */
[--C-:B------:R-:W-:Y:S01]  /*e870*/  FFMA.FTZ R25, R25, UR4, -R214.reuse ;  /* 0x0000000419197c23 */ /* 0x100fe200080108d6 */
[--C-:B------:R-:W-:Y:S01]  /*e880*/  FFMA.FTZ R26, R26, UR4, -R215.reuse ;  /* 0x000000041a1a7c23 */ /* 0x100fe200080108d7 */
[--C-:B------:R-:W-:Y:S01]  /*e890*/  FFMA.FTZ R27, R27, UR4, -R215.reuse ;  /* 0x000000041b1b7c23 */ /* 0x100fe200080108d7 */
[--C-:B------:R-:W-:Y:S01]  /*e8a0*/  FFMA.FTZ R28, R28, UR4, -R214.reuse ;  /* 0x000000041c1c7c23 */ /* 0x100fe200080108d6 */
[-C--:B------:R-:W-:Y:S03]  /*e8b0*/  HMMA.16816.F32 R92, R172, R182.reuse, R92 ;  /* 0x000000b6ac5c723c */ /* 0x080fe6000000185c */
[----:B------:R1:W-:Y:S01]  /*e8c0*/  MUFU.EX2 R195, R24 ;  /* 0x0000001800c37308 */ /* 0x0003e20000000800 */
[----:B------:R-:W-:Y:S01]  /*e8d0*/  FFMA.FTZ R29, R29, UR4, -R214 ;  /* 0x000000041d1d7c23 */ /* 0x000fe200080108d6 */
[--C-:B------:R-:W-:Y:S01]  /*e8e0*/  FFMA.FTZ R30, R30, UR4, -R215.reuse ;  /* 0x000000041e1e7c23 */ /* 0x100fe200080108d7 */
[----:B------:R-:W-:Y:S01]  /*e8f0*/  MOV R205, R228 ;  /* 0x000000e400cd7202 */ /* 0x000fe20000000f00 */
[--C-:B------:R-:W-:Y:S01]  /*e900*/  FFMA.FTZ R64, R64, UR4, -R212.reuse ;  /* 0x0000000440407c23 */ /* 0x100fe200080108d4 */
[----:B------:R-:W-:Y:S01]  /*e910*/  FFMA.FTZ R212, R65, UR4, -R212 ;  /* 0x0000000441d47c23 */ /* 0x000fe200080108d4 */
[C---:B------:R-:W-:Y:S01]  /*e920*/  HMMA.16816.F32 R96, R176.reuse, R182, R96 ;  /* 0x000000b6b060723c */ /* 0x040fe20000001860 */
[----:B------:R-:W2:Y:S03]  /*e930*/  LDSM.16.MT88.4 R180, [R171+0xe000] ;  /* 0x00e00000abb4783b */ /* 0x000ea60000004200 */
[----:B------:R-:W-:Y:S01]  /*e940*/  MUFU.EX2 R65, R58 ;  /* 0x0000003a00417308 */ /* 0x000fe20000000800 */
[--C-:B------:R-:W-:Y:S01]  /*e950*/  FFMA.FTZ R60, R60, UR4, -R214.reuse ;  /* 0x000000043c3c7c23 */ /* 0x100fe200080108d6 */
[----:B------:R-:W-:Y:S01]  /*e960*/  FFMA.FTZ R214, R61, UR4, -R214 ;  /* 0x000000043dd67c23 */ /* 0x000fe200080108d6 */
[----:B------:R-:W-:Y:S01]  /*e970*/  FFMA.FTZ R62, R62, UR4, -R215 ;  /* 0x000000043e3e7c23 */ /* 0x000fe200080108d7 */
[----:B------:R-:W-:Y:S01]  /*e980*/  IADD3 R248, P0, PT, R248, -UR12, RZ ;  /* 0x8000000cf8f87c10 */ /* 0x000fe2000ff1e0ff */
[-C--:B------:R-:W-:Y:S05]  /*e990*/  HMMA.16816.F32 R100, R176, R184.reuse, R100 ;  /* 0x000000b8b064723c */ /* 0x080fea0000001864 */
[----:B------:R3:W-:Y:S01]  /*e9a0*/  MUFU.EX2 R194, R25 ;  /* 0x0000001900c27308 */ /* 0x0007e20000000800 */
[C---:B-1----:R-:W-:Y:S01]  /*e9b0*/  FMUL.FTZ R24, R2.reuse, R196 ;  /* 0x000000c402187220 */ /* 0x042fe20000410000 */
[----:B------:R-:W-:Y:S01]  /*e9c0*/  IADD3.X R247, PT, PT, R247, ~UR11, RZ, P0, !PT ;  /* 0x8000000bf7f77c10 */ /* 0x000fe200087fe4ff */
[C---:B------:R-:W-:Y:S07]  /*e9d0*/  HMMA.16816.F32 R104, R172.reuse, R184, R104 ;  /* 0x000000b8ac68723c */ /* 0x040fee0000001868 */
[----:B------:R1:W-:Y:S01]  /*e9e0*/  MUFU.EX2 R193, R26 ;  /* 0x0000001a00c17308 */ /* 0x0003e20000000800 */
[-C--:B------:R-:W-:Y:S09]  /*e9f0*/  HMMA.16816.F32 R108, R172, R186.reuse, R108 ;  /* 0x000000baac6c723c */ /* 0x080ff2000000186c */
[----:B------:R4:W-:Y:S01]  /*ea00*/  MUFU.EX2 R192, R27 ;  /* 0x0000001b00c07308 */ /* 0x0009e20000000800 */
[----:B---3--:R-:W-:Y:S01]  /*ea10*/  FMUL.FTZ R25, R2, R197 ;  /* 0x000000c502197220 */ /* 0x008fe20000410000 */
[C---:B------:R-:W-:Y:S01]  /*ea20*/  HMMA.16816.F32 R112, R176.reuse, R186, R112 ;  /* 0x000000bab070723c */ /* 0x040fe20000001870 */
[----:B------:R-:W3:Y:S07]  /*ea30*/  LDSM.16.MT88.4 R184, [R238+0xe000] ;  /* 0x00e00000eeb8783b */ /* 0x000eee0000004200 */
[----:B------:R5:W-:Y:S01]  /*ea40*/  MUFU.EX2 R230, R28 ;  /* 0x0000001c00e67308 */ /* 0x000be20000000800 */
[C---:B-1----:R-:W-:Y:S01]  /*ea50*/  FMUL.FTZ R26, R0.reuse, R198 ;  /* 0x000000c6001a7220 */ /* 0x042fe20000410000 */
[-C--:B--2---:R-:W-:Y:S08]  /*ea60*/  HMMA.16816.F32 R116, R176, R180.reuse, R116 ;  /* 0x000000b4b074723c */ /* 0x084ff00000001874 */
[----:B------:R-:W-:Y:S01]  /*ea70*/  MUFU.EX2 R198, R43 ;  /* 0x0000002b00c67308 */ /* 0x000fe20000000800 */
[----:B----4-:R-:W-:Y:S01]  /*ea80*/  FMUL.FTZ R27, R0, R199 ;  /* 0x000000c7001b7220 */ /* 0x010fe20000410000 */
[C---:B------:R-:W-:Y:S08]  /*ea90*/  HMMA.16816.F32 R120, R172.reuse, R180, R120 ;  /* 0x000000b4ac78723c */ /* 0x040ff00000001878 */
[----:B------:R-:W-:Y:S01]  /*eaa0*/  MUFU.EX2 R199, R42 ;  /* 0x0000002a00c77308 */ /* 0x000fe20000000800 */
[----:B-----5:R-:W-:Y:S01]  /*eab0*/  FMUL.FTZ R28, R165, R200 ;  /* 0x000000c8a51c7220 */ /* 0x020fe20000410000 */
[----:B------:R-:W-:Y:S01]  /*eac0*/  MOV R200, R219 ;  /* 0x000000db00c87202 */ /* 0x000fe20000000f00 */
[-C--:B------:R-:W-:Y:S07]  /*ead0*/  HMMA.16816.F32 R124, R172, R182.reuse, R124 ;  /* 0x000000b6ac7c723c */ /* 0x080fee000000187c */
[----:B------:R-:W-:Y:S01]  /*eae0*/  MUFU.EX2 R219, R51 ;  /* 0x0000003300db7308 */ /* 0x000fe20000000800 */
[C---:B------:R-:W-:Y:S01]  /*eaf0*/  HMMA.16816.F32 R128, R176.reuse, R182, R128 ;  /* 0x000000b6b080723c */ /* 0x040fe20000001880 */
[----:B------:R-:W1:Y:S08]  /*eb00*/  LDSM.16.MT88.4 R180, [R169+0x2000] ;  /* 0x00200000a9b4783b */ /* 0x000e700000004200 */
[----:B------:R2:W-:Y:S01]  /*eb10*/  MUFU.EX2 R229, R29 ;  /* 0x0000001d00e57308 */ /* 0x0005e20000000800 */
[-C--:B---3--:R-:W-:Y:S09]  /*eb20*/  HMMA.16816.F32 R132, R176, R184.reuse, R132 ;  /* 0x000000b8b084723c */ /* 0x088ff20000001884 */
[----:B------:R3:W-:Y:S01]  /*eb30*/  MUFU.EX2 R228, R30 ;  /* 0x0000001e00e47308 */ /* 0x0007e20000000800 */
[C---:B------:R-:W-:Y:S09]  /*eb40*/  HMMA.16816.F32 R136, R172.reuse, R184, R136 ;  /* 0x000000b8ac88723c */ /* 0x040ff20000001888 */
[----:B------:R-:W-:Y:S01]  /*eb50*/  MUFU.EX2 R197, R44 ;  /* 0x0000002c00c57308 */ /* 0x000fe20000000800 */
[--C-:B------:R-:W-:Y:S01]  /*eb60*/  FFMA.FTZ R184, R23, UR4, -R213.reuse ;  /* 0x0000000417b87c23 */ /* 0x100fe200080108d5 */
[----:B------:R-:W-:Y:S01]  /*eb70*/  FMUL.FTZ R23, R3, R191 ;  /* 0x000000bf03177220 */ /* 0x000fe20000410000 */
[----:B--2---:R-:W-:Y:S01]  /*eb80*/  FMUL.FTZ R29, R165, R201 ;  /* 0x000000c9a51d7220 */ /* 0x004fe20000410000 */
[----:B------:R-:W-:Y:S01]  /*eb90*/  LDSM.16.MT88.4 R188, [R238+0xc800] ;  /* 0x00c80000eebc783b */ /* 0x000fe20000004200 */
[-C--:B------:R-:W-:Y:S05]  /*eba0*/  HMMA.16816.F32 R140, R172, R186.reuse, R140 ;  /* 0x000000baac8c723c */ /* 0x080fea000000188c */
[----:B------:R2:W-:Y:S01]  /*ebb0*/  MUFU.EX2 R235, R184 ;  /* 0x000000b800eb7308 */ /* 0x0005e20000000800 */
[----:B---3--:R-:W-:Y:S01]  /*ebc0*/  FMUL.FTZ R30, R3, R202 ;  /* 0x000000ca031e7220 */ /* 0x008fe20000410000 */
[----:B------:R-:W-:Y:S01]  /*ebd0*/  MOV R202, R221 ;  /* 0x000000dd00ca7202 */ /* 0x000fe20000000f00 */
[----:B------:R-:W-:Y:S01]  /*ebe0*/  FFMA.FTZ R213, R67, UR4, -R213 ;  /* 0x0000000443d57c23 */ /* 0x000fe200080108d5 */
[----:B------:R-:W-:Y:S01]  /*ebf0*/  MOV R201, R220 ;  /* 0x000000dc00c97202 */ /* 0x000fe20000000f00 */
[C---:B------:R-:W-:Y:S05]  /*ec00*/  HMMA.16816.F32 R20, R176.reuse, R186, R20 ;  /* 0x000000bab014723c */ /* 0x040fea0000001814 */
[----:B------:R-:W-:Y:S03]  /*ec10*/  MUFU.EX2 R221, R49 ;  /* 0x0000003100dd7308 */ /* 0x000fe60000000800 */
[-C--:B-1----:R-:W-:Y:S07]  /*ec20*/  HMMA.16816.F32 R144, R176, R180.reuse, R144 ;  /* 0x000000b4b090723c */ /* 0x082fee0000001890 */
[----:B------:R-:W-:Y:S01]  /*ec30*/  MUFU.EX2 R220, R50 ;  /* 0x0000003200dc7308 */ /* 0x000fe20000000800 */
[----:B--2---:R-:W1:Y:S01]  /*ec40*/  LDSM.16.MT88.4 R184, [R170+0x2000] ;  /* 0x00200000aab8783b */ /* 0x004e620000004200 */
[C---:B------:R-:W-:Y:S08]  /*ec50*/  HMMA.16816.F32 R148, R172.reuse, R180, R148 ;  /* 0x000000b4ac94723c */ /* 0x040ff00000001894 */
[----:B------:R-:W2:Y:S01]  /*ec60*/  MUFU.EX2 R196, R46 ;  /* 0x0000002e00c47308 */ /* 0x000ea20000000800 */
[-C--:B------:R-:W-:Y:S09]  /*ec70*/  HMMA.16816.F32 R32, R172, R182.reuse, R32 ;  /* 0x000000b6ac20723c */ /* 0x080ff20000001820 */
[----:B------:R3:W-:Y:S01]  /*ec80*/  MUFU.EX2 R67, R56 ;  /* 0x0000003800437308 */ /* 0x0007e20000000800 */
[C---:B------:R-:W-:Y:S01]  /*ec90*/  HMMA.16816.F32 R152, R176.reuse, R182, R152 ;  /* 0x000000b6b098723c */ /* 0x040fe20000001898 */
[----:B------:R-:W4:Y:S08]  /*eca0*/  LDSM.16.MT88.4 R180, [R171+0xc800] ;  /* 0x00c80000abb4783b */ /* 0x000f300000004200 */
[----:B------:R-:W-:Y:S01]  /*ecb0*/  MUFU.EX2 R212, R212 ;  /* 0x000000d400d47308 */ /* 0x000fe20000000800 */
[----:B--2---:R-:W-:Y:S02]  /*ecc0*/  F2FP.F16.F32.PACK_AB R47, R211, R196 ;  /* 0x000000c4d32f723e */ /* 0x004fe400000000ff */
[----:B---3--:R-:W-:Y:S07]  /*ecd0*/  MOV R56, R204 ;  /* 0x000000cc00387202 */ /* 0x008fee0000000f00 */
[----:B------:R-:W-:Y:S01]  /*ece0*/  MUFU.EX2 R213, R213 ;  /* 0x000000d500d57308 */ /* 0x000fe20000000800 */
[-C--:B-1----:R-:W-:Y:S09]  /*ecf0*/  HMMA.16816.F32 R156, R176, R184.reuse, R156 ;  /* 0x000000b8b09c723c */ /* 0x082ff2000000189c */
[----:B------:R-:W-:Y:S01]  /*ed00*/  MUFU.EX2 R204, R57 ;  /* 0x0000003900cc7308 */ /* 0x000fe20000000800 */
[C---:B------:R-:W-:Y:S09]  /*ed10*/  HMMA.16816.F32 R24, R172.reuse, R184, R24 ;  /* 0x000000b8ac18723c */ /* 0x040ff20000001818 */
[----:B------:R-:W-:Y:S01]  /*ed20*/  MUFU.EX2 R214, R214 ;  /* 0x000000d600d67308 */ /* 0x000fe20000000800 */
[--C-:B------:R-:W-:Y:S01]  /*ed30*/  FFMA.FTZ R184, R31, UR4, -R215.reuse ;  /* 0x000000041fb87c23 */ /* 0x100fe200080108d7 */
[----:B------:R-:W-:Y:S01]  /*ed40*/  FMUL.FTZ R31, R3, R203 ;  /* 0x000000cb031f7220 */ /* 0x000fe20000410000 */
[----:B------:R-:W-:Y:S01]  /*ed50*/  MOV R203, R222 ;  /* 0x000000de00cb7202 */ /* 0x000fe20000000f00 */
[----:B------:R-:W-:Y:S01]  /*ed60*/  FFMA.FTZ R215, R63, UR4, -R215 ;  /* 0x000000043fd77c23 */ /* 0x000fe200080108d7 */
[-C--:B------:R-:W-:Y:S05]  /*ed70*/  HMMA.16816.F32 R160, R172, R186.reuse, R160 ;  /* 0x000000baaca0723c */ /* 0x080fea00000018a0 */
[----:B------:R1:W2:Y:S01]  /*ed80*/  MUFU.EX2 R227, R184 ;  /* 0x000000b800e37308 */ /* 0x0002a20000000800 */
[----:B------:R-:W-:Y:S02]  /*ed90*/  F2FP.F16.F32.PACK_AB R172, R252, R207 ;  /* 0x000000cffcac723e */ /* 0x000fe400000000ff */
[----:B------:R-:W-:Y:S02]  /*eda0*/  F2FP.F16.F32.PACK_AB R173, R235, R251 ;  /* 0x000000fbebad723e */ /* 0x000fe400000000ff */
[----:B------:R-:W-:Y:S01]  /*edb0*/  F2FP.F16.F32.PACK_AB R174, R234, R233 ;  /* 0x000000e9eaae723e */ /* 0x000fe200000000ff */
[----:B------:R-:W-:Y:S04]  /*edc0*/  HMMA.16816.F32 R28, R176, R186, R28 ;  /* 0x000000bab01c723c */ /* 0x000fe8000000181c */
[----:B------:R-:W-:Y:S01]  /*edd0*/  MUFU.EX2 R222, R39 ;  /* 0x0000002700de7308 */ /* 0x000fe20000000800 */
[----:B------:R-:W-:Y:S02]  /*ede0*/  F2FP.F16.F32.PACK_AB R175, R231, R232 ;  /* 0x000000e8e7af723e */ /* 0x000fe400000000ff */
[----:B------:R-:W-:Y:S02]  /*edf0*/  F2FP.F16.F32.PACK_AB R176, R194, R195 ;  /* 0x000000c3c2b0723e */ /* 0x000fe400000000ff */
[----:B------:R-:W-:Y:S05]  /*ee00*/  F2FP.F16.F32.PACK_AB R177, R192, R193 ;  /* 0x000000c1c0b1723e */ /* 0x000fea00000000ff */
[----:B------:R-:W-:Y:S01]  /*ee10*/  MUFU.EX2 R215, R215 ;  /* 0x000000d700d77308 */ /* 0x000fe20000000800 */
[----:B-1----:R-:W1:Y:S01]  /*ee20*/  LDSM.16.MT88.4 R184, [R169+0x800] ;  /* 0x00080000a9b8783b */ /* 0x002e620000004200 */
[-C--:B----4-:R-:W-:Y:S05]  /*ee30*/  HMMA.16816.F32 R4, R172, R180.reuse, R4 ;  /* 0x000000b4ac04723c */ /* 0x090fea0000001804 */
[----:B------:R-:W-:Y:S03]  /*ee40*/  F2FP.F16.F32.PACK_AB R178, R229, R230 ;  /* 0x000000e6e5b2723e */ /* 0x000fe600000000ff */
[----:B------:R-:W-:Y:S01]  /*ee50*/  MUFU.EX2 R62, R62 ;  /* 0x0000003e003e7308 */ /* 0x000fe20000000800 */
[----:B--2---:R-:W-:Y:S07]  /*ee60*/  F2FP.F16.F32.PACK_AB R179, R227, R228 ;  /* 0x000000e4e3b3723e */ /* 0x004fee00000000ff */
[C---:B------:R-:W-:Y:S08]  /*ee70*/  HMMA.16816.F32 R8, R176.reuse, R180, R8 ;  /* 0x000000b4b008723c */ /* 0x040ff00000001808 */
[-C--:B------:R-:W-:Y:S08]  /*ee80*/  HMMA.16816.F32 R12, R176, R182.reuse, R12 ;  /* 0x000000b6b00c723c */ /* 0x080ff0000000180c */
[C---:B------:R-:W-:Y:S01]  /*ee90*/  HMMA.16816.F32 R16, R172.reuse, R182, R16 ;  /* 0x000000b6ac10723c */ /* 0x040fe20000001810 */
[----:B------:R-:W2:Y:S07]  /*eea0*/  LDSM.16.MT88.4 R180, [R170+0x800] ;  /* 0x00080000aab4783b */ /* 0x000eae0000004200 */
[-C--:B------:R-:W-:Y:S08]  /*eeb0*/  HMMA.16816.F32 R68, R172, R188.reuse, R68 ;  /* 0x000000bcac44723c */ /* 0x080ff00000001844 */
[C---:B------:R-:W-:Y:S08]  /*eec0*/  HMMA.16816.F32 R72, R176.reuse, R188, R72 ;  /* 0x000000bcb048723c */ /* 0x040ff00000001848 */
[-C--:B------:R-:W-:Y:S08]  /*eed0*/  HMMA.16816.F32 R76, R176, R190.reuse, R76 ;  /* 0x000000beb04c723c */ /* 0x080ff0000000184c */
[C---:B------:R-:W-:Y:S01]  /*eee0*/  HMMA.16816.F32 R80, R172.reuse, R190, R80 ;  /* 0x000000beac50723c */ /* 0x040fe20000001850 */
[----:B------:R-:W3:Y:S07]  /*eef0*/  LDSM.16.MT88.4 R188, [R171+0xe800] ;  /* 0x00e80000abbc783b */ /* 0x000eee0000004200 */
[-C--:B-1----:R-:W-:Y:S08]  /*ef00*/  HMMA.16816.F32 R84, R172, R184.reuse, R84 ;  /* 0x000000b8ac54723c */ /* 0x082ff00000001854 */
[C---:B------:R-:W-:Y:S08]  /*ef10*/  HMMA.16816.F32 R88, R176.reuse, R184, R88 ;  /* 0x000000b8b058723c */ /* 0x040ff00000001858 */
[-C--:B------:R-:W-:Y:S08]  /*ef20*/  HMMA.16816.F32 R92, R176, R186.reuse, R92 ;  /* 0x000000bab05c723c */ /* 0x080ff0000000185c */
[C---:B------:R-:W-:Y:S01]  /*ef30*/  HMMA.16816.F32 R96, R172.reuse, R186, R96 ;  /* 0x000000baac60723c */ /* 0x040fe20000001860 */
[----:B------:R-:W1:Y:S07]  /*ef40*/  LDSM.16.MT88.4 R184, [R238+0xe800] ;  /* 0x00e80000eeb8783b */ /* 0x000e6e0000004200 */
[-C--:B--2---:R-:W-:Y:S08]  /*ef50*/  HMMA.16816.F32 R100, R172, R180.reuse, R100 ;  /* 0x000000b4ac64723c */ /* 0x084ff00000001864 */
[C---:B------:R-:W-:Y:S08]  /*ef60*/  HMMA.16816.F32 R104, R176.reuse, R180, R104 ;  /* 0x000000b4b068723c */ /* 0x040ff00000001868 */
[-C--:B------:R-:W-:Y:S08]  /*ef70*/  HMMA.16816.F32 R108, R176, R182.reuse, R108 ;  /* 0x000000b6b06c723c */ /* 0x080ff0000000186c */
[C---:B------:R-:W-:Y:S01]  /*ef80*/  HMMA.16816.F32 R112, R172.reuse, R182, R112 ;  /* 0x000000b6ac70723c */ /* 0x040fe20000001870 */
[----:B------:R-:W2:Y:S07]  /*ef90*/  LDSM.16.MT88.4 R180, [R169+0x2800] ;  /* 0x00280000a9b4783b */ /* 0x000eae0000004200 */
[-C--:B---3--:R-:W-:Y:S08]  /*efa0*/  HMMA.16816.F32 R116, R172, R188.reuse, R116 ;  /* 0x000000bcac74723c */ /* 0x088ff00000001874 */
[C---:B------:R-:W-:Y:S04]  /*efb0*/  HMMA.16816.F32 R120, R176.reuse, R188, R120 ;  /* 0x000000bcb078723c */ /* 0x040fe80000001878 */
[----:B------:R-:W-:Y:S02]  /*efc0*/  MOV R189, R225 ;  /* 0x000000e100bd7202 */ /* 0x000fe40000000f00 */
[----:B------:R-:W-:Y:S01]  /*efd0*/  MUFU.EX2 R225, R37 ;  /* 0x0000002500e17308 */ /* 0x000fe20000000800 */
[----:B------:R-:W-:Y:S01]  /*efe0*/  MOV R188, R224 ;  /* 0x000000e000bc7202 */ /* 0x000fe20000000f00 */
[-C--:B------:R-:W-:Y:S08]  /*eff0*/  HMMA.16816.F32 R124, R176, R190.reuse, R124 ;  /* 0x000000beb07c723c */ /* 0x080ff0000000187c */
[----:B------:R3:W-:Y:S01]  /*f000*/  MUFU.EX2 R224, R38 ;  /* 0x0000002600e07308 */ /* 0x0007e20000000800 */
[C---:B------:R-:W-:Y:S04]  /*f010*/  HMMA.16816.F32 R128, R172.reuse, R190, R128 ;  /* 0x000000beac80723c */ /* 0x040fe80000001880 */
[----:B------:R-:W-:Y:S05]  /*f020*/  MOV R191, R223 ;  /* 0x000000df00bf7202 */ /* 0x000fea0000000f00 */
[----:B------:R4:W-:Y:S01]  /*f030*/  MUFU.EX2 R223, R48 ;  /* 0x0000003000df7308 */ /* 0x0009e20000000800 */
[----:B------:R-:W-:Y:S01]  /*f040*/  MOV R190, R218 ;  /* 0x000000da00be7202 */ /* 0x000fe20000000f00 */
[-C--:B-1----:R-:W-:Y:S08]  /*f050*/  HMMA.16816.F32 R132, R172, R184.reuse, R132 ;  /* 0x000000b8ac84723c */ /* 0x082ff00000001884 */
[----:B------:R-:W-:Y:S01]  /*f060*/  MUFU.EX2 R218, R40 ;  /* 0x0000002800da7308 */ /* 0x000fe20000000800 */
[----:B---3--:R-:W1:Y:S01]  /*f070*/  LDSM.16.MT88.4 R36, [R170+0x2800] ;  /* 0x00280000aa24783b */ /* 0x008e620000004200 */
[C---:B------:R-:W-:Y:S04]  /*f080*/  HMMA.16816.F32 R136, R176.reuse, R184, R136 ;  /* 0x000000b8b088723c */ /* 0x040fe80000001888 */
[----:B------:R-:W-:Y:S04]  /*f090*/  MOV R185, R217 ;  /* 0x000000d900b97202 */ /* 0x000fe80000000f00 */
[----:B------:R3:W5:Y:S01]  /*f0a0*/  MUFU.EX2 R217, R41 ;  /* 0x0000002900d97308 */ /* 0x0007620000000800 */
[----:B----4-:R-:W-:Y:S01]  /*f0b0*/  LDSM.16.MT88.4 R48, [R238+0xd000] ;  /* 0x00d00000ee30783b */ /* 0x010fe20000004200 */
[-C--:B------:R-:W-:Y:S03]  /*f0c0*/  HMMA.16816.F32 R140, R176, R186.reuse, R140 ;  /* 0x000000bab08c723c */ /* 0x080fe6000000188c */
[----:B------:R-:W-:Y:S05]  /*f0d0*/  MOV R184, R216 ;  /* 0x000000d800b87202 */ /* 0x000fea0000000f00 */
[----:B------:R4:W1:Y:S01]  /*f0e0*/  MUFU.EX2 R216, R45 ;  /* 0x0000002d00d87308 */ /* 0x0008620000000800 */
[C---:B------:R-:W-:Y:S01]  /*f0f0*/  HMMA.16816.F32 R20, R172.reuse, R186, R20 ;  /* 0x000000baac14723c */ /* 0x040fe20000001814 */
[----:B---3--:R-:W3:Y:S07]  /*f100*/  LDSM.16.MT88.4 R40, [R171+0xd000] ;  /* 0x00d00000ab28783b */ /* 0x008eee0000004200 */
[-C--:B--2---:R-:W-:Y:S03]  /*f110*/  HMMA.16816.F32 R144, R172, R180.reuse, R144 ;  /* 0x000000b4ac90723c */ /* 0x084fe60000001890 */
[----:B-----5:R-:W-:Y:S02]  /*f120*/  F2FP.F16.F32.PACK_AB R44, R217, R218 ;  /* 0x000000dad92c723e */ /* 0x020fe400000000ff */
[----:B----4-:R-:W-:Y:S03]  /*f130*/  F2FP.F16.F32.PACK_AB R45, R198, R199 ;  /* 0x000000c7c62d723e */ /* 0x010fe600000000ff */
[C---:B------:R-:W-:Y:S04]  /*f140*/  HMMA.16816.F32 R148, R176.reuse, R180, R148 ;  /* 0x000000b4b094723c */ /* 0x040fe80000001894 */
[----:B-1----:R-:W-:Y:S02]  /*f150*/  F2FP.F16.F32.PACK_AB R46, R216, R197 ;  /* 0x000000c5d82e723e */ /* 0x002fe400000000ff */
[----:B------:R-:W-:Y:S02]  /*f160*/  MOV R181, R205 ;  /* 0x000000cd00b57202 */ /* 0x000fe40000000f00 */
[-C--:B------:R-:W-:Y:S01]  /*f170*/  HMMA.16816.F32 R32, R176, R182.reuse, R32 ;  /* 0x000000b6b020723c */ /* 0x080fe20000001820 */
[----:B------:R-:W-:Y:S07]  /*f180*/  MUFU.EX2 R205, R66 ;  /* 0x0000004200cd7308 */ /* 0x000fee0000000800 */
[C---:B------:R-:W-:Y:S03]  /*f190*/  HMMA.16816.F32 R152, R172.reuse, R182, R152 ;  /* 0x000000b6ac98723c */ /* 0x040fe60000001898 */
[----:B------:R-:W1:Y:S05]  /*f1a0*/  MUFU.EX2 R66, R59 ;  /* 0x0000003b00427308 */ /* 0x000e6a0000000800 */
[-C--:B------:R-:W-:Y:S08]  /*f1b0*/  HMMA.16816.F32 R156, R172, R36.reuse, R156 ;  /* 0x00000024ac9c723c */ /* 0x080ff0000000189c */
[C---:B------:R-:W-:Y:S04]  /*f1c0*/  HMMA.16816.F32 R24, R176.reuse, R36, R24 ;  /* 0x00000024b018723c */ /* 0x040fe80000001818 */
[----:B------:R-:W-:Y:S02]  /*f1d0*/  F2FP.F16.F32.PACK_AB R36, R225, R226 ;  /* 0x000000e2e124723e */ /* 0x000fe400000000ff */
[----:B------:R-:W-:Y:S02]  /*f1e0*/  F2FP.F16.F32.PACK_AB R37, R222, R224 ;  /* 0x000000e0de25723e */ /* 0x000fe400000000ff */
[-C--:B------:R-:W-:Y:S01]  /*f1f0*/  HMMA.16816.F32 R160, R176, R38.reuse, R160 ;  /* 0x00000026b0a0723c */ /* 0x080fe200000018a0 */
[----:B------:R-:W-:Y:S07]  /*f200*/  LDSM.16.MT88.4 R176, [R171+0xf000] ;  /* 0x00f00000abb0783b */ /* 0x000fee0000004200 */
[----:B------:R-:W-:Y:S01]  /*f210*/  HMMA.16816.F32 R28, R172, R38, R28 ;  /* 0x00000026ac1c723c */ /* 0x000fe2000000181c */
[----:B------:R-:W2:Y:S03]  /*f220*/  LDSM.16.MT88.4 R172, [R169+0x1000] ;  /* 0x00100000a9ac783b */ /* 0x000ea60000004200 */
[----:B------:R-:W-:Y:S02]  /*f230*/  F2FP.F16.F32.PACK_AB R38, R221, R223 ;  /* 0x000000dfdd26723e */ /* 0x000fe400000000ff */
[----:B------:R-:W-:Y:S07]  /*f240*/  F2FP.F16.F32.PACK_AB R39, R219, R220 ;  /* 0x000000dcdb27723e */ /* 0x000fee00000000ff */
[-C--:B---3--:R-:W-:Y:S08]  /*f250*/  HMMA.16816.F32 R4, R36, R40.reuse, R4 ;  /* 0x000000282404723c */ /* 0x088ff00000001804 */
[C---:B------:R-:W-:Y:S08]  /*f260*/  HMMA.16816.F32 R8, R44.reuse, R40, R8 ;  /* 0x000000282c08723c */ /* 0x040ff00000001808 */
[-C--:B------:R-:W-:Y:S08]  /*f270*/  HMMA.16816.F32 R12, R44, R42.reuse, R12 ;  /* 0x0000002a2c0c723c */ /* 0x080ff0000000180c */
[C---:B------:R-:W-:Y:S01]  /*f280*/  HMMA.16816.F32 R16, R36.reuse, R42, R16 ;  /* 0x0000002a2410723c */ /* 0x040fe20000001810 */
[----:B------:R-:W3:Y:S07]  /*f290*/  LDSM.16.MT88.4 R40, [R170+0x1000] ;  /* 0x00100000aa28783b */ /* 0x000eee0000004200 */
[-C--:B------:R-:W-:Y:S08]  /*f2a0*/  HMMA.16816.F32 R68, R36, R48.reuse, R68 ;  /* 0x000000302444723c */ /* 0x080ff00000001844 */
[C---:B------:R-:W-:Y:S08]  /*f2b0*/  HMMA.16816.F32 R72, R44.reuse, R48, R72 ;  /* 0x000000302c48723c */ /* 0x040ff00000001848 */
[-C--:B------:R-:W-:Y:S08]  /*f2c0*/  HMMA.16816.F32 R76, R44, R50.reuse, R76 ;  /* 0x000000322c4c723c */ /* 0x080ff0000000184c */
[C---:B------:R-:W-:Y:S01]  /*f2d0*/  HMMA.16816.F32 R80, R36.reuse, R50, R80 ;  /* 0x000000322450723c */ /* 0x040fe20000001850 */
[----:B------:R-:W4:Y:S07]  /*f2e0*/  LDSM.16.MT88.4 R48, [R238+0xf000] ;  /* 0x00f00000ee30783b */ /* 0x000f2e0000004200 */
[-C--:B--2---:R-:W-:Y:S08]  /*f2f0*/  HMMA.16816.F32 R84, R36, R172.reuse, R84 ;  /* 0x000000ac2454723c */ /* 0x084ff00000001854 */
[C---:B------:R-:W-:Y:S01]  /*f300*/  HMMA.16816.F32 R88, R44.reuse, R172, R88 ;  /* 0x000000ac2c58723c */ /* 0x040fe20000001858 */
[----:B------:R-:W2:Y:S03]  /*f310*/  LDL.LU R172, [R1] ;  /* 0x0000000001ac7983 */ /* 0x000ea60000300800 */
[----:B------:R-:W-:Y:S02]  /*f320*/  MOV R173, R206 ;  /* 0x000000ce00ad7202 */ /* 0x000fe40000000f00 */
[----:B------:R-:W-:Y:S02]  /*f330*/  MUFU.EX2 R206, R64 ;  /* 0x0000004000ce7308 */ /* 0x000fe40000000800 */
[-C--:B------:R-:W-:Y:S08]  /*f340*/  HMMA.16816.F32 R92, R44, R174.reuse, R92 ;  /* 0x000000ae2c5c723c */ /* 0x080ff0000000185c */
[----:B------:R-:W5:Y:S01]  /*f350*/  MUFU.EX2 R64, R60 ;  /* 0x0000003c00407308 */ /* 0x000f620000000800 */
[C---:B------:R-:W-:Y:S04]  /*f360*/  HMMA.16816.F32 R96, R36.reuse, R174, R96 ;  /* 0x000000ae2460723c */ /* 0x040fe80000001860 */
[----:B------:R-:W-:Y:S02]  /*f370*/  MOV R175, R184 ;  /* 0x000000b800af7202 */ /* 0x000fe40000000f00 */
[----:B------:R-:W-:Y:S02]  /*f380*/  MOV R184, R185 ;  /* 0x000000b900b87202 */ /* 0x000fe40000000f00 */
[-C--:B---3--:R-:W-:Y:S03]  /*f390*/  HMMA.16816.F32 R100, R36, R40.reuse, R100 ;  /* 0x000000282464723c */ /* 0x088fe60000001864 */
[----:B------:R-:W-:Y:S02]  /*f3a0*/  MOV R185, R190 ;  /* 0x000000be00b97202 */ /* 0x000fe40000000f00 */
[----:B------:R-:W-:Y:S02]  /*f3b0*/  MOV R190, R188 ;  /* 0x000000bc00be7202 */ /* 0x000fe40000000f00 */
[----:B------:R-:W-:Y:S01]  /*f3c0*/  MOV R188, R189 ;  /* 0x000000bd00bc7202 */ /* 0x000fe20000000f00 */
[C---:B------:R-:W-:Y:S04]  /*f3d0*/  HMMA.16816.F32 R104, R44.reuse, R40, R104 ;  /* 0x000000282c68723c */ /* 0x040fe80000001868 */
[----:B------:R-:W-:Y:S02]  /*f3e0*/  MOV R189, R210 ;  /* 0x000000d200bd7202 */ /* 0x000fe40000000f00 */
[----:B------:R-:W-:Y:S01]  /*f3f0*/  MOV R183, R190 ;  /* 0x000000be00b77202 */ /* 0x000fe20000000f00 */
[----:B------:R-:W-:Y:S01]  /*f400*/  MUFU.EX2 R210, R52 ;  /* 0x0000003400d27308 */ /* 0x000fe20000000800 */
[-C--:B------:R-:W-:Y:S01]  /*f410*/  HMMA.16816.F32 R108, R44, R42.reuse, R108 ;  /* 0x0000002a2c6c723c */ /* 0x080fe2000000186c */
[----:B------:R-:W3:Y:S02]  /*f420*/  LDL.LU R190, [R1+0x4] ;  /* 0x0000040001be7983 */ /* 0x000ee40000300800 */
[----:B------:R-:W-:Y:S02]  /*f430*/  MOV R182, R189 ;  /* 0x000000bd00b67202 */ /* 0x000fe40000000f00 */
[----:B------:R-:W3:Y:S01]  /*f440*/  LDL.LU R189, [R1+0x8] ;  /* 0x0000080001bd7983 */ /* 0x000ee20000300800 */
[----:B------:R-:W-:Y:S02]  /*f450*/  MOV R180, R188 ;  /* 0x000000bc00b47202 */ /* 0x000fe40000000f00 */
[C---:B------:R-:W-:Y:S01]  /*f460*/  HMMA.16816.F32 R112, R36.reuse, R42, R112 ;  /* 0x0000002a2470723c */ /* 0x040fe20000001870 */
[----:B------:R-:W3:Y:S03]  /*f470*/  LDL.LU R188, [R1+0xc] ;  /* 0x00000c0001bc7983 */ /* 0x000ee60000300800 */
[----:B------:R-:W-:Y:S01]  /*f480*/  MOV R174, R209 ;  /* 0x000000d100ae7202 */ /* 0x000fe20000000f00 */
[----:B------:R-:W1:Y:S01]  /*f490*/  LDSM.16.MT88.4 R40, [R169+0x3000] ;  /* 0x00300000a928783b */ /* 0x000e620000004200 */
[----:B------:R-:W2:Y:S02]  /*f4a0*/  MUFU.EX2 R209, R53 ;  /* 0x0000003500d17308 */ /* 0x000ea40000000800 */
[-C--:B------:R-:W-:Y:S08]  /*f4b0*/  HMMA.16816.F32 R116, R36, R176.reuse, R116 ;  /* 0x000000b02474723c */ /* 0x080ff00000001874 */
[C---:B------:R-:W-:Y:S04]  /*f4c0*/  HMMA.16816.F32 R120, R44.reuse, R176, R120 ;  /* 0x000000b02c78723c */ /* 0x040fe80000001878 */
[----:B------:R-:W-:Y:S02]  /*f4d0*/  MOV R177, R208 ;  /* 0x000000d000b17202 */ /* 0x000fe40000000f00 */
[----:B------:R-:W-:Y:S01]  /*f4e0*/  MUFU.EX2 R208, R55 ;  /* 0x0000003700d07308 */ /* 0x000fe20000000800 */
[----:B------:R-:W-:Y:S01]  /*f4f0*/  MOV R176, R207 ;  /* 0x000000cf00b07202 */ /* 0x000fe20000000f00 */
[-C--:B------:R-:W-:Y:S03]  /*f500*/  HMMA.16816.F32 R124, R44, R178.reuse, R124 ;  /* 0x000000b22c7c723c */ /* 0x080fe6000000187c */
[----:B------:R-:W-:Y:S02]  /*f510*/  MOV R61, R176 ;  /* 0x000000b0003d7202 */ /* 0x000fe40000000f00 */
[----:B------:R-:W-:Y:S03]  /*f520*/  MOV R63, R177 ;  /* 0x000000b1003f7202 */ /* 0x000fe60000000f00 */
[----:B------:R5:W3:Y:S01]  /*f530*/  MUFU.EX2 R207, R54 ;  /* 0x0000003600cf7308 */ /* 0x000ae20000000800 */
[C---:B------:R-:W-:Y:S04]  /*f540*/  HMMA.16816.F32 R128, R36.reuse, R178, R128 ;  /* 0x000000b22480723c */ /* 0x040fe80000001880 */
[----:B------:R-:W-:Y:S02]  /*f550*/  MOV R179, R184 ;  /* 0x000000b800b37202 */ /* 0x000fe40000000f00 */
[----:B------:R-:W-:Y:S02]  /*f560*/  MOV R178, R185 ;  /* 0x000000b900b27202 */ /* 0x000fe40000000f00 */
[-C--:B----4-:R-:W-:Y:S01]  /*f570*/  HMMA.16816.F32 R132, R36, R48.reuse, R132 ;  /* 0x000000302484723c */ /* 0x090fe20000001884 */
[----:B------:R-:W-:Y:S07]  /*f580*/  LDSM.16.MT88.4 R184, [R171+0xd800] ;  /* 0x00d80000abb8783b */ /* 0x000fee0000004200 */
[C---:B------:R-:W-:Y:S01]  /*f590*/  HMMA.16816.F32 R136, R44.reuse, R48, R136 ;  /* 0x000000302c88723c */ /* 0x040fe20000001888 */
[----:B-----5:R-:W4:Y:S07]  /*f5a0*/  LDSM.16.MT88.4 R52, [R170+0x3000] ;  /* 0x00300000aa34783b */ /* 0x020f2e0000004200 */
[-C--:B------:R-:W-:Y:S08]  /*f5b0*/  HMMA.16816.F32 R140, R44, R50.reuse, R140 ;  /* 0x000000322c8c723c */ /* 0x080ff0000000188c */
[C---:B------:R-:W-:Y:S01]  /*f5c0*/  HMMA.16816.F32 R20, R36.reuse, R50, R20 ;  /* 0x000000322414723c */ /* 0x040fe20000001814 */
[----:B------:R-:W-:Y:S07]  /*f5d0*/  LDSM.16.MT88.4 R48, [R169+0x1800] ;  /* 0x00180000a930783b */ /* 0x000fee0000004200 */
[-C--:B-1----:R-:W-:Y:S08]  /*f5e0*/  HMMA.16816.F32 R144, R36, R40.reuse, R144 ;  /* 0x000000282490723c */ /* 0x082ff00000001890 */
[C---:B------:R-:W-:Y:S08]  /*f5f0*/  HMMA.16816.F32 R148, R44.reuse, R40, R148 ;  /* 0x000000282c94723c */ /* 0x040ff00000001894 */
[-C--:B------:R-:W-:Y:S08]  /*f600*/  HMMA.16816.F32 R32, R44, R42.reuse, R32 ;  /* 0x0000002a2c20723c */ /* 0x080ff00000001820 */
[C---:B------:R-:W-:Y:S01]  /*f610*/  HMMA.16816.F32 R152, R36.reuse, R42, R152 ;  /* 0x0000002a2498723c */ /* 0x040fe20000001898 */
[----:B------:R-:W1:Y:S07]  /*f620*/  LDSM.16.MT88.4 R40, [R238+0xd800] ;  /* 0x00d80000ee28783b */ /* 0x000e6e0000004200 */
[-C--:B----4-:R-:W-:Y:S08]  /*f630*/  HMMA.16816.F32 R156, R36, R52.reuse, R156 ;  /* 0x00000034249c723c */ /* 0x090ff0000000189c */
[C---:B------:R-:W-:Y:S08]  /*f640*/  HMMA.16816.F32 R24, R44.reuse, R52, R24 ;  /* 0x000000342c18723c */ /* 0x040ff00000001818 */
[-C--:B------:R-:W-:Y:S01]  /*f650*/  HMMA.16816.F32 R160, R44, R54.reuse, R160 ;  /* 0x000000362ca0723c */ /* 0x080fe200000018a0 */
[----:B------:R-:W-:Y:S07]  /*f660*/  LDSM.16.MT88.4 R44, [R171+0xf800] ;  /* 0x00f80000ab2c783b */ /* 0x000fee0000004200 */
[----:B------:R-:W-:Y:S01]  /*f670*/  HMMA.16816.F32 R28, R36, R54, R28 ;  /* 0x00000036241c723c */ /* 0x000fe2000000181c */
[----:B------:R4:W-:Y:S03]  /*f680*/  LDSM.16.MT88.4 R52, [R169+0x3800] ;  /* 0x00380000a934783b */ /* 0x0009e60000004200 */
[----:B------:R-:W-:Y:S02]  /*f690*/  F2FP.F16.F32.PACK_AB R36, R204, R67 ;  /* 0x00000043cc24723e */ /* 0x000fe400000000ff */
[----:B------:R-:W-:Y:S02]  /*f6a0*/  F2FP.F16.F32.PACK_AB R37, R66, R65 ;  /* 0x000000414225723e */ /* 0x000fe400000000ff */
[----:B------:R-:W-:Y:S02]  /*f6b0*/  F2FP.F16.F32.PACK_AB R38, R214, R64 ;  /* 0x00000040d626723e */ /* 0x000fe400000000ff */
[----:B------:R-:W-:Y:S02]  /*f6c0*/  F2FP.F16.F32.PACK_AB R39, R215, R62 ;  /* 0x0000003ed727723e */ /* 0x000fe400000000ff */
[----:B----4-:R-:W-:Y:S01]  /*f6d0*/  MOV R169, R174 ;  /* 0x000000ae00a97202 */ /* 0x010fe20000000f00 */
[----:B--2---:R-:W-:Y:S01]  /*f6e0*/  FFMA.FTZ R165, R165, R172, R56 ;  /* 0x000000aca5a57223 */ /* 0x004fe20000010038 */
[----:B------:R-:W-:Y:S01]  /*f6f0*/  MOV R172, R173 ;  /* 0x000000ad00ac7202 */ /* 0x000fe20000000f00 */
[----:B------:R-:W2:Y:S01]  /*f700*/  LDSM.16.MT88.4 R56, [R170+0x1800] ;  /* 0x00180000aa38783b */ /* 0x000ea20000004200 */
[----:B------:R-:W-:Y:S01]  /*f710*/  MOV R173, R182 ;  /* 0x000000b600ad7202 */ /* 0x000fe20000000f00 */
[----:B------:R-:W-:Y:S01]  /*f720*/  FADD.FTZ R165, R200, R165 ;  /* 0x000000a5c8a57221 */ /* 0x000fe20000010000 */
[----:B------:R-:W-:Y:S02]  /*f730*/  F2FP.F16.F32.PACK_AB R200, R209, R210 ;  /* 0x000000d2d1c8723e */ /* 0x000fe400000000ff */
[----:B------:R-:W-:Y:S01]  /*f740*/  MOV R182, R191 ;  /* 0x000000bf00b67202 */ /* 0x000fe20000000f00 */
[----:B---3--:R-:W-:Y:S01]  /*f750*/  FFMA.FTZ R3, R3, R190, R203 ;  /* 0x000000be03037223 */ /* 0x008fe200000100cb */
[----:B------:R-:W-:Y:S01]  /*f760*/  F2FP.F16.F32.PACK_AB R203, R213, R205 ;  /* 0x000000cdd5cb723e */ /* 0x000fe200000000ff */
[----:B------:R-:W-:Y:S01]  /*f770*/  FFMA.FTZ R2, R2, R189, R202 ;  /* 0x000000bd02027223 */ /* 0x000fe200000100ca */
[----:B------:R-:W-:Y:S01]  /*f780*/  F2FP.F16.F32.PACK_AB R202, R212, R206 ;  /* 0x000000ced4ca723e */ /* 0x000fe200000000ff */
[----:B------:R-:W-:Y:S01]  /*f790*/  FADD.FTZ R60, R178, R3 ;  /* 0x00000003b23c7221 */ /* 0x000fe20000010000 */
[----:B------:R-:W-:Y:S01]  /*f7a0*/  MOV R3, R175 ;  /* 0x000000af00037202 */ /* 0x000fe20000000f00 */
[----:B------:R-:W-:Y:S01]  /*f7b0*/  FFMA.FTZ R0, R0, R188, R201 ;  /* 0x000000bc00007223 */ /* 0x000fe200000100c9 */
[----:B------:R-:W-:Y:S01]  /*f7c0*/  F2FP.F16.F32.PACK_AB R201, R208, R207 ;  /* 0x000000cfd0c9723e */ /* 0x000fe200000000ff */
[----:B------:R-:W-:Y:S01]  /*f7d0*/  FADD.FTZ R2, R179, R2 ;  /* 0x00000002b3027221 */ /* 0x000fe20000010000 */
[----:B------:R-:W3:Y:S01]  /*f7e0*/  LDSM.16.MT88.4 R188, [R238+0xf800] ;  /* 0x00f80000eebc783b */ /* 0x000ee20000004200 */
[----:B------:R-:W-:Y:S01]  /*f7f0*/  FADD.FTZ R3, R3, R165 ;  /* 0x000000a503037221 */ /* 0x000fe20000010000 */
[----:B------:R-:W-:Y:S03]  /*f800*/  MOV R165, R167 ;  /* 0x000000a700a57202 */ /* 0x000fe60000000f00 */
[-C--:B------:R-:W-:Y:S05]  /*f810*/  HMMA.16816.F32 R176, R200, R184.reuse, R4 ;  /* 0x000000b8c8b0723c */ /* 0x080fea0000001804 */
[----:B------:R-:W-:Y:S02]  /*f820*/  MOV R6, R172 ;  /* 0x000000ac00067202 */ /* 0x000fe40000000f00 */
[----:B------:R-:W-:Y:S02]  /*f830*/  MOV R7, R173 ;  /* 0x000000ad00077202 */ /* 0x000fe40000000f00 */
[C---:B------:R-:W-:Y:S04]  /*f840*/  HMMA.16816.F32 R172, R36.reuse, R184, R8 ;  /* 0x000000b824ac723c */ /* 0x040fe80000001808 */
[----:B------:R-:W-:Y:S02]  /*f850*/  MOV R8, R182 ;  /* 0x000000b600087202 */ /* 0x000fe40000000f00 */
[----:B------:R-:W-:Y:S02]  /*f860*/  MOV R9, R183 ;  /* 0x000000b700097202 */ /* 0x000fe40000000f00 */
[----:B------:R-:W-:Y:S01]  /*f870*/  MOV R10, R180 ;  /* 0x000000b4000a7202 */ /* 0x000fe20000000f00 */
[----:B------:R-:W-:Y:S01]  /*f880*/  FADD.FTZ R8, R8, R60 ;  /* 0x0000003c08087221 */ /* 0x000fe20000010000 */
[----:B------:R-:W-:Y:S02]  /*f890*/  MOV R11, R181 ;  /* 0x000000b5000b7202 */ /* 0x000fe40000000f00 */
[-C--:B------:R-:W-:Y:S03]  /*f8a0*/  HMMA.16816.F32 R180, R36, R186.reuse, R12 ;  /* 0x000000ba24b4723c */ /* 0x080fe6000000180c */
[----:B------:R-:W-:Y:S01]  /*f8b0*/  MOV R14, R6 ;  /* 0x00000006000e7202 */ /* 0x000fe20000000f00 */
[----:B------:R-:W-:Y:S01]  /*f8c0*/  FADD.FTZ R3, R10, R3 ;  /* 0x000000030a037221 */ /* 0x000fe20000010000 */
[----:B------:R-:W-:Y:S01]  /*f8d0*/  MOV R15, R7 ;  /* 0x00000007000f7202 */ /* 0x000fe20000000f00 */
[----:B------:R-:W-:Y:S01]  /*f8e0*/  FADD.FTZ R8, R11, R8 ;  /* 0x000000080b087221 */ /* 0x000fe20000010000 */
[----:B------:R4:W5:Y:S01]  /*f8f0*/  LDSM.16.MT88.4 R4, [R170+0x3800] ;  /* 0x00380000aa04783b */ /* 0x0009620000004200 */
[C---:B------:R-:W-:Y:S04]  /*f900*/  HMMA.16816.F32 R184, R200.reuse, R186, R16 ;  /* 0x000000bac8b8723c */ /* 0x040fe80000001810 */
[----:B------:R-:W-:Y:S01]  /*f910*/  FADD.FTZ R0, R14, R0 ;  /* 0x000000000e007221 */ /* 0x000fe20000010000 */
[----:B------:R-:W-:Y:S01]  /*f920*/  FADD.FTZ R8, R251, R8 ;  /* 0x00000008fb087221 */ /* 0x000fe20000010000 */
[----:B------:R-:W-:Y:S01]  /*f930*/  FADD.FTZ R2, R15, R2 ;  /* 0x000000020f027221 */ /* 0x000fe20000010000 */
[----:B------:R-:W-:Y:S01]  /*f940*/  FADD.FTZ R3, R61, R3 ;  /* 0x000000033d037221 */ /* 0x000fe20000010000 */
[-C--:B-1----:R-:W-:Y:S03]  /*f950*/  HMMA.16816.F32 R68, R200, R40.reuse, R68 ;  /* 0x00000028c844723c */ /* 0x082fe60000001844 */
[----:B------:R-:W-:Y:S01]  /*f960*/  FADD.FTZ R0, R9, R0 ;  /* 0x0000000009007221 */ /* 0x000fe20000010000 */
[----:B------:R-:W-:Y:S01]  /*f970*/  FADD.FTZ R8, R235, R8 ;  /* 0x00000008eb087221 */ /* 0x000fe20000010000 */
[----:B------:R-:W-:Y:S01]  /*f980*/  FADD.FTZ R2, R169, R2 ;  /* 0x00000002a9027221 */ /* 0x000fe20000010000 */
[----:B------:R-:W-:Y:S01]  /*f990*/  FADD.FTZ R3, R252, R3 ;  /* 0x00000003fc037221 */ /* 0x000fe20000010000 */
[----:B------:R-:W-:Y:S01]  /*f9a0*/  FADD.FTZ R0, R63, R0 ;  /* 0x000000003f007221 */ /* 0x000fe20000010000 */
[C---:B------:R-:W-:Y:S04]  /*f9b0*/  HMMA.16816.F32 R72, R36.reuse, R40, R72 ;  /* 0x000000282448723c */ /* 0x040fe80000001848 */
[----:B------:R-:W-:Y:S01]  /*f9c0*/  FADD.FTZ R2, R195, R2 ;  /* 0x00000002c3027221 */ /* 0x000fe20000010000 */
[----:B------:R-:W-:Y:S01]  /*f9d0*/  FADD.FTZ R0, R193, R0 ;  /* 0x00000000c1007221 */ /* 0x000fe20000010000 */
[----:B------:R-:W-:Y:S01]  /*f9e0*/  FADD.FTZ R11, R233, R3 ;  /* 0x00000003e90b7221 */ /* 0x000fe20000010000 */
[----:B------:R-:W-:Y:S01]  /*f9f0*/  FADD.FTZ R3, R232, R8 ;  /* 0x00000008e8037221 */ /* 0x000fe20000010000 */
[-C--:B------:R-:W-:Y:S03]  /*fa00*/  HMMA.16816.F32 R76, R36, R42.reuse, R76 ;  /* 0x0000002a244c723c */ /* 0x080fe6000000184c */
        /* <DEDUP_REMOVED lines=30> */
[----:B----4-:R-:W-:Y:S02]  /*fbf0*/  MOV R170, R164 ;  /* 0x000000a400aa7202 */ /* 0x010fe40000000f00 */
[-C--:B--2---:R-:W-:Y:S03]  /*fc00*/  HMMA.16816.F32 R100, R200, R56.reuse, R100 ;  /* 0x00000038c864723c */ /* 0x084fe60000001864 */
[----:B------:R-:W-:Y:S01]  /*fc10*/  FADD.FTZ R2, R67, R2 ;  /* 0x0000000243027221 */ /* 0x000fe20000010000 */
[----:B------:R-:W-:Y:S01]  /*fc20*/  FADD.FTZ R0, R65, R0 ;  /* 0x0000000041007221 */ /* 0x000fe20000010000 */
[----:B------:R-:W-:Y:S02]  /*fc30*/  MOV R169, R166 ;  /* 0x000000a600a97202 */ /* 0x000fe40000000f00 */
[----:B------:R-:W-:Y:S01]  /*fc40*/  FADD.FTZ R2, R204, R2 ;  /* 0x00000002cc027221 */ /* 0x000fe20000010000 */
[C---:B------:R-:W-:Y:S04]  /*fc50*/  HMMA.16816.F32 R104, R36.reuse, R56, R104 ;  /* 0x000000382468723c */ /* 0x040fe80000001868 */
[----:B------:R-:W-:Y:S01]  /*fc60*/  FADD.FTZ R2, R64, R2 ;  /* 0x0000000240027221 */ /* 0x000fe20000010000 */
[----:B------:R-:W-:Y:S03]  /*fc70*/  FADD.FTZ R0, R66, R0 ;  /* 0x0000000042007221 */ /* 0x000fe60000010000 */
[-C--:B------:R-:W-:Y:S03]  /*fc80*/  HMMA.16816.F32 R108, R36, R58.reuse, R108 ;  /* 0x0000003a246c723c */ /* 0x080fe6000000186c */
[----:B------:R-:W-:Y:S01]  /*fc90*/  FADD.FTZ R2, R214, R2 ;  /* 0x00000002d6027221 */ /* 0x000fe20000010000 */
[----:B------:R-:W-:Y:S04]  /*fca0*/  FADD.FTZ R0, R62, R0 ;  /* 0x000000003e007221 */ /* 0x000fe80000010000 */
[C---:B------:R-:W-:Y:S04]  /*fcb0*/  HMMA.16816.F32 R112, R200.reuse, R58, R112 ;  /* 0x0000003ac870723c */ /* 0x040fe80000001870 */
[----:B------:R-:W-:Y:S04]  /*fcc0*/  FADD.FTZ R0, R215, R0 ;  /* 0x00000000d7007221 */ /* 0x000fe80000010000 */
[-C--:B------:R-:W-:Y:S08]  /*fcd0*/  HMMA.16816.F32 R116, R200, R44.reuse, R116 ;  /* 0x0000002cc874723c */ /* 0x080ff00000001874 */
[C---:B------:R-:W-:Y:S08]  /*fce0*/  HMMA.16816.F32 R120, R36.reuse, R44, R120 ;  /* 0x0000002c2478723c */ /* 0x040ff00000001878 */
[-C--:B------:R-:W-:Y:S08]  /*fcf0*/  HMMA.16816.F32 R124, R36, R46.reuse, R124 ;  /* 0x0000002e247c723c */ /* 0x080ff0000000187c */
[C---:B------:R-:W-:Y:S08]  /*fd00*/  HMMA.16816.F32 R128, R200.reuse, R46, R128 ;  /* 0x0000002ec880723c */ /* 0x040ff00000001880 */
[-C--:B---3--:R-:W-:Y:S08]  /*fd10*/  HMMA.16816.F32 R132, R200, R188.reuse, R132 ;  /* 0x000000bcc884723c */ /* 0x088ff00000001884 */
[C---:B------:R-:W-:Y:S08]  /*fd20*/  HMMA.16816.F32 R136, R36.reuse, R188, R136 ;  /* 0x000000bc2488723c */ /* 0x040ff00000001888 */
[-C--:B------:R-:W-:Y:S08]  /*fd30*/  HMMA.16816.F32 R140, R36, R190.reuse, R140 ;  /* 0x000000be248c723c */ /* 0x080ff0000000188c */
[C---:B------:R-:W-:Y:S08]  /*fd40*/  HMMA.16816.F32 R188, R200.reuse, R190, R20 ;  /* 0x000000bec8bc723c */ /* 0x040ff00000001814 */
[-C--:B------:R-:W-:Y:S08]  /*fd50*/  HMMA.16816.F32 R144, R200, R52.reuse, R144 ;  /* 0x00000034c890723c */ /* 0x080ff00000001890 */
[C---:B------:R-:W-:Y:S08]  /*fd60*/  HMMA.16816.F32 R148, R36.reuse, R52, R148 ;  /* 0x000000342494723c */ /* 0x040ff00000001894 */
[-C--:B------:R-:W-:Y:S08]  /*fd70*/  HMMA.16816.F32 R192, R36, R54.reuse, R32 ;  /* 0x0000003624c0723c */ /* 0x080ff00000001820 */
[C---:B------:R-:W-:Y:S08]  /*fd80*/  HMMA.16816.F32 R152, R200.reuse, R54, R152 ;  /* 0x00000036c898723c */ /* 0x040ff00000001898 */
[-C--:B-----5:R-:W-:Y:S08]  /*fd90*/  HMMA.16816.F32 R156, R200, R4.reuse, R156 ;  /* 0x00000004c89c723c */ /* 0x0a0ff0000000189c */
[C---:B------:R-:W-:Y:S04]  /*fda0*/  HMMA.16816.F32 R196, R36.reuse, R4, R24 ;  /* 0x0000000424c4723c */ /* 0x040fe80000001818 */
[----:B------:R-:W-:Y:S01]  /*fdb0*/  FADD.FTZ R4, R207, R9 ;  /* 0x00000009cf047221 */ /* 0x000fe20000010000 */
[----:B------:R-:W-:Y:S03]  /*fdc0*/  FADD.FTZ R5, R209, R3 ;  /* 0x00000003d1057221 */ /* 0x000fe60000010000 */
[-C--:B------:R-:W-:Y:S03]  /*fdd0*/  HMMA.16816.F32 R160, R36, R6.reuse, R160 ;  /* 0x0000000624a0723c */ /* 0x080fe600000018a0 */
[----:B------:R-:W-:Y:S01]  /*fde0*/  FADD.FTZ R3, R208, R4 ;  /* 0x00000004d0037221 */ /* 0x000fe20000010000 */
[----:B------:R-:W-:Y:S03]  /*fdf0*/  FADD.FTZ R4, R206, R5 ;  /* 0x00000005ce047221 */ /* 0x000fe60000010000 */
[----:B------:R-:W-:Y:S01]  /*fe00*/  FADD.FTZ R3, R205, R3 ;  /* 0x00000003cd037221 */ /* 0x000fe20000010000 */
[----:B------:R-:W-:Y:S01]  /*fe10*/  FADD.FTZ R4, R212, R4 ;  /* 0x00000004d4047221 */ /* 0x000fe20000010000 */
[----:B------:R-:W-:Y:S04]  /*fe20*/  HMMA.16816.F32 R200, R200, R6, R28 ;  /* 0x00000006c8c8723c */ /* 0x000fe8000000181c */
[----:B------:R-:W-:Y:S01]  /*fe30*/  STL [R1], R4 ;  /* 0x0000000401007387 */ /* 0x000fe20000100800 */
[----:B------:R-:W-:Y:S05]  /*fe40*/  FADD.FTZ R3, R213, R3 ;  /* 0x00000003d5037221 */ /* 0x000fea0000010000 */
[----:B------:R1:W-:Y:S04]  /*fe50*/  STL [R1+0x4], R3 ;  /* 0x0000040301007387 */ /* 0x0003e80000100800 */
[----:B------:R2:W-:Y:S04]  /*fe60*/  STL [R1+0x8], R2 ;  /* 0x0000080201007387 */ /* 0x0005e80000100800 */
[----:B------:R2:W-:Y:S01]  /*fe70*/  STL [R1+0xc], R0 ;  /* 0x00000c0001007387 */ /* 0x0005e20000100800 */
[----:B-1----:R-:W-:Y:S01]  /*fe80*/  MOV R3, R168 ;  /* 0x000000a800037202 */ /* 0x002fe20000000f00 */
[----:B------:R-:W-:Y:S06]  /*fe90*/  BRA.U UP0, `(.L_x_20) ;  /* 0xffffffc900a07547 */ /* 0x000fec000b83ffff */
.L_x_19:
[----:B------:R-:W2:Y:S01]  /*fea0*/  LDL.LU R4, [R1] ;  /* 0x0000000001047983 */ /* 0x000ea20000300800 */
[----:B------:R-:W1:Y:S01]  /*feb0*/  S2R R204, SR_TID.X ;  /* 0x0000000000cc7919 */ /* 0x000e620000002100 */
[----:B------:R-:W3:Y:S01]  /*fec0*/  S2UR UR11, SR_CgaCtaId ;  /* 0x00000000000b79c3 */ /* 0x000ee20000008800 */
[----:B------:R-:W-:Y:S01]  /*fed0*/  UMOV UR4, 0x400 ;  /* 0x0000040000047882 */ /* 0x000fe20000000000 */
[----:B------:R-:W4:Y:S01]  /*fee0*/  LDCU.U8 UR10, c[0x0][0x548] ;  /* 0x0000a900ff0a77ac */ /* 0x000f220008000000 */
[----:B------:R-:W4:Y:S01]  /*fef0*/  LDL.LU R7, [R1+0x4] ;  /* 0x0000040001077983 */ /* 0x000f220000300800 */
[----:B------:R-:W1:Y:S03]  /*ff00*/  LDCU UR7, c[0x0][0x434] ;  /* 0x00008680ff0777ac */ /* 0x000e660008000800 */
[----:B------:R-:W4:Y:S04]  /*ff10*/  LDL.LU R6, [R1+0x8] ;  /* 0x0000080001067983 */ /* 0x000f280000300800 */
[----:B------:R-:W4:Y:S01]  /*ff20*/  LDL.LU R5, [R1+0xc] ;  /* 0x00000c0001057983 */ /* 0x000f220000300800 */
[----:B------:R-:W2:Y:S08]  /*ff30*/  S2UR UR6, SR_CTAID.X ;  /* 0x00000000000679c3 */ /* 0x000eb00000002500 */
[----:B------:R-:W2:Y:S01]  /*ff40*/  S2UR UR9, SR_CTAID.Y ;  /* 0x00000000000979c3 */ /* 0x000ea20000002600 */
[----:B---3--:R-:W-:Y:S01]  /*ff50*/  ULEA UR11, UR11, UR4, 0x18 ;  /* 0x000000040b0b7291 */ /* 0x008fe2000f8ec0ff */
[----:B------:R-:W3:Y:S06]  /*ff60*/  LDCU.U8 UR4, c[0x0][0x549] ;  /* 0x0000a920ff0477ac */ /* 0x000eec0008000000 */
[----:B------:R-:W2:Y:S01]  /*ff70*/  S2UR UR8, SR_CTAID.Z ;  /* 0x00000000000879c3 */ /* 0x000ea20000002700 */
[----:B-1----:R-:W-:Y:S01]  /*ff80*/  SHF.L.U32 R8, R204, 0x5, RZ ;  /* 0x00000005cc087819 */ /* 0x002fe200000006ff */
[----:B---3--:R-:W-:-:S11]  /*ff90*/  UISETP.NE.AND UP1, UPT, UR4, URZ, UPT ;  /* 0x000000ff0400728c */ /* 0x008fd6000bf25270 */
[----:B------:R-:W1:Y:S01]  /*ffa0*/  @UP1 LDCU.64 UR4, c[0x0][0x430] ;  /* 0x00008600ff0417ac */ /* 0x000e620008000a00 */
[----:B------:R-:W3:Y:S01]  /*ffb0*/  @UP1 LDCU UR12, c[0x0][0x430] ;  /* 0x00008600ff0c17ac */ /* 0x000ee20008000800 */
[----:B-1----:R-:W-:-:S03]  /*ffc0*/  @UP1 UIMAD UR5, UR5, UR4, URZ ;  /* 0x00000004050512a4 */ /* 0x002fc6000f8e02ff */
[----:B------:R-:W-:Y:S01]  /*ffd0*/  @UP1 UMOV UR4, 0x1 ;  /* 0x0000000100041882 */ /* 0x000fe20000000000 */
[----:B--2---:R-:W1:Y:S04]  /*ffe0*/  SHFL.BFLY PT, R2, R4, 0x2, 0x1f ;  /* 0x0c401f0004027f89 */ /* 0x004e6800000e0000 */
[----:B----4-:R-:W2:Y:S04]  /*fff0*/  SHFL.BFLY PT, R0, R7, 0x2, 0x1f ;  /* 0x0c401f0007007f89 */ /* 0x010ea800000e0000 */
[----:B------:R-:W4:Y:S01]  /*10000*/  SHFL.BFLY PT, R3, R5, 0x2, 0x1f ;  /* 0x0c401f0005037f89 */ /* 0x000f2200000e0000 */
[----:B-1----:R-:W-:-:S03]  /*10010*/  FADD.FTZ R2, R2, R4 ;  /* 0x0000000402027221 */ /* 0x002fc60000010000 */
[----:B------:R-:W1:Y:S04]  /*10020*/  SHFL.BFLY PT, R4, R6, 0x2, 0x1f ;  /* 0x0c401f0006047f89 */ /* 0x000e6800000e0000 */
[----:B-----5:R-:W3:Y:S01]  /*10030*/  SHFL.BFLY PT, R165, R2, 0x1, 0x1f ;  /* 0x0c201f0002a57f89 */ /* 0x020ee200000e0000 */
[----:B--2---:R-:W-:-:S05]  /*10040*/  FADD.FTZ R0, R0, R7 ;  /* 0x0000000700007221 */ /* 0x004fca0000010000 */
[----:B------:R-:W2:Y:S01]  /*10050*/  SHFL.BFLY PT, R169, R0, 0x1, 0x1f ;  /* 0x0c201f0000a97f89 */ /* 0x000ea200000e0000 */
[----:B----4-:R-:W-:Y:S01]  /*10060*/  FADD.FTZ R3, R3, R5 ;  /* 0x0000000503037221 */ /* 0x010fe20000010000 */
[----:B------:R-:W-:-:S04]  /*10070*/  SHF.L.U32 R5, R204, 0x1, RZ ;  /* 0x00000001cc057819 */ /* 0x000fc800000006ff */
[----:B------:R-:W4:Y:S01]  /*10080*/  SHFL.BFLY PT, R171, R3, 0x1, 0x1f ;  /* 0x0c201f0003ab7f89 */ /* 0x000f2200000e0000 */
[----:B-1----:R-:W-:Y:S01]  /*10090*/  FADD.FTZ R4, R4, R6 ;  /* 0x0000000604047221 */ /* 0x002fe20000010000 */
[----:B------:R-:W-:Y:S01]  /*100a0*/  LOP3.LUT R6, R5, 0x6, RZ, 0xc0, !PT ;  /* 0x0000000605067812 */ /* 0x000fe200078ec0ff */
[----:B---3--:R-:W-:-:S03]  /*100b0*/  FADD.FTZ R165, R2, R165 ;  /* 0x000000a502a57221 */ /* 0x008fc60000010000 */
[----:B------:R-:W1:Y:S01]  /*100c0*/  SHFL.BFLY PT, R170, R4, 0x1, 0x1f ;  /* 0x0c201f0004aa7f89 */ /* 0x000e6200000e0000 */
[----:B------:R-:W-:Y:S01]  /*100d0*/  LOP3.LUT R6, R6, 0x7c00, R8, 0xf8, !PT ;  /* 0x00007c0006067812 */ /* 0x000fe200078ef808 */
[----:B------:R-:W3:Y:S01]  /*100e0*/  MUFU.RCP R2, R165 ;  /* 0x000000a500027308 */ /* 0x000ee20000001000 */
[----:B------:R-:W-:Y:S01]  /*100f0*/  FSETP.NE.FTZ.AND P6, PT, R165, RZ, PT ;  /* 0x000000ffa500720b */ /* 0x000fe20003fd5000 */
[----:B--2---:R-:W-:Y:S01]  /*10100*/  FADD.FTZ R169, R0, R169 ;  /* 0x000000a900a97221 */ /* 0x004fe20000010000 */
[----:B------:R-:W-:-:S04]  /*10110*/  SHF.L.U32 R0, R204, 0x4, RZ ;  /* 0x00000004cc007819 */ /* 0x000fc800000006ff */
[----:B------:R-:W-:Y:S01]  /*10120*/  LOP3.LUT R0, R0, 0x1c0, RZ, 0xc0, !PT ;  /* 0x000001c000007812 */ /* 0x000fe200078ec0ff */
[----:B------:R-:W2:Y:S01]  /*10130*/  MUFU.RCP R7, R169 ;  /* 0x000000a900077308 */ /* 0x000ea20000001000 */
[----:B------:R-:W-:Y:S01]  /*10140*/  FSETP.NE.FTZ.AND P5, PT, R169, RZ, PT ;  /* 0x000000ffa900720b */ /* 0x000fe20003fb5000 */
[----:B----4-:R-:W-:Y:S01]  /*10150*/  FADD.FTZ R171, R3, R171 ;  /* 0x000000ab03ab7221 */ /* 0x010fe20000010000 */
[----:B------:R-:W-:-:S04]  /*10160*/  LOP3.LUT R5, R0, 0x38, R5, 0xf8, !PT ;  /* 0x0000003800057812 */ /* 0x000fc800078ef805 */
[----:B------:R-:W-:Y:S02]  /*10170*/  LOP3.LUT R10, R6, R5, RZ, 0xfc, !PT ;  /* 0x00000005060a7212 */ /* 0x000fe400078efcff */
[----:B---3--:R-:W-:Y:S02]  /*10180*/  FSEL R0, R2, 1, P6 ;  /* 0x3f80000002007808 */ /* 0x008fe40003000000 */
[----:B------:R-:W-:Y:S01]  /*10190*/  FSETP.NE.FTZ.AND P0, PT, R171, RZ, PT ;  /* 0x000000ffab00720b */ /* 0x000fe20003f15000 */
[----:B-1----:R-:W-:Y:S01]  /*101a0*/  FADD.FTZ R170, R4, R170 ;  /* 0x000000aa04aa7221 */ /* 0x002fe20000010000 */
[----:B------:R-:W-:Y:S01]  /*101b0*/  MOV R6, 0x10 ;  /* 0x0000001000067802 */ /* 0x000fe20000000f00 */
[C---:B------:R-:W-:Y:S01]  /*101c0*/  FMUL.FTZ R176, R0.reuse, R176 ;  /* 0x000000b000b07220 */ /* 0x040fe20000410000 */
        /* <DEDUP_REMOVED lines=30> */
[----:B------:R-:W-:Y:S01]  /*103b0*/  FMUL.FTZ R26, R0, R201 ;  /* 0x000000c9001a7220 */ /* 0x000fe20000410000 */
[----:B------:R-:W1:Y:S01]  /*103c0*/  MUFU.RCP R2, R170 ;  /* 0x000000aa00027308 */ /* 0x000e620000001000 */
[----:B------:R-:W-:-:S02]  /*103d0*/  FSETP.NE.FTZ.AND P1, PT, R170, RZ, PT ;  /* 0x000000ffaa00720b */ /* 0x000fc40003f35000 */
[----:B--2---:R-:W-:Y:S02]  /*103e0*/  FSEL R3, R7, 1, P5 ;  /* 0x3f80000007037808 */ /* 0x004fe40002800000 */
[----:B------:R-:W-:Y:S02]  /*103f0*/  R2P PR, R204, 0x1c ;  /* 0x0000001ccc007804 */ /* 0x000fe40000000000 */
[----:B------:R-:W-:Y:S01]  /*10400*/  F2FP.F16.F32.PACK_AB R4, R4, R176 ;  /* 0x000000b00404723e */ /* 0x000fe200000000ff */
[----:B------:R-:W2:Y:S01]  /*10410*/  MUFU.RCP R0, R171 ;  /* 0x000000ab00007308 */ /* 0x000ea20000001000 */
[C---:B------:R-:W-:Y:S01]  /*10420*/  FMUL.FTZ R178, R3.reuse, R178 ;  /* 0x000000b203b27220 */ /* 0x040fe20000410000 */
[C---:B------:R-:W-:Y:S01]  /*10430*/  FMUL.FTZ R67, R3.reuse, R179 ;  /* 0x000000b303437220 */ /* 0x040fe20000410000 */
[----:B------:R-:W-:Y:S01]  /*10440*/  SEL R6, R6, 0xfffffff0, !P2 ;  /* 0xfffffff006067807 */ /* 0x000fe20005000000 */
[C---:B------:R-:W-:Y:S01]  /*10450*/  FMUL.FTZ R186, R3.reuse, R186 ;  /* 0x000000ba03ba7220 */ /* 0x040fe20000410000 */
[C---:B------:R-:W-:Y:S01]  /*10460*/  FMUL.FTZ R187, R3.reuse, R187 ;  /* 0x000000bb03bb7220 */ /* 0x040fe20000410000 */
[C---:B------:R-:W-:Y:S01]  /*10470*/  FMUL.FTZ R70, R3.reuse, R70 ;  /* 0x0000004603467220 */ /* 0x040fe20000410000 */
[C---:B------:R-:W-:Y:S01]  /*10480*/  FMUL.FTZ R15, R3.reuse, R71 ;  /* 0x00000047030f7220 */ /* 0x040fe20000410000 */
[C---:B------:R-:W-:Y:S01]  /*10490*/  FMUL.FTZ R82, R3.reuse, R82 ;  /* 0x0000005203527220 */ /* 0x040fe20000410000 */
[----:B-1----:R-:W-:Y:S01]  /*104a0*/  FSEL R2, R2, 1, P1 ;  /* 0x3f80000002027808 */ /* 0x002fe20000800000 */
[C---:B------:R-:W-:Y:S01]  /*104b0*/  FMUL.FTZ R11, R3.reuse, R83 ;  /* 0x00000053030b7220 */ /* 0x040fe20000410000 */
[C---:B------:R-:W-:Y:S01]  /*104c0*/  FMUL.FTZ R86, R3.reuse, R86 ;  /* 0x0000005603567220 */ /* 0x040fe20000410000 */
[C---:B------:R-:W-:Y:S01]  /*104d0*/  FMUL.FTZ R18, R3.reuse, R87 ;  /* 0x0000005703127220 */ /* 0x040fe20000410000 */
[C---:B------:R-:W-:Y:S01]  /*104e0*/  FMUL.FTZ R98, R3.reuse, R98 ;  /* 0x0000006203627220 */ /* 0x040fe20000410000 */
[C---:B------:R-:W-:Y:S01]  /*104f0*/  FMUL.FTZ R22, R3.reuse, R99 ;  /* 0x0000006303167220 */ /* 0x040fe20000410000 */
[C---:B------:R-:W-:Y:S01]  /*10500*/  FMUL.FTZ R102, R3.reuse, R102 ;  /* 0x0000006603667220 */ /* 0x040fe20000410000 */
[C---:B------:R-:W-:Y:S01]  /*10510*/  FMUL.FTZ R60, R3.reuse, R103 ;  /* 0x00000067033c7220 */ /* 0x040fe20000410000 */
[----:B--2---:R-:W-:Y:S01]  /*10520*/  FSEL R0, R0, 1, P0 ;  /* 0x3f80000000007808 */ /* 0x004fe20000000000 */
        /* <DEDUP_REMOVED lines=36> */
[----:B------:R-:W-:Y:S01]  /*10770*/  LEA R0, R10, UR11, 0x1 ;  /* 0x0000000b0a007c11 */ /* 0x000fe2000f8e08ff */
[C---:B------:R-:W-:Y:S01]  /*10780*/  FMUL.FTZ R130, R3.reuse, R130 ;  /* 0x0000008203827220 */ /* 0x040fe20000410000 */
        /* <DEDUP_REMOVED lines=14> */
[----:B------:R-:W-:Y:S01]  /*10870*/  F2FP.F16.F32.PACK_AB R67, R67, R178 ;  /* 0x000000b24343723e */ /* 0x000fe200000000ff */
[----:B------:R-:W-:Y:S01]  /*10880*/  FMUL.FTZ R172, R2, R172 ;  /* 0x000000ac02ac7220 */ /* 0x000fe20000410000 */
[----:B------:R-:W-:Y:S01]  /*10890*/  F2FP.F16.F32.PACK_AB R16, R16, R5 ;  /* 0x000000051010723e */ /* 0x000fe200000000ff */
[C---:B------:R-:W-:Y:S01]  /*108a0*/  FMUL.FTZ R68, R2.reuse, R173 ;  /* 0x000000ad02447220 */ /* 0x040fe20000410000 */
[----:B------:R-:W-:Y:S01]  /*108b0*/  F2FP.F16.F32.PACK_AB R3, R185, R184 ;  /* 0x000000b8b903723e */ /* 0x000fe200000000ff */
[----:B------:R-:W-:Y:S01]  /*108c0*/  FMUL.FTZ R180, R2, R180 ;  /* 0x000000b402b47220 */ /* 0x000fe20000410000 */
[----:B------:R-:W-:Y:S01]  /*108d0*/  IADD3 R5, PT, PT, R0, R6, RZ ;  /* 0x0000000600057210 */ /* 0x000fe20007ffe0ff */
        /* <DEDUP_REMOVED lines=29> */
[----:B------:R-:W-:Y:S01]  /*10ab0*/  SEL R10, R10, 0xffffffe0, !P3 ;  /* 0xffffffe00a0a7807 */ /* 0x000fe20005800000 */
[----:B------:R-:W-:Y:S01]  /*10ac0*/  STS [R0], R4 ;  /* 0x0000000400007388 */ /* 0x000fe20000000800 */
[----:B------:R-:W-:-:S02]  /*10ad0*/  F2FP.F16.F32.PACK_AB R2, R187, R186 ;  /* 0x000000babb02723e */ /* 0x000fc400000000ff */
[----:B------:R-:W-:Y:S01]  /*10ae0*/  F2FP.F16.F32.PACK_AB R68, R68, R172 ;  /* 0x000000ac4444723e */ /* 0x000fe200000000ff */
[----:B------:R-:W-:Y:S01]  /*10af0*/  STS [R0+0x400], R67 ;  /* 0x0004004300007388 */ /* 0x000fe20000000800 */
[----:B------:R-:W-:Y:S02]  /*10b00*/  F2FP.F16.F32.PACK_AB R8, R8, R174 ;  /* 0x000000ae0808723e */ /* 0x000fe400000000ff */
[----:B------:R-:W-:Y:S01]  /*10b10*/  F2FP.F16.F32.PACK_AB R7, R7, R180 ;  /* 0x000000b40707723e */ /* 0x000fe200000000ff */
[----:B------:R1:W-:Y:S01]  /*10b20*/  STS [R5], R3 ;  /* 0x0000000305007388 */ /* 0x0003e20000000800 */
[----:B------:R-:W-:Y:S02]  /*10b30*/  F2FP.F16.F32.PACK_AB R9, R9, R182 ;  /* 0x000000b60909723e */ /* 0x000fe400000000ff */
[----:B------:R-:W-:Y:S01]  /*10b40*/  F2FP.F16.F32.PACK_AB R15, R15, R70 ;  /* 0x000000460f0f723e */ /* 0x000fe200000000ff */
[----:B------:R2:W-:Y:S01]  /*10b50*/  STS [R5+0x400], R2 ;  /* 0x0004000205007388 */ /* 0x0005e20000000800 */
[----:B------:R-:W-:-:S02]  /*10b60*/  F2FP.F16.F32.PACK_AB R12, R12, R80 ;  /* 0x000000500c0c723e */ /* 0x000fc400000000ff */
[----:B------:R-:W-:Y:S01]  /*10b70*/  F2FP.F16.F32.PACK_AB R11, R11, R82 ;  /* 0x000000520b0b723e */ /* 0x000fe200000000ff */
[----:B------:R-:W-:Y:S01]  /*10b80*/  STS [R0+0x2000], R68 ;  /* 0x0020004400007388 */ /* 0x000fe20000000800 */
[----:B------:R-:W-:Y:S02]  /*10b90*/  F2FP.F16.F32.PACK_AB R14, R14, R72 ;  /* 0x000000480e0e723e */ /* 0x000fe400000000ff */
[----:B------:R-:W-:Y:S01]  /*10ba0*/  F2FP.F16.F32.PACK_AB R13, R13, R74 ;  /* 0x0000004a0d0d723e */ /* 0x000fe200000000ff */
[----:B------:R3:W-:Y:S01]  /*10bb0*/  STS [R0+0x2400], R8 ;  /* 0x0024000800007388 */ /* 0x0007e20000000800 */
[----:B------:R-:W-:Y:S02]  /*10bc0*/  F2FP.F16.F32.PACK_AB R21, R21, R76 ;  /* 0x0000004c1515723e */ /* 0x000fe400000000ff */
[----:B------:R-:W-:Y:S01]  /*10bd0*/  F2FP.F16.F32.PACK_AB R20, R20, R78 ;  /* 0x0000004e1414723e */ /* 0x000fe200000000ff */
[----:B------:R4:W-:Y:S01]  /*10be0*/  STS [R5+0x2000], R7 ;  /* 0x0020000705007388 */ /* 0x0009e20000000800 */
[----:B------:R-:W-:-:S02]  /*10bf0*/  F2FP.F16.F32.PACK_AB R19, R19, R84 ;  /* 0x000000541313723e */ /* 0x000fc400000000ff */
[----:B------:R-:W-:Y:S01]  /*10c00*/  F2FP.F16.F32.PACK_AB R18, R18, R86 ;  /* 0x000000561212723e */ /* 0x000fe200000000ff */
[----:B------:R-:W-:Y:S01]  /*10c10*/  STS [R5+0x2400], R9 ;  /* 0x0024000905007388 */ /* 0x000fe20000000800 */
[----:B------:R-:W-:Y:S02]  /*10c20*/  F2FP.F16.F32.PACK_AB R17, R17, R96 ;  /* 0x000000601111723e */ /* 0x000fe400000000ff */
[----:B------:R-:W-:Y:S02]  /*10c30*/  F2FP.F16.F32.PACK_AB R22, R22, R98 ;  /* 0x000000621616723e */ /* 0x000fe400000000ff */
[----:B-1----:R-:W-:Y:S02]  /*10c40*/  IADD3 R3, PT, PT, R0, R10, RZ ;  /* 0x0000000a00037210 */ /* 0x002fe40007ffe0ff */
[----:B------:R-:W-:Y:S02]  /*10c50*/  F2FP.F16.F32.PACK_AB R24, R24, R88 ;  /* 0x000000581818723e */ /* 0x000fe400000000ff */
[----:B--2---:R-:W-:Y:S01]  /*10c60*/  IADD3 R2, PT, PT, R0, 0x40, RZ ;  /* 0x0000004000027810 */ /* 0x004fe20007ffe0ff */
[----:B------:R-:W-:Y:S01]  /*10c70*/  STS [R3], R16 ;  /* 0x0000001003007388 */ /* 0x000fe20000000800 */
[----:B------:R-:W-:-:S02]  /*10c80*/  IADD3 R4, PT, PT, R6, R3, RZ ;  /* 0x0000000306047210 */ /* 0x000fc40007ffe0ff */
[----:B------:R-:W-:Y:S01]  /*10c90*/  @P4 IADD3 R2, PT, PT, R0, -0x40, RZ ;  /* 0xffffffc000024810 */ /* 0x000fe20007ffe0ff */
[----:B------:R-:W-:Y:S01]  /*10ca0*/  STS [R3+0x400], R15 ;  /* 0x0004000f03007388 */ /* 0x000fe20000000800 */
[----:B------:R-:W-:Y:S02]  /*10cb0*/  F2FP.F16.F32.PACK_AB R23, R23, R90 ;  /* 0x0000005a1717723e */ /* 0x000fe400000000ff */
[----:B---3--:R-:W-:Y:S01]  /*10cc0*/  IADD3 R8, PT, PT, R10, R2, RZ ;  /* 0x000000020a087210 */ /* 0x008fe20007ffe0ff */
[----:B------:R-:W-:Y:S01]  /*10cd0*/  STS [R4], R12 ;  /* 0x0000000c04007388 */ /* 0x000fe20000000800 */
[----:B------:R-:W-:Y:S01]  /*10ce0*/  F2FP.F16.F32.PACK_AB R63, R63, R92 ;  /* 0x0000005c3f3f723e */ /* 0x000fe200000000ff */
[----:B------:R-:W1:Y:S01]  /*10cf0*/  @P0 LDC R10, c[0x0][0x458] ;  /* 0x00011600ff0a0b82 */ /* 0x000e620000000800 */
[----:B----4-:R-:W-:Y:S01]  /*10d00*/  IADD3 R7, PT, PT, R6, R2, RZ ;  /* 0x0000000206077210 */ /* 0x010fe20007ffe0ff */
[----:B------:R2:W-:Y:S01]  /*10d10*/  STS [R4+0x400], R11 ;  /* 0x0004000b04007388 */ /* 0x0005e20000000800 */
[----:B------:R-:W-:-:S02]  /*10d20*/  F2FP.F16.F32.PACK_AB R62, R62, R94 ;  /* 0x0000005e3e3e723e */ /* 0x000fc400000000ff */
[----:B------:R-:W-:Y:S01]  /*10d30*/  F2FP.F16.F32.PACK_AB R61, R61, R100 ;  /* 0x000000643d3d723e */ /* 0x000fe200000000ff */
[----:B------:R-:W-:Y:S01]  /*10d40*/  STS [R3+0x2000], R14 ;  /* 0x0020000e03007388 */ /* 0x000fe20000000800 */
[----:B------:R-:W-:Y:S02]  /*10d50*/  F2FP.F16.F32.PACK_AB R60, R60, R102 ;  /* 0x000000663c3c723e */ /* 0x000fe400000000ff */
[----:B------:R-:W-:Y:S01]  /*10d60*/  F2FP.F16.F32.PACK_AB R57, R57, R112 ;  /* 0x000000703939723e */ /* 0x000fe200000000ff */
[----:B------:R-:W-:Y:S01]  /*10d70*/  STS [R3+0x2400], R13 ;  /* 0x0024000d03007388 */ /* 0x000fe20000000800 */
[----:B------:R-:W-:Y:S02]  /*10d80*/  F2FP.F16.F32.PACK_AB R56, R56, R114 ;  /* 0x000000723838723e */ /* 0x000fe400000000ff */
[----:B------:R-:W-:Y:S01]  /*10d90*/  IADD3 R6, PT, PT, R6, R8, RZ ;  /* 0x0000000806067210 */ /* 0x000fe20007ffe0ff */
[----:B------:R3:W-:Y:S01]  /*10da0*/  STS [R4+0x2000], R21 ;  /* 0x0020001504007388 */ /* 0x0007e20000000800 */
[----:B------:R-:W-:-:S02]  /*10db0*/  F2FP.F16.F32.PACK_AB R59, R59, R104 ;  /* 0x000000683b3b723e */ /* 0x000fc400000000ff */
[----:B------:R-:W-:Y:S01]  /*10dc0*/  F2FP.F16.F32.PACK_AB R58, R58, R106 ;  /* 0x0000006a3a3a723e */ /* 0x000fe200000000ff */
[----:B------:R-:W-:Y:S01]  /*10dd0*/  STS [R4+0x2400], R20 ;  /* 0x0024001404007388 */ /* 0x000fe20000000800 */
[----:B------:R-:W-:Y:S02]  /*10de0*/  F2FP.F16.F32.PACK_AB R55, R55, R108 ;  /* 0x0000006c3737723e */ /* 0x000fe400000000ff */
[----:B------:R-:W-:Y:S01]  /*10df0*/  F2FP.F16.F32.PACK_AB R54, R54, R110 ;  /* 0x0000006e3636723e */ /* 0x000fe200000000ff */
[----:B------:R-:W-:Y:S01]  /*10e00*/  STS [R2], R19 ;  /* 0x0000001302007388 */ /* 0x000fe20000000800 */
[----:B------:R-:W-:Y:S02]  /*10e10*/  F2FP.F16.F32.PACK_AB R53, R53, R116 ;  /* 0x000000743535723e */ /* 0x000fe400000000ff */
[----:B------:R-:W-:Y:S01]  /*10e20*/  F2FP.F16.F32.PACK_AB R52, R52, R118 ;  /* 0x000000763434723e */ /* 0x000fe200000000ff */
[----:B------:R-:W-:Y:S01]  /*10e30*/  STS [R2+0x400], R18 ;  /* 0x0004001202007388 */ /* 0x000fe20000000800 */
[----:B------:R-:W-:Y:S01]  /*10e40*/  F2FP.F16.F32.PACK_AB R49, R49, R128 ;  /* 0x000000803131723e */ /* 0x000fe200000000ff */
[----:B--2---:R-:W2:Y:S01]  /*10e50*/  @P1 LDC R11, c[0x0][0x458] ;  /* 0x00011600ff0b1b82 */ /* 0x004ea20000000800 */
[----:B------:R-:W-:Y:S01]  /*10e60*/  F2FP.F16.F32.PACK_AB R48, R48, R130 ;  /* 0x000000823030723e */ /* 0x000fe200000000ff */
[----:B------:R-:W-:Y:S01]  /*10e70*/  STS [R7], R17 ;  /* 0x0000001107007388 */ /* 0x000fe20000000800 */
[----:B------:R-:W-:-:S02]  /*10e80*/  F2FP.F16.F32.PACK_AB R51, R51, R120 ;  /* 0x000000783333723e */ /* 0x000fc400000000ff */
[----:B------:R-:W-:Y:S01]  /*10e90*/  F2FP.F16.F32.PACK_AB R50, R50, R122 ;  /* 0x0000007a3232723e */ /* 0x000fe200000000ff */
[----:B------:R-:W-:Y:S01]  /*10ea0*/  STS [R7+0x400], R22 ;  /* 0x0004001607007388 */ /* 0x000fe20000000800 */
[----:B------:R-:W-:Y:S02]  /*10eb0*/  F2FP.F16.F32.PACK_AB R47, R47, R124 ;  /* 0x0000007c2f2f723e */ /* 0x000fe400000000ff */
[----:B------:R-:W-:Y:S01]  /*10ec0*/  F2FP.F16.F32.PACK_AB R46, R46, R126 ;  /* 0x0000007e2e2e723e */ /* 0x000fe200000000ff */
[----:B------:R-:W-:Y:S01]  /*10ed0*/  STS [R2+0x2000], R24 ;  /* 0x0020001802007388 */ /* 0x000fe20000000800 */
[----:B------:R-:W-:Y:S02]  /*10ee0*/  F2FP.F16.F32.PACK_AB R45, R45, R132 ;  /* 0x000000842d2d723e */ /* 0x000fe400000000ff */
[----:B------:R-:W-:Y:S01]  /*10ef0*/  F2FP.F16.F32.PACK_AB R44, R44, R134 ;  /* 0x000000862c2c723e */ /* 0x000fe200000000ff */
[----:B------:R-:W-:Y:S01]  /*10f00*/  STS [R2+0x2400], R23 ;  /* 0x0024001702007388 */ /* 0x000fe20000000800 */
        /* <DEDUP_REMOVED lines=8> */
[----:B------:R-:W-:Y:S01]  /*10f90*/  STS [R8], R61 ;  /* 0x0000003d08007388 */ /* 0x000fe20000000800 */
        /* <DEDUP_REMOVED lines=21> */
[----:B------:R-:W-:Y:S02]  /*110f0*/  SHF.L.U32 R12, R204, 0x3, RZ ;  /* 0x00000003cc0c7819 */ /* 0x000fe400000006ff */
[----:B------:R-:W-:Y:S01]  /*11100*/  F2FP.F16.F32.PACK_AB R65, R65, R160 ;  /* 0x000000a04141723e */ /* 0x000fe200000000ff */
[----:B------:R-:W-:Y:S01]  /*11110*/  STS [R0+0x4000], R53 ;  /* 0x0040003500007388 */ /* 0x000fe20000000800 */
[----:B------:R-:W-:Y:S02]  /*11120*/  F2FP.F16.F32.PACK_AB R64, R64, R162 ;  /* 0x000000a24040723e */ /* 0x000fe400000000ff */
[----:B---3--:R-:W-:Y:S01]  /*11130*/  MOV R21, 0x7f800000 ;  /* 0x7f80000000157802 */ /* 0x008fe20000000f00 */
[----:B------:R-:W-:Y:S04]  /*11140*/  STS [R0+0x4400], R52 ;  /* 0x0044003400007388 */ /* 0x000fe80000000800 */
[----:B------:R-:W-:Y:S04]  /*11150*/  STS [R5+0x4000], R49 ;  /* 0x0040003105007388 */ /* 0x000fe80000000800 */
[----:B------:R-:W-:Y:S04]  /*11160*/  STS [R5+0x4400], R48 ;  /* 0x0044003005007388 */ /* 0x000fe80000000800 */
[----:B------:R-:W-:Y:S04]  /*11170*/  STS [R0+0x6000], R51 ;  /* 0x0060003300007388 */ /* 0x000fe80000000800 */
[----:B------:R3:W-:Y:S04]  /*11180*/  STS [R0+0x6400], R50 ;  /* 0x0064003200007388 */ /* 0x0007e80000000800 */
[----:B------:R-:W-:Y:S04]  /*11190*/  STS [R5+0x6000], R47 ;  /* 0x0060002f05007388 */ /* 0x000fe80000000800 */
[----:B------:R4:W-:Y:S04]  /*111a0*/  STS [R5+0x6400], R46 ;  /* 0x0064002e05007388 */ /* 0x0009e80000000800 */
[----:B------:R-:W-:Y:S04]  /*111b0*/  STS [R3+0x4000], R45 ;  /* 0x0040002d03007388 */ /* 0x000fe80000000800 */
[----:B------:R-:W-:Y:S04]  /*111c0*/  STS [R3+0x4400], R44 ;  /* 0x0044002c03007388 */ /* 0x000fe80000000800 */
[----:B------:R-:W-:Y:S04]  /*111d0*/  STS [R4+0x4000], R41 ;  /* 0x0040002904007388 */ /* 0x000fe80000000800 */
[----:B------:R-:W-:Y:S01]  /*111e0*/  STS [R4+0x4400], R40 ;  /* 0x0044002804007388 */ /* 0x000fe20000000800 */
[----:B---3--:R-:W-:-:S03]  /*111f0*/  LOP3.LUT R0, R12, 0x1f8, RZ, 0xc0, !PT ;  /* 0x000001f80c007812 */ /* 0x008fc600078ec0ff */
[----:B------:R-:W-:Y:S01]  /*11200*/  STS [R3+0x6000], R43 ;  /* 0x0060002b03007388 */ /* 0x000fe20000000800 */
[----:B------:R-:W-:-:S03]  /*11210*/  LOP3.LUT R0, R0, 0x38, R204, 0x78, !PT ;  /* 0x0000003800007812 */ /* 0x000fc600078e78cc */
[----:B------:R3:W-:Y:S01]  /*11220*/  STS [R3+0x6400], R42 ;  /* 0x0064002a03007388 */ /* 0x0007e20000000800 */
[----:B----4-:R-:W4:Y:S03]  /*11230*/  @P5 LDC R5, c[0x0][0x458] ;  /* 0x00011600ff055b82 */ /* 0x010f260000000800 */
[----:B------:R-:W-:Y:S04]  /*11240*/  STS [R4+0x6000], R39 ;  /* 0x0060002704007388 */ /* 0x000fe80000000800 */
[----:B------:R1:W-:Y:S04]  /*11250*/  STS [R4+0x6400], R38 ;  /* 0x0064002604007388 */ /* 0x0003e80000000800 */
[----:B------:R-:W-:Y:S04]  /*11260*/  STS [R2+0x4000], R37 ;  /* 0x0040002502007388 */ /* 0x000fe80000000800 */
[----:B------:R-:W-:Y:S04]  /*11270*/  STS [R2+0x4400], R36 ;  /* 0x0044002402007388 */ /* 0x000fe80000000800 */
[----:B------:R-:W-:Y:S04]  /*11280*/  STS [R7+0x4000], R33 ;  /* 0x0040002107007388 */ /* 0x000fe80000000800 */
[----:B------:R-:W-:Y:S01]  /*11290*/  STS [R7+0x4400], R32 ;  /* 0x0044002007007388 */ /* 0x000fe20000000800 */
[----:B---3--:R-:W3:Y:S03]  /*112a0*/  @P6 LDC R3, c[0x0][0x458] ;  /* 0x00011600ff036b82 */ /* 0x008ee60000000800 */
[----:B------:R-:W-:Y:S04]  /*112b0*/  STS [R2+0x6000], R35 ;  /* 0x0060002302007388 */ /* 0x000fe80000000800 */
[----:B------:R2:W-:Y:S01]  /*112c0*/  STS [R2+0x6400], R34 ;  /* 0x0064002202007388 */ /* 0x0005e20000000800 */
[----:B-1----:R-:W-:Y:S03]  /*112d0*/  @P5 MUFU.LG2 R4, R169 ;  /* 0x000000a900045308 */ /* 0x002fe60000000c00 */
[----:B------:R-:W-:Y:S04]  /*112e0*/  STS [R7+0x6000], R31 ;  /* 0x0060001f07007388 */ /* 0x000fe80000000800 */
[----:B------:R1:W-:Y:S04]  /*112f0*/  STS [R7+0x6400], R30 ;  /* 0x0064001e07007388 */ /* 0x0003e80000000800 */
[----:B------:R-:W-:Y:S04]  /*11300*/  STS [R8+0x4000], R29 ;  /* 0x0040001d08007388 */ /* 0x000fe80000000800 */
[----:B------:R-:W-:Y:S04]  /*11310*/  STS [R8+0x4400], R28 ;  /* 0x0044001c08007388 */ /* 0x000fe80000000800 */
[----:B------:R4:W-:Y:S04]  /*11320*/  STS [R6+0x4000], R26 ;  /* 0x0040001a06007388 */ /* 0x0009e80000000800 */
[----:B------:R-:W-:Y:S01]  /*11330*/  STS [R6+0x4400], R25 ;  /* 0x0044001906007388 */ /* 0x000fe20000000800 */
[----:B--2---:R-:W2:Y:S03]  /*11340*/  @P6 MUFU.LG2 R2, R165 ;  /* 0x000000a500026308 */ /* 0x004ea60000000c00 */
[----:B------:R-:W-:Y:S04]  /*11350*/  STS [R8+0x6000], R27 ;  /* 0x0060001b08007388 */ /* 0x000fe80000000800 */
[----:B------:R3:W-:Y:S01]  /*11360*/  STS [R8+0x6400], R66 ;  /* 0x0064004208007388 */ /* 0x0007e20000000800 */
[----:B-1----:R1:W1:Y:S03]  /*11370*/  @P1 MUFU.LG2 R7, R170 ;  /* 0x000000aa00071308 */ /* 0x0022660000000c00 */
[----:B------:R-:W-:Y:S04]  /*11380*/  STS [R6+0x6000], R65 ;  /* 0x0060004106007388 */ /* 0x000fe80000000800 */
[----:B------:R1:W-:Y:S01]  /*11390*/  STS [R6+0x6400], R64 ;  /* 0x0064004006007388 */ /* 0x0003e20000000800 */
[----:B--2---:R-:W-:Y:S01]  /*113a0*/  @P6 FMUL.FTZ R2, R2, 0.69314718246459960938 ;  /* 0x3f31721802026820 */ /* 0x004fe20000410000 */
[----:B----4-:R-:W-:-:S03]  /*113b0*/  MOV R26, 0x7f800000 ;  /* 0x7f800000001a7802 */ /* 0x010fc60000000f00 */
[----:B---3--:R-:W-:Y:S01]  /*113c0*/  @P6 FFMA.FTZ R26, R168, R3, R2 ;  /* 0x00000003a81a6223 */ /* 0x008fe20000010002 */
[----:B------:R-:W-:Y:S01]  /*113d0*/  LOP3.LUT R2, R12, 0x38, RZ, 0xc0, !PT ;  /* 0x000000380c027812 */ /* 0x000fe200078ec0ff */
[----:B------:R-:W2:Y:S01]  /*113e0*/  LDC.64 R8, c[0x0][0x400] ;  /* 0x00010000ff087b82 */ /* 0x000ea20000000a00 */
[----:B-1----:R-:W-:Y:S01]  /*113f0*/  LOP3.LUT R6, R0, 0x1e00, R12, 0xf8, !PT ;  /* 0x00001e0000067812 */ /* 0x002fe200078ef80c */
[----:B------:R-:W-:Y:S01]  /*11400*/  @P5 FMUL.FTZ R0, R4, 0.69314718246459960938 ;  /* 0x3f31721804005820 */ /* 0x000fe20000410000 */
[----:B------:R-:W-:Y:S06]  /*11410*/  BRA.U UP1, `(.L_x_23) ;  /* 0x0000000101287547 */ /* 0x000fec000b800000 */
[----:B------:R-:W-:Y:S01]  /*11420*/  UISETP.NE.AND UP0, UPT, UR10, URZ, UPT ;  /* 0x000000ff0a00728c */ /* 0x000fe2000bf05270 */
[----:B------:R-:W1:Y:S10]  /*11430*/  LDCU UR13, c[0x0][0x3e0] ;  /* 0x00007c00ff0d77ac */ /* 0x000e740008000800 */
[----:B------:R-:W1:Y:S01]  /*11440*/  @UP0 LDCU UR4, c[0x0][0x454] ;  /* 0x00008a80ff0407ac */ /* 0x000e620008000800 */
[----:B------:R-:W3:Y:S01]  /*11450*/  @!UP0 LDCU UR12, c[0x0][0x434] ;  /* 0x00008680ff0c87ac */ /* 0x000ee20008000800 */
[----:B------:R-:W4:Y:S02]  /*11460*/  @UP0 LDCU UR5, c[0x0][0x454] ;  /* 0x00008a80ff0507ac */ /* 0x000f240008000800 */
[----:B----4-:R-:W4:Y:S01]  /*11470*/  @!UP0 LDCU UR5, c[0x0][0x434] ;  /* 0x00008680ff0587ac */ /* 0x010f220008000800 */
[----:B-1----:R-:W-:-:S02]  /*11480*/  @UP0 UIMAD UR4, UR4, UR13, URZ ;  /* 0x0000000d040402a4 */ /* 0x002fc4000f8e02ff */
[----:B---3--:R-:W-:-:S03]  /*11490*/  @!UP0 UIMAD UR4, UR12, UR13, URZ ;  /* 0x0000000d0c0482a4 */ /* 0x008fc6000f8e02ff */
[----:B------:R-:W-:Y:S01]  /*114a0*/  @UP0 UMOV UR12, 0x1 ;  /* 0x00000001000c0882 */ /* 0x000fe20000000000 */
[----:B------:R-:W-:-:S08]  /*114b0*/  @!UP0 UMOV UR12, 0x1 ;  /* 0x00000001000c8882 */ /* 0x000fd00000000000 */
.L_x_23:
[----:B------:R-:W-:Y:S01]  /*114c0*/  @P5 FFMA.FTZ R21, R167, R5, R0 ;  /* 0x00000005a7155223 */ /* 0x000fe20000010000 */
[----:B------:R-:W-:Y:S01]  /*114d0*/  UISETP.NE.AND UP1, UPT, UR10, URZ, !UP1 ;  /* 0x000000ff0a00728c */ /* 0x000fe2000cf25270 */
[----:B------:R-:W1:Y:S01]  /*114e0*/  @P0 MUFU.LG2 R0, R171 ;  /* 0x000000ab00000308 */ /* 0x000e620000000c00 */
[----:B------:R-:W3:Y:S01]  /*114f0*/  LDC.64 R28, c[0x0][0x410] ;  /* 0x00010400ff1c7b82 */ /* 0x000ee20000000a00 */
[----:B----4-:R-:W-:Y:S01]  /*11500*/  UIMAD UR16, UR8, UR5, URZ ;  /* 0x00000005081072a4 */ /* 0x010fe2000f8e02ff */
[----:B------:R-:W-:Y:S01]  /*11510*/  LOP3.LUT P2, RZ, R204, 0x3, RZ, 0xc0, !PT ;  /* 0x00000003ccff7812 */ /* 0x000fe2000784c0ff */
[----:B------:R-:W-:Y:S01]  /*11520*/  USHF.L.U32 UR10, UR6, 0x7, URZ ;  /* 0x00000007060a7899 */ /* 0x000fe200080006ff */
[----:B------:R-:W-:Y:S01]  /*11530*/  MOV R3, RZ ;  /* 0x000000ff00037202 */ /* 0x000fe20000000f00 */
[----:B------:R-:W-:Y:S01]  /*11540*/  UIMAD UR5, UR9, UR7, URZ ;  /* 0x00000007090572a4 */ /* 0x000fe2000f8e02ff */
[----:B------:R-:W-:Y:S01]  /*11550*/  BSSY.RECONVERGENT B0, `(.L_x_24) ;  /* 0x000003e000007945 */ /* 0x000fe20003800200 */
[----:B------:R-:W-:Y:S01]  /*11560*/  UIMAD UR15, UR10, UR12, URZ ;  /* 0x0000000c0a0f72a4 */ /* 0x000fe2000f8e02ff */
[----:B------:R-:W4:Y:S01]  /*11570*/  LDC.64 R14, c[0x0][0x408] ;  /* 0x00010200ff0e7b82 */ /* 0x000f220000000a00 */
[----:B------:R-:W-:Y:S01]  /*11580*/  @!UP1 UIMAD UR16, UR9, UR4, UR16 ;  /* 0x00000004091092a4 */ /* 0x000fe2000f8e0210 */
[----:B--2---:R-:W-:Y:S01]  /*11590*/  IMAD.WIDE.U32 R18, R8, UR9, R2 ;  /* 0x0000000908127c25 */ /* 0x004fe2000f8e0002 */
[----:B------:R-:W-:Y:S01]  /*115a0*/  USHF.R.S32.HI UR4, URZ, 0x1f, UR5 ;  /* 0x0000001fff047899 */ /* 0x000fe20008011405 */
[----:B------:R-:W-:Y:S01]  /*115b0*/  MOV R8, 0x7f800000 ;  /* 0x7f80000000087802 */ /* 0x000fe20000000f00 */
[----:B------:R-:W-:Y:S01]  /*115c0*/  USEL UR5, UR5, URZ, UP1 ;  /* 0x000000ff05057287 */ /* 0x000fe20008800000 */
[----:B------:R-:W-:Y:S01]  /*115d0*/  @P1 FMUL.FTZ R2, R7, 0.69314718246459960938 ;  /* 0x3f31721807021820 */ /* 0x000fe20000410000 */
[----:B------:R-:W-:Y:S01]  /*115e0*/  USHF.R.S32.HI UR13, URZ, 0x1f, UR15 ;  /* 0x0000001fff0d7899 */ /* 0x000fe2000801140f */
[----:B-1----:R-:W-:Y:S01]  /*115f0*/  @P0 FMUL.FTZ R0, R0, 0.69314718246459960938 ;  /* 0x3f31721800000820 */ /* 0x002fe20000410000 */
[----:B------:R-:W-:Y:S01]  /*11600*/  USEL UR4, UR4, URZ, UP1 ;  /* 0x000000ff04047287 */ /* 0x000fe20008800000 */
[----:B------:R-:W-:Y:S01]  /*11610*/  MOV R20, 0x7f800000 ;  /* 0x7f80000000147802 */ /* 0x000fe20000000f00 */
[----:B------:R-:W-:Y:S01]  /*11620*/  USHF.R.S32.HI UR14, URZ, 0x1f, UR16 ;  /* 0x0000001fff0e7899 */ /* 0x000fe20008011410 */
[----:B------:R-:W-:Y:S01]  /*11630*/  @P0 FFMA.FTZ R8, R164, R10, R0 ;  /* 0x0000000aa4080223 */ /* 0x000fe20000010000 */
[----:B------:R-:W-:Y:S01]  /*11640*/  UIADD3 UR15, UP1, UP0, UR15, UR5, UR16 ;  /* 0x000000050f0f7290 */ /* 0x000fe2000f83e010 */
[----:B------:R-:W-:Y:S01]  /*11650*/  LEA R0, R6, UR11, 0x1 ;  /* 0x0000000b06007c11 */ /* 0x000fe2000f8e08ff */
[----:B------:R-:W-:Y:S01]  /*11660*/  @P1 FFMA.FTZ R20, R166, R11, R2 ;  /* 0x0000000ba6141223 */ /* 0x000fe20000010002 */
[----:B------:R-:W-:Y:S01]  /*11670*/  IMAD R9, R9, UR9, R19 ;  /* 0x0000000909097c24 */ /* 0x000fe2000f8e0213 */
[----:B------:R-:W-:Y:S01]  /*11680*/  UIADD3.X UR13, UPT, UPT, UR13, UR4, UR14, UP1, UP0 ;  /* 0x000000040d0d7290 */ /* 0x000fe20008fe040e */
[----:B------:R-:W-:Y:S06]  /*11690*/  BAR.SYNC.DEFER_BLOCKING 0x0 ;  /* 0x0000000000007b1d */ /* 0x000fec0000010000 */
[----:B------:R-:W-:Y:S05]  /*116a0*/  @P2 BRA `(.L_x_25) ;  /* 0x0000000000a02947 */ /* 0x000fea0003800000 */
[--C-:B------:R-:W-:Y:S01]  /*116b0*/  SHF.R.U32.HI R2, RZ, 0x1, R204.reuse ;  /* 0x00000001ff027819 */ /* 0x100fe200000116cc */
[----:B------:R-:W-:Y:S01]  /*116c0*/  UIADD3 UR4, UPT, UPT, -UR10, UR7, URZ ;  /* 0x000000070a047290 */ /* 0x000fe2000fffe1ff */
[----:B------:R-:W-:Y:S02]  /*116d0*/  SHF.R.U32.HI R3, RZ, 0x2, R204 ;  /* 0x00000002ff037819 */ /* 0x000fe400000116cc */
[----:B------:R-:W-:-:S04]  /*116e0*/  LOP3.LUT R2, R2, 0x30, RZ, 0xc0, !PT ;  /* 0x0000003002027812 */ /* 0x000fc800078ec0ff */
[----:B------:R-:W-:-:S04]  /*116f0*/  LOP3.LUT R2, R2, 0x7, R3, 0xf8, !PT ;  /* 0x0000000702027812 */ /* 0x000fc800078ef803 */
[C---:B------:R-:W-:Y:S01]  /*11700*/  ISETP.GE.AND P6, PT, R2.reuse, UR4, PT ;  /* 0x0000000402007c0c */ /* 0x040fe2000bfc6270 */
[C---:B------:R-:W-:Y:S01]  /*11710*/  VIADD R4, R2.reuse, 0x8 ;  /* 0x0000000802047836 */ /* 0x040fe20000000000 */
[C---:B------:R-:W-:Y:S01]  /*11720*/  LOP3.LUT R12, R2.reuse, 0x40, RZ, 0xfc, !PT ;  /* 0x00000040020c7812 */ /* 0x040fe200078efcff */
[----:B------:R-:W-:-:S03]  /*11730*/  VIADD R5, R2, 0x48 ;  /* 0x0000004802057836 */ /* 0x000fc60000000000 */
[----:B------:R-:W-:Y:S02]  /*11740*/  ISETP.GE.AND P5, PT, R4, UR4, PT ;  /* 0x0000000404007c0c */ /* 0x000fe4000bfa6270 */
[----:B------:R-:W-:Y:S02]  /*11750*/  ISETP.GE.AND P4, PT, R12, UR4, PT ;  /* 0x000000040c007c0c */ /* 0x000fe4000bf86270 */
[----:B------:R-:W-:-:S03]  /*11760*/  ISETP.GE.AND P3, PT, R5, UR4, PT ;  /* 0x0000000405007c0c */ /* 0x000fc6000bf66270 */
[----:B------:R-:W1:Y:S01]  /*11770*/  @!P6 LDC.64 R10, c[0x0][0x420] ;  /* 0x00010800ff0aeb82 */ /* 0x000e620000000a00 */
[----:B------:R-:W-:-:S05]  /*11780*/  @!P6 IMAD R2, R2, UR12, RZ ;  /* 0x0000000c0202ec24 */ /* 0x000fca000f8e02ff */
[----:B------:R-:W-:Y:S01]  /*11790*/  @!P6 IADD3 R3, P0, PT, R2, UR15, RZ ;  /* 0x0000000f0203ec10 */ /* 0x000fe2000ff1e0ff */
[----:B------:R-:W-:Y:S01]  /*117a0*/  @!P5 IMAD R4, R4, UR12, RZ ;  /* 0x0000000c0404dc24 */ /* 0x000fe2000f8e02ff */
[----:B------:R-:W2:Y:S01]  /*117b0*/  @!P5 LDC.64 R16, c[0x0][0x420] ;  /* 0x00010800ff10db82 */ /* 0x000ea20000000a00 */
[----:B------:R-:W-:Y:S01]  /*117c0*/  @!P4 IMAD R12, R12, UR12, RZ ;  /* 0x0000000c0c0ccc24 */ /* 0x000fe2000f8e02ff */
[----:B------:R-:W-:Y:S01]  /*117d0*/  @!P6 LEA.HI.X.SX32 R6, R2, UR13, 0x1, P0 ;  /* 0x0000000d0206ec11 */ /* 0x000fe200080f0eff */
[----:B------:R-:W-:Y:S01]  /*117e0*/  @!P3 IMAD R5, R5, UR12, RZ ;  /* 0x0000000c0505bc24 */ /* 0x000fe2000f8e02ff */
[----:B------:R-:W-:-:S04]  /*117f0*/  @!P5 IADD3 R2, P0, PT, R4, UR15, RZ ;  /* 0x0000000f0402dc10 */ /* 0x000fc8000ff1e0ff */
[----:B------:R-:W5:Y:S01]  /*11800*/  @!P4 LDC.64 R22, c[0x0][0x420] ;  /* 0x00010800ff16cb82 */ /* 0x000f620000000a00 */
[----:B------:R-:W-:Y:S02]  /*11810*/  @!P5 LEA.HI.X.SX32 R4, R4, UR13, 0x1, P0 ;  /* 0x0000000d0404dc11 */ /* 0x000fe400080f0eff */
[----:B------:R-:W-:-:S05]  /*11820*/  @!P3 IADD3 R13, P0, PT, R5, UR15, RZ ;  /* 0x0000000f050dbc10 */ /* 0x000fca000ff1e0ff */
[----:B------:R-:W3:Y:S01]  /*11830*/  @!P3 LDC.64 R24, c[0x0][0x420] ;  /* 0x00010800ff18bb82 */ /* 0x000ee20000000a00 */
[----:B-1----:R-:W-:-:S04]  /*11840*/  @!P6 LEA R10, P1, R3, R10, 0x2 ;  /* 0x0000000a030ae211 */ /* 0x002fc800078210ff */
[----:B------:R-:W-:Y:S02]  /*11850*/  @!P6 LEA.HI.X R11, R3, R11, R6, 0x2, P1 ;  /* 0x0000000b030be211 */ /* 0x000fe400008f1406 */
[----:B------:R-:W-:Y:S02]  /*11860*/  @!P4 IADD3 R3, P1, PT, R12, UR15, RZ ;  /* 0x0000000f0c03cc10 */ /* 0x000fe4000ff3e0ff */
[----:B--2---:R-:W-:Y:S01]  /*11870*/  @!P5 LEA R6, P2, R2, R16, 0x2 ;  /* 0x000000100206d211 */ /* 0x004fe200078410ff */
[----:B------:R1:W-:Y:S01]  /*11880*/  @!P6 STG.E desc[UR24][R10.64], R26 ;  /* 0x0000001a0a00e986 */ /* 0x0003e2000c101918 */
[----:B------:R-:W-:Y:S02]  /*11890*/  @!P4 LEA.HI.X.SX32 R16, R12, UR13, 0x1, P1 ;  /* 0x0000000d0c10cc11 */ /* 0x000fe400088f0eff */
[----:B------:R-:W-:Y:S02]  /*118a0*/  @!P5 LEA.HI.X R7, R2, R17, R4, 0x2, P2 ;  /* 0x000000110207d211 */ /* 0x000fe400010f1404 */
[----:B------:R-:W-:-:S02]  /*118b0*/  @!P3 LEA.HI.X.SX32 R12, R5, UR13, 0x1, P0 ;  /* 0x0000000d050cbc11 */ /* 0x000fc400080f0eff */
[C---:B-----5:R-:W-:Y:S01]  /*118c0*/  @!P4 LEA R4, P1, R3.reuse, R22, 0x2 ;  /* 0x000000160304c211 */ /* 0x060fe200078210ff */
[----:B------:R1:W-:Y:S03]  /*118d0*/  @!P5 STG.E desc[UR24][R6.64], R21 ;  /* 0x000000150600d986 */ /* 0x0003e6000c101918 */
[----:B------:R-:W-:Y:S02]  /*118e0*/  @!P4 LEA.HI.X R5, R3, R23, R16, 0x2, P1 ;  /* 0x000000170305c211 */ /* 0x000fe400008f1410 */
[----:B---3--:R-:W-:-:S03]  /*118f0*/  @!P3 LEA R2, P0, R13, R24, 0x2 ;  /* 0x000000180d02b211 */ /* 0x008fc600078010ff */
[----:B------:R1:W-:Y:S01]  /*11900*/  @!P4 STG.E desc[UR24][R4.64], R20 ;  /* 0x000000140400c986 */ /* 0x0003e2000c101918 */
[----:B------:R-:W-:-:S05]  /*11910*/  @!P3 LEA.HI.X R3, R13, R25, R12, 0x2, P0 ;  /* 0x000000190d03b211 */ /* 0x000fca00000f140c */
[----:B------:R1:W-:Y:S04]  /*11920*/  @!P3 STG.E desc[UR24][R2.64], R8 ;  /* 0x000000080200b986 */ /* 0x0003e8000c101918 */
.L_x_25:
[----:B------:R-:W-:Y:S05]  /*11930*/  BSYNC.RECONVERGENT B0 ;  /* 0x0000000000007941 */ /* 0x000fea0003800200 */
.L_x_24:
[----:B------:R-:W2:Y:S01]  /*11940*/  LDS.128 R60, [R0] ;  /* 0x00000000003c7984 */ /* 0x000ea20000000c00 */
[----:B-1----:R-:W-:Y:S01]  /*11950*/  IMAD.MOV.U32 R8, RZ, RZ, R18 ;  /* 0x000000ffff087224 */ /* 0x002fe200078e0012 */
[----:B------:R-:W1:Y:S01]  /*11960*/  LDCU.64 UR4, c[0x0][0x3f0] ;  /* 0x00007e00ff0477ac */ /* 0x000e620008000a00 */
[----:B------:R-:W-:Y:S01]  /*11970*/  SHF.R.U32.HI R6, RZ, 0x3, R204 ;  /* 0x00000003ff067819 */ /* 0x000fe200000116cc */
[----:B------:R-:W5:Y:S01]  /*11980*/  LDS.128 R56, [R0+0x4000] ;  /* 0x0040000000387984 */ /* 0x000f620000000c00 */
[----:B---3--:R-:W-:Y:S01]  /*11990*/  IMAD.WIDE.U32 R2, R28, UR8, R8 ;  /* 0x000000081c027c25 */ /* 0x008fe2000f8e0008 */
[----:B------:R-:W-:Y:S01]  /*119a0*/  UIMAD.WIDE.U32 UR16, UR6, 0x80, URZ ;  /* 0x00000080061078a5 */ /* 0x000fe2000f8e00ff */
[C---:B----4-:R-:W-:Y:S01]  /*119b0*/  SHF.L.U64.HI R80, R14.reuse, 0x6, R15 ;  /* 0x000000060e507819 */ /* 0x050fe2000001020f */
[----:B------:R-:W3:Y:S01]  /*119c0*/  LDS.128 R76, [R0+0x800] ;  /* 0x00080000004c7984 */ /* 0x000ee20000000c00 */
[----:B------:R-:W-:Y:S01]  /*119d0*/  IMAD R3, R29, UR8, R3 ;  /* 0x000000081d037c24 */ /* 0x000fe2000f8e0203 */
[C---:B------:R-:W-:Y:S01]  /*119e0*/  SHF.L.U64.HI R13, R14.reuse, 0x5, R15 ;  /* 0x000000050e0d7819 */ /* 0x040fe2000001020f */
[----:B------:R-:W-:Y:S01]  /*119f0*/  IMAD.SHL.U32 R12, R14, 0x20, RZ ;  /* 0x000000200e0c7824 */ /* 0x000fe200078e00ff */
[----:B------:R-:W4:Y:S01]  /*11a00*/  LDS.128 R68, [R0+0x4800] ;  /* 0x0048000000447984 */ /* 0x000f220000000c00 */
[----:B------:R-:W-:Y:S01]  /*11a10*/  LOP3.LUT R6, R6, UR16, RZ, 0xfc, !PT ;  /* 0x0000001006067c12 */ /* 0x000fe2000f8efcff */
[----:B------:R-:W-:-:S02]  /*11a20*/  IMAD R7, R14, UR17, RZ ;  /* 0x000000110e077c24 */ /* 0x000fc4000f8e02ff */
[----:B------:R-:W4:Y:S02]  /*11a30*/  LDS.128 R72, [R0+0x1000] ;  /* 0x0010000000487984 */ /* 0x000f240000000c00 */
[C---:B------:R-:W-:Y:S02]  /*11a40*/  IMAD.WIDE.U32 R4, R6.reuse, R14, R2 ;  /* 0x0000000e06047225 */ /* 0x040fe400078e0002 */
[----:B------:R-:W4:Y:S02]  /*11a50*/  LDS.128 R64, [R0+0x5000] ;  /* 0x0050000000407984 */ /* 0x000f240000000c00 */
[----:B------:R-:W-:Y:S02]  /*11a60*/  IMAD R2, R6, R15, R7 ;  /* 0x0000000f06027224 */ /* 0x000fe400078e0207 */
[----:B------:R-:W4:Y:S02]  /*11a70*/  LDS.128 R52, [R0+0x1800] ;  /* 0x0018000000347984 */ /* 0x000f240000000c00 */
[----:B------:R-:W-:Y:S01]  /*11a80*/  IMAD.IADD R3, R5, 0x1, R2 ;  /* 0x0000000105037824 */ /* 0x000fe200078e0202 */
[C---:B-1----:R-:W-:Y:S01]  /*11a90*/  LEA R2, P0, R4.reuse, UR4, 0x1 ;  /* 0x0000000404027c11 */ /* 0x042fe2000f8008ff */
[----:B------:R-:W1:Y:S03]  /*11aa0*/  LDS.128 R40, [R0+0x5800] ;  /* 0x0058000000287984 */ /* 0x000e660000000c00 */
[----:B------:R-:W-:Y:S01]  /*11ab0*/  LEA.HI.X R3, R4, UR5, R3, 0x1, P0 ;  /* 0x0000000504037c11 */ /* 0x000fe200080f0c03 */
[----:B------:R-:W1:Y:S01]  /*11ac0*/  LDS.128 R48, [R0+0x2000] ;  /* 0x0020000000307984 */ /* 0x000e620000000c00 */
[----:B------:R-:W-:-:S02]  /*11ad0*/  LEA R4, P0, R14, R2, 0x7 ;  /* 0x000000020e047211 */ /* 0x000fc400078038ff */
[----:B------:R-:W-:Y:S01]  /*11ae0*/  IADD3 R8, P1, PT, R2, R12, RZ ;  /* 0x0000000c02087210 */ /* 0x000fe20007f3e0ff */
[----:B------:R-:W1:Y:S01]  /*11af0*/  LDS.128 R36, [R0+0x6000] ;  /* 0x0060000000247984 */ /* 0x000e620000000c00 */
[----:B------:R-:W-:-:S03]  /*11b00*/  LEA.HI.X R5, R14, R3, R15, 0x7, P0 ;  /* 0x000000030e057211 */ /* 0x000fc600000f3c0f */
[----:B------:R-:W1:Y:S01]  /*11b10*/  LDS.128 R44, [R0+0x2800] ;  /* 0x00280000002c7984 */ /* 0x000e620000000c00 */
[----:B------:R-:W-:-:S03]  /*11b20*/  IMAD.X R9, R3, 0x1, R13, P1 ;  /* 0x0000000103097824 */ /* 0x000fc600008e060d */
[----:B------:R-:W1:Y:S04]  /*11b30*/  LDS.128 R24, [R0+0x6800] ;  /* 0x0068000000187984 */ /* 0x000e680000000c00 */
[----:B------:R-:W1:Y:S04]  /*11b40*/  LDS.128 R32, [R0+0x3000] ;  /* 0x0030000000207984 */ /* 0x000e680000000c00 */
[----:B------:R-:W1:Y:S04]  /*11b50*/  LDS.128 R20, [R0+0x7000] ;  /* 0x0070000000147984 */ /* 0x000e680000000c00 */
[----:B------:R-:W1:Y:S04]  /*11b60*/  LDS.128 R28, [R0+0x3800] ;  /* 0x00380000001c7984 */ /* 0x000e680000000c00 */
[----:B------:R4:W1:Y:S04]  /*11b70*/  LDS.128 R16, [R0+0x7800] ;  /* 0x0078000000107984 */ /* 0x0008680000000c00 */
[----:B--2---:R-:W-:Y:S04]  /*11b80*/  STG.E.128 desc[UR24][R2.64], R60 ;  /* 0x0000003c02007986 */ /* 0x004fe8000c101d18 */
[----:B-----5:R2:W-:Y:S04]  /*11b90*/  STG.E.128 desc[UR24][R2.64+0x80], R56 ;  /* 0x0000803802007986 */ /* 0x0205e8000c101d18 */
[----:B---3--:R-:W-:Y:S04]  /*11ba0*/  STG.E.128 desc[UR24][R8.64], R76 ;  /* 0x0000004c08007986 */ /* 0x008fe8000c101d18 */
[----:B----4-:R3:W-:Y:S01]  /*11bb0*/  STG.E.128 desc[UR24][R8.64+0x80], R68 ;  /* 0x0000804408007986 */ /* 0x0107e2000c101d18 */
[----:B------:R-:W-:-:S05]  /*11bc0*/  IMAD.SHL.U32 R0, R14, 0x40, RZ ;  /* 0x000000400e007824 */ /* 0x000fca00078e00ff */
[----:B------:R-:W-:-:S04]  /*11bd0*/  IADD3 R6, P0, PT, R2, R0, RZ ;  /* 0x0000000002067210 */ /* 0x000fc80007f1e0ff */
[----:B------:R-:W-:Y:S02]  /*11be0*/  IADD3.X R7, PT, PT, R3, R80, RZ, P0, !PT ;  /* 0x0000005003077210 */ /* 0x000fe400007fe4ff */
[----:B------:R-:W-:-:S03]  /*11bf0*/  IADD3 R10, P0, PT, R6, R12, RZ ;  /* 0x0000000c060a7210 */ /* 0x000fc60007f1e0ff */
[----:B------:R-:W-:Y:S02]  /*11c00*/  STG.E.128 desc[UR24][R6.64], R72 ;  /* 0x0000004806007986 */ /* 0x000fe4000c101d18 */
[----:B------:R-:W-:Y:S01]  /*11c10*/  IMAD.X R11, R7, 0x1, R13, P0 ;  /* 0x00000001070b7824 */ /* 0x000fe200000e060d */
[C---:B--2---:R-:W-:Y:S01]  /*11c20*/  IADD3 R2, P0, PT, R4.reuse, R0, RZ ;  /* 0x0000000004027210 */ /* 0x044fe20007f1e0ff */
[----:B------:R2:W-:Y:S04]  /*11c30*/  STG.E.128 desc[UR24][R6.64+0x80], R64 ;  /* 0x0000804006007986 */ /* 0x0005e8000c101d18 */
[----:B------:R-:W-:Y:S01]  /*11c40*/  IMAD.X R3, R5, 0x1, R80, P0 ;  /* 0x0000000105037824 */ /* 0x000fe200000e0650 */
[----:B------:R-:W-:Y:S01]  /*11c50*/  STG.E.128 desc[UR24][R10.64], R52 ;  /* 0x000000340a007986 */ /* 0x000fe2000c101d18 */
[----:B---3--:R-:W-:-:S03]  /*11c60*/  IADD3 R8, P1, PT, R4, R12, RZ ;  /* 0x0000000c04087210 */ /* 0x008fc60007f3e0ff */
[----:B-1----:R-:W-:Y:S01]  /*11c70*/  STG.E.128 desc[UR24][R10.64+0x80], R40 ;  /* 0x000080280a007986 */ /* 0x002fe2000c101d18 */
[----:B------:R-:W-:-:S03]  /*11c80*/  IADD3.X R9, PT, PT, R5, R13, RZ, P1, !PT ;  /* 0x0000000d05097210 */ /* 0x000fc60000ffe4ff */
[----:B------:R-:W-:Y:S04]  /*11c90*/  STG.E.128 desc[UR24][R4.64], R48 ;  /* 0x0000003004007986 */ /* 0x000fe8000c101d18 */
[----:B------:R-:W-:Y:S04]  /*11ca0*/  STG.E.128 desc[UR24][R4.64+0x80], R36 ;  /* 0x0000802404007986 */ /* 0x000fe8000c101d18 */
[----:B------:R-:W-:Y:S04]  /*11cb0*/  STG.E.128 desc[UR24][R8.64], R44 ;  /* 0x0000002c08007986 */ /* 0x000fe8000c101d18 */
[----:B------:R-:W-:Y:S04]  /*11cc0*/  STG.E.128 desc[UR24][R8.64+0x80], R24 ;  /* 0x0000801808007986 */ /* 0x000fe8000c101d18 */
[----:B------:R-:W-:Y:S01]  /*11cd0*/  STG.E.128 desc[UR24][R2.64], R32 ;  /* 0x0000002002007986 */ /* 0x000fe2000c101d18 */
[----:B--2---:R-:W-:-:S03]  /*11ce0*/  IADD3 R6, P0, PT, R2, R12, RZ ;  /* 0x0000000c02067210 */ /* 0x004fc60007f1e0ff */
[----:B------:R-:W-:Y:S02]  /*11cf0*/  STG.E.128 desc[UR24][R2.64+0x80], R20 ;  /* 0x0000801402007986 */ /* 0x000fe4000c101d18 */
[----:B------:R-:W-:-:S05]  /*11d00*/  IMAD.X R7, R3, 0x1, R13, P0 ;  /* 0x0000000103077824 */ /* 0x000fca00000e060d */
[----:B------:R-:W-:Y:S04]  /*11d10*/  STG.E.128 desc[UR24][R6.64], R28 ;  /* 0x0000001c06007986 */ /* 0x000fe8000c101d18 */
[----:B------:R-:W-:Y:S01]  /*11d20*/  STG.E.128 desc[UR24][R6.64+0x80], R16 ;  /* 0x0000801006007986 */ /* 0x000fe2000c101d18 */
[----:B------:R-:W-:Y:S05]  /*11d30*/  EXIT ;  /* 0x000000000000794d */ /* 0x000fea0003800000 */
.L_x_26:
[----:B------:R-:W-:-:S00]  /*11d40*/  BRA `(.L_x_26) ;  /* 0xfffffffc00fc7947 */ /* 0x000fc0000383ffff */
[----:B------:R-:W-:-:S00]  /*11d50*/  NOP ;  /* 0x0000000000007918 */ /* 0x000fc00000000000 */
        /* <DEDUP_REMOVED lines=10> */
.L_x_1654:


//--------------------- .text._ZN5flash16flash_fwd_kernelI23Flash_fwd_kernel_traitsILi128ELi128ELi64ELi4ELb0ELb0EN7cutlass6half_tE19Flash_kernel_traitsILi128ELi128ELi64ELi4ES3_EELb0ELb1ELb0ELb0ELb1ELb1ELb1ELb0EEEvNS_16Flash_fwd_paramsE --------------------------
	.section	.text._ZN5flash16flash_fwd_kernelI23Flash_fwd_kernel_traitsILi128ELi128ELi64ELi4ELb0ELb0EN7cutlass6half_tE19Flash_kernel_traitsILi128ELi128ELi64ELi4ES3_EELb0ELb1ELb0ELb0ELb1ELb1ELb1ELb0EEEvNS_16Flash_fwd_paramsE,"ax",@progbits
	.align	128
        .global         _ZN5flash16flash_fwd_kernelI23Flash_fwd_kernel_traitsILi128ELi128ELi64ELi4ELb0ELb0EN7cutlass6half_tE19Flash_kernel_traitsILi128ELi128ELi64ELi4ES3_EELb0ELb1ELb0ELb0ELb1ELb1ELb1ELb0EEEvNS_16Flash_fwd_paramsE
        .type           _ZN5flash16flash_fwd_kernelI23Flash_fwd_kernel_traitsILi128ELi128ELi64ELi4ELb0ELb0EN7cutlass6half_tE19Flash_kernel_traitsILi128ELi128ELi64ELi4ES3_EELb0ELb1ELb0ELb0ELb1ELb1ELb1ELb0EEEvNS_16Flash_fwd_paramsE,@function
        .size           _ZN5flash16flash_fwd_kernelI23Flash_fwd_kernel_traitsILi128ELi128ELi64ELi4ELb0ELb0EN7cutlass6half_tE19Flash_kernel_traitsILi128ELi128ELi64ELi4ES3_EELb0ELb1ELb0ELb0ELb1ELb1ELb1ELb0EEEvNS_16Flash_fwd_paramsE,(.L_x_1655 - _ZN5flash16flash_fwd_kernelI23Flash_fwd_kernel_traitsILi128ELi128ELi64ELi4ELb0ELb0EN7cutlass6half_tE19Flash_kernel_traitsILi128ELi128ELi64ELi4ES3_EELb0ELb1ELb0ELb0ELb1ELb1ELb1ELb0EEEvNS_16Flash_fwd_paramsE)
        .other          _ZN5flash16flash_fwd_kernelI23Flash_fwd_kernel_traitsILi128ELi128ELi64ELi4ELb0ELb0EN7cutlass6half_tE19Flash_kernel_traitsILi128ELi128ELi64ELi4ES3_EELb0ELb1ELb0ELb0ELb1ELb1ELb1ELb0EEEvNS_16Flash_fwd_paramsE,@"STO_CUDA_ENTRY STV_DEFAULT"
_ZN5flash16flash_fwd_kernelI23Flash_fwd_kernel_traitsILi128ELi128ELi64ELi4ELb0ELb0EN7cutlass6half_tE19Flash_kernel_traitsILi128ELi128ELi64ELi4ES3_EELb0ELb1ELb0ELb0ELb1ELb1ELb1ELb0EEEvNS_16Flash_fwd_paramsE:
.text._ZN5flash16flash_fwd_kernelI23Flash_fwd_kernel_traitsILi128ELi128ELi64ELi4ELb0ELb0EN7cutlass6half_tE19Flash_kernel_traitsILi128ELi128ELi64ELi4ES3_EELb0ELb1ELb0ELb0ELb1ELb1ELb1ELb0EEEvNS_16Flash_fwd_paramsE:
        /* <DEDUP_REMOVED lines=74> */
.L_x_28:
        /* <DEDUP_REMOVED lines=86> */
.L_x_30:
[----:B------:R-:W-:Y:S05]  /*0a00*/  BSYNC.RECONVERGENT B0 ;  /* 0x0000000000007941 */ /* 0x000fea0003800200 */
.L_x_29:
        /* <DEDUP_REMOVED lines=25> */
.L_x_32:
[----:B------:R-:W-:Y:S05]  /*0ba0*/  BSYNC.RECONVERGENT B0 ;  /* 0x0000000000007941 */ /* 0x000fea0003800200 */
.L_x_31:
        /* <DEDUP_REMOVED lines=10> */
.L_x_34:
[----:B------:R-:W-:Y:S05]  /*0c50*/  BSYNC.RECONVERGENT B0 ;  /* 0x0000000000007941 */ /* 0x000fea0003800200 */
.L_x_33:
        /* <DEDUP_REMOVED lines=10> */
.L_x_36:
[----:B------:R-:W-:Y:S05]  /*0d00*/  BSYNC.RECONVERGENT B0 ;  /* 0x0000000000007941 */ /* 0x000fea0003800200 */
.L_x_35:
        /* <DEDUP_REMOVED lines=10> */
.L_x_38:
[----:B------:R-:W-:Y:S05]  /*0db0*/  BSYNC.RECONVERGENT B0 ;  /* 0x0000000000007941 */ /* 0x000fea0003800200 */
.L_x_37:
        /* <DEDUP_REMOVED lines=10> */
.L_x_40:
[----:B------:R-:W-:Y:S05]  /*0e60*/  BSYNC.RECONVERGENT B0 ;  /* 0x0000000000007941 */ /* 0x000fea0003800200 */
.L_x_39:
        /* <DEDUP_REMOVED lines=10> */
.L_x_42:
[----:B------:R-:W-:Y:S05]  /*0f10*/  BSYNC.RECONVERGENT B0 ;  /* 0x0000000000007941 */ /* 0x000fea0003800200 */
.L_x_41:
        /* <DEDUP_REMOVED lines=10> */
.L_x_27:
        /* <DEDUP_REMOVED lines=234> */
[----:B------:R-:W-:Y:S01]  /*1e60*/  UIADD3 UR37, UP0, UPT, UR37, UR30, URZ ;  /* 0x0000001e25257290 */ /* 0x000fe2000ff1e0ff */
[----:B------:R-:W-:Y:S01]  /*1e70*/  STL [R1+0x3c], R162 ;  /* 0x00003ca201007387 */ /* 0x000fe20000100800 */
[----:B------:R-:W-:Y:S01]  /*1e80*/  UIADD3.X UR19, UPT, UPT, UR27, UR19, URZ, UP1, !UPT ;  /* 0x000000131b137290 */ /* 0x000fe20008ffe4ff */
[----:B------:R-:W-:Y:S01]  /*1e90*/  LOP3.LUT R252, R0, 0x38, R32, 0xf8, !PT ;  /* 0x0000003800fc7812 */ /* 0x000fe200078ef820 */
[----:B------:R-:W-:Y:S01]  /*1ea0*/  IMAD.U32 R0, RZ, RZ, UR21 ;  /* 0x00000015ff007e24 */ /* 0x000fe2000f8e00ff */
[----:B------:R-:W-:Y:S01]  /*1eb0*/  LDGSTS.E.BYPASS.LTC128B.128 [R20+0x9800], desc[UR24][R2.64] ;  /* 0x0980000002147fae */ /* 0x000fe2000b981a18 */
[----:B------:R-:W-:Y:S01]  /*1ec0*/  UIADD3.X UR36, UPT, UPT, UR36, UR27, URZ, UP0, !UPT ;  /* 0x0000001b24247290 */ /* 0x000fe200087fe4ff */
[----:B------:R-:W-:Y:S01]  /*1ed0*/  IMAD.U32 R11, RZ, RZ, UR20 ;  /* 0x00000014ff0b7e24 */ /* 0x000fe2000f8e00ff */
[----:B------:R-:W-:Y:S01]  /*1ee0*/  LOP3.LUT R133, R252, 0x8, R135, 0x78, !PT ;  /* 0x00000008fc857812 */ /* 0x000fe200078e7887 */
[----:B------:R3:W-:Y:S01]  /*1ef0*/  LDGSTS.E.BYPASS.LTC128B.128 [R20+0xb800], desc[UR24][R2.64+0x80] ;  /* 0x0b80008002147fae */ /* 0x0007e2000b981a18 */
[----:B------:R-:W-:Y:S01]  /*1f00*/  IMAD.U32 R10, RZ, RZ, UR37 ;  /* 0x00000025ff0a7e24 */ /* 0x000fe2000f8e00ff */
[----:B------:R-:W-:Y:S01]  /*1f10*/  UISETP.NE.AND UP0, UPT, UR26, 0x1, UPT ;  /* 0x000000011a00788c */ /* 0x000fe2000bf05270 */
[----:B--2---:R-:W-:Y:S01]  /*1f20*/  IMAD.U32 R7, RZ, RZ, UR30 ;  /* 0x0000001eff077e24 */ /* 0x004fe2000f8e00ff */
[----:B------:R-:W0:Y:S04]  /*1f30*/  LDGDEPBAR ;  /* 0x00000000000079af */ /* 0x000e280000000000 */
[-C--:B------:R-:W-:Y:S01]  /*1f40*/  LEA R6, P2, R7, R225.reuse, 0x1 ;  /* 0x000000e107067211 */ /* 0x080fe200078408ff */
[----:B------:R-:W-:Y:S01]  /*1f50*/  STL [R1+0x38], R161 ;  /* 0x000038a101007387 */ /* 0x000fe20000100800 */
        /* <DEDUP_REMOVED lines=10> */
[-C--:B------:R-:W-:Y:S01]  /*2000*/  LEA.HI.X R9, R2, R224.reuse, R0, 0x7, P0 ;  /* 0x000000e002097211 */ /* 0x080fe200000f3c00 */
[----:B------:R-:W-:Y:S01]  /*2010*/  IMAD.U32 R3, RZ, RZ, UR19 ;  /* 0x00000013ff037e24 */ /* 0x000fe2000f8e00ff */
[C---:B------:R-:W-:Y:S01]  /*2020*/  LEA R2, P0, R10.reuse, R225, 0x1 ;  /* 0x000000e10a027211 */ /* 0x040fe200078008ff */
[----:B------:R-:W-:Y:S01]  /*2030*/  IMAD.U32 R0, RZ, RZ, UR36 ;  /* 0x00000024ff007e24 */ /* 0x000fe2000f8e00ff */
[----:B------:R-:W1:Y:S02]  /*2040*/  LDCU UR19, c[0x0][0x50c] ;  /* 0x0000a180ff1377ac */ /* 0x000e640008000800 */
[-C--:B------:R-:W-:Y:S02]  /*2050*/  LEA.HI.X R5, R11, R224.reuse, R3, 0x1, P1 ;  /* 0x000000e00b057211 */ /* 0x080fe400008f0c03 */
[----:B------:R-:W-:Y:S02]  /*2060*/  LEA.HI.X R3, R10, R224, R0, 0x1, P0 ;  /* 0x000000e00a037211 */ /* 0x000fe400000f0c00 */
[----:B------:R-:W-:-:S02]  /*2070*/  LOP3.LUT R0, R31, R133, RZ, 0xfc, !PT ;  /* 0x000000851f007212 */ /* 0x000fc400078efcff */
[----:B------:R-:W-:Y:S02]  /*2080*/  LOP3.LUT P0, RZ, R163, 0x2, RZ, 0xc0, !PT ;  /* 0x00000002a3ff7812 */ /* 0x000fe4000780c0ff */
[----:B------:R-:W-:Y:S02]  /*2090*/  LEA R21, R0, UR5, 0x1 ;  /* 0x0000000500157c11 */ /* 0x000fe4000f8e08ff */
[----:B------:R-:W-:Y:S01]  /*20a0*/  SEL R0, R134, 0xffffffe0, !P0 ;  /* 0xffffffe086007807 */ /* 0x000fe20004000000 */
[----:B------:R-:W-:Y:S01]  /*20b0*/  @!PT LDS RZ, [RZ] ;  /* 0x00000000fffff984 */ /* 0x000fe20000000800 */
[----:B------:R-:W-:Y:S01]  /*20c0*/  @!PT LDS RZ, [RZ] ;  /* 0x00000000fffff984 */ /* 0x000fe20000000800 */
[----:B------:R-:W-:Y:S01]  /*20d0*/  @!PT LDS RZ, [RZ] ;  /* 0x00000000fffff984 */ /* 0x000fe20000000800 */
[----:B------:R-:W-:Y:S04]  /*20e0*/  LDGSTS.E.BYPASS.LTC128B.128 [R20+0xc000], desc[UR24][R8.64] ;  /* 0x0c00000008147fae */ /* 0x000fe8000b981a18 */
[----:B------:R-:W-:Y:S01]  /*20f0*/  IMAD.IADD R48, R0, 0x1, R21 ;  /* 0x0000000100307824 */ /* 0x000fe200078e0215 */
[----:B------:R2:W-:Y:S04]  /*2100*/  LDGSTS.E.BYPASS.LTC128B.128 [R20+0xe000], desc[UR24][R8.64+0x80] ;  /* 0x0e00008008147fae */ /* 0x0005e8000b981a18 */
[----:B------:R-:W-:Y:S04]  /*2110*/  LDGSTS.E.BYPASS.LTC128B.128 [R20+0xc800], desc[UR24][R6.64] ;  /* 0x0c80000006147fae */ /* 0x000fe8000b981a18 */
[----:B------:R-:W-:Y:S04]  /*2120*/  LDGSTS.E.BYPASS.LTC128B.128 [R20+0xe800], desc[UR24][R6.64+0x80] ;  /* 0x0e80008006147fae */ /* 0x000fe8000b981a18 */
[----:B------:R-:W-:Y:S04]  /*2130*/  LDGSTS.E.BYPASS.LTC128B.128 [R20+0xd000], desc[UR24][R4.64] ;  /* 0x0d00000004147fae */ /* 0x000fe8000b981a18 */
[----:B------:R3:W-:Y:S04]  /*2140*/  LDGSTS.E.BYPASS.LTC128B.128 [R20+0xf000], desc[UR24][R4.64+0x80] ;  /* 0x0f00008004147fae */ /* 0x0007e8000b981a18 */
[----:B------:R-:W-:Y:S04]  /*2150*/  LDGSTS.E.BYPASS.LTC128B.128 [R20+0xd800], desc[UR24][R2.64] ;  /* 0x0d80000002147fae */ /* 0x000fe8000b981a18 */
[----:B------:R4:W-:Y:S04]  /*2160*/  LDGSTS.E.BYPASS.LTC128B.128 [R20+0xf800], desc[UR24][R2.64+0x80] ;  /* 0x0f80008002147fae */ /* 0x0009e8000b981a18 */
[----:B--2---:R-:W-:Y:S04]  /*2170*/  LDSM.16.M88.4 R8, [R21] ;  /* 0x000000001508783b */ /* 0x004fe80000000200 */
[----:B------:R-:W2:Y:S04]  /*2180*/  LDSM.16.M88.4 R12, [R132+UR5+0x8000] ;  /* 0x00800005840c783b */ /* 0x000ea80008000200 */
[----:B------:R-:W-:Y:S04]  /*2190*/  LDSM.16.M88.4 R16, [R132+UR5+0x8800] ;  /* 0x008800058410783b */ /* 0x000fe80008000200 */
[----:B------:R-:W-:Y:S04]  /*21a0*/  LDSM.16.M88.4 R24, [R132+UR5+0x9000] ;  /* 0x009000058418783b */ /* 0x000fe80008000200 */
[----:B---3--:R-:W3:Y:S04]  /*21b0*/  LDSM.16.M88.4 R4, [R21+0x2000] ;  /* 0x002000001504783b */ /* 0x008ee80000000200 */
[----:B------:R-:W5:Y:S01]  /*21c0*/  LDSM.16.M88.4 R36, [R132+UR5+0x9800] ;  /* 0x009800058424783b */ /* 0x000f620008000200 */
[----:B----4-:R-:W-:-:S03]  /*21d0*/  VIADD R2, R132, UR5 ;  /* 0x0000000584027c36 */ /* 0x010fc60008000000 */
[----:B------:R-:W0:Y:S01]  /*21e0*/  LDGDEPBAR ;  /* 0x00000000000079af */ /* 0x000e220000000000 */
[----:B------:R-:W-:-:S05]  /*21f0*/  IMAD.IADD R3, R0, 0x1, R2 ;  /* 0x0000000100037824 */ /* 0x000fca00078e0202 */
[----:B------:R-:W-:Y:S04]  /*2200*/  LDSM.16.M88.4 R40, [R3+0x8000] ;  /* 0x008000000328783b */ /* 0x000fe80000000200 */
[----:B------:R-:W-:Y:S04]  /*2210*/  LDSM.16.M88.4 R32, [R3+0x8800] ;  /* 0x008800000320783b */ /* 0x000fe80000000200 */
[----:B------:R-:W-:Y:S01]  /*2220*/  LDSM.16.M88.4 R28, [R3+0x9000] ;  /* 0x00900000031c783b */ /* 0x000fe20000000200 */
[C---:B--2---:R-:W-:Y:S08]  /*2230*/  HMMA.16816.F32 R100, R8.reuse, R12, RZ ;  /* 0x0000000c0864723c */ /* 0x044ff000000018ff */
[----:B------:R-:W-:Y:S08]  /*2240*/  HMMA.16816.F32 R108, R8, R14, RZ ;  /* 0x0000000e086c723c */ /* 0x000ff000000018ff */
[C---:B---3--:R-:W-:Y:S08]  /*2250*/  HMMA.16816.F32 R44, R4.reuse, R12, RZ ;  /* 0x0000000c042c723c */ /* 0x048ff000000018ff */
[C---:B------:R-:W-:Y:S08]  /*2260*/  HMMA.16816.F32 R92, R4.reuse, R14, RZ ;  /* 0x0000000e045c723c */ /* 0x040ff000000018ff */
[C---:B------:R-:W-:Y:S08]  /*2270*/  HMMA.16816.F32 R12, R4.reuse, R16, RZ ;  /* 0x00000010040c723c */ /* 0x040ff000000018ff */
[C---:B------:R-:W-:Y:S08]  /*2280*/  HMMA.16816.F32 R52, R4.reuse, R24, RZ ;  /* 0x000000180434723c */ /* 0x040ff000000018ff */
[C---:B-----5:R-:W-:Y:S08]  /*2290*/  HMMA.16816.F32 R80, R4.reuse, R36, RZ ;  /* 0x000000240450723c */ /* 0x060ff000000018ff */
[C---:B------:R-:W-:Y:S08]  /*22a0*/  HMMA.16816.F32 R88, R4.reuse, R18, RZ ;  /* 0x000000120458723c */ /* 0x040ff000000018ff */
[C---:B------:R-:W-:Y:S08]  /*22b0*/  HMMA.16816.F32 R84, R4.reuse, R26, RZ ;  /* 0x0000001a0454723c */ /* 0x040ff000000018ff */
[----:B------:R-:W-:Y:S01]  /*22c0*/  HMMA.16816.F32 R72, R4, R38, RZ ;  /* 0x000000260448723c */ /* 0x000fe200000018ff */
[----:B------:R-:W2:Y:S07]  /*22d0*/  LDSM.16.M88.4 R4, [R48+0x2000] ;  /* 0x002000003004783b */ /* 0x000eae0000000200 */
[C---:B------:R-:W-:Y:S08]  /*22e0*/  HMMA.16816.F32 R76, R8.reuse, R16, RZ ;  /* 0x00000010084c723c */ /* 0x040ff000000018ff */
[C---:B------:R-:W-:Y:S01]  /*22f0*/  HMMA.16816.F32 R104, R8.reuse, R18, RZ ;  /* 0x000000120868723c */ /* 0x040fe200000018ff */
[----:B------:R-:W-:Y:S07]  /*2300*/  LDSM.16.M88.4 R16, [R48] ;  /* 0x000000003010783b */ /* 0x000fee0000000200 */
[C---:B------:R-:W-:Y:S08]  /*2310*/  HMMA.16816.F32 R68, R8.reuse, R24, RZ ;  /* 0x000000180844723c */ /* 0x040ff000000018ff */
[C---:B------:R-:W-:Y:S01]  /*2320*/  HMMA.16816.F32 R96, R8.reuse, R26, RZ ;  /* 0x0000001a0860723c */ /* 0x040fe200000018ff */
[----:B------:R-:W3:Y:S07]  /*2330*/  LDSM.16.M88.4 R24, [R3+0x9800] ;  /* 0x009800000318783b */ /* 0x000eee0000000200 */
[C---:B------:R-:W-:Y:S08]  /*2340*/  HMMA.16816.F32 R64, R8.reuse, R36, RZ ;  /* 0x000000240840723c */ /* 0x040ff000000018ff */
[----:B------:R-:W-:Y:S01]  /*2350*/  HMMA.16816.F32 R112, R8, R38, RZ ;  /* 0x000000260870723c */ /* 0x000fe200000018ff */
[----:B------:R-:W-:-:S05]  /*2360*/  IMAD.MOV.U32 R9, RZ, RZ, 0x40 ;  /* 0x00000040ff097424 */ /* 0x000fca00078e00ff */
[----:B------:R-:W-:Y:S02]  /*2370*/  SEL R23, R9, 0xffffffc0, !P6 ;  /* 0xffffffc009177807 */ /* 0x000fe40007000000 */
[----:B--2---:R-:W-:Y:S03]  /*2380*/  HMMA.16816.F32 R116, R4, R40, R44 ;  /* 0x000000280474723c */ /* 0x004fe6000000182c */
[C---:B------:R-:W-:Y:S01]  /*2390*/  IMAD.IADD R22, R23.reuse, 0x1, R21 ;  /* 0x0000000117167824 */ /* 0x040fe200078e0215 */
[----:B------:R2:W-:Y:S01]  /*23a0*/  STL [R1+0x10], R23 ;  /* 0x0000101701007387 */ /* 0x0005e20000100800 */
[----:B------:R-:W-:-:S03]  /*23b0*/  IMAD.IADD R2, R23, 0x1, R2 ;  /* 0x0000000117027824 */ /* 0x000fc600078e0202 */
[----:B------:R-:W-:Y:S01]  /*23c0*/  LDSM.16.M88.4 R8, [R22+0x2000] ;  /* 0x002000001608783b */ /* 0x000fe20000000200 */
[C---:B------:R-:W-:Y:S03]  /*23d0*/  HMMA.16816.F32 R124, R4.reuse, R32, R12 ;  /* 0x00000020047c723c */ /* 0x040fe6000000180c */
[----:B------:R-:W4:Y:S04]  /*23e0*/  LDSM.16.M88.4 R44, [R2+0x8000] ;  /* 0x00800000022c783b */ /* 0x000f280000000200 */
[----:B------:R-:W5:Y:S01]  /*23f0*/  LDSM.16.M88.4 R12, [R22] ;  /* 0x00000000160c783b */ /* 0x000f620000000200 */
[C---:B------:R-:W-:Y:S03]  /*2400*/  HMMA.16816.F32 R120, R4.reuse, R28, R52 ;  /* 0x0000001c0478723c */ /* 0x040fe60000001834 */
[----:B------:R-:W-:Y:S04]  /*2410*/  LDSM.16.M88.4 R60, [R2+0x8800] ;  /* 0x00880000023c783b */ /* 0x000fe80000000200 */
[----:B------:R-:W1:Y:S01]  /*2420*/  LDSM.16.M88.4 R52, [R2+0x9800] ;  /* 0x009800000234783b */ /* 0x000e620000000200 */
[----:B------:R-:W-:Y:S03]  /*2430*/  HMMA.16816.F32 R136, R4, R42, R92 ;  /* 0x0000002a0488723c */ /* 0x000fe6000000185c */
[----:B------:R-:W1:Y:S01]  /*2440*/  LDSM.16.M88.4 R56, [R2+0x9000] ;  /* 0x009000000238783b */ /* 0x000e620000000200 */
[----:B--2---:R-:W-:-:S02]  /*2450*/  IMAD.IADD R23, R0, 0x1, R22 ;  /* 0x0000000100177824 */ /* 0x004fc400078e0216 */
[----:B------:R-:W-:Y:S02]  /*2460*/  IMAD.IADD R0, R0, 0x1, R2 ;  /* 0x0000000100007824 */ /* 0x000fe400078e0202 */
[C---:B---3--:R-:W-:Y:S08]  /*2470*/  HMMA.16816.F32 R80, R4.reuse, R24, R80 ;  /* 0x000000180450723c */ /* 0x048ff00000001850 */
[C---:B------:R-:W-:Y:S08]  /*2480*/  HMMA.16816.F32 R152, R4.reuse, R34, R88 ;  /* 0x000000220498723c */ /* 0x040ff00000001858 */
[C---:B------:R-:W-:Y:S08]  /*2490*/  HMMA.16816.F32 R148, R4.reuse, R30, R84 ;  /* 0x0000001e0494723c */ /* 0x040ff00000001854 */
[----:B------:R-:W-:Y:S01]  /*24a0*/  HMMA.16816.F32 R140, R4, R26, R72 ;  /* 0x0000001a048c723c */ /* 0x000fe20000001848 */
[----:B------:R-:W-:Y:S04]  /*24b0*/  LDSM.16.M88.4 R4, [R23+0x2000] ;  /* 0x002000001704783b */ /* 0x000fe80000000200 */
[----:B------:R-:W-:Y:S03]  /*24c0*/  LDSM.16.M88.4 R72, [R0+0x9800] ;  /* 0x009800000048783b */ /* 0x000fe60000000200 */
[C---:B------:R-:W-:Y:S08]  /*24d0*/  HMMA.16816.F32 R36, R16.reuse, R40, R100 ;  /* 0x000000281024723c */ /* 0x040ff00000001864 */
[C---:B------:R-:W-:Y:S01]  /*24e0*/  HMMA.16816.F32 R92, R16.reuse, R42, R108 ;  /* 0x0000002a105c723c */ /* 0x040fe2000000186c */
[----:B------:R-:W2:Y:S07]  /*24f0*/  LDSM.16.M88.4 R40, [R0+0x8000] ;  /* 0x008000000028783b */ /* 0x000eae0000000200 */
[C---:B------:R-:W-:Y:S01]  /*2500*/  HMMA.16816.F32 R128, R16.reuse, R32, R76 ;  /* 0x000000201080723c */ /* 0x040fe2000000184c */
[----:B------:R-:W-:Y:S07]  /*2510*/  LDSM.16.M88.4 R76, [R0+0x9000] ;  /* 0x00900000004c783b */ /* 0x000fee0000000200 */
[C---:B------:R-:W-:Y:S01]  /*2520*/  HMMA.16816.F32 R88, R16.reuse, R34, R104 ;  /* 0x000000221058723c */ /* 0x040fe20000001868 */
[----:B------:R-:W3:Y:S07]  /*2530*/  LDSM.16.M88.4 R32, [R23] ;  /* 0x000000001720783b */ /* 0x000eee0000000200 */
[C---:B------:R-:W-:Y:S08]  /*2540*/  HMMA.16816.F32 R144, R16.reuse, R28, R68 ;  /* 0x0000001c1090723c */ /* 0x040ff00000001844 */
[C---:B------:R-:W-:Y:S01]  /*2550*/  HMMA.16816.F32 R84, R16.reuse, R30, R96 ;  /* 0x0000001e1054723c */ /* 0x040fe20000001860 */
[----:B------:R-:W-:Y:S07]  /*2560*/  LDSM.16.M88.4 R96, [R132+UR5+0xa000] ;  /* 0x00a000058460783b */ /* 0x000fee0008000200 */
[C---:B------:R-:W-:Y:S01]  /*2570*/  HMMA.16816.F32 R100, R16.reuse, R24, R64 ;  /* 0x000000181064723c */ /* 0x040fe20000001840 */
[----:B------:R-:W3:Y:S07]  /*2580*/  LDSM.16.M88.4 R64, [R0+0x8800] ;  /* 0x008800000040783b */ /* 0x000eee0000000200 */
[----:B------:R-:W-:Y:S08]  /*2590*/  HMMA.16816.F32 R28, R16, R26, R112 ;  /* 0x0000001a101c723c */ /* 0x000ff00000001870 */
[-C--:B----4-:R-:W-:Y:S08]  /*25a0*/  HMMA.16816.F32 R24, R8, R44.reuse, R116 ;  /* 0x0000002c0818723c */ /* 0x090ff00000001874 */
[----:B-----5:R-:W-:Y:S01]  /*25b0*/  HMMA.16816.F32 R16, R12, R44, R36 ;  /* 0x0000002c0c10723c */ /* 0x020fe20000001824 */
[----:B------:R-:W4:Y:S07]  /*25c0*/  LDSM.16.M88.4 R36, [R21+0x4000] ;  /* 0x004000001524783b */ /* 0x000f2e0000000200 */
[C---:B-1----:R-:W-:Y:S08]  /*25d0*/  HMMA.16816.F32 R156, R8.reuse, R52, R80 ;  /* 0x00000034089c723c */ /* 0x042ff00000001850 */
[C---:B------:R-:W-:Y:S08]  /*25e0*/  HMMA.16816.F32 R104, R8.reuse, R62, R152 ;  /* 0x0000003e0868723c */ /* 0x040ff00000001898 */
[C---:B------:R-:W-:Y:S08]  /*25f0*/  HMMA.16816.F32 R68, R8.reuse, R60, R124 ;  /* 0x0000003c0844723c */ /* 0x040ff0000000187c */
[C---:B------:R-:W-:Y:S08]  /*2600*/  HMMA.16816.F32 R112, R8.reuse, R56, R120 ;  /* 0x000000380870723c */ /* 0x040ff00000001878 */
[-C--:B------:R-:W-:Y:S08]  /*2610*/  HMMA.16816.F32 R80, R8, R46.reuse, R136 ;  /* 0x0000002e0850723c */ /* 0x080ff00000001888 */
[C---:B------:R-:W-:Y:S01]  /*2620*/  HMMA.16816.F32 R116, R12.reuse, R46, R92 ;  /* 0x0000002e0c74723c */ /* 0x040fe2000000185c */
[----:B------:R-:W-:Y:S07]  /*2630*/  LDSM.16.M88.4 R44, [R132+UR5+0xa800] ;  /* 0x00a80005842c783b */ /* 0x000fee0008000200 */
[----:B------:R-:W-:Y:S08]  /*2640*/  HMMA.16816.F32 R152, R12, R56, R144 ;  /* 0x000000380c98723c */ /* 0x000ff00000001890 */
[----:B--2---:R-:W-:Y:S01]  /*2650*/  HMMA.16816.F32 R108, R4, R40, R24 ;  /* 0x00000028046c723c */ /* 0x004fe20000001818 */
[----:B------:R-:W1:Y:S07]  /*2660*/  LDSM.16.M88.4 R24, [R21+0x6000] ;  /* 0x006000001518783b */ /* 0x000e6e0000000200 */
[----:B------:R-:W-:Y:S08]  /*2670*/  HMMA.16816.F32 R120, R8, R54, R140 ;  /* 0x000000360878723c */ /* 0x000ff0000000188c */
[C---:B------:R-:W-:Y:S08]  /*2680*/  HMMA.16816.F32 R144, R12.reuse, R52, R100 ;  /* 0x000000340c90723c */ /* 0x040ff00000001864 */
[----:B------:R-:W-:Y:S01]  /*2690*/  HMMA.16816.F32 R136, R12, R54, R28 ;  /* 0x000000360c88723c */ /* 0x000fe2000000181c */
[----:B------:R-:W2:Y:S04]  /*26a0*/  LDSM.16.M88.4 R52, [R132+UR5+0xb000] ;  /* 0x00b000058434783b */ /* 0x000ea80008000200 */
[----:B------:R-:W-:Y:S03]  /*26b0*/  LDSM.16.M88.4 R28, [R48+0x4000] ;  /* 0x00400000301c783b */ /* 0x000fe60000000200 */
[----:B------:R-:W-:Y:S08]  /*26c0*/  HMMA.16816.F32 R124, R8, R58, R148 ;  /* 0x0000003a087c723c */ /* 0x000ff00000001894 */
[C---:B------:R-:W-:Y:S08]  /*26d0*/  HMMA.16816.F32 R128, R12.reuse, R60, R128 ;  /* 0x0000003c0c80723c */ /* 0x040ff00000001880 */
[----:B------:R-:W-:Y:S01]  /*26e0*/  HMMA.16816.F32 R140, R12, R62, R88 ;  /* 0x0000003e0c8c723c */ /* 0x000fe20000001858 */
[----:B------:R-:W5:Y:S07]  /*26f0*/  LDSM.16.M88.4 R60, [R3+0xa000] ;  /* 0x00a00000033c783b */ /* 0x000f6e0000000200 */
[----:B---3--:R-:W-:Y:S01]  /*2700*/  HMMA.16816.F32 R8, R32, R40, R16 ;  /* 0x000000282008723c */ /* 0x008fe20000001810 */
[----:B------:R-:W-:Y:S04]  /*2710*/  LDSM.16.M88.4 R16, [R48+0x6000] ;  /* 0x006000003010783b */ /* 0x000fe80000000200 */
[----:B------:R-:W-:Y:S03]  /*2720*/  LDSM.16.M88.4 R48, [R2+0xa000] ;  /* 0x00a000000230783b */ /* 0x000fe60000000200 */
[C---:B------:R-:W-:Y:S08]  /*2730*/  HMMA.16816.F32 R88, R4.reuse, R64, R68 ;  /* 0x000000400458723c */ /* 0x040ff00000001844 */
[C---:B------:R-:W-:Y:S08]  /*2740*/  HMMA.16816.F32 R68, R4.reuse, R76, R112 ;  /* 0x0000004c0444723c */ /* 0x040ff00000001870 */
[-C--:B------:R-:W-:Y:S08]  /*2750*/  HMMA.16816.F32 R92, R4, R42.reuse, R80 ;  /* 0x0000002a045c723c */ /* 0x080ff00000001850 */
[----:B------:R-:W-:Y:S01]  /*2760*/  HMMA.16816.F32 R112, R32, R42, R116 ;  /* 0x0000002a2070723c */ /* 0x000fe20000001874 */
[----:B------:R-:W3:Y:S07]  /*2770*/  LDSM.16.M88.4 R40, [R132+UR5+0xb800] ;  /* 0x00b800058428783b */ /* 0x000eee0008000200 */
[----:B------:R-:W-:Y:S01]  /*2780*/  HMMA.16816.F32 R148, R12, R58, R84 ;  /* 0x0000003a0c94723c */ /* 0x000fe20000001854 */
[----:B------:R-:W3:Y:S07]  /*2790*/  LDSM.16.M88.4 R12, [R22+0x4000] ;  /* 0x00400000160c783b */ /* 0x000eee0000000200 */
[----:B----4-:R-:W-:Y:S08]  /*27a0*/  HMMA.16816.F32 R8, R36, R96, R8 ;  /* 0x000000602408723c */ /* 0x010ff00000001808 */
[C---:B------:R-:W-:Y:S08]  /*27b0*/  HMMA.16816.F32 R100, R4.reuse, R74, R120 ;  /* 0x0000004a0464723c */ /* 0x040ff00000001878 */
[----:B------:R-:W-:Y:S08]  /*27c0*/  HMMA.16816.F32 R80, R4, R66, R104 ;  /* 0x000000420450723c */ /* 0x000ff00000001868 */
[----:B-1----:R-:W-:Y:S08]  /*27d0*/  HMMA.16816.F32 R120, R24, R44, R88 ;  /* 0x0000002c1878723c */ /* 0x002ff00000001858 */
[----:B------:R-:W-:Y:S08]  /*27e0*/  HMMA.16816.F32 R104, R4, R78, R124 ;  /* 0x0000004e0468723c */ /* 0x000ff0000000187c */
[----:B--2---:R-:W-:Y:S08]  /*27f0*/  HMMA.16816.F32 R88, R24, R52, R68 ;  /* 0x000000341858723c */ /* 0x004ff00000001844 */
[----:B------:R-:W-:Y:S01]  /*2800*/  HMMA.16816.F32 R124, R4, R72, R156 ;  /* 0x00000048047c723c */ /* 0x000fe2000000189c */
[----:B------:R-:W-:Y:S07]  /*2810*/  LDSM.16.M88.4 R4, [R23+0x4000] ;  /* 0x004000001704783b */ /* 0x000fee0000000200 */
[C---:B------:R-:W-:Y:S08]  /*2820*/  HMMA.16816.F32 R116, R32.reuse, R64, R128 ;  /* 0x000000402074723c */ /* 0x040ff00000001880 */
[C---:B------:R-:W-:Y:S01]  /*2830*/  HMMA.16816.F32 R84, R32.reuse, R66, R140 ;  /* 0x000000422054723c */ /* 0x040fe2000000188c */
[----:B------:R-:W-:Y:S07]  /*2840*/  LDSM.16.M88.4 R64, [R0+0xa000] ;  /* 0x00a000000040783b */ /* 0x000fee0000000200 */
[C---:B------:R-:W-:Y:S08]  /*2850*/  HMMA.16816.F32 R56, R32.reuse, R76, R152 ;  /* 0x0000004c2038723c */ /* 0x040ff00000001898 */
[C---:B------:R-:W-:Y:S08]  /*2860*/  HMMA.16816.F32 R148, R32.reuse, R78, R148 ;  /* 0x0000004e2094723c */ /* 0x040ff00000001894 */
[C---:B------:R-:W-:Y:S08]  /*2870*/  HMMA.16816.F32 R144, R32.reuse, R72, R144 ;  /* 0x000000482090723c */ /* 0x040ff00000001890 */
[----:B------:R-:W-:Y:S01]  /*2880*/  HMMA.16816.F32 R136, R32, R74, R136 ;  /* 0x0000004a2088723c */ /* 0x000fe20000001888 */
[----:B------:R-:W-:Y:S07]  /*2890*/  LDSM.16.M88.4 R72, [R3+0xb800] ;  /* 0x00b800000348783b */ /* 0x000fee0000000200 */
[----:B-----5:R-:W-:Y:S01]  /*28a0*/  HMMA.16816.F32 R68, R28, R60, R8 ;  /* 0x0000003c1c44723c */ /* 0x020fe20000001808 */
[----:B------:R-:W1:Y:S07]  /*28b0*/  LDSM.16.M88.4 R8, [R22+0x6000] ;  /* 0x006000001608783b */ /* 0x000e6e0000000200 */
[C---:B------:R-:W-:Y:S08]  /*28c0*/  HMMA.16816.F32 R32, R24.reuse, R96, R108 ;  /* 0x000000601820723c */ /* 0x040ff0000000186c */
[C---:B------:R-:W-:Y:S08]  /*28d0*/  HMMA.16816.F32 R108, R24.reuse, R46, R80 ;  /* 0x0000002e186c723c */ /* 0x040ff00000001850 */
[C---:B------:R-:W-:Y:S08]  /*28e0*/  HMMA.16816.F32 R92, R24.reuse, R98, R92 ;  /* 0x00000062185c723c */ /* 0x040ff0000000185c */
[C---:B------:R-:W-:Y:S08]  /*28f0*/  HMMA.16816.F32 R104, R24.reuse, R54, R104 ;  /* 0x000000361868723c */ /* 0x040ff00000001868 */
[C---:B---3--:R-:W-:Y:S08]  /*2900*/  HMMA.16816.F32 R80, R24.reuse, R40, R124 ;  /* 0x000000281850723c */ /* 0x048ff0000000187c */
[----:B------:R-:W-:Y:S01]  /*2910*/  HMMA.16816.F32 R100, R24, R42, R100 ;  /* 0x0000002a1864723c */ /* 0x000fe20000001864 */
[----:B------:R-:W2:Y:S07]  /*2920*/  LDSM.16.M88.4 R24, [R23+0x6000] ;  /* 0x006000001718783b */ /* 0x000eae0000000200 */
[----:B------:R-:W-:Y:S08]  /*2930*/  HMMA.16816.F32 R32, R16, R60, R32 ;  /* 0x0000003c1020723c */ /* 0x000ff00000001820 */
[C---:B------:R-:W-:Y:S08]  /*2940*/  HMMA.16816.F32 R76, R36.reuse, R98, R112 ;  /* 0x00000062244c723c */ /* 0x040ff00000001870 */
[C---:B------:R-:W-:Y:S08]  /*2950*/  HMMA.16816.F32 R116, R36.reuse, R44, R116 ;  /* 0x0000002c2474723c */ /* 0x040ff00000001874 */
[----:B------:R-:W-:Y:S08]  /*2960*/  HMMA.16816.F32 R84, R36, R46, R84 ;  /* 0x0000002e2454723c */ /* 0x000ff00000001854 */
[----:B------:R-:W-:Y:S01]  /*2970*/  HMMA.16816.F32 R44, R12, R48, R68 ;  /* 0x000000300c2c723c */ /* 0x000fe20000001844 */
[----:B------:R-:W-:Y:S07]  /*2980*/  LDSM.16.M88.4 R68, [R3+0xb000] ;  /* 0x00b000000344783b */ /* 0x000fee0000000200 */
[C---:B------:R-:W-:Y:S01]  /*2990*/  HMMA.16816.F32 R96, R36.reuse, R52, R56 ;  /* 0x000000342460723c */ /* 0x040fe20000001838 */
[----:B------:R3:W4:Y:S07]  /*29a0*/  LDSM.16.M88.4 R56, [R3+0xa800] ;  /* 0x00a800000338783b */ /* 0x00072e0000000200 */
[C---:B------:R-:W-:Y:S08]  /*29b0*/  HMMA.16816.F32 R148, R36.reuse, R54, R148 ;  /* 0x000000362494723c */ /* 0x040ff00000001894 */
[C---:B------:R-:W-:Y:S08]  /*29c0*/  HMMA.16816.F32 R144, R36.reuse, R40, R144 ;  /* 0x000000282490723c */ /* 0x040ff00000001890 */
[----:B------:R-:W-:Y:S08]  /*29d0*/  HMMA.16816.F32 R136, R36, R42, R136 ;  /* 0x0000002a2488723c */ /* 0x000ff00000001888 */
[----:B-1----:R-:W-:Y:S08]  /*29e0*/  HMMA.16816.F32 R32, R8, R48, R32 ;  /* 0x000000300820723c */ /* 0x002ff00000001820 */
[----:B------:R-:W-:Y:S08]  /*29f0*/  HMMA.16816.F32 R36, R28, R62, R76 ;  /* 0x0000003e1c24723c */ /* 0x000ff0000000184c */
[-C--:B------:R-:W-:Y:S08]  /*2a00*/  HMMA.16816.F32 R40, R4, R64.reuse, R44 ;  /* 0x000000400428723c */ /* 0x080ff0000000182c */
[----:B--2---:R-:W-:Y:S08]  /*2a10*/  HMMA.16816.F32 R52, R24, R64, R32 ;  /* 0x000000401834723c */ /* 0x004ff00000001820 */
[----:B------:R-:W-:Y:S01]  /*2a20*/  HMMA.16816.F32 R32, R12, R50, R36 ;  /* 0x000000320c20723c */ /* 0x000fe20000001824 */
[----:B------:R-:W1:Y:S02]  /*2a30*/  LDSM.16.M88.4 R36, [R2+0xa800] ;  /* 0x00a800000224783b */ /* 0x000e640000000200 */
[----:B---3--:R-:W-:-:S04]  /*2a40*/  FMUL.FTZ R3, R40, UR19 ;  /* 0x0000001328037c20 */ /* 0x008fc80008410000 */
[----:B------:R2:W3:Y:S01]  /*2a50*/  MUFU.TANH R126, R3 ;  /* 0x00000003007e7308 */ /* 0x0004e20000002400 */
[C---:B------:R-:W-:Y:S08]  /*2a60*/  HMMA.16816.F32 R44, R16.reuse, R62, R92 ;  /* 0x0000003e102c723c */ /* 0x040ff0000000185c */
[----:B----4-:R-:W-:Y:S01]  /*2a70*/  HMMA.16816.F32 R60, R16, R56, R120 ;  /* 0x00000038103c723c */ /* 0x010fe20000001878 */
[----:B--2---:R-:W-:-:S07]  /*2a80*/  FMUL.FTZ R3, R41, UR19 ;  /* 0x0000001329037c20 */ /* 0x004fce0008410000 */
[C---:B------:R-:W-:Y:S01]  /*2a90*/  HMMA.16816.F32 R76, R16.reuse, R58, R108 ;  /* 0x0000003a104c723c */ /* 0x040fe2000000186c */
[----:B------:R2:W-:Y:S07]  /*2aa0*/  MUFU.TANH R115, R3 ;  /* 0x0000000300737308 */ /* 0x0005ee0000002400 */
[C---:B------:R-:W-:Y:S08]  /*2ab0*/  HMMA.16816.F32 R88, R16.reuse, R68, R88 ;  /* 0x000000441058723c */ /* 0x040ff00000001858 */
[----:B------:R-:W-:Y:S01]  /*2ac0*/  HMMA.16816.F32 R104, R16, R70, R104 ;  /* 0x000000461068723c */ /* 0x000fe20000001868 */
[----:B--2---:R-:W-:-:S04]  /*2ad0*/  FMUL.FTZ R3, R42, UR19 ;  /* 0x000000132a037c20 */ /* 0x004fc80008410000 */
[----:B------:R2:W-:Y:S03]  /*2ae0*/  MUFU.TANH R128, R3 ;  /* 0x0000000300807308 */ /* 0x0005e60000002400 */
[C---:B------:R-:W-:Y:S08]  /*2af0*/  HMMA.16816.F32 R80, R16.reuse, R72, R80 ;  /* 0x000000481050723c */ /* 0x040ff00000001850 */
[----:B------:R-:W-:Y:S01]  /*2b00*/  HMMA.16816.F32 R100, R16, R74, R100 ;  /* 0x0000004a1064723c */ /* 0x000fe20000001864 */
[----:B--2---:R-:W-:-:S07]  /*2b10*/  FMUL.FTZ R3, R43, UR19 ;  /* 0x000000132b037c20 */ /* 0x004fce0008410000 */
[----:B------:R-:W-:Y:S01]  /*2b20*/  HMMA.16816.F32 R44, R8, R50, R44 ;  /* 0x00000032082c723c */ /* 0x000fe2000000182c */
[----:B------:R2:W-:Y:S07]  /*2b30*/  MUFU.TANH R127, R3 ;  /* 0x00000003007f7308 */ /* 0x0005ee0000002400 */
[----:B------:R-:W-:Y:S01]  /*2b40*/  HMMA.16816.F32 R40, R4, R66, R32 ;  /* 0x000000420428723c */ /* 0x000fe20000001820 */
[----:B------:R-:W4:Y:S07]  /*2b50*/  LDSM.16.M88.4 R32, [R0+0xa800] ;  /* 0x00a800000020783b */ /* 0x000f2e0000000200 */
[----:B------:R-:W-:Y:S01]  /*2b60*/  HMMA.16816.F32 R16, R28, R56, R116 ;  /* 0x000000381c10723c */ /* 0x000fe20000001874 */
[----:B--2---:R-:W-:-:S04]  /*2b70*/  FMUL.FTZ R3, R52, UR19 ;  /* 0x0000001334037c20 */ /* 0x004fc80008410000 */
[----:B------:R2:W-:Y:S03]  /*2b80*/  MUFU.TANH R124, R3 ;  /* 0x00000003007c7308 */ /* 0x0005e60000002400 */
[----:B------:R-:W-:Y:S08]  /*2b90*/  HMMA.16816.F32 R48, R24, R66, R44 ;  /* 0x000000421830723c */ /* 0x000ff0000000182c */
[----:B-1----:R-:W-:Y:S01]  /*2ba0*/  HMMA.16816.F32 R44, R8, R36, R60 ;  /* 0x00000024082c723c */ /* 0x002fe2000000183c */
[----:B--2---:R-:W-:-:S07]  /*2bb0*/  FMUL.FTZ R3, R53, UR19 ;  /* 0x0000001335037c20 */ /* 0x004fce0008410000 */
[----:B------:R-:W-:Y:S01]  /*2bc0*/  HMMA.16816.F32 R16, R12, R36, R16 ;  /* 0x000000240c10723c */ /* 0x000fe20000001810 */
[----:B------:R1:W-:Y:S07]  /*2bd0*/  MUFU.TANH R125, R3 ;  /* 0x00000003007d7308 */ /* 0x0003ee0000002400 */
[C---:B------:R-:W-:Y:S08]  /*2be0*/  HMMA.16816.F32 R56, R28.reuse, R58, R84 ;  /* 0x0000003a1c38723c */ /* 0x040ff00000001854 */
[----:B------:R-:W-:Y:S01]  /*2bf0*/  HMMA.16816.F32 R60, R28, R72, R144 ;  /* 0x000000481c3c723c */ /* 0x000fe20000001890 */
[----:B-1----:R-:W-:-:S04]  /*2c00*/  FMUL.FTZ R3, R54, UR19 ;  /* 0x0000001336037c20 */ /* 0x002fc80008410000 */
[----:B------:R1:W-:Y:S03]  /*2c10*/  MUFU.TANH R113, R3 ;  /* 0x0000000300717308 */ /* 0x0003e60000002400 */
[----:B----4-:R-:W-:Y:S08]  /*2c20*/  HMMA.16816.F32 R16, R4, R32, R16 ;  /* 0x000000200410723c */ /* 0x010ff00000001810 */
[----:B------:R-:W-:Y:S01]  /*2c30*/  HMMA.16816.F32 R72, R28, R74, R136 ;  /* 0x0000004a1c48723c */ /* 0x000fe20000001888 */
[----:B-1----:R-:W-:-:S07]  /*2c40*/  FMUL.FTZ R3, R55, UR19 ;  /* 0x0000001337037c20 */ /* 0x002fce0008410000 */
[C---:B------:R-:W-:Y:S01]  /*2c50*/  HMMA.16816.F32 R52, R28.reuse, R68, R96 ;  /* 0x000000441c34723c */ /* 0x040fe20000001860 */
[----:B------:R1:W-:Y:S07]  /*2c60*/  MUFU.TANH R114, R3 ;  /* 0x0000000300727308 */ /* 0x0003ee0000002400 */
[----:B------:R-:W-:Y:S01]  /*2c70*/  HMMA.16816.F32 R68, R28, R70, R148 ;  /* 0x000000461c44723c */ /* 0x000fe20000001894 */
[----:B------:R-:W-:Y:S01]  /*2c80*/  LDSM.16.M88.4 R28, [R0+0xb000] ;  /* 0x00b00000001c783b */ /* 0x000fe20000000200 */
[----:B-1----:R-:W-:-:S04]  /*2c90*/  FMUL.FTZ R3, R40, UR19 ;  /* 0x0000001328037c20 */ /* 0x002fc80008410000 */
[----:B------:R1:W-:Y:S02]  /*2ca0*/  MUFU.TANH R110, R3 ;  /* 0x00000003006e7308 */ /* 0x0003e40000002400 */
[----:B-1----:R-:W-:-:S06]  /*2cb0*/  FMUL.FTZ R3, R41, UR19 ;  /* 0x0000001329037c20 */ /* 0x002fcc0008410000 */
[----:B------:R1:W2:Y:S02]  /*2cc0*/  MUFU.TANH R109, R3 ;  /* 0x00000003006d7308 */ /* 0x0002a40000002400 */
[----:B-1----:R-:W-:-:S06]  /*2cd0*/  FMUL.FTZ R3, R42, UR19 ;  /* 0x000000132a037c20 */ /* 0x002fcc0008410000 */
[----:B------:R1:W-:Y:S02]  /*2ce0*/  MUFU.TANH R108, R3 ;  /* 0x00000003006c7308 */ /* 0x0003e40000002400 */
[----:B-1----:R-:W-:Y:S02]  /*2cf0*/  FMUL.FTZ R3, R43, UR19 ;  /* 0x000000132b037c20 */ /* 0x002fe40008410000 */
[----:B------:R-:W1:Y:S04]  /*2d00*/  LDSM.16.M88.4 R40, [R2+0xb000] ;  /* 0x00b000000228783b */ /* 0x000e680000000200 */
[----:B------:R4:W-:Y:S02]  /*2d10*/  MUFU.TANH R97, R3 ;  /* 0x0000000300617308 */ /* 0x0009e40000002400 */
[----:B----4-:R-:W-:-:S06]  /*2d20*/  FMUL.FTZ R3, R48, UR19 ;  /* 0x0000001330037c20 */ /* 0x010fcc0008410000 */
[----:B------:R4:W-:Y:S02]  /*2d30*/  MUFU.TANH R111, R3 ;  /* 0x00000003006f7308 */ /* 0x0009e40000002400 */
[----:B----4-:R-:W-:Y:S01]  /*2d40*/  FMUL.FTZ R3, R49, UR19 ;  /* 0x0000001331037c20 */ /* 0x010fe20008410000 */
[----:B-1----:R-:W-:Y:S05]  /*2d50*/  HMMA.16816.F32 R52, R12, R40, R52 ;  /* 0x000000280c34723c */ /* 0x002fea0000001834 */
[----:B------:R1:W-:Y:S02]  /*2d60*/  MUFU.TANH R112, R3 ;  /* 0x0000000300707308 */ /* 0x0003e40000002400 */
[----:B-1----:R-:W-:-:S13]  /*2d70*/  FMUL.FTZ R3, R50, UR19 ;  /* 0x0000001332037c20 */ /* 0x002fda0008410000 */
[----:B------:R-:W-:Y:S01]  /*2d80*/  HMMA.16816.F32 R52, R4, R28, R52 ;  /* 0x0000001c0434723c */ /* 0x000fe20000001834 */
[----:B------:R1:W-:Y:S02]  /*2d90*/  MUFU.TANH R99, R3 ;  /* 0x0000000300637308 */ /* 0x0003e40000002400 */
[----:B-1----:R-:W-:-:S05]  /*2da0*/  FMUL.FTZ R3, R51, UR19 ;  /* 0x0000001333037c20 */ /* 0x002fca0008410000 */
[----:B------:R-:W-:Y:S01]  /*2db0*/  HMMA.16816.F32 R48, R24, R32, R44 ;  /* 0x000000201830723c */ /* 0x000fe2000000182c */
[----:B------:R1:W-:Y:S07]  /*2dc0*/  MUFU.TANH R98, R3 ;  /* 0x0000000300627308 */ /* 0x0003ee0000002400 */
[-C--:B------:R-:W-:Y:S08]  /*2dd0*/  HMMA.16816.F32 R44, R12, R38.reuse, R56 ;  /* 0x000000260c2c723c */ /* 0x080ff00000001838 */
[----:B------:R-:W-:Y:S01]  /*2de0*/  HMMA.16816.F32 R36, R8, R38, R76 ;  /* 0x000000260824723c */ /* 0x000fe2000000184c */
[----:B-1----:R-:W-:-:S04]  /*2df0*/  FMUL.FTZ R3, R16, UR19 ;  /* 0x0000001310037c20 */ /* 0x002fc80008410000 */
[----:B------:R1:W4:Y:S03]  /*2e00*/  MUFU.TANH R123, R3 ;  /* 0x00000003007b7308 */ /* 0x0003260000002400 */
[----:B------:R-:W-:Y:S08]  /*2e10*/  HMMA.16816.F32 R56, R8, R40, R88 ;  /* 0x000000280838723c */ /* 0x000ff00000001858 */
[----:B------:R-:W-:Y:S01]  /*2e20*/  HMMA.16816.F32 R44, R4, R34, R44 ;  /* 0x00000022042c723c */ /* 0x000fe2000000182c */
[----:B-1----:R-:W-:-:S07]  /*2e30*/  FMUL.FTZ R3, R17, UR19 ;  /* 0x0000001311037c20 */ /* 0x002fce0008410000 */
[----:B------:R-:W-:Y:S01]  /*2e40*/  HMMA.16816.F32 R36, R24, R34, R36 ;  /* 0x000000221824723c */ /* 0x000fe20000001824 */
[----:B------:R1:W5:Y:S02]  /*2e50*/  MUFU.TANH R141, R3 ;  /* 0x00000003008d7308 */ /* 0x0003640000002400 */
[----:B-1----:R-:W-:-:S06]  /*2e60*/  FMUL.FTZ R3, R18, UR19 ;  /* 0x0000001312037c20 */ /* 0x002fcc0008410000 */
[----:B------:R1:W-:Y:S02]  /*2e70*/  MUFU.TANH R122, R3 ;  /* 0x00000003007a7308 */ /* 0x0003e40000002400 */
[----:B-1----:R-:W-:Y:S02]  /*2e80*/  FMUL.FTZ R3, R19, UR19 ;  /* 0x0000001313037c20 */ /* 0x002fe40008410000 */
[----:B------:R1:W3:Y:S04]  /*2e90*/  LDSM.16.M88.4 R16, [R2+0xb800] ;  /* 0x00b800000210783b */ /* 0x0002e80000000200 */
[----:B------:R2:W-:Y:S02]  /*2ea0*/  MUFU.TANH R121, R3 ;  /* 0x0000000300797308 */ /* 0x0005e40000002400 */
[----:B--2---:R-:W-:-:S02]  /*2eb0*/  IMAD.U32 R3, RZ, RZ, UR32 ;  /* 0x00000020ff037e24 */ /* 0x004fc4000f8e00ff */
[----:B-1----:R-:W-:-:S04]  /*2ec0*/  FMUL.FTZ R2, R48, UR19 ;  /* 0x0000001330027c20 */ /* 0x002fc80008410000 */
[----:B------:R1:W-:Y:S01]  /*2ed0*/  MUFU.TANH R78, R2 ;  /* 0x00000002004e7308 */ /* 0x0003e20000002400 */
[----:B---3--:R-:W-:Y:S01]  /*2ee0*/  HMMA.16816.F32 R32, R12, R16, R60 ;  /* 0x000000100c20723c */ /* 0x008fe2000000183c */
[----:B-1----:R-:W-:-:S06]  /*2ef0*/  FMUL.FTZ R2, R49, UR19 ;  /* 0x0000001331027c20 */ /* 0x002fcc0008410000 */
[----:B------:R1:W-:Y:S01]  /*2f00*/  MUFU.TANH R79, R2 ;  /* 0x00000002004f7308 */ /* 0x0003e20000002400 */
[C---:B------:R-:W-:Y:S08]  /*2f10*/  HMMA.16816.F32 R80, R8.reuse, R16, R80 ;  /* 0x000000100850723c */ /* 0x040ff00000001850 */
[----:B------:R-:W-:Y:S01]  /*2f20*/  HMMA.16816.F32 R84, R8, R18, R100 ;  /* 0x000000120854723c */ /* 0x000fe20000001864 */
[----:B-1----:R-:W-:-:S04]  /*2f30*/  FMUL.FTZ R2, R50, UR19 ;  /* 0x0000001332027c20 */ /* 0x002fc80008410000 */
[----:B------:R1:W-:Y:S02]  /*2f40*/  MUFU.TANH R92, R2 ;  /* 0x00000002005c7308 */ /* 0x0003e40000002400 */
[----:B-1----:R-:W-:Y:S02]  /*2f50*/  FMUL.FTZ R2, R51, UR19 ;  /* 0x0000001333027c20 */ /* 0x002fe40008410000 */
[-C--:B------:R-:W-:Y:S04]  /*2f60*/  HMMA.16816.F32 R48, R8, R42.reuse, R104 ;  /* 0x0000002a0830723c */ /* 0x080fe80000001868 */
[----:B------:R1:W-:Y:S04]  /*2f70*/  MUFU.TANH R93, R2 ;  /* 0x00000002005d7308 */ /* 0x0003e80000002400 */
[C---:B------:R-:W-:Y:S08]  /*2f80*/  HMMA.16816.F32 R40, R12.reuse, R42, R68 ;  /* 0x0000002a0c28723c */ /* 0x040ff00000001844 */
[----:B------:R-:W-:Y:S01]  /*2f90*/  HMMA.16816.F32 R12, R12, R18, R72 ;  /* 0x000000120c0c723c */ /* 0x000fe20000001848 */
[----:B-1----:R-:W-:-:S04]  /*2fa0*/  FMUL.FTZ R2, R44, UR19 ;  /* 0x000000132c027c20 */ /* 0x002fc80008410000 */
[----:B------:R1:W-:Y:S03]  /*2fb0*/  MUFU.TANH R142, R2 ;  /* 0x00000002008e7308 */ /* 0x0003e60000002400 */
[----:B------:R-:W-:Y:S08]  /*2fc0*/  HMMA.16816.F32 R8, R24, R28, R56 ;  /* 0x0000001c1808723c */ /* 0x000ff00000001838 */
[----:B------:R-:W-:Y:S01]  /*2fd0*/  HMMA.16816.F32 R56, R4, R30, R40 ;  /* 0x0000001e0438723c */ /* 0x000fe20000001828 */
[----:B-1----:R-:W-:-:S04]  /*2fe0*/  FMUL.FTZ R2, R45, UR19 ;  /* 0x000000132d027c20 */ /* 0x002fc80008410000 */
[----:B------:R1:W-:Y:S02]  /*2ff0*/  MUFU.TANH R168, R2 ;  /* 0x0000000200a87308 */ /* 0x0003e40000002400 */
[----:B-1----:R-:W-:-:S06]  /*3000*/  FMUL.FTZ R2, R46, UR19 ;  /* 0x000000132e027c20 */ /* 0x002fcc0008410000 */
[----:B------:R1:W-:Y:S02]  /*3010*/  MUFU.TANH R120, R2 ;  /* 0x0000000200787308 */ /* 0x0003e40000002400 */
[----:B-1----:R-:W-:Y:S02]  /*3020*/  FMUL.FTZ R2, R47, UR19 ;  /* 0x000000132f027c20 */ /* 0x002fe40008410000 */
[----:B------:R1:W2:Y:S01]  /*3030*/  LDSM.16.M88.4 R44, [R0+0xb800] ;  /* 0x00b80000002c783b */ /* 0x0002a20000000200 */
[----:B------:R-:W-:-:S04]  /*3040*/  DEPBAR.LE SB0, 0x0 ;  /* 0x000080000000791a */ /* 0x000fc80000000000 */
[----:B------:R3:W-:Y:S02]  /*3050*/  MUFU.TANH R77, R2 ;  /* 0x00000002004d7308 */ /* 0x0007e40000002400 */
[----:B---3--:R-:W-:Y:S01]  /*3060*/  LOP3.LUT R2, R135, 0x1f0, RZ, 0xc0, !PT ;  /* 0x000001f087027812 */ /* 0x008fe200078ec0ff */
[----:B-1----:R-:W-:Y:S01]  /*3070*/  FMUL.FTZ R0, R36, UR19 ;  /* 0x0000001324007c20 */ /* 0x002fe20008410000 */
[----:B------:R-:W-:Y:S02]  /*3080*/  FMUL.FTZ R36, R11, UR19 ;  /* 0x000000130b247c20 */ /* 0x000fe40008410000 */
[----:B------:R-:W-:Y:S02]  /*3090*/  IADD3 R3, PT, PT, R2, 0x1, R3 ;  /* 0x0000000102037810 */ /* 0x000fe40007ffe003 */
[----:B------:R1:W-:Y:S01]  /*30a0*/  MUFU.TANH R71, R0 ;  /* 0x0000000000477308 */ /* 0x0003e20000002400 */
[----:B------:R-:W-:Y:S01]  /*30b0*/  IMAD.SHL.U32 R2, R163, 0x2, RZ ;  /* 0x00000002a3027824 */ /* 0x000fe200078e00ff */
[----:B--2---:R-:W-:Y:S01]  /*30c0*/  HMMA.16816.F32 R64, R4, R44, R32 ;  /* 0x0000002c0440723c */ /* 0x004fe20000001820 */
[----:B-1----:R-:W-:-:S05]  /*30d0*/  FMUL.FTZ R0, R37, UR19 ;  /* 0x0000001325007c20 */ /* 0x002fca0008410000 */
[----:B------:R1:W-:Y:S02]  /*30e0*/  MUFU.TANH R70, R0 ;  /* 0x0000000000467308 */ /* 0x0003e40000002400 */
[----:B------:R-:W-:Y:S01]  /*30f0*/  HMMA.16816.F32 R60, R4, R46, R12 ;  /* 0x0000002e043c723c */ /* 0x000fe2000000180c */
[----:B------:R-:W-:Y:S01]  /*3100*/  SHF.R.U32.HI R6, RZ, 0x2, R163 ;  /* 0x00000002ff067819 */ /* 0x000fe200000116a3 */
[----:B------:R-:W-:Y:S01]  /*3110*/  IMAD.U32 R7, RZ, RZ, UR33 ;  /* 0x00000021ff077e24 */ /* 0x000fe2000f8e00ff */
[----:B------:R-:W-:Y:S01]  /*3120*/  LOP3.LUT R4, R2, 0x6, RZ, 0xc0, !PT ;  /* 0x0000000602047812 */ /* 0x000fe200078ec0ff */
[----:B------:R-:W-:Y:S01]  /*3130*/  FMUL.FTZ R2, R8, UR19 ;  /* 0x0000001308027c20 */ /* 0x000fe20008410000 */
[----:B------:R-:W-:Y:S01]  /*3140*/  LOP3.LUT R6, R6, 0x7, RZ, 0xc0, !PT ;  /* 0x0000000706067812 */ /* 0x000fe200078ec0ff */
[----:B------:R-:W-:Y:S02]  /*3150*/  FMUL.FTZ R8, R56, UR19 ;  /* 0x0000001338087c20 */ /* 0x000fe40008410000 */
[----:B------:R2:W-:Y:S01]  /*3160*/  MUFU.TANH R69, R2 ;  /* 0x0000000200457308 */ /* 0x0005e20000002400 */
[----:B------:R-:W-:Y:S01]  /*3170*/  IADD3 R6, PT, PT, R3, -UR29, R6 ;  /* 0x8000001d03067c10 */ /* 0x000fe2000fffe006 */
[----:B------:R-:W-:Y:S01]  /*3180*/  HMMA.16816.F32 R32, R24, R30, R48 ;  /* 0x0000001e1820723c */ /* 0x000fe20000001830 */
[----:B------:R-:W-:-:S02]  /*3190*/  FMUL.FTZ R31, R10, UR19 ;  /* 0x000000130a1f7c20 */ /* 0x000fc40008410000 */
[--C-:B------:R-:W-:Y:S01]  /*31a0*/  IADD3 R6, PT, PT, R6, UR28, R7.reuse ;  /* 0x0000001c06067c10 */ /* 0x100fe2000fffe007 */
[----:B-1----:R-:W-:Y:S02]  /*31b0*/  FMUL.FTZ R0, R38, UR19 ;  /* 0x0000001326007c20 */ /* 0x002fe40008410000 */
[----:B------:R1:W-:Y:S01]  /*31c0*/  MUFU.TANH R11, R8 ;  /* 0x00000008000b7308 */ /* 0x0003e20000002400 */
[C---:B------:R-:W-:Y:S02]  /*31d0*/  VIMNMX R13, PT, PT, R6.reuse, UR33, PT ;  /* 0x00000021060d7c48 */ /* 0x040fe4000bfe0100 */
[C-C-:B------:R-:W-:Y:S02]  /*31e0*/  VIADDMNMX R28, R6.reuse, 0x8, R7.reuse, PT ;  /* 0x00000008061c7846 */ /* 0x140fe40003800107 */
[C-C-:B------:R-:W-:Y:S02]  /*31f0*/  VIADDMNMX R15, R6.reuse, 0x40, R7.reuse, PT ;  /* 0x00000040060f7846 */ /* 0x140fe40003800107 */
[----:B------:R-:W-:Y:S01]  /*3200*/  VIADDMNMX R14, R6, 0x48, R7, PT ;  /* 0x00000048060e7846 */ /* 0x000fe20003800107 */
[----:B------:R3:W-:Y:S01]  /*3210*/  MUFU.TANH R95, R0 ;  /* 0x00000000005f7308 */ /* 0x0007e20000002400 */
[----:B--2---:R-:W-:Y:S01]  /*3220*/  FMUL.FTZ R2, R9, UR19 ;  /* 0x0000001309027c20 */ /* 0x004fe20008410000 */
[----:B------:R-:W-:-:S03]  /*3230*/  FMUL.FTZ R6, R65, UR19 ;  /* 0x0000001341067c20 */ /* 0x000fc60008410000 */
[----:B------:R-:W-:-:S03]  /*3240*/  FMUL.FTZ R35, R35, UR19 ;  /* 0x0000001323237c20 */ /* 0x000fc60008410000 */
[----:B------:R-:W-:Y:S01]  /*3250*/  MUFU.TANH R49, R31 ;  /* 0x0000001f00317308 */ /* 0x000fe20000002400 */
[----:B-1----:R-:W-:-:S07]  /*3260*/  FMUL.FTZ R8, R57, UR19 ;  /* 0x0000001339087c20 */ /* 0x002fce0008410000 */
[----:B------:R1:W-:Y:S01]  /*3270*/  MUFU.TANH R10, R8 ;  /* 0x00000008000a7308 */ /* 0x0003e20000002400 */
[----:B---3--:R-:W-:-:S07]  /*3280*/  FMUL.FTZ R0, R39, UR19 ;  /* 0x0000001327007c20 */ /* 0x008fce0008410000 */
[----:B------:R2:W-:Y:S08]  /*3290*/  MUFU.TANH R94, R0 ;  /* 0x00000000005e7308 */ /* 0x0005f00000002400 */
[----:B------:R-:W-:Y:S01]  /*32a0*/  MUFU.TANH R48, R36 ;  /* 0x0000002400307308 */ /* 0x000fe20000002400 */
[----:B-1----:R-:W-:-:S07]  /*32b0*/  FMUL.FTZ R8, R64, UR19 ;  /* 0x0000001340087c20 */ /* 0x002fce0008410000 */
[----:B------:R-:W-:Y:S01]  /*32c0*/  MUFU.TANH R9, R8 ;  /* 0x0000000800097308 */ /* 0x000fe20000002400 */
[----:B--2---:R-:W-:-:S07]  /*32d0*/  FMUL.FTZ R0, R52, UR19 ;  /* 0x0000001334007c20 */ /* 0x004fce0008410000 */
[----:B------:R1:W2:Y:S08]  /*32e0*/  MUFU.TANH R38, R0 ;  /* 0x0000000000267308 */ /* 0x0002b00000002400 */
[----:B------:R3:W-:Y:S08]  /*32f0*/  MUFU.TANH R8, R6 ;  /* 0x0000000600087308 */ /* 0x0007f00000002400 */
[----:B------:R-:W-:Y:S01]  /*3300*/  MUFU.TANH R35, R35 ;  /* 0x0000002300237308 */ /* 0x000fe20000002400 */
[----:B-1----:R-:W-:-:S07]  /*3310*/  FMUL.FTZ R0, R53, UR19 ;  /* 0x0000001335007c20 */ /* 0x002fce0008410000 */
[----:B------:R1:W2:Y:S01]  /*3320*/  MUFU.TANH R37, R0 ;  /* 0x0000000000257308 */ /* 0x0002a20000002400 */
[----:B---3--:R-:W-:-:S07]  /*3330*/  FMUL.FTZ R6, R60, UR19 ;  /* 0x000000133c067c20 */ /* 0x008fce0008410000 */
[----:B------:R3:W2:Y:S01]  /*3340*/  MUFU.TANH R7, R6 ;  /* 0x0000000600077308 */ /* 0x0006a20000002400 */
[----:B-1----:R-:W-:-:S07]  /*3350*/  FMUL.FTZ R0, R54, UR19 ;  /* 0x0000001336007c20 */ /* 0x002fce0008410000 */
[----:B------:R-:W-:Y:S01]  /*3360*/  MUFU.TANH R54, R2 ;  /* 0x0000000200367308 */ /* 0x000fe20000002400 */
[----:B---3--:R-:W-:-:S07]  /*3370*/  FMUL.FTZ R6, R61, UR19 ;  /* 0x000000133d067c20 */ /* 0x008fce0008410000 */
[----:B------:R1:W-:Y:S08]  /*3380*/  MUFU.TANH R68, R0 ;  /* 0x0000000000447308 */ /* 0x0003f00000002400 */
[----:B------:R-:W3:Y:S01]  /*3390*/  MUFU.TANH R6, R6 ;  /* 0x0000000600067308 */ /* 0x000ee20000002400 */
[----:B-1----:R-:W-:-:S04]  /*33a0*/  IMAD.U32 R0, RZ, RZ, UR4 ;  /* 0x00000004ff007e24 */ /* 0x002fc8000f8e00ff */
[----:B------:R-:W-:-:S04]  /*33b0*/  IMAD R0, R0, 0x40, R4 ;  /* 0x0000004000007824 */ /* 0x000fc800078e0204 */
[C---:B------:R-:W-:Y:S01]  /*33c0*/  VIADD R3, R0.reuse, 0x9 ;  /* 0x0000000900037836 */ /* 0x040fe20000000000 */
[CC--:B------:R-:W-:Y:S01]  /*33d0*/  ISETP.GE.AND P3, PT, R0.reuse, R13.reuse, PT ;  /* 0x0000000d0000720c */ /* 0x0c0fe20003f66270 */
[C---:B------:R-:W-:Y:S02]  /*33e0*/  VIADD R2, R0.reuse, 0x10 ;  /* 0x0000001000027836 */ /* 0x040fe40000000000 */
[----:B------:R-:W-:Y:S01]  /*33f0*/  VIADD R12, R0, 0x11 ;  /* 0x00000011000c7836 */ /* 0x000fe20000000000 */
[----:B------:R-:W-:Y:S01]  /*3400*/  FSEL R52, R126, -INF , !P3 ;  /* 0xff8000007e347808 */ /* 0x000fe20005800000 */
[C---:B------:R-:W-:Y:S01]  /*3410*/  VIADD R5, R0.reuse, 0x1 ;  /* 0x0000000100057836 */ /* 0x040fe20000000000 */
[-C--:B------:R-:W-:Y:S01]  /*3420*/  ISETP.GE.AND P2, PT, R3, R13.reuse, PT ;  /* 0x0000000d0300720c */ /* 0x080fe20003f46270 */
[----:B------:R-:W-:Y:S01]  /*3430*/  VIADD R4, R0, 0x8 ;  /* 0x0000000800047836 */ /* 0x000fe20000000000 */
[-C--:B------:R-:W-:Y:S01]  /*3440*/  ISETP.GE.AND P1, PT, R2, R13.reuse, PT ;  /* 0x0000000d0200720c */ /* 0x080fe20003f26270 */
[----:B------:R-:W-:Y:S01]  /*3450*/  VIADD R18, R0, 0x20 ;  /* 0x0000002000127836 */ /* 0x000fe20000000000 */
[-C--:B------:R-:W-:Y:S01]  /*3460*/  ISETP.GE.AND P3, PT, R12, R13.reuse, PT ;  /* 0x0000000d0c00720c */ /* 0x080fe20003f66270 */
[C---:B------:R-:W-:Y:S01]  /*3470*/  VIADD R19, R0.reuse, 0x21 ;  /* 0x0000002100137836 */ /* 0x040fe20000000000 */
[-C--:B------:R-:W-:Y:S01]  /*3480*/  ISETP.GE.AND P4, PT, R5, R13.reuse, PT ;  /* 0x0000000d0500720c */ /* 0x080fe20003f86270 */
[----:B------:R-:W-:Y:S01]  /*3490*/  VIADD R23, R0, 0x28 ;  /* 0x0000002800177836 */ /* 0x000fe20000000000 */
[-C--:B------:R-:W-:Y:S01]  /*34a0*/  ISETP.GE.AND P5, PT, R4, R13.reuse, PT ;  /* 0x0000000d0400720c */ /* 0x080fe20003fa6270 */
[C---:B------:R-:W-:Y:S01]  /*34b0*/  VIADD R16, R0.reuse, 0x18 ;  /* 0x0000001800107836 */ /* 0x040fe20000000000 */
[----:B------:R-:W-:Y:S01]  /*34c0*/  FSEL R96, R109, -INF , !P2 ;  /* 0xff8000006d607808 */ /* 0x000fe20005000000 */
[C---:B------:R-:W-:Y:S01]  /*34d0*/  VIADD R17, R0.reuse, 0x19 ;  /* 0x0000001900117836 */ /* 0x040fe20000000000 */
[----:B----4-:R-:W-:Y:S01]  /*34e0*/  FSEL R123, R123, -INF , !P1 ;  /* 0xff8000007b7b7808 */ /* 0x010fe20004800000 */
[C---:B------:R-:W-:Y:S01]  /*34f0*/  VIADD R22, R0.reuse, 0x29 ;  /* 0x0000002900167836 */ /* 0x040fe20000000000 */
[----:B-----5:R-:W-:Y:S01]  /*3500*/  FSEL R141, R141, -INF , !P3 ;  /* 0xff8000008d8d7808 */ /* 0x020fe20005800000 */
[----:B------:R-:W-:Y:S01]  /*3510*/  VIADD R21, R0, 0x30 ;  /* 0x0000003000157836 */ /* 0x000fe20000000000 */
[-C--:B------:R-:W-:Y:S01]  /*3520*/  ISETP.GE.AND P2, PT, R18, R13.reuse, PT ;  /* 0x0000000d1200720c */ /* 0x080fe20003f46270 */
[C---:B------:R-:W-:Y:S01]  /*3530*/  VIADD R29, R0.reuse, 0x31 ;  /* 0x00000031001d7836 */ /* 0x040fe20000000000 */
[----:B------:R-:W-:Y:S01]  /*3540*/  BAR.SYNC.DEFER_BLOCKING 0x0 ;  /* 0x0000000000007b1d */ /* 0x000fe20000010000 */
[-C--:B------:R-:W-:Y:S01]  /*3550*/  ISETP.GE.AND P1, PT, R19, R13.reuse, PT ;  /* 0x0000000d1300720c */ /* 0x080fe20003f26270 */
[C---:B------:R-:W-:Y:S01]  /*3560*/  VIADD R30, R0.reuse, 0x38 ;  /* 0x00000038001e7836 */ /* 0x040fe20000000000 */
[----:B------:R-:W-:Y:S01]  /*3570*/  ISETP.GE.AND P3, PT, R23, R13, PT ;  /* 0x0000000d1700720c */ /* 0x000fe20003f66270 */
[----:B------:R-:W-:Y:S01]  /*3580*/  VIADD R31, R0, 0x39 ;  /* 0x00000039001f7836 */ /* 0x000fe20000000000 */
[----:B------:R-:W-:-:S02]  /*3590*/  FSEL R53, R115, -INF , !P4 ;  /* 0xff80000073357808 */ /* 0x000fc40006000000 */
[----:B------:R-:W-:Y:S02]  /*35a0*/  FSEL R76, R110, -INF , !P5 ;  /* 0xff8000006e4c7808 */ /* 0x000fe40006800000 */
[-C--:B------:R-:W-:Y:S02]  /*35b0*/  ISETP.GE.AND P4, PT, R16, R13.reuse, PT ;  /* 0x0000000d1000720c */ /* 0x080fe40003f86270 */
[----:B------:R-:W-:Y:S02]  /*35c0*/  ISETP.GE.AND P5, PT, R17, R13, PT ;  /* 0x0000000d1100720c */ /* 0x000fe40003fa6270 */
[----:B--2---:R-:W-:Y:S02]  /*35d0*/  FSEL R188, R38, -INF , !P2 ;  /* 0xff80000026bc7808 */ /* 0x004fe40005000000 */
[----:B------:R-:W-:Y:S02]  /*35e0*/  FSEL R179, R37, -INF , !P1 ;  /* 0xff80000025b37808 */ /* 0x000fe40004800000 */
[----:B------:R-:W-:-:S02]  /*35f0*/  FSEL R178, R11, -INF , !P3 ;  /* 0xff8000000bb27808 */ /* 0x000fc40005800000 */
[C---:B------:R-:W-:Y:S02]  /*3600*/  ISETP.GE.AND P2, PT, R0.reuse, R28, PT ;  /* 0x0000001c0000720c */ /* 0x040fe40003f46270 */
[C---:B------:R-:W-:Y:S02]  /*3610*/  ISETP.GE.AND P1, PT, R0.reuse, R15, PT ;  /* 0x0000000f0000720c */ /* 0x040fe40003f26270 */
[----:B------:R-:W-:Y:S01]  /*3620*/  ISETP.GE.AND P3, PT, R0, R14, PT ;  /* 0x0000000e0000720c */ /* 0x000fe20003f66270 */
[----:B------:R-:W-:Y:S01]  /*3630*/  FMUL.FTZ R0, R32, UR19 ;  /* 0x0000001320007c20 */ /* 0x000fe20008410000 */
[----:B------:R-:W-:Y:S02]  /*3640*/  FSEL R142, R142, -INF , !P4 ;  /* 0xff8000008e8e7808 */ /* 0x000fe40006000000 */
[----:B------:R-:W-:Y:S01]  /*3650*/  FSEL R168, R168, -INF , !P5 ;  /* 0xff800000a8a87808 */ /* 0x000fe20006800000 */
[----:B------:R1:W2:Y:S01]  /*3660*/  MUFU.TANH R43, R0 ;  /* 0x00000000002b7308 */ /* 0x0002a20000002400 */
[----:B------:R-:W-:-:S02]  /*3670*/  ISETP.GE.AND P4, PT, R22, R13, PT ;  /* 0x0000000d1600720c */ /* 0x000fc40003f86270 */
[-C--:B------:R-:W-:Y:S02]  /*3680*/  ISETP.GE.AND P5, PT, R21, R13.reuse, PT ;  /* 0x0000000d1500720c */ /* 0x080fe40003fa6270 */
[----:B------:R-:W-:Y:S02]  /*3690*/  FSEL R65, R128, -INF , !P2 ;  /* 0xff80000080417808 */ /* 0x000fe40005000000 */
[----:B------:R-:W-:Y:S02]  /*36a0*/  ISETP.GE.AND P2, PT, R5, R14, PT ;  /* 0x0000000e0500720c */ /* 0x000fe40003f46270 */
[----:B------:R-:W-:Y:S02]  /*36b0*/  FSEL R177, R10, -INF , !P4 ;  /* 0xff8000000ab17808 */ /* 0x000fe40006000000 */
[----:B------:R-:W-:Y:S02]  /*36c0*/  FSEL R249, R9, -INF , !P5 ;  /* 0xff80000009f97808 */ /* 0x000fe40006800000 */
[----:B------:R-:W-:-:S02]  /*36d0*/  ISETP.GE.AND P4, PT, R29, R13, PT ;  /* 0x0000000d1d00720c */ /* 0x000fc40003f86270 */
[----:B------:R-:W-:Y:S01]  /*36e0*/  ISETP.GE.AND P5, PT, R30, R13, PT ;  /* 0x0000000d1e00720c */ /* 0x000fe20003fa6270 */
[----:B-1----:R-:W-:Y:S01]  /*36f0*/  FMUL.FTZ R0, R33, UR19 ;  /* 0x0000001321007c20 */ /* 0x002fe20008410000 */
[----:B------:R-:W-:Y:S02]  /*3700*/  FSEL R33, R124, -INF , !P1 ;  /* 0xff8000007c217808 */ /* 0x000fe40004800000 */
[-C--:B------:R-:W-:Y:S01]  /*3710*/  ISETP.GE.AND P1, PT, R4, R15.reuse, PT ;  /* 0x0000000f0400720c */ /* 0x080fe20003f26270 */
[----:B------:R1:W-:Y:S01]  /*3720*/  MUFU.TANH R42, R0 ;  /* 0x00000000002a7308 */ /* 0x0003e20000002400 */
[----:B------:R-:W-:Y:S02]  /*3730*/  FSEL R41, R114, -INF , !P2 ;  /* 0xff80000072297808 */ /* 0x000fe40005000000 */
[----:B------:R-:W-:Y:S02]  /*3740*/  ISETP.GE.AND P2, PT, R3, R15, PT ;  /* 0x0000000f0300720c */ /* 0x000fe40003f46270 */
[----:B------:R-:W-:-:S02]  /*3750*/  FSEL R248, R8, -INF , !P4 ;  /* 0xff80000008f87808 */ /* 0x000fc40006000000 */
[----:B------:R-:W-:Y:S01]  /*3760*/  FSEL R247, R7, -INF , !P5 ;  /* 0xff80000007f77808 */ /* 0x000fe20006800000 */
[----:B------:R-:W-:Y:S01]  /*3770*/  HMMA.16816.F32 R8, R24, R44, R80 ;  /* 0x0000002c1808723c */ /* 0x000fe20000001850 */
[----:B------:R-:W-:Y:S02]  /*3780*/  ISETP.GE.AND P4, PT, R31, R13, PT ;  /* 0x0000000d1f00720c */ /* 0x000fe40003f86270 */
[----:B------:R-:W-:Y:S02]  /*3790*/  ISETP.GE.AND P5, PT, R5, R28, PT ;  /* 0x0000001c0500720c */ /* 0x000fe40003fa6270 */
[----:B------:R-:W-:Y:S02]  /*37a0*/  FSEL R36, R112, -INF , !P2 ;  /* 0xff80000070247808 */ /* 0x000fe40005000000 */
[----:B------:R-:W-:Y:S01]  /*37b0*/  ISETP.GE.AND P2, PT, R2, R15, PT ;  /* 0x0000000f0200720c */ /* 0x000fe20003f46270 */
[----:B-1----:R-:W-:Y:S01]  /*37c0*/  FMUL.FTZ R0, R34, UR19 ;  /* 0x0000001322007c20 */ /* 0x002fe20008410000 */
[----:B------:R-:W-:-:S02]  /*37d0*/  FSEL R34, R111, -INF , !P1 ;  /* 0xff8000006f227808 */ /* 0x000fc40004800000 */
[-C--:B------:R-:W-:Y:S01]  /*37e0*/  ISETP.GE.AND P1, PT, R3, R14.reuse, PT ;  /* 0x0000000e0300720c */ /* 0x080fe20003f26270 */
[----:B------:R1:W4:Y:S01]  /*37f0*/  MUFU.TANH R37, R0 ;  /* 0x0000000000257308 */ /* 0x0003220000002400 */
[----:B---3--:R-:W-:Y:S02]  /*3800*/  FSEL R246, R6, -INF , !P4 ;  /* 0xff80000006f67808 */ /* 0x008fe40006000000 */
[----:B------:R-:W-:Y:S02]  /*3810*/  FSEL R39, R98, -INF , !P1 ;  /* 0xff80000062277808 */ /* 0x000fe40004800000 */
[----:B------:R-:W-:Y:S02]  /*3820*/  FSEL R64, R127, -INF , !P5 ;  /* 0xff8000007f407808 */ /* 0x000fe40006800000 */
[----:B------:R-:W-:Y:S01]  /*3830*/  FMUL.FTZ R8, R8, UR19 ;  /* 0x0000001308087c20 */ /* 0x000fe20008410000 */
[----:B------:R-:W-:Y:S01]  /*3840*/  FSEL R40, R113, -INF , !P3 ;  /* 0xff80000071287808 */ /* 0x000fe20005800000 */
[----:B------:R-:W-:Y:S01]  /*3850*/  FMUL.FTZ R9, R9, UR19 ;  /* 0x0000001309097c20 */ /* 0x000fe20008410000 */
[----:B------:R-:W-:Y:S01]  /*3860*/  ISETP.GE.AND P1, PT, R2, R14, PT ;  /* 0x0000000e0200720c */ /* 0x000fe20003f26270 */
[----:B------:R-:W-:Y:S01]  /*3870*/  FMUL.FTZ R10, R10, UR19 ;  /* 0x000000130a0a7c20 */ /* 0x000fe20008410000 */
[----:B------:R-:W-:Y:S01]  /*3880*/  ISETP.GE.AND P4, PT, R5, R15, PT ;  /* 0x0000000f0500720c */ /* 0x000fe20003f86270 */
[----:B------:R-:W3:Y:S01]  /*3890*/  MUFU.TANH R8, R8 ;  /* 0x0000000800087308 */ /* 0x000ee20000002400 */
[----:B------:R-:W-:-:S02]  /*38a0*/  ISETP.GE.AND P5, PT, R4, R28, PT ;  /* 0x0000001c0400720c */ /* 0x000fc40003fa6270 */
[-C--:B------:R-:W-:Y:S02]  /*38b0*/  ISETP.GE.AND P3, PT, R4, R14.reuse, PT ;  /* 0x0000000e0400720c */ /* 0x080fe40003f66270 */
[----:B------:R-:W-:Y:S01]  /*38c0*/  HMMA.16816.F32 R4, R24, R46, R84 ;  /* 0x0000002e1804723c */ /* 0x000fe20000001854 */
[----:B------:R-:W-:Y:S01]  /*38d0*/  FSEL R61, R78, -INF , !P2 ;  /* 0xff8000004e3d7808 */ /* 0x000fe20005000000 */
[----:B-1----:R-:W-:Y:S01]  /*38e0*/  FMUL.FTZ R0, R11, UR19 ;  /* 0x000000130b007c20 */ /* 0x002fe20008410000 */
[----:B------:R-:W-:Y:S01]  /*38f0*/  ISETP.GE.AND P2, PT, R12, R15, PT ;  /* 0x0000000f0c00720c */ /* 0x000fe20003f46270 */
[----:B------:R-:W1:Y:S01]  /*3900*/  MUFU.TANH R9, R9 ;  /* 0x0000000900097308 */ /* 0x000e620000002400 */
[----:B------:R-:W-:Y:S02]  /*3910*/  FSEL R92, R92, -INF , !P1 ;  /* 0xff8000005c5c7808 */ /* 0x000fe40004800000 */
[----:B------:R-:W-:Y:S02]  /*3920*/  ISETP.GE.AND P1, PT, R12, R14, PT ;  /* 0x0000000e0c00720c */ /* 0x000fe40003f26270 */
[----:B------:R-:W-:-:S02]  /*3930*/  FSEL R60, R79, -INF , !P2 ;  /* 0xff8000004f3c7808 */ /* 0x000fc40005000000 */
[CC--:B------:R-:W-:Y:S01]  /*3940*/  ISETP.GE.AND P2, PT, R16.reuse, R15.reuse, PT ;  /* 0x0000000f1000720c */ /* 0x0c0fe20003f46270 */
[----:B------:R5:W-:Y:S01]  /*3950*/  MUFU.TANH R27, R0 ;  /* 0x00000000001b7308 */ /* 0x000be20000002400 */
[----:B------:R-:W-:Y:S02]  /*3960*/  FSEL R93, R93, -INF , !P1 ;  /* 0xff8000005d5d7808 */ /* 0x000fe40004800000 */
[-C--:B------:R-:W-:Y:S02]  /*3970*/  ISETP.GE.AND P1, PT, R16, R14.reuse, PT ;  /* 0x0000000e1000720c */ /* 0x080fe40003f26270 */
[----:B------:R-:W-:Y:S02]  /*3980*/  FSEL R51, R71, -INF , !P2 ;  /* 0xff80000047337808 */ /* 0x000fe40005000000 */
[-C--:B------:R-:W-:Y:S01]  /*3990*/  ISETP.GE.AND P2, PT, R17, R15.reuse, PT ;  /* 0x0000000f1100720c */ /* 0x080fe20003f46270 */
[----:B------:R-:W-:Y:S01]  /*39a0*/  FMUL.FTZ R4, R4, UR19 ;  /* 0x0000001304047c20 */ /* 0x000fe20008410000 */
[----:B------:R-:W-:Y:S01]  /*39b0*/  FSEL R95, R95, -INF , !P1 ;  /* 0xff8000005f5f7808 */ /* 0x000fe20004800000 */
[----:B------:R-:W-:Y:S01]  /*39c0*/  FMUL.FTZ R5, R5, UR19 ;  /* 0x0000001305057c20 */ /* 0x000fe20008410000 */
[----:B------:R-:W-:Y:S01]  /*39d0*/  ISETP.GE.AND P1, PT, R17, R14, PT ;  /* 0x0000000e1100720c */ /* 0x000fe20003f26270 */
[----:B------:R-:W-:Y:S01]  /*39e0*/  MUFU.TANH R26, R10 ;  /* 0x0000000a001a7308 */ /* 0x000fe20000002400 */
[----:B------:R-:W-:Y:S01]  /*39f0*/  FSEL R50, R70, -INF , !P2 ;  /* 0xff80000046327808 */ /* 0x000fe20005000000 */
[----:B------:R-:W-:Y:S01]  /*3a00*/  FMUL.FTZ R24, R6, UR19 ;  /* 0x0000001306187c20 */ /* 0x000fe20008410000 */
[----:B------:R-:W-:Y:S01]  /*3a10*/  ISETP.GE.AND P2, PT, R18, R15, PT ;  /* 0x0000000f1200720c */ /* 0x000fe20003f46270 */
[----:B------:R-:W-:Y:S01]  /*3a20*/  FMUL.FTZ R25, R7, UR19 ;  /* 0x0000001307197c20 */ /* 0x000fe20008410000 */
[----:B------:R-:W-:-:S02]  /*3a30*/  FSEL R94, R94, -INF , !P1 ;  /* 0xff8000005e5e7808 */ /* 0x000fc40004800000 */
[----:B------:R-:W-:Y:S01]  /*3a40*/  FSEL R32, R125, -INF , !P4 ;  /* 0xff8000007d207808 */ /* 0x000fe20006000000 */
[----:B------:R-:W1:Y:S01]  /*3a50*/  MUFU.TANH R4, R4 ;  /* 0x0000000400047308 */ /* 0x000e620000002400 */
[----:B------:R-:W-:Y:S02]  /*3a60*/  ISETP.GE.AND P1, PT, R18, R14, PT ;  /* 0x0000000e1200720c */ /* 0x000fe40003f26270 */
[----:B------:R-:W-:Y:S02]  /*3a70*/  FSEL R172, R69, -INF , !P2 ;  /* 0xff80000045ac7808 */ /* 0x000fe40005000000 */
[----:B------:R-:W-:Y:S02]  /*3a80*/  ISETP.GE.AND P2, PT, R19, R15, PT ;  /* 0x0000000f1300720c */ /* 0x000fe40003f46270 */
[----:B------:R-:W-:Y:S01]  /*3a90*/  FSEL R174, R49, -INF , !P1 ;  /* 0xff80000031ae7808 */ /* 0x000fe20004800000 */
[----:B------:R1:W1:Y:S01]  /*3aa0*/  MUFU.TANH R11, R5 ;  /* 0x00000005000b7308 */ /* 0x0002620000002400 */
[----:B-----5:R-:W-:-:S02]  /*3ab0*/  FMNMX3.FTZ R0, R33, R32, R34, !PT ;  /* 0x0000002021007276 */ /* 0x020fc40007810022 */
[----:B------:R-:W-:Y:S02]  /*3ac0*/  ISETP.GE.AND P1, PT, R19, R14, PT ;  /* 0x0000000e1300720c */ /* 0x000fe40003f26270 */
[----:B------:R-:W-:Y:S02]  /*3ad0*/  FSEL R170, R54, -INF , !P2 ;  /* 0xff80000036aa7808 */ /* 0x000fe40005000000 */
[----:B------:R-:W-:Y:S02]  /*3ae0*/  FMNMX3.FTZ R0, R0, R36, R61, !PT ;  /* 0x0000002400007276 */ /* 0x000fe4000781003d */
[C---:B------:R-:W-:Y:S02]  /*3af0*/  ISETP.GE.AND P2, PT, R23.reuse, R15, PT ;  /* 0x0000000f1700720c */ /* 0x040fe40003f46270 */
[----:B------:R-:W-:Y:S02]  /*3b00*/  FSEL R175, R48, -INF , !P1 ;  /* 0xff80000030af7808 */ /* 0x000fe40004800000 */
[----:B------:R-:W-:-:S02]  /*3b10*/  ISETP.GE.AND P1, PT, R23, R14, PT ;  /* 0x0000000e1700720c */ /* 0x000fc40003f26270 */
[----:B------:R-:W-:Y:S02]  /*3b20*/  FMNMX3.FTZ R0, R0, R60, R51, !PT ;  /* 0x0000003c00007276 */ /* 0x000fe40007810033 */
[----:B--2---:R-:W-:Y:S02]  /*3b30*/  FSEL R171, R43, -INF , !P2 ;  /* 0xff8000002bab7808 */ /* 0x004fe40005000000 */
[-C--:B------:R-:W-:Y:S02]  /*3b40*/  ISETP.GE.AND P2, PT, R22, R15.reuse, PT ;  /* 0x0000000f1600720c */ /* 0x080fe40003f46270 */
[----:B----4-:R-:W-:Y:S02]  /*3b50*/  FSEL R176, R37, -INF , !P1 ;  /* 0xff80000025b07808 */ /* 0x010fe40004800000 */
[----:B------:R-:W-:Y:S02]  /*3b60*/  ISETP.GE.AND P1, PT, R21, R15, PT ;  /* 0x0000000f1500720c */ /* 0x000fe40003f26270 */
[----:B------:R-:W-:-:S02]  /*3b70*/  FMNMX3.FTZ R0, R0, R50, R172, !PT ;  /* 0x0000003200007276 */ /* 0x000fc400078100ac */
[----:B------:R-:W-:Y:S02]  /*3b80*/  FSEL R173, R42, -INF , !P2 ;  /* 0xff8000002aad7808 */ /* 0x000fe40005000000 */
[-C--:B------:R-:W-:Y:S02]  /*3b90*/  ISETP.GE.AND P2, PT, R29, R15.reuse, PT ;  /* 0x0000000f1d00720c */ /* 0x080fe40003f46270 */
[----:B---3--:R-:W-:Y:S02]  /*3ba0*/  FSEL R241, R8, -INF , !P1 ;  /* 0xff80000008f17808 */ /* 0x008fe40004800000 */
[----:B------:R-:W-:Y:S02]  /*3bb0*/  ISETP.GE.AND P1, PT, R30, R15, PT ;  /* 0x0000000f1e00720c */ /* 0x000fe40003f26270 */
[----:B------:R-:W-:Y:S02]  /*3bc0*/  FMNMX3.FTZ R0, R0, R170, R171, !PT ;  /* 0x000000aa00007276 */ /* 0x000fe400078100ab */
[----:B------:R-:W-:-:S02]  /*3bd0*/  FSEL R38, R99, -INF , !P3 ;  /* 0xff80000063267808 */ /* 0x000fc40005800000 */
[----:B-1----:R-:W-:Y:S02]  /*3be0*/  FSEL R240, R9, -INF , !P2 ;  /* 0xff80000009f07808 */ /* 0x002fe40005000000 */
[-C--:B------:R-:W-:Y:S02]  /*3bf0*/  ISETP.GE.AND P4, PT, R3, R28.reuse, PT ;  /* 0x0000001c0300720c */ /* 0x080fe40003f86270 */
[----:B------:R-:W-:Y:S02]  /*3c00*/  ISETP.GE.AND P3, PT, R2, R28, PT ;  /* 0x0000001c0200720c */ /* 0x000fe40003f66270 */
[----:B------:R-:W-:Y:S02]  /*3c10*/  ISETP.GE.AND P2, PT, R31, R15, PT ;  /* 0x0000000f1f00720c */ /* 0x000fe40003f46270 */
[----:B------:R-:W-:Y:S02]  /*3c20*/  FSEL R242, R4, -INF , !P1 ;  /* 0xff80000004f27808 */ /* 0x000fe40004800000 */
[----:B------:R-:W-:Y:S01]  /*3c30*/  FMNMX3.FTZ R10, R0, R173, R241, !PT ;  /* 0x000000ad000a7276 */ /* 0x000fe200078100f1 */
[----:B------:R-:W-:Y:S08]  /*3c40*/  BRA.U !UP0, `(.L_x_43) ;  /* 0x00000001089c7547 */ /* 0x000ff0000b800000 */
[----:B------:R-:W-:-:S04]  /*3c50*/  UIADD3 UR20, UPT, UPT, UR26, -0x2, URZ ;  /* 0xfffffffe1a147890 */ /* 0x000fc8000fffe0ff */
[----:B------:R-:W-:Y:S02]  /*3c60*/  UIMAD.WIDE.U32 UR28, UR14, UR20, URZ ;  /* 0x000000140e1c72a5 */ /* 0x000fe4000f8e00ff */
[----:B------:R-:W-:Y:S02]  /*3c70*/  UIMAD UR10, UR10, UR20, URZ ;  /* 0x000000140a0a72a4 */ /* 0x000fe4000f8e02ff */
[----:B------:R-:W-:Y:S02]  /*3c80*/  UIADD3 UR14, UP0, UPT, UR16, UR28, URZ ;  /* 0x0000001c100e7290 */ /* 0x000fe4000ff1e0ff */
[----:B------:R-:W-:Y:S01]  /*3c90*/  UIADD3 UR10, UPT, UPT, UR29, UR10, URZ ;  /* 0x0000000a1d0a7290 */ /* 0x000fe2000fffe0ff */
[----:B------:R-:W-:Y:S01]  /*3ca0*/  IMAD.U32 R2, RZ, RZ, UR28 ;  /* 0x0000001cff027e24 */ /* 0x000fe2000f8e00ff */
[----:B------:R-:W-:Y:S01]  /*3cb0*/  UIADD3 UR16, UP1, UPT, UR14, UR16, URZ ;  /* 0x000000100e107290 */ /* 0x000fe2000ff3e0ff */
[----:B------:R-:W-:Y:S02]  /*3cc0*/  IMAD.U32 R3, RZ, RZ, UR29 ;  /* 0x0000001dff037e24 */ /* 0x000fe4000f8e00ff */
[----:B------:R-:W-:Y:S01]  /*3cd0*/  IMAD.U32 R3, RZ, RZ, UR14 ;  /* 0x0000000eff037e24 */ /* 0x000fe2000f8e00ff */
[----:B------:R-:W-:Y:S01]  /*3ce0*/  LEA R8, P1, R2, R162, 0x1 ;  /* 0x000000a202087211 */ /* 0x000fe200078208ff */
[----:B------:R-:W-:Y:S01]  /*3cf0*/  IMAD.U32 R0, RZ, RZ, UR10 ;  /* 0x0000000aff007e24 */ /* 0x000fe2000f8e00ff */
[----:B------:R-:W-:-:S02]  /*3d00*/  UIADD3.X UR10, UPT, UPT, UR10, UR15, URZ, UP0, !UPT ;  /* 0x0000000f0a0a7290 */ /* 0x000fc400087fe4ff */
[----:B------:R-:W-:Y:S02]  /*3d10*/  UIADD3 UR14, UP0, UPT, UR14, UR18, URZ ;  /* 0x000000120e0e7290 */ /* 0x000fe4000ff1e0ff */
[-C--:B------:R-:W-:Y:S01]  /*3d20*/  LEA.HI.X R9, R2, R161.reuse, R0, 0x1, P1 ;  /* 0x000000a102097211 */ /* 0x080fe200008f0c00 */
[----:B------:R-:W-:Y:S01]  /*3d30*/  UIADD3.X UR15, UPT, UPT, UR10, UR15, URZ, UP1, !UPT ;  /* 0x0000000f0a0f7290 */ /* 0x000fe20008ffe4ff */
[CC--:B------:R-:W-:Y:S01]  /*3d40*/  LEA R6, P1, R3.reuse, R162.reuse, 0x1 ;  /* 0x000000a203067211 */ /* 0x0c0fe200078208ff */
[----:B------:R-:W-:Y:S01]  /*3d50*/  IMAD.U32 R2, RZ, RZ, UR16 ;  /* 0x00000010ff027e24 */ /* 0x000fe2000f8e00ff */
[----:B------:R-:W-:Y:S01]  /*3d60*/  MOV R0, UR10 ;  /* 0x0000000a00007c02 */ /* 0x000fe20008000f00 */
[----:B------:R-:W-:Y:S01]  /*3d70*/  UIADD3.X UR10, UPT, UPT, UR10, UR17, URZ, UP0, !UPT ;  /* 0x000000110a0a7290 */ /* 0x000fe200087fe4ff */
[----:B------:R-:W-:Y:S01]  /*3d80*/  @!PT LDS RZ, [RZ] ;  /* 0x00000000fffff984 */ /* 0x000fe20000000800 */
[----:B------:R-:W-:Y:S01]  /*3d90*/  @!PT LDS RZ, [RZ] ;  /* 0x00000000fffff984 */ /* 0x000fe20000000800 */
[----:B------:R-:W-:Y:S01]  /*3da0*/  @!PT LDS RZ, [RZ] ;  /* 0x00000000fffff984 */ /* 0x000fe20000000800 */
[----:B------:R1:W-:Y:S02]  /*3db0*/  LDGSTS.E.BYPASS.LTC128B.128 [R20+0x8000], desc[UR24][R8.64] ;  /* 0x0800000008147fae */ /* 0x0003e4000b981a18 */
[----:B------:R-:W-:Y:S01]  /*3dc0*/  LEA.HI.X R7, R3, R161, R0, 0x1, P1 ;  /* 0x000000a103077211 */ /* 0x000fe200008f0c00 */
[----:B------:R-:W-:Y:S01]  /*3dd0*/  IMAD.U32 R0, RZ, RZ, UR15 ;  /* 0x0000000fff007e24 */ /* 0x000fe2000f8e00ff */
[----:B------:R-:W-:Y:S01]  /*3de0*/  LEA R4, P1, R2, R162, 0x1 ;  /* 0x000000a202047211 */ /* 0x000fe200078208ff */
[----:B------:R1:W-:Y:S01]  /*3df0*/  LDGSTS.E.BYPASS.LTC128B.128 [R20+0xa000], desc[UR24][R8.64+0x80] ;  /* 0x0a00008008147fae */ /* 0x0003e2000b981a18 */
[----:B------:R-:W-:-:S02]  /*3e00*/  MOV R3, UR14 ;  /* 0x0000000e00037c02 */ /* 0x000fc40008000f00 */
[-C--:B------:R-:W-:Y:S01]  /*3e10*/  LEA.HI.X R5, R2, R161.reuse, R0, 0x1, P1 ;  /* 0x000000a102057211 */ /* 0x080fe200008f0c00 */
[----:B------:R-:W-:Y:S01]  /*3e20*/  IMAD.U32 R0, RZ, RZ, UR10 ;  /* 0x0000000aff007e24 */ /* 0x000fe2000f8e00ff */
[C---:B------:R-:W-:Y:S01]  /*3e30*/  LEA R2, P1, R3.reuse, R162, 0x1 ;  /* 0x000000a203027211 */ /* 0x040fe200078208ff */
[----:B------:R1:W-:Y:S03]  /*3e40*/  LDGSTS.E.BYPASS.LTC128B.128 [R20+0x8800], desc[UR24][R6.64] ;  /* 0x0880000006147fae */ /* 0x0003e6000b981a18 */
[----:B------:R-:W-:Y:S01]  /*3e50*/  LEA.HI.X R3, R3, R161, R0, 0x1, P1 ;  /* 0x000000a103037211 */ /* 0x000fe200008f0c00 */
[----:B------:R1:W-:Y:S04]  /*3e60*/  LDGSTS.E.BYPASS.LTC128B.128 [R20+0xa800], desc[UR24][R6.64+0x80] ;  /* 0x0a80008006147fae */ /* 0x0003e8000b981a18 */
[----:B------:R1:W-:Y:S04]  /*3e70*/  LDGSTS.E.BYPASS.LTC128B.128 [R20+0x9000], desc[UR24][R4.64] ;  /* 0x0900000004147fae */ /* 0x0003e8000b981a18 */
[----:B------:R1:W-:Y:S04]  /*3e80*/  LDGSTS.E.BYPASS.LTC128B.128 [R20+0xb000], desc[UR24][R4.64+0x80] ;  /* 0x0b00008004147fae */ /* 0x0003e8000b981a18 */
[----:B------:R1:W-:Y:S04]  /*3e90*/  LDGSTS.E.BYPASS.LTC128B.128 [R20+0x9800], desc[UR24][R2.64] ;  /* 0x0980000002147fae */ /* 0x0003e8000b981a18 */
[----:B------:R1:W-:Y:S04]  /*3ea0*/  LDGSTS.E.BYPASS.LTC128B.128 [R20+0xb800], desc[UR24][R2.64+0x80] ;  /* 0x0b80008002147fae */ /* 0x0003e8000b981a18 */
[----:B------:R-:W0:Y:S02]  /*3eb0*/  LDGDEPBAR ;  /* 0x00000000000079af */ /* 0x000e240000000000 */
.L_x_43:
[----:B------:R-:W-:Y:S01]  /*3ec0*/  FSEL R189, R11, -INF , !P2 ;  /* 0xff8000000bbd7808 */ /* 0x000fe20005000000 */
[----:B-1----:R-:W1:Y:S01]  /*3ed0*/  MUFU.TANH R4, R24 ;  /* 0x0000001800047308 */ /* 0x002e620000002400 */
[----:B------:R-:W-:Y:S01]  /*3ee0*/  FMNMX3.FTZ R2, R10, R240, R242, !PT ;  /* 0x000000f00a027276 */ /* 0x000fe200078100f2 */
[----:B------:R-:W-:Y:S01]  /*3ef0*/  FMUL.FTZ R3, R58, UR19 ;  /* 0x000000133a037c20 */ /* 0x000fe20008410000 */
[----:B------:R-:W-:Y:S01]  /*3f00*/  FMNMX3.FTZ R0, R40, R41, R38, !PT ;  /* 0x0000002928007276 */ /* 0x000fe20007810026 */
[----:B------:R-:W2:Y:S01]  /*3f10*/  LDCU UR10, c[0x0][0x45c] ;  /* 0x00008b80ff0a77ac */ /* 0x000ea20008000800 */
[----:B------:R-:W-:Y:S01]  /*3f20*/  FMNMX.FTZ R8, R189, R2, !PT ;  /* 0x00000002bd087209 */ /* 0x000fe20007810000 */
[----:B------:R-:W-:Y:S01]  /*3f30*/  FMUL.FTZ R2, R55, UR19 ;  /* 0x0000001337027c20 */ /* 0x000fe20008410000 */
[----:B------:R-:W-:Y:S01]  /*3f40*/  FMNMX3.FTZ R0, R0, R39, R92, !PT ;  /* 0x0000002700007276 */ /* 0x000fe2000781005c */
[----:B------:R-:W3:Y:S01]  /*3f50*/  MUFU.TANH R5, R25 ;  /* 0x0000001900057308 */ /* 0x000ee20000002400 */
[----:B------:R-:W-:Y:S01]  /*3f60*/  ISETP.GE.AND P1, PT, R22, R14, PT ;  /* 0x0000000e1600720c */ /* 0x000fe20003f26270 */
[----:B------:R-:W4:Y:S01]  /*3f70*/  SHFL.BFLY PT, R6, R8, 0x2, 0x1f ;  /* 0x0c401f0008067f89 */ /* 0x000f2200000e0000 */
[----:B------:R-:W-:-:S02]  /*3f80*/  FMNMX3.FTZ R0, R0, R93, R95, !PT ;  /* 0x0000005d00007276 */ /* 0x000fc4000781005f */
[----:B------:R-:W-:Y:S01]  /*3f90*/  FSEL R169, R35, -INF , !P1 ;  /* 0xff80000023a97808 */ /* 0x000fe20004800000 */
[----:B------:R-:W-:Y:S01]  /*3fa0*/  STL [R1+0x78], R241 ;  /* 0x000078f101007387 */ /* 0x000fe20000100800 */
[-C--:B------:R-:W-:Y:S01]  /*3fb0*/  ISETP.GE.AND P1, PT, R29, R14.reuse, PT ;  /* 0x0000000e1d00720c */ /* 0x080fe20003f26270 */
[----:B------:R2:W-:Y:S01]  /*3fc0*/  MUFU.TANH R24, R3 ;  /* 0x0000000300187308 */ /* 0x0005e20000002400 */
[----:B------:R-:W-:Y:S01]  /*3fd0*/  ISETP.GE.AND P2, PT, R21, R14, PT ;  /* 0x0000000e1500720c */ /* 0x000fe20003f46270 */
[----:B------:R-:W-:Y:S01]  /*3fe0*/  STL [R1+0x74], R252 ;  /* 0x000074fc01007387 */ /* 0x000fe20000100800 */
[----:B------:R-:W-:Y:S02]  /*3ff0*/  FMNMX3.FTZ R0, R0, R94, R174, !PT ;  /* 0x0000005e00007276 */ /* 0x000fe400078100ae */
[----:B------:R-:W-:Y:S01]  /*4000*/  FSEL R226, R27, -INF , !P1 ;  /* 0xff8000001be27808 */ /* 0x000fe20004800000 */
[----:B------:R-:W-:Y:S01]  /*4010*/  STL [R1+0x70], R225 ;  /* 0x000070e101007387 */ /* 0x000fe20000100800 */
[----:B------:R-:W-:-:S02]  /*4020*/  ISETP.GE.AND P1, PT, R30, R14, PT ;  /* 0x0000000e1e00720c */ /* 0x000fc40003f26270 */
[----:B------:R-:W-:Y:S01]  /*4030*/  FSEL R190, R26, -INF , !P2 ;  /* 0xff8000001abe7808 */ /* 0x000fe20005000000 */
[----:B------:R-:W-:Y:S01]  /*4040*/  STL [R1+0x6c], R224 ;  /* 0x00006ce001007387 */ /* 0x000fe20000100800 */
[----:B------:R-:W-:Y:S02]  /*4050*/  FMNMX3.FTZ R0, R0, R175, R176, !PT ;  /* 0x000000af00007276 */ /* 0x000fe400078100b0 */
[----:B-1----:R-:W-:Y:S01]  /*4060*/  FSEL R227, R4, -INF , !P1 ;  /* 0xff80000004e37808 */ /* 0x002fe20004800000 */
[----:B------:R-:W-:Y:S01]  /*4070*/  STL [R1+0x68], R132 ;  /* 0x0000688401007387 */ /* 0x000fe20000100800 */
[----:B------:R-:W-:Y:S02]  /*4080*/  ISETP.GE.AND P1, PT, R31, R14, PT ;  /* 0x0000000e1f00720c */ /* 0x000fe40003f26270 */
[----:B------:R-:W-:Y:S01]  /*4090*/  FMNMX3.FTZ R0, R0, R169, R190, !PT ;  /* 0x000000a900007276 */ /* 0x000fe200078100be */
[----:B--2---:R-:W-:Y:S01]  /*40a0*/  FMUL.FTZ R3, R59, UR19 ;  /* 0x000000133b037c20 */ /* 0x004fe20008410000 */
[----:B------:R-:W-:Y:S01]  /*40b0*/  ISETP.GE.AND P2, PT, R12, R28, PT ;  /* 0x0000001c0c00720c */ /* 0x000fe20003f46270 */
[----:B------:R-:W-:Y:S01]  /*40c0*/  STL [R1+0x64], R15 ;  /* 0x0000640f01007387 */ /* 0x000fe20000100800 */
[----:B------:R1:W2:Y:S01]  /*40d0*/  MUFU.TANH R12, R2 ;  /* 0x00000002000c7308 */ /* 0x0002a20000002400 */
[----:B---3--:R-:W-:-:S02]  /*40e0*/  FSEL R191, R5, -INF , !P1 ;  /* 0xff80000005bf7808 */ /* 0x008fc40004800000 */
[----:B------:R-:W-:Y:S01]  /*40f0*/  FMNMX3.FTZ R0, R0, R226, R227, !PT ;  /* 0x000000e200007276 */ /* 0x000fe200078100e3 */
[----:B------:R-:W-:Y:S01]  /*4100*/  STL [R1+0x60], R13 ;  /* 0x0000600d01007387 */ /* 0x000fe20000100800 */
[----:B----4-:R-:W-:Y:S01]  /*4110*/  FMNMX.FTZ R8, R8, R6, !PT ;  /* 0x0000000608087209 */ /* 0x010fe20007810000 */
[----:B------:R-:W-:Y:S01]  /*4120*/  FMUL.FTZ R6, R63, UR19 ;  /* 0x000000133f067c20 */ /* 0x000fe20008410000 */
[----:B------:R-:W-:Y:S01]  /*4130*/  FMNMX.FTZ R4, R191, R0, !PT ;  /* 0x00000000bf047209 */ /* 0x000fe20007810000 */
[----:B------:R3:W4:Y:S01]  /*4140*/  MUFU.TANH R20, R3 ;  /* 0x0000000300147308 */ /* 0x0007220000002400 */
[----:B------:R-:W-:Y:S01]  /*4150*/  FSEL R10, R108, -INF , !P5 ;  /* 0xff8000006c0a7808 */ /* 0x000fe20006800000 */
[----:B------:R-:W2:Y:S01]  /*4160*/  SHFL.BFLY PT, R135, R8, 0x1, 0x1f ;  /* 0x0c201f0008877f89 */ /* 0x000ea200000e0000 */
[-C--:B------:R-:W-:Y:S02]  /*4170*/  ISETP.GE.AND P1, PT, R16, R28.reuse, PT ;  /* 0x0000001c1000720c */ /* 0x080fe40003f26270 */
[----:B------:R-:W-:Y:S01]  /*4180*/  FSEL R11, R97, -INF , !P4 ;  /* 0xff800000610b7808 */ /* 0x000fe20006000000 */
[----:B------:R-:W3:Y:S01]  /*4190*/  SHFL.BFLY PT, R5, R4, 0x2, 0x1f ;  /* 0x0c401f0004057f89 */ /* 0x000ee200000e0000 */
[----:B------:R-:W-:Y:S01]  /*41a0*/  ISETP.GE.AND P4, PT, R18, R28, PT ;  /* 0x0000001c1200720c */ /* 0x000fe20003f86270 */
[----:B------:R-:W-:Y:S01]  /*41b0*/  MUFU.TANH R6, R6 ;  /* 0x0000000600067308 */ /* 0x000fe20000002400 */
[----:B-1----:R-:W-:Y:S01]  /*41c0*/  FMNMX3.FTZ R2, R52, R53, R76, !PT ;  /* 0x0000003534027276 */ /* 0x002fe2000781004c */
[----:B------:R-:W-:Y:S01]  /*41d0*/  STL [R1+0x80], R240 ;  /* 0x000080f001007387 */ /* 0x000fe20000100800 */
[----:B------:R-:W-:-:S02]  /*41e0*/  FSEL R122, R122, -INF , !P3 ;  /* 0xff8000007a7a7808 */ /* 0x000fc40005800000 */
[----:B------:R-:W-:Y:S01]  /*41f0*/  FMNMX3.FTZ R2, R2, R96, R123, !PT ;  /* 0x0000006002027276 */ /* 0x000fe2000781007b */
[----:B------:R-:W-:Y:S01]  /*4200*/  STL [R1+0x7c], R242 ;  /* 0x00007cf201007387 */ /* 0x000fe20000100800 */
[-C--:B------:R-:W-:Y:S02]  /*4210*/  ISETP.GE.AND P5, PT, R17, R28.reuse, PT ;  /* 0x0000001c1100720c */ /* 0x080fe40003fa6270 */
[----:B------:R-:W-:Y:S02]  /*4220*/  FMNMX3.FTZ R2, R2, R141, R142, !PT ;  /* 0x0000008d02027276 */ /* 0x000fe4000781008e */
[----:B------:R-:W-:Y:S02]  /*4230*/  ISETP.GE.AND P3, PT, R19, R28, PT ;  /* 0x0000001c1300720c */ /* 0x000fe40003f66270 */
[----:B------:R-:W-:Y:S02]  /*4240*/  FMNMX3.FTZ R2, R2, R168, R188, !PT ;  /* 0x000000a802027276 */ /* 0x000fe400078100bc */
[----:B------:R-:W-:-:S02]  /*4250*/  FSEL R121, R121, -INF , !P2 ;  /* 0xff80000079797808 */ /* 0x000fc40005000000 */
[----:B------:R-:W-:Y:S01]  /*4260*/  FMNMX3.FTZ R0, R2, R179, R178, !PT ;  /* 0x000000b302007276 */ /* 0x000fe200078100b2 */
[----:B------:R-:W-:Y:S01]  /*4270*/  FMUL.FTZ R2, R66, UR19 ;  /* 0x0000001342027c20 */ /* 0x000fe20008410000 */
[----:B--2---:R-:W-:Y:S02]  /*4280*/  FMNMX.FTZ R135, R8, R135, !PT ;  /* 0x0000008708877209 */ /* 0x004fe40007810000 */
[----:B------:R-:W-:Y:S01]  /*4290*/  FMNMX3.FTZ R0, R0, R177, R249, !PT ;  /* 0x000000b100007276 */ /* 0x000fe200078100f9 */
[----:B------:R1:W2:Y:S01]  /*42a0*/  MUFU.TANH R16, R2 ;  /* 0x0000000200107308 */ /* 0x0002a20000002400 */
[----:B---3--:R-:W-:Y:S02]  /*42b0*/  FMNMX.FTZ R5, R4, R5, !PT ;  /* 0x0000000504057209 */ /* 0x008fe40007810000 */
[----:B------:R-:W-:Y:S02]  /*42c0*/  FMNMX3.FTZ R0, R0, R248, R247, !PT ;  /* 0x000000f800007276 */ /* 0x000fe400078100f7 */
[----:B------:R-:W-:Y:S01]  /*42d0*/  FSEL R120, R120, -INF , !P1 ;  /* 0xff80000078787808 */ /* 0x000fe20004800000 */
[----:B------:R-:W3:Y:S01]  /*42e0*/  SHFL.BFLY PT, R143, R5, 0x1, 0x1f ;  /* 0x0c201f00058f7f89 */ /* 0x000ee200000e0000 */
[----:B------:R-:W-:Y:S01]  /*42f0*/  FMNMX.FTZ R3, R246, R0, !PT ;  /* 0x00000000f6037209 */ /* 0x000fe20007810000 */
[----:B------:R-:W-:Y:S01]  /*4300*/  FMUL.FTZ R0, R62, UR19 ;  /* 0x000000133e007c20 */ /* 0x000fe20008410000 */
[----:B------:R-:W-:-:S02]  /*4310*/  FSEL R140, R68, -INF , !P4 ;  /* 0xff800000448c7808 */ /* 0x000fc40006000000 */
[----:B------:R-:W-:Y:S01]  /*4320*/  FSETP.NEU.FTZ.AND P4, PT, R135, -INF , PT ;  /* 0xff8000008700780b */ /* 0x000fe20003f9d000 */
[----:B------:R2:W-:Y:S01]  /*4330*/  MUFU.TANH R4, R0 ;  /* 0x0000000000047308 */ /* 0x0005e20000002400 */
[-C--:B------:R-:W-:Y:S01]  /*4340*/  ISETP.GE.AND P2, PT, R23, R28.reuse, PT ;  /* 0x0000001c1700720c */ /* 0x080fe20003f46270 */
[----:B------:R-:W3:Y:S01]  /*4350*/  SHFL.BFLY PT, R7, R3, 0x2, 0x1f ;  /* 0x0c401f0003077f89 */ /* 0x000ee200000e0000 */
[----:B------:R-:W-:Y:S01]  /*4360*/  FSEL R49, R77, -INF , !P5 ;  /* 0xff8000004d317808 */ /* 0x000fe20006800000 */
[----:B-1----:R-:W-:Y:S01]  /*4370*/  FMUL.FTZ R2, R67, UR19 ;  /* 0x0000001343027c20 */ /* 0x002fe20008410000 */
[----:B------:R-:W-:Y:S02]  /*4380*/  FSEL R230, R12, -INF , !P3 ;  /* 0xff8000000ce67808 */ /* 0x000fe40005800000 */
[-C--:B------:R-:W-:Y:S01]  /*4390*/  ISETP.GE.AND P1, PT, R22, R28.reuse, PT ;  /* 0x0000001c1600720c */ /* 0x080fe20003f26270 */
[----:B------:R1:W3:Y:S01]  /*43a0*/  MUFU.TANH R9, R2 ;  /* 0x0000000200097308 */ /* 0x0002e20000002400 */
[----:B------:R-:W-:-:S02]  /*43b0*/  ISETP.GE.AND P5, PT, R21, R28, PT ;  /* 0x0000001c1500720c */ /* 0x000fc40003fa6270 */
[----:B------:R-:W-:Y:S02]  /*43c0*/  FSEL R229, R24, -INF , !P2 ;  /* 0xff80000018e57808 */ /* 0x000fe40005000000 */
[----:B------:R-:W-:Y:S02]  /*43d0*/  ISETP.GE.AND P3, PT, R29, R28, PT ;  /* 0x0000001c1d00720c */ /* 0x000fe40003f66270 */
[----:B----4-:R-:W-:Y:S02]  /*43e0*/  FSEL R228, R20, -INF , !P1 ;  /* 0xff80000014e47808 */ /* 0x010fe40004800000 */
[----:B--2---:R-:W-:Y:S02]  /*43f0*/  FMNMX3.FTZ R0, R65, R64, R10, !PT ;  /* 0x0000004041007276 */ /* 0x004fe4000781000a */
[----:B------:R-:W-:Y:S02]  /*4400*/  FSEL R203, R16, -INF , !P5 ;  /* 0xff80000010cb7808 */ /* 0x000fe40006800000 */
[----:B------:R-:W-:-:S02]  /*4410*/  FMNMX3.FTZ R0, R0, R11, R122, !PT ;  /* 0x0000000b00007276 */ /* 0x000fc4000781007a */
[-C--:B------:R-:W-:Y:S01]  /*4420*/  ISETP.GE.AND P2, PT, R31, R28.reuse, PT ;  /* 0x0000001c1f00720c */ /* 0x080fe20003f46270 */
[----:B-1----:R-:W-:Y:S01]  /*4430*/  FMUL.FTZ R2, R135, UR10 ;  /* 0x0000000a87027c20 */ /* 0x002fe20008410000 */
[----:B------:R-:W-:Y:S02]  /*4440*/  FMNMX3.FTZ R0, R0, R121, R120, !PT ;  /* 0x0000007900007276 */ /* 0x000fe40007810078 */
[----:B---3--:R-:W-:Y:S02]  /*4450*/  FSEL R204, R9, -INF , !P3 ;  /* 0xff80000009cc7808 */ /* 0x008fe40005800000 */
[----:B------:R-:W-:Y:S02]  /*4460*/  FSEL R12, R2, RZ, P4 ;  /* 0x000000ff020c7208 */ /* 0x000fe40002000000 */
[----:B------:R-:W-:Y:S02]  /*4470*/  FMNMX3.FTZ R0, R0, R49, R140, !PT ;  /* 0x0000003100007276 */ /* 0x000fe4000781008c */
[----:B------:R-:W-:Y:S01]  /*4480*/  ISETP.GE.AND P4, PT, R30, R28, PT ;  /* 0x0000001c1e00720c */ /* 0x000fe20003f86270 */
[----:B------:R-:W-:Y:S01]  /*4490*/  FFMA.FTZ R2, R33, UR10, -R12 ;  /* 0x0000000a21027c23 */ /* 0x000fe2000801080c */
[----:B------:R-:W-:-:S02]  /*44a0*/  FMNMX3.FTZ R0, R0, R230, R229, !PT ;  /* 0x000000e600007276 */ /* 0x000fc400078100e5 */
[----:B------:R-:W-:Y:S01]  /*44b0*/  FSEL R205, R4, -INF , !P4 ;  /* 0xff80000004cd7808 */ /* 0x000fe20006000000 */
[----:B------:R1:W-:Y:S01]  /*44c0*/  MUFU.EX2 R192, R2 ;  /* 0x0000000200c07308 */ /* 0x0003e20000000800 */
[----:B------:R-:W-:Y:S02]  /*44d0*/  FMNMX3.FTZ R0, R0, R228, R203, !PT ;  /* 0x000000e400007276 */ /* 0x000fe400078100cb */
[----:B------:R-:W-:Y:S02]  /*44e0*/  FSEL R208, R6, -INF , !P2 ;  /* 0xff80000006d07808 */ /* 0x000fe40005000000 */
[----:B------:R-:W-:Y:S02]  /*44f0*/  FMNMX.FTZ R143, R5, R143, !PT ;  /* 0x0000008f058f7209 */ /* 0x000fe40007810000 */
[----:B------:R-:W-:Y:S02]  /*4500*/  FMNMX.FTZ R7, R3, R7, !PT ;  /* 0x0000000703077209 */ /* 0x000fe40007810000 */
[----:B------:R-:W-:-:S02]  /*4510*/  LOP3.LUT R3, R133, 0x200, R160, 0xf8, !PT ;  /* 0x0000020085037812 */ /* 0x000fc400078ef8a0 */
[----:B------:R-:W-:Y:S02]  /*4520*/  FSETP.NEU.FTZ.AND P1, PT, R143, -INF , PT ;  /* 0xff8000008f00780b */ /* 0x000fe40003f3d000 */
[----:B------:R-:W-:Y:S02]  /*4530*/  LEA R48, R3, UR5, 0x1 ;  /* 0x0000000503307c11 */ /* 0x000fe4000f8e08ff */
[----:B------:R-:W-:Y:S01]  /*4540*/  SEL R6, R134, 0xffffffe0, !P0 ;  /* 0xffffffe086067807 */ /* 0x000fe20004000000 */
[--C-:B-1----:R-:W-:Y:S01]  /*4550*/  FFMA.FTZ R2, R32, UR10, -R12.reuse ;  /* 0x0000000a20027c23 */ /* 0x102fe2000801080c */
[----:B------:R-:W-:Y:S01]  /*4560*/  IADD3 R29, PT, PT, R48, 0xc040, RZ ;  /* 0x0000c040301d7810 */ /* 0x000fe20007ffe0ff */
[----:B------:R-:W-:Y:S01]  /*4570*/  LDSM.16.MT88.4 R68, [R48+0xc000] ;  /* 0x00c000003044783b */ /* 0x000fe20000004200 */
[----:B------:R-:W-:Y:S01]  /*4580*/  IADD3 R30, PT, PT, R6, R48, RZ ;  /* 0x00000030061e7210 */ /* 0x000fe20007ffe0ff */
[----:B------:R1:W2:Y:S02]  /*4590*/  MUFU.EX2 R195, R2 ;  /* 0x0000000200c37308 */ /* 0x0002a40000000800 */
[----:B------:R-:W-:Y:S04]  /*45a0*/  LDSM.16.MT88.4 R80, [R48+0xe000] ;  /* 0x00e000003050783b */ /* 0x000fe80000004200 */
[----:B------:R-:W-:Y:S04]  /*45b0*/  LDSM.16.MT88.4 R16, [R30+0xc000] ;  /* 0x00c000001e10783b */ /* 0x000fe80000004200 */
[----:B------:R-:W-:Y:S04]  /*45c0*/  LDSM.16.MT88.4 R56, [R30+0xe000] ;  /* 0x00e000001e38783b */ /* 0x000fe80000004200 */
[----:B------:R-:W-:Y:S01]  /*45d0*/  LDSM.16.MT88.4 R20, [R30+0xc800] ;  /* 0x00c800001e14783b */ /* 0x000fe20000004200 */
[----:B-1----:R-:W-:Y:S01]  /*45e0*/  FMNMX3.FTZ R2, R0, R204, R205, !PT ;  /* 0x000000cc00027276 */ /* 0x002fe200078100cd */
[----:B------:R-:W-:-:S02]  /*45f0*/  FFMA.FTZ R0, R34, UR10, -R12 ;  /* 0x0000000a22007c23 */ /* 0x000fc4000801080c */
[----:B------:R-:W-:Y:S01]  /*4600*/  LDSM.16.MT88.4 R32, [R30+0xe800] ;  /* 0x00e800001e20783b */ /* 0x000fe20000004200 */
[----:B------:R-:W-:Y:S01]  /*4610*/  FMNMX.FTZ R4, R208, R2, !PT ;  /* 0x00000002d0047209 */ /* 0x000fe20007810000 */
[----:B------:R1:W-:Y:S01]  /*4620*/  MUFU.EX2 R206, R0 ;  /* 0x0000000000ce7308 */ /* 0x0003e20000000800 */
[----:B------:R-:W-:-:S03]  /*4630*/  FFMA.FTZ R2, R36, UR10, -R12 ;  /* 0x0000000a24027c23 */ /* 0x000fc6000801080c */
[----:B------:R-:W3:Y:S04]  /*4640*/  SHFL.BFLY PT, R5, R4, 0x2, 0x1f ;  /* 0x0c401f0004057f89 */ /* 0x000ee800000e0000 */
[----:B------:R4:W-:Y:S01]  /*4650*/  MUFU.EX2 R231, R2 ;  /* 0x0000000200e77308 */ /* 0x0009e20000000800 */
[----:B-1----:R-:W-:-:S05]  /*4660*/  FMUL.FTZ R0, R143, UR10 ;  /* 0x0000000a8f007c20 */ /* 0x002fca0008410000 */
[----:B------:R-:W-:Y:S01]  /*4670*/  FSEL R3, R0, RZ, P1 ;  /* 0x000000ff00037208 */ /* 0x000fe20000800000 */
[----:B----4-:R-:W1:Y:S04]  /*4680*/  SHFL.BFLY PT, R2, R7, 0x1, 0x1f ;  /* 0x0c201f0007027f89 */ /* 0x010e6800000e0000 */
[--C-:B------:R-:W-:Y:S01]  /*4690*/  FFMA.FTZ R0, R40, UR10, -R3.reuse ;  /* 0x0000000a28007c23 */ /* 0x100fe20008010803 */
[----:B---3--:R-:W-:Y:S02]  /*46a0*/  FMNMX.FTZ R8, R4, R5, !PT ;  /* 0x0000000504087209 */ /* 0x008fe40007810000 */
[----:B--2---:R-:W-:Y:S01]  /*46b0*/  F2FP.F16.F32.PACK_AB R4, R195, R192 ;  /* 0x000000c0c304723e */ /* 0x004fe200000000ff */
[----:B------:R2:W-:Y:S02]  /*46c0*/  MUFU.EX2 R207, R0 ;  /* 0x0000000000cf7308 */ /* 0x0005e40000000800 */
[----:B------:R-:W3:Y:S01]  /*46d0*/  SHFL.BFLY PT, R9, R8, 0x1, 0x1f ;  /* 0x0c201f0008097f89 */ /* 0x000ee200000e0000 */
[----:B--2---:R-:W-:Y:S01]  /*46e0*/  FFMA.FTZ R0, R41, UR10, -R3 ;  /* 0x0000000a29007c23 */ /* 0x004fe20008010803 */
[----:B-1----:R-:W-:-:S04]  /*46f0*/  FMNMX.FTZ R134, R7, R2, !PT ;  /* 0x0000000207867209 */ /* 0x002fc80007810000 */
[----:B------:R1:W2:Y:S01]  /*4700*/  MUFU.EX2 R201, R0 ;  /* 0x0000000000c97308 */ /* 0x0002a20000000800 */
[----:B------:R-:W-:Y:S02]  /*4710*/  FSETP.NEU.FTZ.AND P1, PT, R134, -INF , PT ;  /* 0xff8000008600780b */ /* 0x000fe40003f3d000 */
[----:B---3--:R-:W-:Y:S01]  /*4720*/  FMNMX.FTZ R133, R8, R9, !PT ;  /* 0x0000000908857209 */ /* 0x008fe20007810000 */
[----:B-1----:R-:W-:Y:S01]  /*4730*/  FFMA.FTZ R0, R38, UR10, -R3 ;  /* 0x0000000a26007c23 */ /* 0x002fe20008010803 */
[----:B--2---:R-:W-:-:S03]  /*4740*/  F2FP.F16.F32.PACK_AB R5, R201, R207 ;  /* 0x000000cfc905723e */ /* 0x004fc600000000ff */
[----:B------:R1:W-:Y:S02]  /*4750*/  MUFU.EX2 R15, R0 ;  /* 0x00000000000f7308 */ /* 0x0003e40000000800 */
[----:B-1----:R-:W-:-:S06]  /*4760*/  FFMA.FTZ R0, R39, UR10, -R3 ;  /* 0x0000000a27007c23 */ /* 0x002fcc0008010803 */
[----:B------:R1:W2:Y:S02]  /*4770*/  MUFU.EX2 R202, R0 ;  /* 0x0000000000ca7308 */ /* 0x0002a40000000800 */
[----:B-1----:R-:W-:Y:S01]  /*4780*/  VIADD R0, R48, 0xc000 ;  /* 0x0000c00030007836 */ /* 0x002fe20000000000 */
[----:B--2---:R-:W-:-:S03]  /*4790*/  F2FP.F16.F32.PACK_AB R7, R202, R15 ;  /* 0x0000000fca07723e */ /* 0x004fc600000000ff */
[----:B------:R-:W-:Y:S02]  /*47a0*/  @P6 VIADD R29, R0, 0xffffffc0 ;  /* 0xffffffc0001d6836 */ /* 0x000fe40000000000 */
[----:B------:R-:W-:-:S03]  /*47b0*/  FMUL.FTZ R0, R134, UR10 ;  /* 0x0000000a86007c20 */ /* 0x000fc60008410000 */
[----:B------:R-:W-:Y:S01]  /*47c0*/  IADD3 R31, PT, PT, R6, R29, RZ ;  /* 0x0000001d061f7210 */ /* 0x000fe20007ffe0ff */
[----:B------:R-:W1:Y:S01]  /*47d0*/  LDSM.16.MT88.4 R88, [R29] ;  /* 0x000000001d58783b */ /* 0x000e620000004200 */
[----:B------:R-:W-:Y:S02]  /*47e0*/  FSEL R2, R0, RZ, P1 ;  /* 0x000000ff00027208 */ /* 0x000fe40000800000 */
[----:B------:R-:W-:Y:S01]  /*47f0*/  FSETP.NEU.FTZ.AND P1, PT, R133, -INF , PT ;  /* 0xff8000008500780b */ /* 0x000fe20003f3d000 */
[----:B------:R-:W2:Y:S01]  /*4800*/  LDSM.16.MT88.4 R72, [R31] ;  /* 0x000000001f48783b */ /* 0x000ea20000004200 */
[----:B------:R-:W-:Y:S01]  /*4810*/  F2FP.F16.F32.PACK_AB R6, R231, R206 ;  /* 0x000000cee706723e */ /* 0x000fe200000000ff */
[--C-:B------:R-:W-:Y:S01]  /*4820*/  FFMA.FTZ R0, R52, UR10, -R2.reuse ;  /* 0x0000000a34007c23 */ /* 0x100fe20008010802 */
[--C-:B------:R-:W-:Y:S01]  /*4830*/  FFMA.FTZ R8, R76, UR10, -R2.reuse ;  /* 0x0000000a4c087c23 */ /* 0x100fe20008010802 */
[----:B------:R-:W-:Y:S02]  /*4840*/  LDSM.16.MT88.4 R84, [R31+0x2000] ;  /* 0x002000001f54783b */ /* 0x000fe40000004200 */
[----:B------:R3:W-:Y:S02]  /*4850*/  MUFU.EX2 R240, R0 ;  /* 0x0000000000f07308 */ /* 0x0007e40000000800 */
[----:B------:R-:W4:Y:S01]  /*4860*/  LDSM.16.MT88.4 R76, [R29+0x2000] ;  /* 0x002000001d4c783b */ /* 0x000f220000004200 */
[C---:B------:R-:W-:Y:S03]  /*4870*/  HMMA.16816.F32 R44, R4.reuse, R16, RZ ;  /* 0x00000010042c723c */ /* 0x040fe600000018ff */
[----:B------:R-:W4:Y:S02]  /*4880*/  LDSM.16.MT88.4 R36, [R29+0x800] ;  /* 0x000800001d24783b */ /* 0x000f240000004200 */
[----:B------:R1:W-:Y:S02]  /*4890*/  MUFU.EX2 R209, R8 ;  /* 0x0000000800d17308 */ /* 0x0003e40000000800 */
[----:B------:R-:W-:Y:S01]  /*48a0*/  LDSM.16.MT88.4 R40, [R31+0x800] ;  /* 0x000800001f28783b */ /* 0x000fe20000004200 */
[----:B------:R-:W-:Y:S01]  /*48b0*/  HMMA.16816.F32 R152, R4, R56, RZ ;  /* 0x000000380498723c */ /* 0x000fe200000018ff */
[----:B---3--:R-:W-:-:S07]  /*48c0*/  FFMA.FTZ R0, R53, UR10, -R2 ;  /* 0x0000000a35007c23 */ /* 0x008fce0008010802 */
[----:B------:R-:W-:Y:S01]  /*48d0*/  HMMA.16816.F32 R52, R4, R18, RZ ;  /* 0x000000120434723c */ /* 0x000fe200000018ff */
[----:B------:R3:W-:Y:S01]  /*48e0*/  MUFU.EX2 R200, R0 ;  /* 0x0000000000c87308 */ /* 0x0007e20000000800 */
[----:B-1----:R-:W-:-:S06]  /*48f0*/  FFMA.FTZ R8, R96, UR10, -R2 ;  /* 0x0000000a60087c23 */ /* 0x002fcc0008010802 */
[C---:B------:R-:W-:Y:S01]  /*4900*/  HMMA.16816.F32 R164, R4.reuse, R58, RZ ;  /* 0x0000003a04a4723c */ /* 0x040fe200000018ff */
[----:B------:R1:W4:Y:S07]  /*4910*/  MUFU.EX2 R252, R8 ;  /* 0x0000000800fc7308 */ /* 0x00032e0000000800 */
[----:B------:R-:W-:Y:S01]  /*4920*/  HMMA.16816.F32 R160, R4, R68, RZ ;  /* 0x0000004404a0723c */ /* 0x000fe200000018ff */
[----:B---3--:R-:W-:-:S05]  /*4930*/  FMUL.FTZ R0, R133, UR10 ;  /* 0x0000000a85007c20 */ /* 0x008fca0008410000 */
[----:B------:R-:W-:Y:S02]  /*4940*/  FSEL R0, R0, RZ, P1 ;  /* 0x000000ff00007208 */ /* 0x000fe40000800000 */
[----:B------:R-:W-:Y:S03]  /*4950*/  HMMA.16816.F32 R156, R4, R88, RZ ;  /* 0x00000058049c723c */ /* 0x000fe600000018ff */
[----:B-1----:R-:W-:-:S04]  /*4960*/  FFMA.FTZ R8, R65, UR10, -R0 ;  /* 0x0000000a41087c23 */ /* 0x002fc80008010800 */
[----:B------:R1:W-:Y:S01]  /*4970*/  MUFU.EX2 R224, R8 ;  /* 0x0000000800e07308 */ /* 0x0003e20000000800 */
[C---:B--2---:R-:W-:Y:S08]  /*4980*/  HMMA.16816.F32 R148, R4.reuse, R72, RZ ;  /* 0x000000480494723c */ /* 0x044ff000000018ff */
[----:B------:R-:W-:Y:S01]  /*4990*/  HMMA.16816.F32 R144, R4, R80, RZ ;  /* 0x000000500490723c */ /* 0x000fe200000018ff */
[----:B-1----:R-:W-:-:S07]  /*49a0*/  FFMA.FTZ R8, R64, UR10, -R0 ;  /* 0x0000000a40087c23 */ /* 0x002fce0008010800 */
[C---:B----4-:R-:W-:Y:S01]  /*49b0*/  HMMA.16816.F32 R136, R4.reuse, R76, RZ ;  /* 0x0000004c0488723c */ /* 0x050fe200000018ff */
[----:B------:R1:W2:Y:S07]  /*49c0*/  MUFU.EX2 R225, R8 ;  /* 0x0000000800e17308 */ /* 0x0002ae0000000800 */
[C---:B------:R-:W-:Y:S08]  /*49d0*/  HMMA.16816.F32 R128, R4.reuse, R84, RZ ;  /* 0x000000540480723c */ /* 0x040ff000000018ff */
[----:B------:R-:W-:Y:S01]  /*49e0*/  HMMA.16816.F32 R124, R4, R70, RZ ;  /* 0x00000046047c723c */ /* 0x000fe200000018ff */
[----:B-1----:R-:W-:Y:S01]  /*49f0*/  FFMA.FTZ R8, R10, UR10, -R0 ;  /* 0x0000000a0a087c23 */ /* 0x002fe20008010800 */
[----:B------:R-:W-:-:S02]  /*4a00*/  F2FP.F16.F32.PACK_AB R10, R252, R209 ;  /* 0x000000d1fc0a723e */ /* 0x000fc400000000ff */
[----:B--2---:R-:W-:Y:S01]  /*4a10*/  F2FP.F16.F32.PACK_AB R9, R225, R224 ;  /* 0x000000e0e109723e */ /* 0x004fe200000000ff */
[----:B------:R1:W-:Y:S03]  /*4a20*/  MUFU.EX2 R250, R8 ;  /* 0x0000000800fa7308 */ /* 0x0003e60000000800 */
[C---:B------:R-:W-:Y:S08]  /*4a30*/  HMMA.16816.F32 R116, R4.reuse, R90, RZ ;  /* 0x0000005a0474723c */ /* 0x040ff000000018ff */
[----:B------:R-:W-:Y:S01]  /*4a40*/  HMMA.16816.F32 R112, R4, R74, RZ ;  /* 0x0000004a0470723c */ /* 0x000fe200000018ff */
[----:B-1----:R-:W-:-:S07]  /*4a50*/  FFMA.FTZ R8, R11, UR10, -R0 ;  /* 0x0000000a0b087c23 */ /* 0x002fce0008010800 */
[C---:B------:R-:W-:Y:S01]  /*4a60*/  HMMA.16816.F32 R108, R4.reuse, R82, RZ ;  /* 0x00000052046c723c */ /* 0x040fe200000018ff */
[----:B------:R1:W2:Y:S07]  /*4a70*/  MUFU.EX2 R251, R8 ;  /* 0x0000000800fb7308 */ /* 0x0002ae0000000800 */
[----:B------:R-:W-:Y:S01]  /*4a80*/  HMMA.16816.F32 R104, R4, R78, RZ ;  /* 0x0000004e0468723c */ /* 0x000fe200000018ff */
[----:B-1----:R-:W-:Y:S01]  /*4a90*/  FFMA.FTZ R8, R61, UR10, -R12 ;  /* 0x0000000a3d087c23 */ /* 0x002fe2000801080c */
[----:B--2---:R-:W-:-:S03]  /*4aa0*/  F2FP.F16.F32.PACK_AB R11, R251, R250 ;  /* 0x000000fafb0b723e */ /* 0x004fc600000000ff */
[----:B------:R1:W-:Y:S02]  /*4ab0*/  MUFU.EX2 R236, R8 ;  /* 0x0000000800ec7308 */ /* 0x0003e40000000800 */
[--C-:B-1----:R-:W-:Y:S02]  /*4ac0*/  FFMA.FTZ R8, R60, UR10, -R12.reuse ;  /* 0x0000000a3c087c23 */ /* 0x102fe4000801080c */
[----:B------:R-:W-:Y:S04]  /*4ad0*/  LDSM.16.MT88.4 R60, [R31+0x2800] ;  /* 0x002800001f3c783b */ /* 0x000fe80000004200 */
[----:B------:R1:W2:Y:S02]  /*4ae0*/  MUFU.EX2 R193, R8 ;  /* 0x0000000800c17308 */ /* 0x0002a40000000800 */
[----:B-1----:R-:W-:-:S06]  /*4af0*/  FFMA.FTZ R8, R51, UR10, -R12 ;  /* 0x0000000a33087c23 */ /* 0x002fcc000801080c */
[----:B------:R1:W-:Y:S02]  /*4b00*/  MUFU.EX2 R194, R8 ;  /* 0x0000000800c27308 */ /* 0x0003e40000000800 */
[----:B-1----:R-:W-:-:S06]  /*4b10*/  FFMA.FTZ R8, R50, UR10, -R12 ;  /* 0x0000000a32087c23 */ /* 0x002fcc000801080c */
[----:B------:R1:W3:Y:S02]  /*4b20*/  MUFU.EX2 R211, R8 ;  /* 0x0000000800d37308 */ /* 0x0002e40000000800 */
[----:B-1----:R-:W-:-:S06]  /*4b30*/  FFMA.FTZ R8, R92, UR10, -R3 ;  /* 0x0000000a5c087c23 */ /* 0x002fcc0008010803 */
[----:B------:R1:W-:Y:S02]  /*4b40*/  MUFU.EX2 R13, R8 ;  /* 0x00000008000d7308 */ /* 0x0003e40000000800 */
[----:B-1----:R-:W-:-:S06]  /*4b50*/  FFMA.FTZ R8, R93, UR10, -R3 ;  /* 0x0000000a5d087c23 */ /* 0x002fcc0008010803 */
[----:B------:R1:W4:Y:S02]  /*4b60*/  MUFU.EX2 R241, R8 ;  /* 0x0000000800f17308 */ /* 0x0003240000000800 */
[----:B-1----:R-:W-:-:S06]  /*4b70*/  FFMA.FTZ R8, R95, UR10, -R3 ;  /* 0x0000000a5f087c23 */ /* 0x002fcc0008010803 */
[----:B------:R1:W-:Y:S02]  /*4b80*/  MUFU.EX2 R210, R8 ;  /* 0x0000000800d27308 */ /* 0x0003e40000000800 */
[----:B-1----:R-:W-:Y:S02]  /*4b90*/  FFMA.FTZ R8, R94, UR10, -R3 ;  /* 0x0000000a5e087c23 */ /* 0x002fe40008010803 */
[----:B------:R-:W-:Y:S01]  /*4ba0*/  HMMA.16816.F32 R92, R4, R86, RZ ;  /* 0x00000056045c723c */ /* 0x000fe200000018ff */
[----:B--2---:R-:W-:-:S03]  /*4bb0*/  F2FP.F16.F32.PACK_AB R4, R193, R236 ;  /* 0x000000ecc104723e */ /* 0x004fc600000000ff */
[----:B------:R1:W2:Y:S01]  /*4bc0*/  MUFU.EX2 R24, R8 ;  /* 0x0000000800187308 */ /* 0x0002a20000000800 */
[----:B---3--:R-:W-:Y:S02]  /*4bd0*/  F2FP.F16.F32.PACK_AB R6, R211, R194 ;  /* 0x000000c2d306723e */ /* 0x008fe400000000ff */
[----:B----4-:R-:W-:Y:S02]  /*4be0*/  F2FP.F16.F32.PACK_AB R5, R241, R13 ;  /* 0x0000000df105723e */ /* 0x010fe400000000ff */
[----:B-1----:R-:W-:-:S07]  /*4bf0*/  F2FP.F16.F32.PACK_AB R8, R200, R240 ;  /* 0x000000f0c808723e */ /* 0x002fce00000000ff */
[C---:B------:R-:W-:Y:S01]  /*4c00*/  HMMA.16816.F32 R100, R8.reuse, R16, RZ ;  /* 0x000000100864723c */ /* 0x040fe200000018ff */
[----:B--2---:R-:W-:Y:S02]  /*4c10*/  IMAD.MOV.U32 R17, RZ, RZ, R24 ;  /* 0x000000ffff117224 */ /* 0x004fe400078e0018 */
[----:B------:R-:W-:Y:S01]  /*4c20*/  FFMA.FTZ R16, R123, UR10, -R2 ;  /* 0x0000000a7b107c23 */ /* 0x000fe20008010802 */
[----:B------:R-:W-:Y:S02]  /*4c30*/  LDSM.16.MT88.4 R24, [R48+0xc800] ;  /* 0x00c800003018783b */ /* 0x000fe40000004200 */
[----:B------:R-:W-:Y:S01]  /*4c40*/  F2FP.F16.F32.PACK_AB R7, R17, R210 ;  /* 0x000000d21107723e */ /* 0x000fe200000000ff */
[----:B------:R1:W-:Y:S01]  /*4c50*/  MUFU.EX2 R132, R16 ;  /* 0x0000001000847308 */ /* 0x0003e20000000800 */
[----:B------:R-:W-:Y:S01]  /*4c60*/  HMMA.16816.F32 R96, R8, R18, RZ ;  /* 0x000000120860723c */ /* 0x000fe200000018ff */
[----:B------:R-:W-:Y:S01]  /*4c70*/  IMAD.MOV.U32 R18, RZ, RZ, R203 ;  /* 0x000000ffff127224 */ /* 0x000fe200078e00cb */
[----:B------:R-:W-:-:S06]  /*4c80*/  MOV R19, R202 ;  /* 0x000000ca00137202 */ /* 0x000fcc0000000f00 */
[----:B------:R-:W-:Y:S01]  /*4c90*/  HMMA.16816.F32 R184, R4, R20, R44 ;  /* 0x0000001404b8723c */ /* 0x000fe2000000182c */
[----:B------:R-:W2:Y:S01]  /*4ca0*/  LDSM.16.MT88.4 R44, [R48+0xe800] ;  /* 0x00e80000302c783b */ /* 0x000ea20000004200 */
[----:B-1----:R-:W-:-:S06]  /*4cb0*/  FFMA.FTZ R16, R141, UR10, -R2 ;  /* 0x0000000a8d107c23 */ /* 0x002fcc0008010802 */
[----:B------:R-:W-:Y:S01]  /*4cc0*/  HMMA.16816.F32 R180, R4, R22, R52 ;  /* 0x0000001604b4723c */ /* 0x000fe20000001834 */
[----:B------:R-:W1:Y:S01]  /*4cd0*/  LDSM.16.MT88.4 R52, [R29+0x2800] ;  /* 0x002800001d34783b */ /* 0x000e620000004200 */
[----:B------:R-:W-:Y:S01]  /*4ce0*/  IMAD.MOV.U32 R141, RZ, RZ, R207 ;  /* 0x000000ffff8d7224 */ /* 0x000fe200078e00cf */
[----:B------:R3:W-:Y:S05]  /*4cf0*/  MUFU.EX2 R242, R16 ;  /* 0x0000001000f27308 */ /* 0x0007ea0000000800 */
[----:B------:R-:W-:Y:S01]  /*4d00*/  HMMA.16816.F32 R64, R8, R56, RZ ;  /* 0x000000380840723c */ /* 0x000fe200000018ff */
[----:B------:R-:W-:Y:S01]  /*4d10*/  IMAD.MOV.U32 R56, RZ, RZ, R205 ;  /* 0x000000ffff387224 */ /* 0x000fe200078e00cd */
[----:B------:R-:W-:-:S06]  /*4d20*/  MOV R57, R204 ;  /* 0x000000cc00397202 */ /* 0x000fcc0000000f00 */
[----:B------:R-:W-:Y:S01]  /*4d30*/  HMMA.16816.F32 R232, R4, R34, R164 ;  /* 0x0000002204e8723c */ /* 0x000fe200000018a4 */
[----:B------:R-:W-:Y:S01]  /*4d40*/  MOV R164, R211 ;  /* 0x000000d300a47202 */ /* 0x000fe20000000f00 */
[----:B------:R-:W-:Y:S01]  /*4d50*/  IMAD.MOV.U32 R166, RZ, RZ, R209 ;  /* 0x000000ffffa67224 */ /* 0x000fe200078e00d1 */
[----:B------:R-:W-:Y:S01]  /*4d60*/  MOV R165, R210 ;  /* 0x000000d200a57202 */ /* 0x000fe20000000f00 */
[----:B---3--:R-:W-:Y:S01]  /*4d70*/  FFMA.FTZ R16, R142, UR10, -R2 ;  /* 0x0000000a8e107c23 */ /* 0x008fe20008010802 */
[----:B------:R-:W-:-:S03]  /*4d80*/  MOV R167, R208 ;  /* 0x000000d000a77202 */ /* 0x000fc60000000f00 */
[----:B------:R3:W4:Y:S01]  /*4d90*/  MUFU.EX2 R51, R16 ;  /* 0x0000001000337308 */ /* 0x0007220000000800 */
[C---:B------:R-:W-:Y:S08]  /*4da0*/  HMMA.16816.F32 R216, R4.reuse, R36, R156 ;  /* 0x0000002404d8723c */ /* 0x040ff0000000189c */
[----:B--2---:R-:W-:Y:S01]  /*4db0*/  HMMA.16816.F32 R212, R4, R44, R144 ;  /* 0x0000002c04d4723c */ /* 0x004fe20000001890 */
[----:B------:R-:W-:Y:S01]  /*4dc0*/  IMAD.MOV.U32 R144, RZ, RZ, R236 ;  /* 0x000000ffff907224 */ /* 0x000fe200078e00ec */
[----:B------:R-:W-:Y:S01]  /*4dd0*/  MOV R146, R166 ;  /* 0x000000a600927202 */ /* 0x000fe20000000f00 */
[----:B------:R-:W-:Y:S01]  /*4de0*/  IMAD.MOV.U32 R166, RZ, RZ, R18 ;  /* 0x000000ffffa67224 */ /* 0x000fe200078e0012 */
[----:B------:R-:W-:Y:S01]  /*4df0*/  MOV R147, R141 ;  /* 0x0000008d00937202 */ /* 0x000fe20000000f00 */
[----:B------:R-:W-:-:S02]  /*4e00*/  IMAD.MOV.U32 R141, RZ, RZ, R17 ;  /* 0x000000ffff8d7224 */ /* 0x000fc400078e0011 */
[----:B---3--:R-:W-:Y:S01]  /*4e10*/  FFMA.FTZ R16, R168, UR10, -R2 ;  /* 0x0000000aa8107c23 */ /* 0x008fe20008010802 */
[----:B----4-:R-:W-:Y:S01]  /*4e20*/  MOV R145, R51 ;  /* 0x0000003300917202 */ /* 0x010fe20000000f00 */
[C---:B------:R-:W-:Y:S01]  /*4e30*/  HMMA.16816.F32 R236, R4.reuse, R60, R128 ;  /* 0x0000003c04ec723c */ /* 0x040fe20000001880 */
[----:B------:R-:W-:Y:S01]  /*4e40*/  MOV R51, R206 ;  /* 0x000000ce00337202 */ /* 0x000fe20000000f00 */
[----:B------:R2:W3:Y:S01]  /*4e50*/  MUFU.EX2 R50, R16 ;  /* 0x0000001000327308 */ /* 0x0004e20000000800 */
[----:B------:R-:W-:Y:S01]  /*4e60*/  MOV R131, R194 ;  /* 0x000000c200837202 */ /* 0x000fe20000000f00 */
[----:B------:R-:W-:Y:S01]  /*4e70*/  IMAD.MOV.U32 R130, RZ, RZ, R193 ;  /* 0x000000ffff827224 */ /* 0x000fe200078e00c1 */
[----:B------:R-:W-:Y:S01]  /*4e80*/  MOV R129, R192 ;  /* 0x000000c000817202 */ /* 0x000fe20000000f00 */
[----:B------:R-:W-:Y:S02]  /*4e90*/  IMAD.MOV.U32 R168, RZ, RZ, R56 ;  /* 0x000000ffffa87224 */ /* 0x000fe400078e0038 */
[----:B------:R-:W-:Y:S01]  /*4ea0*/  HMMA.16816.F32 R204, R4, R26, R124 ;  /* 0x0000001a04cc723c */ /* 0x000fe2000000187c */
[----:B------:R-:W-:Y:S01]  /*4eb0*/  MOV R127, R200 ;  /* 0x000000c8007f7202 */ /* 0x000fe20000000f00 */
[----:B------:R-:W-:-:S06]  /*4ec0*/  IMAD.MOV.U32 R126, RZ, RZ, R195 ;  /* 0x000000ffff7e7224 */ /* 0x000fcc00078e00c3 */
[----:B------:R-:W-:Y:S01]  /*4ed0*/  HMMA.16816.F32 R196, R4, R40, R148 ;  /* 0x0000002804c4723c */ /* 0x000fe20000001894 */
[----:B--2---:R-:W-:-:S04]  /*4ee0*/  FFMA.FTZ R16, R122, UR10, -R0 ;  /* 0x0000000a7a107c23 */ /* 0x004fc80008010800 */
[----:B------:R2:W-:Y:S03]  /*4ef0*/  MUFU.EX2 R244, R16 ;  /* 0x0000001000f47308 */ /* 0x0005e60000000800 */
[C---:B------:R-:W-:Y:S08]  /*4f00*/  HMMA.16816.F32 R152, R4.reuse, R32, R152 ;  /* 0x000000200498723c */ /* 0x040ff00000001898 */
[----:B------:R-:W-:Y:S01]  /*4f10*/  HMMA.16816.F32 R220, R4, R24, R160 ;  /* 0x0000001804dc723c */ /* 0x000fe200000018a0 */
[----:B--2---:R-:W-:-:S07]  /*4f20*/  FFMA.FTZ R16, R121, UR10, -R0 ;  /* 0x0000000a79107c23 */ /* 0x004fce0008010800 */
[C---:B-1----:R-:W-:Y:S01]  /*4f30*/  HMMA.16816.F32 R136, R4.reuse, R52, R136 ;  /* 0x000000340488723c */ /* 0x042fe20000001888 */
[----:B------:R1:W2:Y:S07]  /*4f40*/  MUFU.EX2 R245, R16 ;  /* 0x0000001000f57308 */ /* 0x0002ae0000000800 */
[C---:B------:R-:W-:Y:S08]  /*4f50*/  HMMA.16816.F32 R192, R4.reuse, R38, R116 ;  /* 0x0000002604c0723c */ /* 0x040ff00000001874 */
[----:B------:R-:W-:Y:S01]  /*4f60*/  HMMA.16816.F32 R156, R4, R46, R108 ;  /* 0x0000002e049c723c */ /* 0x000fe2000000186c */
[----:B-1----:R-:W-:-:S04]  /*4f70*/  FFMA.FTZ R16, R120, UR10, -R0 ;  /* 0x0000000a78107c23 */ /* 0x002fc80008010800 */
[----:B------:R1:W-:Y:S03]  /*4f80*/  MUFU.EX2 R243, R16 ;  /* 0x0000001000f37308 */ /* 0x0003e60000000800 */
[C---:B------:R-:W-:Y:S08]  /*4f90*/  HMMA.16816.F32 R148, R4.reuse, R54, R104 ;  /* 0x000000360494723c */ /* 0x040ff00000001868 */
[----:B------:R-:W-:Y:S01]  /*4fa0*/  HMMA.16816.F32 R208, R4, R62, R92 ;  /* 0x0000003e04d0723c */ /* 0x000fe2000000185c */
[----:B-1----:R-:W-:Y:S01]  /*4fb0*/  FFMA.FTZ R16, R49, UR10, -R0 ;  /* 0x0000000a31107c23 */ /* 0x002fe20008010800 */
[----:B---3--:R-:W-:-:S06]  /*4fc0*/  IMAD.MOV.U32 R49, RZ, RZ, R50 ;  /* 0x000000ffff317224 */ /* 0x008fcc00078e0032 */
[----:B------:R-:W-:Y:S01]  /*4fd0*/  HMMA.16816.F32 R92, R8, R88, RZ ;  /* 0x00000058085c723c */ /* 0x000fe200000018ff */
[----:B------:R-:W-:Y:S01]  /*4fe0*/  IMAD.MOV.U32 R50, RZ, RZ, R201 ;  /* 0x000000ffff327224 */ /* 0x000fe200078e00c9 */
[----:B------:R-:W1:Y:S06]  /*4ff0*/  MUFU.EX2 R142, R16 ;  /* 0x00000010008e7308 */ /* 0x000e6c0000000800 */
[----:B------:R-:W-:Y:S01]  /*5000*/  HMMA.16816.F32 R200, R4, R42, R112 ;  /* 0x0000002a04c8723c */ /* 0x000fe20000001870 */
[----:B------:R-:W-:Y:S02]  /*5010*/  F2FP.F16.F32.PACK_AB R4, R242, R132 ;  /* 0x00000084f204723e */ /* 0x000fe400000000ff */
[----:B--2---:R-:W-:-:S02]  /*5020*/  F2FP.F16.F32.PACK_AB R5, R245, R244 ;  /* 0x000000f4f505723e */ /* 0x004fc400000000ff */
[----:B------:R-:W-:-:S03]  /*5030*/  F2FP.F16.F32.PACK_AB R6, R49, R145 ;  /* 0x000000913106723e */ /* 0x000fc600000000ff */
[----:B------:R-:W-:Y:S01]  /*5040*/  HMMA.16816.F32 R88, R8, R90, RZ ;  /* 0x0000005a0858723c */ /* 0x000fe200000018ff */
[----:B-1----:R-:W-:-:S07]  /*5050*/  F2FP.F16.F32.PACK_AB R7, R142, R243 ;  /* 0x000000f38e07723e */ /* 0x002fce00000000ff */
[C---:B------:R-:W-:Y:S08]  /*5060*/  HMMA.16816.F32 R160, R4.reuse, R20, R100 ;  /* 0x0000001404a0723c */ /* 0x040ff00000001864 */
[----:B------:R-:W-:Y:S08]  /*5070*/  HMMA.16816.F32 R120, R4, R22, R96 ;  /* 0x000000160478723c */ /* 0x000ff00000001860 */
[----:B------:R-:W-:Y:S08]  /*5080*/  HMMA.16816.F32 R20, R8, R76, RZ ;  /* 0x0000004c0814723c */ /* 0x000ff000000018ff */
[----:B------:R-:W-:Y:S01]  /*5090*/  HMMA.16816.F32 R116, R4, R32, R64 ;  /* 0x000000200474723c */ /* 0x000fe20000001840 */
[----:B------:R-:W-:Y:S01]  /*50a0*/  IMAD.MOV.U32 R33, RZ, RZ, R165 ;  /* 0x000000ffff217224 */ /* 0x000fe200078e00a5 */
[----:B------:R-:W-:Y:S01]  /*50b0*/  MOV R165, R57 ;  /* 0x0000003900a57202 */ /* 0x000fe20000000f00 */
[----:B------:R-:W-:Y:S01]  /*50c0*/  IMAD.MOV.U32 R32, RZ, RZ, R167 ;  /* 0x000000ffff207224 */ /* 0x000fe200078e00a7 */
[----:B------:R-:W-:-:S04]  /*50d0*/  MOV R167, R19 ;  /* 0x0000001300a77202 */ /* 0x000fc80000000f00 */
        /* <DEDUP_REMOVED lines=12> */
[----:B------:R-:W-:Y:S01]  /*51a0*/  IMAD.MOV.U32 R10, RZ, RZ, R130 ;  /* 0x000000ffff0a7224 */ /* 0x000fe200078e0082 */
[----:B------:R-:W-:-:S04]  /*51b0*/  MOV R9, R131 ;  /* 0x0000008300097202 */ /* 0x000fc80000000f00 */
[----:B------:R-:W-:Y:S01]  /*51c0*/  HMMA.16816.F32 R104, R4, R36, R92 ;  /* 0x000000240468723c */ /* 0x000fe2000000185c */
[----:B------:R1:W-:Y:S01]  /*51d0*/  MUFU.EX2 R36, R8 ;  /* 0x0000000800247308 */ /* 0x0003e20000000800 */
[----:B------:R-:W-:-:S06]  /*51e0*/  IMAD.MOV.U32 R37, RZ, RZ, R147 ;  /* 0x000000ffff257224 */ /* 0x000fcc00078e0093 */
[----:B------:R-:W-:Y:S01]  /*51f0*/  HMMA.16816.F32 R108, R4, R52, R20 ;  /* 0x00000034046c723c */ /* 0x000fe20000001814 */
[----:B------:R-:W-:Y:S01]  /*5200*/  IMAD.MOV.U32 R21, RZ, RZ, R10 ;  /* 0x000000ffff157224 */ /* 0x000fe200078e000a */
[----:B------:R-:W-:-:S06]  /*5210*/  MOV R10, R33 ;  /* 0x00000021000a7202 */ /* 0x000fcc0000000f00 */
[C---:B------:R-:W-:Y:S01]  /*5220*/  HMMA.16816.F32 R112, R4.reuse, R24, R96 ;  /* 0x000000180470723c */ /* 0x040fe20000001860 */
[----:B------:R-:W-:Y:S02]  /*5230*/  IMAD.MOV.U32 R25, RZ, RZ, R145 ;  /* 0x000000ffff197224 */ /* 0x000fe400078e0091 */
[----:B-1----:R-:W-:Y:S01]  /*5240*/  FFMA.FTZ R8, R179, UR10, -R2 ;  /* 0x0000000ab3087c23 */ /* 0x002fe20008010802 */
[----:B------:R-:W-:Y:S02]  /*5250*/  MOV R145, R166 ;  /* 0x000000a600917202 */ /* 0x000fe40000000f00 */
[----:B------:R-:W-:Y:S01]  /*5260*/  MOV R166, R51 ;  /* 0x0000003300a67202 */ /* 0x000fe20000000f00 */
[----:B------:R1:W2:Y:S01]  /*5270*/  MUFU.EX2 R23, R8 ;  /* 0x0000000800177308 */ /* 0x0002a20000000800 */
[----:B------:R-:W-:Y:S01]  /*5280*/  MOV R24, R146 ;  /* 0x0000009200187202 */ /* 0x000fe20000000f00 */
[----:B------:R-:W-:Y:S01]  /*5290*/  HMMA.16816.F32 R96, R4, R44, R56 ;  /* 0x0000002c0460723c */ /* 0x000fe20000001838 */
[----:B------:R-:W-:-:S02]  /*52a0*/  IMAD.MOV.U32 R44, RZ, RZ, R50 ;  /* 0x000000ffff2c7224 */ /* 0x000fc400078e0032 */
[----:B------:R-:W-:Y:S02]  /*52b0*/  IMAD.MOV.U32 R146, RZ, RZ, R167 ;  /* 0x000000ffff927224 */ /* 0x000fe400078e00a7 */
[----:B------:R-:W-:Y:S02]  /*52c0*/  IMAD.MOV.U32 R167, RZ, RZ, R15 ;  /* 0x000000ffffa77224 */ /* 0x000fe400078e000f */
[----:B------:R-:W-:Y:S01]  /*52d0*/  IMAD.MOV.U32 R20, RZ, RZ, R25 ;  /* 0x000000ffff147224 */ /* 0x000fe200078e0019 */
[----:B------:R-:W-:Y:S01]  /*52e0*/  HMMA.16816.F32 R128, R4, R34, R100 ;  /* 0x000000220480723c */ /* 0x000fe20000001864 */
[----:B------:R-:W-:Y:S01]  /*52f0*/  IMAD.MOV.U32 R35, RZ, RZ, R126 ;  /* 0x000000ffff237224 */ /* 0x000fe200078e007e */
[----:B------:R-:W-:Y:S02]  /*5300*/  MOV R34, R127 ;  /* 0x0000007f00227202 */ /* 0x000fe40000000f00 */
[----:B------:R-:W-:Y:S01]  /*5310*/  MOV R25, R9 ;  /* 0x0000000900197202 */ /* 0x000fe20000000f00 */
[----:B------:R-:W-:-:S02]  /*5320*/  IMAD.MOV.U32 R9, RZ, RZ, R32 ;  /* 0x000000ffff097224 */ /* 0x000fc400078e0020 */
[--C-:B-1----:R-:W-:Y:S01]  /*5330*/  FFMA.FTZ R8, R178, UR10, -R2.reuse ;  /* 0x0000000ab2087c23 */ /* 0x102fe20008010802 */
[C---:B------:R-:W-:Y:S01]  /*5340*/  HMMA.16816.F32 R100, R4.reuse, R40, R64 ;  /* 0x000000280464723c */ /* 0x040fe20000001840 */
[----:B------:R-:W-:Y:S01]  /*5350*/  IMAD.MOV.U32 R40, RZ, RZ, R165 ;  /* 0x000000ffff287224 */ /* 0x000fe200078e00a5 */
[----:B------:R-:W-:Y:S01]  /*5360*/  MOV R165, R141 ;  /* 0x0000008d00a57202 */ /* 0x000fe20000000f00 */
[----:B------:R1:W-:Y:S01]  /*5370*/  MUFU.EX2 R45, R8 ;  /* 0x00000008002d7308 */ /* 0x0003e20000000800 */
[----:B------:R-:W-:Y:S02]  /*5380*/  MOV R41, R168 ;  /* 0x000000a800297202 */ /* 0x000fe40000000f00 */
[----:B------:R-:W-:Y:S02]  /*5390*/  MOV R179, R9 ;  /* 0x0000000900b37202 */ /* 0x000fe40000000f00 */
[C---:B------:R-:W-:Y:S01]  /*53a0*/  HMMA.16816.F32 R124, R4.reuse, R60, R16 ;  /* 0x0000003c047c723c */ /* 0x040fe20000001810 */
[----:B------:R-:W3:Y:S07]  /*53b0*/  LDSM.16.MT88.4 R16, [R30+0xd000] ;  /* 0x00d000001e10783b */ /* 0x000eee0000004200 */
[----:B------:R-:W-:Y:S01]  /*53c0*/  HMMA.16816.F32 R56, R4, R38, R88 ;  /* 0x000000260438723c */ /* 0x000fe20000001858 */
[----:B-1----:R-:W-:-:S04]  /*53d0*/  FFMA.FTZ R8, R177, UR10, -R2 ;  /* 0x0000000ab1087c23 */ /* 0x002fc80008010802 */
[----:B------:R1:W4:Y:S03]  /*53e0*/  MUFU.EX2 R188, R8 ;  /* 0x0000000800bc7308 */ /* 0x0003260000000800 */
        /* <DEDUP_REMOVED lines=9> */
[----:B--2---:R-:W-:Y:S01]  /*5480*/  IMAD.MOV.U32 R82, RZ, RZ, R23 ;  /* 0x000000ffff527224 */ /* 0x004fe200078e0017 */
[----:B------:R-:W-:Y:S01]  /*5490*/  MOV R23, R44 ;  /* 0x0000002c00177202 */ /* 0x000fe20000000f00 */
[----:B------:R-:W2:Y:S01]  /*54a0*/  LDSM.16.MT88.4 R32, [R30+0xf000] ;  /* 0x00f000001e20783b */ /* 0x000ea20000004200 */
[----:B------:R-:W-:Y:S01]  /*54b0*/  IMAD.MOV.U32 R81, RZ, RZ, R164 ;  /* 0x000000ffff517224 */ /* 0x000fe200078e00a4 */
[----:B------:R-:W-:-:S02]  /*54c0*/  MOV R80, R165 ;  /* 0x000000a500507202 */ /* 0x000fc40000000f00 */
[----:B------:R-:W-:Y:S01]  /*54d0*/  MOV R178, R27 ;  /* 0x0000001b00b27202 */ /* 0x000fe20000000f00 */
[----:B-1----:R-:W-:Y:S01]  /*54e0*/  FFMA.FTZ R8, R140, UR10, -R0 ;  /* 0x0000000a8c087c23 */ /* 0x002fe20008010800 */
[C---:B------:R-:W-:Y:S01]  /*54f0*/  HMMA.16816.F32 R60, R4.reuse, R62, R84 ;  /* 0x0000003e043c723c */ /* 0x040fe20000001854 */
[----:B------:R-:W-:Y:S01]  /*5500*/  IMAD.MOV.U32 R84, RZ, RZ, R37 ;  /* 0x000000ffff547224 */ /* 0x000fe200078e0025 */
[----:B------:R-:W-:Y:S01]  /*5510*/  MOV R85, R24 ;  /* 0x0000001800557202 */ /* 0x000fe20000000f00 */
[----:B------:R1:W-:Y:S01]  /*5520*/  MUFU.EX2 R50, R8 ;  /* 0x0000000800327308 */ /* 0x0003e20000000800 */
[----:B----4-:R-:W-:Y:S02]  /*5530*/  IMAD.MOV.U32 R86, RZ, RZ, R188 ;  /* 0x000000ffff567224 */ /* 0x010fe400078e00bc */
[----:B------:R-:W-:Y:S02]  /*5540*/  IMAD.MOV.U32 R188, RZ, RZ, R10 ;  /* 0x000000ffffbc7224 */ /* 0x000fe400078e000a */
[----:B------:R-:W-:Y:S01]  /*5550*/  HMMA.16816.F32 R64, R4, R42, R72 ;  /* 0x0000002a0440723c */ /* 0x000fe20000001848 */
[----:B------:R-:W-:-:S07]  /*5560*/  F2FP.F16.F32.PACK_AB R10, R86, R45 ;  /* 0x0000002d560a723e */ /* 0x000fce00000000ff */
[----:B------:R-:W-:Y:S01]  /*5570*/  HMMA.16816.F32 R52, R4, R54, R76 ;  /* 0x000000360434723c */ /* 0x000fe2000000184c */
[----:B-1----:R-:W-:-:S04]  /*5580*/  FFMA.FTZ R8, R230, UR10, -R0 ;  /* 0x0000000ae6087c23 */ /* 0x002fc80008010800 */
[----:B------:R1:W4:Y:S02]  /*5590*/  MUFU.EX2 R51, R8 ;  /* 0x0000000800337308 */ /* 0x0003240000000800 */
[----:B-1----:R-:W-:Y:S01]  /*55a0*/  FFMA.FTZ R8, R229, UR10, -R0 ;  /* 0x0000000ae5087c23 */ /* 0x002fe20008010800 */
[----:B----4-:R-:W-:-:S05]  /*55b0*/  F2FP.F16.F32.PACK_AB R9, R51, R50 ;  /* 0x000000323309723e */ /* 0x010fca00000000ff */
[----:B------:R1:W-:Y:S02]  /*55c0*/  MUFU.EX2 R140, R8 ;  /* 0x00000008008c7308 */ /* 0x0003e40000000800 */
[----:B-1----:R-:W-:-:S06]  /*55d0*/  FFMA.FTZ R8, R228, UR10, -R0 ;  /* 0x0000000ae4087c23 */ /* 0x002fcc0008010800 */
[----:B------:R1:W-:Y:S02]  /*55e0*/  MUFU.EX2 R141, R8 ;  /* 0x00000008008d7308 */ /* 0x0003e40000000800 */
[----:B-1----:R-:W-:Y:S01]  /*55f0*/  FFMA.FTZ R8, R172, UR10, -R12 ;  /* 0x0000000aac087c23 */ /* 0x002fe2000801080c */
[----:B------:R-:W-:-:S05]  /*5600*/  IMAD.MOV.U32 R172, RZ, RZ, R20 ;  /* 0x000000ffffac7224 */ /* 0x000fca00078e0014 */
[----:B------:R1:W-:Y:S02]  /*5610*/  MUFU.EX2 R168, R8 ;  /* 0x0000000800a87308 */ /* 0x0003e40000000800 */
[----:B-1----:R-:W-:-:S06]  /*5620*/  FFMA.FTZ R8, R170, UR10, -R12 ;  /* 0x0000000aaa087c23 */ /* 0x002fcc000801080c */
[----:B------:R1:W4:Y:S02]  /*5630*/  MUFU.EX2 R22, R8 ;  /* 0x0000000800167308 */ /* 0x0003240000000800 */
[----:B-1----:R-:W-:Y:S01]  /*5640*/  FFMA.FTZ R8, R171, UR10, -R12 ;  /* 0x0000000aab087c23 */ /* 0x002fe2000801080c */
[----:B----4-:R-:W-:Y:S02]  /*5650*/  MOV R46, R22 ;  /* 0x00000016002e7202 */ /* 0x010fe40000000f00 */
[----:B------:R-:W-:-:S03]  /*5660*/  MOV R22, R11 ;  /* 0x0000000b00167202 */ /* 0x000fc60000000f00 */
[----:B------:R1:W-:Y:S01]  /*5670*/  MUFU.EX2 R147, R8 ;  /* 0x0000000800937308 */ /* 0x0003e20000000800 */
[----:B------:R-:W-:Y:S01]  /*5680*/  IMAD.MOV.U32 R11, RZ, RZ, R49 ;  /* 0x000000ffff0b7224 */ /* 0x000fe200078e0031 */
[----:B------:R-:W-:Y:S01]  /*5690*/  F2FP.F16.F32.PACK_AB R4, R46, R168 ;  /* 0x000000a82e04723e */ /* 0x000fe200000000ff */
[----:B------:R-:W-:-:S03]  /*56a0*/  IMAD.MOV.U32 R47, RZ, RZ, R22 ;  /* 0x000000ffff2f7224 */ /* 0x000fc600078e0016 */
[----:B------:R-:W-:Y:S02]  /*56b0*/  MOV R83, R11 ;  /* 0x0000000b00537202 */ /* 0x000fe40000000f00 */
[----:B------:R-:W-:Y:S01]  /*56c0*/  F2FP.F16.F32.PACK_AB R11, R141, R140 ;  /* 0x0000008c8d0b723e */ /* 0x000fe200000000ff */
[----:B-1----:R-:W-:Y:S01]  /*56d0*/  FFMA.FTZ R8, R173, UR10, -R12 ;  /* 0x0000000aad087c23 */ /* 0x002fe2000801080c */
[----:B------:R-:W-:-:S03]  /*56e0*/  MOV R173, R21 ;  /* 0x0000001500ad7202 */ /* 0x000fc60000000f00 */
[----:B------:R1:W4:Y:S02]  /*56f0*/  MUFU.EX2 R15, R8 ;  /* 0x00000008000f7308 */ /* 0x0003240000000800 */
[----:B-1----:R-:W-:Y:S01]  /*5700*/  FFMA.FTZ R8, R174, UR10, -R3 ;  /* 0x0000000aae087c23 */ /* 0x002fe20008010803 */
[----:B----4-:R-:W-:Y:S02]  /*5710*/  F2FP.F16.F32.PACK_AB R6, R15, R147 ;  /* 0x000000930f06723e */ /* 0x010fe400000000ff */
[----:B------:R-:W-:-:S03]  /*5720*/  MOV R174, R167 ;  /* 0x000000a700ae7202 */ /* 0x000fc60000000f00 */
[----:B------:R1:W4:Y:S02]  /*5730*/  MUFU.EX2 R38, R8 ;  /* 0x0000000800267308 */ /* 0x0003240000000800 */
[----:B-1----:R-:W-:Y:S01]  /*5740*/  FFMA.FTZ R8, R175, UR10, -R3 ;  /* 0x0000000aaf087c23 */ /* 0x002fe20008010803 */
[----:B------:R-:W-:Y:S02]  /*5750*/  MOV R175, R144 ;  /* 0x0000009000af7202 */ /* 0x000fe40000000f00 */
[----:B----4-:R-:W-:-:S03]  /*5760*/  MOV R87, R38 ;  /* 0x0000002600577202 */ /* 0x010fc60000000f00 */
[----:B------:R1:W4:Y:S02]  /*5770*/  MUFU.EX2 R44, R8 ;  /* 0x00000008002c7308 */ /* 0x0003240000000800 */
[----:B-1----:R-:W-:Y:S01]  /*5780*/  FFMA.FTZ R8, R176, UR10, -R3 ;  /* 0x0000000ab0087c23 */ /* 0x002fe20008010803 */
[----:B----4-:R-:W-:Y:S01]  /*5790*/  F2FP.F16.F32.PACK_AB R5, R44, R87 ;  /* 0x000000572c05723e */ /* 0x010fe200000000ff */
[----:B------:R-:W-:-:S04]  /*57a0*/  IMAD.MOV.U32 R176, RZ, RZ, R166 ;  /* 0x000000ffffb07224 */ /* 0x000fc800078e00a6 */
[----:B------:R1:W-:Y:S02]  /*57b0*/  MUFU.EX2 R144, R8 ;  /* 0x0000000800907308 */ /* 0x0003e40000000800 */
[----:B-1----:R-:W-:-:S06]  /*57c0*/  FFMA.FTZ R8, R169, UR10, -R3 ;  /* 0x0000000aa9087c23 */ /* 0x002fcc0008010803 */
[----:B------:R-:W1:Y:S02]  /*57d0*/  MUFU.EX2 R49, R8 ;  /* 0x0000000800317308 */ /* 0x000e640000000800 */
[----:B-1----:R-:W-:Y:S02]  /*57e0*/  F2FP.F16.F32.PACK_AB R7, R49, R144 ;  /* 0x000000903107723e */ /* 0x002fe400000000ff */
[----:B------:R-:W-:-:S05]  /*57f0*/  F2FP.F16.F32.PACK_AB R8, R82, R36 ;  /* 0x000000245208723e */ /* 0x000fca00000000ff */
[C---:B---3--:R-:W-:Y:S01]  /*5800*/  HMMA.16816.F32 R164, R4.reuse, R16, R184 ;  /* 0x0000001004a4723c */ /* 0x048fe200000018b8 */
[----:B------:R-:W-:Y:S01]  /*5810*/  IMAD.MOV.U32 R184, RZ, RZ, R23 ;  /* 0x000000ffffb87224 */ /* 0x000fe200078e0017 */
[----:B------:R-:W-:Y:S01]  /*5820*/  MOV R187, R36 ;  /* 0x0000002400bb7202 */ /* 0x000fe20000000f00 */
[----:B------:R-:W1:Y:S01]  /*5830*/  LDSM.16.MT88.4 R20, [R48+0xd000] ;  /* 0x00d000003014783b */ /* 0x000e620000004200 */
[----:B------:R-:W-:Y:S01]  /*5840*/  MOV R185, R168 ;  /* 0x000000a800b97202 */ /* 0x000fe20000000f00 */
[----:B------:R-:W-:Y:S02]  /*5850*/  IMAD.MOV.U32 R186, RZ, RZ, R231 ;  /* 0x000000ffffba7224 */ /* 0x000fe400078e00e7 */
[----:B------:R-:W3:Y:S01]  /*5860*/  LDSM.16.MT88.4 R36, [R48+0xf000] ;  /* 0x00f000003024783b */ /* 0x000ee20000004200 */
[----:B--2---:R-:W-:Y:S01]  /*5870*/  HMMA.16816.F32 R76, R4, R34, R232 ;  /* 0x00000022044c723c */ /* 0x004fe200000018e8 */
[----:B------:R-:W-:Y:S01]  /*5880*/  IMAD.MOV.U32 R233, RZ, RZ, R176 ;  /* 0x000000ffffe97224 */ /* 0x000fe200078e00b0 */
[----:B------:R-:W-:Y:S01]  /*5890*/  MOV R176, R145 ;  /* 0x0000009100b07202 */ /* 0x000fe20000000f00 */
[----:B------:R-:W-:Y:S01]  /*58a0*/  IMAD.MOV.U32 R235, RZ, RZ, R144 ;  /* 0x000000ffffeb7224 */ /* 0x000fe200078e0090 */
[----:B------:R-:W-:Y:S01]  /*58b0*/  MOV R234, R184 ;  /* 0x000000b800ea7202 */ /* 0x000fe20000000f00 */
[----:B------:R-:W-:-:S03]  /*58c0*/  IMAD.MOV.U32 R232, RZ, RZ, R185 ;  /* 0x000000ffffe87224 */ /* 0x000fc600078e00b9 */
[----:B------:R-:W-:Y:S08]  /*58d0*/  HMMA.16816.F32 R160, R8, R16, R160 ;  /* 0x0000001008a0723c */ /* 0x000ff000000018a0 */
[-C--:B------:R-:W-:Y:S08]  /*58e0*/  HMMA.16816.F32 R168, R4, R18.reuse, R180 ;  /* 0x0000001204a8723c */ /* 0x080ff000000018b4 */
[----:B------:R-:W-:Y:S01]  /*58f0*/  HMMA.16816.F32 R72, R8, R18, R120 ;  /* 0x000000120848723c */ /* 0x000fe20000001878 */
[----:B------:R-:W2:Y:S07]  /*5900*/  LDSM.16.MT88.4 R16, [R29+0x1000] ;  /* 0x001000001d10783b */ /* 0x000eae0000004200 */
[C---:B------:R-:W-:Y:S08]  /*5910*/  HMMA.16816.F32 R88, R4.reuse, R32, R152 ;  /* 0x000000200458723c */ /* 0x040ff00000001898 */
[----:B-1----:R-:W-:Y:S01]  /*5920*/  HMMA.16816.F32 R152, R4, R22, R204 ;  /* 0x000000160498723c */ /* 0x002fe200000018cc */
[----:B------:R-:W-:Y:S01]  /*5930*/  IMAD.MOV.U32 R206, RZ, RZ, R233 ;  /* 0x000000ffffce7224 */ /* 0x000fe200078e00e9 */
[----:B------:R-:W-:Y:S01]  /*5940*/  MOV R207, R174 ;  /* 0x000000ae00cf7202 */ /* 0x000fe20000000f00 */
[----:B------:R-:W-:Y:S01]  /*5950*/  IMAD.MOV.U32 R233, RZ, RZ, R44 ;  /* 0x000000ffffe97224 */ /* 0x000fe200078e002c */
[----:B------:R-:W-:-:S04]  /*5960*/  MOV R174, R47 ;  /* 0x0000002f00ae7202 */ /* 0x000fc80000000f00 */
[----:B------:R-:W-:Y:S01]  /*5970*/  HMMA.16816.F32 R228, R8, R32, R116 ;  /* 0x0000002008e4723c */ /* 0x000fe20000001874 */
[----:B------:R-:W-:Y:S01]  /*5980*/  MOV R118, R40 ;  /* 0x0000002800767202 */ /* 0x000fe20000000f00 */
[----:B------:R-:W-:Y:S01]  /*5990*/  IMAD.MOV.U32 R117, RZ, RZ, R41 ;  /* 0x000000ffff757224 */ /* 0x000fe200078e0029 */
[----:B------:R-:W-:Y:S01]  /*59a0*/  MOV R32, R147 ;  /* 0x0000009300207202 */ /* 0x000fe20000000f00 */
[----:B------:R-:W-:Y:S01]  /*59b0*/  IMAD.MOV.U32 R116, RZ, RZ, R25 ;  /* 0x000000ffff747224 */ /* 0x000fe200078e0019 */
[----:B------:R-:W1:Y:S01]  /*59c0*/  LDSM.16.MT88.4 R40, [R29+0x3000] ;  /* 0x003000001d28783b */ /* 0x000e620000004200 */
[----:B------:R-:W-:Y:S01]  /*59d0*/  IMAD.MOV.U32 R33, RZ, RZ, R146 ;  /* 0x000000ffff217224 */ /* 0x000fe200078e0092 */
[----:B------:R-:W-:Y:S01]  /*59e0*/  MOV R119, R186 ;  /* 0x000000ba00777202 */ /* 0x000fe20000000f00 */
[C---:B---3--:R-:W-:Y:S01]  /*59f0*/  HMMA.16816.F32 R120, R4.reuse, R38, R156 ;  /* 0x000000260478723c */ /* 0x048fe2000000189c */
[----:B------:R-:W-:Y:S01]  /*5a00*/  IMAD.MOV.U32 R157, RZ, RZ, R46 ;  /* 0x000000ffff9d7224 */ /* 0x000fe200078e002e */
[----:B------:R-:W-:Y:S01]  /*5a10*/  MOV R156, R45 ;  /* 0x0000002d009c7202 */ /* 0x000fe20000000f00 */
[----:B------:R-:W3:Y:S04]  /*5a20*/  LDSM.16.MT88.4 R24, [R31+0x1000] ;  /* 0x001000001f18783b */ /* 0x000ee80000004200 */
[----:B------:R-:W4:Y:S01]  /*5a30*/  LDSM.16.MT88.4 R44, [R31+0x3000] ;  /* 0x003000001f2c783b */ /* 0x000f220000004200 */
[----:B------:R-:W-:Y:S01]  /*5a40*/  HMMA.16816.F32 R144, R4, R20, R220 ;  /* 0x000000140490723c */ /* 0x000fe200000018dc */
[----:B------:R-:W-:Y:S01]  /*5a50*/  IMAD.MOV.U32 R221, RZ, RZ, R84 ;  /* 0x000000ffffdd7224 */ /* 0x000fe200078e0054 */
[----:B------:R-:W-:Y:S01]  /*5a60*/  MOV R222, R85 ;  /* 0x0000005500de7202 */ /* 0x000fe20000000f00 */
[----:B------:R-:W-:Y:S01]  /*5a70*/  IMAD.MOV.U32 R223, RZ, RZ, R86 ;  /* 0x000000ffffdf7224 */ /* 0x000fe200078e0056 */
[----:B------:R-:W-:Y:S01]  /*5a80*/  MOV R220, R187 ;  /* 0x000000bb00dc7202 */ /* 0x000fe20000000f00 */
[----:B------:R-:W-:Y:S01]  /*5a90*/  IMAD.MOV.U32 R204, RZ, RZ, R221 ;  /* 0x000000ffffcc7224 */ /* 0x000fe200078e00dd */
[----:B------:R-:W-:-:S02]  /*5aa0*/  MOV R205, R222 ;  /* 0x000000de00cd7202 */ /* 0x000fc40000000f00 */
[----:B--2---:R-:W-:Y:S01]  /*5ab0*/  HMMA.16816.F32 R180, R4, R16, R216 ;  /* 0x0000001004b4723c */ /* 0x004fe200000018d8 */
[----:B------:R-:W-:Y:S02]  /*5ac0*/  MOV R219, R87 ;  /* 0x0000005700db7202 */ /* 0x000fe40000000f00 */
[----:B------:R-:W-:-:S03]  /*5ad0*/  MOV R159, R220 ;  /* 0x000000dc009f7202 */ /* 0x000fc60000000f00 */
[----:B------:R-:W-:Y:S02]  /*5ae0*/  IMAD.MOV.U32 R158, RZ, RZ, R219 ;  /* 0x000000ffff9e7224 */ /* 0x000fe400078e00db */
[C---:B------:R-:W-:Y:S08]  /*5af0*/  HMMA.16816.F32 R84, R4.reuse, R36, R212 ;  /* 0x000000240454723c */ /* 0x040ff000000018d4 */
[C---:B------:R-:W-:Y:S08]  /*5b00*/  HMMA.16816.F32 R184, R4.reuse, R18, R192 ;  /* 0x0000001204b8723c */ /* 0x040ff000000018c0 */
[C---:B-1----:R-:W-:Y:S08]  /*5b10*/  HMMA.16816.F32 R136, R4.reuse, R40, R136 ;  /* 0x000000280488723c */ /* 0x042ff00000001888 */
[C---:B---3--:R-:W-:Y:S08]  /*5b20*/  HMMA.16816.F32 R196, R4.reuse, R24, R196 ;  /* 0x0000001804c4723c */ /* 0x048ff000000018c4 */
[C---:B------:R-:W-:Y:S08]  /*5b30*/  HMMA.16816.F32 R200, R4.reuse, R26, R200 ;  /* 0x0000001a04c8723c */ /* 0x040ff000000018c8 */
[C---:B------:R-:W-:Y:S08]  /*5b40*/  HMMA.16816.F32 R148, R4.reuse, R42, R148 ;  /* 0x0000002a0494723c */ /* 0x040ff00000001894 */
[----:B----4-:R-:W-:Y:S01]  /*5b50*/  HMMA.16816.F32 R212, R4, R44, R236 ;  /* 0x0000002c04d4723c */ /* 0x010fe200000018ec */
[----:B------:R-:W-:-:S07]  /*5b60*/  IMAD.MOV.U32 R239, RZ, RZ, R223 ;  /* 0x000000ffffef7224 */ /* 0x000fce00078e00df */
[----:B------:R-:W-:Y:S01]  /*5b70*/  HMMA.16816.F32 R208, R4, R46, R208 ;  /* 0x0000002e04d0723c */ /* 0x000fe200000018d0 */
[----:B------:R-:W-:Y:S01]  /*5b80*/  FFMA.FTZ R4, R249, UR10, -R2 ;  /* 0x0000000af9047c23 */ /* 0x000fe20008010802 */
[----:B------:R-:W-:Y:S01]  /*5b90*/  IMAD.MOV.U32 R6, RZ, RZ, R32 ;  /* 0x000000ffff067224 */ /* 0x000fe200078e0020 */
[----:B------:R-:W-:Y:S02]  /*5ba0*/  MOV R7, R33 ;  /* 0x0000002100077202 */ /* 0x000fe40000000f00 */
[----:B------:R1:W-:Y:S01]  /*5bb0*/  MUFU.EX2 R236, R4 ;  /* 0x0000000400ec7308 */ /* 0x0003e20000000800 */
[----:B------:R-:W-:Y:S02]  /*5bc0*/  MOV R5, R235 ;  /* 0x000000eb00057202 */ /* 0x000fe40000000f00 */
[----:B------:R-:W-:Y:S01]  /*5bd0*/  HMMA.16816.F32 R32, R8, R34, R128 ;  /* 0x000000220820723c */ /* 0x000fe20000001880 */
[----:B------:R-:W-:Y:S01]  /*5be0*/  IMAD.MOV.U32 R128, RZ, RZ, R176 ;  /* 0x000000ffff807224 */ /* 0x000fe200078e00b0 */
[----:B------:R-:W-:Y:S01]  /*5bf0*/  MOV R129, R177 ;  /* 0x000000b100817202 */ /* 0x000fe20000000f00 */
[----:B------:R-:W-:Y:S01]  /*5c00*/  IMAD.MOV.U32 R130, RZ, RZ, R178 ;  /* 0x000000ffff827224 */ /* 0x000fe200078e00b2 */
[----:B------:R-:W-:-:S04]  /*5c10*/  MOV R131, R179 ;  /* 0x000000b300837202 */ /* 0x000fc80000000f00 */
[----:B------:R-:W-:Y:S01]  /*5c20*/  HMMA.16816.F32 R220, R8, R20, R112 ;  /* 0x0000001408dc723c */ /* 0x000fe20000001870 */
[----:B-1----:R-:W-:-:S07]  /*5c30*/  FFMA.FTZ R4, R248, UR10, -R2 ;  /* 0x0000000af8047c23 */ /* 0x002fce0008010802 */
[C---:B------:R-:W-:Y:S01]  /*5c40*/  HMMA.16816.F32 R216, R8.reuse, R22, R92 ;  /* 0x0000001608d8723c */ /* 0x040fe2000000185c */
[----:B------:R1:W2:Y:S07]  /*5c50*/  MUFU.EX2 R237, R4 ;  /* 0x0000000400ed7308 */ /* 0x0002ae0000000800 */
[C---:B------:R-:W-:Y:S08]  /*5c60*/  HMMA.16816.F32 R56, R8.reuse, R18, R56 ;  /* 0x000000120838723c */ /* 0x040ff00000001838 */
[----:B------:R-:W-:Y:S01]  /*5c70*/  HMMA.16816.F32 R176, R8, R16, R104 ;  /* 0x0000001008b0723c */ /* 0x000fe20000001868 */
[--C-:B-1----:R-:W-:Y:S01]  /*5c80*/  FFMA.FTZ R4, R247, UR10, -R2.reuse ;  /* 0x0000000af7047c23 */ /* 0x102fe20008010802 */
[----:B------:R-:W-:-:S03]  /*5c90*/  FFMA.FTZ R2, R246, UR10, -R2 ;  /* 0x0000000af6027c23 */ /* 0x000fc60008010802 */
[----:B------:R-:W-:Y:S03]  /*5ca0*/  MUFU.EX2 R238, R4 ;  /* 0x0000000400ee7308 */ /* 0x000fe60000000800 */
[----:B------:R-:W-:Y:S05]  /*5cb0*/  HMMA.16816.F32 R192, R8, R24, R100 ;  /* 0x0000001808c0723c */ /* 0x000fea0000001864 */
[----:B------:R1:W-:Y:S02]  /*5cc0*/  MUFU.EX2 R235, R2 ;  /* 0x0000000200eb7308 */ /* 0x0003e40000000800 */
[----:B-1----:R-:W-:Y:S01]  /*5cd0*/  FFMA.FTZ R2, R128, UR10, -R0 ;  /* 0x0000000a80027c23 */ /* 0x002fe20008010800 */
[----:B------:R-:W-:Y:S01]  /*5ce0*/  IMAD.MOV.U32 R128, RZ, RZ, R129 ;  /* 0x000000ffff807224 */ /* 0x000fe200078e0081 */
[----:B------:R-:W-:Y:S01]  /*5cf0*/  MOV R129, R130 ;  /* 0x0000008200817202 */ /* 0x000fe20000000f00 */
[----:B------:R-:W-:Y:S01]  /*5d00*/  IMAD.MOV.U32 R130, RZ, RZ, R131 ;  /* 0x000000ffff827224 */ /* 0x000fe200078e0083 */
[----:B------:R-:W-:Y:S01]  /*5d10*/  MOV R131, R5 ;  /* 0x0000000500837202 */ /* 0x000fe20000000f00 */
[----:B------:R-:W-:Y:S01]  /*5d20*/  IMAD.MOV.U32 R5, RZ, RZ, R6 ;  /* 0x000000ffff057224 */ /* 0x000fe200078e0006 */
[----:B------:R-:W-:Y:S01]  /*5d30*/  MOV R6, R7 ;  /* 0x0000000700067202 */ /* 0x000fe20000000f00 */
[----:B------:R1:W-:Y:S01]  /*5d40*/  MUFU.EX2 R20, R2 ;  /* 0x0000000200147308 */ /* 0x0003e20000000800 */
        /* <DEDUP_REMOVED lines=8> */
[----:B------:R-:W-:-:S02]  /*5dd0*/  IMAD.MOV.U32 R175, RZ, RZ, R240 ;  /* 0x000000ffffaf7224 */ /* 0x000fc400078e00f0 */
[----:B------:R-:W3:Y:S01]  /*5de0*/  LDL.LU R240, [R1+0x80] ;  /* 0x0000800001f07983 */ /* 0x000ee20000300800 */
[----:B-1----:R-:W-:Y:S01]  /*5df0*/  FFMA.FTZ R2, R128, UR10, -R0 ;  /* 0x0000000a80027c23 */ /* 0x002fe20008010800 */
[----:B------:R-:W-:Y:S01]  /*5e00*/  MOV R128, R129 ;  /* 0x0000008100807202 */ /* 0x000fe20000000f00 */
[----:B------:R-:W-:Y:S01]  /*5e10*/  IMAD.MOV.U32 R129, RZ, RZ, R130 ;  /* 0x000000ffff817224 */ /* 0x000fe200078e0082 */
[----:B------:R-:W-:Y:S01]  /*5e20*/  MOV R130, R131 ;  /* 0x0000008300827202 */ /* 0x000fe20000000f00 */
[----:B------:R-:W-:Y:S01]  /*5e30*/  IMAD.MOV.U32 R131, RZ, RZ, R5 ;  /* 0x000000ffff837224 */ /* 0x000fe200078e0005 */
[----:B------:R-:W-:Y:S01]  /*5e40*/  MOV R5, R6 ;  /* 0x0000000600057202 */ /* 0x000fe20000000f00 */
[----:B------:R-:W-:Y:S01]  /*5e50*/  IMAD.MOV.U32 R6, RZ, RZ, R7 ;  /* 0x000000ffff067224 */ /* 0x000fe200078e0007 */
[----:B------:R1:W4:Y:S01]  /*5e60*/  MUFU.EX2 R22, R2 ;  /* 0x0000000200167308 */ /* 0x0003220000000800 */
        /* <DEDUP_REMOVED lines=9> */
[----:B------:R-:W3:Y:S01]  /*5f00*/  LDL.LU R242, [R1+0x7c] ;  /* 0x00007c0001f27983 */ /* 0x000ee20000300800 */
[----:B-1----:R-:W-:Y:S01]  /*5f10*/  FFMA.FTZ R2, R128, UR10, -R0 ;  /* 0x0000000a80027c23 */ /* 0x002fe20008010800 */
        /* <DEDUP_REMOVED lines=16> */
[----:B------:R-:W-:Y:S01]  /*6020*/  FFMA.FTZ R0, R128, UR10, -R0 ;  /* 0x0000000a80007c23 */ /* 0x000fe20008010800 */
[----:B------:R-:W-:Y:S01]  /*6030*/  IMAD.MOV.U32 R246, RZ, RZ, R5 ;  /* 0x000000fffff67224 */ /* 0x000fe200078e0005 */
[----:B------:R-:W-:Y:S01]  /*6040*/  MOV R5, R6 ;  /* 0x0000000600057202 */ /* 0x000fe20000000f00 */
[----:B------:R-:W-:Y:S01]  /*6050*/  IMAD.MOV.U32 R6, RZ, RZ, R232 ;  /* 0x000000ffff067224 */ /* 0x000fe200078e00e8 */
[----:B------:R-:W-:Y:S01]  /*6060*/  MUFU.EX2 R21, R0 ;  /* 0x0000000000157308 */ /* 0x000fe20000000800 */
        /* <DEDUP_REMOVED lines=11> */
[C---:B------:R-:W-:Y:S01]  /*6120*/  HMMA.16816.F32 R64, R8.reuse, R26, R64 ;  /* 0x0000001a0840723c */ /* 0x040fe20000001840 */
[----:B------:R-:W-:Y:S01]  /*6130*/  MOV R174, R173 ;  /* 0x000000ad00ae7202 */ /* 0x000fe20000000f00 */
[----:B------:R-:W-:Y:S01]  /*6140*/  IMAD.MOV.U32 R173, RZ, RZ, R172 ;  /* 0x000000ffffad7224 */ /* 0x000fe200078e00ac */
[----:B------:R-:W-:Y:S01]  /*6150*/  MOV R129, R118 ;  /* 0x0000007600817202 */ /* 0x000fe20000000f00 */
[----:B------:R-:W-:Y:S01]  /*6160*/  IMAD.MOV.U32 R128, RZ, RZ, R117 ;  /* 0x000000ffff807224 */ /* 0x000fe200078e0075 */
[----:B------:R-:W-:Y:S01]  /*6170*/  MOV R172, R252 ;  /* 0x000000fc00ac7202 */ /* 0x000fe20000000f00 */
[----:B------:R-:W-:Y:S01]  /*6180*/  IMAD.MOV.U32 R95, RZ, RZ, R113 ;  /* 0x000000ffff5f7224 */ /* 0x000fe200078e0071 */
[----:B------:R1:W4:Y:S01]  /*6190*/  MUFU.EX2 R23, R2 ;  /* 0x0000000200177308 */ /* 0x0003220000000800 */
[----:B------:R-:W-:Y:S01]  /*61a0*/  HMMA.16816.F32 R24, R8, R36, R96 ;  /* 0x000000240818723c */ /* 0x000fe20000001860 */
[----:B------:R-:W-:Y:S01]  /*61b0*/  MOV R94, R114 ;  /* 0x00000072005e7202 */ /* 0x000fe20000000f00 */
[----:B------:R-:W-:Y:S01]  /*61c0*/  LDSM.16.MT88.4 R96, [R30+0xf800] ;  /* 0x00f800001e60783b */ /* 0x000fe20000004200 */
[----:B------:R-:W-:Y:S01]  /*61d0*/  MOV R93, R115 ;  /* 0x00000073005d7202 */ /* 0x000fe20000000f00 */
[----:B------:R-:W-:-:S04]  /*61e0*/  IMAD.MOV.U32 R248, RZ, RZ, R130 ;  /* 0x000000fffff87224 */ /* 0x000fc800078e0082 */
[----:B------:R-:W-:Y:S01]  /*61f0*/  HMMA.16816.F32 R52, R8, R42, R52 ;  /* 0x0000002a0834723c */ /* 0x000fe20000001834 */
[----:B------:R-:W-:-:S07]  /*6200*/  MOV R6, R172 ;  /* 0x000000ac00067202 */ /* 0x000fce0000000f00 */
[----:B------:R-:W-:Y:S01]  /*6210*/  HMMA.16816.F32 R60, R8, R46, R60 ;  /* 0x0000002e083c723c */ /* 0x000fe2000000183c */
[----:B------:R-:W-:Y:S02]  /*6220*/  MOV R4, R82 ;  /* 0x0000005200047202 */ /* 0x000fe40000000f00 */
[----:B------:R-:W-:-:S05]  /*6230*/  MOV R247, R131 ;  /* 0x0000008300f77202 */ /* 0x000fca0000000f00 */
[C---:B------:R-:W-:Y:S01]  /*6240*/  HMMA.16816.F32 R100, R8.reuse, R40, R108 ;  /* 0x000000280864723c */ /* 0x040fe2000000186c */
[----:B------:R-:W-:Y:S01]  /*6250*/  MOV R107, R129 ;  /* 0x00000081006b7202 */ /* 0x000fe20000000f00 */
[----:B------:R-:W-:Y:S01]  /*6260*/  IMAD.MOV.U32 R92, RZ, RZ, R128 ;  /* 0x000000ffff5c7224 */ /* 0x000fe200078e0080 */
[----:B------:R3:W5:Y:S01]  /*6270*/  LDL.LU R252, [R1+0x74] ;  /* 0x0000740001fc7983 */ /* 0x0007620000300800 */
[----:B-1----:R-:W-:Y:S01]  /*6280*/  MOV R2, R6 ;  /* 0x0000000600027202 */ /* 0x002fe20000000f00 */
[----:B------:R-:W-:Y:S01]  /*6290*/  IMAD.MOV.U32 R6, RZ, RZ, R188 ;  /* 0x000000ffff067224 */ /* 0x000fe200078e00bc */
[----:B------:R-:W-:Y:S01]  /*62a0*/  MOV R111, R80 ;  /* 0x00000050006f7202 */ /* 0x000fe20000000f00 */
[----:B------:R-:W-:Y:S01]  /*62b0*/  IMAD.MOV.U32 R130, RZ, RZ, R175 ;  /* 0x000000ffff827224 */ /* 0x000fe200078e00af */
[----:B------:R-:W-:Y:S01]  /*62c0*/  HMMA.16816.F32 R36, R8, R38, R68 ;  /* 0x000000260824723c */ /* 0x000fe20000001844 */
        /* <DEDUP_REMOVED lines=10> */
[----:B------:R-:W1:Y:S01]  /*6370*/  LDSM.16.MT88.4 R204, [R31+0x1800] ;  /* 0x001800001fcc783b */ /* 0x000e620000004200 */
[----:B--2---:R-:W-:Y:S02]  /*6380*/  F2FP.F16.F32.PACK_AB R128, R237, R236 ;  /* 0x000000eced80723e */ /* 0x004fe400000000ff */
[----:B----4-:R-:W-:Y:S02]  /*6390*/  F2FP.F16.F32.PACK_AB R129, R22, R20 ;  /* 0x000000141681723e */ /* 0x010fe400000000ff */
[----:B------:R-:W-:Y:S02]  /*63a0*/  F2FP.F16.F32.PACK_AB R130, R235, R238 ;  /* 0x000000eeeb82723e */ /* 0x000fe400000000ff */
[----:B------:R-:W-:Y:S02]  /*63b0*/  F2FP.F16.F32.PACK_AB R131, R21, R23 ;  /* 0x000000171583723e */ /* 0x000fe400000000ff */
[----:B------:R-:W-:-:S02]  /*63c0*/  MOV R108, R157 ;  /* 0x0000009d006c7202 */ /* 0x000fc40000000f00 */
[----:B------:R-:W-:Y:S02]  /*63d0*/  MOV R109, R158 ;  /* 0x0000009e006d7202 */ /* 0x000fe40000000f00 */
[----:B------:R-:W-:Y:S01]  /*63e0*/  MOV R43, R111 ;  /* 0x0000006f002b7202 */ /* 0x000fe20000000f00 */
[----:B------:R-:W-:Y:S01]  /*63f0*/  LDSM.16.MT88.4 R156, [R48+0xd800] ;  /* 0x00d80000309c783b */ /* 0x000fe20000004200 */
[----:B------:R-:W-:Y:S01]  /*6400*/  MOV R40, R108 ;  /* 0x0000006c00287202 */ /* 0x000fe20000000f00 */
[----:B------:R-:W-:Y:S01]  /*6410*/  UISETP.NE.AND UP0, UPT, UR4, URZ, UPT ;  /* 0x000000ff0400728c */ /* 0x000fe2000bf05270 */
[----:B-1----:R-:W-:Y:S02]  /*6420*/  HMMA.16816.F32 R192, R128, R204, R192 ;  /* 0x000000cc80c0723c */ /* 0x002fe400000018c0 */
[----:B------:R-:W-:Y:S01]  /*6430*/  UMOV UR4, 0xffffffff ;  /* 0xffffffff00047882 */ /* 0x000fe20000000000 */
[----:B---3--:R-:W-:Y:S01]  /*6440*/  FFMA.FTZ R0, R241, UR10, -R12 ;  /* 0x0000000af1007c23 */ /* 0x008fe2000801080c */
[----:B------:R-:W-:-:S03]  /*6450*/  IMAD.MOV.U32 R241, RZ, RZ, R233 ;  /* 0x000000fffff17224 */ /* 0x000fc600078e00e9 */
[----:B------:R1:W-:Y:S02]  /*6460*/  MUFU.EX2 R233, R0 ;  /* 0x0000000000e97308 */ /* 0x0003e40000000800 */
[----:B-1----:R-:W-:Y:S01]  /*6470*/  FFMA.FTZ R0, R240, UR10, -R12 ;  /* 0x0000000af0007c23 */ /* 0x002fe2000801080c */
[----:B------:R-:W-:Y:S01]  /*6480*/  MOV R240, R5 ;  /* 0x0000000500f07202 */ /* 0x000fe20000000f00 */
[----:B------:R-:W-:-:S04]  /*6490*/  IMAD.MOV.U32 R5, RZ, RZ, R173 ;  /* 0x000000ffff057224 */ /* 0x000fc800078e00ad */
[----:B------:R1:W2:Y:S01]  /*64a0*/  MUFU.EX2 R234, R0 ;  /* 0x0000000000ea7308 */ /* 0x0002a20000000800 */
[----:B------:R3:W4:Y:S01]  /*64b0*/  LDSM.16.MT88.4 R172, [R30+0xd800] ;  /* 0x00d800001eac783b */ /* 0x0007220000004200 */
[----:B------:R-:W-:Y:S02]  /*64c0*/  MOV R104, R5 ;  /* 0x0000000500687202 */ /* 0x000fe40000000f00 */
[----:B------:R-:W-:-:S03]  /*64d0*/  MOV R5, R83 ;  /* 0x0000005300057202 */ /* 0x000fc60000000f00 */
[----:B------:R-:W-:Y:S02]  /*64e0*/  IMAD.MOV.U32 R47, RZ, RZ, R104 ;  /* 0x000000ffff2f7224 */ /* 0x000fe400078e0068 */
[----:B-1----:R-:W-:Y:S01]  /*64f0*/  FFMA.FTZ R0, R242, UR10, -R12 ;  /* 0x0000000af2007c23 */ /* 0x002fe2000801080c */
[----:B------:R-:W-:Y:S02]  /*6500*/  IMAD.MOV.U32 R242, RZ, RZ, R81 ;  /* 0x000000fffff27224 */ /* 0x000fe400078e0051 */
[----:B------:R-:W-:Y:S01]  /*6510*/  LDSM.16.MT88.4 R80, [R48+0xf800] ;  /* 0x00f800003050783b */ /* 0x000fe20000004200 */
[----:B------:R1:W-:Y:S01]  /*6520*/  MUFU.EX2 R232, R0 ;  /* 0x0000000000e87308 */ /* 0x0003e20000000800 */
[----:B------:R-:W-:Y:S01]  /*6530*/  IMAD.MOV.U32 R42, RZ, RZ, R242 ;  /* 0x000000ffff2a7224 */ /* 0x000fe200078e00f2 */
[----:B------:R-:W-:Y:S01]  /*6540*/  MOV R242, R4 ;  /* 0x0000000400f27202 */ /* 0x000fe20000000f00 */
[----:B---3--:R-:W-:Y:S02]  /*6550*/  IMAD.MOV.U32 R30, RZ, RZ, R94 ;  /* 0x000000ffff1e7224 */ /* 0x008fe400078e005e */
[----:B-1----:R-:W-:Y:S01]  /*6560*/  FFMA.FTZ R0, R189, UR10, -R12 ;  /* 0x0000000abd007c23 */ /* 0x002fe2000801080c */
[----:B----4-:R-:W-:Y:S03]  /*6570*/  HMMA.16816.F32 R160, R128, R172, R160 ;  /* 0x000000ac80a0723c */ /* 0x010fe600000018a0 */
[----:B------:R1:W3:Y:S02]  /*6580*/  MUFU.EX2 R19, R0 ;  /* 0x0000000000137308 */ /* 0x0002e40000000800 */
[----:B-1----:R-:W-:-:S06]  /*6590*/  FFMA.FTZ R0, R190, UR10, -R3 ;  /* 0x0000000abe007c23 */ /* 0x002fcc0008010803 */
[----:B------:R1:W-:Y:S02]  /*65a0*/  MUFU.EX2 R17, R0 ;  /* 0x0000000000117308 */ /* 0x0003e40000000800 */
[----:B-1----:R-:W-:Y:S01]  /*65b0*/  FFMA.FTZ R0, R226, UR10, -R3 ;  /* 0x0000000ae2007c23 */ /* 0x002fe20008010803 */
[----:B------:R-:W-:-:S05]  /*65c0*/  MOV R226, R110 ;  /* 0x0000006e00e27202 */ /* 0x000fca0000000f00 */
[----:B------:R1:W4:Y:S02]  /*65d0*/  MUFU.EX2 R18, R0 ;  /* 0x0000000000127308 */ /* 0x0003240000000800 */
[--C-:B-1----:R-:W-:Y:S01]  /*65e0*/  FFMA.FTZ R0, R227, UR10, -R3.reuse ;  /* 0x0000000ae3007c23 */ /* 0x102fe20008010803 */
[----:B------:R-:W-:Y:S01]  /*65f0*/  FFMA.FTZ R3, R191, UR10, -R3 ;  /* 0x0000000abf037c23 */ /* 0x000fe20008010803 */
[----:B------:R-:W-:Y:S01]  /*6600*/  MOV R227, R5 ;  /* 0x0000000500e37202 */ /* 0x000fe20000000f00 */
[----:B------:R-:W-:Y:S03]  /*6610*/  LDSM.16.MT88.4 R188, [R29+0x1800] ;  /* 0x001800001dbc783b */ /* 0x000fe60000004200 */
[----:B------:R1:W-:Y:S08]  /*6620*/  MUFU.EX2 R16, R0 ;  /* 0x0000000000107308 */ /* 0x0003f00000000800 */
[----:B------:R-:W4:Y:S01]  /*6630*/  MUFU.EX2 R12, R3 ;  /* 0x00000003000c7308 */ /* 0x000f220000000800 */
[----:B-1----:R-:W-:-:S02]  /*6640*/  IMAD.MOV.U32 R0, RZ, RZ, R119 ;  /* 0x000000ffff007224 */ /* 0x002fc400078e0077 */
[----:B------:R-:W-:Y:S01]  /*6650*/  HMMA.16816.F32 R116, R8, R44, R124 ;  /* 0x0000002c0874723c */ /* 0x000fe2000000187c */
[----:B------:R-:W-:Y:S01]  /*6660*/  MOV R9, R112 ;  /* 0x0000007000097202 */ /* 0x000fe20000000f00 */
[----:B------:R-:W-:Y:S01]  /*6670*/  IMAD.MOV.U32 R45, RZ, RZ, R6 ;  /* 0x000000ffff2d7224 */ /* 0x000fe200078e0006 */
[----:B------:R1:W1:Y:S01]  /*6680*/  LDSM.16.MT88.4 R112, [R29+0x3800] ;  /* 0x003800001d70783b */ /* 0x0002620000004200 */
[----:B------:R-:W-:Y:S01]  /*6690*/  MOV R44, R7 ;  /* 0x00000007002c7202 */ /* 0x000fe20000000f00 */
[----:B------:R-:W-:Y:S01]  /*66a0*/  IMAD.MOV.U32 R10, RZ, RZ, R107 ;  /* 0x000000ffff0a7224 */ /* 0x000fe200078e006b */
[----:B--2---:R-:W-:Y:S01]  /*66b0*/  F2FP.F16.F32.PACK_AB R124, R234, R233 ;  /* 0x000000e9ea7c723e */ /* 0x004fe200000000ff */
[----:B------:R2:W2:Y:S01]  /*66c0*/  LDSM.16.MT88.4 R4, [R31+0x3800] ;  /* 0x003800001f04783b */ /* 0x0004a20000004200 */
[----:B---3--:R-:W-:Y:S02]  /*66d0*/  F2FP.F16.F32.PACK_AB R126, R19, R232 ;  /* 0x000000e8137e723e */ /* 0x008fe400000000ff */
[----:B----4-:R-:W-:-:S02]  /*66e0*/  F2FP.F16.F32.PACK_AB R125, R18, R17 ;  /* 0x00000011127d723e */ /* 0x010fc400000000ff */
[----:B------:R-:W-:Y:S02]  /*66f0*/  F2FP.F16.F32.PACK_AB R127, R12, R16 ;  /* 0x000000100c7f723e */ /* 0x000fe400000000ff */
[----:B------:R-:W-:Y:S02]  /*6700*/  MOV R11, R106 ;  /* 0x0000006a000b7202 */ /* 0x000fe40000000f00 */
[----:B------:R-:W-:Y:S02]  /*6710*/  MOV R3, R93 ;  /* 0x0000005d00037202 */ /* 0x000fe40000000f00 */
[----:B------:R-:W-:Y:S01]  /*6720*/  MOV R8, R95 ;  /* 0x0000005f00087202 */ /* 0x000fe20000000f00 */
[----:B------:R-:W-:Y:S01]  /*6730*/  HMMA.16816.F32 R164, R124, R172, R164 ;  /* 0x000000ac7ca4723c */ /* 0x000fe200000018a4 */
[----:B-1----:R-:W-:Y:S01]  /*6740*/  MOV R29, R41 ;  /* 0x00000029001d7202 */ /* 0x002fe20000000f00 */
[----:B------:R-:W-:-:S06]  /*6750*/  IMAD.MOV.U32 R41, RZ, RZ, R109 ;  /* 0x000000ffff297224 */ /* 0x000fcc00078e006d */
[----:B------:R-:W-:Y:S01]  /*6760*/  HMMA.16816.F32 R168, R124, R174, R168 ;  /* 0x000000ae7ca8723c */ /* 0x000fe200000018a8 */
[----:B--2---:R-:W-:Y:S02]  /*6770*/  MOV R31, R2 ;  /* 0x00000002001f7202 */ /* 0x004fe40000000f00 */
[----:B------:R-:W-:-:S05]  /*6780*/  MOV R2, R92 ;  /* 0x0000005c00027202 */ /* 0x000fca0000000f00 */
[C---:B------:R-:W-:Y:S08]  /*6790*/  HMMA.16816.F32 R92, R124.reuse, R98, R76 ;  /* 0x000000627c5c723c */ /* 0x040ff0000000184c */
[----:B------:R-:W-:Y:S01]  /*67a0*/  HMMA.16816.F32 R104, R124, R112, R136 ;  /* 0x000000707c68723c */ /* 0x000fe20000001888 */
[----:B------:R-:W-:Y:S01]  /*67b0*/  MOV R136, R68 ;  /* 0x0000004400887202 */ /* 0x000fe20000000f00 */
[----:B------:R-:W-:Y:S01]  /*67c0*/  IMAD.MOV.U32 R137, RZ, RZ, R69 ;  /* 0x000000ffff897224 */ /* 0x000fe200078e0045 */
[----:B------:R-:W-:-:S02]  /*67d0*/  MOV R138, R70 ;  /* 0x00000046008a7202 */ /* 0x000fc40000000f00 */
[----:B------:R-:W-:Y:S01]  /*67e0*/  MOV R139, R71 ;  /* 0x00000047008b7202 */ /* 0x000fe20000000f00 */
[----:B------:R-:W-:Y:S01]  /*67f0*/  FADD.FTZ R3, R3, R136 ;  /* 0x0000008803037221 */ /* 0x000fe20000010000 */
[----:B------:R-:W-:Y:S01]  /*6800*/  IMAD.MOV.U32 R136, RZ, RZ, R137 ;  /* 0x000000ffff887224 */ /* 0x000fe200078e0089 */
[----:B------:R-:W-:Y:S01]  /*6810*/  MOV R137, R138 ;  /* 0x0000008a00897202 */ /* 0x000fe20000000f00 */
[----:B------:R-:W-:Y:S01]  /*6820*/  HMMA.16816.F32 R76, R124, R82, R120 ;  /* 0x000000527c4c723c */ /* 0x000fe20000001878 */
[----:B------:R-:W-:Y:S01]  /*6830*/  MOV R138, R139 ;  /* 0x0000008b008a7202 */ /* 0x000fe20000000f00 */
[----:B------:R-:W-:Y:S01]  /*6840*/  IMAD.MOV.U32 R139, RZ, RZ, R31 ;  /* 0x000000ffff8b7224 */ /* 0x000fe200078e001f */
[----:B------:R-:W-:Y:S02]  /*6850*/  MOV R31, R29 ;  /* 0x0000001d001f7202 */ /* 0x000fe40000000f00 */
[----:B------:R-:W-:Y:S01]  /*6860*/  MOV R29, R9 ;  /* 0x00000009001d7202 */ /* 0x000fe20000000f00 */
[----:B------:R-:W-:-:S02]  /*6870*/  IMAD.MOV.U32 R9, RZ, RZ, R0 ;  /* 0x000000ffff097224 */ /* 0x000fc400078e0000 */
[----:B------:R-:W-:Y:S01]  /*6880*/  FADD.FTZ R0, R224, R225 ;  /* 0x000000e1e0007221 */ /* 0x000fe20000010000 */
[----:B------:R-:W-:Y:S01]  /*6890*/  HMMA.16816.F32 R120, R124, R4, R212 ;  /* 0x000000047c78723c */ /* 0x000fe200000018d4 */
[----:B------:R-:W-:Y:S01]  /*68a0*/  MOV R213, R136 ;  /* 0x0000008800d57202 */ /* 0x000fe20000000f00 */
[----:B------:R1:W5:Y:S01]  /*68b0*/  LDL.LU R225, [R1+0x70] ;  /* 0x0000700001e17983 */ /* 0x0003620000300800 */
[----:B------:R-:W-:Y:S01]  /*68c0*/  MOV R214, R31 ;  /* 0x0000001f00d67202 */ /* 0x000fe20000000f00 */
[----:B------:R-:W-:Y:S01]  /*68d0*/  IMAD.MOV.U32 R215, RZ, RZ, R29 ;  /* 0x000000ffffd77224 */ /* 0x000fe200078e001d */
[----:B------:R-:W-:Y:S01]  /*68e0*/  MOV R136, R137 ;  /* 0x0000008900887202 */ /* 0x000fe20000000f00 */
[----:B------:R-:W-:Y:S02]  /*68f0*/  IMAD.MOV.U32 R137, RZ, RZ, R138 ;  /* 0x000000ffff897224 */ /* 0x000fe400078e008a */
[----:B------:R-:W-:Y:S01]  /*6900*/  FADD.FTZ R2, R2, R213 ;  /* 0x000000d502027221 */ /* 0x000fe20000010000 */
[----:B------:R-:W-:Y:S01]  /*6910*/  MOV R138, R139 ;  /* 0x0000008b008a7202 */ /* 0x000fe20000000f00 */
[----:B------:R-:W-:Y:S01]  /*6920*/  FADD.FTZ R8, R8, R214 ;  /* 0x000000d608087221 */ /* 0x000fe20000010000 */
[----:B------:R-:W-:Y:S01]  /*6930*/  FADD.FTZ R3, R215, R3 ;  /* 0x00000003d7037221 */ /* 0x000fe20000010000 */
[----:B------:R-:W-:Y:S01]  /*6940*/  MOV R139, R9 ;  /* 0x00000009008b7202 */ /* 0x000fe20000000f00 */
[----:B------:R-:W-:Y:S01]  /*6950*/  FADD.FTZ R0, R250, R0 ;  /* 0x00000000fa007221 */ /* 0x000fe20000010000 */
[----:B------:R-:W-:Y:S01]  /*6960*/  MOV R31, R247 ;  /* 0x000000f7001f7202 */ /* 0x000fe20000000f00 */
[----:B------:R-:W-:Y:S01]  /*6970*/  FADD.FTZ R2, R136, R2 ;  /* 0x0000000288027221 */ /* 0x000fe20000010000 */
[----:B------:R-:W-:Y:S01]  /*6980*/  FADD.FTZ R8, R137, R8 ;  /* 0x0000000889087221 */ /* 0x000fe20000010000 */
[----:B------:R-:W-:-:S02]  /*6990*/  IMAD.MOV.U32 R29, RZ, RZ, R132 ;  /* 0x000000ffff1d7224 */ /* 0x000fc400078e0084 */
[----:B------:R-:W-:Y:S01]  /*69a0*/  FADD.FTZ R3, R138, R3 ;  /* 0x000000038a037221 */ /* 0x000fe20000010000 */
[----:B------:R-:W-:Y:S01]  /*69b0*/  FADD.FTZ R0, R251, R0 ;  /* 0x00000000fb007221 */ /* 0x000fe20000010000 */
[----:B------:R-:W-:Y:S01]  /*69c0*/  MOV R9, R13 ;  /* 0x0000000d00097202 */ /* 0x000fe20000000f00 */
        /* <DEDUP_REMOVED lines=28> */
[----:B------:R-:W-:Y:S01]  /*6b90*/  MOV R249, R239 ;  /* 0x000000ef00f97202 */ /* 0x000fe20000000f00 */
[----:B------:R-:W-:Y:S01]  /*6ba0*/  FADD.FTZ R0, R241, R0 ;  /* 0x00000000f1007221 */ /* 0x000fe20000010000 */
        /* <DEDUP_REMOVED lines=27> */
[----:B------:R-:W-:Y:S03]  /*6d60*/  HMMA.16816.F32 R172, R128, R174, R72 ;  /* 0x000000ae80ac723c */ /* 0x000fe60000001848 */
[----:B------:R1:W5:Y:S04]  /*6d70*/  LDL.LU R15, [R1+0x64] ;  /* 0x00006400010f7983 */ /* 0x0003680000300800 */
[----:B------:R1:W5:Y:S01]  /*6d80*/  LDL.LU R13, [R1+0x60] ;  /* 0x00006000010d7983 */ /* 0x0003620000300800 */
[C---:B------:R-:W-:Y:S03]  /*6d90*/  HMMA.16816.F32 R72, R124.reuse, R80, R84 ;  /* 0x000000507c48723c */ /* 0x040fe60000001854 */
[----:B------:R1:W-:Y:S04]  /*6da0*/  STL [R1+0x58], R4 ;  /* 0x0000580401007387 */ /* 0x0003e80000100800 */
[----:B------:R1:W-:Y:S01]  /*6db0*/  STL [R1+0x5c], R3 ;  /* 0x00005c0301007387 */ /* 0x0003e20000100800 */
[C---:B------:R-:W-:Y:S03]  /*6dc0*/  HMMA.16816.F32 R108, R124.reuse, R114, R148 ;  /* 0x000000727c6c723c */ /* 0x040fe60000001894 */
[----:B------:R1:W-:Y:S04]  /*6dd0*/  STL [R1+0x50], R2 ;  /* 0x0000500201007387 */ /* 0x0003e80000100800 */
[----:B------:R1:W-:Y:S01]  /*6de0*/  STL [R1+0x54], R0 ;  /* 0x0000540001007387 */ /* 0x0003e20000100800 */
[C---:B------:R-:W-:Y:S08]  /*6df0*/  HMMA.16816.F32 R88, R124.reuse, R96, R88 ;  /* 0x000000607c58723c */ /* 0x040ff00000001858 */
[C---:B------:R-:W-:Y:S08]  /*6e00*/  HMMA.16816.F32 R144, R124.reuse, R156, R144 ;  /* 0x0000009c7c90723c */ /* 0x040ff00000001890 */
[C---:B------:R-:W-:Y:S08]  /*6e10*/  HMMA.16816.F32 R152, R124.reuse, R158, R152 ;  /* 0x0000009e7c98723c */ /* 0x040ff00000001898 */
[C---:B------:R-:W-:Y:S08]  /*6e20*/  HMMA.16816.F32 R180, R124.reuse, R188, R180 ;  /* 0x000000bc7cb4723c */ /* 0x040ff000000018b4 */
[C---:B------:R-:W-:Y:S08]  /*6e30*/  HMMA.16816.F32 R184, R124.reuse, R190, R184 ;  /* 0x000000be7cb8723c */ /* 0x040ff000000018b8 */
[C---:B------:R-:W-:Y:S08]  /*6e40*/  HMMA.16816.F32 R196, R124.reuse, R204, R196 ;  /* 0x000000cc7cc4723c */ /* 0x040ff000000018c4 */
        /* <DEDUP_REMOVED lines=14> */
[----:B------:R-:W-:-:S04]  /*6f30*/  NOP ;  /* 0x0000000000007918 */ /* 0x000fc80000000000 */
[----:B-1----:R-:W-:-:S15]  /*6f40*/  BRA.U !UP0, `(.L_x_44) ;  /* 0x0000005d089c7547 */ /* 0x002fde000b800000 */
[----:B------:R-:W-:Y:S01]  /*6f50*/  STL.64 [R1+0x68], R70 ;  /* 0x0000684601007387 */ /* 0x000fe20000100a00 */
[----:B------:R-:W1:Y:S01]  /*6f60*/  LDCU.64 UR12, c[0x0][0x3c0] ;  /* 0x00007800ff0c77ac */ /* 0x000e620008000a00 */
[----:B------:R-:W-:-:S04]  /*6f70*/  DEPBAR.LE SB0, 0x0 ;  /* 0x000080000000791a */ /* 0x000fc80000000000 */
[----:B------:R-:W-:Y:S01]  /*6f80*/  STL.64 [R1+0x60], R68 ;  /* 0x0000604401007387 */ /* 0x000fe20000100a00 */
[----:B------:R-:W-:-:S03]  /*6f90*/  UIADD3 UR10, UPT, UPT, UR26, -0x2, URZ ;  /* 0xfffffffe1a0a7890 */ /* 0x000fc6000fffe0ff */
[----:B------:R-:W2:Y:S01]  /*6fa0*/  LDL.LU R31, [R1+0x10] ;  /* 0x00001000011f7983 */ /* 0x000ea20000300800 */
[----:B------:R-:W3:Y:S01]  /*6fb0*/  S2R R239, SR_TID.X ;  /* 0x0000000000ef7919 */ /* 0x000ee20000002100 */
[----:B------:R-:W4:Y:S01]  /*6fc0*/  S2R R249, SR_TID.X ;  /* 0x0000000000f97919 */ /* 0x000f220000002100 */
[----:B-1----:R-:W-:Y:S02]  /*6fd0*/  UIMAD.WIDE.U32 UR18, UR10, UR12, URZ ;  /* 0x0000000c0a1272a5 */ /* 0x002fe4000f8e00ff */
[----:B------:R-:W-:Y:S02]  /*6fe0*/  UIMAD UR10, UR10, UR13, URZ ;  /* 0x0000000d0a0a72a4 */ /* 0x000fe4000f8e02ff */
[----:B------:R-:W-:Y:S02]  /*6ff0*/  USHF.L.U32 UR16, UR12, 0x4, URZ ;  /* 0x000000040c107899 */ /* 0x000fe400080006ff */
[----:B------:R-:W-:Y:S01]  /*7000*/  USHF.L.U64.HI UR4, UR12, 0x4, UR13 ;  /* 0x000000040c047899 */ /* 0x000fe2000801020d */
[----:B------:R-:W-:Y:S01]  /*7010*/  IMAD.U32 R10, RZ, RZ, UR18 ;  /* 0x00000012ff0a7e24 */ /* 0x000fe2000f8e00ff */
[----:B------:R-:W-:Y:S01]  /*7020*/  UIADD3 UR10, UPT, UPT, UR19, UR10, URZ ;  /* 0x0000000a130a7290 */ /* 0x000fe2000fffe0ff */
[----:B------:R-:W-:Y:S01]  /*7030*/  IMAD.U32 R11, RZ, RZ, UR19 ;  /* 0x00000013ff0b7e24 */ /* 0x000fe2000f8e00ff */
[----:B------:R-:W-:-:S04]  /*7040*/  ULEA UR15, UP0, UR18, UR16, 0x6 ;  /* 0x00000010120f7291 */ /* 0x000fc8000f8030ff */
[----:B------:R-:W-:Y:S02]  /*7050*/  ULEA.HI.X UR14, UR18, UR4, UR10, 0x6, UP0 ;  /* 0x00000004120e7291 */ /* 0x000fe400080f340a */
[----:B------:R-:W-:Y:S01]  /*7060*/  UIADD3 UR16, UP1, UPT, UR15, UR16, URZ ;  /* 0x000000100f107290 */ /* 0x000fe2000ff3e0ff */
[----:B---3--:R-:W-:Y:S02]  /*7070*/  IMAD.SHL.U32 R239, R239, 0x40, RZ ;  /* 0x00000040efef7824 */ /* 0x008fe400078e00ff */
[----:B----4-:R-:W-:-:S03]  /*7080*/  IMAD.SHL.U32 R2, R249, 0x20, RZ ;  /* 0x00000020f9027824 */ /* 0x010fc600078e00ff */
[----:B------:R-:W-:Y:S02]  /*7090*/  LOP3.LUT R0, R239, 0x200, RZ, 0xc0, !PT ;  /* 0x00000200ef007812 */ /* 0x000fe400078ec0ff */
[--C-:B------:R-:W-:Y:S02]  /*70a0*/  SHF.R.U32.HI R12, RZ, 0x1, R249.reuse ;  /* 0x00000001ff0c7819 */ /* 0x100fe400000116f9 */
[----:B------:R-:W-:Y:S02]  /*70b0*/  SHF.L.U32 R239, R249, 0x3, RZ ;  /* 0x00000003f9ef7819 */ /* 0x000fe400000006ff */
[----:B------:R-:W-:Y:S02]  /*70c0*/  LOP3.LUT R0, R0, 0x7c00, R2, 0xf8, !PT ;  /* 0x00007c0000007812 */ /* 0x000fe400078ef802 */
[----:B-----5:R-:W-:Y:S02]  /*70d0*/  LOP3.LUT R12, R252, 0x8, R12, 0x78, !PT ;  /* 0x00000008fc0c7812 */ /* 0x020fe400078e780c */
[----:B------:R-:W-:Y:S01]  /*70e0*/  LOP3.LUT R2, R239, 0x1f8, RZ, 0xc0, !PT ;  /* 0x000001f8ef027812 */ /* 0x000fe200078ec0ff */
[----:B------:R-:W-:Y:S01]  /*70f0*/  UIADD3.X UR4, UPT, UPT, UR14, UR4, URZ, UP1, !UPT ;  /* 0x000000040e047290 */ /* 0x000fe20008ffe4ff */
[----:B------:R-:W-:Y:S01]  /*7100*/  LOP3.LUT R12, R0, R12, RZ, 0xfc, !PT ;  /* 0x0000000c000c7212 */ /* 0x000fe200078efcff */
[----:B------:R-:W-:Y:S01]  /*7110*/  IMAD.U32 R9, RZ, RZ, UR16 ;  /* 0x00000010ff097e24 */ /* 0x000fe2000f8e00ff */
[----:B------:R-:W-:Y:S01]  /*7120*/  LOP3.LUT R0, R2, 0x38, R249, 0x78, !PT ;  /* 0x0000003802007812 */ /* 0x000fe200078e78f9 */
[----:B------:R-:W-:Y:S01]  /*7130*/  ULEA UR17, UP0, UR12, UR15, 0x5 ;  /* 0x0000000f0c117291 */ /* 0x000fe2000f8028ff */
[----:B------:R-:W-:-:S02]  /*7140*/  IMAD.U32 R16, RZ, RZ, UR15 ;  /* 0x0000000fff107e24 */ /* 0x000fc4000f8e00ff */
[----:B------:R-:W-:Y:S01]  /*7150*/  LOP3.LUT R11, R0, 0x1e00, R239, 0xf8, !PT ;  /* 0x00001e00000b7812 */ /* 0x000fe200078ef8ef */
[----:B------:R-:W-:Y:S01]  /*7160*/  IMAD.U32 R0, RZ, RZ, UR4 ;  /* 0x00000004ff007e24 */ /* 0x000fe2000f8e00ff */
[----:B------:R-:W-:Y:S01]  /*7170*/  MOV R5, UR10 ;  /* 0x0000000a00057c02 */ /* 0x000fe20008000f00 */
[----:B------:R-:W-:Y:S01]  /*7180*/  ULEA.HI.X UR10, UR12, UR14, UR13, 0x5, UP0 ;  /* 0x0000000e0c0a7291 */ /* 0x000fe200080f2c0d */
[-C--:B------:R-:W-:Y:S01]  /*7190*/  LEA R8, P2, R9, R225.reuse, 0x1 ;  /* 0x000000e109087211 */ /* 0x080fe200078408ff */
[----:B------:R-:W-:Y:S01]  /*71a0*/  IMAD.U32 R3, RZ, RZ, UR14 ;  /* 0x0000000eff037e24 */ /* 0x000fe2000f8e00ff */
[----:B------:R-:W-:Y:S01]  /*71b0*/  BAR.SYNC.DEFER_BLOCKING 0x0 ;  /* 0x0000000000007b1d */ /* 0x000fe20000010000 */
[-C--:B------:R-:W-:Y:S02]  /*71c0*/  LEA R4, P4, R10, R225.reuse, 0x7 ;  /* 0x000000e10a047211 */ /* 0x080fe400078838ff */
[----:B------:R-:W-:Y:S02]  /*71d0*/  MOV R7, UR17 ;  /* 0x0000001100077c02 */ /* 0x000fe40008000f00 */
[----:B------:R-:W-:-:S02]  /*71e0*/  LEA R2, P3, R16, R225, 0x1 ;  /* 0x000000e110027211 */ /* 0x000fc400078608ff */
[-C--:B------:R-:W-:Y:S02]  /*71f0*/  LEA.HI.X R9, R9, R224.reuse, R0, 0x1, P2 ;  /* 0x000000e009097211 */ /* 0x080fe400010f0c00 */
[-C--:B------:R-:W-:Y:S02]  /*7200*/  LEA.HI.X R5, R10, R224.reuse, R5, 0x7, P4 ;  /* 0x000000e00a057211 */ /* 0x080fe400020f3c05 */
[----:B------:R-:W-:Y:S02]  /*7210*/  LEA R0, R11, UR5, 0x1 ;  /* 0x000000050b007c11 */ /* 0x000fe4000f8e08ff */
[----:B------:R-:W-:Y:S02]  /*7220*/  LEA R6, P1, R7, R225, 0x1 ;  /* 0x000000e107067211 */ /* 0x000fe400078208ff */
[----:B------:R-:W-:Y:S01]  /*7230*/  MOV R17, UR10 ;  /* 0x0000000a00117c02 */ /* 0x000fe20008000f00 */
[----:B------:R-:W1:Y:S01]  /*7240*/  LDCU UR10, c[0x0][0x50c] ;  /* 0x0000a180ff0a77ac */ /* 0x000e620008000800 */
[----:B------:R-:W-:-:S02]  /*7250*/  LEA.HI.X R3, R16, R224, R3, 0x1, P3 ;  /* 0x000000e010037211 */ /* 0x000fc400018f0c03 */
[----:B------:R-:W-:Y:S02]  /*7260*/  LEA.HI.X R7, R7, R224, R17, 0x1, P1 ;  /* 0x000000e007077211 */ /* 0x000fe400008f0c11 */
[----:B------:R-:W-:Y:S01]  /*7270*/  LEA R12, R12, UR5, 0x1 ;  /* 0x000000050c0c7c11 */ /* 0x000fe2000f8e08ff */
[----:B------:R-:W-:Y:S01]  /*7280*/  @!PT LDS RZ, [RZ] ;  /* 0x00000000fffff984 */ /* 0x000fe20000000800 */
[----:B------:R-:W-:Y:S01]  /*7290*/  @!PT LDS RZ, [RZ] ;  /* 0x00000000fffff984 */ /* 0x000fe20000000800 */
[----:B------:R-:W-:Y:S01]  /*72a0*/  @!PT LDS RZ, [RZ] ;  /* 0x00000000fffff984 */ /* 0x000fe20000000800 */
[----:B------:R-:W-:Y:S04]  /*72b0*/  LDGSTS.E.BYPASS.LTC128B.128 [R0+0xc000], desc[UR24][R4.64] ;  /* 0x0c00000004007fae */ /* 0x000fe8000b981a18 */
[----:B------:R-:W-:Y:S04]  /*72c0*/  LDGSTS.E.BYPASS.LTC128B.128 [R0+0xe000], desc[UR24][R4.64+0x80] ;  /* 0x0e00008004007fae */ /* 0x000fe8000b981a18 */
[----:B------:R-:W-:Y:S04]  /*72d0*/  LDGSTS.E.BYPASS.LTC128B.128 [R0+0xc800], desc[UR24][R2.64] ;  /* 0x0c80000002007fae */ /* 0x000fe8000b981a18 */
[----:B------:R3:W-:Y:S04]  /*72e0*/  LDGSTS.E.BYPASS.LTC128B.128 [R0+0xe800], desc[UR24][R2.64+0x80] ;  /* 0x0e80008002007fae */ /* 0x0007e8000b981a18 */
[----:B------:R-:W-:Y:S04]  /*72f0*/  LDGSTS.E.BYPASS.LTC128B.128 [R0+0xd000], desc[UR24][R8.64] ;  /* 0x0d00000008007fae */ /* 0x000fe8000b981a18 */
[----:B------:R4:W-:Y:S04]  /*7300*/  LDGSTS.E.BYPASS.LTC128B.128 [R0+0xf000], desc[UR24][R8.64+0x80] ;  /* 0x0f00008008007fae */ /* 0x0009e8000b981a18 */
[----:B------:R-:W-:Y:S04]  /*7310*/  LDGSTS.E.BYPASS.LTC128B.128 [R0+0xd800], desc[UR24][R6.64] ;  /* 0x0d80000006007fae */ /* 0x000fe8000b981a18 */
[----:B------:R1:W-:Y:S04]  /*7320*/  LDGSTS.E.BYPASS.LTC128B.128 [R0+0xf800], desc[UR24][R6.64+0x80] ;  /* 0x0f80008006007fae */ /* 0x0003e8000b981a18 */
[----:B------:R-:W-:Y:S04]  /*7330*/  LDSM.16.M88.4 R52, [R132+UR5+0x8000] ;  /* 0x008000058434783b */ /* 0x000fe80008000200 */
[----:B------:R-:W-:Y:S01]  /*7340*/  LDSM.16.M88.4 R44, [R132+UR5+0x8800] ;  /* 0x00880005842c783b */ /* 0x000fe20008000200 */
[----:B---3--:R-:W-:-:S03]  /*7350*/  IMAD.MOV.U32 R3, RZ, RZ, 0x20 ;  /* 0x00000020ff037424 */ /* 0x008fc600078e00ff */
[----:B------:R-:W-:Y:S04]  /*7360*/  LDSM.16.M88.4 R40, [R132+UR5+0x9000] ;  /* 0x009000058428783b */ /* 0x000fe80008000200 */
[----:B------:R-:W-:Y:S04]  /*7370*/  LDSM.16.M88.4 R36, [R132+UR5+0x9800] ;  /* 0x009800058424783b */ /* 0x000fe80008000200 */
[----:B----4-:R-:W3:Y:S01]  /*7380*/  LDSM.16.M88.4 R8, [R12+0x2000] ;  /* 0x002000000c08783b */ /* 0x010ee20000000200 */
[----:B------:R-:W-:-:S03]  /*7390*/  SEL R3, R3, 0xffffffe0, !P0 ;  /* 0xffffffe003037807 */ /* 0x000fc60004000000 */
[----:B------:R-:W-:Y:S01]  /*73a0*/  LDSM.16.M88.4 R16, [R12] ;  /* 0x000000000c10783b */ /* 0x000fe20000000200 */
[----:B-1----:R-:W-:-:S03]  /*73b0*/  VIADD R0, R132, UR5 ;  /* 0x0000000584007c36 */ /* 0x002fc60008000000 */
[----:B------:R-:W0:Y:S01]  /*73c0*/  LDGDEPBAR ;  /* 0x00000000000079af */ /* 0x000e220000000000 */
[C---:B------:R-:W-:Y:S01]  /*73d0*/  IMAD.IADD R26, R3.reuse, 0x1, R12 ;  /* 0x00000001031a7824 */ /* 0x040fe200078e020c */
[----:B------:R-:W-:-:S04]  /*73e0*/  IADD3 R2, PT, PT, R3, R0, RZ ;  /* 0x0000000003027210 */ /* 0x000fc80007ffe0ff */
[----:B------:R-:W-:Y:S04]  /*73f0*/  LDSM.16.M88.4 R4, [R26+0x2000] ;  /* 0x002000001a04783b */ /* 0x000fe80000000200 */
[----:B------:R-:W1:Y:S04]  /*7400*/  LDSM.16.M88.4 R32, [R2+0x8000] ;  /* 0x008000000220783b */ /* 0x000e680000000200 */
[----:B------:R-:W4:Y:S04]  /*7410*/  LDSM.16.M88.4 R56, [R2+0x8800] ;  /* 0x008800000238783b */ /* 0x000f280000000200 */
[----:B------:R-:W4:Y:S04]  /*7420*/  LDSM.16.M88.4 R64, [R2+0x9000] ;  /* 0x009000000240783b */ /* 0x000f280000000200 */
[----:B------:R-:W4:Y:S04]  /*7430*/  LDSM.16.M88.4 R60, [R2+0x9800] ;  /* 0x00980000023c783b */ /* 0x000f280000000200 */
[----:B------:R-:W2:Y:S01]  /*7440*/  LDSM.16.M88.4 R20, [R26] ;  /* 0x000000001a14783b */ /* 0x000ea20000000200 */
[C---:B---3--:R-:W-:Y:S08]  /*7450*/  HMMA.16816.F32 R228, R8.reuse, R52, RZ ;  /* 0x0000003408e4723c */ /* 0x048ff000000018ff */
[----:B------:R-:W-:-:S12]  /*7460*/  HMMA.16816.F32 R220, R8, R44, RZ ;  /* 0x0000002c08dc723c */ /* 0x000fd800000018ff */
[----:B-1----:R-:W-:Y:S08]  /*7470*/  HMMA.16816.F32 R68, R4, R32, R228 ;  /* 0x000000200444723c */ /* 0x002ff000000018e4 */
[C---:B------:R-:W-:Y:S08]  /*7480*/  HMMA.16816.F32 R212, R8.reuse, R40, RZ ;  /* 0x0000002808d4723c */ /* 0x040ff000000018ff */
        /* <DEDUP_REMOVED lines=8> */
[----:B------:R-:W-:Y:S08]  /*7510*/  HMMA.16816.F32 R8, R8, R38, RZ ;  /* 0x000000260808723c */ /* 0x000ff000000018ff */
[C---:B----4-:R-:W-:Y:S08]  /*7520*/  HMMA.16816.F32 R68, R4.reuse, R56, R220 ;  /* 0x000000380444723c */ /* 0x050ff000000018dc */
[C---:B------:R-:W-:Y:S08]  /*7530*/  HMMA.16816.F32 R248, R4.reuse, R64, R212 ;  /* 0x0000004004f8723c */ /* 0x040ff000000018d4 */
[----:B------:R-:W-:Y:S03]  /*7540*/  HMMA.16816.F32 R244, R4, R60, R136 ;  /* 0x0000003c04f4723c */ /* 0x000fe60000001888 */
[----:B------:R-:W-:Y:S01]  /*7550*/  MOV R29, R68 ;  /* 0x00000044001d7202 */ /* 0x000fe20000000f00 */
[----:B------:R-:W-:Y:S01]  /*7560*/  IMAD.MOV.U32 R27, RZ, RZ, R69 ;  /* 0x000000ffff1b7224 */ /* 0x000fe200078e0045 */
[----:B------:R-:W-:Y:S01]  /*7570*/  MOV R24, R71 ;  /* 0x0000004700187202 */ /* 0x000fe20000000f00 */
[----:B------:R-:W-:-:S02]  /*7580*/  IMAD.MOV.U32 R25, RZ, RZ, R70 ;  /* 0x000000ffff197224 */ /* 0x000fc400078e0046 */
[C---:B------:R-:W-:Y:S08]  /*7590*/  HMMA.16816.F32 R68, R4.reuse, R34, R224 ;  /* 0x000000220444723c */ /* 0x040ff000000018e0 */
[C---:B------:R-:W-:Y:S08]  /*75a0*/  HMMA.16816.F32 R240, R4.reuse, R58, R216 ;  /* 0x0000003a04f0723c */ /* 0x040ff000000018d8 */
[C---:B------:R-:W-:Y:S08]  /*75b0*/  HMMA.16816.F32 R236, R4.reuse, R66, R208 ;  /* 0x0000004204ec723c */ /* 0x040ff000000018d0 */
[----:B------:R-:W-:Y:S08]  /*75c0*/  HMMA.16816.F32 R232, R4, R62, R8 ;  /* 0x0000003e04e8723c */ /* 0x000ff00000001808 */
[C---:B------:R-:W-:Y:S08]  /*75d0*/  HMMA.16816.F32 R4, R16.reuse, R36, RZ ;  /* 0x000000241004723c */ /* 0x040ff000000018ff */
[C---:B------:R-:W-:Y:S08]  /*75e0*/  HMMA.16816.F32 R208, R16.reuse, R52, RZ ;  /* 0x0000003410d0723c */ /* 0x040ff000000018ff */
[C---:B------:R-:W-:Y:S08]  /*75f0*/  HMMA.16816.F32 R136, R16.reuse, R54, RZ ;  /* 0x000000361088723c */ /* 0x040ff000000018ff */
[C---:B------:R-:W-:Y:S08]  /*7600*/  HMMA.16816.F32 R52, R16.reuse, R44, RZ ;  /* 0x0000002c1034723c */ /* 0x040ff000000018ff */
[----:B------:R-:W-:Y:S08]  /*7610*/  HMMA.16816.F32 R44, R16, R46, RZ ;  /* 0x0000002e102c723c */ /* 0x000ff000000018ff */
[----:B--2---:R-:W-:Y:S01]  /*7620*/  HMMA.16816.F32 R4, R20, R60, R4 ;  /* 0x0000003c1404723c */ /* 0x004fe20000001804 */
[----:B------:R-:W-:-:S07]  /*7630*/  IMAD.IADD R0, R31, 0x1, R0 ;  /* 0x000000011f007824 */ /* 0x000fce00078e0200 */
[C---:B------:R-:W-:Y:S01]  /*7640*/  HMMA.16816.F32 R224, R20.reuse, R56, R52 ;  /* 0x0000003814e0723c */ /* 0x040fe20000001834 */
[----:B------:R-:W-:Y:S02]  /*7650*/  IMAD.MOV.U32 R55, RZ, RZ, R24 ;  /* 0x000000ffff377224 */ /* 0x000fe400078e0018 */
[----:B------:R-:W-:Y:S01]  /*7660*/  IMAD.IADD R24, R31, 0x1, R12 ;  /* 0x000000011f187824 */ /* 0x000fe200078e020c */
[----:B------:R-:W-:Y:S01]  /*7670*/  MOV R53, R27 ;  /* 0x0000001b00357202 */ /* 0x000fe20000000f00 */
[----:B------:R-:W-:Y:S02]  /*7680*/  IMAD.MOV.U32 R52, RZ, RZ, R29 ;  /* 0x000000ffff347224 */ /* 0x000fe400078e001d */
[----:B------:R-:W-:Y:S01]  /*7690*/  IMAD.MOV.U32 R54, RZ, RZ, R25 ;  /* 0x000000ffff367224 */ /* 0x000fe200078e0019 */
[----:B------:R-:W-:Y:S01]  /*76a0*/  HMMA.16816.F32 R228, R20, R32, R208 ;  /* 0x0000002014e4723c */ /* 0x000fe200000018d0 */
[----:B------:R-:W-:Y:S02]  /*76b0*/  IMAD.MOV.U32 R211, RZ, RZ, R30 ;  /* 0x000000ffffd37224 */ /* 0x000fe400078e001e */
[----:B------:R-:W-:Y:S01]  /*76c0*/  MOV R30, R4 ;  /* 0x00000004001e7202 */ /* 0x000fe20000000f00 */
[----:B------:R-:W-:Y:S01]  /*76d0*/  IMAD.MOV.U32 R29, RZ, RZ, R5 ;  /* 0x000000ffff1d7224 */ /* 0x000fe200078e0005 */
[----:B------:R-:W-:Y:S01]  /*76e0*/  MOV R25, R7 ;  /* 0x0000000700197202 */ /* 0x000fe20000000f00 */
[----:B------:R-:W-:-:S02]  /*76f0*/  IMAD.MOV.U32 R27, RZ, RZ, R6 ;  /* 0x000000ffff1b7224 */ /* 0x000fc400078e0006 */
[C---:B------:R-:W-:Y:S01]  /*7700*/  HMMA.16816.F32 R8, R16.reuse, R40, RZ ;  /* 0x000000281008723c */ /* 0x040fe200000018ff */
[----:B------:R-:W-:Y:S07]  /*7710*/  LDSM.16.M88.4 R4, [R24+0x2000] ;  /* 0x002000001804783b */ /* 0x000fee0000000200 */
[C---:B------:R-:W-:Y:S08]  /*7720*/  HMMA.16816.F32 R216, R16.reuse, R42, RZ ;  /* 0x0000002a10d8723c */ /* 0x040ff000000018ff */
[----:B------:R-:W-:Y:S01]  /*7730*/  HMMA.16816.F32 R212, R16, R38, RZ ;  /* 0x0000002610d4723c */ /* 0x000fe200000018ff */
[----:B------:R-:W1:Y:S04]  /*7740*/  LDSM.16.M88.4 R16, [R0+0x8800] ;  /* 0x008800000010783b */ /* 0x000e680000000200 */
[----:B------:R-:W-:Y:S03]  /*7750*/  LDSM.16.M88.4 R36, [R0+0x9000] ;  /* 0x009000000024783b */ /* 0x000fe60000000200 */
[C---:B------:R-:W-:Y:S01]  /*7760*/  HMMA.16816.F32 R56, R20.reuse, R58, R44 ;  /* 0x0000003a1438723c */ /* 0x040fe2000000182c */
[----:B------:R-:W2:Y:S07]  /*7770*/  LDSM.16.M88.4 R44, [R0+0x9800] ;  /* 0x00980000002c783b */ /* 0x000eae0000000200 */
[C---:B------:R-:W-:Y:S01]  /*7780*/  HMMA.16816.F32 R40, R20.reuse, R34, R136 ;  /* 0x000000221428723c */ /* 0x040fe20000001888 */
[----:B------:R-:W3:Y:S07]  /*7790*/  LDSM.16.M88.4 R32, [R0+0x8000] ;  /* 0x008000000020783b */ /* 0x000eee0000000200 */
[C---:B------:R-:W-:Y:S01]  /*77a0*/  HMMA.16816.F32 R220, R20.reuse, R64, R8 ;  /* 0x0000004014dc723c */ /* 0x040fe20000001808 */
[----:B------:R-:W4:Y:S07]  /*77b0*/  LDSM.16.M88.4 R8, [R24] ;  /* 0x000000001808783b */ /* 0x000f2e0000000200 */
[----:B------:R-:W-:Y:S08]  /*77c0*/  HMMA.16816.F32 R212, R20, R62, R212 ;  /* 0x0000003e14d4723c */ /* 0x000ff000000018d4 */
[C---:B-1----:R-:W-:Y:S08]  /*77d0*/  HMMA.16816.F32 R60, R4.reuse, R16, R52 ;  /* 0x00000010043c723c */ /* 0x042ff00000001834 */
[C---:B--2---:R-:W-:Y:S08]  /*77e0*/  HMMA.16816.F32 R52, R4.reuse, R44, R244 ;  /* 0x0000002c0434723c */ /* 0x044ff000000018f4 */
[C---:B---3--:R-:W-:Y:S08]  /*77f0*/  HMMA.16816.F32 R136, R4.reuse, R34, R68 ;  /* 0x000000220488723c */ /* 0x048ff00000001844 */
[----:B------:R-:W-:Y:S01]  /*7800*/  HMMA.16816.F32 R68, R4, R38, R236 ;  /* 0x000000260444723c */ /* 0x000fe200000018ec */
[----:B------:R-:W-:Y:S01]  /*7810*/  IMAD.MOV.U32 R208, RZ, RZ, R51 ;  /* 0x000000ffffd07224 */ /* 0x000fe200078e0033 */
[----:B------:R-:W-:Y:S01]  /*7820*/  MOV R210, R49 ;  /* 0x0000003100d27202 */ /* 0x000fe20000000f00 */
[----:B------:R-:W-:-:S05]  /*7830*/  IMAD.MOV.U32 R209, RZ, RZ, R50 ;  /* 0x000000ffffd17224 */ /* 0x000fca00078e0032 */
[----:B------:R-:W-:Y:S01]  /*7840*/  HMMA.16816.F32 R64, R20, R66, R216 ;  /* 0x000000421440723c */ /* 0x000fe200000018d8 */
[----:B------:R-:W-:Y:S01]  /*7850*/  MOV R23, R52 ;  /* 0x0000003400177202 */ /* 0x000fe20000000f00 */
[----:B------:R-:W-:Y:S01]  /*7860*/  IMAD.MOV.U32 R22, RZ, RZ, R53 ;  /* 0x000000ffff167224 */ /* 0x000fe200078e0035 */
[----:B------:R-:W-:Y:S01]  /*7870*/  MOV R20, R55 ;  /* 0x0000003700147202 */ /* 0x000fe20000000f00 */
[----:B------:R-:W-:-:S04]  /*7880*/  IMAD.MOV.U32 R21, RZ, RZ, R54 ;  /* 0x000000ffff157224 */ /* 0x000fc800078e0036 */
[C---:B------:R-:W-:Y:S03]  /*7890*/  HMMA.16816.F32 R208, R4.reuse, R32, R208 ;  /* 0x0000002004d0723c */ /* 0x040fe600000018d0 */
[----:B------:R-:W-:Y:S01]  /*78a0*/  IMAD.MOV.U32 R237, RZ, RZ, R68 ;  /* 0x000000ffffed7224 */ /* 0x000fe200078e0044 */
[----:B------:R-:W-:Y:S01]  /*78b0*/  MOV R236, R69 ;  /* 0x0000004500ec7202 */ /* 0x000fe20000000f00 */
[----:B------:R-:W-:Y:S02]  /*78c0*/  IMAD.MOV.U32 R142, RZ, RZ, R70 ;  /* 0x000000ffff8e7224 */ /* 0x000fe400078e0046 */
[----:B------:R-:W-:Y:S01]  /*78d0*/  IMAD.MOV.U32 R141, RZ, RZ, R71 ;  /* 0x000000ffff8d7224 */ /* 0x000fe200078e0047 */
[C---:B------:R-:W-:Y:S08]  /*78e0*/  HMMA.16816.F32 R216, R4.reuse, R36, R248 ;  /* 0x0000002404d8723c */ /* 0x040ff000000018f8 */
[C---:B------:R-:W-:Y:S08]  /*78f0*/  HMMA.16816.F32 R52, R4.reuse, R18, R240 ;  /* 0x000000120434723c */ /* 0x040ff000000018f0 */
[----:B------:R-:W-:Y:S08]  /*7900*/  HMMA.16816.F32 R4, R4, R46, R232 ;  /* 0x0000002e0404723c */ /* 0x000ff000000018e8 */
[----:B----4-:R-:W-:Y:S01]  /*7910*/  HMMA.16816.F32 R68, R8, R32, R228 ;  /* 0x000000200844723c */ /* 0x010fe200000018e4 */
[----:B------:R-:W-:Y:S01]  /*7920*/  IMAD.MOV.U32 R247, RZ, RZ, R25 ;  /* 0x000000fffff77224 */ /* 0x000fe200078e0019 */
[C---:B------:R-:W-:Y:S01]  /*7930*/  IADD3 R25, PT, PT, R3.reuse, R24, RZ ;  /* 0x0000001803197210 */ /* 0x040fe20007ffe0ff */
[----:B------:R-:W-:-:S05]  /*7940*/  IMAD.IADD R3, R3, 0x1, R0 ;  /* 0x0000000103037824 */ /* 0x000fca00078e0200 */
[C---:B------:R-:W-:Y:S03]  /*7950*/  HMMA.16816.F32 R240, R8.reuse, R16, R224 ;  /* 0x0000001008f0723c */ /* 0x040fe600000018e0 */
[----:B------:R-:W-:Y:S01]  /*7960*/  MOV R140, R4 ;  /* 0x00000004008c7202 */ /* 0x000fe20000000f00 */
[----:B------:R-:W-:Y:S01]  /*7970*/  IMAD.MOV.U32 R51, RZ, RZ, R5 ;  /* 0x000000ffff337224 */ /* 0x000fe200078e0005 */
[----:B------:R-:W-:Y:S01]  /*7980*/  MOV R49, R7 ;  /* 0x0000000700317202 */ /* 0x000fe20000000f00 */
[----:B------:R-:W-:Y:S02]  /*7990*/  IMAD.MOV.U32 R50, RZ, RZ, R6 ;  /* 0x000000ffff327224 */ /* 0x000fe400078e0006 */
[----:B------:R-:W-:Y:S01]  /*79a0*/  HMMA.16816.F32 R224, R8, R18, R56 ;  /* 0x0000001208e0723c */ /* 0x000fe20000001838 */
[----:B------:R-:W-:Y:S02]  /*79b0*/  LDSM.16.M88.4 R16, [R3+0x8800] ;  /* 0x008800000310783b */ /* 0x000fe40000000200 */
[----:B------:R-:W-:Y:S01]  /*79c0*/  IMAD.MOV.U32 R7, RZ, RZ, R68 ;  /* 0x000000ffff077224 */ /* 0x000fe200078e0044 */
[----:B------:R-:W-:Y:S01]  /*79d0*/  MOV R5, R70 ;  /* 0x0000004600057202 */ /* 0x000fe20000000f00 */
[----:B------:R-:W-:-:S02]  /*79e0*/  IMAD.MOV.U32 R6, RZ, RZ, R69 ;  /* 0x000000ffff067224 */ /* 0x000fc400078e0045 */
[----:B------:R-:W-:Y:S01]  /*79f0*/  IMAD.MOV.U32 R4, RZ, RZ, R71 ;  /* 0x000000ffff047224 */ /* 0x000fe200078e0047 */
[C---:B------:R-:W-:Y:S01]  /*7a00*/  HMMA.16816.F32 R56, R8.reuse, R36, R220 ;  /* 0x000000240838723c */ /* 0x040fe200000018dc */
[----:B------:R-:W-:Y:S01]  /*7a10*/  IMAD.MOV.U32 R220, RZ, RZ, R7 ;  /* 0x000000ffffdc7224 */ /* 0x000fe200078e0007 */
[----:B------:R-:W-:Y:S01]  /*7a20*/  MOV R221, R6 ;  /* 0x0000000600dd7202 */ /* 0x000fe20000000f00 */
[----:B------:R-:W-:Y:S02]  /*7a30*/  IMAD.MOV.U32 R222, RZ, RZ, R5 ;  /* 0x000000ffffde7224 */ /* 0x000fe400078e0005 */
[----:B------:R-:W-:Y:S02]  /*7a40*/  IMAD.MOV.U32 R223, RZ, RZ, R4 ;  /* 0x000000ffffdf7224 */ /* 0x000fe400078e0004 */
[----:B------:R-:W-:Y:S01]  /*7a50*/  LDSM.16.M88.4 R4, [R25+0x2000] ;  /* 0x002000001904783b */ /* 0x000fe20000000200 */
[C---:B------:R-:W-:Y:S03]  /*7a60*/  HMMA.16816.F32 R248, R8.reuse, R34, R40 ;  /* 0x0000002208f8723c */ /* 0x040fe60000001828 */
[----:B------:R-:W1:Y:S04]  /*7a70*/  LDSM.16.M88.4 R32, [R3+0x8000] ;  /* 0x008000000320783b */ /* 0x000e680000000200 */
[----:B------:R-:W-:Y:S01]  /*7a80*/  LDSM.16.M88.4 R40, [R3+0x9800] ;  /* 0x009800000328783b */ /* 0x000fe20000000200 */
[----:B------:R-:W-:Y:S01]  /*7a90*/  HMMA.16816.F32 R68, R8, R38, R64 ;  /* 0x000000260844723c */ /* 0x000fe20000001840 */
[----:B------:R-:W-:Y:S01]  /*7aa0*/  IMAD.MOV.U32 R64, RZ, RZ, R23 ;  /* 0x000000ffff407224 */ /* 0x000fe200078e0017 */
[----:B------:R-:W-:Y:S01]  /*7ab0*/  MOV R65, R22 ;  /* 0x0000001600417202 */ /* 0x000fe20000000f00 */
[----:B------:R-:W-:Y:S01]  /*7ac0*/  IMAD.MOV.U32 R66, RZ, RZ, R21 ;  /* 0x000000ffff427224 */ /* 0x000fe200078e0015 */
[----:B------:R-:W2:Y:S01]  /*7ad0*/  LDSM.16.M88.4 R36, [R3+0x9000] ;  /* 0x009000000324783b */ /* 0x000ea20000000200 */
[----:B------:R-:W-:-:S03]  /*7ae0*/  IMAD.MOV.U32 R67, RZ, RZ, R20 ;  /* 0x000000ffff437224 */ /* 0x000fc600078e0014 */
[----:B------:R-:W3:Y:S01]  /*7af0*/  LDSM.16.M88.4 R20, [R25] ;  /* 0x000000001914783b */ /* 0x000ee20000000200 */
[----:B------:R-:W-:Y:S01]  /*7b00*/  IMAD.MOV.U32 R244, RZ, RZ, R30 ;  /* 0x000000fffff47224 */ /* 0x000fe200078e001e */
[----:B------:R-:W-:Y:S01]  /*7b10*/  MOV R246, R27 ;  /* 0x0000001b00f67202 */ /* 0x000fe20000000f00 */
[----:B------:R-:W-:-:S07]  /*7b20*/  IMAD.MOV.U32 R245, RZ, RZ, R29 ;  /* 0x000000fffff57224 */ /* 0x000fce00078e001d */
[----:B------:R-:W-:Y:S01]  /*7b30*/  HMMA.16816.F32 R228, R8, R44, R244 ;  /* 0x0000002c08e4723c */ /* 0x000fe200000018f4 */
[----:B------:R-:W-:Y:S01]  /*7b40*/  IMAD.MOV.U32 R44, RZ, RZ, R140 ;  /* 0x000000ffff2c7224 */ /* 0x000fe200078e008c */
[----:B------:R-:W-:-:S06]  /*7b50*/  MOV R45, R51 ;  /* 0x00000033002d7202 */ /* 0x000fcc0000000f00 */
[----:B------:R-:W-:Y:S01]  /*7b60*/  HMMA.16816.F32 R244, R8, R46, R212 ;  /* 0x0000002e08f4723c */ /* 0x000fe200000018d4 */
[----:B------:R-:W-:Y:S01]  /*7b70*/  IMAD.MOV.U32 R8, RZ, RZ, R237 ;  /* 0x000000ffff087224 */ /* 0x000fe200078e00ed */
[----:B------:R-:W-:Y:S01]  /*7b80*/  MOV R10, R142 ;  /* 0x0000008e000a7202 */ /* 0x000fe20000000f00 */
[----:B------:R-:W-:Y:S02]  /*7b90*/  IMAD.MOV.U32 R9, RZ, RZ, R236 ;  /* 0x000000ffff097224 */ /* 0x000fe400078e00ec */
[----:B------:R-:W-:Y:S02]  /*7ba0*/  IMAD.MOV.U32 R11, RZ, RZ, R141 ;  /* 0x000000ffff0b7224 */ /* 0x000fe400078e008d */
[----:B------:R-:W-:Y:S02]  /*7bb0*/  IMAD.MOV.U32 R46, RZ, RZ, R50 ;  /* 0x000000ffff2e7224 */ /* 0x000fe400078e0032 */
[----:B------:R-:W-:Y:S01]  /*7bc0*/  IMAD.MOV.U32 R47, RZ, RZ, R49 ;  /* 0x000000ffff2f7224 */ /* 0x000fe200078e0031 */
[----:B-1----:R-:W-:Y:S01]  /*7bd0*/  HMMA.16816.F32 R236, R4, R32, R208 ;  /* 0x0000002004ec723c */ /* 0x002fe200000018d0 */
[----:B------:R-:W-:Y:S01]  /*7be0*/  MOV R31, R228 ;  /* 0x000000e4001f7202 */ /* 0x000fe20000000f00 */
[----:B------:R-:W-:Y:S01]  /*7bf0*/  IMAD.MOV.U32 R30, RZ, RZ, R229 ;  /* 0x000000ffff1e7224 */ /* 0x000fe200078e00e5 */
[----:B------:R-:W-:Y:S01]  /*7c00*/  MOV R27, R231 ;  /* 0x000000e7001b7202 */ /* 0x000fe20000000f00 */
[----:B------:R-:W-:-:S04]  /*7c10*/  IMAD.MOV.U32 R29, RZ, RZ, R230 ;  /* 0x000000ffff1d7224 */ /* 0x000fc800078e00e6 */
[C---:B------:R-:W-:Y:S08]  /*7c20*/  HMMA.16816.F32 R232, R4.reuse, R34, R136 ;  /* 0x0000002204e8723c */ /* 0x040ff00000001888 */
[C---:B------:R-:W-:Y:S08]  /*7c30*/  HMMA.16816.F32 R228, R4.reuse, R16, R60 ;  /* 0x0000001004e4723c */ /* 0x040ff0000000183c */
[C---:B------:R-:W-:Y:S01]  /*7c40*/  HMMA.16816.F32 R212, R4.reuse, R18, R52 ;  /* 0x0000001204d4723c */ /* 0x040fe20000001834 */
[----:B------:R-:W-:Y:S07]  /*7c50*/  LDSM.16.M88.4 R52, [R132+UR5+0xb800] ;  /* 0x00b800058434783b */ /* 0x000fee0008000200 */
[C---:B--2---:R-:W-:Y:S08]  /*7c60*/  HMMA.16816.F32 R208, R4.reuse, R36, R216 ;  /* 0x0000002404d0723c */ /* 0x044ff000000018d8 */
[C---:B------:R-:W-:Y:S01]  /*7c70*/  HMMA.16816.F32 R136, R4.reuse, R38, R8 ;  /* 0x000000260488723c */ /* 0x040fe20000001808 */
[----:B------:R-:W-:Y:S07]  /*7c80*/  LDSM.16.M88.4 R8, [R132+UR5+0xa800] ;  /* 0x00a800058408783b */ /* 0x000fee0008000200 */
[C---:B------:R-:W-:Y:S08]  /*7c90*/  HMMA.16816.F32 R64, R4.reuse, R40, R64 ;  /* 0x000000280440723c */ /* 0x040ff00000001840 */
[----:B------:R-:W-:Y:S08]  /*7ca0*/  HMMA.16816.F32 R60, R4, R42, R44 ;  /* 0x0000002a043c723c */ /* 0x000ff0000000182c */
[C---:B---3--:R-:W-:Y:S01]  /*7cb0*/  HMMA.16816.F32 R4, R20.reuse, R36, R56 ;  /* 0x000000241404723c */ /* 0x048fe20000001838 */
[----:B------:R-:W-:Y:S07]  /*7cc0*/  LDSM.16.M88.4 R56, [R132+UR5+0xb000] ;  /* 0x00b000058438783b */ /* 0x000fee0008000200 */
[----:B------:R-:W-:Y:S01]  /*7cd0*/  HMMA.16816.F32 R216, R20, R34, R248 ;  /* 0x0000002214d8723c */ /* 0x000fe200000018f8 */
[----:B------:R-:W-:-:S07]  /*7ce0*/  MOV R248, R31 ;  /* 0x0000001f00f87202 */ /* 0x000fce0000000f00 */
[C---:B------:R-:W-:Y:S01]  /*7cf0*/  HMMA.16816.F32 R44, R20.reuse, R32, R220 ;  /* 0x00000020142c723c */ /* 0x040fe200000018dc */
[----:B------:R-:W-:Y:S02]  /*7d00*/  LDSM.16.M88.4 R32, [R132+UR5+0xa000] ;  /* 0x00a000058420783b */ /* 0x000fe40008000200 */
[----:B------:R-:W-:Y:S01]  /*7d10*/  IMAD.MOV.U32 R49, RZ, RZ, R4 ;  /* 0x000000ffff317224 */ /* 0x000fe200078e0004 */
[----:B------:R-:W-:Y:S01]  /*7d20*/  MOV R36, R6 ;  /* 0x0000000600247202 */ /* 0x000fe20000000f00 */
[----:B------:R-:W-:Y:S02]  /*7d30*/  IMAD.MOV.U32 R37, RZ, RZ, R5 ;  /* 0x000000ffff257224 */ /* 0x000fe400078e0005 */
[----:B------:R-:W-:Y:S02]  /*7d40*/  IMAD.MOV.U32 R31, RZ, RZ, R7 ;  /* 0x000000ffff1f7224 */ /* 0x000fe400078e0007 */
[----:B------:R-:W1:Y:S01]  /*7d50*/  LDSM.16.M88.4 R4, [R12+0x6000] ;  /* 0x006000000c04783b */ /* 0x000e620000000200 */
[C---:B------:R-:W-:Y:S08]  /*7d60*/  HMMA.16816.F32 R220, R20.reuse, R16, R240 ;  /* 0x0000001014dc723c */ /* 0x040ff000000018f0 */
[----:B------:R-:W-:Y:S01]  /*7d70*/  HMMA.16816.F32 R224, R20, R18, R224 ;  /* 0x0000001214e0723c */ /* 0x000fe200000018e0 */
[----:B------:R2:W3:Y:S01]  /*7d80*/  LDSM.16.M88.4 R16, [R12+0x4000] ;  /* 0x004000000c10783b */ /* 0x0004e20000000200 */
[----:B------:R-:W-:Y:S01]  /*7d90*/  IMAD.MOV.U32 R249, RZ, RZ, R30 ;  /* 0x000000fffff97224 */ /* 0x000fe200078e001e */
[----:B------:R-:W-:Y:S01]  /*7da0*/  MOV R251, R27 ;  /* 0x0000001b00fb7202 */ /* 0x000fe20000000f00 */
[----:B------:R-:W-:-:S07]  /*7db0*/  IMAD.MOV.U32 R250, RZ, RZ, R29 ;  /* 0x000000fffffa7224 */ /* 0x000fce00078e001d */
[C---:B------:R-:W-:Y:S08]  /*7dc0*/  HMMA.16816.F32 R240, R20.reuse, R40, R248 ;  /* 0x0000002814f0723c */ /* 0x040ff000000018f8 */
[----:B------:R-:W-:Y:S08]  /*7dd0*/  HMMA.16816.F32 R40, R20, R42, R244 ;  /* 0x0000002a1428723c */ /* 0x000ff000000018f4 */
[----:B-1----:R-:W-:Y:S03]  /*7de0*/  HMMA.16816.F32 R236, R4, R32, R236 ;  /* 0x0000002004ec723c */ /* 0x002fe600000018ec */
[----:B------:R-:W-:Y:S01]  /*7df0*/  IMAD.MOV.U32 R30, RZ, RZ, R240 ;  /* 0x000000ffff1e7224 */ /* 0x000fe200078e00f0 */
[----:B------:R-:W-:-:S04]  /*7e00*/  MOV R29, R241 ;  /* 0x000000f1001d7202 */ /* 0x000fc80000000f00 */
[----:B------:R-:W-:Y:S03]  /*7e10*/  HMMA.16816.F32 R68, R20, R38, R68 ;  /* 0x000000261444723c */ /* 0x000fe60000001844 */
[----:B------:R-:W-:Y:S02]  /*7e20*/  IMAD.MOV.U32 R22, RZ, RZ, R41 ;  /* 0x000000ffff167224 */ /* 0x000fe400078e0029 */
[----:B------:R-:W-:Y:S01]  /*7e30*/  IMAD.MOV.U32 R21, RZ, RZ, R42 ;  /* 0x000000ffff157224 */ /* 0x000fe200078e002a */
[----:B------:R-:W-:Y:S01]  /*7e40*/  MOV R42, R36 ;  /* 0x00000024002a7202 */ /* 0x000fe20000000f00 */
[----:B------:R-:W-:Y:S01]  /*7e50*/  IMAD.MOV.U32 R41, RZ, RZ, R37 ;  /* 0x000000ffff297224 */ /* 0x000fe200078e0025 */
[----:B------:R-:W-:Y:S01]  /*7e60*/  MOV R20, R43 ;  /* 0x0000002b00147202 */ /* 0x000fe20000000f00 */
[----:B------:R-:W-:Y:S01]  /*7e70*/  IMAD.MOV.U32 R27, RZ, RZ, R242 ;  /* 0x000000ffff1b7224 */ /* 0x000fe200078e00f2 */
[----:B------:R-:W-:Y:S01]  /*7e80*/  HMMA.16816.F32 R248, R4, R34, R232 ;  /* 0x0000002204f8723c */ /* 0x000fe200000018e8 */
[----:B------:R-:W-:Y:S01]  /*7e90*/  IMAD.MOV.U32 R38, RZ, RZ, R236 ;  /* 0x000000ffff267224 */ /* 0x000fe200078e00ec */
[----:B------:R-:W-:Y:S01]  /*7ea0*/  MOV R37, R237 ;  /* 0x000000ed00257202 */ /* 0x000fe20000000f00 */
[----:B------:R-:W-:-:S02]  /*7eb0*/  IMAD.MOV.U32 R36, RZ, RZ, R238 ;  /* 0x000000ffff247224 */ /* 0x000fc400078e00ee */
[----:B--2---:R-:W-:-:S03]  /*7ec0*/  IMAD.MOV.U32 R12, RZ, RZ, R243 ;  /* 0x000000ffff0c7224 */ /* 0x004fc600078e00f3 */
[----:B------:R-:W-:Y:S01]  /*7ed0*/  HMMA.16816.F32 R232, R4, R58, R136 ;  /* 0x0000003a04e8723c */ /* 0x000fe20000001888 */
[----:B------:R-:W-:Y:S02]  /*7ee0*/  IMAD.MOV.U32 R43, RZ, RZ, R31 ;  /* 0x000000ffff2b7224 */ /* 0x000fe400078e001f */
[----:B------:R-:W-:-:S05]  /*7ef0*/  IMAD.MOV.U32 R31, RZ, RZ, R239 ;  /* 0x000000ffff1f7224 */ /* 0x000fca00078e00ef */
[C---:B------:R-:W-:Y:S08]  /*7f00*/  HMMA.16816.F32 R244, R4.reuse, R8, R228 ;  /* 0x0000000804f4723c */ /* 0x040ff000000018e4 */
[----:B------:R-:W-:Y:S08]  /*7f10*/  HMMA.16816.F32 R240, R4, R10, R212 ;  /* 0x0000000a04f0723c */ /* 0x000ff000000018d4 */
[----:B---3--:R-:W-:Y:S01]  /*7f20*/  HMMA.16816.F32 R136, R16, R34, R216 ;  /* 0x000000221088723c */ /* 0x008fe200000018d8 */
[----:B------:R-:W-:Y:S01]  /*7f30*/  MOV R216, R38 ;  /* 0x0000002600d87202 */ /* 0x000fe20000000f00 */
[----:B------:R-:W-:-:S02]  /*7f40*/  IMAD.MOV.U32 R217, RZ, RZ, R37 ;  /* 0x000000ffffd97224 */ /* 0x000fc400078e0025 */
[----:B------:R-:W-:Y:S02]  /*7f50*/  IMAD.MOV.U32 R218, RZ, RZ, R36 ;  /* 0x000000ffffda7224 */ /* 0x000fe400078e0024 */
[----:B------:R-:W-:Y:S02]  /*7f60*/  LDSM.16.M88.4 R36, [R2+0xb000] ;  /* 0x00b000000224783b */ /* 0x000fe40000000200 */
[C---:B------:R-:W-:Y:S08]  /*7f70*/  HMMA.16816.F32 R236, R4.reuse, R56, R208 ;  /* 0x0000003804ec723c */ /* 0x040ff000000018d0 */
[C---:B------:R-:W-:Y:S08]  /*7f80*/  HMMA.16816.F32 R228, R4.reuse, R52, R64 ;  /* 0x0000003404e4723c */ /* 0x040ff00000001840 */
[----:B------:R-:W-:Y:S01]  /*7f90*/  HMMA.16816.F32 R212, R4, R54, R60 ;  /* 0x0000003604d4723c */ /* 0x000fe2000000183c */
[----:B------:R-:W1:Y:S01]  /*7fa0*/  LDSM.16.M88.4 R4, [R26+0x6000] ;  /* 0x006000001a04783b */ /* 0x000e620000000200 */
[----:B------:R-:W-:-:S06]  /*7fb0*/  MOV R23, R40 ;  /* 0x0000002800177202 */ /* 0x000fcc0000000f00 */
[C---:B------:R-:W-:Y:S01]  /*7fc0*/  HMMA.16816.F32 R64, R16.reuse, R8, R220 ;  /* 0x000000081040723c */ /* 0x040fe200000018dc */
[----:B------:R-:W-:Y:S01]  /*7fd0*/  IMAD.MOV.U32 R220, RZ, RZ, R23 ;  /* 0x000000ffffdc7224 */ /* 0x000fe200078e0017 */
[----:B------:R-:W-:Y:S01]  /*7fe0*/  MOV R222, R21 ;  /* 0x0000001500de7202 */ /* 0x000fe20000000f00 */
[----:B------:R-:W-:Y:S02]  /*7ff0*/  IMAD.MOV.U32 R221, RZ, RZ, R22 ;  /* 0x000000ffffdd7224 */ /* 0x000fe400078e0016 */
[----:B------:R-:W-:Y:S02]  /*8000*/  IMAD.MOV.U32 R223, RZ, RZ, R20 ;  /* 0x000000ffffdf7224 */ /* 0x000fe400078e0014 */
[----:B------:R-:W-:Y:S01]  /*8010*/  LDSM.16.M88.4 R20, [R2+0xa800] ;  /* 0x00a800000214783b */ /* 0x000fe20000000200 */
[C---:B------:R-:W-:Y:S03]  /*8020*/  HMMA.16816.F32 R208, R16.reuse, R32, R44 ;  /* 0x0000002010d0723c */ /* 0x040fe6000000182c */
[----:B------:R-:W2:Y:S04]  /*8030*/  LDSM.16.M88.4 R32, [R2+0xa000] ;  /* 0x00a000000220783b */ /* 0x000ea80000000200 */
[----:B------:R-:W3:Y:S01]  /*8040*/  LDSM.16.M88.4 R44, [R2+0xb800] ;  /* 0x00b80000022c783b */ /* 0x000ee20000000200 */
[----:B------:R-:W-:Y:S01]  /*8050*/  IMAD.MOV.U32 R40, RZ, RZ, R49 ;  /* 0x000000ffff287224 */ /* 0x000fe200078e0031 */
[C---:B------:R-:W-:Y:S01]  /*8060*/  HMMA.16816.F32 R60, R16.reuse, R10, R224 ;  /* 0x0000000a103c723c */ /* 0x040fe200000018e0 */
[----:B------:R-:W-:Y:S01]  /*8070*/  IMAD.MOV.U32 R224, RZ, RZ, R30 ;  /* 0x000000ffffe07224 */ /* 0x000fe200078e001e */
[----:B------:R-:W-:Y:S01]  /*8080*/  MOV R225, R29 ;  /* 0x0000001d00e17202 */ /* 0x000fe20000000f00 */
[----:B------:R-:W-:Y:S01]  /*8090*/  IMAD.MOV.U32 R226, RZ, RZ, R27 ;  /* 0x000000ffffe27224 */ /* 0x000fe200078e001b */
[----:B------:R-:W-:Y:S01]  /*80a0*/  MOV R219, R31 ;  /* 0x0000001f00db7202 */ /* 0x000fe20000000f00 */
[----:B------:R-:W-:Y:S01]  /*80b0*/  IMAD.MOV.U32 R227, RZ, RZ, R12 ;  /* 0x000000ffffe37224 */ /* 0x000fe200078e000c */
[----:B------:R4:W4:Y:S02]  /*80c0*/  LDSM.16.M88.4 R8, [R26+0x4000] ;  /* 0x004000001a08783b */ /* 0x0009240000000200 */
[C---:B------:R-:W-:Y:S08]  /*80d0*/  HMMA.16816.F32 R40, R16.reuse, R56, R40 ;  /* 0x000000381028723c */ /* 0x040ff00000001828 */
[C---:B------:R-:W-:Y:S01]  /*80e0*/  HMMA.16816.F32 R56, R16.reuse, R58, R68 ;  /* 0x0000003a1038723c */ /* 0x040fe20000001844 */
[----:B------:R1:W5:Y:S04]  /*80f0*/  LDL.LU.64 R70, [R1+0x68] ;  /* 0x0000680001467983 */ /* 0x0003680000300a00 */
[----:B------:R2:W5:Y:S03]  /*8100*/  LDL.LU.64 R68, [R1+0x60] ;  /* 0x0000600001447983 */ /* 0x0005660000300a00 */
[C---:B------:R-:W-:Y:S08]  /*8110*/  HMMA.16816.F32 R224, R16.reuse, R52, R224 ;  /* 0x0000003410e0723c */ /* 0x040ff000000018e0 */
[----:B------:R-:W-:Y:S01]  /*8120*/  HMMA.16816.F32 R220, R16, R54, R220 ;  /* 0x0000003610dc723c */ /* 0x000fe200000018dc */
[----:B------:R-:W-:Y:S07]  /*8130*/  LDSM.16.M88.4 R52, [R0+0xb000] ;  /* 0x00b000000034783b */ /* 0x000fee0000000200 */
[C---:B-1----:R-:W-:Y:S08]  /*8140*/  HMMA.16816.F32 R16, R4.reuse, R38, R232 ;  /* 0x000000260410723c */ /* 0x042ff000000018e8 */
[C---:B--2---:R-:W-:Y:S08]  /*8150*/  HMMA.16816.F32 R216, R4.reuse, R32, R216 ;  /* 0x0000002004d8723c */ /* 0x044ff000000018d8 */
[----:B------:R-:W-:Y:S03]  /*8160*/  HMMA.16816.F32 R248, R4, R34, R248 ;  /* 0x0000002204f8723c */ /* 0x000fe600000018f8 */
[----:B------:R-:W-:Y:S01]  /*8170*/  IMAD.MOV.U32 R140, RZ, RZ, R16 ;  /* 0x000000ffff8c7224 */ /* 0x000fe200078e0010 */
[----:B------:R-:W-:Y:S01]  /*8180*/  MOV R51, R18 ;  /* 0x0000001200337202 */ /* 0x000fe20000000f00 */
[----:B------:R-:W-:-:S02]  /*8190*/  IMAD.MOV.U32 R132, RZ, RZ, R17 ;  /* 0x000000ffff847224 */ /* 0x000fc400078e0011 */
[----:B------:R-:W-:Y:S01]  /*81a0*/  IMAD.MOV.U32 R50, RZ, RZ, R19 ;  /* 0x000000ffff327224 */ /* 0x000fe200078e0013 */
[C---:B------:R-:W-:Y:S08]  /*81b0*/  HMMA.16816.F32 R244, R4.reuse, R20, R244 ;  /* 0x0000001404f4723c */ /* 0x040ff000000018f4 */
[C---:B------:R-:W-:Y:S08]  /*81c0*/  HMMA.16816.F32 R240, R4.reuse, R22, R240 ;  /* 0x0000001604f0723c */ /* 0x040ff000000018f0 */
[C---:B------:R-:W-:Y:S08]  /*81d0*/  HMMA.16816.F32 R236, R4.reuse, R36, R236 ;  /* 0x0000002404ec723c */ /* 0x040ff000000018ec */
[C---:B---3--:R-:W-:Y:S08]  /*81e0*/  HMMA.16816.F32 R16, R4.reuse, R44, R228 ;  /* 0x0000002c0410723c */ /* 0x048ff000000018e4 */
[----:B------:R-:W-:Y:S01]  /*81f0*/  HMMA.16816.F32 R4, R4, R46, R212 ;  /* 0x0000002e0404723c */ /* 0x000fe200000018d4 */
[----:B------:R-:W-:Y:S01]  /*8200*/  MOV R2, R216 ;  /* 0x000000d800027202 */ /* 0x000fe20000000f00 */
[----:B------:R-:W-:-:S15]  /*8210*/  IMAD.MOV.U32 R29, RZ, RZ, R217 ;  /* 0x000000ffff1d7224 */ /* 0x000fde00078e00d9 */
[----:B------:R-:W-:-:S02]  /*8220*/  NOP ;  /* 0x0000000000007918 */ /* 0x000fc40000000000 */
[----:B------:R-:W-:Y:S01]  /*8230*/  IMAD.MOV.U32 R252, RZ, RZ, R4 ;  /* 0x000000fffffc7224 */ /* 0x000fe200078e0004 */
[----:B------:R-:W-:Y:S01]  /*8240*/  MOV R31, R6 ;  /* 0x00000006001f7202 */ /* 0x000fe20000000f00 */
[----:B------:R-:W-:Y:S02]  /*8250*/  IMAD.MOV.U32 R49, RZ, RZ, R5 ;  /* 0x000000ffff317224 */ /* 0x000fe400078e0005 */
[----:B------:R-:W-:Y:S02]  /*8260*/  IMAD.MOV.U32 R12, RZ, RZ, R7 ;  /* 0x000000ffff0c7224 */ /* 0x000fe400078e0007 */
[----:B------:R-:W1:Y:S01]  /*8270*/  LDSM.16.M88.4 R4, [R24+0x4000] ;  /* 0x004000001804783b */ /* 0x000e620000000200 */
[----:B------:R-:W-:Y:S01]  /*8280*/  IMAD.MOV.U32 R235, RZ, RZ, R2 ;  /* 0x000000ffffeb7224 */ /* 0x000fe200078e0002 */
[----:B------:R-:W-:Y:S01]  /*8290*/  MOV R2, R16 ;  /* 0x0000001000027202 */ /* 0x000fe20000000f00 */
[----:B------:R-:W-:Y:S01]  /*82a0*/  IMAD.MOV.U32 R142, RZ, RZ, R17 ;  /* 0x000000ffff8e7224 */ /* 0x000fe200078e0011 */
[----:B------:R-:W-:Y:S01]  /*82b0*/  MOV R30, R19 ;  /* 0x00000013001e7202 */ /* 0x000fe20000000f00 */
[----:B------:R-:W-:Y:S01]  /*82c0*/  IMAD.MOV.U32 R141, RZ, RZ, R18 ;  /* 0x000000ffff8d7224 */ /* 0x000fe200078e0012 */
[----:B----4-:R-:W-:Y:S01]  /*82d0*/  MOV R26, R219 ;  /* 0x000000db001a7202 */ /* 0x010fe20000000f00 */
[----:B------:R-:W-:Y:S01]  /*82e0*/  IMAD.MOV.U32 R27, RZ, RZ, R218 ;  /* 0x000000ffff1b7224 */ /* 0x000fe200078e00da */
[C---:B------:R-:W-:Y:S01]  /*82f0*/  HMMA.16816.F32 R16, R8.reuse, R36, R40 ;  /* 0x000000240810723c */ /* 0x040fe20000001828 */
[----:B------:R-:W2:Y:S07]  /*8300*/  LDSM.16.M88.4 R40, [R0+0xa000] ;  /* 0x00a000000028783b */ /* 0x000eae0000000200 */
[C---:B------:R-:W-:Y:S08]  /*8310*/  HMMA.16816.F32 R216, R8.reuse, R32, R208 ;  /* 0x0000002008d8723c */ /* 0x040ff000000018d0 */
[C---:B------:R-:W-:Y:S01]  /*8320*/  HMMA.16816.F32 R212, R8.reuse, R34, R136 ;  /* 0x0000002208d4723c */ /* 0x040fe20000001888 */
[----:B------:R-:W3:Y:S07]  /*8330*/  LDSM.16.M88.4 R32, [R0+0xa800] ;  /* 0x00a800000020783b */ /* 0x000eee0000000200 */
[C---:B------:R-:W-:Y:S01]  /*8340*/  HMMA.16816.F32 R136, R8.reuse, R38, R56 ;  /* 0x000000260888723c */ /* 0x040fe20000001838 */
[----:B------:R-:W4:Y:S07]  /*8350*/  LDSM.16.M88.4 R36, [R0+0xb800] ;  /* 0x00b800000024783b */ /* 0x000f2e0000000200 */
[C---:B------:R-:W-:Y:S08]  /*8360*/  HMMA.16816.F32 R60, R8.reuse, R22, R60 ;  /* 0x00000016083c723c */ /* 0x040ff0000000183c */
[C---:B------:R-:W-:Y:S08]  /*8370*/  HMMA.16816.F32 R56, R8.reuse, R44, R224 ;  /* 0x0000002c0838723c */ /* 0x040ff000000018e0 */
[C---:B------:R-:W-:Y:S08]  /*8380*/  HMMA.16816.F32 R44, R8.reuse, R46, R220 ;  /* 0x0000002e082c723c */ /* 0x040ff000000018dc */
[----:B------:R-:W-:Y:S01]  /*8390*/  HMMA.16816.F32 R208, R8, R20, R64 ;  /* 0x0000001408d0723c */ /* 0x000fe20000001840 */
[----:B------:R-:W-:Y:S04]  /*83a0*/  LDSM.16.M88.4 R8, [R24+0x6000] ;  /* 0x006000001808783b */ /* 0x000fe80000000200 */
[----:B------:R-:W-:Y:S03]  /*83b0*/  LDSM.16.M88.4 R20, [R3+0xa000] ;  /* 0x00a000000314783b */ /* 0x000fe60000000200 */
[C---:B-1----:R-:W-:Y:S01]  /*83c0*/  HMMA.16816.F32 R220, R4.reuse, R52, R16 ;  /* 0x0000003404dc723c */ /* 0x042fe20000001810 */
[----:B------:R-:W1:Y:S07]  /*83d0*/  LDSM.16.M88.4 R16, [R25+0x4000] ;  /* 0x004000001910783b */ /* 0x000e6e0000000200 */
[C---:B--2---:R-:W-:Y:S08]  /*83e0*/  HMMA.16816.F32 R64, R4.reuse, R40, R216 ;  /* 0x000000280440723c */ /* 0x044ff000000018d8 */
[----:B---3--:R-:W-:Y:S01]  /*83f0*/  HMMA.16816.F32 R216, R4, R34, R60 ;  /* 0x0000002204d8723c */ /* 0x008fe2000000183c */
[----:B------:R-:W-:-:S07]  /*8400*/  IMAD.MOV.U32 R60, RZ, RZ, R235 ;  /* 0x000000ffff3c7224 */ /* 0x000fce00078e00eb */
[C---:B------:R-:W-:Y:S08]  /*8410*/  HMMA.16816.F32 R212, R4.reuse, R42, R212 ;  /* 0x0000002a04d4723c */ /* 0x040ff000000018d4 */
[C---:B------:R-:W-:Y:S08]  /*8420*/  HMMA.16816.F32 R208, R4.reuse, R32, R208 ;  /* 0x0000002004d0723c */ /* 0x040ff000000018d0 */
[C---:B------:R-:W-:Y:S08]  /*8430*/  HMMA.16816.F32 R224, R4.reuse, R54, R136 ;  /* 0x0000003604e0723c */ /* 0x040ff00000001888 */
[C---:B----4-:R-:W-:Y:S08]  /*8440*/  HMMA.16816.F32 R232, R4.reuse, R36, R56 ;  /* 0x0000002404e8723c */ /* 0x050ff00000001838 */
[----:B------:R-:W-:Y:S01]  /*8450*/  HMMA.16816.F32 R228, R4, R38, R44 ;  /* 0x0000002604e4723c */ /* 0x000fe2000000182c */
[----:B------:R2:W3:Y:S01]  /*8460*/  LDSM.16.M88.4 R4, [R25+0x6000] ;  /* 0x006000001904783b */ /* 0x0004e20000000200 */
[----:B------:R-:W-:Y:S01]  /*8470*/  MOV R61, R29 ;  /* 0x0000001d003d7202 */ /* 0x000fe20000000f00 */
[----:B------:R-:W-:-:S02]  /*8480*/  IMAD.MOV.U32 R62, RZ, RZ, R27 ;  /* 0x000000ffff3e7224 */ /* 0x000fc400078e001b */
[----:B------:R-:W-:-:S03]  /*8490*/  IMAD.MOV.U32 R63, RZ, RZ, R26 ;  /* 0x000000ffff3f7224 */ /* 0x000fc600078e001a */
[----:B-1----:R-:W-:Y:S08]  /*84a0*/  HMMA.16816.F32 R56, R16, R20, R64 ;  /* 0x000000141038723c */ /* 0x002ff00000001840 */
[C---:B--2---:R-:W-:Y:S11]  /*84b0*/  HMMA.16816.F32 R24, R8.reuse, R40, R60 ;  /* 0x000000280818723c */ /* 0x044ff6000000183c */
[----:B------:R-:W-:Y:S01]  /*84c0*/  FMUL.FTZ R0, R56, UR10 ;  /* 0x0000000a38007c20 */ /* 0x000fe20008410000 */
[C---:B------:R-:W-:Y:S08]  /*84d0*/  HMMA.16816.F32 R40, R8.reuse, R42, R248 ;  /* 0x0000002a0828723c */ /* 0x040ff000000018f8 */
[----:B------:R-:W-:Y:S01]  /*84e0*/  HMMA.16816.F32 R64, R8, R32, R244 ;  /* 0x000000200840723c */ /* 0x000fe200000018f4 */
[----:B------:R1:W-:Y:S07]  /*84f0*/  MUFU.TANH R246, R0 ;  /* 0x0000000000f67308 */ /* 0x0003ee0000002400 */
[----:B---3--:R-:W-:Y:S01]  /*8500*/  HMMA.16816.F32 R44, R4, R20, R24 ;  /* 0x00000014042c723c */ /* 0x008fe20000001818 */
[----:B-1----:R-:W-:-:S04]  /*8510*/  FMUL.FTZ R0, R57, UR10 ;  /* 0x0000000a39007c20 */ /* 0x002fc80008410000 */
[----:B------:R1:W-:Y:S03]  /*8520*/  MUFU.TANH R29, R0 ;  /* 0x00000000001d7308 */ /* 0x0003e60000002400 */
[----:B------:R-:W-:Y:S01]  /*8530*/  HMMA.16816.F32 R40, R4, R22, R40 ;  /* 0x000000160428723c */ /* 0x000fe20000001828 */
[----:B------:R-:W-:Y:S01]  /*8540*/  MOV R139, R2 ;  /* 0x00000002008b7202 */ /* 0x000fe20000000f00 */
[----:B-1----:R-:W-:-:S04]  /*8550*/  FMUL.FTZ R0, R58, UR10 ;  /* 0x0000000a3a007c20 */ /* 0x002fc80008410000 */
[----:B------:R1:W-:Y:S02]  /*8560*/  MUFU.TANH R250, R0 ;  /* 0x0000000000fa7308 */ /* 0x0003e40000002400 */
[----:B------:R-:W-:Y:S01]  /*8570*/  HMMA.16816.F32 R24, R16, R22, R212 ;  /* 0x000000161018723c */ /* 0x000fe200000018d4 */
[----:B------:R-:W2:Y:S01]  /*8580*/  LDSM.16.M88.4 R20, [R3+0xa800] ;  /* 0x00a800000314783b */ /* 0x000ea20000000200 */
[----:B-1----:R-:W-:-:S04]  /*8590*/  FMUL.FTZ R0, R59, UR10 ;  /* 0x0000000a3b007c20 */ /* 0x002fc80008410000 */
[----:B------:R1:W-:Y:S01]  /*85a0*/  MUFU.TANH R247, R0 ;  /* 0x0000000000f77308 */ /* 0x0003e20000002400 */
[----:B------:R-:W-:Y:S01]  /*85b0*/  IMAD.MOV.U32 R59, RZ, RZ, R12 ;  /* 0x000000ffff3b7224 */ /* 0x000fe200078e000c */
[----:B------:R-:W-:Y:S01]  /*85c0*/  MOV R56, R252 ;  /* 0x000000fc00387202 */ /* 0x000fe20000000f00 */
[----:B-1----:R-:W-:-:S05]  /*85d0*/  FMUL.FTZ R0, R44, UR10 ;  /* 0x0000000a2c007c20 */ /* 0x002fca0008410000 */
[----:B------:R1:W3:Y:S01]  /*85e0*/  MUFU.TANH R2, R0 ;  /* 0x0000000000027308 */ /* 0x0002e20000002400 */
[----:B------:R-:W-:Y:S02]  /*85f0*/  IMAD.MOV.U32 R57, RZ, RZ, R49 ;  /* 0x000000ffff397224 */ /* 0x000fe400078e0031 */
[----:B-1----:R-:W-:-:S05]  /*8600*/  FMUL.FTZ R0, R45, UR10 ;  /* 0x0000000a2d007c20 */ /* 0x002fca0008410000 */
[----:B------:R1:W-:Y:S01]  /*8610*/  MUFU.TANH R12, R0 ;  /* 0x00000000000c7308 */ /* 0x0003e20000002400 */
[----:B------:R-:W-:Y:S01]  /*8620*/  HMMA.16816.F32 R60, R8, R34, R240 ;  /* 0x00000022083c723c */ /* 0x000fe200000018f0 */
[----:B-1----:R-:W-:-:S06]  /*8630*/  FMUL.FTZ R0, R46, UR10 ;  /* 0x0000000a2e007c20 */ /* 0x002fcc0008410000 */
[----:B------:R1:W-:Y:S01]  /*8640*/  MUFU.TANH R252, R0 ;  /* 0x0000000000fc7308 */ /* 0x0003e20000002400 */
[----:B------:R-:W-:Y:S01]  /*8650*/  MOV R58, R31 ;  /* 0x0000001f003a7202 */ /* 0x000fe20000000f00 */
[----:B-1----:R-:W-:-:S06]  /*8660*/  FMUL.FTZ R0, R47, UR10 ;  /* 0x0000000a2f007c20 */ /* 0x002fcc0008410000 */
[----:B------:R1:W4:Y:S02]  /*8670*/  MUFU.TANH R49, R0 ;  /* 0x0000000000317308 */ /* 0x0003240000002400 */
[----:B-1----:R-:W-:-:S06]  /*8680*/  FMUL.FTZ R0, R24, UR10 ;  /* 0x0000000a18007c20 */ /* 0x002fcc0008410000 */
[----:B------:R1:W-:Y:S02]  /*8690*/  MUFU.TANH R241, R0 ;  /* 0x0000000000f17308 */ /* 0x0003e40000002400 */
[----:B-1----:R-:W-:-:S06]  /*86a0*/  FMUL.FTZ R0, R25, UR10 ;  /* 0x0000000a19007c20 */ /* 0x002fcc0008410000 */
[----:B------:R1:W4:Y:S02]  /*86b0*/  MUFU.TANH R31, R0 ;  /* 0x00000000001f7308 */ /* 0x0003240000002400 */
[----:B-1----:R-:W-:-:S06]  /*86c0*/  FMUL.FTZ R0, R26, UR10 ;  /* 0x0000000a1a007c20 */ /* 0x002fcc0008410000 */
[----:B------:R1:W-:Y:S02]  /*86d0*/  MUFU.TANH R245, R0 ;  /* 0x0000000000f57308 */ /* 0x0003e40000002400 */
[----:B-1----:R-:W-:Y:S02]  /*86e0*/  FMUL.FTZ R0, R27, UR10 ;  /* 0x0000000a1b007c20 */ /* 0x002fe40008410000 */
[----:B--2---:R-:W-:Y:S04]  /*86f0*/  HMMA.16816.F32 R24, R16, R20, R208 ;  /* 0x000000141018723c */ /* 0x004fe800000018d0 */
[----:B------:R1:W-:Y:S02]  /*8700*/  MUFU.TANH R244, R0 ;  /* 0x0000000000f47308 */ /* 0x0003e40000002400 */
[----:B-1----:R-:W-:-:S06]  /*8710*/  FMUL.FTZ R0, R40, UR10 ;  /* 0x0000000a28007c20 */ /* 0x002fcc0008410000 */
[----:B------:R1:W-:Y:S01]  /*8720*/  MUFU.TANH R249, R0 ;  /* 0x0000000000f97308 */ /* 0x0003e20000002400 */
[----:B------:R-:W-:Y:S01]  /*8730*/  HMMA.16816.F32 R32, R4, R20, R64 ;  /* 0x000000140420723c */ /* 0x000fe20000001840 */
[----:B-1----:R-:W-:-:S06]  /*8740*/  FMUL.FTZ R0, R41, UR10 ;  /* 0x0000000a29007c20 */ /* 0x002fcc0008410000 */
[----:B------:R1:W-:Y:S02]  /*8750*/  MUFU.TANH R251, R0 ;  /* 0x0000000000fb7308 */ /* 0x0003e40000002400 */
[----:B-1----:R-:W-:-:S06]  /*8760*/  FMUL.FTZ R0, R42, UR10 ;  /* 0x0000000a2a007c20 */ /* 0x002fcc0008410000 */
[----:B------:R1:W-:Y:S01]  /*8770*/  MUFU.TANH R248, R0 ;  /* 0x0000000000f87308 */ /* 0x0003e20000002400 */
[----:B------:R-:W-:Y:S01]  /*8780*/  MOV R67, R30 ;  /* 0x0000001e00437202 */ /* 0x000fe20000000f00 */
[----:B-1----:R-:W-:-:S06]  /*8790*/  FMUL.FTZ R0, R43, UR10 ;  /* 0x0000000a2b007c20 */ /* 0x002fcc0008410000 */
[----:B------:R1:W-:Y:S02]  /*87a0*/  MUFU.TANH R213, R0 ;  /* 0x0000000000d57308 */ /* 0x0003e40000002400 */
[----:B-1----:R-:W-:-:S06]  /*87b0*/  FMUL.FTZ R0, R24, UR10 ;  /* 0x0000000a18007c20 */ /* 0x002fcc0008410000 */
[----:B------:R1:W-:Y:S01]  /*87c0*/  MUFU.TANH R212, R0 ;  /* 0x0000000000d47308 */ /* 0x0003e20000002400 */
[----:B------:R-:W-:Y:S01]  /*87d0*/  HMMA.16816.F32 R44, R4, R22, R60 ;  /* 0x00000016042c723c */ /* 0x000fe2000000183c */
[----:B-1----:R-:W-:-:S06]  /*87e0*/  FMUL.FTZ R0, R25, UR10 ;  /* 0x0000000a19007c20 */ /* 0x002fcc0008410000 */
[----:B------:R1:W2:Y:S01]  /*87f0*/  MUFU.TANH R30, R0 ;  /* 0x00000000001e7308 */ /* 0x0002a20000002400 */
[----:B------:R-:W-:Y:S01]  /*8800*/  HMMA.16816.F32 R20, R16, R22, R216 ;  /* 0x000000161014723c */ /* 0x000fe200000018d8 */
[----:B------:R-:W-:Y:S02]  /*8810*/  IMAD.MOV.U32 R60, RZ, RZ, R140 ;  /* 0x000000ffff3c7224 */ /* 0x000fe400078e008c */
[----:B-1----:R-:W-:-:S04]  /*8820*/  FMUL.FTZ R0, R26, UR10 ;  /* 0x0000000a1a007c20 */ /* 0x002fc80008410000 */
[----:B------:R1:W-:Y:S01]  /*8830*/  MUFU.TANH R240, R0 ;  /* 0x0000000000f07308 */ /* 0x0003e20000002400 */
[----:B------:R-:W-:Y:S01]  /*8840*/  MOV R65, R142 ;  /* 0x0000008e00417202 */ /* 0x000fe20000000f00 */
[----:B-1----:R-:W-:Y:S02]  /*8850*/  FMUL.FTZ R0, R27, UR10 ;  /* 0x0000000a1b007c20 */ /* 0x002fe40008410000 */
[----:B------:R-:W1:Y:S04]  /*8860*/  LDSM.16.M88.4 R24, [R3+0xb000] ;  /* 0x00b000000318783b */ /* 0x000e680000000200 */
[----:B------:R3:W-:Y:S01]  /*8870*/  MUFU.TANH R210, R0 ;  /* 0x0000000000d27308 */ /* 0x0007e20000002400 */
[----:B------:R-:W-:Y:S02]  /*8880*/  IMAD.MOV.U32 R64, RZ, RZ, R139 ;  /* 0x000000ffff407224 */ /* 0x000fe400078e008b */
[----:B---3--:R-:W-:-:S05]  /*8890*/  FMUL.FTZ R0, R32, UR10 ;  /* 0x0000000a20007c20 */ /* 0x008fca0008410000 */
[----:B------:R3:W-:Y:S01]  /*88a0*/  MUFU.TANH R140, R0 ;  /* 0x00000000008c7308 */ /* 0x0007e20000002400 */
[----:B------:R-:W-:Y:S02]  /*88b0*/  IMAD.MOV.U32 R66, RZ, RZ, R141 ;  /* 0x000000ffff427224 */ /* 0x000fe400078e008d */
[----:B---3--:R-:W-:-:S05]  /*88c0*/  FMUL.FTZ R0, R33, UR10 ;  /* 0x0000000a21007c20 */ /* 0x008fca0008410000 */
[----:B------:R3:W-:Y:S02]  /*88d0*/  MUFU.TANH R142, R0 ;  /* 0x00000000008e7308 */ /* 0x0007e40000002400 */
[----:B---3--:R-:W-:-:S06]  /*88e0*/  FMUL.FTZ R0, R34, UR10 ;  /* 0x0000000a22007c20 */ /* 0x008fcc0008410000 */
[----:B------:R3:W-:Y:S02]  /*88f0*/  MUFU.TANH R139, R0 ;  /* 0x00000000008b7308 */ /* 0x0007e40000002400 */
[----:B---3--:R-:W-:Y:S02]  /*8900*/  FMUL.FTZ R0, R35, UR10 ;  /* 0x0000000a23007c20 */ /* 0x008fe40008410000 */
[----:B------:R3:W4:Y:S01]  /*8910*/  LDSM.16.M88.4 R32, [R3+0xb800] ;  /* 0x00b800000320783b */ /* 0x0007220000000200 */
[----:B------:R-:W-:Y:S03]  /*8920*/  HMMA.16816.F32 R40, R8, R52, R236 ;  /* 0x000000340828723c */ /* 0x000fe600000018ec */
[----:B------:R2:W-:Y:S01]  /*8930*/  MUFU.TANH R141, R0 ;  /* 0x00000000008d7308 */ /* 0x0005e20000002400 */
[----:B------:R-:W-:Y:S01]  /*8940*/  MOV R61, R132 ;  /* 0x00000084003d7202 */ /* 0x000fe20000000f00 */
[----:B------:R-:W-:Y:S01]  /*8950*/  IMAD.MOV.U32 R62, RZ, RZ, R51 ;  /* 0x000000ffff3e7224 */ /* 0x000fe200078e0033 */
[----:B------:R-:W-:Y:S01]  /*8960*/  MOV R63, R50 ;  /* 0x00000032003f7202 */ /* 0x000fe20000000f00 */
[----:B------:R-:W-:-:S04]  /*8970*/  DEPBAR.LE SB0, 0x0 ;  /* 0x000080000000791a */ /* 0x000fc80000000000 */
[----:B--2---:R-:W-:-:S04]  /*8980*/  FMUL.FTZ R0, R20, UR10 ;  /* 0x0000000a14007c20 */ /* 0x004fc80008410000 */
[----:B------:R2:W4:Y:S02]  /*8990*/  MUFU.TANH R215, R0 ;  /* 0x0000000000d77308 */ /* 0x0005240000002400 */
[----:B--2---:R-:W-:-:S06]  /*89a0*/  FMUL.FTZ R0, R21, UR10 ;  /* 0x0000000a15007c20 */ /* 0x004fcc0008410000 */
[----:B------:R2:W-:Y:S02]  /*89b0*/  MUFU.TANH R214, R0 ;  /* 0x0000000000d67308 */ /* 0x0005e40000002400 */
[----:B--2---:R-:W-:-:S06]  /*89c0*/  FMUL.FTZ R0, R22, UR10 ;  /* 0x0000000a16007c20 */ /* 0x004fcc0008410000 */
[----:B------:R2:W-:Y:S02]  /*89d0*/  MUFU.TANH R209, R0 ;  /* 0x0000000000d17308 */ /* 0x0005e40000002400 */
[----:B--2---:R-:W-:Y:S02]  /*89e0*/  FMUL.FTZ R0, R23, UR10 ;  /* 0x0000000a17007c20 */ /* 0x004fe40008410000 */
[----:B-1----:R-:W-:Y:S04]  /*89f0*/  HMMA.16816.F32 R20, R16, R24, R220 ;  /* 0x000000181014723c */ /* 0x002fe800000018dc */
[----:B------:R1:W-:Y:S01]  /*8a00*/  MUFU.TANH R211, R0 ;  /* 0x0000000000d37308 */ /* 0x0003e20000002400 */
[----:B------:R-:W3:Y:S01]  /*8a10*/  S2R R223, SR_TID.X ;  /* 0x0000000000df7919 */ /* 0x000ee20000002100 */
[----:B-1----:R-:W-:-:S06]  /*8a20*/  FMUL.FTZ R0, R44, UR10 ;  /* 0x0000000a2c007c20 */ /* 0x002fcc0008410000 */
[----:B------:R1:W-:Y:S02]  /*8a30*/  MUFU.TANH R138, R0 ;  /* 0x00000000008a7308 */ /* 0x0003e40000002400 */
[----:B-1----:R-:W-:-:S06]  /*8a40*/  FMUL.FTZ R0, R45, UR10 ;  /* 0x0000000a2d007c20 */ /* 0x002fcc0008410000 */
[----:B------:R1:W-:Y:S01]  /*8a50*/  MUFU.TANH R137, R0 ;  /* 0x0000000000897308 */ /* 0x0003e20000002400 */
[----:B------:R-:W-:Y:S01]  /*8a60*/  HMMA.16816.F32 R60, R8, R54, R60 ;  /* 0x00000036083c723c */ /* 0x000fe2000000183c */
        /* <DEDUP_REMOVED lines=9> */
[----:B---3--:R-:W-:Y:S01]  /*8b00*/  SHF.L.U32 R3, R223, 0x1, RZ ;  /* 0x00000001df037819 */ /* 0x008fe200000006ff */
[----:B-1----:R-:W-:-:S05]  /*8b10*/  FMUL.FTZ R0, R21, UR10 ;  /* 0x0000000a15007c20 */ /* 0x002fca0008410000 */
[----:B------:R1:W-:Y:S01]  /*8b20*/  MUFU.TANH R51, R0 ;  /* 0x0000000000337308 */ /* 0x0003e20000002400 */
[----:B------:R-:W-:Y:S01]  /*8b30*/  HMMA.16816.F32 R56, R8, R38, R56 ;  /* 0x000000260838723c */ /* 0x000fe20000001838 */
[----:B------:R-:W-:-:S07]  /*8b40*/  LOP3.LUT R3, R3, 0x6, RZ, 0xc0, !PT ;  /* 0x0000000603037812 */ /* 0x000fce00078ec0ff */
[----:B----4-:R-:W-:Y:S01]  /*8b50*/  HMMA.16816.F32 R36, R16, R32, R232 ;  /* 0x000000201024723c */ /* 0x010fe200000018e8 */
[----:B-1----:R-:W-:-:S04]  /*8b60*/  FMUL.FTZ R0, R22, UR10 ;  /* 0x0000000a16007c20 */ /* 0x002fc80008410000 */
[----:B------:R1:W-:Y:S03]  /*8b70*/  MUFU.TANH R218, R0 ;  /* 0x0000000000da7308 */ /* 0x0003e60000002400 */
[----:B------:R-:W-:Y:S01]  /*8b80*/  HMMA.16816.F32 R40, R16, R34, R228 ;  /* 0x000000221028723c */ /* 0x000fe200000018e4 */
[----:B------:R-:W-:Y:S02]  /*8b90*/  IMAD.MOV.U32 R220, RZ, RZ, R2 ;  /* 0x000000ffffdc7224 */ /* 0x000fe400078e0002 */
[----:B------:R-:W-:Y:S01]  /*8ba0*/  FMUL.FTZ R2, R52, UR10 ;  /* 0x0000000a34027c20 */ /* 0x000fe20008410000 */
[----:B-1----:R-:W-:-:S04]  /*8bb0*/  FMUL.FTZ R0, R23, UR10 ;  /* 0x0000000a17007c20 */ /* 0x002fc80008410000 */
[----:B------:R1:W-:Y:S01]  /*8bc0*/  MUFU.TANH R217, R0 ;  /* 0x0000000000d97308 */ /* 0x0003e20000002400 */
[----:B------:R-:W-:Y:S01]  /*8bd0*/  FMUL.FTZ R45, R45, UR10 ;  /* 0x0000000a2d2d7c20 */ /* 0x000fe20008410000 */
[----:B------:R-:W-:Y:S01]  /*8be0*/  IMAD.MOV.U32 R222, RZ, RZ, R49 ;  /* 0x000000ffffde7224 */ /* 0x000fe200078e0031 */
[----:B------:R-:W-:-:S05]  /*8bf0*/  MOV R221, R12 ;  /* 0x0000000c00dd7202 */ /* 0x000fca0000000f00 */
[----:B------:R2:W-:Y:S01]  /*8c00*/  MUFU.TANH R52, R2 ;  /* 0x0000000200347308 */ /* 0x0005e20000002400 */
[----:B-1----:R-:W-:-:S05]  /*8c10*/  IMAD.U32 R0, RZ, RZ, UR26 ;  /* 0x0000001aff007e24 */ /* 0x002fca000f8e00ff */
[----:B------:R-:W-:Y:S01]  /*8c20*/  LEA R0, R0, R3, 0x6 ;  /* 0x0000000300007211 */ /* 0x000fe200078e30ff */
[----:B--2---:R-:W-:-:S03]  /*8c30*/  FMUL.FTZ R2, R44, UR10 ;  /* 0x0000000a2c027c20 */ /* 0x004fc60008410000 */
[C---:B------:R-:W-:Y:S01]  /*8c40*/  IADD3 R18, PT, PT, R0.reuse, -0x77, RZ ;  /* 0xffffff8900127810 */ /* 0x040fe20007ffe0ff */
[C---:B------:R-:W-:Y:S01]  /*8c50*/  VIADD R21, R0.reuse, 0xffffff80 ;  /* 0xffffff8000157836 */ /* 0x040fe20000000000 */
[----:B------:R-:W-:Y:S01]  /*8c60*/  IADD3 R20, PT, PT, R0, -0x7f, RZ ;  /* 0xffffff8100147810 */ /* 0x000fe20007ffe0ff */
[----:B------:R1:W-:Y:S01]  /*8c70*/  MUFU.TANH R49, R2 ;  /* 0x0000000200317308 */ /* 0x0003e20000002400 */
[----:B------:R-:W-:Y:S01]  /*8c80*/  ISETP.GE.AND P1, PT, R18, R13, PT ;  /* 0x0000000d1200720c */ /* 0x000fe20003f26270 */
[C---:B------:R-:W-:Y:S01]  /*8c90*/  VIADD R19, R0.reuse, 0xffffff88 ;  /* 0xffffff8800137836 */ /* 0x040fe20000000000 */
[C---:B------:R-:W-:Y:S01]  /*8ca0*/  IADD3 R16, PT, PT, R0.reuse, -0x6f, RZ ;  /* 0xffffff9100107810 */ /* 0x040fe20007ffe0ff */
[C---:B------:R-:W-:Y:S01]  /*8cb0*/  VIADD R17, R0.reuse, 0xffffff90 ;  /* 0xffffff9000117836 */ /* 0x040fe20000000000 */
[C---:B------:R-:W-:Y:S01]  /*8cc0*/  IADD3 R9, PT, PT, R0.reuse, -0x67, RZ ;  /* 0xffffff9900097810 */ /* 0x040fe20007ffe0ff */
[C---:B------:R-:W-:Y:S01]  /*8cd0*/  VIADD R10, R0.reuse, 0xffffff98 ;  /* 0xffffff98000a7836 */ /* 0x040fe20000000000 */
[C---:B------:R-:W-:Y:S01]  /*8ce0*/  IADD3 R3, PT, PT, R0.reuse, -0x5f, RZ ;  /* 0xffffffa100037810 */ /* 0x040fe20007ffe0ff */
[----:B------:R-:W2:Y:S01]  /*8cf0*/  MUFU.TANH R45, R45 ;  /* 0x0000002d002d7308 */ /* 0x000ea20000002400 */
[C---:B------:R-:W-:Y:S01]  /*8d00*/  VIADD R8, R0.reuse, 0xffffffa0 ;  /* 0xffffffa000087836 */ /* 0x040fe20000000000 */
[C---:B------:R-:W-:Y:S01]  /*8d10*/  IADD3 R24, PT, PT, R0.reuse, -0x57, RZ ;  /* 0xffffffa900187810 */ /* 0x040fe20007ffe0ff */
[C---:B------:R-:W-:Y:S01]  /*8d20*/  VIADD R23, R0.reuse, 0xffffffb0 ;  /* 0xffffffb000177836 */ /* 0x040fe20000000000 */
[C---:B------:R-:W-:Y:S01]  /*8d30*/  IADD3 R11, PT, PT, R0.reuse, -0x4f, RZ ;  /* 0xffffffb1000b7810 */ /* 0x040fe20007ffe0ff */
[C---:B------:R-:W-:Y:S01]  /*8d40*/  VIADD R22, R0.reuse, 0xffffffb8 ;  /* 0xffffffb800167836 */ /* 0x040fe20000000000 */
[----:B------:R-:W-:-:S02]  /*8d50*/  IADD3 R12, PT, PT, R0, -0x47, RZ ;  /* 0xffffffb9000c7810 */ /* 0x000fc40007ffe0ff */
[-C--:B------:R-:W-:Y:S01]  /*8d60*/  ISETP.GE.AND P5, PT, R21, R13.reuse, PT ;  /* 0x0000000d1500720c */ /* 0x080fe20003fa6270 */
[----:B-1----:R-:W-:Y:S02]  /*8d70*/  VIADD R2, R0, 0xffffffa8 ;  /* 0xffffffa800027836 */ /* 0x002fe40000000000 */
[----:B------:R-:W-:Y:S01]  /*8d80*/  FMUL.FTZ R0, R37, UR10 ;  /* 0x0000000a25007c20 */ /* 0x000fe20008410000 */
[----:B------:R-:W-:Y:S01]  /*8d90*/  FSEL R37, R31, -INF , !P1 ;  /* 0xff8000001f257808 */ /* 0x000fe20004800000 */
[----:B------:R-:W-:Y:S01]  /*8da0*/  FMUL.FTZ R31, R40, UR10 ;  /* 0x0000000a281f7c20 */ /* 0x000fe20008410000 */
[-C--:B------:R-:W-:Y:S02]  /*8db0*/  ISETP.GE.AND P3, PT, R20, R13.reuse, PT ;  /* 0x0000000d1400720c */ /* 0x080fe40003f66270 */
[----:B------:R-:W-:Y:S02]  /*8dc0*/  FSEL R25, R246, -INF , !P5 ;  /* 0xff800000f6197808 */ /* 0x000fe40006800000 */
[----:B------:R-:W-:-:S02]  /*8dd0*/  ISETP.GE.AND P5, PT, R16, R13, PT ;  /* 0x0000000d1000720c */ /* 0x000fc40003fa6270 */
[----:B------:R-:W-:Y:S01]  /*8de0*/  FSEL R29, R29, -INF , !P3 ;  /* 0xff8000001d1d7808 */ /* 0x000fe20005800000 */
[----:B------:R-:W-:Y:S01]  /*8df0*/  FMUL.FTZ R36, R36, UR10 ;  /* 0x0000000a24247c20 */ /* 0x000fe20008410000 */
[-C--:B------:R-:W-:Y:S01]  /*8e00*/  ISETP.GE.AND P3, PT, R10, R13.reuse, PT ;  /* 0x0000000d0a00720c */ /* 0x080fe20003f66270 */
[----:B------:R-:W1:Y:S01]  /*8e10*/  MUFU.TANH R31, R31 ;  /* 0x0000001f001f7308 */ /* 0x000e620000002400 */
[----:B------:R-:W-:Y:S01]  /*8e20*/  FSEL R216, R30, -INF , !P5 ;  /* 0xff8000001ed87808 */ /* 0x000fe20006800000 */
[----:B------:R-:W-:Y:S01]  /*8e30*/  FMUL.FTZ R30, R41, UR10 ;  /* 0x0000000a291e7c20 */ /* 0x000fe20008410000 */
[-C--:B------:R-:W-:Y:S01]  /*8e40*/  ISETP.GE.AND P2, PT, R19, R13.reuse, PT ;  /* 0x0000000d1300720c */ /* 0x080fe20003f46270 */
[----:B------:R-:W-:Y:S01]  /*8e50*/  FMUL.FTZ R46, R46, UR10 ;  /* 0x0000000a2e2e7c20 */ /* 0x000fe20008410000 */
[-C--:B------:R-:W-:Y:S02]  /*8e60*/  ISETP.GE.AND P4, PT, R17, R13.reuse, PT ;  /* 0x0000000d1100720c */ /* 0x080fe40003f86270 */
[----:B------:R-:W-:Y:S01]  /*8e70*/  FSEL R215, R215, -INF , !P3 ;  /* 0xff800000d7d77808 */ /* 0x000fe20005800000 */
[----:B------:R-:W3:Y:S01]  /*8e80*/  MUFU.TANH R0, R0 ;  /* 0x0000000000007308 */ /* 0x000ee20000002400 */
[----:B------:R-:W-:Y:S01]  /*8e90*/  ISETP.GE.AND P3, PT, R24, R13, PT ;  /* 0x0000000d1800720c */ /* 0x000fe20003f66270 */
[----:B------:R-:W-:Y:S01]  /*8ea0*/  FMUL.FTZ R42, R42, UR10 ;  /* 0x0000000a2a2a7c20 */ /* 0x000fe20008410000 */
[----:B------:R-:W-:Y:S01]  /*8eb0*/  FMUL.FTZ R43, R43, UR10 ;  /* 0x0000000a2b2b7c20 */ /* 0x000fe20008410000 */
[----:B------:R-:W-:-:S04]  /*8ec0*/  FSEL R212, R212, -INF , !P4 ;  /* 0xff800000d4d47808 */ /* 0x000fc80006000000 */
[----:B------:R4:W3:Y:S01]  /*8ed0*/  MUFU.TANH R44, R36 ;  /* 0x00000024002c7308 */ /* 0x0008e20000002400 */
[-C--:B------:R-:W-:Y:S02]  /*8ee0*/  ISETP.GE.AND P1, PT, R8, R13.reuse, PT ;  /* 0x0000000d0800720c */ /* 0x080fe40003f26270 */
[-C--:B------:R-:W-:Y:S02]  /*8ef0*/  ISETP.GE.AND P4, PT, R3, R13.reuse, PT ;  /* 0x0000000d0300720c */ /* 0x080fe40003f86270 */
[----:B------:R-:W-:Y:S02]  /*8f00*/  ISETP.GE.AND P5, PT, R2, R13, PT ;  /* 0x0000000d0200720c */ /* 0x000fe40003fa6270 */
[----:B--2---:R-:W-:Y:S01]  /*8f10*/  FSEL R239, R45, -INF , !P3 ;  /* 0xff8000002def7808 */ /* 0x004fe20005800000 */
[----:B------:R-:W2:Y:S01]  /*8f20*/  MUFU.TANH R30, R30 ;  /* 0x0000001e001e7308 */ /* 0x000ea20000002400 */
[----:B------:R-:W-:Y:S02]  /*8f30*/  FSEL R243, R208, -INF , !P1 ;  /* 0xff800000d0f37808 */ /* 0x000fe40004800000 */
[----:B------:R-:W-:-:S02]  /*8f40*/  FSEL R242, R51, -INF , !P4 ;  /* 0xff80000033f27808 */ /* 0x000fc40006000000 */
[----:B----4-:R-:W-:-:S03]  /*8f50*/  FSEL R36, R241, -INF , !P2 ;  /* 0xff800000f1247808 */ /* 0x010fc60005000000 */
[----:B------:R-:W4:Y:S01]  /*8f60*/  MUFU.TANH R50, R46 ;  /* 0x0000002e00327308 */ /* 0x000f220000002400 */
[----:B------:R-:W-:Y:S02]  /*8f70*/  ISETP.GE.AND P2, PT, R9, R13, PT ;  /* 0x0000000d0900720c */ /* 0x000fe40003f46270 */
[----:B------:R-:W-:Y:S02]  /*8f80*/  FSEL R241, R49, -INF , !P5 ;  /* 0xff80000031f17808 */ /* 0x000fe40006800000 */
[----:B------:R-:W-:-:S03]  /*8f90*/  FSEL R214, R214, -INF , !P2 ;  /* 0xff800000d6d67808 */ /* 0x000fc60005000000 */
[----:B------:R-:W-:Y:S01]  /*8fa0*/  MUFU.TANH R45, R42 ;  /* 0x0000002a002d7308 */ /* 0x000fe20000002400 */
[-C--:B------:R-:W-:Y:S02]  /*8fb0*/  ISETP.GE.AND P2, PT, R23, R13.reuse, PT ;  /* 0x0000000d1700720c */ /* 0x080fe40003f46270 */
[-C--:B------:R-:W-:Y:S02]  /*8fc0*/  ISETP.GE.AND P1, PT, R11, R13.reuse, PT ;  /* 0x0000000d0b00720c */ /* 0x080fe40003f26270 */
[----:B------:R-:W-:-:S03]  /*8fd0*/  ISETP.GE.AND P4, PT, R22, R13, PT ;  /* 0x0000000d1600720c */ /* 0x000fc60003f86270 */
[----:B------:R3:W-:Y:S01]  /*8fe0*/  MUFU.TANH R46, R43 ;  /* 0x0000002b002e7308 */ /* 0x0007e20000002400 */
[----:B------:R-:W-:Y:S01]  /*8ff0*/  ISETP.GE.AND P5, PT, R12, R13, PT ;  /* 0x0000000d0c00720c */ /* 0x000fe20003fa6270 */
[----:B------:R-:W-:Y:S01]  /*9000*/  FMUL.FTZ R13, R47, UR10 ;  /* 0x0000000a2f0d7c20 */ /* 0x000fe20008410000 */
[----:B------:R-:W-:Y:S01]  /*9010*/  ISETP.GE.AND P3, PT, R21, R28, PT ;  /* 0x0000001c1500720c */ /* 0x000fe20003f66270 */
[----:B------:R-:W-:Y:S01]  /*9020*/  FMUL.FTZ R38, R38, UR10 ;  /* 0x0000000a26267c20 */ /* 0x000fe20008410000 */
[----:B-1----:R-:W-:Y:S01]  /*9030*/  FSEL R234, R31, -INF , !P4 ;  /* 0xff8000001fea7808 */ /* 0x002fe20006000000 */
[----:B------:R-:W-:Y:S01]  /*9040*/  FMUL.FTZ R39, R39, UR10 ;  /* 0x0000000a27277c20 */ /* 0x000fe20008410000 */
[----:B------:R-:W-:Y:S01]  /*9050*/  FSEL R31, R250, -INF , !P3 ;  /* 0xff800000fa1f7808 */ /* 0x000fe20005800000 */
[----:B------:R-:W1:Y:S01]  /*9060*/  MUFU.TANH R13, R13 ;  /* 0x0000000d000d7308 */ /* 0x000e620000002400 */
[----:B---3--:R-:W-:Y:S01]  /*9070*/  HMMA.16816.F32 R40, R4, R26, R60 ;  /* 0x0000001a0428723c */ /* 0x008fe2000000183c */
[----:B------:R-:W-:-:S02]  /*9080*/  FSEL R232, R0, -INF , !P1 ;  /* 0xff80000000e87808 */ /* 0x000fc40004800000 */
[----:B------:R-:W-:-:S04]  /*9090*/  ISETP.GE.AND P3, PT, R16, R28, PT ;  /* 0x0000001c1000720c */ /* 0x000fc80003f66270 */
[----:B------:R3:W1:Y:S01]  /*90a0*/  MUFU.TANH R0, R38 ;  /* 0x0000002600007308 */ /* 0x0006620000002400 */
[----:B------:R-:W-:Y:S02]  /*90b0*/  FSEL R219, R44, -INF , !P2 ;  /* 0xff8000002cdb7808 */ /* 0x000fe40005000000 */
[-C--:B------:R-:W-:Y:S02]  /*90c0*/  ISETP.GE.AND P2, PT, R20, R28.reuse, PT ;  /* 0x0000001c1400720c */ /* 0x080fe40003f46270 */
[-C--:B------:R-:W-:Y:S02]  /*90d0*/  ISETP.GE.AND P1, PT, R19, R28.reuse, PT ;  /* 0x0000001c1300720c */ /* 0x080fe40003f26270 */
[----:B------:R-:W-:Y:S01]  /*90e0*/  FSEL R210, R210, -INF , !P3 ;  /* 0xff800000d2d27808 */ /* 0x000fe20005800000 */
[----:B------:R1:W1:Y:S01]  /*90f0*/  MUFU.TANH R44, R39 ;  /* 0x00000027002c7308 */ /* 0x0002620000002400 */
[----:B--2---:R-:W-:Y:S02]  /*9100*/  FSEL R225, R30, -INF , !P5 ;  /* 0xff8000001ee17808 */ /* 0x004fe40006800000 */
[----:B------:R-:W-:-:S02]  /*9110*/  ISETP.GE.AND P3, PT, R2, R28, PT ;  /* 0x0000001c0200720c */ /* 0x000fc40003f66270 */
[-C--:B------:R-:W-:Y:S02]  /*9120*/  ISETP.GE.AND P4, PT, R18, R28.reuse, PT ;  /* 0x0000001c1200720c */ /* 0x080fe40003f86270 */
[-C--:B------:R-:W-:Y:S02]  /*9130*/  ISETP.GE.AND P5, PT, R17, R28.reuse, PT ;  /* 0x0000001c1100720c */ /* 0x080fe40003fa6270 */
[----:B------:R-:W-:Y:S02]  /*9140*/  FSEL R30, R247, -INF , !P2 ;  /* 0xff800000f71e7808 */ /* 0x000fe40005000000 */
[-C--:B------:R-:W-:Y:S02]  /*9150*/  ISETP.GE.AND P2, PT, R10, R28.reuse, PT ;  /* 0x0000001c0a00720c */ /* 0x080fe40003f46270 */
[----:B---3--:R-:W-:Y:S01]  /*9160*/  FSEL R38, R245, -INF , !P1 ;  /* 0xff800000f5267808 */ /* 0x008fe20004800000 */
[----:B------:R-:W-:Y:S01]  /*9170*/  FMUL.FTZ R51, R53, UR10 ;  /* 0x0000000a35337c20 */ /* 0x000fe20008410000 */
[-C--:B------:R-:W-:Y:S01]  /*9180*/  ISETP.GE.AND P1, PT, R9, R28.reuse, PT ;  /* 0x0000001c0900720c */ /* 0x080fe20003f26270 */
[----:B------:R-:W-:Y:S01]  /*9190*/  FMUL.FTZ R49, R54, UR10 ;  /* 0x0000000a36317c20 */ /* 0x000fe20008410000 */
[----:B----4-:R-:W-:Y:S01]  /*91a0*/  FSEL R236, R50, -INF , !P3 ;  /* 0xff80000032ec7808 */ /* 0x010fe20005800000 */
[----:B------:R-:W-:Y:S01]  /*91b0*/  FMUL.FTZ R50, R55, UR10 ;  /* 0x0000000a37327c20 */ /* 0x000fe20008410000 */
[----:B-1----:R-:W-:Y:S01]  /*91c0*/  FSEL R39, R244, -INF , !P4 ;  /* 0xff800000f4277808 */ /* 0x002fe20006000000 */
[----:B------:R-:W-:Y:S01]  /*91d0*/  FMUL.FTZ R40, R40, UR10 ;  /* 0x0000000a28287c20 */ /* 0x000fe20008410000 */
[----:B------:R-:W-:Y:S01]  /*91e0*/  FSEL R208, R240, -INF , !P5 ;  /* 0xff800000f0d07808 */ /* 0x000fe20006800000 */
[----:B------:R-:W-:Y:S01]  /*91f0*/  HMMA.16816.F32 R56, R4, R34, R56 ;  /* 0x000000220438723c */ /* 0x000fe20000001838 */
[----:B------:R-:W-:-:S02]  /*9200*/  ISETP.GE.AND P4, PT, R8, R28, PT ;  /* 0x0000001c0800720c */ /* 0x000fc40003f86270 */
[-C--:B------:R-:W-:Y:S02]  /*9210*/  ISETP.GE.AND P5, PT, R3, R28.reuse, PT ;  /* 0x0000001c0300720c */ /* 0x080fe40003fa6270 */
[----:B------:R-:W-:Y:S02]  /*9220*/  FSEL R209, R209, -INF , !P2 ;  /* 0xff800000d1d17808 */ /* 0x000fe40005000000 */
[-C--:B------:R-:W-:Y:S02]  /*9230*/  ISETP.GE.AND P2, PT, R24, R28.reuse, PT ;  /* 0x0000001c1800720c */ /* 0x080fe40003f46270 */
[----:B------:R-:W-:Y:S02]  /*9240*/  FSEL R211, R211, -INF , !P1 ;  /* 0xff800000d3d37808 */ /* 0x000fe40004800000 */
[----:B------:R-:W-:Y:S01]  /*9250*/  ISETP.GE.AND P1, PT, R23, R28, PT ;  /* 0x0000001c1700720c */ /* 0x000fe20003f26270 */
[----:B------:R-:W1:Y:S01]  /*9260*/  MUFU.TANH R51, R51 ;  /* 0x0000003300337308 */ /* 0x000e620000002400 */
[----:B------:R-:W-:-:S02]  /*9270*/  FSEL R238, R218, -INF , !P4 ;  /* 0xff800000daee7808 */ /* 0x000fc40006000000 */
[----:B------:R-:W-:Y:S01]  /*9280*/  FSEL R237, R217, -INF , !P5 ;  /* 0xff800000d9ed7808 */ /* 0x000fe20006800000 */
[----:B------:R-:W-:Y:S01]  /*9290*/  UISETP.GE.U32.AND UP0, UPT, UR26, 0x3, UPT ;  /* 0x000000031a00788c */ /* 0x000fe2000bf06070 */
[-C--:B------:R-:W-:Y:S02]  /*92a0*/  ISETP.GE.AND P4, PT, R11, R28.reuse, PT ;  /* 0x0000001c0b00720c */ /* 0x080fe40003f86270 */
[-C--:B------:R-:W-:Y:S01]  /*92b0*/  ISETP.GE.AND P5, PT, R22, R28.reuse, PT ;  /* 0x0000001c1600720c */ /* 0x080fe20003fa6270 */
[----:B------:R-:W2:Y:S01]  /*92c0*/  MUFU.TANH R49, R49 ;  /* 0x0000003100317308 */ /* 0x000ea20000002400 */
[----:B------:R-:W-:Y:S02]  /*92d0*/  FSEL R217, R13, -INF , !P2 ;  /* 0xff8000000dd97808 */ /* 0x000fe40005000000 */
[----:B------:R-:W-:Y:S02]  /*92e0*/  ISETP.GE.AND P3, PT, R12, R28, PT ;  /* 0x0000001c0c00720c */ /* 0x000fe40003f66270 */
[----:B------:R-:W-:-:S03]  /*92f0*/  ISETP.GE.AND P2, PT, R21, R15, PT ;  /* 0x0000000f1500720c */ /* 0x000fc60003f46270 */
[----:B------:R-:W3:Y:S01]  /*9300*/  MUFU.TANH R50, R50 ;  /* 0x0000003200327308 */ /* 0x000ee20000002400 */
[----:B------:R-:W-:Y:S01]  /*9310*/  FSEL R250, R0, -INF , !P1 ;  /* 0xff80000000fa7808 */ /* 0x000fe20004800000 */
[----:B------:R-:W-:Y:S01]  /*9320*/  BAR.SYNC.DEFER_BLOCKING 0x0 ;  /* 0x0000000000007b1d */ /* 0x000fe20000010000 */
[----:B------:R-:W-:-:S05]  /*9330*/  ISETP.GE.AND P1, PT, R21, R14, PT ;  /* 0x0000000e1500720c */ /* 0x000fca0003f26270 */
[----:B------:R-:W4:Y:S01]  /*9340*/  MUFU.TANH R40, R40 ;  /* 0x0000002800287308 */ /* 0x000f220000002400 */
[----:B------:R-:W-:Y:S02]  /*9350*/  FSEL R247, R44, -INF , !P4 ;  /* 0xff8000002cf77808 */ /* 0x000fe40006000000 */
[----:B------:R-:W-:Y:S02]  /*9360*/  FSEL R246, R45, -INF , !P5 ;  /* 0xff8000002df67808 */ /* 0x000fe40006800000 */
[C---:B------:R-:W-:Y:S02]  /*9370*/  ISETP.GE.AND P4, PT, R20.reuse, R15, PT ;  /* 0x0000000f1400720c */ /* 0x040fe40003f86270 */
[----:B------:R-:W-:Y:S02]  /*9380*/  ISETP.GE.AND P5, PT, R20, R14, PT ;  /* 0x0000000e1400720c */ /* 0x000fe40003fa6270 */
[----:B------:R-:W-:Y:S02]  /*9390*/  FSEL R245, R46, -INF , !P3 ;  /* 0xff8000002ef57808 */ /* 0x000fe40005800000 */
[----:B------:R-:W-:-:S02]  /*93a0*/  FSEL R20, R220, -INF , !P2 ;  /* 0xff800000dc147808 */ /* 0x000fc40005000000 */
[CC--:B------:R-:W-:Y:S02]  /*93b0*/  ISETP.GE.AND P3, PT, R19.reuse, R15.reuse, PT ;  /* 0x0000000f1300720c */ /* 0x0c0fe40003f66270 */
[----:B------:R-:W-:Y:S02]  /*93c0*/  ISETP.GE.AND P2, PT, R19, R14, PT ;  /* 0x0000000e1300720c */ /* 0x000fe40003f46270 */
[----:B------:R-:W-:Y:S02]  /*93d0*/  FSEL R27, R252, -INF , !P1 ;  /* 0xff800000fc1b7808 */ /* 0x000fe40004800000 */
[----:B------:R-:W-:Y:S01]  /*93e0*/  ISETP.GE.AND P1, PT, R18, R15, PT ;  /* 0x0000000f1200720c */ /* 0x000fe20003f26270 */
[----:B------:R-:W-:Y:S01]  /*93f0*/  HMMA.16816.F32 R44, R4, R32, R64 ;  /* 0x00000020042c723c */ /* 0x000fe20000001840 */
[----:B------:R-:W-:Y:S01]  /*9400*/  FSEL R13, R221, -INF , !P4 ;  /* 0xff800000dd0d7808 */ /* 0x000fe20006000000 */
[----:B------:R-:W-:Y:S01]  /*9410*/  FMUL.FTZ R33, R41, UR10 ;  /* 0x0000000a29217c20 */ /* 0x000fe20008410000 */
[----:B------:R-:W-:-:S02]  /*9420*/  FSEL R21, R222, -INF , !P5 ;  /* 0xff800000de157808 */ /* 0x000fc40006800000 */
[----:B------:R-:W-:Y:S02]  /*9430*/  FSEL R26, R249, -INF , !P3 ;  /* 0xff800000f91a7808 */ /* 0x000fe40005800000 */
[----:B------:R-:W-:Y:S02]  /*9440*/  FSEL R32, R248, -INF , !P2 ;  /* 0xff800000f8207808 */ /* 0x000fe40005000000 */
[-C--:B------:R-:W-:Y:S02]  /*9450*/  ISETP.GE.AND P4, PT, R18, R14.reuse, PT ;  /* 0x0000000e1200720c */ /* 0x080fe40003f86270 */
[CC--:B------:R-:W-:Y:S02]  /*9460*/  ISETP.GE.AND P6, PT, R17.reuse, R15.reuse, PT ;  /* 0x0000000f1100720c */ /* 0x0c0fe40003fc6270 */
[----:B------:R-:W-:Y:S02]  /*9470*/  ISETP.GE.AND P3, PT, R17, R14, PT ;  /* 0x0000000e1100720c */ /* 0x000fe40003f66270 */
[----:B------:R-:W-:-:S02]  /*9480*/  ISETP.GE.AND P5, PT, R16, R15, PT ;  /* 0x0000000f1000720c */ /* 0x000fc40003fa6270 */
[----:B------:R-:W-:Y:S02]  /*9490*/  FSEL R28, R251, -INF , !P1 ;  /* 0xff800000fb1c7808 */ /* 0x000fe40004800000 */
[----:B------:R-:W-:Y:S01]  /*94a0*/  ISETP.GE.AND P2, PT, R16, R14, PT ;  /* 0x0000000e1000720c */ /* 0x000fe20003f46270 */
[----:B-1234-:R-:W-:-:S12]  /*94b0*/  BRA.U !UP0, `(.L_x_45) ;  /* 0x0000000108d87547 */ /* 0x01efd8000b800000 */
[----:B------:R-:W2:Y:S04]  /*94c0*/  LDL R221, [R1+0x3c] ;  /* 0x00003c0001dd7983 */ /* 0x000ea80000100800 */
[----:B------:R-:W3:Y:S01]  /*94d0*/  LDL R222, [R1+0x38] ;  /* 0x0000380001de7983 */ /* 0x000ee20000100800 */
[----:B------:R-:W-:Y:S02]  /*94e0*/  UIADD3 UR14, UPT, UPT, UR26, -0x3, URZ ;  /* 0xfffffffd1a0e7890 */ /* 0x000fe4000fffe0ff */
[----:B------:R-:W-:Y:S01]  /*94f0*/  USHF.L.U32 UR5, UR6, 0x4, URZ ;  /* 0x0000000406057899 */ /* 0x000fe200080006ff */
[----:B------:R-:W1:Y:S01]  /*9500*/  S2R R34, SR_TID.X ;  /* 0x0000000000227919 */ /* 0x000e620000002100 */
[----:B------:R-:W-:Y:S02]  /*9510*/  UIMAD.WIDE.U32 UR16, UR14, UR6, URZ ;  /* 0x000000060e1072a5 */ /* 0x000fe4000f8e00ff */
[----:B------:R-:W-:-:S02]  /*9520*/  USHF.L.U64.HI UR4, UR6, 0x4, UR7 ;  /* 0x0000000406047899 */ /* 0x000fc40008010207 */
[----:B------:R-:W-:Y:S02]  /*9530*/  UIMAD UR14, UR14, UR7, UR17 ;  /* 0x000000070e0e72a4 */ /* 0x000fe4000f8e0211 */
[----:B------:R-:W-:Y:S01]  /*9540*/  ULEA UR15, UP0, UR16, UR5, 0x6 ;  /* 0x00000005100f7291 */ /* 0x000fe2000f8030ff */
[----:B------:R-:W-:Y:S02]  /*9550*/  IMAD.U32 R0, RZ, RZ, UR16 ;  /* 0x00000010ff007e24 */ /* 0x000fe4000f8e00ff */
[----:B------:R-:W-:Y:S02]  /*9560*/  IMAD.U32 R5, RZ, RZ, UR16 ;  /* 0x00000010ff057e24 */ /* 0x000fe4000f8e00ff */
[----:B------:R-:W-:Y:S01]  /*9570*/  IMAD.U32 R4, RZ, RZ, UR14 ;  /* 0x0000000eff047e24 */ /* 0x000fe2000f8e00ff */
[----:B------:R-:W-:Y:S01]  /*9580*/  ULEA.HI.X UR14, UR16, UR4, UR14, 0x6, UP0 ;  /* 0x00000004100e7291 */ /* 0x000fe200080f340e */
[----:B------:R-:W-:Y:S01]  /*9590*/  IMAD.U32 R16, RZ, RZ, UR15 ;  /* 0x0000000fff107e24 */ /* 0x000fe2000f8e00ff */
[----:B------:R-:W-:-:S04]  /*95a0*/  UIADD3 UR5, UP0, UPT, UR15, UR5, URZ ;  /* 0x000000050f057290 */ /* 0x000fc8000ff1e0ff */
[----:B------:R-:W-:Y:S02]  /*95b0*/  UIADD3.X UR4, UPT, UPT, UR14, UR4, URZ, UP0, !UPT ;  /* 0x000000040e047290 */ /* 0x000fe400087fe4ff */
[----:B------:R-:W-:Y:S01]  /*95c0*/  MOV R6, UR5 ;  /* 0x0000000500067c02 */ /* 0x000fe20008000f00 */
[----:B-1----:R-:W-:Y:S01]  /*95d0*/  IMAD.SHL.U32 R34, R34, 0x8, RZ ;  /* 0x0000000822227824 */ /* 0x002fe200078e00ff */
[----:B--2---:R-:W-:Y:S01]  /*95e0*/  LEA R18, P1, R0, R221, 0x7 ;  /* 0x000000dd00127211 */ /* 0x004fe200078238ff */
[----:B------:R-:W-:-:S03]  /*95f0*/  IMAD.U32 R0, RZ, RZ, UR14 ;  /* 0x0000000eff007e24 */ /* 0x000fc6000f8e00ff */
[----:B---3--:R-:W-:Y:S01]  /*9600*/  LEA.HI.X R19, R5, R222, R4, 0x7, P1 ;  /* 0x000000de05137211 */ /* 0x008fe200008f3c04 */
[----:B------:R-:W-:Y:S01]  /*9610*/  IMAD.U32 R4, RZ, RZ, UR15 ;  /* 0x0000000fff047e24 */ /* 0x000fe2000f8e00ff */
[----:B------:R-:W-:Y:S01]  /*9620*/  LEA R16, P1, R16, R221, 0x1 ;  /* 0x000000dd10107211 */ /* 0x000fe200078208ff */
[----:B------:R-:W-:-:S03]  /*9630*/  ULEA UR15, UP0, UR6, UR15, 0x5 ;  /* 0x0000000f060f7291 */ /* 0x000fc6000f8028ff */
[-C--:B------:R-:W-:Y:S01]  /*9640*/  LEA.HI.X R17, R4, R222.reuse, R0, 0x1, P1 ;  /* 0x000000de04117211 */ /* 0x080fe200008f0c00 */
[----:B------:R-:W-:Y:S01]  /*9650*/  IMAD.U32 R0, RZ, RZ, UR4 ;  /* 0x00000004ff007e24 */ /* 0x000fe2000f8e00ff */
[----:B------:R-:W1:Y:S01]  /*9660*/  S2UR UR4, SR_CgaCtaId ;  /* 0x00000000000479c3 */ /* 0x000e620000008800 */
[----:B------:R-:W-:Y:S01]  /*9670*/  IMAD.U32 R4, RZ, RZ, UR5 ;  /* 0x00000005ff047e24 */ /* 0x000fe2000f8e00ff */
[----:B------:R-:W-:Y:S01]  /*9680*/  LEA R6, P1, R6, R221, 0x1 ;  /* 0x000000dd06067211 */ /* 0x000fe200078208ff */
[----:B------:R-:W-:Y:S01]  /*9690*/  ULEA.HI.X UR6, UR6, UR14, UR7, 0x5, UP0 ;  /* 0x0000000e06067291 */ /* 0x000fe200080f2c07 */
[----:B------:R-:W-:Y:S01]  /*96a0*/  MOV R5, UR15 ;  /* 0x0000000f00057c02 */ /* 0x000fe20008000f00 */
[----:B------:R-:W-:Y:S01]  /*96b0*/  UMOV UR5, 0x400 ;  /* 0x0000040000057882 */ /* 0x000fe20000000000 */
[----:B------:R-:W-:Y:S01]  /*96c0*/  LEA.HI.X R7, R4, R222, R0, 0x1, P1 ;  /* 0x000000de04077211 */ /* 0x000fe200008f0c00 */
[----:B------:R-:W-:Y:S02]  /*96d0*/  IMAD.U32 R4, RZ, RZ, UR15 ;  /* 0x0000000fff047e24 */ /* 0x000fe4000f8e00ff */
[----:B------:R-:W-:-:S03]  /*96e0*/  IMAD.U32 R0, RZ, RZ, UR6 ;  /* 0x00000006ff007e24 */ /* 0x000fc6000f8e00ff */
[----:B------:R-:W-:-:S04]  /*96f0*/  LEA R4, P1, R4, R221, 0x1 ;  /* 0x000000dd04047211 */ /* 0x000fc800078208ff */
[----:B------:R-:W-:Y:S02]  /*9700*/  LEA.HI.X R5, R5, R222, R0, 0x1, P1 ;  /* 0x000000de05057211 */ /* 0x000fe400008f0c00 */
[----:B------:R-:W-:-:S04]  /*9710*/  LOP3.LUT R0, R34, 0x1f8, RZ, 0xc0, !PT ;  /* 0x000001f822007812 */ /* 0x000fc800078ec0ff */
[----:B------:R-:W-:Y:S01]  /*9720*/  LOP3.LUT R0, R0, 0x38, R223, 0x78, !PT ;  /* 0x0000003800007812 */ /* 0x000fe200078e78df */
[----:B-1----:R-:W-:-:S03]  /*9730*/  ULEA UR4, UR4, UR5, 0x18 ;  /* 0x0000000504047291 */ /* 0x002fc6000f8ec0ff */
[----:B------:R-:W-:-:S04]  /*9740*/  LOP3.LUT R0, R0, 0x1e00, R34, 0xf8, !PT ;  /* 0x00001e0000007812 */ /* 0x000fc800078ef822 */
[----:B------:R-:W-:-:S05]  /*9750*/  LEA R0, R0, UR4, 0x1 ;  /* 0x0000000400007c11 */ /* 0x000fca000f8e08ff */
        /* <DEDUP_REMOVED lines=12> */
.L_x_45:
[----:B-1----:R-:W-:Y:S01]  /*9820*/  FMNMX3.FTZ R0, R134, R25, R29, !PT ;  /* 0x0000001986007276 */ /* 0x002fe2000781001d */
[----:B------:R-:W2:Y:S01]  /*9830*/  LDL.LU R66, [R1+0x58] ;  /* 0x0000580001427983 */ /* 0x000ea20000300800 */
[----:B------:R-:W-:Y:S01]  /*9840*/  FSEL R4, R213, -INF , !P4 ;  /* 0xff800000d5047808 */ /* 0x000fe20006000000 */
[----:B------:R-:W-:Y:S01]  /*9850*/  FMUL.FTZ R5, R42, UR10 ;  /* 0x0000000a2a057c20 */ /* 0x000fe20008410000 */
[----:B------:R-:W-:Y:S01]  /*9860*/  FMNMX3.FTZ R0, R0, R36, R37, !PT ;  /* 0x0000002400007276 */ /* 0x000fe20007810025 */
[----:B------:R-:W1:Y:S01]  /*9870*/  MUFU.TANH R16, R33 ;  /* 0x0000002100107308 */ /* 0x000e620000002400 */
[----:B------:R-:W-:Y:S01]  /*9880*/  ISETP.GE.AND P1, PT, R10, R15, PT ;  /* 0x0000000f0a00720c */ /* 0x000fe20003f26270 */
[----:B------:R-:W-:Y:S01]  /*9890*/  FMUL.FTZ R6, R47, UR10 ;  /* 0x0000000a2f067c20 */ /* 0x000fe20008410000 */
[----:B------:R-:W-:Y:S01]  /*98a0*/  FMNMX3.FTZ R0, R0, R212, R216, !PT ;  /* 0x000000d400007276 */ /* 0x000fe200078100d8 */
[----:B------:R-:W3:Y:S01]  /*98b0*/  LDCU UR4, c[0x0][0x45c] ;  /* 0x00008b80ff0477ac */ /* 0x000ee20008000800 */
[----:B------:R-:W-:-:S02]  /*98c0*/  FSEL R62, R139, -INF , !P3 ;  /* 0xff8000008b3e7808 */ /* 0x000fc40005800000 */
[----:B------:R-:W-:Y:S01]  /*98d0*/  FMNMX3.FTZ R0, R0, R215, R214, !PT ;  /* 0x000000d700007276 */ /* 0x000fe200078100d6 */
[----:B------:R4:W-:Y:S01]  /*98e0*/  MUFU.TANH R33, R5 ;  /* 0x0000000500217308 */ /* 0x0009e20000002400 */
[----:B------:R-:W-:Y:S02]  /*98f0*/  ISETP.GE.AND P4, PT, R10, R14, PT ;  /* 0x0000000e0a00720c */ /* 0x000fe40003f86270 */
[----:B------:R-:W-:Y:S02]  /*9900*/  FMNMX3.FTZ R0, R0, R243, R242, !PT ;  /* 0x000000f300007276 */ /* 0x000fe400078100f2 */
[----:B------:R-:W-:Y:S02]  /*9910*/  ISETP.GE.AND P3, PT, R9, R15, PT ;  /* 0x0000000f0900720c */ /* 0x000fe40003f66270 */
[----:B------:R-:W-:Y:S02]  /*9920*/  FMNMX3.FTZ R0, R0, R241, R239, !PT ;  /* 0x000000f100007276 */ /* 0x000fe400078100ef */
[----:B------:R-:W-:-:S02]  /*9930*/  FSEL R60, R138, -INF , !P1 ;  /* 0xff8000008a3c7808 */ /* 0x000fc40004800000 */
[----:B------:R-:W-:Y:S02]  /*9940*/  FMNMX3.FTZ R0, R0, R219, R232, !PT ;  /* 0x000000db00007276 */ /* 0x000fe400078100e8 */
[----:B------:R-:W-:Y:S02]  /*9950*/  FSEL R138, R132, -INF , !P4 ;  /* 0xff800000848a7808 */ /* 0x000fe40006000000 */
[----:B------:R-:W-:Y:S02]  /*9960*/  FMNMX3.FTZ R0, R0, R234, R225, !PT ;  /* 0x000000ea00007276 */ /* 0x000fe400078100e1 */
[----:B------:R-:W-:Y:S01]  /*9970*/  FSEL R61, R137, -INF , !P3 ;  /* 0xff800000893d7808 */ /* 0x000fe20005800000 */
[----:B----4-:R-:W-:Y:S01]  /*9980*/  FMUL.FTZ R5, R43, UR10 ;  /* 0x0000000a2b057c20 */ /* 0x010fe20008410000 */
[CC--:B------:R-:W-:Y:S01]  /*9990*/  ISETP.GE.AND P4, PT, R3.reuse, R15.reuse, PT ;  /* 0x0000000f0300720c */ /* 0x0c0fe20003f86270 */
[----:B------:R-:W4:Y:S01]  /*99a0*/  SHFL.BFLY PT, R7, R0, 0x2, 0x1f ;  /* 0x0c401f0000077f89 */ /* 0x000f2200000e0000 */
[----:B------:R-:W-:Y:S01]  /*99b0*/  ISETP.GE.AND P3, PT, R3, R14, PT ;  /* 0x0000000e0300720c */ /* 0x000fe20003f66270 */
[----:B------:R-:W-:Y:S01]  /*99c0*/  FMUL.FTZ R3, R45, UR10 ;  /* 0x0000000a2d037c20 */ /* 0x000fe20008410000 */
[----:B------:R-:W-:Y:S01]  /*99d0*/  FSEL R63, R141, -INF , !P2 ;  /* 0xff8000008d3f7808 */ /* 0x000fe20005000000 */
[----:B------:R1:W-:Y:S01]  /*99e0*/  MUFU.TANH R19, R5 ;  /* 0x0000000500137308 */ /* 0x0003e20000002400 */
[----:B------:R-:W-:-:S02]  /*99f0*/  ISETP.GE.AND P2, PT, R8, R15, PT ;  /* 0x0000000f0800720c */ /* 0x000fc40003f46270 */
[-C--:B------:R-:W-:Y:S02]  /*9a00*/  ISETP.GE.AND P1, PT, R8, R14.reuse, PT ;  /* 0x0000000e0800720c */ /* 0x080fe40003f26270 */
[----:B------:R-:W-:Y:S02]  /*9a10*/  FSEL R54, R142, -INF , !P5 ;  /* 0xff8000008e367808 */ /* 0x000fe40006800000 */
[----:B------:R-:W-:Y:S01]  /*9a20*/  ISETP.GE.AND P5, PT, R9, R14, PT ;  /* 0x0000000e0900720c */ /* 0x000fe20003fa6270 */
[----:B------:R3:W4:Y:S01]  /*9a30*/  MUFU.TANH R8, R3 ;  /* 0x0000000300087308 */ /* 0x0007220000002400 */
[----:B------:R-:W-:Y:S02]  /*9a40*/  FSEL R139, R52, -INF , !P2 ;  /* 0xff800000348b7808 */ /* 0x000fe40005000000 */
[----:B------:R-:W-:Y:S02]  /*9a50*/  FSEL R132, R136, -INF , !P5 ;  /* 0xff80000088847808 */ /* 0x000fe40006800000 */
[----:B------:R-:W-:-:S02]  /*9a60*/  ISETP.GE.AND P5, PT, R2, R15, PT ;  /* 0x0000000f0200720c */ /* 0x000fc40003fa6270 */
[----:B------:R-:W-:Y:S01]  /*9a70*/  ISETP.GE.AND P2, PT, R2, R14, PT ;  /* 0x0000000e0200720c */ /* 0x000fe20003f46270 */
[----:B------:R-:W-:Y:S01]  /*9a80*/  FMUL.FTZ R2, R46, UR10 ;  /* 0x0000000a2e027c20 */ /* 0x000fe20008410000 */
[----:B-1----:R-:W-:Y:S01]  /*9a90*/  FMUL.FTZ R5, R44, UR10 ;  /* 0x0000000a2c057c20 */ /* 0x002fe20008410000 */
[----:B------:R-:W-:Y:S02]  /*9aa0*/  FSEL R233, R49, -INF , !P1 ;  /* 0xff80000031e97808 */ /* 0x000fe40004800000 */
[----:B------:R1:W-:Y:S01]  /*9ab0*/  MUFU.TANH R18, R2 ;  /* 0x0000000200127308 */ /* 0x0003e20000002400 */
[----:B------:R-:W-:Y:S02]  /*9ac0*/  ISETP.GE.AND P1, PT, R24, R15, PT ;  /* 0x0000000f1800720c */ /* 0x000fe40003f26270 */
[----:B------:R-:W-:Y:S02]  /*9ad0*/  FSEL R231, R50, -INF , !P3 ;  /* 0xff80000032e77808 */ /* 0x000fe40005800000 */
[----:B---3--:R-:W-:-:S02]  /*9ae0*/  FMNMX3.FTZ R3, R133, R31, R30, !PT ;  /* 0x0000001f85037276 */ /* 0x008fc4000781001e */
[----:B------:R-:W-:Y:S01]  /*9af0*/  FSEL R251, R16, -INF , !P1 ;  /* 0xff80000010fb7808 */ /* 0x000fe20004800000 */
[----:B------:R3:W3:Y:S01]  /*9b00*/  MUFU.TANH R10, R5 ;  /* 0x00000005000a7308 */ /* 0x0006e20000002400 */
[----:B------:R-:W-:Y:S02]  /*9b10*/  FMNMX3.FTZ R3, R3, R38, R39, !PT ;  /* 0x0000002603037276 */ /* 0x000fe40007810027 */
[----:B------:R-:W-:Y:S02]  /*9b20*/  ISETP.GE.AND P1, PT, R11, R15, PT ;  /* 0x0000000f0b00720c */ /* 0x000fe40003f26270 */
[----:B------:R-:W-:Y:S02]  /*9b30*/  FMNMX3.FTZ R3, R3, R208, R210, !PT ;  /* 0x000000d003037276 */ /* 0x000fe400078100d2 */
[----:B----4-:R-:W-:Y:S01]  /*9b40*/  FSEL R240, R8, -INF , !P1 ;  /* 0xff80000008f07808 */ /* 0x010fe20004800000 */
[----:B------:R4:W-:Y:S01]  /*9b50*/  MUFU.TANH R16, R6 ;  /* 0x0000000600107308 */ /* 0x0009e20000002400 */
[----:B------:R-:W-:Y:S01]  /*9b60*/  FMNMX3.FTZ R3, R3, R209, R211, !PT ;  /* 0x000000d103037276 */ /* 0x000fe200078100d3 */
[----:B-1----:R-:W-:Y:S01]  /*9b70*/  FMUL.FTZ R2, R56, UR10 ;  /* 0x0000000a38027c20 */ /* 0x002fe20008410000 */
[----:B------:R-:W-:-:S02]  /*9b80*/  FSEL R55, R140, -INF , !P6 ;  /* 0xff8000008c377808 */ /* 0x000fc40007000000 */
[----:B------:R-:W-:Y:S02]  /*9b90*/  FMNMX3.FTZ R3, R3, R238, R237, !PT ;  /* 0x000000ee03037276 */ /* 0x000fe400078100ed */
[-C--:B------:R-:W-:Y:S01]  /*9ba0*/  ISETP.GE.AND P3, PT, R23, R15.reuse, PT ;  /* 0x0000000f1700720c */ /* 0x080fe20003f66270 */
[----:B------:R1:W1:Y:S01]  /*9bb0*/  MUFU.TANH R17, R2 ;  /* 0x0000000200117308 */ /* 0x0002620000002400 */
[----:B---3--:R-:W-:Y:S01]  /*9bc0*/  FMUL.FTZ R5, R57, UR10 ;  /* 0x0000000a39057c20 */ /* 0x008fe20008410000 */
[----:B------:R-:W-:Y:S02]  /*9bd0*/  FMNMX3.FTZ R3, R3, R236, R217, !PT ;  /* 0x000000ec03037276 */ /* 0x000fe400078100d9 */
[----:B------:R-:W-:Y:S02]  /*9be0*/  FSEL R67, R10, -INF , !P3 ;  /* 0xff8000000a437808 */ /* 0x000fe40005800000 */
[----:B------:R-:W-:Y:S02]  /*9bf0*/  FSEL R137, R51, -INF , !P4 ;  /* 0xff80000033897808 */ /* 0x000fe40006000000 */
[----:B------:R3:W3:Y:S01]  /*9c00*/  MUFU.TANH R9, R5 ;  /* 0x0000000500097308 */ /* 0x0006e20000002400 */
[----:B------:R-:W-:Y:S01]  /*9c10*/  ISETP.GE.AND P1, PT, R12, R15, PT ;  /* 0x0000000f0c00720c */ /* 0x000fe20003f26270 */
[----:B----4-:R-:W-:Y:S01]  /*9c20*/  FMUL.FTZ R6, R59, UR10 ;  /* 0x0000000a3b067c20 */ /* 0x010fe20008410000 */
[----:B------:R-:W-:-:S02]  /*9c30*/  FSEL R136, R40, -INF , !P5 ;  /* 0xff80000028887808 */ /* 0x000fc40006800000 */
[----:B------:R-:W-:Y:S02]  /*9c40*/  ISETP.GE.AND P3, PT, R22, R15, PT ;  /* 0x0000000f1600720c */ /* 0x000fe40003f66270 */
[----:B------:R-:W-:Y:S02]  /*9c50*/  ISETP.GE.AND P4, PT, R24, R14, PT ;  /* 0x0000000e1800720c */ /* 0x000fe40003f86270 */
[----:B-1----:R-:W-:Y:S02]  /*9c60*/  FMNMX.FTZ R2, R0, R7, !PT ;  /* 0x0000000700027209 */ /* 0x002fe40007810000 */
[----:B------:R-:W-:Y:S02]  /*9c70*/  FMNMX3.FTZ R0, R135, R20, R13, !PT ;  /* 0x0000001487007276 */ /* 0x000fe4000781000d */
[----:B------:R-:W-:Y:S01]  /*9c80*/  FSEL R218, R17, -INF , !P3 ;  /* 0xff80000011da7808 */ /* 0x000fe20005800000 */
[----:B------:R-:W1:Y:S01]  /*9c90*/  SHFL.BFLY PT, R8, R2, 0x1, 0x1f ;  /* 0x0c201f0002087f89 */ /* 0x000e6200000e0000 */
[----:B------:R-:W-:-:S02]  /*9ca0*/  ISETP.GE.AND P5, PT, R23, R14, PT ;  /* 0x0000000e1700720c */ /* 0x000fc40003fa6270 */
[----:B---3--:R-:W-:Y:S02]  /*9cb0*/  FMNMX3.FTZ R5, R3, R250, R247, !PT ;  /* 0x000000fa03057276 */ /* 0x008fe400078100f7 */
[----:B------:R-:W-:Y:S02]  /*9cc0*/  FMNMX3.FTZ R3, R0, R26, R28, !PT ;  /* 0x0000001a00037276 */ /* 0x000fe4000781001c */
[----:B------:R-:W-:Y:S01]  /*9cd0*/  FMNMX3.FTZ R0, R5, R246, R245, !PT ;  /* 0x000000f605007276 */ /* 0x000fe200078100f5 */
[----:B------:R-:W-:Y:S01]  /*9ce0*/  FMUL.FTZ R5, R58, UR10 ;  /* 0x0000000a3a057c20 */ /* 0x000fe20008410000 */
[----:B------:R-:W-:Y:S02]  /*9cf0*/  FMNMX3.FTZ R3, R3, R55, R54, !PT ;  /* 0x0000003703037276 */ /* 0x000fe40007810036 */
[----:B------:R-:W-:Y:S01]  /*9d00*/  FSEL R235, R9, -INF , !P1 ;  /* 0xff80000009eb7808 */ /* 0x000fe20004800000 */
[----:B------:R-:W3:Y:S01]  /*9d10*/  SHFL.BFLY PT, R7, R0, 0x2, 0x1f ;  /* 0x0c401f0000077f89 */ /* 0x000ee200000e0000 */
[----:B------:R4:W3:Y:S01]  /*9d20*/  MUFU.TANH R10, R5 ;  /* 0x00000005000a7308 */ /* 0x0008e20000002400 */
[----:B------:R-:W-:-:S02]  /*9d30*/  FMNMX3.FTZ R3, R3, R60, R61, !PT ;  /* 0x0000003c03037276 */ /* 0x000fc4000781003d */
[----:B------:R-:W-:Y:S02]  /*9d40*/  ISETP.GE.AND P3, PT, R11, R14, PT ;  /* 0x0000000e0b00720c */ /* 0x000fe40003f66270 */
[----:B------:R-:W-:Y:S02]  /*9d50*/  FMNMX3.FTZ R3, R3, R139, R137, !PT ;  /* 0x0000008b03037276 */ /* 0x000fe40007810089 */
[----:B------:R-:W-:Y:S01]  /*9d60*/  FSEL R249, R33, -INF , !P2 ;  /* 0xff80000021f97808 */ /* 0x000fe20005000000 */
[----:B------:R3:W3:Y:S01]  /*9d70*/  MUFU.TANH R9, R6 ;  /* 0x0000000600097308 */ /* 0x0006e20000002400 */
[----:B------:R-:W-:Y:S02]  /*9d80*/  FMNMX3.FTZ R3, R3, R136, R251, !PT ;  /* 0x0000008803037276 */ /* 0x000fe400078100fb */
[----:B-1----:R-:W-:Y:S02]  /*9d90*/  FMNMX.FTZ R213, R2, R8, !PT ;  /* 0x0000000802d57209 */ /* 0x002fe40007810000 */
[----:B------:R-:W-:-:S02]  /*9da0*/  FMNMX3.FTZ R3, R3, R67, R240, !PT ;  /* 0x0000004303037276 */ /* 0x000fc400078100f0 */
[----:B------:R-:W-:Y:S01]  /*9db0*/  FSEL R248, R19, -INF , !P4 ;  /* 0xff80000013f87808 */ /* 0x000fe20006000000 */
[----:B------:R-:W-:Y:S01]  /*9dc0*/  FMUL.FTZ R40, R213, UR4 ;  /* 0x00000004d5287c20 */ /* 0x000fe20008410000 */
[----:B----4-:R-:W-:Y:S02]  /*9dd0*/  FMNMX3.FTZ R5, R143, R27, R21, !PT ;  /* 0x0000001b8f057276 */ /* 0x010fe40007810015 */
[----:B------:R-:W-:Y:S02]  /*9de0*/  FMNMX3.FTZ R3, R3, R218, R235, !PT ;  /* 0x000000da03037276 */ /* 0x000fe400078100eb */
[----:B------:R-:W-:Y:S02]  /*9df0*/  FMNMX3.FTZ R5, R5, R32, R4, !PT ;  /* 0x0000002005057276 */ /* 0x000fe40007810004 */
[----:B------:R-:W-:Y:S02]  /*9e00*/  ISETP.GE.AND P1, PT, R22, R14, PT ;  /* 0x0000000e1600720c */ /* 0x000fe40003f26270 */
[----:B------:R-:W-:Y:S01]  /*9e10*/  FMNMX3.FTZ R5, R5, R62, R63, !PT ;  /* 0x0000003e05057276 */ /* 0x000fe2000781003f */
[----:B---3--:R-:W1:Y:S01]  /*9e20*/  SHFL.BFLY PT, R6, R3, 0x2, 0x1f ;  /* 0x0c401f0003067f89 */ /* 0x008e6200000e0000 */
[----:B------:R-:W-:-:S02]  /*9e30*/  ISETP.GE.AND P2, PT, R12, R14, PT ;  /* 0x0000000e0c00720c */ /* 0x000fc40003f46270 */
[----:B------:R-:W-:Y:S02]  /*9e40*/  FMNMX3.FTZ R5, R5, R138, R132, !PT ;  /* 0x0000008a05057276 */ /* 0x000fe40007810084 */
[----:B------:R-:W-:Y:S02]  /*9e50*/  FSEL R252, R18, -INF , !P5 ;  /* 0xff80000012fc7808 */ /* 0x000fe40006800000 */
[----:B------:R-:W-:Y:S02]  /*9e60*/  FMNMX3.FTZ R2, R5, R233, R231, !PT ;  /* 0x000000e905027276 */ /* 0x000fe400078100e7 */
[----:B------:R-:W-:Y:S02]  /*9e70*/  FSEL R227, R16, -INF , !P3 ;  /* 0xff80000010e37808 */ /* 0x000fe40005800000 */
[----:B------:R-:W-:Y:S02]  /*9e80*/  FMNMX3.FTZ R2, R2, R249, R248, !PT ;  /* 0x000000f902027276 */ /* 0x000fe400078100f8 */
[----:B------:R-:W-:-:S02]  /*9e90*/  FMNMX.FTZ R0, R0, R7, !PT ;  /* 0x0000000700007209 */ /* 0x000fc40007810000 */
[----:B------:R-:W-:Y:S02]  /*9ea0*/  FSEL R226, R10, -INF , !P1 ;  /* 0xff8000000ae27808 */ /* 0x000fe40004800000 */
[----:B------:R-:W-:Y:S01]  /*9eb0*/  FSEL R224, R9, -INF , !P2 ;  /* 0xff80000009e07808 */ /* 0x000fe20005000000 */
[----:B------:R-:W3:Y:S01]  /*9ec0*/  SHFL.BFLY PT, R7, R0, 0x1, 0x1f ;  /* 0x0c201f0000077f89 */ /* 0x000ee200000e0000 */
[----:B------:R-:W-:Y:S02]  /*9ed0*/  FMNMX3.FTZ R2, R2, R252, R227, !PT ;  /* 0x000000fc02027276 */ /* 0x000fe400078100e3 */
[----:B------:R-:W-:Y:S02]  /*9ee0*/  FSETP.NEU.FTZ.AND P3, PT, R213, -INF , PT ;  /* 0xff800000d500780b */ /* 0x000fe40003f7d000 */
[----:B------:R-:W-:Y:S02]  /*9ef0*/  FMNMX3.FTZ R2, R2, R226, R224, !PT ;  /* 0x000000e202027276 */ /* 0x000fe400078100e0 */
[----:B------:R-:W-:-:S02]  /*9f00*/  FSEL R40, R40, RZ, P3 ;  /* 0x000000ff28287208 */ /* 0x000fc40001800000 */
[----:B-1----:R-:W-:Y:S01]  /*9f10*/  FMNMX.FTZ R3, R3, R6, !PT ;  /* 0x0000000603037209 */ /* 0x002fe20007810000 */
[----:B------:R-:W-:Y:S01]  /*9f20*/  SHFL.BFLY PT, R5, R2, 0x2, 0x1f ;  /* 0x0c401f0002057f89 */ /* 0x000fe200000e0000 */
[----:B------:R-:W-:Y:S01]  /*9f30*/  MOV R16, 0x20 ;  /* 0x0000002000107802 */ /* 0x000fe20000000f00 */
[--C-:B------:R-:W-:Y:S01]  /*9f40*/  FFMA.FTZ R25, R25, UR4, -R40.reuse ;  /* 0x0000000419197c23 */ /* 0x100fe20008010828 */
[--C-:B------:R-:W-:Y:S01]  /*9f50*/  FFMA.FTZ R29, R29, UR4, -R40.reuse ;  /* 0x000000041d1d7c23 */ /* 0x100fe20008010828 */
[----:B------:R-:W1:Y:S01]  /*9f60*/  SHFL.BFLY PT, R6, R3, 0x1, 0x1f ;  /* 0x0c201f0003067f89 */ /* 0x000e6200000e0000 */
[----:B------:R-:W-:Y:S01]  /*9f70*/  FFMA.FTZ R36, R36, UR4, -R40 ;  /* 0x0000000424247c23 */ /* 0x000fe20008010828 */
[----:B------:R-:W-:Y:S01]  /*9f80*/  MUFU.EX2 R229, R25 ;  /* 0x0000001900e57308 */ /* 0x000fe20000000800 */
[----:B------:R-:W-:-:S04]  /*9f90*/  SEL R16, R16, 0xffffffe0, !P0 ;  /* 0xffffffe010107807 */ /* 0x000fc80004000000 */
[----:B------:R-:W-:Y:S02]  /*9fa0*/  IADD3 R52, PT, PT, R16, R48, RZ ;  /* 0x0000003010347210 */ /* 0x000fe40007ffe0ff */
[----:B---3--:R-:W-:Y:S01]  /*9fb0*/  FMNMX.FTZ R142, R0, R7, !PT ;  /* 0x00000007008e7209 */ /* 0x008fe20007810000 */
[----:B------:R-:W-:Y:S01]  /*9fc0*/  FFMA.FTZ R0, R37, UR4, -R40 ;  /* 0x0000000425007c23 */ /* 0x000fe20008010828 */
[----:B------:R-:W3:Y:S02]  /*9fd0*/  MUFU.EX2 R220, R29 ;  /* 0x0000001d00dc7308 */ /* 0x000ee40000000800 */
[C---:B------:R-:W-:Y:S01]  /*9fe0*/  FSETP.NEU.FTZ.AND P4, PT, R142.reuse, -INF , PT ;  /* 0xff8000008e00780b */ /* 0x040fe20003f9d000 */
[----:B------:R-:W-:-:S05]  /*9ff0*/  FMUL.FTZ R41, R142, UR4 ;  /* 0x000000048e297c20 */ /* 0x000fca0008410000 */
[----:B------:R4:W-:Y:S01]  /*a000*/  MUFU.EX2 R228, R0 ;  /* 0x0000000000e47308 */ /* 0x0009e20000000800 */
[----:B------:R-:W-:Y:S02]  /*a010*/  FSEL R41, R41, RZ, P4 ;  /* 0x000000ff29297208 */ /* 0x000fe40002000000 */
[----:B-1----:R-:W-:-:S03]  /*a020*/  FMNMX.FTZ R141, R3, R6, !PT ;  /* 0x00000006038d7209 */ /* 0x002fc60007810000 */
[--C-:B------:R-:W-:Y:S01]  /*a030*/  FFMA.FTZ R3, R38, UR4, -R41.reuse ;  /* 0x0000000426037c23 */ /* 0x100fe20008010829 */
[--C-:B------:R-:W-:Y:S01]  /*a040*/  FFMA.FTZ R31, R31, UR4, -R41.reuse ;  /* 0x000000041f1f7c23 */ /* 0x100fe20008010829 */
[C---:B------:R-:W-:Y:S01]  /*a050*/  FSETP.NEU.FTZ.AND P2, PT, R141.reuse, -INF , PT ;  /* 0xff8000008d00780b */ /* 0x040fe20003f5d000 */
[----:B------:R-:W-:Y:S01]  /*a060*/  FFMA.FTZ R30, R30, UR4, -R41 ;  /* 0x000000041e1e7c23 */ /* 0x000fe20008010829 */
[----:B------:R1:W-:Y:S01]  /*a070*/  MUFU.EX2 R221, R3 ;  /* 0x0000000300dd7308 */ /* 0x0003e20000000800 */
[----:B---3--:R-:W-:Y:S02]  /*a080*/  F2FP.F16.F32.PACK_AB R8, R220, R229 ;  /* 0x000000e5dc08723e */ /* 0x008fe400000000ff */
[----:B----4-:R-:W-:Y:S01]  /*a090*/  FMNMX.FTZ R0, R2, R5, !PT ;  /* 0x0000000502007209 */ /* 0x010fe20007810000 */
[----:B------:R-:W-:-:S04]  /*a0a0*/  FMUL.FTZ R2, R141, UR4 ;  /* 0x000000048d027c20 */ /* 0x000fc80008410000 */
[----:B------:R-:W3:Y:S01]  /*a0b0*/  MUFU.EX2 R46, R31 ;  /* 0x0000001f002e7308 */ /* 0x000ee20000000800 */
[----:B------:R-:W4:Y:S01]  /*a0c0*/  SHFL.BFLY PT, R5, R0, 0x1, 0x1f ;  /* 0x0c201f0000057f89 */ /* 0x000f2200000e0000 */
[----:B------:R-:W-:Y:S01]  /*a0d0*/  FSEL R2, R2, RZ, P2 ;  /* 0x000000ff02027208 */ /* 0x000fe20001000000 */
[----:B-1----:R-:W-:-:S04]  /*a0e0*/  FFMA.FTZ R3, R39, UR4, -R41 ;  /* 0x0000000427037c23 */ /* 0x002fc80008010829 */
[--C-:B------:R-:W-:Y:S01]  /*a0f0*/  FFMA.FTZ R20, R20, UR4, -R2.reuse ;  /* 0x0000000414147c23 */ /* 0x100fe20008010802 */
[--C-:B------:R-:W-:Y:S01]  /*a100*/  FFMA.FTZ R13, R13, UR4, -R2.reuse ;  /* 0x000000040d0d7c23 */ /* 0x100fe20008010802 */
[----:B------:R-:W-:Y:S01]  /*a110*/  MUFU.EX2 R34, R30 ;  /* 0x0000001e00227308 */ /* 0x000fe20000000800 */
[----:B---3--:R-:W-:Y:S07]  /*a120*/  STL [R1+0x28], R46 ;  /* 0x0000282e01007387 */ /* 0x008fee0000100800 */
[----:B------:R1:W3:Y:S01]  /*a130*/  MUFU.EX2 R230, R3 ;  /* 0x0000000300e67308 */ /* 0x0002e20000000800 */
[----:B----4-:R-:W-:Y:S01]  /*a140*/  FMNMX.FTZ R140, R0, R5, !PT ;  /* 0x00000005008c7209 */ /* 0x010fe20007810000 */
[----:B------:R-:W-:-:S06]  /*a150*/  FFMA.FTZ R0, R26, UR4, -R2 ;  /* 0x000000041a007c23 */ /* 0x000fcc0008010802 */
[----:B------:R-:W4:Y:S01]  /*a160*/  MUFU.EX2 R45, R20 ;  /* 0x00000014002d7308 */ /* 0x000f220000000800 */
[----:B------:R-:W-:Y:S02]  /*a170*/  FSEL R5, R213, RZ, P3 ;  /* 0x000000ffd5057208 */ /* 0x000fe40001800000 */
[----:B------:R-:W-:-:S03]  /*a180*/  FSETP.NEU.FTZ.AND P1, PT, R140, -INF , PT ;  /* 0xff8000008c00780b */ /* 0x000fc60003f3d000 */
[----:B------:R-:W-:Y:S01]  /*a190*/  FADD.FTZ R5, R134, -R5 ;  /* 0x8000000586057221 */ /* 0x000fe20000010000 */
[----:B-1----:R-:W-:Y:S01]  /*a1a0*/  FMUL.FTZ R3, R140, UR4 ;  /* 0x000000048c037c20 */ /* 0x002fe20008410000 */
[----:B------:R1:W-:Y:S01]  /*a1b0*/  MUFU.EX2 R65, R0 ;  /* 0x0000000000417308 */ /* 0x0003e20000000800 */
[----:B---3--:R-:W-:Y:S01]  /*a1c0*/  F2FP.F16.F32.PACK_AB R11, R230, R221 ;  /* 0x000000dde60b723e */ /* 0x008fe200000000ff */
[----:B------:R-:W-:Y:S01]  /*a1d0*/  FMUL.FTZ R5, R5, UR4 ;  /* 0x0000000405057c20 */ /* 0x000fe20008410000 */
[----:B------:R-:W-:Y:S02]  /*a1e0*/  MOV R134, R224 ;  /* 0x000000e000867202 */ /* 0x000fe40000000f00 */
[----:B------:R-:W-:-:S03]  /*a1f0*/  FSEL R3, R3, RZ, P1 ;  /* 0x000000ff03037208 */ /* 0x000fc60000800000 */
[----:B------:R3:W-:Y:S01]  /*a200*/  MUFU.EX2 R53, R13 ;  /* 0x0000000d00357308 */ /* 0x0007e20000000800 */
[----:B----4-:R-:W-:Y:S01]  /*a210*/  STL [R1+0x18], R45 ;  /* 0x0000182d01007387 */ /* 0x010fe20000100800 */
[----:B------:R-:W-:-:S06]  /*a220*/  FFMA.FTZ R4, R4, UR4, -R3 ;  /* 0x0000000404047c23 */ /* 0x000fcc0008010803 */
[----:B------:R-:W-:Y:S01]  /*a230*/  MUFU.EX2 R244, R4 ;  /* 0x0000000400f47308 */ /* 0x000fe20000000800 */
[----:B-1----:R-:W-:-:S07]  /*a240*/  FFMA.FTZ R0, R28, UR4, -R2 ;  /* 0x000000041c007c23 */ /* 0x002fce0008010802 */
[----:B------:R1:W4:Y:S01]  /*a250*/  MUFU.EX2 R222, R0 ;  /* 0x0000000000de7308 */ /* 0x0003220000000800 */
[----:B---3--:R-:W3:Y:S07]  /*a260*/  LDSM.16.MT88.4 R12, [R48+0xc000] ;  /* 0x00c00000300c783b */ /* 0x008eee0000004200 */
[----:B------:R-:W2:Y:S08]  /*a270*/  MUFU.EX2 R51, R5 ;  /* 0x0000000500337308 */ /* 0x000eb00000000800 */
[----:B------:R-:W2:Y:S01]  /*a280*/  MUFU.EX2 R42, R36 ;  /* 0x00000024002a7308 */ /* 0x000ea20000000800 */
[----:B-1----:R-:W-:Y:S01]  /*a290*/  FFMA.FTZ R0, R27, UR4, -R3 ;  /* 0x000000041b007c23 */ /* 0x002fe20008010803 */
[----:B----4-:R-:W-:-:S06]  /*a2a0*/  F2FP.F16.F32.PACK_AB R6, R222, R65 ;  /* 0x00000041de06723e */ /* 0x010fcc00000000ff */
[----:B------:R1:W4:Y:S01]  /*a2b0*/  MUFU.EX2 R44, R0 ;  /* 0x00000000002c7308 */ /* 0x0003220000000800 */
[-C--:B--2---:R-:W-:Y:S01]  /*a2c0*/  FMUL.FTZ R148, R148, R51.reuse ;  /* 0x0000003394947220 */ /* 0x084fe20000410000 */
[-C--:B------:R-:W-:Y:S01]  /*a2d0*/  FMUL.FTZ R149, R149, R51.reuse ;  /* 0x0000003395957220 */ /* 0x080fe20000410000 */
[-C--:B------:R-:W-:Y:S01]  /*a2e0*/  FMUL.FTZ R156, R156, R51.reuse ;  /* 0x000000339c9c7220 */ /* 0x080fe20000410000 */
[-C--:B------:R-:W-:Y:S01]  /*a2f0*/  FMUL.FTZ R157, R157, R51.reuse ;  /* 0x000000339d9d7220 */ /* 0x080fe20000410000 */
[-C--:B------:R-:W-:Y:S01]  /*a300*/  FMUL.FTZ R192, R192, R51.reuse ;  /* 0x00000033c0c07220 */ /* 0x080fe20000410000 */
[-C--:B------:R-:W-:Y:S01]  /*a310*/  FMUL.FTZ R193, R193, R51.reuse ;  /* 0x00000033c1c17220 */ /* 0x080fe20000410000 */
[-C--:B------:R-:W-:Y:S01]  /*a320*/  FMUL.FTZ R160, R160, R51.reuse ;  /* 0x00000033a0a07220 */ /* 0x080fe20000410000 */
[-C--:B------:R-:W-:Y:S01]  /*a330*/  FMUL.FTZ R161, R161, R51.reuse ;  /* 0x00000033a1a17220 */ /* 0x080fe20000410000 */
[----:B------:R-:W-:Y:S01]  /*a340*/  F2FP.F16.F32.PACK_AB R10, R228, R42 ;  /* 0x0000002ae40a723e */ /* 0x000fe200000000ff */
[-C--:B------:R-:W-:Y:S01]  /*a350*/  FMUL.FTZ R204, R204, R51.reuse ;  /* 0x00000033cccc7220 */ /* 0x080fe20000410000 */
[-C--:B------:R-:W-:Y:S01]  /*a360*/  FMUL.FTZ R205, R205, R51.reuse ;  /* 0x00000033cdcd7220 */ /* 0x080fe20000410000 */
[-C--:B------:R-:W-:Y:S01]  /*a370*/  FMUL.FTZ R188, R188, R51.reuse ;  /* 0x00000033bcbc7220 */ /* 0x080fe20000410000 */
[-C--:B------:R-:W-:Y:S01]  /*a380*/  FMUL.FTZ R189, R189, R51.reuse ;  /* 0x00000033bdbd7220 */ /* 0x080fe20000410000 */
[-C--:B------:R-:W-:Y:S01]  /*a390*/  FMUL.FTZ R172, R172, R51.reuse ;  /* 0x00000033acac7220 */ /* 0x080fe20000410000 */
[-C--:B------:R-:W-:Y:S01]  /*a3a0*/  FMUL.FTZ R173, R173, R51.reuse ;  /* 0x00000033adad7220 */ /* 0x080fe20000410000 */
[-C--:B------:R-:W-:Y:S01]  /*a3b0*/  FMUL.FTZ R176, R176, R51.reuse ;  /* 0x00000033b0b07220 */ /* 0x080fe20000410000 */
[--C-:B-1----:R-:W-:Y:S01]  /*a3c0*/  FFMA.FTZ R0, R21, UR4, -R3.reuse ;  /* 0x0000000415007c23 */ /* 0x102fe20008010803 */
[----:B----4-:R1:W-:Y:S01]  /*a3d0*/  STL [R1+0x14], R44 ;  /* 0x0000142c01007387 */ /* 0x0103e20000100800 */
[-C--:B------:R-:W-:Y:S01]  /*a3e0*/  FMUL.FTZ R177, R177, R51.reuse ;  /* 0x00000033b1b17220 */ /* 0x080fe20000410000 */
[-C--:B------:R-:W-:Y:S01]  /*a3f0*/  FMUL.FTZ R80, R80, R51.reuse ;  /* 0x0000003350507220 */ /* 0x080fe20000410000 */
[----:B------:R2:W4:Y:S01]  /*a400*/  MUFU.EX2 R223, R0 ;  /* 0x0000000000df7308 */ /* 0x0005220000000800 */
[----:B------:R-:W3:Y:S01]  /*a410*/  LDSM.16.MT88.4 R20, [R48+0xe000] ;  /* 0x00e000003014783b */ /* 0x000ee20000004200 */
[-C--:B------:R-:W-:Y:S01]  /*a420*/  FMUL.FTZ R81, R81, R51.reuse ;  /* 0x0000003351517220 */ /* 0x080fe20000410000 */
[-C--:B------:R-:W-:Y:S01]  /*a430*/  FMUL.FTZ R116, R116, R51.reuse ;  /* 0x0000003374747220 */ /* 0x080fe20000410000 */
[-C--:B------:R-:W-:Y:S01]  /*a440*/  FMUL.FTZ R117, R117, R51.reuse ;  /* 0x0000003375757220 */ /* 0x080fe20000410000 */
[-C--:B------:R-:W-:Y:S01]  /*a450*/  FMUL.FTZ R96, R96, R51.reuse ;  /* 0x0000003360607220 */ /* 0x080fe20000410000 */
[-C--:B------:R-:W-:Y:S01]  /*a460*/  FMUL.FTZ R97, R97, R51.reuse ;  /* 0x0000003361617220 */ /* 0x080fe20000410000 */
[-C--:B------:R-:W-:Y:S01]  /*a470*/  FMUL.FTZ R128, R128, R51.reuse ;  /* 0x0000003380807220 */ /* 0x080fe20000410000 */
[-C--:B------:R-:W-:Y:S01]  /*a480*/  FMUL.FTZ R129, R129, R51.reuse ;  /* 0x0000003381817220 */ /* 0x080fe20000410000 */
[-C--:B-----5:R-:W-:Y:S01]  /*a490*/  FMUL.FTZ R68, R68, R51.reuse ;  /* 0x0000003344447220 */ /* 0x0a0fe20000410000 */
[-C--:B------:R-:W-:Y:S01]  /*a4a0*/  FMUL.FTZ R69, R69, R51.reuse ;  /* 0x0000003345457220 */ /* 0x080fe20000410000 */
[-C--:B------:R-:W-:Y:S01]  /*a4b0*/  FMUL.FTZ R84, R84, R51.reuse ;  /* 0x0000003354547220 */ /* 0x080fe20000410000 */
[-C--:B------:R-:W-:Y:S01]  /*a4c0*/  FMUL.FTZ R85, R85, R51.reuse ;  /* 0x0000003355557220 */ /* 0x080fe20000410000 */
[-C--:B------:R-:W-:Y:S01]  /*a4d0*/  FMUL.FTZ R100, R100, R51.reuse ;  /* 0x0000003364647220 */ /* 0x080fe20000410000 */
[-C--:B------:R-:W-:Y:S01]  /*a4e0*/  FMUL.FTZ R101, R101, R51.reuse ;  /* 0x0000003365657220 */ /* 0x080fe20000410000 */
[-C--:B------:R-:W-:Y:S01]  /*a4f0*/  FMUL.FTZ R112, R112, R51.reuse ;  /* 0x0000003370707220 */ /* 0x080fe20000410000 */
[----:B------:R-:W-:Y:S01]  /*a500*/  FMUL.FTZ R113, R113, R51 ;  /* 0x0000003371717220 */ /* 0x000fe20000410000 */
[----:B--2---:R-:W-:Y:S01]  /*a510*/  FFMA.FTZ R0, R32, UR4, -R3 ;  /* 0x0000000420007c23 */ /* 0x004fe20008010803 */
[----:B----4-:R-:W-:-:S03]  /*a520*/  F2FP.F16.F32.PACK_AB R5, R223, R44 ;  /* 0x0000002cdf05723e */ /* 0x010fc600000000ff */
[----:B------:R2:W4:Y:S01]  /*a530*/  MUFU.EX2 R64, R0 ;  /* 0x0000000000407308 */ /* 0x0005220000000800 */
[----:B-1----:R-:W1:Y:S01]  /*a540*/  S2R R44, SR_TID.X ;  /* 0x00000000002c7919 */ /* 0x002e620000002100 */
[----:B--2---:R-:W-:Y:S02]  /*a550*/  FSEL R0, R142, RZ, P4 ;  /* 0x000000ff8e007208 */ /* 0x004fe40002000000 */
[----:B----4-:R-:W-:-:S03]  /*a560*/  F2FP.F16.F32.PACK_AB R7, R244, R64 ;  /* 0x00000040f407723e */ /* 0x010fc600000000ff */
[----:B------:R-:W-:Y:S01]  /*a570*/  FADD.FTZ R4, R133, -R0 ;  /* 0x8000000085047221 */ /* 0x000fe20000010000 */
[----:B------:R-:W-:Y:S02]  /*a580*/  FSEL R0, R141, RZ, P2 ;  /* 0x000000ff8d007208 */ /* 0x000fe40001000000 */
[----:B------:R-:W-:Y:S01]  /*a590*/  MOV R133, R225 ;  /* 0x000000e100857202 */ /* 0x000fe20000000f00 */
[----:B------:R-:W-:Y:S02]  /*a5a0*/  FMUL.FTZ R50, R4, UR4 ;  /* 0x0000000404327c20 */ /* 0x000fe40008410000 */
[----:B------:R-:W-:Y:S01]  /*a5b0*/  FADD.FTZ R4, R135, -R0 ;  /* 0x8000000087047221 */ /* 0x000fe20000010000 */
[----:B------:R-:W-:Y:S02]  /*a5c0*/  FSEL R0, R140, RZ, P1 ;  /* 0x000000ff8c007208 */ /* 0x000fe40000800000 */
[----:B------:R-:W-:Y:S01]  /*a5d0*/  MOV R135, R226 ;  /* 0x000000e200877202 */ /* 0x000fe20000000f00 */
[----:B------:R-:W-:Y:S01]  /*a5e0*/  FMUL.FTZ R4, R4, UR4 ;  /* 0x0000000404047c20 */ /* 0x000fe20008410000 */
[----:B------:R-:W2:Y:S01]  /*a5f0*/  MUFU.EX2 R50, R50 ;  /* 0x0000003200327308 */ /* 0x000ea20000000800 */
[----:B------:R-:W-:Y:S01]  /*a600*/  FADD.FTZ R0, R143, -R0 ;  /* 0x800000008f007221 */ /* 0x000fe20000010000 */
[----:B------:R-:W-:-:S02]  /*a610*/  MOV R143, R34 ;  /* 0x00000022008f7202 */ /* 0x000fc40000000f00 */
[----:B-1----:R-:W-:Y:S01]  /*a620*/  LOP3.LUT P6, RZ, R44, 0x4, RZ, 0xc0, !PT ;  /* 0x000000042cff7812 */ /* 0x002fe200078cc0ff */
[----:B------:R-:W-:Y:S01]  /*a630*/  FMUL.FTZ R0, R0, UR4 ;  /* 0x0000000400007c20 */ /* 0x000fe20008410000 */
[----:B------:R-:W-:Y:S01]  /*a640*/  F2FP.F16.F32.PACK_AB R9, R143, R46 ;  /* 0x0000002e8f09723e */ /* 0x000fe200000000ff */
[----:B------:R-:W-:Y:S01]  /*a650*/  LDSM.16.MT88.4 R32, [R52+0xc000] ;  /* 0x00c000003420783b */ /* 0x000fe20000004200 */
[----:B------:R1:W4:Y:S08]  /*a660*/  MUFU.EX2 R49, R4 ;  /* 0x0000000400317308 */ /* 0x0003300000000800 */
[----:B------:R-:W3:Y:S01]  /*a670*/  MUFU.EX2 R43, R0 ;  /* 0x00000000002b7308 */ /* 0x000ee20000000800 */
[-C--:B--2---:R-:W-:Y:S01]  /*a680*/  FMUL.FTZ R150, R150, R50.reuse ;  /* 0x0000003296967220 */ /* 0x084fe20000410000 */
[-C--:B------:R-:W-:Y:S01]  /*a690*/  FMUL.FTZ R151, R151, R50.reuse ;  /* 0x0000003297977220 */ /* 0x080fe20000410000 */
[-C--:B------:R-:W-:Y:S01]  /*a6a0*/  FMUL.FTZ R158, R158, R50.reuse ;  /* 0x000000329e9e7220 */ /* 0x080fe20000410000 */
[-C--:B------:R-:W-:Y:S01]  /*a6b0*/  FMUL.FTZ R159, R159, R50.reuse ;  /* 0x000000329f9f7220 */ /* 0x080fe20000410000 */
[-C--:B------:R-:W-:Y:S01]  /*a6c0*/  FMUL.FTZ R194, R194, R50.reuse ;  /* 0x00000032c2c27220 */ /* 0x080fe20000410000 */
[-C--:B------:R-:W-:Y:S01]  /*a6d0*/  FMUL.FTZ R195, R195, R50.reuse ;  /* 0x00000032c3c37220 */ /* 0x080fe20000410000 */
[-C--:B------:R-:W-:Y:S01]  /*a6e0*/  FMUL.FTZ R162, R162, R50.reuse ;  /* 0x00000032a2a27220 */ /* 0x080fe20000410000 */
[----:B------:R-:W-:Y:S01]  /*a6f0*/  FMUL.FTZ R163, R163, R50 ;  /* 0x00000032a3a37220 */ /* 0x000fe20000410000 */
[----:B-1----:R-:W-:Y:S01]  /*a700*/  F2FP.F16.F32.PACK_AB R4, R53, R45 ;  /* 0x0000002d3504723e */ /* 0x002fe200000000ff */
[-C--:B----4-:R-:W-:Y:S01]  /*a710*/  FMUL.FTZ R144, R144, R49.reuse ;  /* 0x0000003190907220 */ /* 0x090fe20000410000 */
[-C--:B------:R-:W-:Y:S01]  /*a720*/  FMUL.FTZ R145, R145, R49.reuse ;  /* 0x0000003191917220 */ /* 0x080fe20000410000 */
[-C--:B------:R-:W-:Y:S01]  /*a730*/  FMUL.FTZ R152, R152, R49.reuse ;  /* 0x0000003198987220 */ /* 0x080fe20000410000 */
[-C--:B------:R-:W-:Y:S01]  /*a740*/  FMUL.FTZ R153, R153, R49.reuse ;  /* 0x0000003199997220 */ /* 0x080fe20000410000 */
[C---:B---3--:R-:W-:Y:S01]  /*a750*/  HMMA.16816.F32 R56, R8.reuse, R12, R148 ;  /* 0x0000000c0838723c */ /* 0x048fe20000001894 */
[----:B------:R-:W-:Y:S01]  /*a760*/  MOV R151, R42 ;  /* 0x0000002a00977202 */ /* 0x000fe20000000f00 */
[----:B------:R-:W-:Y:S01]  /*a770*/  FMUL.FTZ R72, R72, R49 ;  /* 0x0000003148487220 */ /* 0x000fe20000410000 */
[-C--:B------:R-:W-:Y:S01]  /*a780*/  FMUL.FTZ R146, R146, R43.reuse ;  /* 0x0000002b92927220 */ /* 0x080fe20000410000 */
[-C--:B------:R-:W-:Y:S01]  /*a790*/  FMUL.FTZ R147, R147, R43.reuse ;  /* 0x0000002b93937220 */ /* 0x080fe20000410000 */
[-C--:B------:R-:W-:Y:S01]  /*a7a0*/  FMUL.FTZ R154, R154, R43.reuse ;  /* 0x0000002b9a9a7220 */ /* 0x080fe20000410000 */
[----:B------:R-:W-:Y:S01]  /*a7b0*/  FMUL.FTZ R155, R155, R43 ;  /* 0x0000002b9b9b7220 */ /* 0x000fe20000410000 */
[C---:B------:R-:W-:Y:S01]  /*a7c0*/  IADD3 R0, PT, PT, R48.reuse, 0xc000, RZ ;  /* 0x0000c00030007810 */ /* 0x040fe20007ffe0ff */
[----:B------:R-:W-:Y:S01]  /*a7d0*/  HMMA.16816.F32 R36, R8, R14, R156 ;  /* 0x0000000e0824723c */ /* 0x000fe2000000189c */
[----:B------:R-:W-:Y:S01]  /*a7e0*/  IADD3 R42, PT, PT, R48, 0xc040, RZ ;  /* 0x0000c040302a7810 */ /* 0x000fe20007ffe0ff */
[----:B------:R-:W-:Y:S01]  /*a7f0*/  FMUL.FTZ R73, R73, R49 ;  /* 0x0000003149497220 */ /* 0x000fe20000410000 */
[----:B------:R-:W-:Y:S01]  /*a800*/  @P6 IADD3 R42, PT, PT, R0, -0x40, RZ ;  /* 0xffffffc0002a6810 */ /* 0x000fe20007ffe0ff */
[----:B------:R-:W-:Y:S01]  /*a810*/  FMUL.FTZ R74, R74, R43 ;  /* 0x0000002b4a4a7220 */ /* 0x000fe20000410000 */
[----:B------:R-:W-:Y:S01]  /*a820*/  MOV R0, R53 ;  /* 0x0000003500007202 */ /* 0x000fe20000000f00 */
[----:B------:R-:W-:Y:S01]  /*a830*/  FMUL.FTZ R75, R75, R43 ;  /* 0x0000002b4b4b7220 */ /* 0x000fe20000410000 */
[----:B------:R-:W-:Y:S01]  /*a840*/  IADD3 R53, PT, PT, R16, R42, RZ ;  /* 0x0000002a10357210 */ /* 0x000fe20007ffe0ff */
[C---:B------:R-:W-:Y:S01]  /*a850*/  HMMA.16816.F32 R144, R4.reuse, R12, R144 ;  /* 0x0000000c0490723c */ /* 0x040fe20000001890 */
[----:B------:R-:W-:Y:S01]  /*a860*/  LDSM.16.MT88.4 R28, [R42] ;  /* 0x000000002a1c783b */ /* 0x000fe20000004200 */
[-C--:B------:R-:W-:Y:S01]  /*a870*/  FMUL.FTZ R88, R88, R49.reuse ;  /* 0x0000003158587220 */ /* 0x080fe20000410000 */
[----:B------:R-:W-:Y:S01]  /*a880*/  FMUL.FTZ R89, R89, R49 ;  /* 0x0000003159597220 */ /* 0x000fe20000410000 */
[-C--:B------:R-:W-:Y:S01]  /*a890*/  FMUL.FTZ R90, R90, R43.reuse ;  /* 0x0000002b5a5a7220 */ /* 0x080fe20000410000 */
[----:B------:R-:W-:Y:S01]  /*a8a0*/  LDSM.16.MT88.4 R24, [R53] ;  /* 0x000000003518783b */ /* 0x000fe20000004200 */
[----:B------:R-:W-:Y:S01]  /*a8b0*/  FMUL.FTZ R91, R91, R43 ;  /* 0x0000002b5b5b7220 */ /* 0x000fe20000410000 */
[----:B------:R-:W-:Y:S01]  /*a8c0*/  MOV R150, R227 ;  /* 0x000000e300967202 */ /* 0x000fe20000000f00 */
[C---:B------:R-:W-:Y:S01]  /*a8d0*/  HMMA.16816.F32 R152, R4.reuse, R14, R152 ;  /* 0x0000000e0498723c */ /* 0x040fe20000001898 */
[----:B------:R-:W1:Y:S01]  /*a8e0*/  LDSM.16.MT88.4 R12, [R52+0xe000] ;  /* 0x00e00000340c783b */ /* 0x000e620000004200 */
[-C--:B------:R-:W-:Y:S01]  /*a8f0*/  FMUL.FTZ R92, R92, R49.reuse ;  /* 0x000000315c5c7220 */ /* 0x080fe20000410000 */
[----:B------:R-:W-:Y:S01]  /*a900*/  FMUL.FTZ R93, R93, R49 ;  /* 0x000000315d5d7220 */ /* 0x000fe20000410000 */
[-C--:B------:R-:W-:Y:S01]  /*a910*/  FMUL.FTZ R94, R94, R43.reuse ;  /* 0x0000002b5e5e7220 */ /* 0x080fe20000410000 */
[----:B------:R-:W2:Y:S01]  /*a920*/  LDSM.16.MT88.4 R16, [R42+0x2000] ;  /* 0x002000002a10783b */ /* 0x000ea20000004200 */
[----:B------:R-:W-:Y:S01]  /*a930*/  FMUL.FTZ R95, R95, R43 ;  /* 0x0000002b5f5f7220 */ /* 0x000fe20000410000 */
[----:B------:R-:W-:Y:S01]  /*a940*/  IMAD.MOV.U32 R148, RZ, RZ, R222 ;  /* 0x000000ffff947224 */ /* 0x000fe200078e00de */
[C---:B------:R-:W-:Y:S01]  /*a950*/  HMMA.16816.F32 R224, R4.reuse, R20, R72 ;  /* 0x0000001404e0723c */ /* 0x040fe20000001848 */
[----:B------:R-:W3:Y:S01]  /*a960*/  LDSM.16.MT88.4 R44, [R53+0x2000] ;  /* 0x00200000352c783b */ /* 0x000ee20000004200 */
[----:B------:R-:W-:Y:S01]  /*a970*/  MOV R75, R221 ;  /* 0x000000dd004b7202 */ /* 0x000fe20000000f00 */
[----:B------:R-:W-:Y:S01]  /*a980*/  IMAD.MOV.U32 R73, RZ, RZ, R0 ;  /* 0x000000ffff497224 */ /* 0x000fe200078e0000 */
[----:B------:R-:W-:Y:S01]  /*a990*/  MOV R149, R223 ;  /* 0x000000df00957202 */ /* 0x000fe20000000f00 */
[-C--:B------:R-:W-:Y:S01]  /*a9a0*/  FMUL.FTZ R164, R164, R49.reuse ;  /* 0x00000031a4a47220 */ /* 0x080fe20000410000 */
[----:B------:R-:W-:Y:S01]  /*a9b0*/  MOV R0, R150 ;  /* 0x0000009600007202 */ /* 0x000fe20000000f00 */
[-C--:B------:R-:W-:Y:S01]  /*a9c0*/  FMUL.FTZ R165, R165, R49.reuse ;  /* 0x00000031a5a57220 */ /* 0x080fe20000410000 */
[----:B------:R-:W-:Y:S01]  /*a9d0*/  MOV R74, R148 ;  /* 0x00000094004a7202 */ /* 0x000fe20000000f00 */
[----:B------:R-:W-:Y:S01]  /*a9e0*/  FMUL.FTZ R168, R168, R49 ;  /* 0x00000031a8a87220 */ /* 0x000fe20000410000 */
[-C--:B------:R-:W-:Y:S01]  /*a9f0*/  FMUL.FTZ R166, R166, R43.reuse ;  /* 0x0000002ba6a67220 */ /* 0x080fe20000410000 */
[----:B------:R-:W-:Y:S01]  /*aa00*/  FMUL.FTZ R167, R167, R43 ;  /* 0x0000002ba7a77220 */ /* 0x000fe20000410000 */
        /* <DEDUP_REMOVED lines=21> */
[C---:B-1----:R-:W-:Y:S01]  /*ab60*/  HMMA.16816.F32 R156, R4.reuse, R12, R88 ;  /* 0x0000000c049c723c */ /* 0x042fe20000001858 */
[----:B------:R-:W-:Y:S01]  /*ab70*/  MOV R89, R75 ;  /* 0x0000004b00597202 */ /* 0x000fe20000000f00 */
[----:B------:R-:W-:Y:S01]  /*ab80*/  FMUL.FTZ R78, R78, R43 ;  /* 0x0000002b4e4e7220 */ /* 0x000fe20000410000 */
[----:B------:R-:W-:Y:S01]  /*ab90*/  MOV R75, R149 ;  /* 0x00000095004b7202 */ /* 0x000fe20000000f00 */
[----:B------:R-:W-:Y:S01]  /*aba0*/  FMUL.FTZ R79, R79, R43 ;  /* 0x0000002b4f4f7220 */ /* 0x000fe20000410000 */
[----:B------:R-:W-:Y:S01]  /*abb0*/  MOV R88, R151 ;  /* 0x0000009700587202 */ /* 0x000fe20000000f00 */
[-C--:B------:R-:W-:Y:S01]  /*abc0*/  FMUL.FTZ R104, R104, R49.reuse ;  /* 0x0000003168687220 */ /* 0x080fe20000410000 */
[----:B------:R-:W-:Y:S01]  /*abd0*/  FMUL.FTZ R105, R105, R49 ;  /* 0x0000003169697220 */ /* 0x000fe20000410000 */
[----:B------:R-:W-:Y:S01]  /*abe0*/  HMMA.16816.F32 R148, R4, R14, R92 ;  /* 0x0000000e0494723c */ /* 0x000fe2000000185c */
[----:B------:R-:W-:-:S02]  /*abf0*/  IMAD.MOV.U32 R92, RZ, RZ, R0 ;  /* 0x000000ffff5c7224 */ /* 0x000fc400078e0000 */
[--C-:B------:R-:W-:Y:S01]  /*ac00*/  FFMA.FTZ R0, R212, UR4, -R40.reuse ;  /* 0x00000004d4007c23 */ /* 0x100fe20008010828 */
[-C--:B------:R-:W-:Y:S01]  /*ac10*/  FMUL.FTZ R106, R106, R43.reuse ;  /* 0x0000002b6a6a7220 */ /* 0x080fe20000410000 */
[----:B------:R-:W-:Y:S01]  /*ac20*/  FMUL.FTZ R107, R107, R43 ;  /* 0x0000002b6b6b7220 */ /* 0x000fe20000410000 */
[-C--:B------:R-:W-:Y:S01]  /*ac30*/  FMUL.FTZ R108, R108, R49.reuse ;  /* 0x000000316c6c7220 */ /* 0x080fe20000410000 */
[----:B------:R1:W-:Y:S01]  /*ac40*/  MUFU.EX2 R91, R0 ;  /* 0x00000000005b7308 */ /* 0x0003e20000000800 */
        /* <DEDUP_REMOVED lines=11> */
[----:B------:R-:W-:Y:S01]  /*ad00*/  MOV R94, R218 ;  /* 0x000000da005e7202 */ /* 0x000fe20000000f00 */
[C---:B------:R-:W-:Y:S01]  /*ad10*/  HMMA.16816.F32 R164, R4.reuse, R32, R164 ;  /* 0x0000002004a4723c */ /* 0x040fe200000018a4 */
[----:B------:R-:W-:Y:S01]  /*ad20*/  MOV R72, R220 ;  /* 0x000000dc00487202 */ /* 0x000fe20000000f00 */
[-C--:B------:R-:W-:Y:S01]  /*ad30*/  FMUL.FTZ R206, R206, R50.reuse ;  /* 0x00000032cece7220 */ /* 0x080fe20000410000 */
[-C--:B------:R-:W-:Y:S01]  /*ad40*/  FMUL.FTZ R207, R207, R50.reuse ;  /* 0x00000032cfcf7220 */ /* 0x080fe20000410000 */
[--C-:B-1----:R-:W-:Y:S01]  /*ad50*/  FFMA.FTZ R0, R216, UR4, -R40.reuse ;  /* 0x00000004d8007c23 */ /* 0x102fe20008010828 */
[-C--:B------:R-:W-:Y:S01]  /*ad60*/  FMUL.FTZ R190, R190, R50.reuse ;  /* 0x00000032bebe7220 */ /* 0x080fe20000410000 */
[-C--:B------:R-:W-:Y:S01]  /*ad70*/  FMUL.FTZ R191, R191, R50.reuse ;  /* 0x00000032bfbf7220 */ /* 0x080fe20000410000 */
[----:B------:R-:W-:Y:S01]  /*ad80*/  MOV R93, R235 ;  /* 0x000000eb005d7202 */ /* 0x000fe20000000f00 */
[----:B------:R1:W-:Y:S01]  /*ad90*/  MUFU.EX2 R218, R0 ;  /* 0x0000000000da7308 */ /* 0x0003e20000000800 */
[C---:B------:R-:W-:Y:S01]  /*ada0*/  HMMA.16816.F32 R168, R4.reuse, R34, R168 ;  /* 0x0000002204a8723c */ /* 0x040fe200000018a8 */
[-C--:B------:R-:W-:Y:S01]  /*adb0*/  FMUL.FTZ R174, R174, R50.reuse ;  /* 0x00000032aeae7220 */ /* 0x080fe20000410000 */
[-C--:B------:R-:W-:Y:S01]  /*adc0*/  FMUL.FTZ R175, R175, R50.reuse ;  /* 0x00000032afaf7220 */ /* 0x080fe20000410000 */
[-C--:B------:R-:W-:Y:S01]  /*add0*/  FMUL.FTZ R178, R178, R50.reuse ;  /* 0x00000032b2b27220 */ /* 0x080fe20000410000 */
[-C--:B------:R-:W-:Y:S01]  /*ade0*/  FMUL.FTZ R179, R179, R50.reuse ;  /* 0x00000032b3b37220 */ /* 0x080fe20000410000 */
[-C--:B------:R-:W-:Y:S01]  /*adf0*/  FMUL.FTZ R82, R82, R50.reuse ;  /* 0x0000003252527220 */ /* 0x080fe20000410000 */
[----:B------:R-:W-:Y:S01]  /*ae00*/  FMUL.FTZ R83, R83, R50 ;  /* 0x0000003253537220 */ /* 0x000fe20000410000 */
[----:B------:R-:W-:Y:S01]  /*ae10*/  MOV R95, R72 ;  /* 0x00000048005f7202 */ /* 0x000fe20000000f00 */
        /* <DEDUP_REMOVED lines=8> */
[----:B-1----:R-:W-:Y:S01]  /*aea0*/  FFMA.FTZ R0, R215, UR4, -R40 ;  /* 0x00000004d7007c23 */ /* 0x002fe20008010828 */
[C---:B------:R-:W-:Y:S01]  /*aeb0*/  HMMA.16816.F32 R184, R4.reuse, R30, R184 ;  /* 0x0000001e04b8723c */ /* 0x040fe200000018b8 */
[-C--:B------:R-:W-:Y:S01]  /*aec0*/  FMUL.FTZ R71, R71, R50.reuse ;  /* 0x0000003247477220 */ /* 0x080fe20000410000 */
[-C--:B------:R-:W-:Y:S01]  /*aed0*/  FMUL.FTZ R86, R86, R50.reuse ;  /* 0x0000003256567220 */ /* 0x080fe20000410000 */
[-C--:B------:R-:W-:Y:S01]  /*aee0*/  FMUL.FTZ R87, R87, R50.reuse ;  /* 0x0000003257577220 */ /* 0x080fe20000410000 */
[-C--:B------:R-:W-:Y:S01]  /*aef0*/  FMUL.FTZ R102, R102, R50.reuse ;  /* 0x0000003266667220 */ /* 0x080fe20000410000 */
[-C--:B------:R-:W-:Y:S01]  /*af00*/  FMUL.FTZ R103, R103, R50.reuse ;  /* 0x0000003267677220 */ /* 0x080fe20000410000 */
[-C--:B------:R-:W-:Y:S01]  /*af10*/  FMUL.FTZ R114, R114, R50.reuse ;  /* 0x0000003272727220 */ /* 0x080fe20000410000 */
[----:B------:R-:W-:Y:S01]  /*af20*/  FMUL.FTZ R115, R115, R50 ;  /* 0x0000003273737220 */ /* 0x000fe20000410000 */
[C---:B------:R-:W-:Y:S08]  /*af30*/  HMMA.16816.F32 R196, R4.reuse, R24, R196 ;  /* 0x0000001804c4723c */ /* 0x040ff000000018c4 */
[C---:B------:R-:W-:Y:S08]  /*af40*/  HMMA.16816.F32 R200, R4.reuse, R26, R200 ;  /* 0x0000001a04c8723c */ /* 0x040ff000000018c8 */
[C---:B------:R-:W-:Y:S08]  /*af50*/  HMMA.16816.F32 R220, R4.reuse, R22, R76 ;  /* 0x0000001604dc723c */ /* 0x040ff0000000184c */
[C---:B--2---:R-:W-:Y:S08]  /*af60*/  HMMA.16816.F32 R104, R4.reuse, R16, R104 ;  /* 0x000000100468723c */ /* 0x044ff00000001868 */
[C---:B------:R-:W-:Y:S08]  /*af70*/  HMMA.16816.F32 R108, R4.reuse, R18, R108 ;  /* 0x00000012046c723c */ /* 0x040ff0000000186c */
[C---:B---3--:R-:W-:Y:S08]  /*af80*/  HMMA.16816.F32 R120, R4.reuse, R44, R120 ;  /* 0x0000002c0478723c */ /* 0x048ff00000001878 */
[----:B------:R-:W-:Y:S01]  /*af90*/  HMMA.16816.F32 R124, R4, R46, R124 ;  /* 0x0000002e047c723c */ /* 0x000fe2000000187c */
[----:B------:R1:W2:Y:S01]  /*afa0*/  MUFU.EX2 R4, R0 ;  /* 0x0000000000047308 */ /* 0x0002a20000000800 */
[----:B------:R-:W-:-:S02]  /*afb0*/  MOV R5, R73 ;  /* 0x0000004900057202 */ /* 0x000fc40000000f00 */
[----:B------:R-:W-:Y:S02]  /*afc0*/  MOV R6, R74 ;  /* 0x0000004a00067202 */ /* 0x000fe40000000f00 */
[----:B------:R-:W-:Y:S02]  /*afd0*/  MOV R7, R75 ;  /* 0x0000004b00077202 */ /* 0x000fe40000000f00 */
[C---:B------:R-:W-:Y:S08]  /*afe0*/  HMMA.16816.F32 R192, R8.reuse, R24, R192 ;  /* 0x0000001808c0723c */ /* 0x040ff000000018c0 */
[----:B------:R-:W-:Y:S01]  /*aff0*/  HMMA.16816.F32 R160, R8, R32, R160 ;  /* 0x0000002008a0723c */ /* 0x000fe200000018a0 */
[----:B------:R-:W-:Y:S01]  /*b000*/  MOV R32, R89 ;  /* 0x0000005900207202 */ /* 0x000fe20000000f00 */
[----:B-1----:R-:W-:Y:S01]  /*b010*/  FFMA.FTZ R0, R214, UR4, -R40 ;  /* 0x00000004d6007c23 */ /* 0x002fe20008010828 */
[----:B------:R-:W-:-:S03]  /*b020*/  MOV R89, R64 ;  /* 0x0000004000597202 */ /* 0x000fc60000000f00 */
[----:B------:R1:W3:Y:S02]  /*b030*/  MUFU.EX2 R24, R0 ;  /* 0x0000000000187308 */ /* 0x0002e40000000800 */
[C---:B------:R-:W-:Y:S08]  /*b040*/  HMMA.16816.F32 R204, R8.reuse, R26, R204 ;  /* 0x0000001a08cc723c */ /* 0x040ff000000018cc */
[----:B------:R-:W-:Y:S01]  /*b050*/  HMMA.16816.F32 R188, R8, R30, R188 ;  /* 0x0000001e08bc723c */ /* 0x000fe200000018bc */
[----:B------:R-:W-:-:S02]  /*b060*/  MOV R31, R234 ;  /* 0x000000ea001f7202 */ /* 0x000fc40000000f00 */
[----:B------:R-:W-:Y:S01]  /*b070*/  MOV R30, R66 ;  /* 0x00000042001e7202 */ /* 0x000fe20000000f00 */
[----:B-1----:R-:W-:-:S04]  /*b080*/  FFMA.FTZ R0, R208, UR4, -R41 ;  /* 0x00000004d0007c23 */ /* 0x002fc80008010829 */
[C---:B------:R-:W-:Y:S01]  /*b090*/  HMMA.16816.F32 R172, R8.reuse, R34, R172 ;  /* 0x0000002208ac723c */ /* 0x040fe200000018ac */
[----:B------:R-:W-:Y:S01]  /*b0a0*/  MOV R35, R232 ;  /* 0x000000e800237202 */ /* 0x000fe20000000f00 */
[----:B------:R-:W-:Y:S01]  /*b0b0*/  IMAD.MOV.U32 R34, RZ, RZ, R230 ;  /* 0x000000ffff227224 */ /* 0x000fe200078e00e6 */
[----:B------:R1:W-:Y:S05]  /*b0c0*/  MUFU.EX2 R90, R0 ;  /* 0x00000000005a7308 */ /* 0x0003ea0000000800 */
[----:B------:R-:W-:Y:S01]  /*b0d0*/  HMMA.16816.F32 R176, R8, R28, R176 ;  /* 0x0000001c08b0723c */ /* 0x000fe200000018b0 */
[----:B------:R-:W-:Y:S02]  /*b0e0*/  MOV R29, R229 ;  /* 0x000000e5001d7202 */ /* 0x000fe40000000f00 */
[----:B------:R-:W-:-:S05]  /*b0f0*/  MOV R28, R67 ;  /* 0x00000043001c7202 */ /* 0x000fca0000000f00 */
[C---:B------:R-:W-:Y:S01]  /*b100*/  HMMA.16816.F32 R72, R8.reuse, R22, R80 ;  /* 0x000000160848723c */ /* 0x040fe20000001850 */
[----:B--2---:R-:W-:Y:S02]  /*b110*/  MOV R80, R4 ;  /* 0x0000000400507202 */ /* 0x004fe40000000f00 */
[----:B------:R-:W-:Y:S01]  /*b120*/  MOV R4, R95 ;  /* 0x0000005f00047202 */ /* 0x000fe20000000f00 */
[--C-:B-1----:R-:W-:Y:S01]  /*b130*/  FFMA.FTZ R0, R210, UR4, -R41.reuse ;  /* 0x00000004d2007c23 */ /* 0x102fe20008010829 */
[----:B------:R-:W-:Y:S02]  /*b140*/  MOV R95, R65 ;  /* 0x00000041005f7202 */ /* 0x000fe40000000f00 */
[----:B------:R-:W-:Y:S01]  /*b150*/  MOV R83, R89 ;  /* 0x0000005900537202 */ /* 0x000fe20000000f00 */
[----:B------:R1:W-:Y:S01]  /*b160*/  MUFU.EX2 R25, R0 ;  /* 0x0000000000197308 */ /* 0x0003e20000000800 */
[C---:B------:R-:W-:Y:S08]  /*b170*/  HMMA.16816.F32 R116, R8.reuse, R44, R116 ;  /* 0x0000002c0874723c */ /* 0x040ff00000001874 */
[----:B------:R-:W-:Y:S01]  /*b180*/  HMMA.16816.F32 R64, R8, R14, R96 ;  /* 0x0000000e0840723c */ /* 0x000fe20000001860 */
[----:B-1----:R-:W-:-:S07]  /*b190*/  FFMA.FTZ R0, R209, UR4, -R41 ;  /* 0x00000004d1007c23 */ /* 0x002fce0008010829 */
[C---:B------:R-:W-:Y:S01]  /*b1a0*/  HMMA.16816.F32 R44, R8.reuse, R46, R128 ;  /* 0x0000002e082c723c */ /* 0x040fe20000001880 */
[----:B---3--:R-:W-:Y:S01]  /*b1b0*/  IMAD.MOV.U32 R129, RZ, RZ, R24 ;  /* 0x000000ffff817224 */ /* 0x008fe200078e0018 */
[----:B------:R-:W-:Y:S01]  /*b1c0*/  MOV R209, R95 ;  /* 0x0000005f00d17202 */ /* 0x000fe20000000f00 */
[----:B------:R1:W2:Y:S05]  /*b1d0*/  MUFU.EX2 R33, R0 ;  /* 0x0000000000217308 */ /* 0x0002aa0000000800 */
[C---:B------:R-:W-:Y:S01]  /*b1e0*/  HMMA.16816.F32 R76, R8.reuse, R20, R68 ;  /* 0x00000014084c723c */ /* 0x040fe20000001844 */
[----:B------:R-:W-:Y:S07]  /*b1f0*/  LDSM.16.MT88.4 R20, [R52+0xc800] ;  /* 0x00c800003414783b */ /* 0x000fee0000004200 */
[----:B------:R-:W-:Y:S01]  /*b200*/  HMMA.16816.F32 R68, R8, R12, R84 ;  /* 0x0000000c0844723c */ /* 0x000fe20000001854 */
[----:B------:R-:W3:Y:S01]  /*b210*/  LDSM.16.MT88.4 R12, [R48+0xc800] ;  /* 0x00c80000300c783b */ /* 0x000ee20000004200 */
[----:B-1----:R-:W-:Y:S01]  /*b220*/  FFMA.FTZ R0, R211, UR4, -R41 ;  /* 0x00000004d3007c23 */ /* 0x002fe20008010829 */
[----:B--2---:R-:W-:-:S02]  /*b230*/  MOV R81, R33 ;  /* 0x0000002100517202 */ /* 0x004fc40000000f00 */
[----:B------:R-:W-:Y:S01]  /*b240*/  MOV R33, R88 ;  /* 0x0000005800217202 */ /* 0x000fe20000000f00 */
[----:B------:R1:W2:Y:S01]  /*b250*/  MUFU.EX2 R27, R0 ;  /* 0x00000000001b7308 */ /* 0x0002a20000000800 */
[----:B------:R-:W-:Y:S01]  /*b260*/  MOV R88, R219 ;  /* 0x000000db00587202 */ /* 0x000fe20000000f00 */
[----:B------:R-:W-:Y:S03]  /*b270*/  HMMA.16816.F32 R100, R8, R16, R100 ;  /* 0x000000100864723c */ /* 0x000fe60000001864 */
[----:B------:R-:W-:-:S05]  /*b280*/  MOV R211, R88 ;  /* 0x0000005800d37202 */ /* 0x000fca0000000f00 */
[----:B------:R-:W-:Y:S01]  /*b290*/  HMMA.16816.F32 R112, R8, R18, R112 ;  /* 0x000000120870723c */ /* 0x000fe20000001870 */
[----:B------:R-:W-:Y:S01]  /*b2a0*/  F2FP.F16.F32.PACK_AB R10, R129, R80 ;  /* 0x00000050810a723e */ /* 0x000fe200000000ff */
[----:B------:R-:W-:Y:S01]  /*b2b0*/  LDSM.16.MT88.4 R16, [R42+0x800] ;  /* 0x000800002a10783b */ /* 0x000fe20000004200 */
[----:B-1----:R-:W-:Y:S01]  /*b2c0*/  FFMA.FTZ R0, R55, UR4, -R2 ;  /* 0x0000000437007c23 */ /* 0x002fe20008010802 */
[----:B--2---:R-:W-:-:S03]  /*b2d0*/  MOV R128, R27 ;  /* 0x0000001b00807202 */ /* 0x004fc60000000f00 */
[----:B------:R1:W-:Y:S01]  /*b2e0*/  MUFU.EX2 R235, R0 ;  /* 0x0000000000eb7308 */ /* 0x0003e20000000800 */
[----:B------:R-:W-:Y:S01]  /*b2f0*/  F2FP.F16.F32.PACK_AB R11, R128, R81 ;  /* 0x00000051800b723e */ /* 0x000fe200000000ff */
[----:B-1----:R-:W-:-:S06]  /*b300*/  FFMA.FTZ R0, R54, UR4, -R2 ;  /* 0x0000000436007c23 */ /* 0x002fcc0008010802 */
[----:B------:R1:W2:Y:S02]  /*b310*/  MUFU.EX2 R234, R0 ;  /* 0x0000000000ea7308 */ /* 0x0002a40000000800 */
[----:B-1----:R-:W-:-:S06]  /*b320*/  FFMA.FTZ R0, R60, UR4, -R2 ;  /* 0x000000043c007c23 */ /* 0x002fcc0008010802 */
[----:B------:R1:W-:Y:S02]  /*b330*/  MUFU.EX2 R232, R0 ;  /* 0x0000000000e87308 */ /* 0x0003e40000000800 */
[----:B-1----:R-:W-:-:S06]  /*b340*/  FFMA.FTZ R0, R61, UR4, -R2 ;  /* 0x000000043d007c23 */ /* 0x002fcc0008010802 */
[----:B------:R1:W-:Y:S02]  /*b350*/  MUFU.EX2 R230, R0 ;  /* 0x0000000000e67308 */ /* 0x0003e40000000800 */
[----:B-1----:R-:W-:-:S06]  /*b360*/  FFMA.FTZ R0, R62, UR4, -R3 ;  /* 0x000000043e007c23 */ /* 0x002fcc0008010803 */
[----:B------:R1:W-:Y:S02]  /*b370*/  MUFU.EX2 R229, R0 ;  /* 0x0000000000e57308 */ /* 0x0003e40000000800 */
[----:B-1----:R-:W-:-:S06]  /*b380*/  FFMA.FTZ R0, R63, UR4, -R3 ;  /* 0x000000043f007c23 */ /* 0x002fcc0008010803 */
[----:B------:R1:W4:Y:S02]  /*b390*/  MUFU.EX2 R219, R0 ;  /* 0x0000000000db7308 */ /* 0x0003240000000800 */
[----:B-1----:R-:W-:Y:S01]  /*b3a0*/  FFMA.FTZ R0, R138, UR4, -R3 ;  /* 0x000000048a007c23 */ /* 0x002fe20008010803 */
[----:B------:R-:W-:Y:S01]  /*b3b0*/  MOV R138, R25 ;  /* 0x00000019008a7202 */ /* 0x000fe20000000f00 */
[----:B------:R-:W-:Y:S01]  /*b3c0*/  IMAD.MOV.U32 R25, RZ, RZ, R30 ;  /* 0x000000ffff197224 */ /* 0x000fe200078e001e */
[----:B------:R-:W-:Y:S02]  /*b3d0*/  MOV R30, R31 ;  /* 0x0000001f001e7202 */ /* 0x000fe40000000f00 */
[----:B------:R-:W-:Y:S02]  /*b3e0*/  MOV R31, R28 ;  /* 0x0000001c001f7202 */ /* 0x000fe40000000f00 */
[----:B------:R-:W-:Y:S02]  /*b3f0*/  MOV R28, R29 ;  /* 0x0000001d001c7202 */ /* 0x000fe40000000f00 */
[----:B------:R-:W-:-:S02]  /*b400*/  MOV R29, R34 ;  /* 0x00000022001d7202 */ /* 0x000fc40000000f00 */
[----:B------:R-:W-:Y:S02]  /*b410*/  MOV R34, R35 ;  /* 0x0000002300227202 */ /* 0x000fe40000000f00 */
[----:B------:R-:W-:Y:S02]  /*b420*/  MOV R35, R32 ;  /* 0x0000002000237202 */ /* 0x000fe40000000f00 */
[----:B------:R-:W-:Y:S02]  /*b430*/  MOV R32, R33 ;  /* 0x0000002100207202 */ /* 0x000fe40000000f00 */
[----:B------:R-:W-:Y:S01]  /*b440*/  MOV R33, R4 ;  /* 0x0000000400217202 */ /* 0x000fe20000000f00 */
[----:B------:R-:W-:Y:S01]  /*b450*/  IMAD.MOV.U32 R4, RZ, RZ, R5 ;  /* 0x000000ffff047224 */ /* 0x000fe200078e0005 */
[----:B------:R-:W-:Y:S02]  /*b460*/  MOV R5, R6 ;  /* 0x0000000600057202 */ /* 0x000fe40000000f00 */
[----:B------:R-:W-:Y:S01]  /*b470*/  MOV R6, R7 ;  /* 0x0000000700067202 */ /* 0x000fe20000000f00 */
[----:B------:R-:W-:Y:S01]  /*b480*/  IMAD.MOV.U32 R55, RZ, RZ, R4 ;  /* 0x000000ffff377224 */ /* 0x000fe200078e0004 */
[----:B------:R-:W-:-:S02]  /*b490*/  MOV R7, R92 ;  /* 0x0000005c00077202 */ /* 0x000fc40000000f00 */
[----:B------:R-:W-:Y:S02]  /*b4a0*/  MOV R92, R93 ;  /* 0x0000005d005c7202 */ /* 0x000fe40000000f00 */
[----:B------:R-:W-:Y:S02]  /*b4b0*/  MOV R93, R94 ;  /* 0x0000005e005d7202 */ /* 0x000fe40000000f00 */
[----:B------:R-:W-:Y:S02]  /*b4c0*/  MOV R94, R228 ;  /* 0x000000e4005e7202 */ /* 0x000fe40000000f00 */
[----:B------:R1:W-:Y:S01]  /*b4d0*/  MUFU.EX2 R228, R0 ;  /* 0x0000000000e47308 */ /* 0x0003e20000000800 */
[----:B------:R-:W-:Y:S02]  /*b4e0*/  MOV R130, R31 ;  /* 0x0000001f00827202 */ /* 0x000fe40000000f00 */
[----:B------:R-:W-:Y:S02]  /*b4f0*/  MOV R99, R28 ;  /* 0x0000001c00637202 */ /* 0x000fe40000000f00 */
[----:B------:R-:W-:-:S02]  /*b500*/  MOV R98, R29 ;  /* 0x0000001d00627202 */ /* 0x000fc40000000f00 */
[----:B------:R-:W-:Y:S02]  /*b510*/  MOV R82, R25 ;  /* 0x0000001900527202 */ /* 0x000fe40000000f00 */
[----:B------:R-:W3:Y:S01]  /*b520*/  LDSM.16.MT88.4 R24, [R48+0xe800] ;  /* 0x00e800003018783b */ /* 0x000ee20000004200 */
[----:B------:R-:W-:Y:S02]  /*b530*/  MOV R212, R5 ;  /* 0x0000000500d47202 */ /* 0x000fe40000000f00 */
[----:B------:R-:W-:Y:S02]  /*b540*/  MOV R216, R6 ;  /* 0x0000000600d87202 */ /* 0x000fe40000000f00 */
[----:B------:R-:W-:Y:S02]  /*b550*/  MOV R215, R7 ;  /* 0x0000000700d77202 */ /* 0x000fe40000000f00 */
[----:B--2---:R-:W-:Y:S01]  /*b560*/  F2FP.F16.F32.PACK_AB R4, R234, R235 ;  /* 0x000000ebea04723e */ /* 0x004fe200000000ff */
[----:B-1----:R-:W-:Y:S01]  /*b570*/  FFMA.FTZ R0, R132, UR4, -R3 ;  /* 0x0000000484007c23 */ /* 0x002fe20008010803 */
[----:B------:R-:W-:-:S02]  /*b580*/  MOV R132, R218 ;  /* 0x000000da00847202 */ /* 0x000fc40000000f00 */
[----:B----4-:R-:W-:Y:S01]  /*b590*/  F2FP.F16.F32.PACK_AB R5, R219, R229 ;  /* 0x000000e5db05723e */ /* 0x010fe200000000ff */
[----:B------:R1:W2:Y:S01]  /*b5a0*/  MUFU.EX2 R218, R0 ;  /* 0x0000000000da7308 */ /* 0x0002a20000000800 */
[----:B------:R-:W-:Y:S02]  /*b5b0*/  F2FP.F16.F32.PACK_AB R6, R230, R232 ;  /* 0x000000e8e606723e */ /* 0x000fe400000000ff */
[----:B------:R-:W-:Y:S02]  /*b5c0*/  F2FP.F16.F32.PACK_AB R8, R132, R91 ;  /* 0x0000005b8408723e */ /* 0x000fe400000000ff */
[----:B------:R-:W-:Y:S02]  /*b5d0*/  F2FP.F16.F32.PACK_AB R9, R138, R90 ;  /* 0x0000005a8a09723e */ /* 0x000fe400000000ff */
[----:B------:R-:W-:Y:S02]  /*b5e0*/  MOV R214, R92 ;  /* 0x0000005c00d67202 */ /* 0x000fe40000000f00 */
[----:B------:R-:W-:-:S02]  /*b5f0*/  MOV R208, R93 ;  /* 0x0000005d00d07202 */ /* 0x000fc40000000f00 */
[----:B------:R-:W-:Y:S01]  /*b600*/  MOV R210, R94 ;  /* 0x0000005e00d27202 */ /* 0x000fe20000000f00 */
[C---:B---3--:R-:W-:Y:S01]  /*b610*/  HMMA.16816.F32 R56, R8.reuse, R12, R56 ;  /* 0x0000000c0838723c */ /* 0x048fe20000001838 */
[----:B------:R-:W-:Y:S02]  /*b620*/  MOV R97, R34 ;  /* 0x0000002200617202 */ /* 0x000fe40000000f00 */
[----:B------:R-:W-:Y:S02]  /*b630*/  MOV R96, R35 ;  /* 0x0000002300607202 */ /* 0x000fe40000000f00 */
[----:B-1----:R-:W-:Y:S02]  /*b640*/  MOV R0, R30 ;  /* 0x0000001e00007202 */ /* 0x002fe40000000f00 */
[----:B------:R-:W1:Y:S01]  /*b650*/  LDSM.16.MT88.4 R28, [R52+0xe800] ;  /* 0x00e80000341c783b */ /* 0x000e620000004200 */
[----:B--2---:R-:W-:Y:S01]  /*b660*/  F2FP.F16.F32.PACK_AB R7, R218, R228 ;  /* 0x000000e4da07723e */ /* 0x004fe200000000ff */
[----:B------:R-:W-:Y:S01]  /*b670*/  HMMA.16816.F32 R60, R8, R14, R36 ;  /* 0x0000000e083c723c */ /* 0x000fe20000001824 */
[----:B------:R-:W-:Y:S01]  /*b680*/  MOV R131, R32 ;  /* 0x0000002000837202 */ /* 0x000fe20000000f00 */
[----:B------:R-:W-:Y:S01]  /*b690*/  LDSM.16.MT88.4 R36, [R53+0x2800] ;  /* 0x002800003524783b */ /* 0x000fe20000004200 */
[----:B------:R-:W-:-:S03]  /*b6a0*/  MOV R54, R33 ;  /* 0x0000002100367202 */ /* 0x000fc60000000f00 */
[----:B------:R-:W-:Y:S02]  /*b6b0*/  LDSM.16.MT88.4 R32, [R42+0x2800] ;  /* 0x002800002a20783b */ /* 0x000fe40000004200 */
[C---:B------:R-:W-:Y:S08]  /*b6c0*/  HMMA.16816.F32 R144, R4.reuse, R12, R144 ;  /* 0x0000000c0490723c */ /* 0x040ff00000001890 */
[C---:B------:R-:W-:Y:S01]  /*b6d0*/  HMMA.16816.F32 R152, R4.reuse, R14, R152 ;  /* 0x0000000e0498723c */ /* 0x040fe20000001898 */
[----:B------:R-:W2:Y:S07]  /*b6e0*/  LDSM.16.MT88.4 R12, [R53+0x800] ;  /* 0x00080000350c783b */ /* 0x000eae0000004200 */
[----:B------:R-:W-:Y:S01]  /*b6f0*/  HMMA.16816.F32 R84, R4, R24, R224 ;  /* 0x000000180454723c */ /* 0x000fe200000018e0 */
[----:B------:R-:W-:Y:S01]  /*b700*/  IMAD.MOV.U32 R226, RZ, RZ, R90 ;  /* 0x000000ffffe27224 */ /* 0x000fe200078e005a */
[----:B------:R-:W-:-:S06]  /*b710*/  MOV R227, R91 ;  /* 0x0000005b00e37202 */ /* 0x000fcc0000000f00 */
[C---:B------:R-:W-:Y:S01]  /*b720*/  HMMA.16816.F32 R88, R4.reuse, R26, R220 ;  /* 0x0000001a0458723c */ /* 0x040fe200000018dc */
[----:B------:R-:W-:Y:S02]  /*b730*/  MOV R223, R131 ;  /* 0x0000008300df7202 */ /* 0x000fe40000000f00 */
[----:B------:R-:W-:Y:S02]  /*b740*/  MOV R222, R96 ;  /* 0x0000006000de7202 */ /* 0x000fe40000000f00 */
[----:B------:R-:W-:Y:S02]  /*b750*/  MOV R221, R97 ;  /* 0x0000006100dd7202 */ /* 0x000fe40000000f00 */
[----:B------:R-:W-:Y:S01]  /*b760*/  MOV R220, R98 ;  /* 0x0000006200dc7202 */ /* 0x000fe20000000f00 */
[----:B-1----:R-:W-:Y:S01]  /*b770*/  HMMA.16816.F32 R92, R4, R28, R156 ;  /* 0x0000001c045c723c */ /* 0x002fe2000000189c */
[----:B------:R-:W-:Y:S02]  /*b780*/  IMAD.MOV.U32 R159, RZ, RZ, R0 ;  /* 0x000000ffff9f7224 */ /* 0x000fe400078e0000 */
[----:B------:R-:W-:Y:S01]  /*b790*/  FFMA.FTZ R0, R243, UR4, -R40 ;  /* 0x00000004f3007c23 */ /* 0x000fe20008010828 */
[----:B------:R-:W-:-:S02]  /*b7a0*/  MOV R157, R226 ;  /* 0x000000e2009d7202 */ /* 0x000fc40000000f00 */
[----:B------:R-:W-:Y:S01]  /*b7b0*/  MOV R156, R227 ;  /* 0x000000e3009c7202 */ /* 0x000fe20000000f00 */
[----:B------:R1:W-:Y:S01]  /*b7c0*/  MUFU.EX2 R243, R0 ;  /* 0x0000000000f37308 */ /* 0x0003e20000000800 */
[----:B------:R-:W-:Y:S01]  /*b7d0*/  MOV R131, R99 ;  /* 0x0000006300837202 */ /* 0x000fe20000000f00 */
        /* <DEDUP_REMOVED lines=8> */
[----:B------:R1:W3:Y:S07]  /*b860*/  MUFU.EX2 R242, R0 ;  /* 0x0000000000f27308 */ /* 0x0002ee0000000800 */
[C---:B------:R-:W-:Y:S08]  /*b870*/  HMMA.16816.F32 R184, R4.reuse, R18, R184 ;  /* 0x0000001204b8723c */ /* 0x040ff000000018b8 */
[----:B--2---:R-:W-:Y:S01]  /*b880*/  HMMA.16816.F32 R196, R4, R12, R196 ;  /* 0x0000000c04c4723c */ /* 0x004fe200000018c4 */
[----:B-1----:R-:W-:-:S04]  /*b890*/  FFMA.FTZ R0, R241, UR4, -R40 ;  /* 0x00000004f1007c23 */ /* 0x002fc80008010828 */
[----:B------:R1:W-:Y:S03]  /*b8a0*/  MUFU.EX2 R241, R0 ;  /* 0x0000000000f17308 */ /* 0x0003e60000000800 */
[C---:B------:R-:W-:Y:S08]  /*b8b0*/  HMMA.16816.F32 R200, R4.reuse, R14, R200 ;  /* 0x0000000e04c8723c */ /* 0x040ff000000018c8 */
[----:B------:R-:W-:Y:S01]  /*b8c0*/  HMMA.16816.F32 R96, R4, R30, R148 ;  /* 0x0000001e0460723c */ /* 0x000fe20000001894 */
[----:B------:R-:W-:-:S02]  /*b8d0*/  MOV R150, R138 ;  /* 0x0000008a00967202 */ /* 0x000fc40000000f00 */
[----:B------:R-:W-:Y:S01]  /*b8e0*/  MOV R138, R209 ;  /* 0x000000d1008a7202 */ /* 0x000fe20000000f00 */
[----:B------:R-:W-:Y:S01]  /*b8f0*/  IMAD.MOV.U32 R209, RZ, RZ, R208 ;  /* 0x000000ffffd17224 */ /* 0x000fe200078e00d0 */
[----:B------:R-:W-:Y:S02]  /*b900*/  MOV R208, R215 ;  /* 0x000000d700d07202 */ /* 0x000fe40000000f00 */
[----:B------:R-:W-:Y:S01]  /*b910*/  MOV R151, R130 ;  /* 0x0000008200977202 */ /* 0x000fe20000000f00 */
[----:B-1----:R-:W-:Y:S01]  /*b920*/  FFMA.FTZ R0, R239, UR4, -R40 ;  /* 0x00000004ef007c23 */ /* 0x002fe20008010828 */
[----:B------:R-:W-:Y:S01]  /*b930*/  HMMA.16816.F32 R104, R4, R32, R104 ;  /* 0x000000200468723c */ /* 0x000fe20000001868 */
[----:B------:R-:W-:Y:S02]  /*b940*/  MOV R149, R80 ;  /* 0x0000005000957202 */ /* 0x000fe40000000f00 */
[----:B------:R1:W-:Y:S01]  /*b950*/  MUFU.EX2 R239, R0 ;  /* 0x0000000000ef7308 */ /* 0x0003e20000000800 */
[----:B------:R-:W-:-:S02]  /*b960*/  MOV R148, R81 ;  /* 0x0000005100947202 */ /* 0x000fc40000000f00 */
[----:B------:R-:W-:Y:S02]  /*b970*/  MOV R130, R82 ;  /* 0x0000005200827202 */ /* 0x000fe40000000f00 */
[C---:B------:R-:W-:Y:S08]  /*b980*/  HMMA.16816.F32 R108, R4.reuse, R34, R108 ;  /* 0x00000022046c723c */ /* 0x040ff0000000186c */
[----:B------:R-:W-:Y:S01]  /*b990*/  HMMA.16816.F32 R120, R4, R36, R120 ;  /* 0x000000240478723c */ /* 0x000fe20000001878 */
[----:B-1----:R-:W-:Y:S01]  /*b9a0*/  FFMA.FTZ R0, R238, UR4, -R41 ;  /* 0x00000004ee007c23 */ /* 0x002fe20008010829 */
[----:B------:R-:W-:-:S03]  /*b9b0*/  MOV R238, R54 ;  /* 0x0000003600ee7202 */ /* 0x000fc60000000f00 */
[----:B------:R1:W-:Y:S03]  /*b9c0*/  MUFU.EX2 R224, R0 ;  /* 0x0000000000e07308 */ /* 0x0003e60000000800 */
[----:B------:R-:W-:Y:S01]  /*b9d0*/  HMMA.16816.F32 R124, R4, R38, R124 ;  /* 0x00000026047c723c */ /* 0x000fe2000000187c */
[----:B------:R-:W-:Y:S02]  /*b9e0*/  MOV R6, R216 ;  /* 0x000000d800067202 */ /* 0x000fe40000000f00 */
[----:B------:R-:W-:Y:S02]  /*b9f0*/  MOV R5, R212 ;  /* 0x000000d400057202 */ /* 0x000fe40000000f00 */
[----:B------:R-:W-:-:S03]  /*ba00*/  MOV R7, R83 ;  /* 0x0000005300077202 */ /* 0x000fc60000000f00 */
[----:B------:R-:W-:Y:S01]  /*ba10*/  HMMA.16816.F32 R192, R8, R12, R192 ;  /* 0x0000000c08c0723c */ /* 0x000fe200000018c0 */
[----:B-1----:R-:W-:-:S07]  /*ba20*/  FFMA.FTZ R0, R237, UR4, -R41 ;  /* 0x00000004ed007c23 */ /* 0x002fce0008010829 */
[C---:B------:R-:W-:Y:S01]  /*ba30*/  HMMA.16816.F32 R204, R8.reuse, R14, R204 ;  /* 0x0000000e08cc723c */ /* 0x040fe200000018cc */
[----:B------:R-:W1:Y:S01]  /*ba40*/  LDSM.16.MT88.4 R12, [R48+0xd000] ;  /* 0x00d00000300c783b */ /* 0x000e620000004200 */
[----:B------:R-:W-:Y:S01]  /*ba50*/  MOV R237, R143 ;  /* 0x0000008f00ed7202 */ /* 0x000fe20000000f00 */
[----:B------:R2:W4:Y:S05]  /*ba60*/  MUFU.EX2 R225, R0 ;  /* 0x0000000000e17308 */ /* 0x00052a0000000800 */
[C---:B------:R-:W-:Y:S08]  /*ba70*/  HMMA.16816.F32 R160, R8.reuse, R20, R160 ;  /* 0x0000001408a0723c */ /* 0x040ff000000018a0 */
[----:B------:R-:W-:Y:S01]  /*ba80*/  HMMA.16816.F32 R172, R8, R22, R172 ;  /* 0x0000001608ac723c */ /* 0x000fe200000018ac */
[----:B------:R-:W-:Y:S01]  /*ba90*/  LDSM.16.MT88.4 R20, [R48+0xf000] ;  /* 0x00f000003014783b */ /* 0x000fe20000004200 */
[----:B--2---:R-:W-:Y:S01]  /*baa0*/  FFMA.FTZ R0, R236, UR4, -R41 ;  /* 0x00000004ec007c23 */ /* 0x004fe20008010829 */
[----:B------:R-:W-:-:S03]  /*bab0*/  MOV R236, R220 ;  /* 0x000000dc00ec7202 */ /* 0x000fc60000000f00 */
[----:B------:R2:W-:Y:S02]  /*bac0*/  MUFU.EX2 R226, R0 ;  /* 0x0000000000e27308 */ /* 0x0005e40000000800 */
[C---:B------:R-:W-:Y:S08]  /*bad0*/  HMMA.16816.F32 R176, R8.reuse, R16, R176 ;  /* 0x0000001008b0723c */ /* 0x040ff000000018b0 */
[----:B------:R-:W-:Y:S01]  /*bae0*/  HMMA.16816.F32 R188, R8, R18, R188 ;  /* 0x0000001208bc723c */ /* 0x000fe200000018bc */
[----:B------:R-:W1:Y:S01]  /*baf0*/  LDSM.16.MT88.4 R16, [R42+0x1000] ;  /* 0x001000002a10783b */ /* 0x000e620000004200 */
[----:B--2---:R-:W-:-:S06]  /*bb00*/  FFMA.FTZ R0, R217, UR4, -R41 ;  /* 0x00000004d9007c23 */ /* 0x004fcc0008010829 */
[C---:B------:R-:W-:Y:S01]  /*bb10*/  HMMA.16816.F32 R80, R8.reuse, R24, R76 ;  /* 0x000000180850723c */ /* 0x040fe2000000184c */
[----:B------:R-:W-:Y:S01]  /*bb20*/  IMAD.MOV.U32 R79, RZ, RZ, R148 ;  /* 0x000000ffff4f7224 */ /* 0x000fe200078e0094 */
[----:B------:R-:W-:Y:S01]  /*bb30*/  MOV R78, R149 ;  /* 0x00000095004e7202 */ /* 0x000fe20000000f00 */
[----:B------:R2:W4:Y:S01]  /*bb40*/  MUFU.EX2 R227, R0 ;  /* 0x0000000000e37308 */ /* 0x0005220000000800 */
[----:B------:R-:W-:Y:S02]  /*bb50*/  MOV R77, R150 ;  /* 0x00000096004d7202 */ /* 0x000fe40000000f00 */
[----:B------:R-:W-:Y:S02]  /*bb60*/  MOV R76, R151 ;  /* 0x00000097004c7202 */ /* 0x000fe40000000f00 */
[C---:B------:R-:W-:Y:S01]  /*bb70*/  HMMA.16816.F32 R72, R8.reuse, R26, R72 ;  /* 0x0000001a0848723c */ /* 0x040fe20000001848 */
[----:B------:R-:W1:Y:S07]  /*bb80*/  LDSM.16.MT88.4 R24, [R52+0xd000] ;  /* 0x00d000003418783b */ /* 0x000e6e0000004200 */
[----:B------:R-:W-:Y:S01]  /*bb90*/  HMMA.16816.F32 R68, R8, R28, R68 ;  /* 0x0000001c0844723c */ /* 0x000fe20000001844 */
[----:B--2---:R-:W-:Y:S01]  /*bba0*/  FFMA.FTZ R0, R139, UR4, -R2 ;  /* 0x000000048b007c23 */ /* 0x004fe20008010802 */
[----:B------:R-:W-:-:S03]  /*bbb0*/  MOV R139, R7 ;  /* 0x00000007008b7202 */ /* 0x000fc60000000f00 */
[----:B------:R2:W-:Y:S03]  /*bbc0*/  MUFU.EX2 R216, R0 ;  /* 0x0000000000d87308 */ /* 0x0005e60000000800 */
[C---:B------:R-:W-:Y:S01]  /*bbd0*/  HMMA.16816.F32 R64, R8.reuse, R30, R64 ;  /* 0x0000001e0840723c */ /* 0x040fe20000001840 */
[----:B------:R-:W-:Y:S07]  /*bbe0*/  LDSM.16.MT88.4 R28, [R52+0xf000] ;  /* 0x00f00000341c783b */ /* 0x000fee0000004200 */
[----:B------:R-:W-:Y:S01]  /*bbf0*/  HMMA.16816.F32 R100, R8, R32, R100 ;  /* 0x000000200864723c */ /* 0x000fe20000001864 */
[----:B--2---:R-:W-:-:S07]  /*bc00*/  FFMA.FTZ R0, R137, UR4, -R2 ;  /* 0x0000000489007c23 */ /* 0x004fce0008010802 */
[C---:B------:R-:W-:Y:S01]  /*bc10*/  HMMA.16816.F32 R112, R8.reuse, R34, R112 ;  /* 0x000000220870723c */ /* 0x040fe20000001870 */
[----:B------:R-:W-:Y:S01]  /*bc20*/  MOV R137, R221 ;  /* 0x000000dd00897202 */ /* 0x000fe20000000f00 */
[----:B------:R-:W-:Y:S01]  /*bc30*/  LDSM.16.MT88.4 R32, [R42+0x3000] ;  /* 0x003000002a20783b */ /* 0x000fe20000004200 */
[----:B------:R2:W1:Y:S05]  /*bc40*/  MUFU.EX2 R217, R0 ;  /* 0x0000000000d97308 */ /* 0x00046a0000000800 */
[C---:B------:R-:W-:Y:S08]  /*bc50*/  HMMA.16816.F32 R116, R8.reuse, R36, R116 ;  /* 0x000000240874723c */ /* 0x040ff00000001874 */
[----:B------:R-:W-:Y:S01]  /*bc60*/  HMMA.16816.F32 R44, R8, R38, R44 ;  /* 0x00000026082c723c */ /* 0x000fe2000000182c */
[----:B---3--:R-:W-:Y:S01]  /*bc70*/  F2FP.F16.F32.PACK_AB R8, R242, R243 ;  /* 0x000000f3f208723e */ /* 0x008fe200000000ff */
[----:B------:R-:W3:Y:S01]  /*bc80*/  LDSM.16.MT88.4 R36, [R53+0x3000] ;  /* 0x003000003524783b */ /* 0x000ee20000004200 */
[----:B----4-:R-:W-:Y:S01]  /*bc90*/  F2FP.F16.F32.PACK_AB R9, R225, R224 ;  /* 0x000000e0e109723e */ /* 0x010fe200000000ff */
[----:B--2---:R-:W-:Y:S01]  /*bca0*/  FFMA.FTZ R0, R136, UR4, -R2 ;  /* 0x0000000488007c23 */ /* 0x004fe20008010802 */
[----:B------:R-:W-:-:S02]  /*bcb0*/  F2FP.F16.F32.PACK_AB R10, R239, R241 ;  /* 0x000000f1ef0a723e */ /* 0x000fc400000000ff */
[----:B------:R-:W-:Y:S01]  /*bcc0*/  F2FP.F16.F32.PACK_AB R11, R227, R226 ;  /* 0x000000e2e30b723e */ /* 0x000fe200000000ff */
[----:B------:R2:W-:Y:S01]  /*bcd0*/  MUFU.EX2 R215, R0 ;  /* 0x0000000000d77308 */ /* 0x0005e20000000800 */
[----:B-1----:R-:W-:Y:S02]  /*bce0*/  F2FP.F16.F32.PACK_AB R4, R217, R216 ;  /* 0x000000d8d904723e */ /* 0x002fe400000000ff */
[----:B------:R-:W-:-:S03]  /*bcf0*/  MOV R136, R222 ;  /* 0x000000de00887202 */ /* 0x000fc60000000f00 */
[C---:B------:R-:W-:Y:S08]  /*bd00*/  HMMA.16816.F32 R148, R8.reuse, R12, R56 ;  /* 0x0000000c0894723c */ /* 0x040ff00000001838 */
[----:B------:R-:W-:Y:S01]  /*bd10*/  HMMA.16816.F32 R176, R8, R16, R176 ;  /* 0x0000001008b0723c */ /* 0x000fe200000018b0 */
[----:B--2---:R-:W-:Y:S01]  /*bd20*/  FFMA.FTZ R0, R251, UR4, -R2 ;  /* 0x00000004fb007c23 */ /* 0x004fe20008010802 */
[----:B------:R-:W-:-:S03]  /*bd30*/  MOV R251, R223 ;  /* 0x000000df00fb7202 */ /* 0x000fc60000000f00 */
[----:B------:R1:W-:Y:S03]  /*bd40*/  MUFU.EX2 R214, R0 ;  /* 0x0000000000d67308 */ /* 0x0003e60000000800 */
[C---:B------:R-:W-:Y:S08]  /*bd50*/  HMMA.16816.F32 R220, R8.reuse, R14, R60 ;  /* 0x0000000e08dc723c */ /* 0x040ff0000000183c */
[----:B------:R-:W-:Y:S01]  /*bd60*/  HMMA.16816.F32 R160, R8, R24, R160 ;  /* 0x0000001808a0723c */ /* 0x000fe200000018a0 */
[----:B-1----:R-:W-:Y:S01]  /*bd70*/  FFMA.FTZ R0, R233, UR4, -R3 ;  /* 0x00000004e9007c23 */ /* 0x002fe20008010803 */
[----:B------:R-:W-:-:S06]  /*bd80*/  MOV R233, R77 ;  /* 0x0000004d00e97202 */ /* 0x000fcc0000000f00 */
[C---:B---3--:R-:W-:Y:S01]  /*bd90*/  HMMA.16816.F32 R44, R8.reuse, R38, R44 ;  /* 0x00000026082c723c */ /* 0x048fe2000000182c */
[----:B------:R1:W-:Y:S07]  /*bda0*/  MUFU.EX2 R212, R0 ;  /* 0x0000000000d47308 */ /* 0x0003ee0000000800 */
[C---:B------:R-:W-:Y:S08]  /*bdb0*/  HMMA.16816.F32 R116, R8.reuse, R36, R116 ;  /* 0x000000240874723c */ /* 0x040ff00000001874 */
[----:B------:R-:W-:Y:S01]  /*bdc0*/  HMMA.16816.F32 R64, R8, R30, R64 ;  /* 0x0000001e0840723c */ /* 0x000fe20000001840 */
[----:B-1----:R-:W-:Y:S01]  /*bdd0*/  FFMA.FTZ R0, R231, UR4, -R3 ;  /* 0x00000004e7007c23 */ /* 0x002fe20008010803 */
[----:B------:R-:W-:-:S03]  /*bde0*/  MOV R231, R5 ;  /* 0x0000000500e77202 */ /* 0x000fc60000000f00 */
[----:B------:R1:W2:Y:S03]  /*bdf0*/  MUFU.EX2 R143, R0 ;  /* 0x00000000008f7308 */ /* 0x0002a60000000800 */
[----:B------:R-:W-:Y:S01]  /*be00*/  HMMA.16816.F32 R100, R8, R32, R100 ;  /* 0x000000200864723c */ /* 0x000fe20000001864 */
[--C-:B-1----:R-:W-:Y:S01]  /*be10*/  FFMA.FTZ R0, R249, UR4, -R3.reuse ;  /* 0x00000004f9007c23 */ /* 0x102fe20008010803 */
[----:B------:R-:W-:Y:S02]  /*be20*/  MOV R249, R55 ;  /* 0x0000003700f97202 */ /* 0x000fe40000000f00 */
[----:B--2---:R-:W-:Y:S01]  /*be30*/  F2FP.F16.F32.PACK_AB R5, R143, R212 ;  /* 0x000000d48f05723e */ /* 0x004fe200000000ff */
[----:B------:R1:W-:Y:S02]  /*be40*/  MUFU.EX2 R55, R0 ;  /* 0x0000000000377308 */ /* 0x0003e40000000800 */
[----:B-1----:R-:W-:Y:S01]  /*be50*/  FFMA.FTZ R0, R248, UR4, -R3 ;  /* 0x00000004f8007c23 */ /* 0x002fe20008010803 */
[----:B------:R-:W-:-:S02]  /*be60*/  MOV R248, R6 ;  /* 0x0000000600f87202 */ /* 0x000fc40000000f00 */
[----:B------:R-:W-:-:S03]  /*be70*/  F2FP.F16.F32.PACK_AB R6, R214, R215 ;  /* 0x000000d7d606723e */ /* 0x000fc600000000ff */
[----:B------:R-:W1:Y:S02]  /*be80*/  MUFU.EX2 R54, R0 ;  /* 0x0000000000367308 */ /* 0x000e640000000800 */
[----:B-1----:R-:W-:Y:S02]  /*be90*/  F2FP.F16.F32.PACK_AB R7, R54, R55 ;  /* 0x000000373607723e */ /* 0x002fe400000000ff */
[----:B------:R-:W-:-:S05]  /*bea0*/  MOV R0, R76 ;  /* 0x0000004c00007202 */ /* 0x000fca0000000f00 */
[----:B------:R-:W-:Y:S01]  /*beb0*/  HMMA.16816.F32 R144, R4, R12, R144 ;  /* 0x0000000c0490723c */ /* 0x000fe20000001890 */
[----:B------:R-:W-:-:S07]  /*bec0*/  FFMA.FTZ R0, R0, UR4, -R2 ;  /* 0x0000000400007c23 */ /* 0x000fce0008010802 */
[C---:B------:R-:W-:Y:S01]  /*bed0*/  HMMA.16816.F32 R152, R4.reuse, R14, R152 ;  /* 0x0000000e0498723c */ /* 0x040fe20000001898 */
[----:B------:R-:W1:Y:S07]  /*bee0*/  LDSM.16.MT88.4 R12, [R53+0x1000] ;  /* 0x00100000350c783b */ /* 0x000e6e0000004200 */
[----:B------:R-:W-:Y:S01]  /*bef0*/  HMMA.16816.F32 R56, R4, R20, R84 ;  /* 0x000000140438723c */ /* 0x000fe20000001854 */
[----:B------:R-:W-:Y:S01]  /*bf00*/  MOV R87, R251 ;  /* 0x000000fb00577202 */ /* 0x000fe20000000f00 */
[----:B------:R-:W-:Y:S01]  /*bf10*/  IMAD.MOV.U32 R86, RZ, RZ, R136 ;  /* 0x000000ffff567224 */ /* 0x000fe200078e0088 */
[----:B------:R-:W-:-:S02]  /*bf20*/  MOV R84, R236 ;  /* 0x000000ec00547202 */ /* 0x000fc40000000f00 */
[----:B------:R-:W-:Y:S02]  /*bf30*/  MOV R251, R78 ;  /* 0x0000004e00fb7202 */ /* 0x000fe40000000f00 */
[----:B------:R-:W-:Y:S01]  /*bf40*/  MOV R236, R79 ;  /* 0x0000004f00ec7202 */ /* 0x000fe20000000f00 */
[----:B------:R-:W-:Y:S01]  /*bf50*/  HMMA.16816.F32 R184, R4, R18, R184 ;  /* 0x0000001204b8723c */ /* 0x000fe200000018b8 */
[----:B------:R-:W-:-:S07]  /*bf60*/  MOV R85, R137 ;  /* 0x0000008900557202 */ /* 0x000fce0000000f00 */
[C---:B------:R-:W-:Y:S08]  /*bf70*/  HMMA.16816.F32 R76, R4.reuse, R22, R88 ;  /* 0x00000016044c723c */ /* 0x040ff00000001858 */
[C---:B------:R-:W-:Y:S08]  /*bf80*/  HMMA.16816.F32 R88, R4.reuse, R28, R92 ;  /* 0x0000001c0458723c */ /* 0x040ff0000000185c */
[----:B------:R-:W-:Y:S01]  /*bf90*/  HMMA.16816.F32 R92, R4, R30, R96 ;  /* 0x0000001e045c723c */ /* 0x000fe20000001860 */
[----:B------:R-:W-:Y:S01]  /*bfa0*/  MOV R98, R139 ;  /* 0x0000008b00627202 */ /* 0x000fe20000000f00 */
[----:B------:R-:W-:Y:S01]  /*bfb0*/  IMAD.MOV.U32 R97, RZ, RZ, R211 ;  /* 0x000000ffff617224 */ /* 0x000fe200078e00d3 */
[----:B------:R-:W-:-:S02]  /*bfc0*/  MOV R99, R138 ;  /* 0x0000008a00637202 */ /* 0x000fc40000000f00 */
[----:B------:R-:W-:-:S03]  /*bfd0*/  MOV R96, R132 ;  /* 0x0000008400607202 */ /* 0x000fc60000000f00 */
[----:B------:R-:W-:Y:S01]  /*bfe0*/  HMMA.16816.F32 R136, R8, R18, R188 ;  /* 0x000000120888723c */ /* 0x000fe200000018bc */
[----:B------:R2:W-:Y:S01]  /*bff0*/  MUFU.EX2 R18, R0 ;  /* 0x0000000000127308 */ /* 0x0005e20000000800 */
[----:B------:R-:W-:Y:S01]  /*c000*/  IMAD.MOV.U32 R191, RZ, RZ, R96 ;  /* 0x000000ffffbf7224 */ /* 0x000fe200078e0060 */
[----:B------:R-:W-:-:S05]  /*c010*/  MOV R96, R84 ;  /* 0x0000005400607202 */ /* 0x000fca0000000f00 */
[C---:B------:R-:W-:Y:S08]  /*c020*/  HMMA.16816.F32 R164, R4.reuse, R24, R164 ;  /* 0x0000001804a4723c */ /* 0x040ff000000018a4 */
[----:B------:R-:W-:Y:S01]  /*c030*/  HMMA.16816.F32 R168, R4, R26, R168 ;  /* 0x0000001a04a8723c */ /* 0x000fe200000018a8 */
[----:B--2---:R-:W-:-:S04]  /*c040*/  FFMA.FTZ R0, R240, UR4, -R2 ;  /* 0x00000004f0007c23 */ /* 0x004fc80008010802 */
[----:B------:R2:W3:Y:S03]  /*c050*/  MUFU.EX2 R19, R0 ;  /* 0x0000000000137308 */ /* 0x0004e60000000800 */
[C---:B------:R-:W-:Y:S08]  /*c060*/  HMMA.16816.F32 R180, R4.reuse, R16, R180 ;  /* 0x0000001004b4723c */ /* 0x040ff000000018b4 */
[C---:B-1----:R-:W-:Y:S08]  /*c070*/  HMMA.16816.F32 R196, R4.reuse, R12, R196 ;  /* 0x0000000c04c4723c */ /* 0x042ff000000018c4 */
[C---:B------:R-:W-:Y:S08]  /*c080*/  HMMA.16816.F32 R200, R4.reuse, R14, R200 ;  /* 0x0000000e04c8723c */ /* 0x040ff000000018c8 */
[C---:B------:R-:W-:Y:S08]  /*c090*/  HMMA.16816.F32 R104, R4.reuse, R32, R104 ;  /* 0x000000200468723c */ /* 0x040ff00000001868 */
[C---:B------:R-:W-:Y:S08]  /*c0a0*/  HMMA.16816.F32 R108, R4.reuse, R34, R108 ;  /* 0x00000022046c723c */ /* 0x040ff0000000186c */
[C---:B------:R-:W-:Y:S08]  /*c0b0*/  HMMA.16816.F32 R120, R4.reuse, R36, R120 ;  /* 0x000000240478723c */ /* 0x040ff00000001878 */
[----:B------:R-:W-:Y:S01]  /*c0c0*/  HMMA.16816.F32 R60, R4, R38, R124 ;  /* 0x00000026043c723c */ /* 0x000fe2000000187c */
[----:B------:R-:W-:-:S02]  /*c0d0*/  MOV R6, R209 ;  /* 0x000000d100067202 */ /* 0x000fc40000000f00 */
[----:B------:R-:W-:Y:S02]  /*c0e0*/  MOV R7, R210 ;  /* 0x000000d200077202 */ /* 0x000fe40000000f00 */
[----:B------:R-:W-:Y:S01]  /*c0f0*/  MOV R124, R208 ;  /* 0x000000d0007c7202 */ /* 0x000fe20000000f00 */
[----:B--2---:R-:W-:Y:S01]  /*c100*/  FFMA.FTZ R0, R6, UR4, -R2 ;  /* 0x0000000406007c23 */ /* 0x004fe20008010802 */
[----:B------:R-:W-:Y:S01]  /*c110*/  MOV R125, R135 ;  /* 0x00000087007d7202 */ /* 0x000fe20000000f00 */
[----:B------:R-:W-:Y:S01]  /*c120*/  HMMA.16816.F32 R208, R8, R14, R204 ;  /* 0x0000000e08d0723c */ /* 0x000fe200000018cc */
[----:B------:R-:W-:Y:S01]  /*c130*/  MOV R127, R133 ;  /* 0x00000085007f7202 */ /* 0x000fe20000000f00 */
[----:B------:R1:W-:Y:S01]  /*c140*/  MUFU.EX2 R17, R0 ;  /* 0x0000000000117308 */ /* 0x0003e20000000800 */
[----:B------:R-:W-:Y:S02]  /*c150*/  MOV R126, R134 ;  /* 0x00000086007e7202 */ /* 0x000fe40000000f00 */
[----:B------:R-:W-:-:S02]  /*c160*/  MOV R206, R191 ;  /* 0x000000bf00ce7202 */ /* 0x000fc40000000f00 */
[----:B------:R-:W-:Y:S01]  /*c170*/  MOV R190, R126 ;  /* 0x0000007e00be7202 */ /* 0x000fe20000000f00 */
        /* <DEDUP_REMOVED lines=8> */
[----:B------:R-:W-:-:S02]  /*c200*/  MOV R5, R86 ;  /* 0x0000005600057202 */ /* 0x000fc40000000f00 */
[----:B------:R-:W-:Y:S01]  /*c210*/  MOV R6, R87 ;  /* 0x0000005700067202 */ /* 0x000fe20000000f00 */
[----:B------:R1:W2:Y:S02]  /*c220*/  MUFU.EX2 R16, R0 ;  /* 0x0000000000107308 */ /* 0x0002a40000000800 */
[C---:B------:R-:W-:Y:S01]  /*c230*/  HMMA.16816.F32 R24, R8.reuse, R20, R80 ;  /* 0x000000140818723c */ /* 0x040fe20000001850 */
[----:B------:R-:W-:Y:S01]  /*c240*/  MOV R81, R126 ;  /* 0x0000007e00517202 */ /* 0x000fe20000000f00 */
[----:B------:R-:W-:Y:S01]  /*c250*/  IMAD.MOV.U32 R82, RZ, RZ, R127 ;  /* 0x000000ffff527224 */ /* 0x000fe200078e007f */
[----:B------:R-:W-:Y:S01]  /*c260*/  MOV R125, R231 ;  /* 0x000000e7007d7202 */ /* 0x000fe20000000f00 */
[----:B------:R-:W-:Y:S01]  /*c270*/  IMAD.MOV.U32 R231, RZ, RZ, R158 ;  /* 0x000000ffffe77224 */ /* 0x000fe200078e009e */
[----:B------:R-:W-:Y:S01]  /*c280*/  MOV R7, R248 ;  /* 0x000000f800077202 */ /* 0x000fe20000000f00 */
[----:B------:R-:W-:Y:S01]  /*c290*/  FFMA.FTZ R2, R82, UR4, -R40 ;  /* 0x0000000452027c23 */ /* 0x000fe20008010828 */
[----:B------:R-:W-:Y:S01]  /*c2a0*/  MOV R83, R125 ;  /* 0x0000007d00537202 */ /* 0x000fe20000000f00 */
[----:B------:R-:W-:Y:S01]  /*c2b0*/  HMMA.16816.F32 R84, R8, R28, R68 ;  /* 0x0000001c0854723c */ /* 0x000fe20000001844 */
[----:B------:R-:W-:Y:S01]  /*c2c0*/  MOV R124, R249 ;  /* 0x000000f9007c7202 */ /* 0x000fe20000000f00 */
[----:B------:R-:W-:Y:S01]  /*c2d0*/  MUFU.EX2 R31, R2 ;  /* 0x00000002001f7308 */ /* 0x000fe20000000800 */
[----:B------:R-:W-:-:S02]  /*c2e0*/  MOV R240, R83 ;  /* 0x0000005300f07202 */ /* 0x000fc40000000f00 */
[----:B------:R-:W-:Y:S02]  /*c2f0*/  MOV R4, R5 ;  /* 0x0000000500047202 */ /* 0x000fe40000000f00 */
[----:B------:R-:W-:Y:S01]  /*c300*/  MOV R5, R6 ;  /* 0x0000000600057202 */ /* 0x000fe20000000f00 */
[----:B-1----:R-:W-:Y:S01]  /*c310*/  FFMA.FTZ R0, R252, UR4, -R3 ;  /* 0x00000004fc007c23 */ /* 0x002fe20008010803 */
[----:B------:R-:W-:Y:S01]  /*c320*/  MOV R6, R7 ;  /* 0x0000000700067202 */ /* 0x000fe20000000f00 */
[----:B------:R-:W-:Y:S01]  /*c330*/  HMMA.16816.F32 R32, R8, R34, R112 ;  /* 0x000000220820723c */ /* 0x000fe20000001870 */
[----:B------:R-:W-:Y:S01]  /*c340*/  MOV R7, R124 ;  /* 0x0000007c00077202 */ /* 0x000fe20000000f00 */
[----:B------:R1:W-:Y:S01]  /*c350*/  MUFU.EX2 R15, R0 ;  /* 0x00000000000f7308 */ /* 0x0003e20000000800 */
[----:B------:R-:W-:Y:S01]  /*c360*/  MOV R248, R156 ;  /* 0x0000009c00f87202 */ /* 0x000fe20000000f00 */
[----:B------:R-:W-:Y:S01]  /*c370*/  LDSM.16.MT88.4 R112, [R42+0x3800] ;  /* 0x003800002a70783b */ /* 0x000fe20000004200 */
[----:B------:R-:W-:-:S02]  /*c380*/  MOV R249, R157 ;  /* 0x0000009d00f97202 */ /* 0x000fc40000000f00 */
[----:B------:R-:W-:Y:S01]  /*c390*/  MOV R252, R96 ;  /* 0x0000006000fc7202 */ /* 0x000fe20000000f00 */
[----:B------:R-:W4:Y:S01]  /*c3a0*/  LDSM.16.MT88.4 R156, [R48+0xd800] ;  /* 0x00d80000309c783b */ /* 0x000f220000004200 */
[----:B------:R-:W-:Y:S01]  /*c3b0*/  MOV R39, R97 ;  /* 0x0000006100277202 */ /* 0x000fe20000000f00 */
[----:B------:R-:W-:Y:S01]  /*c3c0*/  HMMA.16816.F32 R20, R8, R22, R72 ;  /* 0x000000160814723c */ /* 0x000fe20000001848 */
[----:B------:R-:W-:Y:S02]  /*c3d0*/  MOV R9, R6 ;  /* 0x0000000600097202 */ /* 0x000fe40000000f00 */
[----:B------:R-:W-:Y:S02]  /*c3e0*/  MOV R10, R7 ;  /* 0x00000007000a7202 */ /* 0x000fe40000000f00 */
[----:B---3--:R-:W-:Y:S02]  /*c3f0*/  F2FP.F16.F32.PACK_AB R124, R19, R18 ;  /* 0x00000012137c723e */ /* 0x008fe400000000ff */
[----:B--2---:R-:W-:Y:S01]  /*c400*/  F2FP.F16.F32.PACK_AB R126, R16, R17 ;  /* 0x00000011107e723e */ /* 0x004fe200000000ff */
[----:B-1----:R-:W-:Y:S01]  /*c410*/  FFMA.FTZ R0, R174, UR4, -R3 ;  /* 0x00000004ae007c23 */ /* 0x002fe20008010803 */
[----:B------:R-:W-:-:S03]  /*c420*/  MOV R8, R130 ;  /* 0x0000008200087202 */ /* 0x000fc60000000f00 */
[----:B------:R1:W2:Y:S02]  /*c430*/  MUFU.EX2 R14, R0 ;  /* 0x00000000000e7308 */ /* 0x0002a40000000800 */
[--C-:B-1----:R-:W-:Y:S01]  /*c440*/  FFMA.FTZ R0, R175, UR4, -R3.reuse ;  /* 0x00000004af007c23 */ /* 0x102fe20008010803 */
[----:B--2---:R-:W-:Y:S01]  /*c450*/  F2FP.F16.F32.PACK_AB R125, R14, R15 ;  /* 0x0000000f0e7d723e */ /* 0x004fe200000000ff */
[----:B------:R-:W1:Y:S04]  /*c460*/  LDSM.16.MT88.4 R172, [R52+0xd800] ;  /* 0x00d8000034ac783b */ /* 0x000e680000004200 */
[----:B------:R2:W-:Y:S02]  /*c470*/  MUFU.EX2 R13, R0 ;  /* 0x00000000000d7308 */ /* 0x0005e40000000800 */
[----:B--2---:R-:W-:-:S02]  /*c480*/  FFMA.FTZ R0, R190, UR4, -R3 ;  /* 0x00000004be007c23 */ /* 0x004fc40008010803 */
[----:B------:R-:W2:Y:S04]  /*c490*/  LDL.LU R3, [R1+0x5c] ;  /* 0x00005c0001037983 */ /* 0x000ea80000300800 */
[----:B------:R3:W4:Y:S01]  /*c4a0*/  MUFU.EX2 R12, R0 ;  /* 0x00000000000c7308 */ /* 0x0007220000000800 */
[----:B------:R-:W2:Y:S04]  /*c4b0*/  LDL.LU R2, [R1+0x50] ;  /* 0x0000500001027983 */ /* 0x000ea80000300800 */
[----:B------:R1:W1:Y:S01]  /*c4c0*/  LDSM.16.MT88.4 R188, [R42+0x1800] ;  /* 0x001800002abc783b */ /* 0x0002620000004200 */
[----:B---3--:R-:W-:Y:S01]  /*c4d0*/  FFMA.FTZ R0, R206, UR4, -R40 ;  /* 0x00000004ce007c23 */ /* 0x008fe20008010828 */
[----:B----4-:R-:W-:-:S03]  /*c4e0*/  F2FP.F16.F32.PACK_AB R127, R12, R13 ;  /* 0x0000000d0c7f723e */ /* 0x010fc600000000ff */
[----:B------:R3:W-:Y:S04]  /*c4f0*/  MUFU.EX2 R38, R0 ;  /* 0x0000000000267308 */ /* 0x0007e80000000800 */
[----:B------:R-:W-:Y:S01]  /*c500*/  HMMA.16816.F32 R144, R124, R156, R144 ;  /* 0x0000009c7c90723c */ /* 0x000fe20000001890 */
[----:B-1----:R-:W-:-:S07]  /*c510*/  MOV R42, R5 ;  /* 0x00000005002a7202 */ /* 0x002fce0000000f00 */
[C---:B------:R-:W-:Y:S01]  /*c520*/  HMMA.16816.F32 R152, R124.reuse, R158, R152 ;  /* 0x0000009e7c98723c */ /* 0x040fe20000001898 */
[--C-:B---3--:R-:W-:Y:S02]  /*c530*/  FFMA.FTZ R0, R207, UR4, -R40.reuse ;  /* 0x00000004cf007c23 */ /* 0x108fe40008010828 */
[----:B------:R-:W-:Y:S05]  /*c540*/  LDSM.16.MT88.4 R204, [R53+0x1800] ;  /* 0x0018000035cc783b */ /* 0x000fea0000004200 */
[C---:B------:R-:W-:Y:S01]  /*c550*/  HMMA.16816.F32 R164, R124.reuse, R172, R164 ;  /* 0x000000ac7ca4723c */ /* 0x040fe200000018a4 */
[----:B------:R1:W3:Y:S07]  /*c560*/  MUFU.EX2 R37, R0 ;  /* 0x0000000000257308 */ /* 0x0002ee0000000800 */
[C---:B------:R-:W-:Y:S08]  /*c570*/  HMMA.16816.F32 R168, R124.reuse, R174, R168 ;  /* 0x000000ae7ca8723c */ /* 0x040ff000000018a8 */
[----:B------:R-:W-:Y:S01]  /*c580*/  HMMA.16816.F32 R180, R124, R188, R180 ;  /* 0x000000bc7cb4723c */ /* 0x000fe200000018b4 */
[----:B-1----:R-:W-:Y:S01]  /*c590*/  FFMA.FTZ R0, R81, UR4, -R40 ;  /* 0x0000000451007c23 */ /* 0x002fe20008010828 */
[----:B------:R-:W-:Y:S01]  /*c5a0*/  MOV R40, R98 ;  /* 0x0000006200287202 */ /* 0x000fe20000000f00 */
[----:B------:R1:W4:Y:S02]  /*c5b0*/  LDSM.16.MT88.4 R80, [R48+0xf800] ;  /* 0x00f800003050783b */ /* 0x0003240000004200 */
[----:B------:R3:W4:Y:S02]  /*c5c0*/  MUFU.EX2 R36, R0 ;  /* 0x0000000000247308 */ /* 0x0007240000000800 */
[----:B---3--:R-:W-:Y:S01]  /*c5d0*/  FFMA.FTZ R0, R250, UR4, -R41 ;  /* 0x00000004fa007c23 */ /* 0x008fe20008010829 */
[----:B------:R-:W-:-:S02]  /*c5e0*/  MOV R250, R238 ;  /* 0x000000ee00fa7202 */ /* 0x000fc40000000f00 */
[----:B------:R-:W-:-:S03]  /*c5f0*/  MOV R238, R128 ;  /* 0x0000008000ee7202 */ /* 0x000fc60000000f00 */
[----:B------:R3:W-:Y:S01]  /*c600*/  MUFU.EX2 R30, R0 ;  /* 0x00000000001e7308 */ /* 0x0007e20000000800 */
[----:B-1----:R-:W-:Y:S02]  /*c610*/  MOV R48, R99 ;  /* 0x0000006300307202 */ /* 0x002fe40000000f00 */
[----:B------:R1:W-:Y:S01]  /*c620*/  LDSM.16.MT88.4 R96, [R52+0xf800] ;  /* 0x00f800003460783b */ /* 0x0003e20000004200 */
[----:B---3--:R-:W-:-:S03]  /*c630*/  FFMA.FTZ R0, R247, UR4, -R41 ;  /* 0x00000004f7007c23 */ /* 0x008fc60008010829 */
[----:B------:R-:W3:Y:S01]  /*c640*/  LDL.LU R247, [R1+0x54] ;  /* 0x0000540001f77983 */ /* 0x000ee20000300800 */
[----:B------:R4:W4:Y:S01]  /*c650*/  MUFU.EX2 R29, R0 ;  /* 0x00000000001d7308 */ /* 0x0009220000000800 */
[----:B-1----:R-:W-:Y:S02]  /*c660*/  MOV R52, R4 ;  /* 0x0000000400347202 */ /* 0x002fe40000000f00 */
[----:B------:R1:W1:Y:S01]  /*c670*/  LDSM.16.MT88.4 R4, [R53+0x3800] ;  /* 0x003800003504783b */ /* 0x0002620000004200 */
[----:B----4-:R-:W-:-:S03]  /*c680*/  FFMA.FTZ R0, R246, UR4, -R41 ;  /* 0x00000004f6007c23 */ /* 0x010fc60008010829 */
[----:B------:R-:W3:Y:S01]  /*c690*/  LDL.LU R246, [R1+0x14] ;  /* 0x0000140001f67983 */ /* 0x000ee20000300800 */
[----:B------:R4:W-:Y:S01]  /*c6a0*/  MUFU.EX2 R28, R0 ;  /* 0x00000000001c7308 */ /* 0x0009e20000000800 */
[----:B------:R-:W-:Y:S01]  /*c6b0*/  HMMA.16816.F32 R72, R124, R80, R56 ;  /* 0x000000507c48723c */ /* 0x000fe20000001838 */
[----:B------:R-:W-:Y:S02]  /*c6c0*/  F2FP.F16.F32.PACK_AB R128, R37, R38 ;  /* 0x000000262580723e */ /* 0x000fe400000000ff */
[----:B------:R-:W-:Y:S01]  /*c6d0*/  F2FP.F16.F32.PACK_AB R130, R31, R36 ;  /* 0x000000241f82723e */ /* 0x000fe200000000ff */
[----:B-1----:R-:W-:Y:S02]  /*c6e0*/  IMAD.MOV.U32 R53, RZ, RZ, R237 ;  /* 0x000000ffff357224 */ /* 0x002fe400078e00ed */
[----:B----4-:R-:W-:Y:S01]  /*c6f0*/  FFMA.FTZ R0, R245, UR4, -R41 ;  /* 0x00000004f5007c23 */ /* 0x010fe20008010829 */
[----:B------:R-:W-:Y:S01]  /*c700*/  MOV R59, R131 ;  /* 0x00000083003b7202 */ /* 0x000fe20000000f00 */
[----:B------:R-:W2:Y:S01]  /*c710*/  LDL.LU R245, [R1+0x28] ;  /* 0x0000280001f57983 */ /* 0x000ea20000300800 */
[----:B------:R-:W-:-:S03]  /*c720*/  MOV R237, R129 ;  /* 0x0000008100ed7202 */ /* 0x000fc60000000f00 */
[----:B------:R-:W4:Y:S01]  /*c730*/  LDL.LU R41, [R1+0x18] ;  /* 0x0000180001297983 */ /* 0x000f220000300800 */
[----:B------:R-:W1:Y:S01]  /*c740*/  MUFU.EX2 R11, R0 ;  /* 0x00000000000b7308 */ /* 0x000e620000000800 */
[----:B------:R-:W-:Y:S01]  /*c750*/  FFMA.FTZ R8, R8, R51, R59 ;  /* 0x0000003308087223 */ /* 0x000fe2000001003b */
[----:B------:R-:W-:-:S03]  /*c760*/  F2FP.F16.F32.PACK_AB R129, R29, R30 ;  /* 0x0000001e1d81723e */ /* 0x000fc600000000ff */
[----:B------:R-:W-:Y:S01]  /*c770*/  FADD.FTZ R8, R250, R8 ;  /* 0x00000008fa087221 */ /* 0x000fe20000010000 */
        /* <DEDUP_REMOVED lines=25> */
[----:B---3--:R-:W-:-:S04]  /*c910*/  FFMA.FTZ R0, R247, R43, R246 ;  /* 0x0000002bf7007223 */ /* 0x008fc800000100f6 */
[----:B------:R-:W-:-:S04]  /*c920*/  FADD.FTZ R9, R9, R0 ;  /* 0x0000000009097221 */ /* 0x000fc80000010000 */
[----:B------:R-:W-:Y:S01]  /*c930*/  FADD.FTZ R4, R40, R9 ;  /* 0x0000000928047221 */ /* 0x000fe20000010000 */
[----:B--2---:R-:W-:Y:S01]  /*c940*/  FFMA.FTZ R3, R3, R50, R245 ;  /* 0x0000003203037223 */ /* 0x004fe200000100f5 */
[----:B----4-:R-:W-:-:S03]  /*c950*/  FFMA.FTZ R2, R2, R49, R41 ;  /* 0x0000003102027223 */ /* 0x010fc60000010029 */
        /* <DEDUP_REMOVED lines=57> */
[----:B------:R1:W-:Y:S04]  /*ccf0*/  STL [R1+0x58], R4 ;  /* 0x0000580401007387 */ /* 0x0003e80000100800 */
[----:B------:R1:W-:Y:S01]  /*cd00*/  STL [R1+0x5c], R3 ;  /* 0x00005c0301007387 */ /* 0x0003e20000100800 */
[-C--:B------:R-:W-:Y:S03]  /*cd10*/  HMMA.16816.F32 R124, R124, R6.reuse, R60 ;  /* 0x000000067c7c723c */ /* 0x080fe6000000183c */
[----:B------:R1:W-:Y:S04]  /*cd20*/  STL [R1+0x50], R2 ;  /* 0x0000500201007387 */ /* 0x0003e80000100800 */
[----:B------:R1:W-:Y:S01]  /*cd30*/  STL [R1+0x54], R0 ;  /* 0x0000540001007387 */ /* 0x0003e20000100800 */
[----:B------:R-:W-:Y:S01]  /*cd40*/  HMMA.16816.F32 R128, R128, R6, R44 ;  /* 0x000000068080723c */ /* 0x000fe2000000182c */
[----:B------:R-:W-:Y:S01]  /*cd50*/  UISETP.NE.AND UP0, UPT, UR26, 0x2, UPT ;  /* 0x000000021a00788c */ /* 0x000fe2000bf05270 */
[----:B------:R-:W-:Y:S01]  /*cd60*/  MOV R143, R140 ;  /* 0x0000008c008f7202 */ /* 0x000fe20000000f00 */
[----:B------:R-:W-:Y:S01]  /*cd70*/  UIADD3 UR4, UPT, UPT, UR26, -0x3, URZ ;  /* 0xfffffffd1a047890 */ /* 0x000fe2000fffe0ff */
[----:B------:R-:W-:-:S02]  /*cd80*/  MOV R135, R141 ;  /* 0x0000008d00877202 */ /* 0x000fc40000000f00 */
[----:B------:R-:W-:Y:S02]  /*cd90*/  MOV R133, R142 ;  /* 0x0000008e00857202 */ /* 0x000fe40000000f00 */
[----:B------:R-:W-:Y:S01]  /*cda0*/  MOV R134, R213 ;  /* 0x000000d500867202 */ /* 0x000fe20000000f00 */
[----:B------:R-:W-:-:S12]  /*cdb0*/  USEL UR4, UR4, 0xffffffff, UP0 ;  /* 0xffffffff04047887 */ /* 0x000fd80008000000 */
.L_x_44:
[----:B------:R-:W-:-:S09]  /*cdc0*/  UISETP.GE.AND UP0, UPT, UR4, URZ, UPT ;  /* 0x000000ff0400728c */ /* 0x000fd2000bf06270 */
[----:B------:R-:W-:Y:S05]  /*cdd0*/  BRA.U !UP0, `(.L_x_46) ;  /* 0x0000004d08b07547 */ /* 0x000fea000b800000 */
[----:B------:R-:W2:Y:S01]  /*cde0*/  LDL.LU R5, [R1+0x40] ;  /* 0x0000400001057983 */ /* 0x000ea20000300800 */
[----:B------:R-:W-:Y:S01]  /*cdf0*/  UIMAD.WIDE.U32 UR6, UR11, UR22, URZ ;  /* 0x000000160b0672a5 */ /* 0x000fe2000f8e00ff */
[----:B------:R-:W-:Y:S01]  /*ce00*/  MOV R237, 0x40 ;  /* 0x0000004000ed7802 */ /* 0x000fe20000000f00 */
[----:B------:R-:W-:Y:S01]  /*ce10*/  USHF.R.S32.HI UR5, URZ, 0x1f, UR34 ;  /* 0x0000001fff057899 */ /* 0x000fe20008011422 */
[----:B------:R-:W3:Y:S01]  /*ce20*/  S2R R10, SR_TID.X ;  /* 0x00000000000a7919 */ /* 0x000ee20000002100 */
[----:B------:R-:W-:Y:S01]  /*ce30*/  UIADD3 UR23, UPT, UPT, UR23, UR7, URZ ;  /* 0x0000000717177290 */ /* 0x000fe2000fffe0ff */
[----:B------:R-:W-:Y:S01]  /*ce40*/  IMAD.MOV.U32 R246, RZ, RZ, 0x20 ;  /* 0x00000020fff67424 */ /* 0x000fe200078e00ff */
[----:B------:R-:W-:Y:S01]  /*ce50*/  UIMAD.WIDE.U32 UR14, UR4, UR12, URZ ;  /* 0x0000000c040e72a5 */ /* 0x000fe2000f8e00ff */
[----:B------:R-:W4:Y:S01]  /*ce60*/  S2R R8, SR_TID.X ;  /* 0x0000000000087919 */ /* 0x000f220000002100 */
[----:B-1----:R-:W-:Y:S01]  /*ce70*/  IMAD.U32 R3, RZ, RZ, UR7 ;  /* 0x00000007ff037e24 */ /* 0x002fe2000f8e00ff */
[----:B------:R-:W-:Y:S01]  /*ce80*/  USHF.L.U64.HI UR10, UR12, 0x5, UR13 ;  /* 0x000000050c0a7899 */ /* 0x000fe2000801020d */
[----:B------:R-:W-:Y:S01]  /*ce90*/  IMAD.U32 R2, RZ, RZ, UR6 ;  /* 0x00000006ff027e24 */ /* 0x000fe2000f8e00ff */
[----:B------:R-:W-:Y:S01]  /*cea0*/  UIMAD UR6, UR4, UR13, UR15 ;  /* 0x0000000d040672a4 */ /* 0x000fe2000f8e020f */
[----:B------:R-:W-:Y:S01]  /*ceb0*/  IMAD.U32 R3, RZ, RZ, UR23 ;  /* 0x00000017ff037e24 */ /* 0x000fe2000f8e00ff */
[----:B------:R-:W-:Y:S01]  /*cec0*/  USHF.L.U64.HI UR11, UR12, 0x7, UR13 ;  /* 0x000000070c0b7899 */ /* 0x000fe2000801020d */
[----:B------:R-:W-:Y:S01]  /*ced0*/  SEL R246, R246, 0xffffffe0, !P0 ;  /* 0xffffffe0f6f67807 */ /* 0x000fe20004000000 */
[----:B------:R-:W-:Y:S01]  /*cee0*/  USHF.L.U32 UR7, UR12, 0x5, URZ ;  /* 0x000000050c077899 */ /* 0x000fe200080006ff */
[----:B------:R-:W-:-:S02]  /*cef0*/  IMAD.MOV.U32 R136, RZ, RZ, R143 ;  /* 0x000000ffff887224 */ /* 0x000fc400078e008f */
[----:B-----5:R-:W-:Y:S02]  /*cf00*/  IMAD.MOV.U32 R132, RZ, RZ, R135 ;  /* 0x000000ffff847224 */ /* 0x020fe400078e0087 */
[----:B------:R-:W-:Y:S02]  /*cf10*/  IMAD.MOV.U32 R138, RZ, RZ, R133 ;  /* 0x000000ffff8a7224 */ /* 0x000fe400078e0085 */
[----:B------:R-:W-:Y:S01]  /*cf20*/  IMAD.MOV.U32 R137, RZ, RZ, R134 ;  /* 0x000000ffff897224 */ /* 0x000fe200078e0086 */
[--C-:B---3--:R-:W-:Y:S01]  /*cf30*/  SHF.R.U32.HI R0, RZ, 0x3, R10.reuse ;  /* 0x00000003ff007819 */ /* 0x108fe2000001160a */
[----:B------:R-:W-:Y:S01]  /*cf40*/  IMAD.SHL.U32 R236, R10, 0x40, RZ ;  /* 0x000000400aec7824 */ /* 0x000fe200078e00ff */
[----:B------:R-:W-:Y:S02]  /*cf50*/  SHF.R.U32.HI R9, RZ, 0x1, R10 ;  /* 0x00000001ff097819 */ /* 0x000fe4000001160a */
[----:B------:R-:W-:Y:S01]  /*cf60*/  IADD3 R0, P1, PT, R0, UR34, RZ ;  /* 0x0000002200007c10 */ /* 0x000fe2000ff3e0ff */
[----:B----4-:R-:W-:Y:S01]  /*cf70*/  IMAD.SHL.U32 R8, R8, 0x8, RZ ;  /* 0x0000000808087824 */ /* 0x010fe200078e00ff */
[----:B------:R-:W-:-:S02]  /*cf80*/  LOP3.LUT R6, R236, 0x1c0, RZ, 0xc0, !PT ;  /* 0x000001c0ec067812 */ /* 0x000fc400078ec0ff */
[----:B------:R-:W-:Y:S01]  /*cf90*/  LOP3.LUT R242, R236, 0x200, RZ, 0xc0, !PT ;  /* 0x00000200ecf27812 */ /* 0x000fe200078ec0ff */
[----:B------:R-:W-:Y:S01]  /*cfa0*/  IMAD.X R4, RZ, RZ, UR5, P1 ;  /* 0x00000005ff047e24 */ /* 0x000fe200088e06ff */
[----:B------:R-:W1:Y:S01]  /*cfb0*/  S2UR UR5, SR_CgaCtaId ;  /* 0x00000000000579c3 */ /* 0x000e620000008800 */
[----:B------:R-:W-:Y:S01]  /*cfc0*/  IMAD.WIDE.U32 R2, R0, UR12, R2 ;  /* 0x0000000c00027c25 */ /* 0x000fe2000f8e0002 */
[----:B------:R-:W-:Y:S02]  /*cfd0*/  LOP3.LUT R7, R8, 0x1f8, RZ, 0xc0, !PT ;  /* 0x000001f808077812 */ /* 0x000fe400078ec0ff */
[----:B------:R-:W-:Y:S01]  /*cfe0*/  LOP3.LUT P2, RZ, R10, 0x4, RZ, 0xc0, !PT ;  /* 0x000000040aff7812 */ /* 0x000fe2000784c0ff */
[----:B------:R-:W-:Y:S01]  /*cff0*/  IMAD R4, R4, UR12, RZ ;  /* 0x0000000c04047c24 */ /* 0x000fe2000f8e02ff */
[----:B------:R-:W-:Y:S02]  /*d000*/  USHF.L.U32 UR12, UR12, 0x7, URZ ;  /* 0x000000070c0c7899 */ /* 0x000fe400080006ff */
[----:B------:R-:W-:Y:S01]  /*d010*/  SEL R237, R237, 0xffffffc0, !P2 ;  /* 0xffffffc0eded7807 */ /* 0x000fe20005000000 */
[----:B------:R-:W-:Y:S01]  /*d020*/  IMAD R0, R0, UR13, R4 ;  /* 0x0000000d00007c24 */ /* 0x000fe2000f8e0204 */
[----:B------:R-:W-:Y:S01]  /*d030*/  LOP3.LUT R4, R8, 0x38, RZ, 0xc0, !PT ;  /* 0x0000003808047812 */ /* 0x000fe200078ec0ff */
[----:B------:R-:W3:Y:S02]  /*d040*/  S2UR UR13, SR_CgaCtaId ;  /* 0x00000000000d79c3 */ /* 0x000ee40000008800 */
[----:B------:R-:W-:-:S02]  /*d050*/  IMAD.IADD R3, R3, 0x1, R0 ;  /* 0x0000000103037824 */ /* 0x000fc400078e0200 */
[----:B------:R-:W-:-:S05]  /*d060*/  IMAD.SHL.U32 R0, R10, 0x20, RZ ;  /* 0x000000200a007824 */ /* 0x000fca00078e00ff */
[----:B------:R-:W-:Y:S02]  /*d070*/  LOP3.LUT R242, R242, 0x7c00, R0, 0xf8, !PT ;  /* 0x00007c00f2f27812 */ /* 0x000fe400078ef800 */
[----:B------:R-:W-:Y:S01]  /*d080*/  LOP3.LUT R0, R236, 0x400, RZ, 0xc0, !PT ;  /* 0x00000400ec007812 */ /* 0x000fe200078ec0ff */
[----:B--2---:R-:W-:-:S03]  /*d090*/  IMAD.WIDE.U32 R2, R5, UR31, R2 ;  /* 0x0000001f05027c25 */ /* 0x004fc6000f8e0002 */
[----:B------:R-:W-:Y:S01]  /*d0a0*/  IADD3 R4, P1, PT, R4, R2, RZ ;  /* 0x0000000204047210 */ /* 0x000fe20007f3e0ff */
[----:B------:R-:W-:Y:S01]  /*d0b0*/  IMAD.U32 R2, RZ, RZ, UR14 ;  /* 0x0000000eff027e24 */ /* 0x000fe2000f8e00ff */
[----:B------:R-:W-:Y:S02]  /*d0c0*/  UIADD3 UR14, UPT, UPT, UR4, 0x1, URZ ;  /* 0x00000001040e7890 */ /* 0x000fe4000fffe0ff */
[----:B------:R-:W-:Y:S01]  /*d0d0*/  IADD3.X R5, PT, PT, R3, UR35, RZ, P1, !PT ;  /* 0x0000002303057c10 */ /* 0x000fe20008ffe4ff */
[----:B------:R-:W2:Y:S01]  /*d0e0*/  LDCU UR4, c[0x0][0x45c] ;  /* 0x00008b80ff0477ac */ /* 0x000ea20008000800 */
[----:B------:R-:W-:Y:S02]  /*d0f0*/  MOV R3, UR15 ;  /* 0x0000000f00037c02 */ /* 0x000fe40008000f00 */
[----:B------:R-:W-:Y:S01]  /*d100*/  LOP3.LUT R3, R6, 0x38, R8, 0xf8, !PT ;  /* 0x0000003806037812 */ /* 0x000fe200078ef808 */
[C---:B------:R-:W-:Y:S01]  /*d110*/  IMAD.SHL.U32 R6, R4.reuse, 0x2, RZ ;  /* 0x0000000204067824 */ /* 0x040fe200078e00ff */
[----:B------:R-:W-:-:S02]  /*d120*/  SHF.L.U64.HI R5, R4, 0x1, R5 ;  /* 0x0000000104057819 */ /* 0x000fc40000010205 */
[--C-:B------:R-:W-:Y:S01]  /*d130*/  LOP3.LUT R4, R7, 0x38, R10.reuse, 0x78, !PT ;  /* 0x0000003807047812 */ /* 0x100fe200078e780a */
[----:B------:R-:W-:Y:S01]  /*d140*/  IMAD.U32 R7, RZ, RZ, UR6 ;  /* 0x00000006ff077e24 */ /* 0x000fe2000f8e00ff */
[C---:B------:R-:W-:Y:S01]  /*d150*/  LOP3.LUT R238, R3.reuse, 0x8, R10, 0x78, !PT ;  /* 0x0000000803ee7812 */ /* 0x040fe200078e780a */
[----:B------:R-:W-:Y:S01]  /*d160*/  UMOV UR6, 0x400 ;  /* 0x0000040000067882 */ /* 0x000fe20000000000 */
[----:B------:R-:W-:Y:S01]  /*d170*/  LOP3.LUT R3, R3, 0x8, R9, 0x78, !PT ;  /* 0x0000000803037812 */ /* 0x000fe200078e7809 */
[----:B-1----:R-:W-:Y:S01]  /*d180*/  ULEA UR5, UR5, UR6, 0x18 ;  /* 0x0000000605057291 */ /* 0x002fe2000f8ec0ff */
[----:B------:R-:W-:Y:S01]  /*d190*/  LEA R6, P1, R2, R6, 0x7 ;  /* 0x0000000602067211 */ /* 0x000fe200078238ff */
[----:B------:R-:W-:Y:S01]  /*d1a0*/  IMAD R238, R238, 0x2, R0 ;  /* 0x00000002eeee7824 */ /* 0x000fe200078e0200 */
[----:B------:R-:W-:Y:S01]  /*d1b0*/  LOP3.LUT R242, R242, R3, RZ, 0xfc, !PT ;  /* 0x00000003f2f27212 */ /* 0x000fe200078efcff */
[----:B------:R-:W-:Y:S01]  /*d1c0*/  UIADD3 UR6, UP0, UPT, UR7, -0x80, URZ ;  /* 0xffffff8007067890 */ /* 0x000fe2000ff1e0ff */
[----:B------:R-:W-:Y:S01]  /*d1d0*/  LEA.HI.X R2, R2, R5, R7, 0x7, P1 ;  /* 0x0000000502027211 */ /* 0x000fe200008f3c07 */
[----:B------:R-:W-:Y:S01]  /*d1e0*/  VIADD R240, R238, UR5 ;  /* 0x00000005eef07c36 */ /* 0x000fe20008000000 */
[----:B------:R-:W-:Y:S01]  /*d1f0*/  IADD3 R0, P1, PT, R6, UR8, RZ ;  /* 0x0000000806007c10 */ /* 0x000fe2000ff3e0ff */
[----:B------:R-:W-:Y:S01]  /*d200*/  UMOV UR8, 0x400 ;  /* 0x0000040000087882 */ /* 0x000fe20000000000 */
[----:B------:R-:W-:Y:S01]  /*d210*/  LEA R242, R242, UR5, 0x1 ;  /* 0x00000005f2f27c11 */ /* 0x000fe2000f8e08ff */
[----:B---3--:R-:W-:Y:S01]  /*d220*/  ULEA UR8, UR13, UR8, 0x18 ;  /* 0x000000080d087291 */ /* 0x008fe2000f8ec0ff */
[----:B------:R-:W-:Y:S01]  /*d230*/  LOP3.LUT R236, R3, 0x200, R236, 0xf8, !PT ;  /* 0x0000020003ec7812 */ /* 0x000fe200078ef8ec */
[----:B------:R1:W-:Y:S01]  /*d240*/  STL [R1+0x34], R0 ;  /* 0x0000340001007387 */ /* 0x0003e20000100800 */
[----:B------:R-:W-:Y:S01]  /*d250*/  LOP3.LUT R4, R4, 0x1e00, R8, 0xf8, !PT ;  /* 0x00001e0004047812 */ /* 0x000fe200078ef808 */
[C---:B------:R-:W-:Y:S01]  /*d260*/  IMAD.IADD R243, R237.reuse, 0x1, R242 ;  /* 0x00000001edf37824 */ /* 0x040fe200078e02f2 */
[----:B------:R-:W-:Y:S01]  /*d270*/  LEA R236, R236, UR5, 0x1 ;  /* 0x00000005ecec7c11 */ /* 0x000fe2000f8e08ff */
[--C-:B------:R-:W-:Y:S01]  /*d280*/  IMAD.IADD R237, R237, 0x1, R240.reuse ;  /* 0x00000001eded7824 */ /* 0x100fe200078e02f0 */
[----:B------:R-:W-:Y:S01]  /*d290*/  LEA R247, R4, UR5, 0x1 ;  /* 0x0000000504f77c11 */ /* 0x000fe2000f8e08ff */
[C---:B------:R-:W-:Y:S01]  /*d2a0*/  IMAD.IADD R240, R246.reuse, 0x1, R240 ;  /* 0x00000001f6f07824 */ /* 0x040fe200078e02f0 */
[C---:B------:R-:W-:Y:S01]  /*d2b0*/  IADD3 R244, PT, PT, R246.reuse, R242, RZ ;  /* 0x000000f2f6f47210 */ /* 0x040fe20007ffe0ff */
[C---:B------:R-:W-:Y:S01]  /*d2c0*/  IMAD.IADD R239, R246.reuse, 0x1, R236 ;  /* 0x00000001f6ef7824 */ /* 0x040fe200078e02ec */
[----:B------:R-:W-:Y:S01]  /*d2d0*/  UIADD3.X UR13, UPT, UPT, UR10, -0x1, URZ, UP0, !UPT ;  /* 0xffffffff0a0d7890 */ /* 0x000fe200087fe4ff */
[----:B------:R-:W-:-:S02]  /*d2e0*/  IMAD.IADD R241, R246, 0x1, R237 ;  /* 0x00000001f6f17824 */ /* 0x000fc400078e02ed */
[----:B------:R-:W-:Y:S01]  /*d2f0*/  IMAD.IADD R245, R246, 0x1, R243 ;  /* 0x00000001f6f57824 */ /* 0x000fe200078e02f3 */
[----:B-1----:R-:W-:Y:S01]  /*d300*/  IADD3.X R0, PT, PT, R2, UR9, RZ, P1, !PT ;  /* 0x0000000902007c10 */ /* 0x002fe20008ffe4ff */
[C---:B------:R-:W-:Y:S01]  /*d310*/  VIADD R2, R236.reuse, 0xc000 ;  /* 0x0000c000ec027836 */ /* 0x040fe20000000000 */
[----:B------:R-:W1:Y:S03]  /*d320*/  LDCU UR9, c[0x0][0x50c] ;  /* 0x0000a180ff0977ac */ /* 0x000e660008000800 */
[----:B------:R3:W-:Y:S02]  /*d330*/  STL [R1+0x30], R0 ;  /* 0x0000300001007387 */ /* 0x0007e40000100800 */
[----:B---3--:R-:W-:Y:S01]  /*d340*/  VIADD R0, R236, 0xc040 ;  /* 0x0000c040ec007836 */ /* 0x008fe20000000000 */
[----:B-12---:R-:W-:Y:S06]  /*d350*/  BRA `(.L_x_47) ;  /* 0x0000000000a47947 */ /* 0x006fec0003800000 */
.L_x_49:
[----:B------:R-:W3:Y:S01]  /*d360*/  LDL R37, [R1+0x3c] ;  /* 0x00003c0001257983 */ /* 0x000ee20000100800 */
[----:B------:R-:W5:Y:S01]  /*d370*/  LDC.64 R4, c[0x0][0x3b8] ;  /* 0x0000ee00ff047b82 */ /* 0x000f620000000a00 */
[----:B------:R-:W-:Y:S02]  /*d380*/  UIADD3 UR15, UPT, UPT, UR14, -0x2, URZ ;  /* 0xfffffffe0e0f7890 */ /* 0x000fe4000fffe0ff */
[----:B------:R-:W4:Y:S01]  /*d390*/  LDL R36, [R1+0x38] ;  /* 0x0000380001247983 */ /* 0x000f220000100800 */
[----:B------:R-:W1:Y:S03]  /*d3a0*/  S2R R7, SR_TID.X ;  /* 0x0000000000077919 */ /* 0x000e660000002100 */
[C---:B-----5:R-:W-:Y:S01]  /*d3b0*/  IMAD.WIDE.U32 R2, R4.reuse, UR15, RZ ;  /* 0x0000000f04027c25 */ /* 0x060fe2000f8e00ff */
[C---:B------:R-:W-:Y:S03]  /*d3c0*/  SHF.L.U64.HI R9, R4.reuse, 0x4, R5 ;  /* 0x0000000404097819 */ /* 0x040fe60000010205 */
[----:B------:R-:W-:Y:S02]  /*d3d0*/  IMAD.SHL.U32 R12, R4, 0x10, RZ ;  /* 0x00000010040c7824 */ /* 0x000fe400078e00ff */
[----:B------:R-:W-:Y:S03]  /*d3e0*/  IMAD R3, R5, UR15, R3 ;  /* 0x0000000f05037c24 */ /* 0x000fe6000f8e0203 */
[----:B------:R-:W-:Y:S04]  /*d3f0*/  LEA R6, P0, R2, R12, 0x6 ;  /* 0x0000000c02067211 */ /* 0x000fe800078030ff */
[----:B------:R-:W-:Y:S01]  /*d400*/  LEA R13, P1, R4, R6, 0x5 ;  /* 0x00000006040d7211 */ /* 0x000fe200078228ff */
[----:B-1----:R-:W-:Y:S05]  /*d410*/  IMAD.SHL.U32 R15, R7, 0x8, RZ ;  /* 0x00000008070f7824 */ /* 0x002fea00078e00ff */
[----:B------:R-:W-:Y:S04]  /*d420*/  LOP3.LUT R8, R15, 0x1f8, RZ, 0xc0, !PT ;  /* 0x000001f80f087812 */ /* 0x000fe800078ec0ff */
[----:B------:R-:W-:Y:S02]  /*d430*/  LOP3.LUT R8, R8, 0x38, R7, 0x78, !PT ;  /* 0x0000003808087812 */ /* 0x000fe400078e7807 */
[----:B------:R-:W-:Y:S02]  /*d440*/  LEA.HI.X R7, R2, R9, R3, 0x6, P0 ;  /* 0x0000000902077211 */ /* 0x000fe400000f3403 */
[----:B------:R-:W-:Y:S02]  /*d450*/  LOP3.LUT R15, R8, 0x1e00, R15, 0xf8, !PT ;  /* 0x00001e00080f7812 */ /* 0x000fe400078ef80f */
[----:B------:R-:W-:Y:S02]  /*d460*/  IADD3 R12, P0, PT, R6, R12, RZ ;  /* 0x0000000c060c7210 */ /* 0x000fe40007f1e0ff */
[----:B------:R-:W-:Y:S02]  /*d470*/  LEA R247, R15, UR8, 0x1 ;  /* 0x000000080ff77c11 */ /* 0x000fe4000f8e08ff */
[----:B------:R-:W-:Y:S02]  /*d480*/  LEA.HI.X R14, R4, R7, R5, 0x5, P1 ;  /* 0x00000007040e7211 */ /* 0x000fe400008f2c05 */
[-C--:B---3--:R-:W-:Y:S02]  /*d490*/  LEA R10, P2, R2, R37.reuse, 0x7 ;  /* 0x00000025020a7211 */ /* 0x088fe400078438ff */
[-C--:B------:R-:W-:Y:S02]  /*d4a0*/  LEA R4, P1, R12, R37.reuse, 0x1 ;  /* 0x000000250c047211 */ /* 0x080fe400078208ff */
[-C--:B----4-:R-:W-:Y:S01]  /*d4b0*/  LEA.HI.X R11, R2, R36.reuse, R3, 0x7, P2 ;  /* 0x00000024020b7211 */ /* 0x090fe200010f3c03 */
[----:B------:R-:W-:Y:S01]  /*d4c0*/  IMAD.X R3, R7, 0x1, R9, P0 ;  /* 0x0000000107037824 */ /* 0x000fe200000e0609 */
[CC--:B------:R-:W-:Y:S02]  /*d4d0*/  LEA R8, P2, R6.reuse, R37.reuse, 0x1 ;  /* 0x0000002506087211 */ /* 0x0c0fe400078408ff */
[C---:B------:R-:W-:Y:S01]  /*d4e0*/  LEA R2, P0, R13.reuse, R37, 0x1 ;  /* 0x000000250d027211 */ /* 0x040fe200078008ff */
[----:B------:R-:W-:Y:S01]  /*d4f0*/  @!PT LDS RZ, [RZ] ;  /* 0x00000000fffff984 */ /* 0x000fe20000000800 */
[----:B------:R-:W-:Y:S01]  /*d500*/  @!PT LDS RZ, [RZ] ;  /* 0x00000000fffff984 */ /* 0x000fe20000000800 */
[----:B------:R-:W-:Y:S01]  /*d510*/  @!PT LDS RZ, [RZ] ;  /* 0x00000000fffff984 */ /* 0x000fe20000000800 */
[----:B------:R3:W-:Y:S01]  /*d520*/  LDGSTS.E.BYPASS.LTC128B.128 [R247+0x8000], desc[UR24][R10.64] ;  /* 0x080000000af77fae */ /* 0x0007e2000b981a18 */
[-C--:B------:R-:W-:Y:S02]  /*d530*/  LEA.HI.X R9, R6, R36.reuse, R7, 0x1, P2 ;  /* 0x0000002406097211 */ /* 0x080fe400010f0c07 */
[-C--:B------:R-:W-:Y:S01]  /*d540*/  LEA.HI.X R5, R12, R36.reuse, R3, 0x1, P1 ;  /* 0x000000240c057211 */ /* 0x080fe200008f0c03 */
[----:B------:R3:W-:Y:S01]  /*d550*/  LDGSTS.E.BYPASS.LTC128B.128 [R247+0xa000], desc[UR24][R10.64+0x80] ;  /* 0x0a0000800af77fae */ /* 0x0007e2000b981a18 */
[----:B------:R-:W-:Y:S03]  /*d560*/  LEA.HI.X R3, R13, R36, R14, 0x1, P0 ;  /* 0x000000240d037211 */ /* 0x000fe600000f0c0e */
[----:B------:R3:W-:Y:S04]  /*d570*/  LDGSTS.E.BYPASS.LTC128B.128 [R247+0x8800], desc[UR24][R8.64] ;  /* 0x0880000008f77fae */ /* 0x0007e8000b981a18 */
[----:B------:R3:W-:Y:S04]  /*d580*/  LDGSTS.E.BYPASS.LTC128B.128 [R247+0xa800], desc[UR24][R8.64+0x80] ;  /* 0x0a80008008f77fae */ /* 0x0007e8000b981a18 */
[----:B------:R3:W-:Y:S04]  /*d590*/  LDGSTS.E.BYPASS.LTC128B.128 [R247+0x9000], desc[UR24][R4.64] ;  /* 0x0900000004f77fae */ /* 0x0007e8000b981a18 */
[----:B------:R3:W-:Y:S04]  /*d5a0*/  LDGSTS.E.BYPASS.LTC128B.128 [R247+0xb000], desc[UR24][R4.64+0x80] ;  /* 0x0b00008004f77fae */ /* 0x0007e8000b981a18 */
[----:B------:R3:W-:Y:S04]  /*d5b0*/  LDGSTS.E.BYPASS.LTC128B.128 [R247+0x9800], desc[UR24][R2.64] ;  /* 0x0980000002f77fae */ /* 0x0007e8000b981a18 */
[----:B------:R3:W-:Y:S04]  /*d5c0*/  LDGSTS.E.BYPASS.LTC128B.128 [R247+0xb800], desc[UR24][R2.64+0x80] ;  /* 0x0b80008002f77fae */ /* 0x0007e8000b981a18 */
[----:B------:R-:W0:Y:S01]  /*d5d0*/  LDGDEPBAR ;  /* 0x00000000000079af */ /* 0x000e220000000000 */
[----:B------:R-:W-:Y:S05]  /*d5e0*/  BRA `(.L_x_48) ;  /* 0x0000001400d07947 */ /* 0x000fea0003800000 */
.L_x_47:
[----:B------:R-:W2:Y:S01]  /*d5f0*/  LDL R134, [R1+0x34] ;  /* 0x0000340001867983 */ /* 0x000ea20000100800 */
[----:B------:R-:W-:Y:S04]  /*d600*/  DEPBAR.LE SB0, 0x0 ;  /* 0x000080000000791a */ /* 0x000fe80000000000 */
[----:B------:R-:W3:Y:S01]  /*d610*/  LDL R133, [R1+0x30] ;  /* 0x0000300001857983 */ /* 0x000ee20000100800 */
[----:B------:R-:W-:Y:S01]  /*d620*/  UISETP.NE.AND UP0, UPT, UR14, 0x1, UPT ;  /* 0x000000010e00788c */ /* 0x000fe2000bf05270 */
[----:B------:R-:W-:Y:S01]  /*d630*/  BAR.SYNC.DEFER_BLOCKING 0x0 ;  /* 0x0000000000007b1d */ /* 0x000fe20000010000 */
[----:B---3--:R-:W-:Y:S02]  /*d640*/  MOV R9, R133 ;  /* 0x0000008500097202 */ /* 0x008fe40000000f00 */
[----:B--2---:R-:W-:Y:S02]  /*d650*/  MOV R8, R134 ;  /* 0x0000008600087202 */ /* 0x004fe40000000f00 */
[----:B------:R-:W-:Y:S03]  /*d660*/  IADD3 R4, P0, PT, R134, UR7, RZ ;  /* 0x0000000786047c10 */ /* 0x000fe6000ff1e0ff */
[----:B------:R-:W-:Y:S01]  /*d670*/  @!PT LDS RZ, [RZ] ;  /* 0x00000000fffff984 */ /* 0x000fe20000000800 */
[----:B------:R-:W-:Y:S01]  /*d680*/  @!PT LDS RZ, [RZ] ;  /* 0x00000000fffff984 */ /* 0x000fe20000000800 */
[----:B------:R-:W-:Y:S01]  /*d690*/  @!PT LDS RZ, [RZ] ;  /* 0x00000000fffff984 */ /* 0x000fe20000000800 */
[----:B-----5:R-:W-:Y:S01]  /*d6a0*/  LDGSTS.E.BYPASS.LTC128B.128 [R247+0xc000], desc[UR24][R8.64] ;  /* 0x0c00000008f77fae */ /* 0x020fe2000b981a18 */
[----:B------:R-:W-:Y:S02]  /*d6b0*/  IADD3.X R5, PT, PT, R133, UR10, RZ, P0, !PT ;  /* 0x0000000a85057c10 */ /* 0x000fe400087fe4ff */
[----:B------:R-:W-:Y:S04]  /*d6c0*/  IADD3 R2, P0, PT, R4, UR6, RZ ;  /* 0x0000000604027c10 */ /* 0x000fe8000ff1e0ff */
[----:B-1----:R-:W-:Y:S01]  /*d6d0*/  IADD3.X R3, PT, PT, R5, UR13, RZ, P0, !PT ;  /* 0x0000000d05037c10 */ /* 0x002fe200087fe4ff */
[----:B------:R-:W-:Y:S01]  /*d6e0*/  LDGSTS.E.BYPASS.LTC128B.128 [R247+0xe000], desc[UR24][R8.64+0x80] ;  /* 0x0e00008008f77fae */ /* 0x000fe2000b981a18 */
[----:B------:R-:W-:Y:S04]  /*d6f0*/  IADD3 R6, P0, PT, R2, UR6, RZ ;  /* 0x0000000602067c10 */ /* 0x000fe8000ff1e0ff */
[----:B------:R-:W-:Y:S03]  /*d700*/  IADD3.X R7, PT, PT, R3, UR13, RZ, P0, !PT ;  /* 0x0000000d03077c10 */ /* 0x000fe600087fe4ff */
[----:B------:R-:W-:Y:S08]  /*d710*/  LDGSTS.E.BYPASS.LTC128B.128 [R247+0xc800], desc[UR24][R4.64] ;  /* 0x0c80000004f77fae */ /* 0x000ff0000b981a18 */
[----:B------:R-:W-:Y:S08]  /*d720*/  LDGSTS.E.BYPASS.LTC128B.128 [R247+0xe800], desc[UR24][R4.64+0x80] ;  /* 0x0e80008004f77fae */ /* 0x000ff0000b981a18 */
[----:B------:R-:W-:Y:S08]  /*d730*/  LDGSTS.E.BYPASS.LTC128B.128 [R247+0xd000], desc[UR24][R2.64+0x80] ;  /* 0x0d00008002f77fae */ /* 0x000ff0000b981a18 */
[----:B------:R-:W-:Y:S08]  /*d740*/  LDGSTS.E.BYPASS.LTC128B.128 [R247+0xf000], desc[UR24][R2.64+0x100] ;  /* 0x0f00010002f77fae */ /* 0x000ff0000b981a18 */
[----:B------:R-:W-:Y:S08]  /*d750*/  LDGSTS.E.BYPASS.LTC128B.128 [R247+0xd800], desc[UR24][R6.64+0x100] ;  /* 0x0d80010006f77fae */ /* 0x000ff0000b981a18 */
[----:B------:R1:W-:Y:S08]  /*d760*/  LDGSTS.E.BYPASS.LTC128B.128 [R247+0xf800], desc[UR24][R6.64+0x180] ;  /* 0x0f80018006f77fae */ /* 0x0003f0000b981a18 */
[----:B------:R-:W-:Y:S08]  /*d770*/  LDSM.16.M88.4 R64, [R242] ;  /* 0x00000000f240783b */ /* 0x000ff00000000200 */
[----:B------:R-:W1:Y:S08]  /*d780*/  LDSM.16.M88.4 R16, [R238+UR5+0x8000] ;  /* 0x00800005ee10783b */ /* 0x000e700008000200 */
[----:B------:R-:W2:Y:S08]  /*d790*/  LDSM.16.M88.4 R60, [R242+0x2000] ;  /* 0x00200000f23c783b */ /* 0x000eb00000000200 */
[----:B------:R-:W3:Y:S08]  /*d7a0*/  LDSM.16.M88.4 R32, [R238+UR5+0x8800] ;  /* 0x00880005ee20783b */ /* 0x000ef00008000200 */
[----:B------:R-:W0:Y:S08]  /*d7b0*/  LDGDEPBAR ;  /* 0x00000000000079af */ /* 0x000e300000000000 */
[----:B------:R-:W4:Y:S08]  /*d7c0*/  LDSM.16.M88.4 R48, [R238+UR5+0x9000] ;  /* 0x00900005ee30783b */ /* 0x000f300008000200 */
[----:B------:R-:W5:Y:S01]  /*d7d0*/  LDSM.16.M88.4 R140, [R238+UR5+0x9800] ;  /* 0x00980005ee8c783b */ /* 0x000f620008000200 */
[-C--:B-1----:R-:W-:Y:S07]  /*d7e0*/  HMMA.16816.F32 R4, R64, R16.reuse, RZ ;  /* 0x000000104004723c */ /* 0x082fee00000018ff */
[----:B------:R-:W-:Y:S01]  /*d7f0*/  LDSM.16.M88.4 R208, [R244] ;  /* 0x00000000f4d0783b */ /* 0x000fe20000000200 */
[C---:B--2---:R-:W-:Y:S07]  /*d800*/  HMMA.16816.F32 R8, R60.reuse, R16, RZ ;  /* 0x000000103c08723c */ /* 0x044fee00000018ff */
[----:B------:R-:W1:Y:S01]  /*d810*/  LDSM.16.M88.4 R212, [R240+0x8000] ;  /* 0x00800000f0d4783b */ /* 0x000e620000000200 */
[-C--:B------:R-:W-:Y:S07]  /*d820*/  HMMA.16816.F32 R12, R60, R18.reuse, RZ ;  /* 0x000000123c0c723c */ /* 0x080fee00000018ff */
[----:B------:R-:W2:Y:S01]  /*d830*/  LDSM.16.M88.4 R216, [R244+0x2000] ;  /* 0x00200000f4d8783b */ /* 0x000ea20000000200 */
[C---:B------:R-:W-:Y:S07]  /*d840*/  HMMA.16816.F32 R16, R64.reuse, R18, RZ ;  /* 0x000000124010723c */ /* 0x040fee00000018ff */
[----:B------:R-:W2:Y:S01]  /*d850*/  LDSM.16.M88.4 R220, [R240+0x8800] ;  /* 0x00880000f0dc783b */ /* 0x000ea20000000200 */
[-C--:B---3--:R-:W-:Y:S07]  /*d860*/  HMMA.16816.F32 R20, R64, R32.reuse, RZ ;  /* 0x000000204014723c */ /* 0x088fee00000018ff */
[----:B------:R-:W3:Y:S01]  /*d870*/  LDSM.16.M88.4 R224, [R240+0x9000] ;  /* 0x00900000f0e0783b */ /* 0x000ee20000000200 */
[C---:B------:R-:W-:Y:S07]  /*d880*/  HMMA.16816.F32 R24, R60.reuse, R32, RZ ;  /* 0x000000203c18723c */ /* 0x040fee00000018ff */
[----:B------:R-:W3:Y:S01]  /*d890*/  LDSM.16.M88.4 R228, [R240+0x9800] ;  /* 0x00980000f0e4783b */ /* 0x000ee20000000200 */
[-C--:B------:R-:W-:Y:S07]  /*d8a0*/  HMMA.16816.F32 R28, R60, R34.reuse, RZ ;  /* 0x000000223c1c723c */ /* 0x080fee00000018ff */
[----:B------:R-:W-:Y:S01]  /*d8b0*/  LDSM.16.M88.4 R232, [R237+0x9000] ;  /* 0x00900000ede8783b */ /* 0x000fe20000000200 */
[C---:B------:R-:W-:Y:S08]  /*d8c0*/  HMMA.16816.F32 R32, R64.reuse, R34, RZ ;  /* 0x000000224020723c */ /* 0x040ff000000018ff */
[-C--:B----4-:R-:W-:Y:S08]  /*d8d0*/  HMMA.16816.F32 R36, R64, R48.reuse, RZ ;  /* 0x000000304024723c */ /* 0x090ff000000018ff */
[C---:B------:R-:W-:Y:S08]  /*d8e0*/  HMMA.16816.F32 R40, R60.reuse, R48, RZ ;  /* 0x000000303c28723c */ /* 0x040ff000000018ff */
[-C--:B------:R-:W-:Y:S08]  /*d8f0*/  HMMA.16816.F32 R44, R60, R50.reuse, RZ ;  /* 0x000000323c2c723c */ /* 0x080ff000000018ff */
[C---:B------:R-:W-:Y:S08]  /*d900*/  HMMA.16816.F32 R48, R64.reuse, R50, RZ ;  /* 0x000000324030723c */ /* 0x040ff000000018ff */
[-C--:B-----5:R-:W-:Y:S08]  /*d910*/  HMMA.16816.F32 R52, R64, R140.reuse, RZ ;  /* 0x0000008c4034723c */ /* 0x0a0ff000000018ff */
[C---:B------:R-:W-:Y:S08]  /*d920*/  HMMA.16816.F32 R56, R60.reuse, R140, RZ ;  /* 0x0000008c3c38723c */ /* 0x040ff000000018ff */
[-C--:B------:R-:W-:Y:S08]  /*d930*/  HMMA.16816.F32 R60, R60, R142.reuse, RZ ;  /* 0x0000008e3c3c723c */ /* 0x080ff000000018ff */
[----:B------:R-:W-:Y:S01]  /*d940*/  HMMA.16816.F32 R64, R64, R142, RZ ;  /* 0x0000008e4040723c */ /* 0x000fe200000018ff */
[----:B------:R-:W-:Y:S07]  /*d950*/  LDSM.16.M88.4 R140, [R243] ;  /* 0x00000000f38c783b */ /* 0x000fee0000000200 */
[-C--:B-1----:R-:W-:Y:S08]  /*d960*/  HMMA.16816.F32 R4, R208, R212.reuse, R4 ;  /* 0x000000d4d004723c */ /* 0x082ff00000001804 */
[C---:B--2---:R-:W-:Y:S08]  /*d970*/  HMMA.16816.F32 R8, R216.reuse, R212, R8 ;  /* 0x000000d4d808723c */ /* 0x044ff00000001808 */
        /* <DEDUP_REMOVED lines=60> */
[----:B------:R-:W-:Y:S07]  /*dd40*/  LDSM.16.M88.4 R224, [R244+0x6000] ;  /* 0x00600000f4e0783b */ /* 0x000fee0000000200 */
[----:B------:R-:W-:Y:S01]  /*dd50*/  HMMA.16816.F32 R64, R208, R222, R64 ;  /* 0x000000ded040723c */ /* 0x000fe20000001840 */
[----:B------:R-:W4:Y:S07]  /*dd60*/  LDSM.16.M88.4 R208, [R238+UR5+0xb800] ;  /* 0x00b80005eed0783b */ /* 0x000f2e0008000200 */
        /* <DEDUP_REMOVED lines=15> */
[----:B------:R-:W-:Y:S07]  /*de60*/  LDSM.16.M88.4 R232, [R243+0x6000] ;  /* 0x00600000f3e8783b */ /* 0x000fee0000000200 */
[-C--:B----4-:R-:W-:Y:S08]  /*de70*/  HMMA.16816.F32 R52, R140, R208.reuse, R52 ;  /* 0x000000d08c34723c */ /* 0x090ff00000001834 */
[C---:B------:R-:W-:Y:S08]  /*de80*/  HMMA.16816.F32 R56, R216.reuse, R208, R56 ;  /* 0x000000d0d838723c */ /* 0x040ff00000001838 */
[-C--:B------:R-:W-:Y:S01]  /*de90*/  HMMA.16816.F32 R60, R216, R210.reuse, R60 ;  /* 0x000000d2d83c723c */ /* 0x080fe2000000183c */
[----:B------:R-:W-:Y:S07]  /*dea0*/  LDSM.16.M88.4 R216, [R243+0x4000] ;  /* 0x00400000f3d8783b */ /* 0x000fee0000000200 */
[----:B------:R-:W-:Y:S01]  /*deb0*/  HMMA.16816.F32 R64, R140, R210, R64 ;  /* 0x000000d28c40723c */ /* 0x000fe20000001840 */
[----:B------:R-:W3:Y:S07]  /*dec0*/  LDSM.16.M88.4 R140, [R240+0xb000] ;  /* 0x00b00000f08c783b */ /* 0x000eee0000000200 */
[-C--:B-1----:R-:W-:Y:S01]  /*ded0*/  HMMA.16816.F32 R4, R212, R220.reuse, R4 ;  /* 0x000000dcd404723c */ /* 0x082fe20000001804 */
[----:B------:R-:W1:Y:S07]  /*dee0*/  LDSM.16.M88.4 R208, [R240+0xb800] ;  /* 0x00b80000f0d0783b */ /* 0x000e6e0000000200 */
[C---:B------:R-:W-:Y:S08]  /*def0*/  HMMA.16816.F32 R8, R224.reuse, R220, R8 ;  /* 0x000000dce008723c */ /* 0x040ff00000001808 */
[-C--:B------:R-:W-:Y:S08]  /*df00*/  HMMA.16816.F32 R12, R224, R222.reuse, R12 ;  /* 0x000000dee00c723c */ /* 0x080ff0000000180c */
[C---:B------:R-:W-:Y:S01]  /*df10*/  HMMA.16816.F32 R16, R212.reuse, R222, R16 ;  /* 0x000000ded410723c */ /* 0x040fe20000001810 */
[----:B------:R-:W4:Y:S07]  /*df20*/  LDSM.16.M88.4 R220, [R237+0xa000] ;  /* 0x00a00000eddc783b */ /* 0x000f2e0000000200 */
[-C--:B--2---:R-:W-:Y:S08]  /*df30*/  HMMA.16816.F32 R20, R212, R228.reuse, R20 ;  /* 0x000000e4d414723c */ /* 0x084ff00000001814 */
[C---:B------:R-:W-:Y:S08]  /*df40*/  HMMA.16816.F32 R24, R224.reuse, R228, R24 ;  /* 0x000000e4e018723c */ /* 0x040ff00000001818 */
[-C--:B------:R-:W-:Y:S08]  /*df50*/  HMMA.16816.F32 R28, R224, R230.reuse, R28 ;  /* 0x000000e6e01c723c */ /* 0x080ff0000000181c */
[C---:B------:R-:W-:Y:S01]  /*df60*/  HMMA.16816.F32 R32, R212.reuse, R230, R32 ;  /* 0x000000e6d420723c */ /* 0x040fe20000001820 */
[----:B------:R-:W-:Y:S07]  /*df70*/  LDSM.16.M88.4 R228, [R241+0xa000] ;  /* 0x00a00000f1e4783b */ /* 0x000fee0000000200 */
[-C--:B---3--:R-:W-:Y:S08]  /*df80*/  HMMA.16816.F32 R36, R212, R140.reuse, R36 ;  /* 0x0000008cd424723c */ /* 0x088ff00000001824 */
[C---:B------:R-:W-:Y:S08]  /*df90*/  HMMA.16816.F32 R40, R224.reuse, R140, R40 ;  /* 0x0000008ce028723c */ /* 0x040ff00000001828 */
[-C--:B------:R-:W-:Y:S08]  /*dfa0*/  HMMA.16816.F32 R44, R224, R142.reuse, R44 ;  /* 0x0000008ee02c723c */ /* 0x080ff0000000182c */
[C---:B------:R-:W-:Y:S01]  /*dfb0*/  HMMA.16816.F32 R48, R212.reuse, R142, R48 ;  /* 0x0000008ed430723c */ /* 0x040fe20000001830 */
[----:B------:R-:W2:Y:S07]  /*dfc0*/  LDSM.16.M88.4 R140, [R237+0xa800] ;  /* 0x00a80000ed8c783b */ /* 0x000eae0000000200 */
[-C--:B-1----:R-:W-:Y:S08]  /*dfd0*/  HMMA.16816.F32 R52, R212, R208.reuse, R52 ;  /* 0x000000d0d434723c */ /* 0x082ff00000001834 */
[C---:B------:R-:W-:Y:S08]  /*dfe0*/  HMMA.16816.F32 R56, R224.reuse, R208, R56 ;  /* 0x000000d0e038723c */ /* 0x040ff00000001838 */
[-C--:B------:R-:W-:Y:S01]  /*dff0*/  HMMA.16816.F32 R60, R224, R210.reuse, R60 ;  /* 0x000000d2e03c723c */ /* 0x080fe2000000183c */
[----:B------:R-:W-:Y:S07]  /*e000*/  LDSM.16.M88.4 R224, [R245+0x4000] ;  /* 0x00400000f5e0783b */ /* 0x000fee0000000200 */
[----:B------:R-:W-:Y:S01]  /*e010*/  HMMA.16816.F32 R64, R212, R210, R64 ;  /* 0x000000d2d440723c */ /* 0x000fe20000001840 */
[----:B------:R-:W1:Y:S07]  /*e020*/  LDSM.16.M88.4 R208, [R237+0xb000] ;  /* 0x00b00000edd0783b */ /* 0x000e6e0000000200 */
[-C--:B----4-:R-:W-:Y:S01]  /*e030*/  HMMA.16816.F32 R4, R216, R220.reuse, R4 ;  /* 0x000000dcd804723c */ /* 0x090fe20000001804 */
[----:B------:R-:W3:Y:S07]  /*e040*/  LDSM.16.M88.4 R212, [R237+0xb800] ;  /* 0x00b80000edd4783b */ /* 0x000eee0000000200 */
[C---:B------:R-:W-:Y:S08]  /*e050*/  HMMA.16816.F32 R8, R232.reuse, R220, R8 ;  /* 0x000000dce808723c */ /* 0x040ff00000001808 */
[-C--:B------:R-:W-:Y:S08]  /*e060*/  HMMA.16816.F32 R12, R232, R222.reuse, R12 ;  /* 0x000000dee80c723c */ /* 0x080ff0000000180c */
[C---:B------:R-:W-:Y:S08]  /*e070*/  HMMA.16816.F32 R16, R216.reuse, R222, R16 ;  /* 0x000000ded810723c */ /* 0x040ff00000001810 */
[-C--:B--2---:R-:W-:Y:S08]  /*e080*/  HMMA.16816.F32 R20, R216, R140.reuse, R20 ;  /* 0x0000008cd814723c */ /* 0x084ff00000001814 */
[C---:B------:R-:W-:Y:S08]  /*e090*/  HMMA.16816.F32 R24, R232.reuse, R140, R24 ;  /* 0x0000008ce818723c */ /* 0x040ff00000001818 */
[-C--:B------:R-:W-:Y:S08]  /*e0a0*/  HMMA.16816.F32 R28, R232, R142.reuse, R28 ;  /* 0x0000008ee81c723c */ /* 0x080ff0000000181c */
[C---:B------:R-:W-:Y:S01]  /*e0b0*/  HMMA.16816.F32 R32, R216.reuse, R142, R32 ;  /* 0x0000008ed820723c */ /* 0x040fe20000001820 */
[----:B------:R-:W2:Y:S07]  /*e0c0*/  LDSM.16.M88.4 R140, [R245+0x6000] ;  /* 0x00600000f58c783b */ /* 0x000eae0000000200 */
[-C--:B-1----:R-:W-:Y:S08]  /*e0d0*/  HMMA.16816.F32 R36, R216, R208.reuse, R36 ;  /* 0x000000d0d824723c */ /* 0x082ff00000001824 */
[C---:B------:R-:W-:Y:S08]  /*e0e0*/  HMMA.16816.F32 R40, R232.reuse, R208, R40 ;  /* 0x000000d0e828723c */ /* 0x040ff00000001828 */
[-C--:B------:R-:W-:Y:S08]  /*e0f0*/  HMMA.16816.F32 R44, R232, R210.reuse, R44 ;  /* 0x000000d2e82c723c */ /* 0x080ff0000000182c */
[C---:B------:R-:W-:Y:S08]  /*e100*/  HMMA.16816.F32 R48, R216.reuse, R210, R48 ;  /* 0x000000d2d830723c */ /* 0x040ff00000001830 */
[-C--:B---3--:R-:W-:Y:S08]  /*e110*/  HMMA.16816.F32 R52, R216, R212.reuse, R52 ;  /* 0x000000d4d834723c */ /* 0x088ff00000001834 */
[C---:B------:R-:W-:Y:S08]  /*e120*/  HMMA.16816.F32 R56, R232.reuse, R212, R56 ;  /* 0x000000d4e838723c */ /* 0x040ff00000001838 */
[-C--:B------:R-:W-:Y:S08]  /*e130*/  HMMA.16816.F32 R60, R232, R214.reuse, R60 ;  /* 0x000000d6e83c723c */ /* 0x080ff0000000183c */
[----:B------:R-:W-:Y:S08]  /*e140*/  HMMA.16816.F32 R64, R216, R214, R64 ;  /* 0x000000d6d840723c */ /* 0x000ff00000001840 */
[-C--:B------:R-:W-:Y:S08]  /*e150*/  HMMA.16816.F32 R4, R224, R228.reuse, R4 ;  /* 0x000000e4e004723c */ /* 0x080ff00000001804 */
[C---:B--2---:R-:W-:Y:S08]  /*e160*/  HMMA.16816.F32 R8, R140.reuse, R228, R8 ;  /* 0x000000e48c08723c */ /* 0x044ff00000001808 */
[-C--:B------:R-:W-:Y:S03]  /*e170*/  HMMA.16816.F32 R12, R140, R230.reuse, R12 ;  /* 0x000000e68c0c723c */ /* 0x080fe6000000180c */
[----:B------:R-:W-:Y:S01]  /*e180*/  FMUL.FTZ R4, R4, UR9 ;  /* 0x0000000904047c20 */ /* 0x000fe20008410000 */
[----:B------:R-:W-:Y:S01]  /*e190*/  FMUL.FTZ R5, R5, UR9 ;  /* 0x0000000905057c20 */ /* 0x000fe20008410000 */
[----:B------:R-:W-:Y:S01]  /*e1a0*/  FMUL.FTZ R6, R6, UR9 ;  /* 0x0000000906067c20 */ /* 0x000fe20008410000 */
[----:B------:R-:W-:Y:S01]  /*e1b0*/  FMUL.FTZ R7, R7, UR9 ;  /* 0x0000000907077c20 */ /* 0x000fe20008410000 */
[----:B------:R-:W-:Y:S01]  /*e1c0*/  MUFU.TANH R223, R4 ;  /* 0x0000000400df7308 */ /* 0x000fe20000002400 */
[C---:B------:R-:W-:Y:S04]  /*e1d0*/  HMMA.16816.F32 R16, R224.reuse, R230, R16 ;  /* 0x000000e6e010723c */ /* 0x040fe80000001810 */
[----:B------:R-:W-:Y:S01]  /*e1e0*/  FMUL.FTZ R8, R8, UR9 ;  /* 0x0000000908087c20 */ /* 0x000fe20008410000 */
[----:B------:R-:W-:Y:S01]  /*e1f0*/  FMUL.FTZ R9, R9, UR9 ;  /* 0x0000000909097c20 */ /* 0x000fe20008410000 */
[----:B------:R-:W-:Y:S03]  /*e200*/  FMUL.FTZ R10, R10, UR9 ;  /* 0x000000090a0a7c20 */ /* 0x000fe60008410000 */
[----:B------:R-:W-:Y:S01]  /*e210*/  MUFU.TANH R222, R5 ;  /* 0x0000000500de7308 */ /* 0x000fe20000002400 */
[----:B------:R-:W-:Y:S01]  /*e220*/  FMUL.FTZ R11, R11, UR9 ;  /* 0x000000090b0b7c20 */ /* 0x000fe20008410000 */
[----:B------:R-:W-:Y:S01]  /*e230*/  FMUL.FTZ R12, R12, UR9 ;  /* 0x000000090c0c7c20 */ /* 0x000fe20008410000 */
[----:B------:R-:W-:Y:S01]  /*e240*/  FMUL.FTZ R13, R13, UR9 ;  /* 0x000000090d0d7c20 */ /* 0x000fe20008410000 */
[----:B------:R-:W-:Y:S01]  /*e250*/  FMUL.FTZ R14, R14, UR9 ;  /* 0x000000090e0e7c20 */ /* 0x000fe20008410000 */
[----:B------:R-:W-:Y:S05]  /*e260*/  FMUL.FTZ R15, R15, UR9 ;  /* 0x000000090f0f7c20 */ /* 0x000fea0008410000 */
[----:B------:R-:W-:Y:S01]  /*e270*/  MUFU.TANH R221, R6 ;  /* 0x0000000600dd7308 */ /* 0x000fe20000002400 */
[----:B------:R-:W-:Y:S01]  /*e280*/  FMUL.FTZ R18, R18, UR9 ;  /* 0x0000000912127c20 */ /* 0x000fe20008410000 */
[----:B------:R-:W-:Y:S01]  /*e290*/  FMUL.FTZ R16, R16, UR9 ;  /* 0x0000000910107c20 */ /* 0x000fe20008410000 */
[----:B------:R-:W-:Y:S07]  /*e2a0*/  FMUL.FTZ R17, R17, UR9 ;  /* 0x0000000911117c20 */ /* 0x000fee0008410000 */
[----:B------:R1:W-:Y:S10]  /*e2b0*/  MUFU.TANH R220, R7 ;  /* 0x0000000700dc7308 */ /* 0x0003f40000002400 */
[----:B------:R-:W-:Y:S10]  /*e2c0*/  MUFU.TANH R208, R8 ;  /* 0x0000000800d07308 */ /* 0x000ff40000002400 */
[----:B------:R-:W-:Y:S01]  /*e2d0*/  MUFU.TANH R212, R9 ;  /* 0x0000000900d47308 */ /* 0x000fe20000002400 */
[----:B-1----:R-:W1:Y:S09]  /*e2e0*/  LDSM.16.M88.4 R4, [R241+0xa800] ;  /* 0x00a80000f104783b */ /* 0x002e720000000200 */
[----:B------:R-:W-:Y:S10]  /*e2f0*/  MUFU.TANH R210, R10 ;  /* 0x0000000a00d27308 */ /* 0x000ff40000002400 */
[----:B------:R2:W-:Y:S10]  /*e300*/  MUFU.TANH R209, R11 ;  /* 0x0000000b00d17308 */ /* 0x0005f40000002400 */
[----:B------:R3:W-:Y:S10]  /*e310*/  MUFU.TANH R217, R18 ;  /* 0x0000001200d97308 */ /* 0x0007f40000002400 */
[----:B------:R-:W-:Y:S01]  /*e320*/  MUFU.TANH R214, R12 ;  /* 0x0000000c00d67308 */ /* 0x000fe20000002400 */
[----:B--2---:R-:W2:Y:S09]  /*e330*/  LDSM.16.M88.4 R8, [R241+0xb000] ;  /* 0x00b00000f108783b */ /* 0x004eb20000000200 */
[----:B------:R-:W-:Y:S01]  /*e340*/  MUFU.TANH R213, R13 ;  /* 0x0000000d00d57308 */ /* 0x000fe20000002400 */
[-C--:B-1----:R-:W-:Y:S03]  /*e350*/  HMMA.16816.F32 R20, R224, R4.reuse, R20 ;  /* 0x00000004e014723c */ /* 0x082fe60000001814 */
[----:B---3--:R-:W-:Y:S06]  /*e360*/  FMUL.FTZ R18, R19, UR9 ;  /* 0x0000000913127c20 */ /* 0x008fec0008410000 */
[----:B------:R-:W-:Y:S01]  /*e370*/  MUFU.TANH R215, R14 ;  /* 0x0000000e00d77308 */ /* 0x000fe20000002400 */
[C---:B------:R-:W-:Y:S09]  /*e380*/  HMMA.16816.F32 R24, R140.reuse, R4, R24 ;  /* 0x000000048c18723c */ /* 0x040ff20000001818 */
[----:B------:R-:W-:Y:S01]  /*e390*/  MUFU.TANH R219, R15 ;  /* 0x0000000f00db7308 */ /* 0x000fe20000002400 */
[-C--:B------:R-:W-:Y:S03]  /*e3a0*/  HMMA.16816.F32 R28, R140, R6.reuse, R28 ;  /* 0x000000068c1c723c */ /* 0x080fe6000000181c */
[----:B------:R-:W-:Y:S01]  /*e3b0*/  FMUL.FTZ R22, R22, UR9 ;  /* 0x0000000916167c20 */ /* 0x000fe20008410000 */
[----:B------:R-:W-:Y:S01]  /*e3c0*/  FMUL.FTZ R23, R23, UR9 ;  /* 0x0000000917177c20 */ /* 0x000fe20008410000 */
[----:B------:R-:W-:Y:S01]  /*e3d0*/  FMUL.FTZ R20, R20, UR9 ;  /* 0x0000000914147c20 */ /* 0x000fe20008410000 */
[----:B------:R-:W-:Y:S03]  /*e3e0*/  FMUL.FTZ R21, R21, UR9 ;  /* 0x0000000915157c20 */ /* 0x000fe60008410000 */
[----:B------:R-:W-:Y:S01]  /*e3f0*/  MUFU.TANH R211, R22 ;  /* 0x0000001600d37308 */ /* 0x000fe20000002400 */
[C---:B------:R-:W-:Y:S01]  /*e400*/  HMMA.16816.F32 R32, R224.reuse, R6, R32 ;  /* 0x00000006e020723c */ /* 0x040fe20000001820 */
[----:B------:R-:W1:Y:S01]  /*e410*/  LDSM.16.M88.4 R4, [R241+0xb800] ;  /* 0x00b80000f104783b */ /* 0x000e620000000200 */
[----:B------:R-:W-:Y:S04]  /*e420*/  DEPBAR.LE SB0, 0x0 ;  /* 0x000080000000791a */ /* 0x000fe80000000000 */
[----:B------:R-:W-:Y:S03]  /*e430*/  FMUL.FTZ R24, R24, UR9 ;  /* 0x0000000918187c20 */ /* 0x000fe60008410000 */
[----:B------:R-:W-:Y:S01]  /*e440*/  MUFU.TANH R2, R23 ;  /* 0x0000001700027308 */ /* 0x000fe20000002400 */
[-C--:B--2---:R-:W-:Y:S05]  /*e450*/  HMMA.16816.F32 R36, R224, R8.reuse, R36 ;  /* 0x00000008e024723c */ /* 0x084fea0000001824 */
[----:B------:R-:W-:Y:S01]  /*e460*/  FMUL.FTZ R25, R25, UR9 ;  /* 0x0000000919197c20 */ /* 0x000fe20008410000 */
[----:B------:R-:W-:Y:S03]  /*e470*/  FMUL.FTZ R26, R26, UR9 ;  /* 0x000000091a1a7c20 */ /* 0x000fe60008410000 */
[----:B------:R-:W-:Y:S01]  /*e480*/  MUFU.TANH R252, R20 ;  /* 0x0000001400fc7308 */ /* 0x000fe20000002400 */
[----:B------:R-:W-:Y:S01]  /*e490*/  BAR.SYNC.DEFER_BLOCKING 0x0 ;  /* 0x0000000000007b1d */ /* 0x000fe20000010000 */
[C---:B------:R-:W-:Y:S04]  /*e4a0*/  HMMA.16816.F32 R40, R140.reuse, R8, R40 ;  /* 0x000000088c28723c */ /* 0x040fe80000001828 */
[----:B------:R-:W-:Y:S01]  /*e4b0*/  FMUL.FTZ R33, R33, UR9 ;  /* 0x0000000921217c20 */ /* 0x000fe20008410000 */
[----:B------:R-:W-:Y:S03]  /*e4c0*/  FMUL.FTZ R32, R32, UR9 ;  /* 0x0000000920207c20 */ /* 0x000fe60008410000 */
[----:B------:R-:W-:Y:S01]  /*e4d0*/  MUFU.TANH R251, R21 ;  /* 0x0000001500fb7308 */ /* 0x000fe20000002400 */
[----:B------:R-:W-:Y:S01]  /*e4e0*/  FMUL.FTZ R27, R27, UR9 ;  /* 0x000000091b1b7c20 */ /* 0x000fe20008410000 */
[-C--:B------:R-:W-:Y:S03]  /*e4f0*/  HMMA.16816.F32 R44, R140, R10.reuse, R44 ;  /* 0x0000000a8c2c723c */ /* 0x080fe6000000182c */
[----:B------:R-:W-:Y:S01]  /*e500*/  FMUL.FTZ R36, R36, UR9 ;  /* 0x0000000924247c20 */ /* 0x000fe20008410000 */
[----:B------:R-:W-:Y:S01]  /*e510*/  FMUL.FTZ R28, R28, UR9 ;  /* 0x000000091c1c7c20 */ /* 0x000fe20008410000 */
[----:B------:R-:W-:Y:S03]  /*e520*/  FMUL.FTZ R29, R29, UR9 ;  /* 0x000000091d1d7c20 */ /* 0x000fe60008410000 */
[----:B------:R-:W-:Y:S01]  /*e530*/  MUFU.TANH R248, R33 ;  /* 0x0000002100f87308 */ /* 0x000fe20000002400 */
[----:B------:R-:W-:Y:S01]  /*e540*/  FMUL.FTZ R34, R34, UR9 ;  /* 0x0000000922227c20 */ /* 0x000fe20008410000 */
[C---:B------:R-:W-:Y:S04]  /*e550*/  HMMA.16816.F32 R48, R224.reuse, R10, R48 ;  /* 0x0000000ae030723c */ /* 0x040fe80000001830 */
[----:B------:R-:W-:Y:S01]  /*e560*/  FMUL.FTZ R43, R43, UR9 ;  /* 0x000000092b2b7c20 */ /* 0x000fe20008410000 */
[----:B------:R-:W-:Y:S03]  /*e570*/  FMUL.FTZ R41, R41, UR9 ;  /* 0x0000000929297c20 */ /* 0x000fe60008410000 */
[----:B------:R-:W-:Y:S01]  /*e580*/  MUFU.TANH R235, R32 ;  /* 0x0000002000eb7308 */ /* 0x000fe20000002400 */
[----:B------:R-:W-:Y:S01]  /*e590*/  FMUL.FTZ R42, R42, UR9 ;  /* 0x000000092a2a7c20 */ /* 0x000fe20008410000 */
[-C--:B-1----:R-:W-:Y:S03]  /*e5a0*/  HMMA.16816.F32 R52, R224, R4.reuse, R52 ;  /* 0x00000004e034723c */ /* 0x082fe60000001834 */
[----:B------:R-:W-:Y:S01]  /*e5b0*/  FMUL.FTZ R45, R45, UR9 ;  /* 0x000000092d2d7c20 */ /* 0x000fe20008410000 */
[----:B------:R-:W-:Y:S01]  /*e5c0*/  FMUL.FTZ R47, R47, UR9 ;  /* 0x000000092f2f7c20 */ /* 0x000fe20008410000 */
[----:B------:R-:W-:Y:S03]  /*e5d0*/  FMUL.FTZ R35, R35, UR9 ;  /* 0x0000000923237c20 */ /* 0x000fe60008410000 */
[----:B------:R-:W1:Y:S01]  /*e5e0*/  MUFU.TANH R135, R43 ;  /* 0x0000002b00877308 */ /* 0x000e620000002400 */
[----:B------:R-:W-:Y:S01]  /*e5f0*/  FMUL.FTZ R30, R30, UR9 ;  /* 0x000000091e1e7c20 */ /* 0x000fe20008410000 */
[C---:B------:R-:W-:Y:S04]  /*e600*/  HMMA.16816.F32 R56, R140.reuse, R4, R56 ;  /* 0x000000048c38723c */ /* 0x040fe80000001838 */
[----:B------:R-:W-:Y:S01]  /*e610*/  FMUL.FTZ R49, R49, UR9 ;  /* 0x0000000931317c20 */ /* 0x000fe20008410000 */
[----:B------:R-:W-:Y:S03]  /*e620*/  FMUL.FTZ R31, R31, UR9 ;  /* 0x000000091f1f7c20 */ /* 0x000fe60008410000 */
[----:B------:R1:W-:Y:S01]  /*e630*/  MUFU.TANH R0, R45 ;  /* 0x0000002d00007308 */ /* 0x0003e20000002400 */
[----:B------:R-:W-:Y:S01]  /*e640*/  FMUL.FTZ R40, R40, UR9 ;  /* 0x0000000928287c20 */ /* 0x000fe20008410000 */
[-C--:B------:R-:W-:Y:S03]  /*e650*/  HMMA.16816.F32 R60, R140, R6.reuse, R60 ;  /* 0x000000068c3c723c */ /* 0x080fe6000000183c */
[----:B------:R-:W-:Y:S01]  /*e660*/  FMUL.FTZ R52, R52, UR9 ;  /* 0x0000000934347c20 */ /* 0x000fe20008410000 */
[----:B------:R-:W-:Y:S01]  /*e670*/  FMUL.FTZ R53, R53, UR9 ;  /* 0x0000000935357c20 */ /* 0x000fe20008410000 */
[----:B------:R-:W-:Y:S03]  /*e680*/  FMUL.FTZ R54, R54, UR9 ;  /* 0x0000000936367c20 */ /* 0x000fe60008410000 */
[----:B------:R-:W2:Y:S01]  /*e690*/  MUFU.TANH R8, R49 ;  /* 0x0000003100087308 */ /* 0x000ea20000002400 */
[----:B------:R-:W-:Y:S01]  /*e6a0*/  FMUL.FTZ R55, R55, UR9 ;  /* 0x0000000937377c20 */ /* 0x000fe20008410000 */
[----:B------:R-:W-:Y:S04]  /*e6b0*/  HMMA.16816.F32 R64, R224, R6, R64 ;  /* 0x00000006e040723c */ /* 0x000fe80000001840 */
[----:B------:R-:W-:Y:S01]  /*e6c0*/  FMUL.FTZ R56, R56, UR9 ;  /* 0x0000000938387c20 */ /* 0x000fe20008410000 */
[----:B------:R-:W-:Y:S03]  /*e6d0*/  FMUL.FTZ R57, R57, UR9 ;  /* 0x0000000939397c20 */ /* 0x000fe60008410000 */
[----:B------:R3:W-:Y:S01]  /*e6e0*/  MUFU.TANH R33, R47 ;  /* 0x0000002f00217308 */ /* 0x0007e20000002400 */
[----:B------:R-:W-:Y:S01]  /*e6f0*/  FMUL.FTZ R44, R44, UR9 ;  /* 0x000000092c2c7c20 */ /* 0x000fe20008410000 */
[----:B-1----:R-:W-:Y:S01]  /*e700*/  MOV R45, R135 ;  /* 0x00000087002d7202 */ /* 0x002fe20000000f00 */
[----:B------:R-:W-:Y:S01]  /*e710*/  FMUL.FTZ R46, R46, UR9 ;  /* 0x000000092e2e7c20 */ /* 0x000fe20008410000 */
[----:B------:R-:W-:Y:S01]  /*e720*/  FMNMX3.FTZ R135, R132, R208, R212, !PT ;  /* 0x000000d084877276 */ /* 0x000fe200078100d4 */
[----:B------:R-:W-:Y:S01]  /*e730*/  FMUL.FTZ R60, R60, UR9 ;  /* 0x000000093c3c7c20 */ /* 0x000fe20008410000 */
[----:B------:R-:W-:Y:S01]  /*e740*/  FMUL.FTZ R37, R37, UR9 ;  /* 0x0000000925257c20 */ /* 0x000fe20008410000 */
[----:B------:R-:W-:Y:S03]  /*e750*/  FMUL.FTZ R38, R38, UR9 ;  /* 0x0000000926267c20 */ /* 0x000fe60008410000 */
[----:B------:R-:W1:Y:S01]  /*e760*/  MUFU.TANH R22, R52 ;  /* 0x0000003400167308 */ /* 0x000e620000002400 */
[----:B--2---:R2:W-:Y:S01]  /*e770*/  STL [R1], R8 ;  /* 0x0000000801007387 */ /* 0x0045e20000100800 */
[----:B------:R-:W-:Y:S01]  /*e780*/  FMUL.FTZ R39, R39, UR9 ;  /* 0x0000000927277c20 */ /* 0x000fe20008410000 */
[----:B------:R-:W-:Y:S01]  /*e790*/  FMUL.FTZ R48, R48, UR9 ;  /* 0x0000000930307c20 */ /* 0x000fe20008410000 */
[----:B------:R-:W-:Y:S01]  /*e7a0*/  FMUL.FTZ R50, R50, UR9 ;  /* 0x0000000932327c20 */ /* 0x000fe20008410000 */
[----:B------:R-:W-:Y:S01]  /*e7b0*/  FMUL.FTZ R66, R66, UR9 ;  /* 0x0000000942427c20 */ /* 0x000fe20008410000 */
[----:B------:R-:W-:Y:S01]  /*e7c0*/  FMUL.FTZ R67, R67, UR9 ;  /* 0x0000000943437c20 */ /* 0x000fe20008410000 */
[----:B------:R-:W-:Y:S03]  /*e7d0*/  FMUL.FTZ R51, R51, UR9 ;  /* 0x0000000933337c20 */ /* 0x000fe60008410000 */
[----:B------:R-:W4:Y:S01]  /*e7e0*/  MUFU.TANH R23, R53 ;  /* 0x0000003500177308 */ /* 0x000f220000002400 */
[----:B---3--:R-:W-:Y:S01]  /*e7f0*/  MOV R47, R0 ;  /* 0x00000000002f7202 */ /* 0x008fe20000000f00 */
[----:B------:R-:W-:Y:S01]  /*e800*/  FMUL.FTZ R0, R62, UR9 ;  /* 0x000000093e007c20 */ /* 0x000fe20008410000 */
[----:B------:R-:W-:Y:S01]  /*e810*/  FMUL.FTZ R58, R58, UR9 ;  /* 0x000000093a3a7c20 */ /* 0x000fe20008410000 */
[----:B------:R-:W-:Y:S01]  /*e820*/  FMUL.FTZ R59, R59, UR9 ;  /* 0x000000093b3b7c20 */ /* 0x000fe20008410000 */
[----:B------:R-:W-:Y:S01]  /*e830*/  FMUL.FTZ R61, R61, UR9 ;  /* 0x000000093d3d7c20 */ /* 0x000fe20008410000 */
[----:B------:R-:W-:Y:S01]  /*e840*/  FMUL.FTZ R64, R64, UR9 ;  /* 0x0000000940407c20 */ /* 0x000fe20008410000 */
[----:B------:R-:W-:Y:S03]  /*e850*/  FMUL.FTZ R65, R65, UR9 ;  /* 0x0000000941417c20 */ /* 0x000fe60008410000 */
[----:B------:R-:W3:Y:S01]  /*e860*/  MUFU.TANH R20, R54 ;  /* 0x0000003600147308 */ /* 0x000ee20000002400 */
[----:B-1----:R-:W-:Y:S01]  /*e870*/  STL [R1+0x20], R22 ;  /* 0x0000201601007387 */ /* 0x002fe20000100800 */
[----:B------:R-:W-:Y:S08]  /*e880*/  FMNMX3.FTZ R135, R135, R214, R213, !PT ;  /* 0x000000d687877276 */ /* 0x000ff000078100d5 */
[----:B------:R-:W1:Y:S01]  /*e890*/  MUFU.TANH R21, R55 ;  /* 0x0000003700157308 */ /* 0x000e620000002400 */
[----:B----4-:R-:W-:Y:S09]  /*e8a0*/  STL [R1+0x24], R23 ;  /* 0x0000241701007387 */ /* 0x010ff20000100800 */
[----:B------:R-:W4:Y:S01]  /*e8b0*/  MUFU.TANH R9, R56 ;  /* 0x0000003800097308 */ /* 0x000f220000002400 */
[----:B---3--:R-:W-:Y:S09]  /*e8c0*/  STL [R1+0x28], R20 ;  /* 0x0000281401007387 */ /* 0x008ff20000100800 */
[----:B------:R3:W-:Y:S01]  /*e8d0*/  MUFU.TANH R141, R0 ;  /* 0x00000000008d7308 */ /* 0x0007e20000002400 */
[----:B-1----:R-:W-:Y:S09]  /*e8e0*/  STL [R1+0x2c], R21 ;  /* 0x00002c1501007387 */ /* 0x002ff20000100800 */
[----:B------:R-:W1:Y:S01]  /*e8f0*/  MUFU.TANH R10, R57 ;  /* 0x00000039000a7308 */ /* 0x000e620000002400 */
[----:B----4-:R-:W-:Y:S09]  /*e900*/  STL [R1+0x8], R9 ;  /* 0x0000080901007387 */ /* 0x010ff20000100800 */
[----:B--2---:R-:W2:Y:S01]  /*e910*/  MUFU.TANH R8, R60 ;  /* 0x0000003c00087308 */ /* 0x004ea20000002400 */
[----:B---3--:R-:W-:Y:S09]  /*e920*/  FMUL.FTZ R0, R63, UR9 ;  /* 0x000000093f007c20 */ /* 0x008ff20008410000 */
[----:B------:R-:W3:Y:S01]  /*e930*/  MUFU.TANH R4, R66 ;  /* 0x0000004200047308 */ /* 0x000ee20000002400 */
[----:B-1----:R-:W-:Y:S09]  /*e940*/  STL [R1+0xc], R10 ;  /* 0x00000c0a01007387 */ /* 0x002ff20000100800 */
[----:B------:R1:W-:Y:S01]  /*e950*/  MUFU.TANH R142, R0 ;  /* 0x00000000008e7308 */ /* 0x0003e20000002400 */
[----:B--2---:R-:W-:Y:S09]  /*e960*/  STL [R1+0x4], R8 ;  /* 0x0000040801007387 */ /* 0x004ff20000100800 */
[----:B------:R-:W2:Y:S01]  /*e970*/  MUFU.TANH R139, R41 ;  /* 0x00000029008b7308 */ /* 0x000ea20000002400 */
[----:B---3--:R3:W-:Y:S09]  /*e980*/  STL [R1+0x18], R4 ;  /* 0x0000180401007387 */ /* 0x0087f20000100800 */
[----:B------:R2:W-:Y:S01]  /*e990*/  MUFU.TANH R32, R42 ;  /* 0x0000002a00207308 */ /* 0x0005e20000002400 */
[----:B-1----:R-:W-:Y:S04]  /*e9a0*/  FMNMX3.FTZ R0, R136, R210, R209, !PT ;  /* 0x000000d288007276 */ /* 0x002fe800078100d1 */
[----:B------:R-:W-:Y:S05]  /*e9b0*/  FMNMX3.FTZ R0, R0, R215, R219, !PT ;  /* 0x000000d700007276 */ /* 0x000fea00078100db */
[----:B------:R-:W-:Y:S10]  /*e9c0*/  MUFU.TANH R228, R24 ;  /* 0x0000001800e47308 */ /* 0x000ff40000002400 */
[----:B------:R-:W1:Y:S01]  /*e9d0*/  MUFU.TANH R229, R25 ;  /* 0x0000001900e57308 */ /* 0x000e620000002400 */
[----:B--2---:R-:W-:Y:S09]  /*e9e0*/  MOV R42, R139 ;  /* 0x0000008b002a7202 */ /* 0x004ff20000000f00 */
[----:B------:R-:W2:Y:S10]  /*e9f0*/  MUFU.TANH R19, R67 ;  /* 0x0000004300137308 */ /* 0x000eb40000002400 */
[----:B------:R-:W4:Y:S01]  /*ea00*/  MUFU.TANH R3, R36 ;  /* 0x0000002400037308 */ /* 0x000f220000002400 */
[----:B-1----:R-:W-:Y:S09]  /*ea10*/  FMNMX3.FTZ R135, R135, R228, R229, !PT ;  /* 0x000000e487877276 */ /* 0x002ff200078100e5 */
[----:B------:R-:W-:Y:S01]  /*ea20*/  MUFU.TANH R230, R26 ;  /* 0x0000001a00e67308 */ /* 0x000fe20000002400 */
[----:B--2---:R1:W-:Y:S09]  /*ea30*/  STL [R1+0x1c], R19 ;  /* 0x00001c1301007387 */ /* 0x0043f20000100800 */
[----:B------:R-:W2:Y:S01]  /*ea40*/  MUFU.TANH R231, R27 ;  /* 0x0000001b00e77308 */ /* 0x000ea20000002400 */
[----:B----4-:R-:W-:Y:S02]  /*ea50*/  MOV R41, R3 ;  /* 0x0000000300297202 */ /* 0x010fe40000000f00 */
[----:B------:R-:W-:Y:S07]  /*ea60*/  FMNMX3.FTZ R3, R137, R223, R222, !PT ;  /* 0x000000df89037276 */ /* 0x000fee00078100de */
[----:B------:R-:W-:Y:S10]  /*ea70*/  MUFU.TANH R232, R28 ;  /* 0x0000001c00e87308 */ /* 0x000ff40000002400 */
[----:B------:R-:W4:Y:S01]  /*ea80*/  MUFU.TANH R233, R29 ;  /* 0x0000001d00e97308 */ /* 0x000f220000002400 */
[----:B--2---:R-:W-:Y:S09]  /*ea90*/  FMNMX3.FTZ R0, R0, R230, R231, !PT ;  /* 0x000000e600007276 */ /* 0x004ff200078100e7 */
[----:B------:R2:W-:Y:S10]  /*eaa0*/  MUFU.TANH R250, R35 ;  /* 0x0000002300fa7308 */ /* 0x0005f40000002400 */
[----:B------:R-:W-:Y:S01]  /*eab0*/  MUFU.TANH R249, R34 ;  /* 0x0000002200f97308 */ /* 0x000fe20000002400 */
[----:B----4-:R-:W-:Y:S09]  /*eac0*/  FMNMX3.FTZ R135, R135, R232, R233, !PT ;  /* 0x000000e887877276 */ /* 0x010ff200078100e9 */
[----:B------:R-:W-:Y:S01]  /*ead0*/  MUFU.TANH R216, R16 ;  /* 0x0000001000d87308 */ /* 0x000fe20000002400 */
[----:B--2---:R-:W-:Y:S02]  /*eae0*/  MOV R35, R2 ;  /* 0x0000000200237202 */ /* 0x004fe40000000f00 */
[----:B------:R-:W-:Y:S07]  /*eaf0*/  FMNMX3.FTZ R2, R138, R221, R220, !PT ;  /* 0x000000dd8a027276 */ /* 0x000fee00078100dc */
[----:B------:R-:W2:Y:S10]  /*eb00*/  MUFU.TANH R218, R17 ;  /* 0x0000001100da7308 */ /* 0x000eb40000002400 */
[----:B------:R-:W-:Y:S10]  /*eb10*/  MUFU.TANH R234, R30 ;  /* 0x0000001e00ea7308 */ /* 0x000ff40000002400 */
[----:B------:R-:W4:Y:S01]  /*eb20*/  MUFU.TANH R24, R31 ;  /* 0x0000001f00187308 */ /* 0x000f220000002400 */
[----:B--2---:R-:W-:Y:S09]  /*eb30*/  FMNMX3.FTZ R3, R3, R216, R218, !PT ;  /* 0x000000d803037276 */ /* 0x004ff200078100da */
[----:B------:R-:W2:Y:S10]  /*eb40*/  MUFU.TANH R34, R40 ;  /* 0x0000002800227308 */ /* 0x000eb40000002400 */
[----:B------:R-:W3:Y:S01]  /*eb50*/  MUFU.TANH R18, R18 ;  /* 0x0000001200127308 */ /* 0x000ee20000002400 */
[----:B----4-:R-:W-:Y:S04]  /*eb60*/  FMNMX3.FTZ R0, R0, R234, R24, !PT ;  /* 0x000000ea00007276 */ /* 0x010fe80007810018 */
[----:B------:R-:W-:Y:S05]  /*eb70*/  FMNMX3.FTZ R0, R0, R32, R45, !PT ;  /* 0x0000002000007276 */ /* 0x000fea000781002d */
[----:B------:R-:W4:Y:S01]  /*eb80*/  MUFU.TANH R27, R44 ;  /* 0x0000002c001b7308 */ /* 0x000f220000002400 */
[----:B--2---:R-:W-:Y:S02]  /*eb90*/  FMNMX3.FTZ R135, R135, R34, R42, !PT ;  /* 0x0000002287877276 */ /* 0x004fe4000781002a */
[----:B------:R-:W-:Y:S07]  /*eba0*/  MOV R40, R211 ;  /* 0x000000d300287202 */ /* 0x000fee0000000f00 */
[----:B------:R-:W2:Y:S01]  /*ebb0*/  MUFU.TANH R26, R46 ;  /* 0x0000002e001a7308 */ /* 0x000ea20000002400 */
[----:B---3--:R-:W-:Y:S02]  /*ebc0*/  FMNMX3.FTZ R4, R2, R217, R18, !PT ;  /* 0x000000d902047276 */ /* 0x008fe40007810012 */
[----:B------:R-:W-:Y:S02]  /*ebd0*/  FMNMX3.FTZ R2, R3, R252, R251, !PT ;  /* 0x000000fc03027276 */ /* 0x000fe400078100fb */
[----:B------:R-:W-:Y:S02]  /*ebe0*/  FMNMX3.FTZ R3, R4, R40, R35, !PT ;  /* 0x0000002804037276 */ /* 0x000fe40007810023 */
[----:B------:R-:W-:Y:S03]  /*ebf0*/  FMNMX3.FTZ R2, R2, R235, R248, !PT ;  /* 0x000000eb02027276 */ /* 0x000fe600078100f8 */
[----:B------:R-:W3:Y:S01]  /*ec00*/  MUFU.TANH R31, R37 ;  /* 0x00000025001f7308 */ /* 0x000ee20000002400 */
[----:B----4-:R-:W-:Y:S02]  /*ec10*/  FMNMX3.FTZ R135, R135, R27, R47, !PT ;  /* 0x0000001b87877276 */ /* 0x010fe4000781002f */
[----:B------:R-:W-:Y:S02]  /*ec20*/  FMNMX3.FTZ R17, R3, R249, R250, !PT ;  /* 0x000000f903117276 */ /* 0x000fe400078100fa */
[----:B------:R-:W-:Y:S05]  /*ec30*/  FMNMX3.FTZ R135, R135, R9, R10, !PT ;  /* 0x0000000987877276 */ /* 0x000fea000781000a */
[----:B------:R-:W-:Y:S01]  /*ec40*/  MUFU.TANH R30, R38 ;  /* 0x00000026001e7308 */ /* 0x000fe20000002400 */
[----:B--2---:R-:W-:Y:S09]  /*ec50*/  FMNMX3.FTZ R0, R0, R26, R33, !PT ;  /* 0x0000001a00007276 */ /* 0x004ff20007810021 */
[----:B------:R-:W-:Y:S01]  /*ec60*/  MUFU.TANH R29, R39 ;  /* 0x00000027001d7308 */ /* 0x000fe20000002400 */
[----:B---3--:R-:W-:Y:S09]  /*ec70*/  FMNMX3.FTZ R16, R2, R41, R31, !PT ;  /* 0x0000002902107276 */ /* 0x008ff2000781001f */
[----:B------:R-:W-:Y:S10]  /*ec80*/  MUFU.TANH R28, R48 ;  /* 0x00000030001c7308 */ /* 0x000ff40000002400 */
[----:B------:R-:W-:Y:S10]  /*ec90*/  MUFU.TANH R46, R50 ;  /* 0x00000032002e7308 */ /* 0x000ff40000002400 */
[----:B------:R-:W-:Y:S10]  /*eca0*/  MUFU.TANH R25, R51 ;  /* 0x0000003300197308 */ /* 0x000ff40000002400 */
[----:B------:R-:W-:Y:S10]  /*ecb0*/  MUFU.TANH R139, R58 ;  /* 0x0000003a008b7308 */ /* 0x000ff40000002400 */
[----:B------:R-:W2:Y:S10]  /*ecc0*/  MUFU.TANH R140, R59 ;  /* 0x0000003b008c7308 */ /* 0x000eb40000002400 */
[----:B------:R-:W3:Y:S10]  /*ecd0*/  MUFU.TANH R225, R61 ;  /* 0x0000003d00e17308 */ /* 0x000ef40000002400 */
[----:B------:R1:W4:Y:S01]  /*ece0*/  MUFU.TANH R226, R64 ;  /* 0x0000004000e27308 */ /* 0x0003220000002400 */
[----:B--2---:R-:W-:Y:S09]  /*ecf0*/  FMNMX3.FTZ R0, R0, R139, R140, !PT ;  /* 0x0000008b00007276 */ /* 0x004ff2000781008c */
[----:B------:R1:W2:Y:S01]  /*ed00*/  MUFU.TANH R227, R65 ;  /* 0x0000004100e37308 */ /* 0x0002a20000002400 */
[----:B---3--:R-:W-:Y:S01]  /*ed10*/  FMNMX3.FTZ R135, R135, R8, R225, !PT ;  /* 0x0000000887877276 */ /* 0x008fe200078100e1 */
[----:B------:R-:W-:Y:S06]  /*ed20*/  BRA.U.ANY UP0, `(.L_x_49) ;  /* 0xffffffe5008c7547 */ /* 0x000fec000b93ffff */
.L_x_48:
[----:B------:R-:W-:Y:S01]  /*ed30*/  STL [R1+0x80], R247 ;  /* 0x000080f701007387 */ /* 0x000fe20000100800 */
[----:B------:R-:W-:Y:S01]  /*ed40*/  FMNMX3.FTZ R0, R0, R141, R142, !PT ;  /* 0x0000008d00007276 */ /* 0x000fe2000781008e */
[----:B------:R-:W-:Y:S01]  /*ed50*/  UIADD3 UR14, UPT, UPT, UR14, -0x1, URZ ;  /* 0xffffffff0e0e7890 */ /* 0x000fe2000fffe0ff */
[----:B---3--:R-:W-:Y:S01]  /*ed60*/  FMNMX3.FTZ R3, R17, R30, R29, !PT ;  /* 0x0000001e11037276 */ /* 0x008fe2000781001d */
[----:B------:R3:W-:Y:S01]  /*ed70*/  STL [R1+0x7c], R245 ;  /* 0x00007cf501007387 */ /* 0x0007e20000100800 */
[----:B------:R-:W-:Y:S01]  /*ed80*/  MOV R10, R133 ;  /* 0x00000085000a7202 */ /* 0x000fe20000000f00 */
[----:B------:R-:W-:Y:S01]  /*ed90*/  UISETP.NE.AND UP0, UPT, UR14, URZ, UPT ;  /* 0x000000ff0e00728c */ /* 0x000fe2000bf05270 */
[----:B------:R-:W-:Y:S01]  /*eda0*/  FMNMX3.FTZ R3, R3, R46, R25, !PT ;  /* 0x0000002e03037276 */ /* 0x000fe20007810019 */
[----:B------:R-:W4:Y:S01]  /*edb0*/  SHFL.BFLY PT, R6, R135, 0x2, 0x1f ;  /* 0x0c401f0087067f89 */ /* 0x000f2200000e0000 */
[----:B------:R-:W-:Y:S02]  /*edc0*/  MOV R9, R134 ;  /* 0x0000008600097202 */ /* 0x000fe40000000f00 */
[----:B------:R-:W-:Y:S05]  /*edd0*/  FMNMX3.FTZ R4, R3, R20, R21, !PT ;  /* 0x0000001403047276 */ /* 0x000fea0007810015 */
[----:B------:R-:W-:Y:S01]  /*ede0*/  LDSM.16.MT88.4 R36, [R239+0xc000] ;  /* 0x00c00000ef24783b */ /* 0x000fe20000004200 */
[----:B------:R-:W-:Y:S02]  /*edf0*/  MOV R44, R9 ;  /* 0x00000009002c7202 */ /* 0x000fe40000000f00 */
[----:B------:R-:W-:Y:S02]  /*ee00*/  MOV R43, R10 ;  /* 0x0000000a002b7202 */ /* 0x000fe40000000f00 */
[C---:B------:R-:W-:Y:S02]  /*ee10*/  IADD3 R49, PT, PT, R236.reuse, 0xc040, RZ ;  /* 0x0000c040ec317810 */ /* 0x040fe40007ffe0ff */
[----:B------:R-:W-:Y:S01]  /*ee20*/  IADD3 R48, PT, PT, R236, 0xc000, RZ ;  /* 0x0000c000ec307810 */ /* 0x000fe20007ffe0ff */
[----:B---3--:R-:W3:Y:S04]  /*ee30*/  LDL.LU R245, [R1] ;  /* 0x0000000001f57983 */ /* 0x008ee80000300800 */
[----:B------:R-:W-:Y:S04]  /*ee40*/  STL [R1+0x78], R244 ;  /* 0x000078f401007387 */ /* 0x000fe80000100800 */
[----:B------:R-:W-:Y:S04]  /*ee50*/  STL [R1+0x74], R243 ;  /* 0x000074f301007387 */ /* 0x000fe80000100800 */
[----:B------:R-:W-:Y:S04]  /*ee60*/  STL [R1+0x70], R242 ;  /* 0x000070f201007387 */ /* 0x000fe80000100800 */
[----:B------:R-:W-:Y:S04]  /*ee70*/  STL [R1+0x6c], R241 ;  /* 0x00006cf101007387 */ /* 0x000fe80000100800 */
[----:B------:R-:W-:Y:S04]  /*ee80*/  STL [R1+0x68], R240 ;  /* 0x000068f001007387 */ /* 0x000fe80000100800 */
[----:B------:R-:W-:Y:S04]  /*ee90*/  STL [R1+0x64], R238 ;  /* 0x000064ee01007387 */ /* 0x000fe80000100800 */
[----:B------:R1:W-:Y:S04]  /*eea0*/  STL [R1+0x60], R237 ;  /* 0x000060ed01007387 */ /* 0x0003e80000100800 */
[----:B------:R2:W-:Y:S01]  /*eeb0*/  STL [R1+0x94], R142 ;  /* 0x0000948e01007387 */ /* 0x0005e20000100800 */
[----:B-1----:R-:W-:Y:S03]  /*eec0*/  MOV R237, R47 ;  /* 0x0000002f00ed7202 */ /* 0x002fe60000000f00 */
[----:B--2---:R-:W2:Y:S02]  /*eed0*/  LDL.LU R142, [R1+0x18] ;  /* 0x00001800018e7983 */ /* 0x004ea40000300800 */
[----:B--2---:R-:W-:Y:S02]  /*eee0*/  FMNMX3.FTZ R4, R4, R142, R19, !PT ;  /* 0x0000008e04047276 */ /* 0x004fe40007810013 */
[----:B---3--:R-:W-:Y:S01]  /*eef0*/  FMNMX3.FTZ R2, R16, R28, R245, !PT ;  /* 0x0000001c10027276 */ /* 0x008fe200078100f5 */
[----:B------:R-:W1:Y:S01]  /*ef00*/  S2R R19, SR_TID.X ;  /* 0x0000000000137919 */ /* 0x000e620000002100 */
[----:B----4-:R-:W-:Y:S02]  /*ef10*/  FMNMX.FTZ R135, R135, R6, !PT ;  /* 0x0000000687877209 */ /* 0x010fe40007810000 */
[----:B------:R-:W-:Y:S01]  /*ef20*/  FMNMX3.FTZ R5, R2, R22, R23, !PT ;  /* 0x0000001602057276 */ /* 0x000fe20007810017 */
[----:B------:R-:W2:Y:S03]  /*ef30*/  SHFL.BFLY PT, R7, R4, 0x2, 0x1f ;  /* 0x0c401f0004077f89 */ /* 0x000ea600000e0000 */
[----:B------:R-:W-:Y:S05]  /*ef40*/  FMNMX3.FTZ R5, R5, R226, R227, !PT ;  /* 0x000000e205057276 */ /* 0x000fea00078100e3 */
[----:B------:R-:W3:Y:S08]  /*ef50*/  SHFL.BFLY PT, R2, R0, 0x2, 0x1f ;  /* 0x0c401f0000027f89 */ /* 0x000ef000000e0000 */
[----:B------:R-:W4:Y:S08]  /*ef60*/  SHFL.BFLY PT, R6, R135, 0x1, 0x1f ;  /* 0x0c201f0087067f89 */ /* 0x000f3000000e0000 */
[----:B------:R-:W4:Y:S08]  /*ef70*/  SHFL.BFLY PT, R8, R5, 0x2, 0x1f ;  /* 0x0c401f0005087f89 */ /* 0x000f3000000e0000 */
[----:B------:R-:W-:Y:S01]  /*ef80*/  LDSM.16.MT88.4 R20, [R236+0xc000] ;  /* 0x00c00000ec14783b */ /* 0x000fe20000004200 */
[----:B--2---:R-:W-:Y:S02]  /*ef90*/  FMNMX.FTZ R4, R4, R7, !PT ;  /* 0x0000000704047209 */ /* 0x004fe40007810000 */
[----:B---3--:R-:W-:Y:S05]  /*efa0*/  FMNMX.FTZ R3, R0, R2, !PT ;  /* 0x0000000200037209 */ /* 0x008fea0007810000 */
[----:B------:R-:W2:Y:S01]  /*efb0*/  SHFL.BFLY PT, R133, R4, 0x1, 0x1f ;  /* 0x0c201f0004857f89 */ /* 0x000ea200000e0000 */
[----:B-1----:R-:W-:Y:S02]  /*efc0*/  LOP3.LUT P1, RZ, R19, 0x4, RZ, 0xc0, !PT ;  /* 0x0000000413ff7812 */ /* 0x002fe4000782c0ff */
[----:B----4-:R-:W-:Y:S05]  /*efd0*/  FMNMX.FTZ R135, R135, R6, !PT ;  /* 0x0000000687877209 */ /* 0x010fea0007810000 */
[----:B------:R-:W1:Y:S01]  /*efe0*/  SHFL.BFLY PT, R2, R3, 0x1, 0x1f ;  /* 0x0c201f0003027f89 */ /* 0x000e6200000e0000 */
[C---:B------:R-:W-:Y:S01]  /*eff0*/  FSETP.NEU.FTZ.AND P0, PT, R135.reuse, -INF , PT ;  /* 0xff8000008700780b */ /* 0x040fe20003f1d000 */
[----:B------:R-:W-:Y:S06]  /*f000*/  FADD.FTZ R0, -R135, R132 ;  /* 0x0000008487007221 */ /* 0x000fec0000010100 */
[----:B------:R-:W-:Y:S01]  /*f010*/  STL [R1+0x84], R135 ;  /* 0x0000848701007387 */ /* 0x000fe20000100800 */
[----:B------:R-:W-:Y:S05]  /*f020*/  FMNMX.FTZ R5, R5, R8, !PT ;  /* 0x0000000805057209 */ /* 0x000fea0007810000 */
[----:B------:R-:W3:Y:S01]  /*f030*/  SHFL.BFLY PT, R134, R5, 0x1, 0x1f ;  /* 0x0c201f0005867f89 */ /* 0x000ee200000e0000 */
[----:B--2---:R-:W-:Y:S02]  /*f040*/  FMNMX.FTZ R133, R4, R133, !PT ;  /* 0x0000008504857209 */ /* 0x004fe40007810000 */
[----:B-1----:R-:W-:Y:S01]  /*f050*/  FMNMX.FTZ R143, R3, R2, !PT ;  /* 0x00000002038f7209 */ /* 0x002fe20007810000 */
[----:B------:R-:W-:Y:S04]  /*f060*/  FMUL.FTZ R2, R0, UR4 ;  /* 0x0000000400027c20 */ /* 0x000fe80008410000 */
[----:B------:R-:W-:Y:S01]  /*f070*/  FADD.FTZ R0, -R143, R136 ;  /* 0x000000888f007221 */ /* 0x000fe20000010100 */
[----:B------:R-:W-:Y:S01]  /*f080*/  FMUL.FTZ R136, R135, UR4 ;  /* 0x0000000487887c20 */ /* 0x000fe20008410000 */
[----:B------:R-:W-:Y:S01]  /*f090*/  STL [R1+0x88], R143 ;  /* 0x0000888f01007387 */ /* 0x000fe20000100800 */
[C---:B------:R-:W-:Y:S01]  /*f0a0*/  FMUL.FTZ R211, R143.reuse, UR4 ;  /* 0x000000048fd37c20 */ /* 0x040fe20008410000 */
[----:B------:R1:W2:Y:S02]  /*f0b0*/  MUFU.EX2 R132, R2 ;  /* 0x0000000200847308 */ /* 0x0002a40000000800 */
[----:B------:R-:W-:Y:S02]  /*f0c0*/  FSEL R136, R136, RZ, P0 ;  /* 0x000000ff88887208 */ /* 0x000fe40000000000 */
[----:B------:R-:W-:Y:S02]  /*f0d0*/  FSETP.NEU.FTZ.AND P0, PT, R143, -INF , PT ;  /* 0xff8000008f00780b */ /* 0x000fe40003f1d000 */
[----:B---3--:R-:W-:Y:S01]  /*f0e0*/  FMNMX.FTZ R134, R5, R134, !PT ;  /* 0x0000008605867209 */ /* 0x008fe20007810000 */
[--C-:B------:R-:W-:Y:S01]  /*f0f0*/  FFMA.FTZ R4, R208, UR4, -R136.reuse ;  /* 0x00000004d0047c23 */ /* 0x100fe20008010888 */
[----:B------:R-:W-:Y:S01]  /*f100*/  FSEL R211, R211, RZ, P0 ;  /* 0x000000ffd3d37208 */ /* 0x000fe20000000000 */
[--C-:B------:R-:W-:Y:S01]  /*f110*/  FFMA.FTZ R5, R212, UR4, -R136.reuse ;  /* 0x00000004d4057c23 */ /* 0x100fe20008010888 */
[----:B------:R-:W-:Y:S02]  /*f120*/  FSETP.NEU.FTZ.AND P0, PT, R134, -INF , PT ;  /* 0xff8000008600780b */ /* 0x000fe40003f1d000 */
[----:B------:R-:W-:Y:S01]  /*f130*/  MOV R208, R49 ;  /* 0x0000003100d07202 */ /* 0x000fe20000000f00 */
[----:B------:R-:W3:Y:S01]  /*f140*/  MUFU.EX2 R4, R4 ;  /* 0x0000000400047308 */ /* 0x000ee20000000800 */
[----:B------:R-:W-:Y:S01]  /*f150*/  @P1 IADD3 R208, PT, PT, R48, -0x40, RZ ;  /* 0xffffffc030d01810 */ /* 0x000fe20007ffe0ff */
[--C-:B------:R-:W-:Y:S01]  /*f160*/  FFMA.FTZ R141, R141, UR4, -R211.reuse ;  /* 0x000000048d8d7c23 */ /* 0x100fe200080108d3 */
[----:B------:R-:W-:Y:S01]  /*f170*/  FFMA.FTZ R139, R139, UR4, -R211 ;  /* 0x000000048b8b7c23 */ /* 0x000fe200080108d3 */
[----:B-1----:R-:W-:Y:S01]  /*f180*/  FMUL.FTZ R2, R0, UR4 ;  /* 0x0000000400027c20 */ /* 0x002fe20008410000 */
[----:B------:R-:W-:Y:S01]  /*f190*/  FADD.FTZ R0, -R134, R137 ;  /* 0x0000008986007221 */ /* 0x000fe20000010100 */
[----:B------:R-:W-:Y:S01]  /*f1a0*/  FFMA.FTZ R137, R229, UR4, -R136 ;  /* 0x00000004e5897c23 */ /* 0x000fe20008010888 */
[C---:B--2---:R-:W-:Y:S03]  /*f1b0*/  FMUL.FTZ R8, R132.reuse, R144 ;  /* 0x0000009084087220 */ /* 0x044fe60000410000 */
[----:B------:R-:W1:Y:S01]  /*f1c0*/  MUFU.EX2 R5, R5 ;  /* 0x0000000500057308 */ /* 0x000e620000000800 */
[C---:B------:R-:W-:Y:S01]  /*f1d0*/  FMUL.FTZ R12, R132.reuse, R152 ;  /* 0x00000098840c7220 */ /* 0x040fe20000410000 */
[C---:B------:R-:W-:Y:S01]  /*f1e0*/  FMUL.FTZ R13, R132.reuse, R153 ;  /* 0x00000099840d7220 */ /* 0x040fe20000410000 */
[----:B------:R-:W2:Y:S01]  /*f1f0*/  LDSM.16.MT88.4 R52, [R208] ;  /* 0x00000000d034783b */ /* 0x000ea20000004200 */
[C---:B------:R-:W-:Y:S01]  /*f200*/  FMUL.FTZ R56, R132.reuse, R196 ;  /* 0x000000c484387220 */ /* 0x040fe20000410000 */
[----:B------:R-:W-:Y:S01]  /*f210*/  FMUL.FTZ R61, R132, R201 ;  /* 0x000000c9843d7220 */ /* 0x000fe20000410000 */
[----:B------:R-:W-:Y:S01]  /*f220*/  IADD3 R224, PT, PT, R246, R208, RZ ;  /* 0x000000d0f6e07210 */ /* 0x000fe20007ffe0ff */
[C---:B------:R-:W-:Y:S03]  /*f230*/  FMUL.FTZ R57, R132.reuse, R197 ;  /* 0x000000c584397220 */ /* 0x040fe60000410000 */
[----:B------:R4:W4:Y:S01]  /*f240*/  MUFU.EX2 R3, R2 ;  /* 0x0000000200037308 */ /* 0x0009220000000800 */
[C---:B------:R-:W-:Y:S01]  /*f250*/  FMUL.FTZ R60, R132.reuse, R200 ;  /* 0x000000c8843c7220 */ /* 0x040fe20000410000 */
[C---:B------:R-:W-:Y:S01]  /*f260*/  FMUL.FTZ R72, R132.reuse, R72 ;  /* 0x0000004884487220 */ /* 0x040fe20000410000 */
[----:B---3--:R3:W-:Y:S01]  /*f270*/  STL [R1+0x44], R4 ;  /* 0x0000440401007387 */ /* 0x0087e20000100800 */
[C---:B------:R-:W-:Y:S01]  /*f280*/  FMUL.FTZ R73, R132.reuse, R73 ;  /* 0x0000004984497220 */ /* 0x040fe20000410000 */
[C---:B------:R-:W-:Y:S01]  /*f290*/  FMUL.FTZ R76, R132.reuse, R76 ;  /* 0x0000004c844c7220 */ /* 0x040fe20000410000 */
[C---:B------:R-:W-:Y:S01]  /*f2a0*/  FMUL.FTZ R77, R132.reuse, R77 ;  /* 0x0000004d844d7220 */ /* 0x040fe20000410000 */
[C---:B------:R-:W-:Y:S01]  /*f2b0*/  FMUL.FTZ R88, R132.reuse, R88 ;  /* 0x0000005884587220 */ /* 0x040fe20000410000 */
[C---:B------:R-:W-:Y:S01]  /*f2c0*/  FMUL.FTZ R89, R132.reuse, R89 ;  /* 0x0000005984597220 */ /* 0x040fe20000410000 */
[----:B-1----:R1:W-:Y:S01]  /*f2d0*/  STL [R1+0x48], R5 ;  /* 0x0000480501007387 */ /* 0x0023e20000100800 */
[C---:B------:R-:W-:Y:S01]  /*f2e0*/  FMUL.FTZ R92, R132.reuse, R92 ;  /* 0x0000005c845c7220 */ /* 0x040fe20000410000 */
[C---:B------:R-:W-:Y:S01]  /*f2f0*/  FMUL.FTZ R93, R132.reuse, R93 ;  /* 0x0000005d845d7220 */ /* 0x040fe20000410000 */
[C---:B------:R-:W-:Y:S01]  /*f300*/  FMUL.FTZ R104, R132.reuse, R104 ;  /* 0x0000006884687220 */ /* 0x040fe20000410000 */
[C---:B------:R-:W-:Y:S01]  /*f310*/  FMUL.FTZ R105, R132.reuse, R105 ;  /* 0x0000006984697220 */ /* 0x040fe20000410000 */
[C---:B------:R-:W-:Y:S01]  /*f320*/  FMUL.FTZ R108, R132.reuse, R108 ;  /* 0x0000006c846c7220 */ /* 0x040fe20000410000 */
[C---:B------:R-:W-:Y:S01]  /*f330*/  FMUL.FTZ R109, R132.reuse, R109 ;  /* 0x0000006d846d7220 */ /* 0x040fe20000410000 */
[----:B------:R-:W-:Y:S01]  /*f340*/  FMUL.FTZ R120, R132, R120 ;  /* 0x0000007884787220 */ /* 0x000fe20000410000 */
[----:B----4-:R-:W-:Y:S01]  /*f350*/  FMUL.FTZ R2, R0, UR4 ;  /* 0x0000000400027c20 */ /* 0x010fe20008410000 */
[----:B------:R-:W-:Y:S01]  /*f360*/  FADD.FTZ R0, -R133, R138 ;  /* 0x0000008a85007221 */ /* 0x000fe20000010100 */
[C---:B------:R-:W-:Y:S01]  /*f370*/  FMUL.FTZ R59, R3.reuse, R199 ;  /* 0x000000c7033b7220 */ /* 0x040fe20000410000 */
[C---:B------:R-:W-:Y:S01]  /*f380*/  FMUL.FTZ R10, R3.reuse, R146 ;  /* 0x00000092030a7220 */ /* 0x040fe20000410000 */
[----:B------:R4:W-:Y:S01]  /*f390*/  MUFU.EX2 R199, R137 ;  /* 0x0000008900c77308 */ /* 0x0009e20000000800 */
[----:B------:R-:W-:Y:S01]  /*f3a0*/  FMUL.FTZ R0, R0, UR4 ;  /* 0x0000000400007c20 */ /* 0x000fe20008410000 */
[C---:B------:R-:W-:Y:S01]  /*f3b0*/  FMUL.FTZ R11, R3.reuse, R147 ;  /* 0x00000093030b7220 */ /* 0x040fe20000410000 */
[C---:B------:R-:W-:Y:S01]  /*f3c0*/  FMUL.FTZ R14, R3.reuse, R154 ;  /* 0x0000009a030e7220 */ /* 0x040fe20000410000 */
[C---:B------:R-:W-:Y:S01]  /*f3d0*/  FMUL.FTZ R15, R3.reuse, R155 ;  /* 0x0000009b030f7220 */ /* 0x040fe20000410000 */
[----:B------:R-:W-:Y:S01]  /*f3e0*/  FMUL.FTZ R47, R3, R187 ;  /* 0x000000bb032f7220 */ /* 0x000fe20000410000 */
[----:B------:R-:W-:Y:S01]  /*f3f0*/  FFMA.FTZ R138, R228, UR4, -R136 ;  /* 0x00000004e48a7c23 */ /* 0x000fe20008010888 */
[--C-:B---3--:R-:W-:Y:S01]  /*f400*/  FFMA.FTZ R4, R210, UR4, -R211.reuse ;  /* 0x00000004d2047c23 */ /* 0x108fe200080108d3 */
[----:B------:R-:W-:Y:S02]  /*f410*/  FMUL.FTZ R210, R133, UR4 ;  /* 0x0000000485d27c20 */ /* 0x000fe40008410000 */
[----:B------:R-:W3:Y:S01]  /*f420*/  MUFU.EX2 R2, R2 ;  /* 0x0000000200027308 */ /* 0x000ee20000000800 */
[C---:B------:R-:W-:Y:S01]  /*f430*/  FMUL.FTZ R58, R3.reuse, R198 ;  /* 0x000000c6033a7220 */ /* 0x040fe20000410000 */
[----:B------:R-:W2:Y:S01]  /*f440*/  LDSM.16.MT88.4 R152, [R224] ;  /* 0x00000000e098783b */ /* 0x000ea20000004200 */
[C---:B------:R-:W-:Y:S01]  /*f450*/  FMUL.FTZ R62, R3.reuse, R202 ;  /* 0x000000ca033e7220 */ /* 0x040fe20000410000 */
[C---:B------:R-:W-:Y:S01]  /*f460*/  FMUL.FTZ R63, R3.reuse, R203 ;  /* 0x000000cb033f7220 */ /* 0x040fe20000410000 */
[C---:B------:R-:W-:Y:S01]  /*f470*/  FMUL.FTZ R74, R3.reuse, R74 ;  /* 0x0000004a034a7220 */ /* 0x040fe20000410000 */
[C---:B------:R-:W-:Y:S01]  /*f480*/  FMUL.FTZ R75, R3.reuse, R75 ;  /* 0x0000004b034b7220 */ /* 0x040fe20000410000 */
[C---:B------:R-:W-:Y:S03]  /*f490*/  FMUL.FTZ R78, R3.reuse, R78 ;  /* 0x0000004e034e7220 */ /* 0x040fe60000410000 */
[----:B------:R1:W-:Y:S01]  /*f4a0*/  MUFU.EX2 R212, R4 ;  /* 0x0000000400d47308 */ /* 0x0003e20000000800 */
[--C-:B----4-:R-:W-:Y:S01]  /*f4b0*/  FFMA.FTZ R137, R230, UR4, -R211.reuse ;  /* 0x00000004e6897c23 */ /* 0x110fe200080108d3 */
[C---:B------:R-:W-:Y:S01]  /*f4c0*/  FMUL.FTZ R79, R3.reuse, R79 ;  /* 0x0000004f034f7220 */ /* 0x040fe20000410000 */
[C---:B------:R-:W-:Y:S01]  /*f4d0*/  FMUL.FTZ R90, R3.reuse, R90 ;  /* 0x0000005a035a7220 */ /* 0x040fe20000410000 */
[C---:B------:R-:W-:Y:S01]  /*f4e0*/  FMUL.FTZ R91, R3.reuse, R91 ;  /* 0x0000005b035b7220 */ /* 0x040fe20000410000 */
[C---:B------:R-:W-:Y:S01]  /*f4f0*/  FMUL.FTZ R94, R3.reuse, R94 ;  /* 0x0000005e035e7220 */ /* 0x040fe20000410000 */
[C---:B------:R-:W-:Y:S01]  /*f500*/  FMUL.FTZ R95, R3.reuse, R95 ;  /* 0x0000005f035f7220 */ /* 0x040fe20000410000 */
[----:B------:R-:W-:Y:S03]  /*f510*/  FMUL.FTZ R106, R3, R106 ;  /* 0x0000006a036a7220 */ /* 0x000fe60000410000 */
[----:B------:R-:W4:Y:S01]  /*f520*/  MUFU.EX2 R0, R0 ;  /* 0x0000000000007308 */ /* 0x000f220000000800 */
[C---:B---3--:R-:W-:Y:S01]  /*f530*/  FMUL.FTZ R16, R2.reuse, R156 ;  /* 0x0000009c02107220 */ /* 0x048fe20000410000 */
[C---:B------:R-:W-:Y:S01]  /*f540*/  FMUL.FTZ R17, R2.reuse, R157 ;  /* 0x0000009d02117220 */ /* 0x040fe20000410000 */
[C---:B------:R-:W-:Y:S01]  /*f550*/  FMUL.FTZ R48, R2.reuse, R188 ;  /* 0x000000bc02307220 */ /* 0x040fe20000410000 */
[C---:B------:R-:W-:Y:S01]  /*f560*/  FMUL.FTZ R49, R2.reuse, R189 ;  /* 0x000000bd02317220 */ /* 0x040fe20000410000 */
[C---:B------:R-:W-:Y:S01]  /*f570*/  FMUL.FTZ R65, R2.reuse, R205 ;  /* 0x000000cd02417220 */ /* 0x040fe20000410000 */
[C---:B------:R-:W-:Y:S01]  /*f580*/  FMUL.FTZ R64, R2.reuse, R204 ;  /* 0x000000cc02407220 */ /* 0x040fe20000410000 */
[----:B------:R-:W-:Y:S03]  /*f590*/  FMUL.FTZ R68, R2, R68 ;  /* 0x0000004402447220 */ /* 0x000fe60000410000 */
[----:B------:R3:W-:Y:S01]  /*f5a0*/  MUFU.EX2 R238, R137 ;  /* 0x0000008900ee7308 */ /* 0x0007e20000000800 */
[----:B-1----:R-:W-:Y:S01]  /*f5b0*/  FFMA.FTZ R4, R209, UR4, -R211 ;  /* 0x00000004d1047c23 */ /* 0x002fe200080108d3 */
[----:B------:R-:W-:Y:S01]  /*f5c0*/  FMUL.FTZ R209, R134, UR4 ;  /* 0x0000000486d17c20 */ /* 0x000fe20008410000 */
[C---:B------:R-:W-:Y:S01]  /*f5d0*/  FMUL.FTZ R69, R2.reuse, R69 ;  /* 0x0000004502457220 */ /* 0x040fe20000410000 */
[C---:B------:R-:W-:Y:S01]  /*f5e0*/  FMUL.FTZ R80, R2.reuse, R80 ;  /* 0x0000005002507220 */ /* 0x040fe20000410000 */
[C---:B------:R-:W-:Y:S01]  /*f5f0*/  FMUL.FTZ R81, R2.reuse, R81 ;  /* 0x0000005102517220 */ /* 0x040fe20000410000 */
[----:B------:R-:W-:Y:S01]  /*f600*/  FMUL.FTZ R84, R2, R84 ;  /* 0x0000005402547220 */ /* 0x000fe20000410000 */
[----:B------:R-:W-:Y:S03]  /*f610*/  FSEL R209, R209, RZ, P0 ;  /* 0x000000ffd1d17208 */ /* 0x000fe60000000000 */
[----:B------:R-:W1:Y:S01]  /*f620*/  MUFU.EX2 R4, R4 ;  /* 0x0000000400047308 */ /* 0x000e620000000800 */
[----:B------:R-:W-:Y:S01]  /*f630*/  FSETP.NEU.FTZ.AND P0, PT, R133, -INF , PT ;  /* 0xff8000008500780b */ /* 0x000fe20003f1d000 */
[C---:B----4-:R-:W-:Y:S01]  /*f640*/  FMUL.FTZ R7, R0.reuse, R151 ;  /* 0x0000009700077220 */ /* 0x050fe20000410000 */
[----:B------:R-:W-:Y:S01]  /*f650*/  FMUL.FTZ R19, R0, R159 ;  /* 0x0000009f00137220 */ /* 0x000fe20000410000 */
[--C-:B------:R-:W-:Y:S01]  /*f660*/  FFMA.FTZ R5, R223, UR4, -R209.reuse ;  /* 0x00000004df057c23 */ /* 0x100fe200080108d1 */
[----:B------:R-:W-:Y:S01]  /*f670*/  FSEL R210, R210, RZ, P0 ;  /* 0x000000ffd2d27208 */ /* 0x000fe20000000000 */
[----:B------:R-:W-:Y:S01]  /*f680*/  FFMA.FTZ R6, R218, UR4, -R209 ;  /* 0x00000004da067c23 */ /* 0x000fe200080108d1 */
[----:B------:R-:W-:Y:S03]  /*f690*/  MOV R218, R44 ;  /* 0x0000002c00da7202 */ /* 0x000fe60000000f00 */
[----:B------:R4:W-:Y:S01]  /*f6a0*/  MUFU.EX2 R223, R5 ;  /* 0x0000000500df7308 */ /* 0x0009e20000000800 */
[----:B---3--:R-:W-:Y:S01]  /*f6b0*/  FFMA.FTZ R137, R231, UR4, -R211 ;  /* 0x00000004e7897c23 */ /* 0x008fe200080108d3 */
[----:B------:R-:W-:Y:S01]  /*f6c0*/  FFMA.FTZ R9, R217, UR4, -R210 ;  /* 0x00000004d9097c23 */ /* 0x000fe200080108d2 */
[----:B------:R-:W-:Y:S01]  /*f6d0*/  MOV R217, R30 ;  /* 0x0000001e00d97202 */ /* 0x000fe20000000f00 */
[C---:B------:R-:W-:Y:S01]  /*f6e0*/  FMUL.FTZ R30, R3.reuse, R170 ;  /* 0x000000aa031e7220 */ /* 0x040fe20000410000 */
[----:B------:R-:W-:Y:S01]  /*f6f0*/  MOV R170, R32 ;  /* 0x0000002000aa7202 */ /* 0x000fe20000000f00 */
[----:B------:R-:W-:Y:S01]  /*f700*/  FMUL.FTZ R32, R2, R172 ;  /* 0x000000ac02207220 */ /* 0x000fe20000410000 */
[----:B------:R-:W-:Y:S03]  /*f710*/  MOV R172, R42 ;  /* 0x0000002a00ac7202 */ /* 0x000fe60000000f00 */
[----:B------:R3:W-:Y:S01]  /*f720*/  MUFU.EX2 R242, R6 ;  /* 0x0000000600f27308 */ /* 0x0007e20000000800 */
[----:B-1----:R1:W-:Y:S01]  /*f730*/  STL [R1+0x4c], R4 ;  /* 0x00004c0401007387 */ /* 0x0023e20000100800 */
[----:B------:R-:W-:Y:S01]  /*f740*/  FMUL.FTZ R42, R3, R182 ;  /* 0x000000b6032a7220 */ /* 0x000fe20000410000 */
[----:B------:R-:W-:Y:S01]  /*f750*/  FMUL.FTZ R44, R132, R184 ;  /* 0x000000b8842c7220 */ /* 0x000fe20000410000 */
[C---:B------:R-:W-:Y:S01]  /*f760*/  FMUL.FTZ R50, R0.reuse, R190 ;  /* 0x000000be00327220 */ /* 0x040fe20000410000 */
[----:B------:R2:W-:Y:S01]  /*f770*/  STL [R1+0x8c], R134 ;  /* 0x00008c8601007387 */ /* 0x0005e20000100800 */
[C---:B------:R-:W-:Y:S01]  /*f780*/  FMUL.FTZ R51, R0.reuse, R191 ;  /* 0x000000bf00337220 */ /* 0x040fe20000410000 */
[----:B------:R-:W-:Y:S03]  /*f790*/  FMUL.FTZ R66, R0, R206 ;  /* 0x000000ce00427220 */ /* 0x000fe60000410000 */
[----:B------:R1:W-:Y:S01]  /*f7a0*/  MUFU.EX2 R240, R138 ;  /* 0x0000008a00f07308 */ /* 0x0003e20000000800 */
[----:B----4-:R-:W-:Y:S01]  /*f7b0*/  FMUL.FTZ R5, R2, R149 ;  /* 0x0000009502057220 */ /* 0x010fe20000410000 */
[C---:B------:R-:W-:Y:S01]  /*f7c0*/  FMUL.FTZ R67, R0.reuse, R207 ;  /* 0x000000cf00437220 */ /* 0x040fe20000410000 */
[C---:B------:R-:W-:Y:S01]  /*f7d0*/  FMUL.FTZ R70, R0.reuse, R70 ;  /* 0x0000004600467220 */ /* 0x040fe20000410000 */
[C---:B------:R-:W-:Y:S01]  /*f7e0*/  FMUL.FTZ R71, R0.reuse, R71 ;  /* 0x0000004700477220 */ /* 0x040fe20000410000 */
[C---:B------:R-:W-:Y:S01]  /*f7f0*/  FMUL.FTZ R82, R0.reuse, R82 ;  /* 0x0000005200527220 */ /* 0x040fe20000410000 */
[----:B------:R-:W-:Y:S01]  /*f800*/  FMUL.FTZ R83, R0, R83 ;  /* 0x0000005300537220 */ /* 0x000fe20000410000 */
[----:B------:R-:W-:Y:S01]  /*f810*/  FMUL.FTZ R85, R2, R85 ;  /* 0x0000005502557220 */ /* 0x000fe20000410000 */
[C---:B------:R-:W-:Y:S01]  /*f820*/  FMUL.FTZ R86, R0.reuse, R86 ;  /* 0x0000005600567220 */ /* 0x040fe20000410000 */
[C---:B---3--:R-:W-:Y:S01]  /*f830*/  FMUL.FTZ R6, R0.reuse, R150 ;  /* 0x0000009600067220 */ /* 0x048fe20000410000 */
[----:B------:R-:W-:Y:S01]  /*f840*/  FMUL.FTZ R87, R0, R87 ;  /* 0x0000005700577220 */ /* 0x000fe20000410000 */
[C---:B------:R-:W-:Y:S01]  /*f850*/  FMUL.FTZ R96, R2.reuse, R96 ;  /* 0x0000006002607220 */ /* 0x040fe20000410000 */
[----:B------:R-:W-:Y:S01]  /*f860*/  FMUL.FTZ R97, R2, R97 ;  /* 0x0000006102617220 */ /* 0x000fe20000410000 */
[C---:B------:R-:W-:Y:S01]  /*f870*/  FMUL.FTZ R98, R0.reuse, R98 ;  /* 0x0000006200627220 */ /* 0x040fe20000410000 */
[----:B------:R-:W-:Y:S01]  /*f880*/  FMUL.FTZ R99, R0, R99 ;  /* 0x0000006300637220 */ /* 0x000fe20000410000 */
[C---:B------:R-:W-:Y:S01]  /*f890*/  FMUL.FTZ R100, R2.reuse, R100 ;  /* 0x0000006402647220 */ /* 0x040fe20000410000 */
[----:B------:R-:W-:Y:S01]  /*f8a0*/  FMUL.FTZ R101, R2, R101 ;  /* 0x0000006502657220 */ /* 0x000fe20000410000 */
[----:B-1----:R-:W-:Y:S01]  /*f8b0*/  FFMA.FTZ R138, R251, UR4, -R209 ;  /* 0x00000004fb8a7c23 */ /* 0x002fe200080108d1 */
[--C-:B------:R-:W-:Y:S01]  /*f8c0*/  FFMA.FTZ R4, R214, UR4, -R136.reuse ;  /* 0x00000004d6047c23 */ /* 0x100fe20008010888 */
[C---:B------:R-:W-:Y:S01]  /*f8d0*/  FMUL.FTZ R102, R0.reuse, R102 ;  /* 0x0000006600667220 */ /* 0x040fe20000410000 */
[----:B------:R1:W-:Y:S01]  /*f8e0*/  MUFU.EX2 R214, R9 ;  /* 0x0000000900d67308 */ /* 0x0003e20000000800 */
[----:B------:R-:W-:Y:S01]  /*f8f0*/  FMUL.FTZ R103, R0, R103 ;  /* 0x0000006700677220 */ /* 0x000fe20000410000 */
[----:B--2---:R-:W2:Y:S01]  /*f900*/  LDL.LU R134, [R1+0x4c] ;  /* 0x00004c0001867983 */ /* 0x004ea20000300800 */
[C---:B------:R-:W-:Y:S01]  /*f910*/  FMUL.FTZ R107, R3.reuse, R107 ;  /* 0x0000006b036b7220 */ /* 0x040fe20000410000 */
[C---:B------:R-:W-:Y:S01]  /*f920*/  FMUL.FTZ R110, R3.reuse, R110 ;  /* 0x0000006e036e7220 */ /* 0x040fe20000410000 */
[C---:B------:R-:W-:Y:S01]  /*f930*/  FMUL.FTZ R111, R3.reuse, R111 ;  /* 0x0000006f036f7220 */ /* 0x040fe20000410000 */
[C---:B------:R-:W-:Y:S01]  /*f940*/  FMUL.FTZ R112, R2.reuse, R112 ;  /* 0x0000007002707220 */ /* 0x040fe20000410000 */
[----:B------:R-:W-:Y:S03]  /*f950*/  FMUL.FTZ R113, R2, R113 ;  /* 0x0000007102717220 */ /* 0x000fe60000410000 */
[----:B------:R3:W-:Y:S01]  /*f960*/  MUFU.EX2 R143, R4 ;  /* 0x00000004008f7308 */ /* 0x0007e20000000800 */
[C---:B------:R-:W-:Y:S01]  /*f970*/  FMUL.FTZ R114, R0.reuse, R114 ;  /* 0x0000007200727220 */ /* 0x040fe20000410000 */
[----:B------:R-:W-:Y:S01]  /*f980*/  FMUL.FTZ R115, R0, R115 ;  /* 0x0000007300737220 */ /* 0x000fe20000410000 */
[C---:B------:R-:W-:Y:S01]  /*f990*/  FMUL.FTZ R116, R2.reuse, R116 ;  /* 0x0000007402747220 */ /* 0x040fe20000410000 */
[----:B------:R-:W-:Y:S01]  /*f9a0*/  FMUL.FTZ R117, R2, R117 ;  /* 0x0000007502757220 */ /* 0x000fe20000410000 */
[C---:B------:R-:W-:Y:S01]  /*f9b0*/  FMUL.FTZ R118, R0.reuse, R118 ;  /* 0x0000007600767220 */ /* 0x040fe20000410000 */
[----:B------:R-:W-:Y:S01]  /*f9c0*/  FMUL.FTZ R119, R0, R119 ;  /* 0x0000007700777220 */ /* 0x000fe20000410000 */
[C---:B------:R-:W-:Y:S01]  /*f9d0*/  FMUL.FTZ R121, R132.reuse, R121 ;  /* 0x0000007984797220 */ /* 0x040fe20000410000 */
[C---:B------:R-:W-:Y:S01]  /*f9e0*/  FMUL.FTZ R122, R3.reuse, R122 ;  /* 0x0000007a037a7220 */ /* 0x040fe20000410000 */
[C---:B-1----:R-:W-:Y:S01]  /*f9f0*/  FMUL.FTZ R9, R132.reuse, R145 ;  /* 0x0000009184097220 */ /* 0x042fe20000410000 */
[C---:B------:R-:W-:Y:S01]  /*fa00*/  FMUL.FTZ R123, R3.reuse, R123 ;  /* 0x0000007b037b7220 */ /* 0x040fe20000410000 */
[C---:B------:R-:W-:Y:S01]  /*fa10*/  FMUL.FTZ R124, R132.reuse, R124 ;  /* 0x0000007c847c7220 */ /* 0x040fe20000410000 */
[----:B------:R-:W-:Y:S01]  /*fa20*/  FMUL.FTZ R125, R132, R125 ;  /* 0x0000007d847d7220 */ /* 0x000fe20000410000 */
[C---:B------:R-:W-:Y:S01]  /*fa30*/  FMUL.FTZ R126, R3.reuse, R126 ;  /* 0x0000007e037e7220 */ /* 0x040fe20000410000 */
[----:B------:R-:W-:Y:S01]  /*fa40*/  FMUL.FTZ R127, R3, R127 ;  /* 0x0000007f037f7220 */ /* 0x000fe20000410000 */
[C---:B------:R-:W-:Y:S01]  /*fa50*/  FMUL.FTZ R128, R2.reuse, R128 ;  /* 0x0000008002807220 */ /* 0x040fe20000410000 */
[----:B------:R-:W-:Y:S01]  /*fa60*/  FMUL.FTZ R129, R2, R129 ;  /* 0x0000008102817220 */ /* 0x000fe20000410000 */
[--C-:B---3--:R-:W-:Y:S01]  /*fa70*/  FFMA.FTZ R4, R213, UR4, -R136.reuse ;  /* 0x00000004d5047c23 */ /* 0x108fe20008010888 */
[C---:B------:R-:W-:Y:S01]  /*fa80*/  FMUL.FTZ R130, R0.reuse, R130 ;  /* 0x0000008200827220 */ /* 0x040fe20000410000 */
[----:B------:R1:W-:Y:S01]  /*fa90*/  MUFU.EX2 R213, R137 ;  /* 0x0000008900d57308 */ /* 0x0003e20000000800 */
[----:B------:R-:W-:Y:S01]  /*faa0*/  FMUL.FTZ R131, R0, R131 ;  /* 0x0000008300837220 */ /* 0x000fe20000410000 */
[----:B------:R-:W-:Y:S01]  /*fab0*/  LDSM.16.MT88.4 R188, [R208+0x1800] ;  /* 0x00180000d0bc783b */ /* 0x000fe20000004200 */
[--C-:B------:R-:W-:Y:S07]  /*fac0*/  FFMA.FTZ R140, R140, UR4, -R211.reuse ;  /* 0x000000048c8c7c23 */ /* 0x100fee00080108d3 */
[----:B------:R3:W4:Y:S01]  /*fad0*/  MUFU.EX2 R244, R4 ;  /* 0x0000000400f47308 */ /* 0x0007220000000800 */
[----:B-1----:R-:W-:Y:S01]  /*fae0*/  FFMA.FTZ R137, R232, UR4, -R136 ;  /* 0x00000004e8897c23 */ /* 0x002fe20008010888 */
[----:B---3--:R-:W-:Y:S01]  /*faf0*/  FFMA.FTZ R4, R215, UR4, -R211 ;  /* 0x00000004d7047c23 */ /* 0x008fe200080108d3 */
[----:B----4-:R-:W-:Y:S01]  /*fb00*/  F2FP.F16.F32.PACK_AB R146, R244, R143 ;  /* 0x0000008ff492723e */ /* 0x010fe200000000ff */
[----:B------:R-:W3:Y:S06]  /*fb10*/  LDL.LU R215, [R1+0x44] ;  /* 0x0000440001d77983 */ /* 0x000eec0000300800 */
[----:B------:R1:W-:Y:S01]  /*fb20*/  MUFU.EX2 R135, R4 ;  /* 0x0000000400877308 */ /* 0x0003e20000000800 */
[----:B------:R4:W-:Y:S01]  /*fb30*/  STL [R1+0x90], R133 ;  /* 0x0000908501007387 */ /* 0x0009e20000100800 */
[--C-:B-1----:R-:W-:Y:S08]  /*fb40*/  FFMA.FTZ R4, R222, UR4, -R209.reuse ;  /* 0x00000004de047c23 */ /* 0x102ff000080108d1 */
[----:B------:R1:W-:Y:S01]  /*fb50*/  MUFU.EX2 R222, R4 ;  /* 0x0000000400de7308 */ /* 0x0003e20000000800 */
[----:B----4-:R-:W3:Y:S01]  /*fb60*/  LDL.LU R133, [R1+0x48] ;  /* 0x0000480001857983 */ /* 0x010ee20000300800 */
[--C-:B-1----:R-:W-:Y:S08]  /*fb70*/  FFMA.FTZ R4, R221, UR4, -R210.reuse ;  /* 0x00000004dd047c23 */ /* 0x102ff000080108d2 */
[----:B------:R1:W-:Y:S02]  /*fb80*/  MUFU.EX2 R221, R4 ;  /* 0x0000000400dd7308 */ /* 0x0003e40000000800 */
[--C-:B-1----:R-:W-:Y:S08]  /*fb90*/  FFMA.FTZ R4, R220, UR4, -R210.reuse ;  /* 0x00000004dc047c23 */ /* 0x102ff000080108d2 */
[----:B------:R1:W4:Y:S02]  /*fba0*/  MUFU.EX2 R220, R4 ;  /* 0x0000000400dc7308 */ /* 0x0003240000000800 */
[----:B-1----:R-:W-:Y:S01]  /*fbb0*/  FFMA.FTZ R4, R216, UR4, -R209 ;  /* 0x00000004d8047c23 */ /* 0x002fe200080108d1 */
[----:B----4-:R-:W-:Y:S02]  /*fbc0*/  F2FP.F16.F32.PACK_AB R149, R220, R221 ;  /* 0x000000dddc95723e */ /* 0x010fe400000000ff */
[----:B------:R-:W-:Y:S05]  /*fbd0*/  MOV R216, R43 ;  /* 0x0000002b00d87202 */ /* 0x000fea0000000f00 */
[----:B------:R1:W4:Y:S01]  /*fbe0*/  MUFU.EX2 R247, R4 ;  /* 0x0000000400f77308 */ /* 0x0003220000000800 */
[----:B------:R-:W-:Y:S01]  /*fbf0*/  FMUL.FTZ R43, R3, R183 ;  /* 0x000000b7032b7220 */ /* 0x000fe20000410000 */
[----:B-1----:R-:W-:Y:S01]  /*fc00*/  FFMA.FTZ R4, R18, UR4, -R210 ;  /* 0x0000000412047c23 */ /* 0x002fe200080108d2 */
[----:B----4-:R-:W-:Y:S01]  /*fc10*/  F2FP.F16.F32.PACK_AB R150, R242, R247 ;  /* 0x000000f7f296723e */ /* 0x010fe200000000ff */
[----:B------:R-:W-:Y:S06]  /*fc20*/  FMUL.FTZ R18, R0, R158 ;  /* 0x0000009e00127220 */ /* 0x000fec0000410000 */
[----:B------:R1:W4:Y:S01]  /*fc30*/  MUFU.EX2 R241, R4 ;  /* 0x0000000400f17308 */ /* 0x0003220000000800 */
[----:B------:R-:W3:Y:S01]  /*fc40*/  LDSM.16.MT88.4 R156, [R236+0xe000] ;  /* 0x00e00000ec9c783b */ /* 0x000ee20000004200 */
[----:B-1----:R-:W-:Y:S01]  /*fc50*/  FFMA.FTZ R4, R219, UR4, -R211 ;  /* 0x00000004db047c23 */ /* 0x002fe200080108d3 */
[----:B----4-:R-:W-:Y:S02]  /*fc60*/  F2FP.F16.F32.PACK_AB R151, R241, R214 ;  /* 0x000000d6f197723e */ /* 0x010fe400000000ff */
[----:B------:R-:W-:Y:S05]  /*fc70*/  MOV R219, R31 ;  /* 0x0000001f00db7202 */ /* 0x000fea0000000f00 */
[----:B------:R1:W4:Y:S01]  /*fc80*/  MUFU.EX2 R243, R4 ;  /* 0x0000000400f37308 */ /* 0x0003220000000800 */
[----:B------:R-:W-:Y:S09]  /*fc90*/  FMUL.FTZ R31, R3, R171 ;  /* 0x000000ab031f7220 */ /* 0x000ff20000410000 */
[----:B------:R4:W-:Y:S01]  /*fca0*/  MUFU.EX2 R171, R138 ;  /* 0x0000008a00ab7308 */ /* 0x0009e20000000800 */
[----:B-1----:R-:W-:Y:S01]  /*fcb0*/  FMUL.FTZ R4, R2, R148 ;  /* 0x0000009402047220 */ /* 0x002fe20000410000 */
[----:B------:R-:W-:Y:S02]  /*fcc0*/  F2FP.F16.F32.PACK_AB R148, R222, R223 ;  /* 0x000000dfde94723e */ /* 0x000fe400000000ff */
[----:B----4-:R-:W-:Y:S05]  /*fcd0*/  F2FP.F16.F32.PACK_AB R147, R243, R135 ;  /* 0x00000087f393723e */ /* 0x010fea00000000ff */
[-C--:B------:R-:W-:Y:S05]  /*fce0*/  HMMA.16816.F32 R4, R148, R20.reuse, R4 ;  /* 0x000000149404723c */ /* 0x080fea0000001804 */
[--C-:B------:R-:W-:Y:S02]  /*fcf0*/  FFMA.FTZ R138, R235, UR4, -R209.reuse ;  /* 0x00000004eb8a7c23 */ /* 0x100fe400080108d1 */
[----:B------:R-:W-:Y:S01]  /*fd00*/  MUFU.EX2 R235, R139 ;  /* 0x0000008b00eb7308 */ /* 0x000fe20000000800 */
[----:B--2---:R-:W-:Y:S02]  /*fd10*/  F2FP.F16.F32.PACK_AB R145, R134, R212 ;  /* 0x000000d48691723e */ /* 0x004fe400000000ff */
[----:B---3--:R-:W-:Y:S07]  /*fd20*/  F2FP.F16.F32.PACK_AB R144, R133, R215 ;  /* 0x000000d78590723e */ /* 0x008fee00000000ff */
[C---:B------:R-:W-:Y:S04]  /*fd30*/  HMMA.16816.F32 R8, R144.reuse, R20, R8 ;  /* 0x000000149008723c */ /* 0x040fe80000001808 */
[C---:B------:R-:W-:Y:S01]  /*fd40*/  FMUL.FTZ R20, R2.reuse, R160 ;  /* 0x000000a002147220 */ /* 0x040fe20000410000 */
[----:B------:R-:W-:Y:S01]  /*fd50*/  MOV R160, R46 ;  /* 0x0000002e00a07202 */ /* 0x000fe20000000f00 */
[----:B------:R-:W-:Y:S01]  /*fd60*/  FMUL.FTZ R21, R2, R161 ;  /* 0x000000a102157220 */ /* 0x000fe20000410000 */
[----:B------:R-:W-:Y:S01]  /*fd70*/  MOV R161, R26 ;  /* 0x0000001a00a17202 */ /* 0x000fe20000000f00 */
[-C--:B------:R-:W-:Y:S03]  /*fd80*/  HMMA.16816.F32 R12, R144, R22.reuse, R12 ;  /* 0x00000016900c723c */ /* 0x080fe6000000180c */
[C---:B------:R-:W-:Y:S01]  /*fd90*/  FMUL.FTZ R26, R3.reuse, R166 ;  /* 0x000000a6031a7220 */ /* 0x040fe20000410000 */
[----:B------:R-:W-:Y:S01]  /*fda0*/  MOV R166, R27 ;  /* 0x0000001b00a67202 */ /* 0x000fe20000000f00 */
[C---:B------:R-:W-:Y:S01]  /*fdb0*/  FMUL.FTZ R27, R3.reuse, R167 ;  /* 0x000000a7031b7220 */ /* 0x040fe20000410000 */
[----:B------:R-:W-:Y:S01]  /*fdc0*/  MOV R167, R28 ;  /* 0x0000001c00a77202 */ /* 0x000fe20000000f00 */
[----:B------:R-:W-:Y:S01]  /*fdd0*/  FMUL.FTZ R28, R132, R168 ;  /* 0x000000a8841c7220 */ /* 0x000fe20000410000 */
[C---:B------:R-:W-:Y:S04]  /*fde0*/  HMMA.16816.F32 R16, R148.reuse, R22, R16 ;  /* 0x000000169410723c */ /* 0x040fe80000001810 */
[C---:B------:R-:W-:Y:S01]  /*fdf0*/  FMUL.FTZ R22, R0.reuse, R162 ;  /* 0x000000a200167220 */ /* 0x040fe20000410000 */
[----:B------:R-:W-:Y:S01]  /*fe00*/  FMUL.FTZ R23, R0, R163 ;  /* 0x000000a300177220 */ /* 0x000fe20000410000 */
[----:B------:R-:W-:Y:S01]  /*fe10*/  MOV R162, R25 ;  /* 0x0000001900a27202 */ /* 0x000fe20000000f00 */
[C---:B------:R-:W-:Y:S01]  /*fe20*/  FMUL.FTZ R25, R132.reuse, R165 ;  /* 0x000000a584197220 */ /* 0x040fe20000410000 */
[----:B------:R-:W-:Y:S01]  /*fe30*/  MOV R163, R24 ;  /* 0x0000001800a37202 */ /* 0x000fe20000000f00 */
[----:B------:R-:W-:Y:S01]  /*fe40*/  FMUL.FTZ R24, R132, R164 ;  /* 0x000000a484187220 */ /* 0x000fe20000410000 */
[----:B------:R-:W-:Y:S01]  /*fe50*/  MOV R164, R33 ;  /* 0x0000002100a47202 */ /* 0x000fe20000000f00 */
[----:B------:R-:W-:Y:S01]  /*fe60*/  FMUL.FTZ R33, R2, R173 ;  /* 0x000000ad02217220 */ /* 0x000fe20000410000 */
[-C--:B------:R-:W-:Y:S03]  /*fe70*/  HMMA.16816.F32 R20, R148, R36.reuse, R20 ;  /* 0x000000249414723c */ /* 0x080fe60000001814 */
[----:B------:R-:W-:Y:S01]  /*fe80*/  MOV R187, R163 ;  /* 0x000000a300bb7202 */ /* 0x000fe20000000f00 */
[----:B------:R-:W-:Y:S01]  /*fe90*/  FMUL.FTZ R46, R3, R186 ;  /* 0x000000ba032e7220 */ /* 0x000fe20000410000 */
[----:B------:R-:W-:Y:S01]  /*fea0*/  MOV R173, R34 ;  /* 0x0000002200ad7202 */ /* 0x000fe20000000f00 */
[----:B------:R-:W-:Y:S01]  /*feb0*/  FMUL.FTZ R34, R0, R174 ;  /* 0x000000ae00227220 */ /* 0x000fe20000410000 */
[----:B------:R-:W-:Y:S01]  /*fec0*/  MOV R174, R35 ;  /* 0x0000002300ae7202 */ /* 0x000fe20000000f00 */
[C---:B------:R-:W-:Y:S04]  /*fed0*/  HMMA.16816.F32 R24, R144.reuse, R36, R24 ;  /* 0x000000249018723c */ /* 0x040fe80000001818 */
[----:B------:R-:W-:Y:S01]  /*fee0*/  MOV R168, R29 ;  /* 0x0000001d00a87202 */ /* 0x000fe20000000f00 */
[----:B------:R-:W-:Y:S01]  /*fef0*/  FMUL.FTZ R29, R132, R169 ;  /* 0x000000a9841d7220 */ /* 0x000fe20000410000 */
[----:B------:R-:W-:Y:S01]  /*ff00*/  FMUL.FTZ R35, R0, R175 ;  /* 0x000000af00237220 */ /* 0x000fe20000410000 */
[C---:B------:R-:W-:Y:S01]  /*ff10*/  FMUL.FTZ R37, R2.reuse, R177 ;  /* 0x000000b102257220 */ /* 0x040fe20000410000 */
[----:B------:R-:W-:Y:S01]  /*ff20*/  MOV R175, R40 ;  /* 0x0000002800af7202 */ /* 0x000fe20000000f00 */
[----:B------:R-:W-:Y:S01]  /*ff30*/  FMUL.FTZ R36, R2, R176 ;  /* 0x000000b002247220 */ /* 0x000fe20000410000 */
[----:B------:R-:W-:Y:S01]  /*ff40*/  MOV R169, R45 ;  /* 0x0000002d00a97202 */ /* 0x000fe20000000f00 */
[C---:B------:R-:W-:Y:S01]  /*ff50*/  FMUL.FTZ R45, R132.reuse, R185 ;  /* 0x000000b9842d7220 */ /* 0x040fe20000410000 */
[-C--:B------:R-:W-:Y:S01]  /*ff60*/  HMMA.16816.F32 R28, R144, R38.reuse, R28 ;  /* 0x00000026901c723c */ /* 0x080fe2000000181c */
[----:B------:R1:W-:Y:S02]  /*ff70*/  MUFU.EX2 R176, R138 ;  /* 0x0000008a00b07308 */ /* 0x0003e40000000800 */
[----:B------:R-:W-:Y:S01]  /*ff80*/  MOV R182, R173 ;  /* 0x000000ad00b67202 */ /* 0x000fe20000000f00 */
[----:B------:R-:W-:Y:S01]  /*ff90*/  FMUL.FTZ R40, R132, R180 ;  /* 0x000000b484287220 */ /* 0x000fe20000410000 */
[----:B------:R-:W-:Y:S02]  /*ffa0*/  MOV R173, R237 ;  /* 0x000000ed00ad7202 */ /* 0x000fe40000000f00 */
[----:B------:R-:W-:Y:S01]  /*ffb0*/  MOV R165, R41 ;  /* 0x0000002900a57202 */ /* 0x000fe20000000f00 */
[C---:B------:R-:W-:Y:S04]  /*ffc0*/  HMMA.16816.F32 R32, R148.reuse, R38, R32 ;  /* 0x000000269420723c */ /* 0x040fe80000001820 */
[C---:B------:R-:W-:Y:S01]  /*ffd0*/  FMUL.FTZ R39, R0.reuse, R179 ;  /* 0x000000b300277220 */ /* 0x040fe20000410000 */
[----:B------:R-:W-:Y:S01]  /*ffe0*/  FMUL.FTZ R38, R0, R178 ;  /* 0x000000b200267220 */ /* 0x000fe20000410000 */
[----:B------:R2:W-:Y:S01]  /*fff0*/  MUFU.EX2 R179, R137 ;  /* 0x0000008900b37308 */ /* 0x0005e20000000800 */
[----:B------:R-:W-:Y:S01]  /*10000*/  FMUL.FTZ R41, R132, R181 ;  /* 0x000000b584297220 */ /* 0x000fe20000410000 */
[----:B------:R-:W-:Y:S02]  /*10010*/  MOV R186, R172 ;  /* 0x000000ac00ba7202 */ /* 0x000fe40000000f00 */
[----:B------:R-:W-:Y:S01]  /*10020*/  MOV R172, R161 ;  /* 0x000000a100ac7202 */ /* 0x000fe20000000f00 */
[----:B-1----:R-:W-:Y:S01]  /*10030*/  FFMA.FTZ R138, R165, UR4, -R209 ;  /* 0x00000004a58a7c23 */ /* 0x002fe200080108d1 */
[-C--:B------:R-:W-:Y:S03]  /*10040*/  HMMA.16816.F32 R36, R148, R52.reuse, R36 ;  /* 0x000000349424723c */ /* 0x080fe60000001824 */
[----:B------:R-:W-:Y:S02]  /*10050*/  MOV R165, R164 ;  /* 0x000000a400a57202 */ /* 0x000fe40000000f00 */
[----:B------:R-:W3:Y:S01]  /*10060*/  LDL.LU R164, [R1+0x8] ;  /* 0x0000080001a47983 */ /* 0x000ee20000300800 */
[----:B------:R-:W-:Y:S02]  /*10070*/  MOV R180, R170 ;  /* 0x000000aa00b47202 */ /* 0x000fe40000000f00 */
[C---:B------:R-:W-:Y:S04]  /*10080*/  HMMA.16816.F32 R40, R144.reuse, R52, R40 ;  /* 0x000000349028723c */ /* 0x040fe80000001828 */
[----:B--2---:R-:W-:Y:S01]  /*10090*/  FFMA.FTZ R137, R233, UR4, -R136 ;  /* 0x00000004e9897c23 */ /* 0x004fe20008010888 */
[C---:B------:R-:W-:Y:S01]  /*100a0*/  FMUL.FTZ R52, R2.reuse, R192 ;  /* 0x000000c002347220 */ /* 0x040fe20000410000 */
[----:B------:R-:W-:Y:S01]  /*100b0*/  MUFU.EX2 R233, R141 ;  /* 0x0000008d00e97308 */ /* 0x000fe20000000800 */
[----:B------:R-:W-:Y:S01]  /*100c0*/  FMUL.FTZ R53, R2, R193 ;  /* 0x000000c102357220 */ /* 0x000fe20000410000 */
[-C--:B------:R-:W-:Y:S03]  /*100d0*/  HMMA.16816.F32 R44, R144, R54.reuse, R44 ;  /* 0x00000036902c723c */ /* 0x080fe6000000182c */
[----:B------:R-:W-:Y:S02]  /*100e0*/  MOV R170, R168 ;  /* 0x000000a800aa7202 */ /* 0x000fe40000000f00 */
[----:B------:R-:W-:Y:S03]  /*100f0*/  MOV R168, R167 ;  /* 0x000000a700a87202 */ /* 0x000fe60000000f00 */
[----:B------:R1:W-:Y:S01]  /*10100*/  MUFU.EX2 R183, R137 ;  /* 0x0000008900b77308 */ /* 0x0003e20000000800 */
[----:B------:R-:W-:Y:S01]  /*10110*/  MOV R167, R160 ;  /* 0x000000a000a77202 */ /* 0x000fe20000000f00 */
[C---:B------:R-:W-:Y:S04]  /*10120*/  HMMA.16816.F32 R48, R148.reuse, R54, R48 ;  /* 0x000000369430723c */ /* 0x040fe80000001830 */
[C---:B------:R-:W-:Y:S01]  /*10130*/  FMUL.FTZ R54, R0.reuse, R194 ;  /* 0x000000c200367220 */ /* 0x040fe20000410000 */
[----:B------:R-:W-:Y:S03]  /*10140*/  FMUL.FTZ R55, R0, R195 ;  /* 0x000000c300377220 */ /* 0x000fe60000410000 */
[----:B------:R-:W-:Y:S04]  /*10150*/  MUFU.EX2 R192, R138 ;  /* 0x0000008a00c07308 */ /* 0x000fe80000000800 */
[-C--:B------:R-:W-:Y:S03]  /*10160*/  HMMA.16816.F32 R52, R148, R152.reuse, R52 ;  /* 0x000000989434723c */ /* 0x080fe60000001834 */
[----:B-1----:R-:W-:Y:S04]  /*10170*/  FFMA.FTZ R137, R234, UR4, -R211 ;  /* 0x00000004ea897c23 */ /* 0x002fe800080108d3 */
[----:B------:R1:W-:Y:S01]  /*10180*/  MUFU.EX2 R177, R137 ;  /* 0x0000008900b17308 */ /* 0x0003e20000000800 */
[C---:B------:R-:W-:Y:S08]  /*10190*/  HMMA.16816.F32 R56, R144.reuse, R152, R56 ;  /* 0x000000989038723c */ /* 0x040ff00000001838 */
[-C--:B------:R-:W-:Y:S08]  /*101a0*/  HMMA.16816.F32 R60, R144, R154.reuse, R60 ;  /* 0x0000009a903c723c */ /* 0x080ff0000000183c */
[C---:B------:R-:W-:Y:S01]  /*101b0*/  HMMA.16816.F32 R64, R148.reuse, R154, R64 ;  /* 0x0000009a9440723c */ /* 0x040fe20000001840 */
[----:B------:R-:W2:Y:S03]  /*101c0*/  LDSM.16.MT88.4 R152, [R239+0xe000] ;  /* 0x00e00000ef98783b */ /* 0x000ea60000004200 */
[--C-:B-1----:R-:W-:Y:S04]  /*101d0*/  FFMA.FTZ R137, R252, UR4, -R209.reuse ;  /* 0x00000004fc897c23 */ /* 0x102fe800080108d1 */
[-C--:B------:R-:W-:Y:S01]  /*101e0*/  HMMA.16816.F32 R68, R148, R156.reuse, R68 ;  /* 0x0000009c9444723c */ /* 0x080fe20000001844 */
[----:B------:R1:W-:Y:S07]  /*101f0*/  MUFU.EX2 R178, R137 ;  /* 0x0000008900b27308 */ /* 0x0003ee0000000800 */
[C---:B------:R-:W-:Y:S08]  /*10200*/  HMMA.16816.F32 R72, R144.reuse, R156, R72 ;  /* 0x0000009c9048723c */ /* 0x040ff00000001848 */
[-C--:B------:R-:W-:Y:S03]  /*10210*/  HMMA.16816.F32 R76, R144, R158.reuse, R76 ;  /* 0x0000009e904c723c */ /* 0x080fe6000000184c */
[--C-:B-1----:R-:W-:Y:S01]  /*10220*/  FFMA.FTZ R137, R175, UR4, -R210.reuse ;  /* 0x00000004af897c23 */ /* 0x102fe200080108d2 */
[----:B------:R-:W-:Y:S03]  /*10230*/  MOV R175, R169 ;  /* 0x000000a900af7202 */ /* 0x000fe60000000f00 */
[----:B------:R1:W-:Y:S01]  /*10240*/  MUFU.EX2 R185, R137 ;  /* 0x0000008900b97308 */ /* 0x0003e20000000800 */
[C---:B------:R-:W-:Y:S01]  /*10250*/  HMMA.16816.F32 R80, R148.reuse, R158, R80 ;  /* 0x0000009e9450723c */ /* 0x040fe20000001850 */
[----:B------:R-:W4:Y:S07]  /*10260*/  LDSM.16.MT88.4 R156, [R208+0x2000] ;  /* 0x00200000d09c783b */ /* 0x000f2e0000004200 */
[-C--:B--2---:R-:W-:Y:S03]  /*10270*/  HMMA.16816.F32 R84, R148, R152.reuse, R84 ;  /* 0x000000989454723c */ /* 0x084fe60000001854 */
[--C-:B-1----:R-:W-:Y:S05]  /*10280*/  FFMA.FTZ R137, R174, UR4, -R210.reuse ;  /* 0x00000004ae897c23 */ /* 0x102fea00080108d2 */
[C---:B------:R-:W-:Y:S01]  /*10290*/  HMMA.16816.F32 R88, R144.reuse, R152, R88 ;  /* 0x000000989058723c */ /* 0x040fe20000001858 */
[----:B------:R1:W2:Y:S03]  /*102a0*/  MUFU.EX2 R237, R137 ;  /* 0x0000008900ed7308 */ /* 0x0002a60000000800 */
[----:B------:R-:W-:Y:S02]  /*102b0*/  MOV R174, R166 ;  /* 0x000000a600ae7202 */ /* 0x000fe40000000f00 */
[----:B------:R-:W-:Y:S02]  /*102c0*/  MOV R166, R162 ;  /* 0x000000a200a67202 */ /* 0x000fe40000000f00 */
[-C--:B------:R-:W-:Y:S01]  /*102d0*/  HMMA.16816.F32 R92, R144, R154.reuse, R92 ;  /* 0x0000009a905c723c */ /* 0x080fe2000000185c */
[----:B------:R-:W-:Y:S07]  /*102e0*/  LDSM.16.MT88.4 R160, [R239+0xc800] ;  /* 0x00c80000efa0783b */ /* 0x000fee0000004200 */
[C---:B------:R-:W-:Y:S01]  /*102f0*/  HMMA.16816.F32 R96, R148.reuse, R154, R96 ;  /* 0x0000009a9460723c */ /* 0x040fe20000001860 */
[----:B------:R-:W2:Y:S03]  /*10300*/  LDSM.16.MT88.4 R152, [R224+0x2000] ;  /* 0x00200000e098783b */ /* 0x000ea60000004200 */
[----:B-1----:R-:W-:Y:S04]  /*10310*/  FFMA.FTZ R137, R248, UR4, -R209 ;  /* 0x00000004f8897c23 */ /* 0x002fe800080108d1 */
[-C--:B----4-:R-:W-:Y:S01]  /*10320*/  HMMA.16816.F32 R100, R148, R156.reuse, R100 ;  /* 0x0000009c9464723c */ /* 0x090fe20000001864 */
[----:B------:R1:W4:Y:S07]  /*10330*/  MUFU.EX2 R181, R137 ;  /* 0x0000008900b57308 */ /* 0x00032e0000000800 */
[C---:B------:R-:W-:Y:S08]  /*10340*/  HMMA.16816.F32 R104, R144.reuse, R156, R104 ;  /* 0x0000009c9068723c */ /* 0x040ff00000001868 */
[-C--:B------:R-:W-:Y:S03]  /*10350*/  HMMA.16816.F32 R108, R144, R158.reuse, R108 ;  /* 0x0000009e906c723c */ /* 0x080fe6000000186c */
[--C-:B-1----:R-:W-:Y:S02]  /*10360*/  FFMA.FTZ R137, R249, UR4, -R210.reuse ;  /* 0x00000004f9897c23 */ /* 0x102fe400080108d2 */
[----:B------:R-:W-:Y:S03]  /*10370*/  MUFU.EX2 R249, R140 ;  /* 0x0000008c00f97308 */ /* 0x000fe60000000800 */
[C---:B------:R-:W-:Y:S01]  /*10380*/  HMMA.16816.F32 R112, R148.reuse, R158, R112 ;  /* 0x0000009e9470723c */ /* 0x040fe20000001870 */
[----:B------:R-:W1:Y:S06]  /*10390*/  LDSM.16.MT88.4 R156, [R236+0xc800] ;  /* 0x00c80000ec9c783b */ /* 0x000e6c0000004200 */
[----:B------:R4:W-:Y:S01]  /*103a0*/  MUFU.EX2 R184, R137 ;  /* 0x0000008900b87308 */ /* 0x0009e20000000800 */
[-C--:B--2---:R-:W-:Y:S08]  /*103b0*/  HMMA.16816.F32 R116, R148, R152.reuse, R116 ;  /* 0x000000989474723c */ /* 0x084ff00000001874 */
[C---:B------:R-:W-:Y:S04]  /*103c0*/  HMMA.16816.F32 R120, R144.reuse, R152, R120 ;  /* 0x000000989078723c */ /* 0x040fe80000001878 */
[----:B----4-:R-:W-:Y:S04]  /*103d0*/  FFMA.FTZ R137, R250, UR4, -R210 ;  /* 0x00000004fa897c23 */ /* 0x010fe800080108d2 */
[-C--:B------:R-:W-:Y:S01]  /*103e0*/  HMMA.16816.F32 R124, R144, R154.reuse, R124 ;  /* 0x0000009a907c723c */ /* 0x080fe2000000187c */
[----:B------:R2:W4:Y:S02]  /*103f0*/  MUFU.EX2 R169, R137 ;  /* 0x0000008900a97308 */ /* 0x0005240000000800 */
[----:B------:R-:W-:Y:S02]  /*10400*/  F2FP.F16.F32.PACK_AB R145, R237, R185 ;  /* 0x000000b9ed91723e */ /* 0x000fe400000000ff */
[----:B------:R-:W-:Y:S02]  /*10410*/  F2FP.F16.F32.PACK_AB R144, R171, R178 ;  /* 0x000000b2ab90723e */ /* 0x000fe400000000ff */
[----:B------:R-:W-:Y:S01]  /*10420*/  F2FP.F16.F32.PACK_AB R146, R181, R176 ;  /* 0x000000b0b592723e */ /* 0x000fe200000000ff */
[----:B------:R-:W-:Y:S01]  /*10430*/  HMMA.16816.F32 R128, R148, R154, R128 ;  /* 0x0000009a9480723c */ /* 0x000fe20000001880 */
[----:B------:R-:W3:Y:S03]  /*10440*/  LDSM.16.MT88.4 R152, [R208+0x800] ;  /* 0x00080000d098783b */ /* 0x000ee60000004200 */
[----:B------:R-:W-:Y:S02]  /*10450*/  F2FP.F16.F32.PACK_AB R148, R199, R240 ;  /* 0x000000f0c794723e */ /* 0x000fe400000000ff */
[----:B------:R-:W-:Y:S02]  /*10460*/  F2FP.F16.F32.PACK_AB R149, R213, R238 ;  /* 0x000000eed595723e */ /* 0x000fe400000000ff */
[----:B------:R-:W-:Y:S01]  /*10470*/  F2FP.F16.F32.PACK_AB R150, R183, R179 ;  /* 0x000000b3b796723e */ /* 0x000fe200000000ff */
[--C-:B--2---:R-:W-:Y:S01]  /*10480*/  FFMA.FTZ R137, R187, UR4, -R211.reuse ;  /* 0x00000004bb897c23 */ /* 0x104fe200080108d3 */
[----:B------:R-:W-:Y:S02]  /*10490*/  MOV R187, R186 ;  /* 0x000000ba00bb7202 */ /* 0x000fe40000000f00 */
[----:B------:R-:W-:Y:S02]  /*104a0*/  MOV R186, R182 ;  /* 0x000000b600ba7202 */ /* 0x000fe40000000f00 */
[----:B------:R2:W2:Y:S01]  /*104b0*/  MUFU.EX2 R182, R137 ;  /* 0x0000008900b67308 */ /* 0x0004a20000000800 */
[----:B----4-:R-:W-:Y:S07]  /*104c0*/  F2FP.F16.F32.PACK_AB R147, R169, R184 ;  /* 0x000000b8a993723e */ /* 0x010fee00000000ff */
[-C--:B-1----:R-:W-:Y:S05]  /*104d0*/  HMMA.16816.F32 R4, R144, R156.reuse, R4 ;  /* 0x0000009c9004723c */ /* 0x082fea0000001804 */
[--C-:B--2---:R-:W-:Y:S01]  /*104e0*/  FFMA.FTZ R137, R186, UR4, -R136.reuse ;  /* 0x00000004ba897c23 */ /* 0x104fe20008010888 */
[----:B------:R-:W-:Y:S03]  /*104f0*/  F2FP.F16.F32.PACK_AB R151, R182, R177 ;  /* 0x000000b1b697723e */ /* 0x000fe600000000ff */
[----:B------:R1:W-:Y:S04]  /*10500*/  MUFU.EX2 R186, R137 ;  /* 0x0000008900ba7308 */ /* 0x0003e80000000800 */
[C---:B------:R-:W-:Y:S08]  /*10510*/  HMMA.16816.F32 R8, R148.reuse, R156, R8 ;  /* 0x0000009c9408723c */ /* 0x040ff00000001808 */
[-C--:B------:R-:W-:Y:S03]  /*10520*/  HMMA.16816.F32 R12, R148, R158.reuse, R12 ;  /* 0x0000009e940c723c */ /* 0x080fe6000000180c */
[--C-:B-1----:R-:W-:Y:S05]  /*10530*/  FFMA.FTZ R137, R187, UR4, -R136.reuse ;  /* 0x00000004bb897c23 */ /* 0x102fea0008010888 */
[C---:B------:R-:W-:Y:S01]  /*10540*/  HMMA.16816.F32 R16, R144.reuse, R158, R16 ;  /* 0x0000009e9010723c */ /* 0x040fe20000001810 */
[----:B------:R1:W2:Y:S01]  /*10550*/  MUFU.EX2 R194, R137 ;  /* 0x0000008900c27308 */ /* 0x0002a20000000800 */
[----:B------:R-:W4:Y:S06]  /*10560*/  LDSM.16.MT88.4 R156, [R224+0x800] ;  /* 0x00080000e09c783b */ /* 0x000f2c0000004200 */
[-C--:B------:R-:W-:Y:S08]  /*10570*/  HMMA.16816.F32 R20, R144, R160.reuse, R20 ;  /* 0x000000a09014723c */ /* 0x080ff00000001814 */
[C---:B------:R-:W-:Y:S04]  /*10580*/  HMMA.16816.F32 R24, R148.reuse, R160, R24 ;  /* 0x000000a09418723c */ /* 0x040fe80000001818 */
[--C-:B-1----:R-:W-:Y:S01]  /*10590*/  FFMA.FTZ R137, R180, UR4, -R211.reuse ;  /* 0x00000004b4897c23 */ /* 0x102fe200080108d3 */
[----:B------:R-:W-:Y:S03]  /*105a0*/  MOV R180, R214 ;  /* 0x000000d600b47202 */ /* 0x000fe60000000f00 */
[-C--:B------:R-:W-:Y:S01]  /*105b0*/  HMMA.16816.F32 R28, R148, R162.reuse, R28 ;  /* 0x000000a2941c723c */ /* 0x080fe2000000181c */
[----:B------:R1:W-:Y:S07]  /*105c0*/  MUFU.EX2 R187, R137 ;  /* 0x0000008900bb7308 */ /* 0x0003ee0000000800 */
[C---:B------:R-:W-:Y:S01]  /*105d0*/  HMMA.16816.F32 R32, R144.reuse, R162, R32 ;  /* 0x000000a29020723c */ /* 0x040fe20000001820 */
[----:B------:R-:W2:Y:S07]  /*105e0*/  LDSM.16.MT88.4 R160, [R236+0xe800] ;  /* 0x00e80000eca0783b */ /* 0x000eae0000004200 */
[-C--:B---3--:R-:W-:Y:S03]  /*105f0*/  HMMA.16816.F32 R36, R144, R152.reuse, R36 ;  /* 0x000000989024723c */ /* 0x088fe60000001824 */
[--C-:B-1----:R-:W-:Y:S04]  /*10600*/  FFMA.FTZ R137, R175, UR4, -R211.reuse ;  /* 0x00000004af897c23 */ /* 0x102fe800080108d3 */
[----:B------:R1:W3:Y:S01]  /*10610*/  MUFU.EX2 R196, R137 ;  /* 0x0000008900c47308 */ /* 0x0002e20000000800 */
[C---:B------:R-:W-:Y:S08]  /*10620*/  HMMA.16816.F32 R40, R148.reuse, R152, R40 ;  /* 0x000000989428723c */ /* 0x040ff00000001828 */
[-C--:B------:R-:W-:Y:S08]  /*10630*/  HMMA.16816.F32 R44, R148, R154.reuse, R44 ;  /* 0x0000009a942c723c */ /* 0x080ff0000000182c */
[C---:B------:R-:W-:Y:S01]  /*10640*/  HMMA.16816.F32 R48, R144.reuse, R154, R48 ;  /* 0x0000009a9030723c */ /* 0x040fe20000001830 */
[----:B------:R-:W3:Y:S03]  /*10650*/  LDSM.16.MT88.4 R152, [R239+0xe800] ;  /* 0x00e80000ef98783b */ /* 0x000ee60000004200 */
[--C-:B-1----:R-:W-:Y:S04]  /*10660*/  FFMA.FTZ R137, R174, UR4, -R136.reuse ;  /* 0x00000004ae897c23 */ /* 0x102fe80008010888 */
[-C--:B----4-:R-:W-:Y:S01]  /*10670*/  HMMA.16816.F32 R52, R144, R156.reuse, R52 ;  /* 0x0000009c9034723c */ /* 0x090fe20000001834 */
[----:B------:R1:W-:Y:S07]  /*10680*/  MUFU.EX2 R201, R137 ;  /* 0x0000008900c97308 */ /* 0x0003ee0000000800 */
[C---:B------:R-:W-:Y:S08]  /*10690*/  HMMA.16816.F32 R56, R148.reuse, R156, R56 ;  /* 0x0000009c9438723c */ /* 0x040ff00000001838 */
[-C--:B------:R-:W-:Y:S03]  /*106a0*/  HMMA.16816.F32 R60, R148, R158.reuse, R60 ;  /* 0x0000009e943c723c */ /* 0x080fe6000000183c */
[----:B-1----:R-:W-:Y:S04]  /*106b0*/  FFMA.FTZ R137, R173, UR4, -R136 ;  /* 0x00000004ad897c23 */ /* 0x002fe80008010888 */
[----:B------:R1:W4:Y:S01]  /*106c0*/  MUFU.EX2 R198, R137 ;  /* 0x0000008900c67308 */ /* 0x0003220000000800 */
[C---:B------:R-:W-:Y:S01]  /*106d0*/  HMMA.16816.F32 R64, R144.reuse, R158, R64 ;  /* 0x0000009e9040723c */ /* 0x040fe20000001840 */
[----:B------:R-:W4:Y:S07]  /*106e0*/  LDSM.16.MT88.4 R156, [R208+0x2800] ;  /* 0x00280000d09c783b */ /* 0x000f2e0000004200 */
[-C--:B--2---:R-:W-:Y:S08]  /*106f0*/  HMMA.16816.F32 R68, R144, R160.reuse, R68 ;  /* 0x000000a09044723c */ /* 0x084ff00000001844 */
[C---:B------:R-:W-:Y:S04]  /*10700*/  HMMA.16816.F32 R72, R148.reuse, R160, R72 ;  /* 0x000000a09448723c */ /* 0x040fe80000001848 */
[----:B-1----:R-:W-:Y:S04]  /*10710*/  FFMA.FTZ R137, R172, UR4, -R211 ;  /* 0x00000004ac897c23 */ /* 0x002fe800080108d3 */
[-C--:B------:R-:W-:Y:S01]  /*10720*/  HMMA.16816.F32 R76, R148, R162.reuse, R76 ;  /* 0x000000a2944c723c */ /* 0x080fe2000000184c */
[----:B------:R1:W-:Y:S07]  /*10730*/  MUFU.EX2 R202, R137 ;  /* 0x0000008900ca7308 */ /* 0x0003ee0000000800 */
[C---:B------:R-:W-:Y:S01]  /*10740*/  HMMA.16816.F32 R80, R144.reuse, R162, R80 ;  /* 0x000000a29050723c */ /* 0x040fe20000001850 */
[----:B------:R-:W2:Y:S07]  /*10750*/  LDSM.16.MT88.4 R160, [R224+0x2800] ;  /* 0x00280000e0a0783b */ /* 0x000eae0000004200 */
[-C--:B---3--:R-:W-:Y:S03]  /*10760*/  HMMA.16816.F32 R84, R144, R152.reuse, R84 ;  /* 0x000000989054723c */ /* 0x088fe60000001854 */
[--C-:B-1----:R-:W-:Y:S02]  /*10770*/  FFMA.FTZ R137, R219, UR4, -R209.reuse ;  /* 0x00000004db897c23 */ /* 0x102fe400080108d1 */
[----:B------:R-:W3:Y:S02]  /*10780*/  LDL.LU R219, [R1+0xc] ;  /* 0x00000c0001db7983 */ /* 0x000ee40000300800 */
[----:B------:R1:W2:Y:S01]  /*10790*/  MUFU.EX2 R197, R137 ;  /* 0x0000008900c57308 */ /* 0x0002a20000000800 */
[C---:B------:R-:W-:Y:S08]  /*107a0*/  HMMA.16816.F32 R88, R148.reuse, R152, R88 ;  /* 0x000000989458723c */ /* 0x040ff00000001858 */
[-C--:B------:R-:W-:Y:S08]  /*107b0*/  HMMA.16816.F32 R92, R148, R154.reuse, R92 ;  /* 0x0000009a945c723c */ /* 0x080ff0000000185c */
[C---:B------:R-:W-:Y:S01]  /*107c0*/  HMMA.16816.F32 R96, R144.reuse, R154, R96 ;  /* 0x0000009a9060723c */ /* 0x040fe20000001860 */
[----:B------:R-:W2:Y:S03]  /*107d0*/  LDSM.16.MT88.4 R152, [R236+0xd000] ;  /* 0x00d00000ec98783b */ /* 0x000ea60000004200 */
[--C-:B-1----:R-:W-:Y:S04]  /*107e0*/  FFMA.FTZ R137, R217, UR4, -R210.reuse ;  /* 0x00000004d9897c23 */ /* 0x102fe800080108d2 */
[-C--:B----4-:R-:W-:Y:S01]  /*107f0*/  HMMA.16816.F32 R100, R144, R156.reuse, R100 ;  /* 0x0000009c9064723c */ /* 0x090fe20000001864 */
[----:B------:R-:W4:Y:S01]  /*10800*/  LDL.LU R217, [R1+0x4] ;  /* 0x0000040001d97983 */ /* 0x000f220000300800 */
[----:B------:R1:W-:Y:S03]  /*10810*/  MUFU.EX2 R193, R137 ;  /* 0x0000008900c17308 */ /* 0x0003e60000000800 */
[----:B------:R-:W4:Y:S03]  /*10820*/  LDL.LU R174, [R1+0x20] ;  /* 0x0000200001ae7983 */ /* 0x000f260000300800 */
[C---:B------:R-:W-:Y:S01]  /*10830*/  HMMA.16816.F32 R104, R148.reuse, R156, R104 ;  /* 0x0000009c9468723c */ /* 0x040fe20000001868 */
[----:B------:R-:W4:Y:S04]  /*10840*/  LDL.LU R173, [R1+0x24] ;  /* 0x0000240001ad7983 */ /* 0x000f280000300800 */
[----:B------:R-:W4:Y:S03]  /*10850*/  LDL.LU R172, [R1+0x28] ;  /* 0x0000280001ac7983 */ /* 0x000f260000300800 */
[-C--:B------:R-:W-:Y:S03]  /*10860*/  HMMA.16816.F32 R108, R148, R158.reuse, R108 ;  /* 0x0000009e946c723c */ /* 0x080fe6000000186c */
[--C-:B-1----:R-:W-:Y:S04]  /*10870*/  FFMA.FTZ R137, R170, UR4, -R210.reuse ;  /* 0x00000004aa897c23 */ /* 0x102fe800080108d2 */
[----:B------:R1:W1:Y:S01]  /*10880*/  MUFU.EX2 R200, R137 ;  /* 0x0000008900c87308 */ /* 0x0002620000000800 */
[C---:B------:R-:W-:Y:S01]  /*10890*/  HMMA.16816.F32 R112, R144.reuse, R158, R112 ;  /* 0x0000009e9070723c */ /* 0x040fe20000001870 */
[----:B------:R-:W1:Y:S07]  /*108a0*/  LDSM.16.MT88.4 R156, [R239+0xd000] ;  /* 0x00d00000ef9c783b */ /* 0x000e6e0000004200 */
[-C--:B--2---:R-:W-:Y:S08]  /*108b0*/  HMMA.16816.F32 R116, R144, R160.reuse, R116 ;  /* 0x000000a09074723c */ /* 0x084ff00000001874 */
[C---:B------:R-:W-:Y:S04]  /*108c0*/  HMMA.16816.F32 R120, R148.reuse, R160, R120 ;  /* 0x000000a09478723c */ /* 0x040fe80000001878 */
[--C-:B-1----:R-:W-:Y:S04]  /*108d0*/  FFMA.FTZ R137, R168, UR4, -R209.reuse ;  /* 0x00000004a8897c23 */ /* 0x102fe800080108d1 */
[-C--:B------:R-:W-:Y:S01]  /*108e0*/  HMMA.16816.F32 R124, R148, R162.reuse, R124 ;  /* 0x000000a2947c723c */ /* 0x080fe2000000187c */
[----:B------:R1:W-:Y:S02]  /*108f0*/  MUFU.EX2 R203, R137 ;  /* 0x0000008900cb7308 */ /* 0x0003e40000000800 */
[----:B------:R-:W-:Y:S02]  /*10900*/  F2FP.F16.F32.PACK_AB R148, R194, R186 ;  /* 0x000000bac294723e */ /* 0x000fe400000000ff */
[----:B------:R-:W-:Y:S02]  /*10910*/  F2FP.F16.F32.PACK_AB R149, R196, R187 ;  /* 0x000000bbc495723e */ /* 0x000fe400000000ff */
[----:B------:R-:W-:Y:S01]  /*10920*/  F2FP.F16.F32.PACK_AB R150, R198, R201 ;  /* 0x000000c9c696723e */ /* 0x000fe200000000ff */
[----:B------:R-:W-:Y:S01]  /*10930*/  HMMA.16816.F32 R128, R144, R162, R128 ;  /* 0x000000a29080723c */ /* 0x000fe20000001880 */
[----:B------:R-:W2:Y:S03]  /*10940*/  LDSM.16.MT88.4 R160, [R208+0x1000] ;  /* 0x00100000d0a0783b */ /* 0x000ea60000004200 */
[----:B------:R-:W-:Y:S02]  /*10950*/  F2FP.F16.F32.PACK_AB R144, R197, R192 ;  /* 0x000000c0c590723e */ /* 0x000fe400000000ff */
[----:B------:R-:W-:Y:S01]  /*10960*/  F2FP.F16.F32.PACK_AB R145, R200, R193 ;  /* 0x000000c1c891723e */ /* 0x000fe200000000ff */
[----:B-1----:R-:W-:Y:S04]  /*10970*/  FFMA.FTZ R137, R245, UR4, -R209 ;  /* 0x00000004f5897c23 */ /* 0x002fe800080108d1 */
[----:B------:R1:W1:Y:S02]  /*10980*/  MUFU.EX2 R245, R137 ;  /* 0x0000008900f57308 */ /* 0x0002640000000800 */
[--C-:B-1----:R-:W-:Y:S01]  /*10990*/  FFMA.FTZ R137, R167, UR4, -R210.reuse ;  /* 0x00000004a7897c23 */ /* 0x102fe200080108d2 */
[----:B------:R-:W-:Y:S07]  /*109a0*/  F2FP.F16.F32.PACK_AB R146, R245, R203 ;  /* 0x000000cbf592723e */ /* 0x000fee00000000ff */
[----:B------:R1:W-:Y:S02]  /*109b0*/  MUFU.EX2 R204, R137 ;  /* 0x0000008900cc7308 */ /* 0x0003e40000000800 */
[----:B-1----:R-:W-:Y:S08]  /*109c0*/  FFMA.FTZ R137, R166, UR4, -R210 ;  /* 0x00000004a6897c23 */ /* 0x002ff000080108d2 */
[----:B------:R1:W2:Y:S02]  /*109d0*/  MUFU.EX2 R170, R137 ;  /* 0x0000008900aa7308 */ /* 0x0002a40000000800 */
[----:B-1----:R-:W-:Y:S01]  /*109e0*/  FFMA.FTZ R137, R165, UR4, -R211 ;  /* 0x00000004a5897c23 */ /* 0x002fe200080108d3 */
[----:B--2---:R-:W-:Y:S07]  /*109f0*/  F2FP.F16.F32.PACK_AB R147, R170, R204 ;  /* 0x000000ccaa93723e */ /* 0x004fee00000000ff */
[----:B------:R-:W1:Y:S01]  /*10a00*/  MUFU.EX2 R252, R137 ;  /* 0x0000008900fc7308 */ /* 0x000e620000000800 */
[-C--:B------:R-:W-:Y:S03]  /*10a10*/  HMMA.16816.F32 R4, R144, R152.reuse, R4 ;  /* 0x000000989004723c */ /* 0x080fe60000001804 */
[----:B-1----:R-:W-:Y:S01]  /*10a20*/  F2FP.F16.F32.PACK_AB R151, R252, R202 ;  /* 0x000000cafc97723e */ /* 0x002fe200000000ff */
[--C-:B------:R-:W-:Y:S02]  /*10a30*/  FFMA.FTZ R137, R164, UR4, -R136.reuse ;  /* 0x00000004a4897c23 */ /* 0x100fe40008010888 */
[----:B------:R-:W-:Y:S03]  /*10a40*/  LDSM.16.MT88.4 R164, [R236+0xf000] ;  /* 0x00f00000eca4783b */ /* 0x000fe60000004200 */
[----:B------:R-:W-:Y:S01]  /*10a50*/  MUFU.EX2 R251, R137 ;  /* 0x0000008900fb7308 */ /* 0x000fe20000000800 */
[C---:B------:R-:W-:Y:S08]  /*10a60*/  HMMA.16816.F32 R8, R148.reuse, R152, R8 ;  /* 0x000000989408723c */ /* 0x040ff00000001808 */
[-C--:B------:R-:W-:Y:S08]  /*10a70*/  HMMA.16816.F32 R12, R148, R154.reuse, R12 ;  /* 0x0000009a940c723c */ /* 0x080ff0000000180c */
[C---:B------:R-:W-:Y:S01]  /*10a80*/  HMMA.16816.F32 R16, R144.reuse, R154, R16 ;  /* 0x0000009a9010723c */ /* 0x040fe20000001810 */
[----:B------:R-:W1:Y:S07]  /*10a90*/  LDSM.16.MT88.4 R152, [R224+0x1000] ;  /* 0x00100000e098783b */ /* 0x000e6e0000004200 */
[-C--:B------:R-:W-:Y:S08]  /*10aa0*/  HMMA.16816.F32 R20, R144, R156.reuse, R20 ;  /* 0x0000009c9014723c */ /* 0x080ff00000001814 */
[C---:B------:R-:W-:Y:S08]  /*10ab0*/  HMMA.16816.F32 R24, R148.reuse, R156, R24 ;  /* 0x0000009c9418723c */ /* 0x040ff00000001818 */
[-C--:B------:R-:W-:Y:S08]  /*10ac0*/  HMMA.16816.F32 R28, R148, R158.reuse, R28 ;  /* 0x0000009e941c723c */ /* 0x080ff0000000181c */
[C---:B------:R-:W-:Y:S01]  /*10ad0*/  HMMA.16816.F32 R32, R144.reuse, R158, R32 ;  /* 0x0000009e9020723c */ /* 0x040fe20000001820 */
[----:B------:R-:W2:Y:S07]  /*10ae0*/  LDSM.16.MT88.4 R156, [R239+0xf000] ;  /* 0x00f00000ef9c783b */ /* 0x000eae0000004200 */
[-C--:B------:R-:W-:Y:S08]  /*10af0*/  HMMA.16816.F32 R36, R144, R160.reuse, R36 ;  /* 0x000000a09024723c */ /* 0x080ff00000001824 */
[C---:B------:R-:W-:Y:S04]  /*10b00*/  HMMA.16816.F32 R40, R148.reuse, R160, R40 ;  /* 0x000000a09428723c */ /* 0x040fe80000001828 */
[----:B------:R-:W-:Y:S02]  /*10b10*/  MOV R161, R204 ;  /* 0x000000cc00a17202 */ /* 0x000fe40000000f00 */
[----:B------:R-:W-:Y:S02]  /*10b20*/  LDSM.16.MT88.4 R204, [R224+0x1800] ;  /* 0x00180000e0cc783b */ /* 0x000fe40000004200 */
[-C--:B------:R-:W-:Y:S08]  /*10b30*/  HMMA.16816.F32 R44, R148, R162.reuse, R44 ;  /* 0x000000a2942c723c */ /* 0x080ff0000000182c */
[C---:B------:R-:W-:Y:S04]  /*10b40*/  HMMA.16816.F32 R48, R144.reuse, R162, R48 ;  /* 0x000000a29030723c */ /* 0x040fe80000001830 */
[----:B------:R-:W-:Y:S04]  /*10b50*/  MOV R163, R213 ;  /* 0x000000d500a37202 */ /* 0x000fe80000000f00 */
[-C--:B-1----:R-:W-:Y:S08]  /*10b60*/  HMMA.16816.F32 R52, R144, R152.reuse, R52 ;  /* 0x000000989034723c */ /* 0x082ff00000001834 */
[C---:B------:R-:W-:Y:S08]  /*10b70*/  HMMA.16816.F32 R56, R148.reuse, R152, R56 ;  /* 0x000000989438723c */ /* 0x040ff00000001838 */
[-C--:B------:R-:W-:Y:S08]  /*10b80*/  HMMA.16816.F32 R60, R148, R154.reuse, R60 ;  /* 0x0000009a943c723c */ /* 0x080ff0000000183c */
[C---:B------:R-:W-:Y:S01]  /*10b90*/  HMMA.16816.F32 R64, R144.reuse, R154, R64 ;  /* 0x0000009a9040723c */ /* 0x040fe20000001840 */
[----:B------:R-:W1:Y:S03]  /*10ba0*/  LDSM.16.MT88.4 R152, [R208+0x3000] ;  /* 0x00300000d098783b */ /* 0x000e660000004200 */
[--C-:B---3--:R-:W-:Y:S04]  /*10bb0*/  FFMA.FTZ R138, R219, UR4, -R136.reuse ;  /* 0x00000004db8a7c23 */ /* 0x108fe80008010888 */
[-C--:B------:R-:W-:Y:S01]  /*10bc0*/  HMMA.16816.F32 R68, R144, R164.reuse, R68 ;  /* 0x000000a49044723c */ /* 0x080fe20000001844 */
[----:B------:R-:W3:Y:S01]  /*10bd0*/  LDL.LU R219, [R1+0x2c] ;  /* 0x00002c0001db7983 */ /* 0x000ee20000300800 */
[----:B------:R-:W-:Y:S06]  /*10be0*/  MUFU.EX2 R250, R138 ;  /* 0x0000008a00fa7308 */ /* 0x000fec0000000800 */
[C---:B------:R-:W-:Y:S08]  /*10bf0*/  HMMA.16816.F32 R72, R148.reuse, R164, R72 ;  /* 0x000000a49448723c */ /* 0x040ff00000001848 */
[-C--:B------:R-:W-:Y:S08]  /*10c00*/  HMMA.16816.F32 R76, R148, R166.reuse, R76 ;  /* 0x000000a6944c723c */ /* 0x080ff0000000184c */
[C---:B------:R-:W-:Y:S04]  /*10c10*/  HMMA.16816.F32 R80, R144.reuse, R166, R80 ;  /* 0x000000a69050723c */ /* 0x040fe80000001850 */
[--C-:B----4-:R-:W-:Y:S01]  /*10c20*/  FFMA.FTZ R140, R174, UR4, -R209.reuse ;  /* 0x00000004ae8c7c23 */ /* 0x110fe200080108d1 */
[--C-:B------:R-:W-:Y:S01]  /*10c30*/  FFMA.FTZ R168, R217, UR4, -R136.reuse ;  /* 0x00000004d9a87c23 */ /* 0x100fe20008010888 */
[----:B------:R-:W-:Y:S01]  /*10c40*/  MOV R217, R218 ;  /* 0x000000da00d97202 */ /* 0x000fe20000000f00 */
[----:B------:R-:W-:Y:S01]  /*10c50*/  FFMA.FTZ R136, R225, UR4, -R136 ;  /* 0x00000004e1887c23 */ /* 0x000fe20008010888 */
[-C--:B--2---:R-:W-:Y:S01]  /*10c60*/  HMMA.16816.F32 R84, R144, R156.reuse, R84 ;  /* 0x0000009c9054723c */ /* 0x084fe20000001854 */
[----:B------:R2:W-:Y:S01]  /*10c70*/  MUFU.EX2 R232, R140 ;  /* 0x0000008c00e87308 */ /* 0x0005e20000000800 */
[----:B------:R-:W4:Y:S01]  /*10c80*/  LDL.LU R218, [R1+0x1c] ;  /* 0x00001c0001da7983 */ /* 0x000f220000300800 */
[----:B------:R-:W-:Y:S03]  /*10c90*/  MOV R195, R217 ;  /* 0x000000d900c37202 */ /* 0x000fe60000000f00 */
[----:B------:R-:W4:Y:S02]  /*10ca0*/  LDL.LU R160, [R1+0x50] ;  /* 0x0000500001a07983 */ /* 0x000f240000300800 */
[C---:B------:R-:W-:Y:S03]  /*10cb0*/  HMMA.16816.F32 R88, R148.reuse, R156, R88 ;  /* 0x0000009c9458723c */ /* 0x040fe60000001858 */
[----:B------:R1:W-:Y:S01]  /*10cc0*/  MUFU.EX2 R248, R136 ;  /* 0x0000008800f87308 */ /* 0x0003e20000000800 */
[----:B------:R-:W4:Y:S04]  /*10cd0*/  LDL.LU R141, [R1+0x54] ;  /* 0x00005400018d7983 */ /* 0x000f280000300800 */
[-C--:B------:R-:W-:Y:S05]  /*10ce0*/  HMMA.16816.F32 R92, R148, R158.reuse, R92 ;  /* 0x0000009e945c723c */ /* 0x080fea000000185c */
[----:B------:R-:W-:Y:S01]  /*10cf0*/  MUFU.EX2 R234, R168 ;  /* 0x000000a800ea7308 */ /* 0x000fe20000000800 */
[--C-:B--2---:R-:W-:Y:S02]  /*10d00*/  FFMA.FTZ R140, R173, UR4, -R209.reuse ;  /* 0x00000004ad8c7c23 */ /* 0x104fe400080108d1 */
[C---:B------:R-:W-:Y:S07]  /*10d10*/  HMMA.16816.F32 R96, R144.reuse, R158, R96 ;  /* 0x0000009e9060723c */ /* 0x040fee0000001860 */
[----:B------:R2:W2:Y:S01]  /*10d20*/  MUFU.EX2 R231, R140 ;  /* 0x0000008c00e77308 */ /* 0x0004a20000000800 */
[----:B-1----:R-:W1:Y:S01]  /*10d30*/  LDSM.16.MT88.4 R136, [R224+0x3000] ;  /* 0x00300000e088783b */ /* 0x002e620000004200 */
[-C--:B------:R-:W-:Y:S07]  /*10d40*/  HMMA.16816.F32 R100, R144, R152.reuse, R100 ;  /* 0x000000989064723c */ /* 0x080fee0000001864 */
[----:B------:R-:W4:Y:S01]  /*10d50*/  LDSM.16.MT88.4 R156, [R236+0xd800] ;  /* 0x00d80000ec9c783b */ /* 0x000f220000004200 */
[C---:B------:R-:W-:Y:S07]  /*10d60*/  HMMA.16816.F32 R104, R148.reuse, R152, R104 ;  /* 0x000000989468723c */ /* 0x040fee0000001868 */
[----:B------:R-:W4:Y:S01]  /*10d70*/  LDL.LU R153, [R1+0x58] ;  /* 0x0000580001997983 */ /* 0x000f220000300800 */
[--C-:B--2---:R-:W-:Y:S03]  /*10d80*/  FFMA.FTZ R140, R172, UR4, -R210.reuse ;  /* 0x00000004ac8c7c23 */ /* 0x104fe600080108d2 */
[----:B------:R-:W2:Y:S01]  /*10d90*/  LDL.LU R152, [R1+0x5c] ;  /* 0x00005c0001987983 */ /* 0x000ea20000300800 */
[-C--:B------:R-:W-:Y:S01]  /*10da0*/  HMMA.16816.F32 R108, R148, R154.reuse, R108 ;  /* 0x0000009a946c723c */ /* 0x080fe2000000186c */
[----:B------:R3:W-:Y:S02]  /*10db0*/  MUFU.EX2 R230, R140 ;  /* 0x0000008c00e67308 */ /* 0x0007e40000000800 */
[----:B------:R-:W2:Y:S05]  /*10dc0*/  LDSM.16.MT88.4 R172, [R239+0xd800] ;  /* 0x00d80000efac783b */ /* 0x000eaa0000004200 */
[C---:B------:R-:W-:Y:S08]  /*10dd0*/  HMMA.16816.F32 R112, R144.reuse, R154, R112 ;  /* 0x0000009a9070723c */ /* 0x040ff00000001870 */
[-C--:B-1----:R-:W-:Y:S08]  /*10de0*/  HMMA.16816.F32 R116, R144, R136.reuse, R116 ;  /* 0x000000889074723c */ /* 0x082ff00000001874 */
[C---:B------:R-:W-:Y:S04]  /*10df0*/  HMMA.16816.F32 R120, R148.reuse, R136, R120 ;  /* 0x000000889478723c */ /* 0x040fe80000001878 */
[----:B------:R-:W-:Y:S04]  /*10e00*/  F2FP.F16.F32.PACK_AB R136, R231, R232 ;  /* 0x000000e8e788723e */ /* 0x000fe800000000ff */
[-C--:B------:R-:W-:Y:S08]  /*10e10*/  HMMA.16816.F32 R124, R148, R138.reuse, R124 ;  /* 0x0000008a947c723c */ /* 0x080ff0000000187c */
[----:B------:R-:W-:Y:S04]  /*10e20*/  HMMA.16816.F32 R128, R144, R138, R128 ;  /* 0x0000008a9080723c */ /* 0x000fe80000001880 */
[----:B---3--:R-:W-:Y:S04]  /*10e30*/  FFMA.FTZ R140, R219, UR4, -R210 ;  /* 0x00000004db8c7c23 */ /* 0x008fe800080108d2 */
[----:B------:R1:W3:Y:S02]  /*10e40*/  MUFU.EX2 R229, R140 ;  /* 0x0000008c00e57308 */ /* 0x0002e40000000800 */
[--C-:B-1----:R-:W-:Y:S01]  /*10e50*/  FFMA.FTZ R140, R226, UR4, -R209.reuse ;  /* 0x00000004e28c7c23 */ /* 0x102fe200080108d1 */
[----:B------:R-:W-:Y:S01]  /*10e60*/  FFMA.FTZ R209, R227, UR4, -R209 ;  /* 0x00000004e3d17c23 */ /* 0x000fe200080108d1 */
[----:B---3--:R-:W-:Y:S06]  /*10e70*/  F2FP.F16.F32.PACK_AB R137, R229, R230 ;  /* 0x000000e6e589723e */ /* 0x008fec00000000ff */
[----:B------:R1:W-:Y:S10]  /*10e80*/  MUFU.EX2 R228, R140 ;  /* 0x0000008c00e47308 */ /* 0x0003f40000000800 */
[----:B------:R-:W3:Y:S01]  /*10e90*/  MUFU.EX2 R227, R209 ;  /* 0x000000d100e37308 */ /* 0x000ee20000000800 */
[----:B----4-:R-:W-:Y:S01]  /*10ea0*/  FFMA.FTZ R132, R132, R160, R215 ;  /* 0x000000a084847223 */ /* 0x010fe200000100d7 */
[----:B------:R-:W-:Y:S02]  /*10eb0*/  MOV R160, R198 ;  /* 0x000000c600a07202 */ /* 0x000fe40000000f00 */
[----:B------:R-:W-:Y:S01]  /*10ec0*/  MOV R198, R216 ;  /* 0x000000d800c67202 */ /* 0x000fe20000000f00 */
[----:B------:R-:W-:Y:S01]  /*10ed0*/  FFMA.FTZ R3, R3, R141, R212 ;  /* 0x0000008d03037223 */ /* 0x000fe200000100d4 */
[--C-:B-1----:R-:W-:Y:S01]  /*10ee0*/  FFMA.FTZ R140, R142, UR4, -R210.reuse ;  /* 0x000000048e8c7c23 */ /* 0x102fe200080108d2 */
[----:B------:R-:W-:Y:S01]  /*10ef0*/  FFMA.FTZ R210, R218, UR4, -R210 ;  /* 0x00000004dad27c23 */ /* 0x000fe200080108d2 */
[----:B------:R-:W4:Y:S01]  /*10f00*/  LDL.LU R142, [R1+0x94] ;  /* 0x00009400018e7983 */ /* 0x000f220000300800 */
[----:B------:R-:W-:Y:S01]  /*10f10*/  FADD.FTZ R3, R134, R3 ;  /* 0x0000000386037221 */ /* 0x000fe20000010000 */
[----:B------:R1:W-:Y:S02]  /*10f20*/  MUFU.EX2 R226, R140 ;  /* 0x0000008c00e27308 */ /* 0x0003e40000000800 */
[----:B------:R-:W4:Y:S01]  /*10f30*/  LDSM.16.MT88.4 R212, [R236+0xf800] ;  /* 0x00f80000ecd4783b */ /* 0x000f220000004200 */
[----:B---3--:R-:W-:Y:S02]  /*10f40*/  F2FP.F16.F32.PACK_AB R138, R227, R228 ;  /* 0x000000e4e38a723e */ /* 0x008fe400000000ff */
[----:B------:R-:W-:Y:S05]  /*10f50*/  F2FP.F16.F32.PACK_AB R209, R249, R235 ;  /* 0x000000ebf9d1723e */ /* 0x000fea00000000ff */
[----:B------:R-:W3:Y:S01]  /*10f60*/  MUFU.EX2 R225, R210 ;  /* 0x000000d200e17308 */ /* 0x000ee20000000800 */
[----:B------:R-:W4:Y:S01]  /*10f70*/  LDSM.16.MT88.4 R216, [R239+0xf800] ;  /* 0x00f80000efd8783b */ /* 0x000f220000004200 */
[----:B-1----:R-:W-:Y:S07]  /*10f80*/  FADD.FTZ R140, R133, R132 ;  /* 0x00000084858c7221 */ /* 0x002fee0000010000 */
[----:B------:R-:W4:Y:S04]  /*10f90*/  LDL.LU R133, [R1+0x90] ;  /* 0x0000900001857983 */ /* 0x000f280000300800 */
[----:B------:R-:W4:Y:S01]  /*10fa0*/  LDL.LU R134, [R1+0x8c] ;  /* 0x00008c0001867983 */ /* 0x000f220000300800 */
[----:B---3--:R-:W-:Y:S01]  /*10fb0*/  F2FP.F16.F32.PACK_AB R139, R225, R226 ;  /* 0x000000e2e18b723e */ /* 0x008fe200000000ff */
[----:B------:R-:W-:Y:S01]  /*10fc0*/  FFMA.FTZ R2, R2, R153, R223 ;  /* 0x0000009902027223 */ /* 0x000fe200000100df */
[----:B------:R-:W-:Y:S03]  /*10fd0*/  F2FP.F16.F32.PACK_AB R210, R248, R234 ;  /* 0x000000eaf8d2723e */ /* 0x000fe600000000ff */
[----:B------:R-:W-:Y:S02]  /*10fe0*/  FADD.FTZ R132, R222, R2 ;  /* 0x00000002de847221 */ /* 0x000fe40000010000 */
[-C--:B------:R-:W-:Y:S01]  /*10ff0*/  HMMA.16816.F32 R148, R136, R156.reuse, R4 ;  /* 0x0000009c8894723c */ /* 0x080fe20000001804 */
[----:B------:R-:W-:Y:S04]  /*11000*/  LDSM.16.MT88.4 R4, [R224+0x3800] ;  /* 0x00380000e004783b */ /* 0x000fe80000004200 */
[----:B------:R-:W-:Y:S01]  /*11010*/  MOV R2, R171 ;  /* 0x000000ab00027202 */ /* 0x000fe20000000f00 */
[----:B--2---:R-:W-:Y:S01]  /*11020*/  FFMA.FTZ R0, R0, R152, R221 ;  /* 0x0000009800007223 */ /* 0x004fe200000100dd */
[----:B------:R-:W-:Y:S02]  /*11030*/  MOV R171, R220 ;  /* 0x000000dc00ab7202 */ /* 0x000fe40000000f00 */
[----:B------:R1:W2:Y:S02]  /*11040*/  LDSM.16.MT88.4 R220, [R208+0x3800] ;  /* 0x00380000d0dc783b */ /* 0x0002a40000004200 */
[----:B-1----:R-:W-:Y:S01]  /*11050*/  F2FP.F16.F32.PACK_AB R208, R250, R251 ;  /* 0x000000fbfad0723e */ /* 0x002fe200000000ff */
[----:B----4-:R-:W-:Y:S01]  /*11060*/  FFMA.FTZ R211, R142, UR4, -R211 ;  /* 0x000000048ed37c23 */ /* 0x010fe200080108d3 */
[----:B------:R-:W-:Y:S03]  /*11070*/  MOV R142, R198 ;  /* 0x000000c6008e7202 */ /* 0x000fe60000000f00 */
[----:B------:R-:W1:Y:S02]  /*11080*/  MUFU.EX2 R141, R211 ;  /* 0x000000d3008d7308 */ /* 0x000e640000000800 */
[----:B-1----:R-:W-:Y:S07]  /*11090*/  F2FP.F16.F32.PACK_AB R211, R141, R233 ;  /* 0x000000e98dd3723e */ /* 0x002fee00000000ff */
[C---:B------:R-:W-:Y:S04]  /*110a0*/  HMMA.16816.F32 R144, R208.reuse, R156, R8 ;  /* 0x0000009cd090723c */ /* 0x040fe80000001808 */
[----:B------:R-:W-:Y:S02]  /*110b0*/  MOV R9, R170 ;  /* 0x000000aa00097202 */ /* 0x000fe40000000f00 */
[----:B------:R-:W-:Y:S02]  /*110c0*/  MOV R8, R163 ;  /* 0x000000a300087202 */ /* 0x000fe40000000f00 */
[-C--:B------:R-:W-:Y:S03]  /*110d0*/  HMMA.16816.F32 R152, R208, R158.reuse, R12 ;  /* 0x0000009ed098723c */ /* 0x080fe6000000180c */
[----:B------:R-:W-:Y:S02]  /*110e0*/  MOV R15, R195 ;  /* 0x000000c3000f7202 */ /* 0x000fe40000000f00 */
[----:B------:R-:W-:Y:S02]  /*110f0*/  MOV R10, R171 ;  /* 0x000000ab000a7202 */ /* 0x000fe40000000f00 */
[----:B------:R-:W-:Y:S01]  /*11100*/  IADD3 R15, P0, PT, R15, -UR12, RZ ;  /* 0x8000000c0f0f7c10 */ /* 0x000fe2000ff1e0ff */
[C---:B------:R-:W-:Y:S04]  /*11110*/  HMMA.16816.F32 R156, R136.reuse, R158, R16 ;  /* 0x0000009e889c723c */ /* 0x040fe80000001810 */
[----:B------:R-:W-:Y:S01]  /*11120*/  MOV R14, R160 ;  /* 0x000000a0000e7202 */ /* 0x000fe20000000f00 */
[----:B------:R-:W-:Y:S01]  /*11130*/  FADD.FTZ R10, R10, R0 ;  /* 0x000000000a0a7221 */ /* 0x000fe20000010000 */
[----:B------:R-:W-:Y:S01]  /*11140*/  MOV R13, R161 ;  /* 0x000000a1000d7202 */ /* 0x000fe20000000f00 */
[----:B------:R-:W-:Y:S01]  /*11150*/  FADD.FTZ R0, R135, R3 ;  /* 0x0000000387007221 */ /* 0x000fe20000010000 */
[-C--:B------:R-:W-:Y:S03]  /*11160*/  HMMA.16816.F32 R160, R136, R172.reuse, R20 ;  /* 0x000000ac88a0723c */ /* 0x080fe60000001814 */
[----:B------:R-:W-:Y:S01]  /*11170*/  FADD.FTZ R3, R247, R132 ;  /* 0x00000084f7037221 */ /* 0x000fe20000010000 */
[----:B------:R-:W-:Y:S01]  /*11180*/  FADD.FTZ R0, R243, R0 ;  /* 0x00000000f3007221 */ /* 0x000fe20000010000 */
[----:B------:R-:W-:Y:S02]  /*11190*/  IADD3.X R142, PT, PT, R142, ~UR11, RZ, P0, !PT ;  /* 0x8000000b8e8e7c10 */ /* 0x000fe400087fe4ff */
[----:B------:R-:W-:Y:S01]  /*111a0*/  FADD.FTZ R3, R242, R3 ;  /* 0x00000003f2037221 */ /* 0x000fe20000010000 */
[C---:B------:R-:W-:Y:S04]  /*111b0*/  HMMA.16816.F32 R164, R208.reuse, R172, R24 ;  /* 0x000000acd0a4723c */ /* 0x040fe80000001818 */
[----:B------:R-:W-:Y:S02]  /*111c0*/  MOV R24, R169 ;  /* 0x000000a900187202 */ /* 0x000fe40000000f00 */
[----:B------:R-:W-:Y:S02]  /*111d0*/  MOV R25, R185 ;  /* 0x000000b900197202 */ /* 0x000fe40000000f00 */
[-C--:B------:R-:W-:Y:S03]  /*111e0*/  HMMA.16816.F32 R168, R208, R174.reuse, R28 ;  /* 0x000000aed0a8723c */ /* 0x080fe6000000181c */
[----:B------:R-:W-:Y:S02]  /*111f0*/  MOV R23, R196 ;  /* 0x000000c400177202 */ /* 0x000fe40000000f00 */
[----:B------:R-:W-:Y:S02]  /*11200*/  MOV R16, R199 ;  /* 0x000000c700107202 */ /* 0x000fe40000000f00 */
[----:B------:R-:W-:Y:S01]  /*11210*/  MOV R12, R203 ;  /* 0x000000cb000c7202 */ /* 0x000fe20000000f00 */
[C---:B------:R-:W-:Y:S04]  /*11220*/  HMMA.16816.F32 R172, R136.reuse, R174, R32 ;  /* 0x000000ae88ac723c */ /* 0x040fe80000001820 */
[----:B------:R-:W-:Y:S02]  /*11230*/  MOV R33, R179 ;  /* 0x000000b300217202 */ /* 0x000fe40000000f00 */
[----:B------:R-:W-:Y:S02]  /*11240*/  MOV R32, R178 ;  /* 0x000000b200207202 */ /* 0x000fe40000000f00 */
[----:B------:R-:W-:Y:S02]  /*11250*/  MOV R34, R177 ;  /* 0x000000b100227202 */ /* 0x000fe40000000f00 */
[----:B------:R-:W-:Y:S02]  /*11260*/  MOV R35, R176 ;  /* 0x000000b000237202 */ /* 0x000fe40000000f00 */
[-C--:B------:R-:W-:Y:S03]  /*11270*/  HMMA.16816.F32 R176, R136, R188.reuse, R36 ;  /* 0x000000bc88b0723c */ /* 0x080fe60000001824 */
[----:B------:R-:W-:Y:S02]  /*11280*/  MOV R39, R180 ;  /* 0x000000b400277202 */ /* 0x000fe40000000f00 */
        /* <DEDUP_REMOVED lines=25> */
[----:B------:R-:W-:Y:S01]  /*11420*/  MOV R8, R2 ;  /* 0x0000000200087202 */ /* 0x000fe20000000f00 */
[----:B------:R-:W-:Y:S01]  /*11430*/  FADD.FTZ R2, R143, R140 ;  /* 0x0000008c8f027221 */ /* 0x000fe20000010000 */
[----:B------:R-:W-:Y:S01]  /*11440*/  MOV R37, R38 ;  /* 0x0000002600257202 */ /* 0x000fe20000000f00 */
[----:B------:R-:W3:Y:S01]  /*11450*/  LDL.LU R143, [R1+0x88] ;  /* 0x00008800018f7983 */ /* 0x000ee20000300800 */
[----:B------:R-:W-:Y:S01]  /*11460*/  MOV R38, R39 ;  /* 0x0000002700267202 */ /* 0x000fe20000000f00 */
[----:B------:R-:W-:Y:S01]  /*11470*/  FADD.FTZ R2, R244, R2 ;  /* 0x00000002f4027221 */ /* 0x000fe20000010000 */
[----:B------:R-:W-:Y:S01]  /*11480*/  MOV R39, R32 ;  /* 0x0000002000277202 */ /* 0x000fe20000000f00 */
[----:B------:R-:W4:Y:S01]  /*11490*/  LDL.LU R135, [R1+0x84] ;  /* 0x0000840001877983 */ /* 0x000f220000300800 */
[----:B------:R-:W-:Y:S01]  /*114a0*/  MOV R32, R23 ;  /* 0x0000001700207202 */ /* 0x000fe20000000f00 */
[----:B------:R-:W-:Y:S01]  /*114b0*/  FADD.FTZ R10, R37, R10 ;  /* 0x0000000a250a7221 */ /* 0x000fe20000010000 */
[----:B------:R-:W-:Y:S01]  /*114c0*/  MOV R23, R16 ;  /* 0x0000001000177202 */ /* 0x000fe20000000f00 */
[----:B------:R1:W5:Y:S01]  /*114d0*/  LDL.LU R247, [R1+0x80] ;  /* 0x0000800001f77983 */ /* 0x0003620000300800 */
[----:B------:R-:W-:Y:S01]  /*114e0*/  MOV R16, R17 ;  /* 0x0000001100107202 */ /* 0x000fe20000000f00 */
[----:B------:R-:W-:Y:S01]  /*114f0*/  FADD.FTZ R10, R241, R10 ;  /* 0x0000000af10a7221 */ /* 0x000fe20000010000 */
[----:B------:R-:W-:Y:S02]  /*11500*/  MOV R17, R18 ;  /* 0x0000001200117202 */ /* 0x000fe40000000f00 */
[----:B------:R-:W-:Y:S02]  /*11510*/  MOV R18, R19 ;  /* 0x0000001300127202 */ /* 0x000fe40000000f00 */
[----:B------:R-:W-:Y:S02]  /*11520*/  MOV R19, R12 ;  /* 0x0000000c00137202 */ /* 0x000fe40000000f00 */
[----:B------:R-:W-:Y:S02]  /*11530*/  MOV R12, R13 ;  /* 0x0000000d000c7202 */ /* 0x000fe40000000f00 */
[----:B------:R-:W-:Y:S02]  /*11540*/  MOV R13, R14 ;  /* 0x0000000e000d7202 */ /* 0x000fe40000000f00 */
[----:B------:R-:W-:Y:S02]  /*11550*/  MOV R14, R8 ;  /* 0x00000008000e7202 */ /* 0x000fe40000000f00 */
[----:B------:R-:W-:Y:S02]  /*11560*/  MOV R8, R245 ;  /* 0x000000f500087202 */ /* 0x000fe40000000f00 */
[----:B------:R1:W5:Y:S01]  /*11570*/  LDL.LU R245, [R1+0x7c] ;  /* 0x00007c0001f57983 */ /* 0x0003620000300800 */
[----:B------:R-:W-:Y:S02]  /*11580*/  MOV R37, R38 ;  /* 0x0000002600257202 */ /* 0x000fe40000000f00 */
[----:B------:R-:W-:Y:S01]  /*11590*/  MOV R38, R39 ;  /* 0x0000002700267202 */ /* 0x000fe20000000f00 */
        /* <DEDUP_REMOVED lines=10> */
[----:B------:R-:W-:Y:S01]  /*11640*/  MOV R8, R9 ;  /* 0x0000000900087202 */ /* 0x000fe20000000f00 */
[----:B------:R-:W-:Y:S01]  /*11650*/  FADD.FTZ R9, R240, R2 ;  /* 0x00000002f0097221 */ /* 0x000fe20000010000 */
[----:B------:R-:W-:Y:S01]  /*11660*/  MOV R38, R39 ;  /* 0x0000002700267202 */ /* 0x000fe20000000f00 */
[----:B------:R1:W5:Y:S01]  /*11670*/  LDL.LU R240, [R1+0x68] ;  /* 0x0000680001f07983 */ /* 0x0003620000300800 */
[----:B------:R-:W-:Y:S02]  /*11680*/  MOV R39, R32 ;  /* 0x0000002000277202 */ /* 0x000fe40000000f00 */
[----:B------:R-:W-:Y:S02]  /*11690*/  MOV R29, R183 ;  /* 0x000000b7001d7202 */ /* 0x000fe40000000f00 */
[----:B------:R-:W-:Y:S02]  /*116a0*/  MOV R30, R182 ;  /* 0x000000b6001e7202 */ /* 0x000fe40000000f00 */
[----:B------:R-:W-:Y:S02]  /*116b0*/  MOV R31, R181 ;  /* 0x000000b5001f7202 */ /* 0x000fe40000000f00 */
[C---:B------:R-:W-:Y:S04]  /*116c0*/  HMMA.16816.F32 R180, R208.reuse, R188, R40 ;  /* 0x000000bcd0b4723c */ /* 0x040fe80000001828 */
[----:B------:R-:W-:Y:S02]  /*116d0*/  MOV R32, R13 ;  /* 0x0000000d00207202 */ /* 0x000fe40000000f00 */
[----:B------:R-:W-:Y:S02]  /*116e0*/  MOV R13, R14 ;  /* 0x0000000e000d7202 */ /* 0x000fe40000000f00 */
[----:B------:R-:W-:Y:S01]  /*116f0*/  MOV R14, R8 ;  /* 0x00000008000e7202 */ /* 0x000fe20000000f00 */
[----:B------:R-:W-:Y:S01]  /*11700*/  FADD.FTZ R8, R238, R0 ;  /* 0x00000000ee087221 */ /* 0x000fe20000010000 */
[----:B------:R-:W-:Y:S01]  /*11710*/  MOV R43, R36 ;  /* 0x00000024002b7202 */ /* 0x000fe20000000f00 */
[----:B------:R1:W5:Y:S01]  /*11720*/  LDL.LU R238, [R1+0x64] ;  /* 0x0000640001ee7983 */ /* 0x0003620000300800 */
[----:B------:R-:W-:Y:S02]  /*11730*/  MOV R36, R37 ;  /* 0x0000002500247202 */ /* 0x000fe40000000f00 */
[----:B------:R-:W-:Y:S01]  /*11740*/  MOV R37, R38 ;  /* 0x0000002600257202 */ /* 0x000fe20000000f00 */
[----:B------:R-:W-:Y:S01]  /*11750*/  FADD.FTZ R3, R43, R3 ;  /* 0x000000032b037221 */ /* 0x000fe20000010000 */
[----:B------:R-:W-:Y:S01]  /*11760*/  MOV R38, R39 ;  /* 0x0000002700267202 */ /* 0x000fe20000000f00 */
[----:B------:R-:W-:Y:S01]  /*11770*/  FADD.FTZ R2, R36, R10 ;  /* 0x0000000a24027221 */ /* 0x000fe20000010000 */
[----:B------:R-:W-:Y:S01]  /*11780*/  MOV R39, R32 ;  /* 0x0000002000277202 */ /* 0x000fe20000000f00 */
[----:B------:R-:W-:Y:S01]  /*11790*/  FADD.FTZ R0, R37, R9 ;  /* 0x0000000925007221 */ /* 0x000fe20000010000 */
[----:B------:R-:W-:Y:S01]  /*117a0*/  MOV R32, R237 ;  /* 0x000000ed00207202 */ /* 0x000fe20000000f00 */
[----:B------:R-:W-:Y:S01]  /*117b0*/  FADD.FTZ R8, R38, R8 ;  /* 0x0000000826087221 */ /* 0x000fe20000010000 */
[----:B------:R1:W5:Y:S01]  /*117c0*/  LDL.LU R237, [R1+0x60] ;  /* 0x0000600001ed7983 */ /* 0x0003620000300800 */
[----:B------:R-:W-:Y:S01]  /*117d0*/  MOV R28, R184 ;  /* 0x000000b8001c7202 */ /* 0x000fe20000000f00 */
[----:B------:R-:W-:Y:S01]  /*117e0*/  FADD.FTZ R9, R33, R0 ;  /* 0x0000000021097221 */ /* 0x000fe20000010000 */
[-C--:B------:R-:W-:Y:S03]  /*117f0*/  HMMA.16816.F32 R184, R208, R190.reuse, R44 ;  /* 0x000000bed0b8723c */ /* 0x080fe6000000182c */
[----:B------:R-:W-:Y:S01]  /*11800*/  MOV R11, R197 ;  /* 0x000000c5000b7202 */ /* 0x000fe20000000f00 */
[----:B------:R-:W-:Y:S01]  /*11810*/  FADD.FTZ R0, R34, R8 ;  /* 0x0000000822007221 */ /* 0x000fe20000010000 */
[----:B------:R-:W-:Y:S01]  /*11820*/  FADD.FTZ R8, R29, R9 ;  /* 0x000000091d087221 */ /* 0x000fe20000010000 */
[----:B------:R-:W-:Y:S01]  /*11830*/  FADD.FTZ R2, R32, R2 ;  /* 0x0000000220027221 */ /* 0x000fe20000010000 */
[----:B------:R-:W-:Y:S01]  /*11840*/  FADD.FTZ R3, R39, R3 ;  /* 0x0000000327037221 */ /* 0x000fe20000010000 */
[C---:B------:R-:W-:Y:S04]  /*11850*/  HMMA.16816.F32 R188, R136.reuse, R190, R48 ;  /* 0x000000be88bc723c */ /* 0x040fe80000001830 */
[----:B------:R-:W-:Y:S01]  /*11860*/  FADD.FTZ R2, R28, R2 ;  /* 0x000000021c027221 */ /* 0x000fe20000010000 */
[----:B------:R-:W-:Y:S01]  /*11870*/  FADD.FTZ R0, R30, R0 ;  /* 0x000000001e007221 */ /* 0x000fe20000010000 */
[----:B------:R-:W-:Y:S02]  /*11880*/  FADD.FTZ R3, R35, R3 ;  /* 0x0000000323037221 */ /* 0x000fe40000010000 */
        /* <DEDUP_REMOVED lines=23> */
[----:B------:R-:W-:Y:S03]  /*11a00*/  FADD.FTZ R2, R14, R10 ;  /* 0x0000000a0e027221 */ /* 0x000fe60000010000 */
[C---:B------:R-:W-:Y:S04]  /*11a10*/  HMMA.16816.F32 R72, R208.reuse, R212, R72 ;  /* 0x000000d4d048723c */ /* 0x040fe80000001848 */
[----:B------:R-:W-:Y:S01]  /*11a20*/  FADD.FTZ R3, R232, R3 ;  /* 0x00000003e8037221 */ /* 0x000fe20000010000 */
[----:B------:R-:W-:Y:S03]  /*11a30*/  FADD.FTZ R2, R230, R2 ;  /* 0x00000002e6027221 */ /* 0x000fe60000010000 */
[-C--:B------:R-:W-:Y:S03]  /*11a40*/  HMMA.16816.F32 R76, R208, R214.reuse, R76 ;  /* 0x000000d6d04c723c */ /* 0x080fe6000000184c */
[----:B------:R-:W-:Y:S01]  /*11a50*/  FADD.FTZ R3, R231, R3 ;  /* 0x00000003e7037221 */ /* 0x000fe20000010000 */
[----:B------:R-:W-:Y:S03]  /*11a60*/  FADD.FTZ R2, R229, R2 ;  /* 0x00000002e5027221 */ /* 0x000fe60000010000 */
[----:B------:R-:W-:Y:S01]  /*11a70*/  FADD.FTZ R3, R228, R3 ;  /* 0x00000003e4037221 */ /* 0x000fe20000010000 */
[C---:B------:R-:W-:Y:S04]  /*11a80*/  HMMA.16816.F32 R80, R136.reuse, R214, R80 ;  /* 0x000000d68850723c */ /* 0x040fe80000001850 */
[----:B------:R-:W-:Y:S01]  /*11a90*/  FADD.FTZ R3, R227, R3 ;  /* 0x00000003e3037221 */ /* 0x000fe20000010000 */
[----:B------:R-:W-:Y:S03]  /*11aa0*/  FADD.FTZ R2, R226, R2 ;  /* 0x00000002e2027221 */ /* 0x000fe60000010000 */
[-C--:B------:R-:W-:Y:S08]  /*11ab0*/  HMMA.16816.F32 R84, R136, R216.reuse, R84 ;  /* 0x000000d88854723c */ /* 0x080ff00000001854 */
[C---:B------:R-:W-:Y:S08]  /*11ac0*/  HMMA.16816.F32 R88, R208.reuse, R216, R88 ;  /* 0x000000d8d058723c */ /* 0x040ff00000001858 */
[-C--:B------:R-:W-:Y:S08]  /*11ad0*/  HMMA.16816.F32 R92, R208, R218.reuse, R92 ;  /* 0x000000dad05c723c */ /* 0x080ff0000000185c */
[C---:B------:R-:W-:Y:S08]  /*11ae0*/  HMMA.16816.F32 R96, R136.reuse, R218, R96 ;  /* 0x000000da8860723c */ /* 0x040ff00000001860 */
[-C--:B--2---:R-:W-:Y:S08]  /*11af0*/  HMMA.16816.F32 R100, R136, R220.reuse, R100 ;  /* 0x000000dc8864723c */ /* 0x084ff00000001864 */
[C---:B------:R-:W-:Y:S08]  /*11b00*/  HMMA.16816.F32 R104, R208.reuse, R220, R104 ;  /* 0x000000dcd068723c */ /* 0x040ff00000001868 */
[-C--:B------:R-:W-:Y:S08]  /*11b10*/  HMMA.16816.F32 R108, R208, R222.reuse, R108 ;  /* 0x000000ded06c723c */ /* 0x080ff0000000186c */
[C---:B------:R-:W-:Y:S08]  /*11b20*/  HMMA.16816.F32 R112, R136.reuse, R222, R112 ;  /* 0x000000de8870723c */ /* 0x040ff00000001870 */
[-C--:B------:R-:W-:Y:S08]  /*11b30*/  HMMA.16816.F32 R116, R136, R4.reuse, R116 ;  /* 0x000000048874723c */ /* 0x080ff00000001874 */
[C---:B------:R-:W-:Y:S04]  /*11b40*/  HMMA.16816.F32 R120, R208.reuse, R4, R120 ;  /* 0x00000004d078723c */ /* 0x040fe80000001878 */
[----:B------:R-:W-:Y:S01]  /*11b50*/  FADD.FTZ R4, R235, R8 ;  /* 0x00000008eb047221 */ /* 0x000fe20000010000 */
[----:B------:R-:W-:Y:S03]  /*11b60*/  FADD.FTZ R5, R250, R0 ;  /* 0x00000000fa057221 */ /* 0x000fe60000010000 */
[----:B------:R-:W-:Y:S01]  /*11b70*/  FADD.FTZ R0, R249, R4 ;  /* 0x00000004f9007221 */ /* 0x000fe20000010000 */
[----:B------:R-:W-:Y:S01]  /*11b80*/  FADD.FTZ R4, R234, R5 ;  /* 0x00000005ea047221 */ /* 0x000fe20000010000 */
[-C--:B------:R-:W-:Y:S03]  /*11b90*/  HMMA.16816.F32 R124, R208, R6.reuse, R124 ;  /* 0x00000006d07c723c */ /* 0x080fe6000000187c */
[----:B------:R-:W-:Y:S01]  /*11ba0*/  FADD.FTZ R4, R248, R4 ;  /* 0x00000004f8047221 */ /* 0x000fe20000010000 */
[----:B------:R-:W-:Y:S04]  /*11bb0*/  FADD.FTZ R0, R233, R0 ;  /* 0x00000000e9007221 */ /* 0x000fe80000010000 */
[----:B------:R-:W-:Y:S01]  /*11bc0*/  STL [R1+0x50], R4 ;  /* 0x0000500401007387 */ /* 0x000fe20000100800 */
[----:B------:R-:W-:Y:S01]  /*11bd0*/  FADD.FTZ R0, R141, R0 ;  /* 0x000000008d007221 */ /* 0x000fe20000010000 */
[----:B------:R-:W-:Y:S04]  /*11be0*/  HMMA.16816.F32 R128, R136, R6, R128 ;  /* 0x000000068880723c */ /* 0x000fe80000001880 */
[----:B------:R2:W-:Y:S01]  /*11bf0*/  STL [R1+0x54], R0 ;  /* 0x0000540001007387 */ /* 0x0005e20000100800 */
[----:B------:R-:W-:Y:S02]  /*11c00*/  MOV R138, R133 ;  /* 0x00000085008a7202 */ /* 0x000fe40000000f00 */
[----:B------:R-:W-:Y:S01]  /*11c10*/  MOV R137, R134 ;  /* 0x0000008600897202 */ /* 0x000fe20000000f00 */
[----:B------:R1:W-:Y:S04]  /*11c20*/  STL [R1+0x34], R15 ;  /* 0x0000340f01007387 */ /* 0x0003e80000100800 */
[----:B------:R1:W-:Y:S01]  /*11c30*/  STL [R1+0x58], R3 ;  /* 0x0000580301007387 */ /* 0x0003e20000100800 */
[----:B--2---:R-:W-:Y:S05]  /*11c40*/  FADD.FTZ R0, R225, R2 ;  /* 0x00000002e1007221 */ /* 0x004fea0000010000 */
[----:B------:R1:W-:Y:S04]  /*11c50*/  STL [R1+0x5c], R0 ;  /* 0x00005c0001007387 */ /* 0x0003e80000100800 */
[----:B------:R1:W-:Y:S01]  /*11c60*/  STL [R1+0x30], R142 ;  /* 0x0000308e01007387 */ /* 0x0003e20000100800 */
[----:B---3--:R-:W-:Y:S02]  /*11c70*/  MOV R136, R143 ;  /* 0x0000008f00887202 */ /* 0x008fe40000000f00 */
[----:B----4-:R-:W-:Y:S01]  /*11c80*/  MOV R132, R135 ;  /* 0x0000008700847202 */ /* 0x010fe20000000f00 */
[----:B------:R-:W-:Y:S06]  /*11c90*/  BRA.U UP0, `(.L_x_47) ;  /* 0xffffffb900547547 */ /* 0x000fec000b83ffff */
.L_x_46:
[----:B-1----:R-:W2:Y:S01]  /*11ca0*/  LDL.LU R3, [R1+0x58] ;  /* 0x0000580001037983 */ /* 0x002ea20000300800 */
        /* <DEDUP_REMOVED lines=25> */
[----:B--2---:R-:W-:Y:S01]  /*11e40*/  FADD.FTZ R0, R0, R7 ;  /* 0x0000000700007221 */ /* 0x004fe20000010000 */
[----:B----4-:R-:W-:-:S04]  /*11e50*/  FADD.FTZ R4, R4, R6 ;  /* 0x0000000604047221 */ /* 0x010fc80000010000 */
[----:B------:R-:W2:Y:S04]  /*11e60*/  SHFL.BFLY PT, R136, R0, 0x1, 0x1f ;  /* 0x0c201f0000887f89 */ /* 0x000ea800000e0000 */
[----:B------:R-:W4:Y:S01]  /*11e70*/  SHFL.BFLY PT, R137, R4, 0x1, 0x1f ;  /* 0x0c201f0004897f89 */ /* 0x000f2200000e0000 */
[----:B-1----:R-:W-:Y:S01]  /*11e80*/  FADD.FTZ R3, R3, R5 ;  /* 0x0000000503037221 */ /* 0x002fe20000010000 */
[----:B------:R-:W-:Y:S01]  /*11e90*/  SHF.L.U32 R5, R139, 0x1, RZ ;  /* 0x000000018b057819 */ /* 0x000fe200000006ff */
[----:B---3--:R-:W-:-:S03]  /*11ea0*/  FADD.FTZ R132, R2, R132 ;  /* 0x0000008402847221 */ /* 0x008fc60000010000 */
[----:B------:R-:W1:Y:S01]  /*11eb0*/  SHFL.BFLY PT, R138, R3, 0x1, 0x1f ;  /* 0x0c201f00038a7f89 */ /* 0x000e6200000e0000 */
[----:B------:R-:W-:Y:S01]  /*11ec0*/  LOP3.LUT R6, R5, 0x6, RZ, 0xc0, !PT ;  /* 0x0000000605067812 */ /* 0x000fe200078ec0ff */
[----:B------:R-:W3:Y:S01]  /*11ed0*/  MUFU.RCP R2, R132 ;  /* 0x0000008400027308 */ /* 0x000ee20000001000 */
[----:B------:R-:W-:Y:S01]  /*11ee0*/  FSETP.NE.FTZ.AND P6, PT, R132, RZ, PT ;  /* 0x000000ff8400720b */ /* 0x000fe20003fd5000 */
[----:B--2---:R-:W-:Y:S01]  /*11ef0*/  FADD.FTZ R136, R0, R136 ;  /* 0x0000008800887221 */ /* 0x004fe20000010000 */
[----:B------:R-:W-:Y:S02]  /*11f00*/  SHF.L.U32 R0, R139, 0x4, RZ ;  /* 0x000000048b007819 */ /* 0x000fe400000006ff */
[----:B------:R-:W-:Y:S01]  /*11f10*/  LOP3.LUT R6, R6, 0x7c00, R8, 0xf8, !PT ;  /* 0x00007c0006067812 */ /* 0x000fe200078ef808 */
[----:B----4-:R-:W-:Y:S01]  /*11f20*/  FADD.FTZ R137, R4, R137 ;  /* 0x0000008904897221 */ /* 0x010fe20000010000 */
[----:B------:R-:W-:Y:S01]  /*11f30*/  LOP3.LUT R0, R0, 0x1c0, RZ, 0xc0, !PT ;  /* 0x000001c000007812 */ /* 0x000fe200078ec0ff */
[----:B------:R-:W2:Y:S01]  /*11f40*/  MUFU.RCP R7, R136 ;  /* 0x0000008800077308 */ /* 0x000ea20000001000 */
[----:B------:R-:W-:-:S02]  /*11f50*/  FSETP.NE.FTZ.AND P5, PT, R136, RZ, PT ;  /* 0x000000ff8800720b */ /* 0x000fc40003fb5000 */
[----:B------:R-:W-:Y:S02]  /*11f60*/  LOP3.LUT R5, R0, 0x38, R5, 0xf8, !PT ;  /* 0x0000003800057812 */ /* 0x000fe400078ef805 */
[----:B------:R-:W-:Y:S02]  /*11f70*/  FSETP.NE.FTZ.AND P1, PT, R137, RZ, PT ;  /* 0x000000ff8900720b */ /* 0x000fe40003f35000 */
[----:B------:R-:W-:Y:S02]  /*11f80*/  LOP3.LUT R10, R6, R5, RZ, 0xfc, !PT ;  /* 0x00000005060a7212 */ /* 0x000fe400078efcff */
[----:B---3--:R-:W-:Y:S02]  /*11f90*/  FSEL R0, R2, 1, P6 ;  /* 0x3f80000002007808 */ /* 0x008fe40003000000 */
[----:B------:R-:W3:Y:S01]  /*11fa0*/  MUFU.RCP R2, R137 ;  /* 0x0000008900027308 */ /* 0x000ee20000001000 */
        /* <DEDUP_REMOVED lines=34> */
[----:B------:R-:W-:Y:S01]  /*121d0*/  FSETP.NE.FTZ.AND P0, PT, R138, RZ, PT ;  /* 0x000000ff8a00720b */ /* 0x000fe20003f15000 */
[----:B------:R-:W1:Y:S01]  /*121e0*/  MUFU.RCP R0, R138 ;  /* 0x0000008a00007308 */ /* 0x000e620000001000 */
[----:B--2---:R-:W-:-:S02]  /*121f0*/  FSEL R3, R7, 1, P5 ;  /* 0x3f80000007037808 */ /* 0x004fc40002800000 */
[----:B------:R-:W-:Y:S02]  /*12200*/  R2P PR, R139, 0x1c ;  /* 0x0000001c8b007804 */ /* 0x000fe40000000000 */
[----:B---3--:R-:W-:Y:S01]  /*12210*/  FSEL R2, R2, 1, P1 ;  /* 0x3f80000002027808 */ /* 0x008fe20000800000 */
        /* <DEDUP_REMOVED lines=69> */
[C---:B------:R-:W-:Y:S01]  /*12670*/  FMUL.FTZ R144, R2.reuse, R144 ;  /* 0x0000009002907220 */ /* 0x040fe20000410000 */
[----:B------:R-:W-:Y:S01]  /*12680*/  F2FP.F16.F32.PACK_AB R67, R67, R150 ;  /* 0x000000964343723e */ /* 0x000fe200000000ff */
[C---:B------:R-:W-:Y:S01]  /*12690*/  FMUL.FTZ R68, R2.reuse, R145 ;  /* 0x0000009102447220 */ /* 0x040fe20000410000 */
        /* <DEDUP_REMOVED lines=80> */
[----:B------:R3:W-:Y:S01]  /*12ba0*/  STS [R4+0x2000], R21 ;  /* 0x0020001504007388 */ /* 0x0007e20000000800 */
[----:B------:R-:W-:-:S02]  /*12bb0*/  IADD3 R6, PT, PT, R6, R8, RZ ;  /* 0x0000000806067210 */ /* 0x000fc40007ffe0ff */
        /* <DEDUP_REMOVED lines=112> */
.L_x_50:
        /* <DEDUP_REMOVED lines=71> */
.L_x_52:
[----:B------:R-:W-:Y:S05]  /*13730*/  BSYNC.RECONVERGENT B0 ;  /* 0x0000000000007941 */ /* 0x000fea0003800200 */
.L_x_51:
        /* <DEDUP_REMOVED lines=64> */
.L_x_53:
        /* <DEDUP_REMOVED lines=12> */
.L_x_1655:


//--------------------- .text._ZN5flash16flash_fwd_kernelI23Flash_fwd_kernel_traitsILi128ELi128ELi64ELi4ELb0ELb0EN7cutlass6half_tE19Flash_kernel_traitsILi128ELi128ELi64ELi4ES3_EELb0ELb1ELb0ELb0ELb0ELb1ELb0ELb0EEEvNS_16Flash_fwd_paramsE --------------------------
	.section	.text._ZN5flash16flash_fwd_kernelI23Flash_fwd_kernel_traitsILi128ELi128ELi64ELi4ELb0ELb0EN7cutlass6half_tE19Flash_kernel_traitsILi128ELi128ELi64ELi4ES3_EELb0ELb1ELb0ELb0ELb0ELb1ELb0ELb0EEEvNS_16Flash_fwd_paramsE,"ax",@progbits
	.align	128
        .global         _ZN5flash16flash_fwd_kernelI23Flash_fwd_kernel_traitsILi128ELi128ELi64ELi4ELb0ELb0EN7cutlass6half_tE19Flash_kernel_traitsILi128ELi128ELi64ELi4ES3_EELb0ELb1ELb0ELb0ELb0ELb1ELb0ELb0EEEvNS_16Flash_fwd_paramsE
        .type           _ZN5flash16flash_fwd_kernelI23Flash_fwd_kernel_traitsILi128ELi128ELi64ELi4ELb0ELb0EN7cutlass6half_tE19Flash_kernel_traitsILi128ELi128ELi64ELi4ES3_EELb0ELb1ELb0ELb0ELb0ELb1ELb0ELb0EEEvNS_16Flash_fwd_paramsE,@function
        .size           _ZN5flash16flash_fwd_kernelI23Flash_fwd_kernel_traitsILi128ELi128ELi64ELi4ELb0ELb0EN7cutlass6half_tE19Flash_kernel_traitsILi128ELi128ELi64ELi4ES3_EELb0ELb1ELb0ELb0ELb0ELb1ELb0ELb0EEEvNS_16Flash_fwd_paramsE,(.L_x_1656 - _ZN5flash16flash_fwd_kernelI23Flash_fwd_kernel_traitsILi128ELi128ELi64ELi4ELb0ELb0EN7cutlass6half_tE19Flash_kernel_traitsILi128ELi128ELi64ELi4ES3_EELb0ELb1ELb0ELb0ELb0ELb1ELb0ELb0EEEvNS_16Flash_fwd_paramsE)
        .other          _ZN5flash16flash_fwd_kernelI23Flash_fwd_kernel_traitsILi128ELi128ELi64ELi4ELb0ELb0EN7cutlass6half_tE19Flash_kernel_traitsILi128ELi128ELi64ELi4ES3_EELb0ELb1ELb0ELb0ELb0ELb1ELb0ELb0EEEvNS_16Flash_fwd_paramsE,@"STO_CUDA_ENTRY STV_DEFAULT"
_ZN5flash16flash_fwd_kernelI23Flash_fwd_kernel_traitsILi128ELi128ELi64ELi4ELb0ELb0EN7cutlass6half_tE19Flash_kernel_traitsILi128ELi128ELi64ELi4ES3_EELb0ELb1ELb0ELb0ELb0ELb1ELb0ELb0EEEvNS_16Flash_fwd_paramsE:
.text._ZN5flash16flash_fwd_kernelI23Flash_fwd_kernel_traitsILi128ELi128ELi64ELi4ELb0ELb0EN7cutlass6half_tE19Flash_kernel_traitsILi128ELi128ELi64ELi4ES3_EELb0ELb1ELb0ELb0ELb0ELb1ELb0ELb0EEEvNS_16Flash_fwd_paramsE:
[----:B------:R-:W1:Y:S01]  /*0000*/  LDC R1, c[0x0][0x37c] ;  /* 0x0000df00ff017b82 */ /* 0x000e620000000800 */
[----:B------:R-:W2:Y:S07]  /*0010*/  LDCU.64 UR10, c[0x0][0x460] ;  /* 0x00008c00ff0a77ac */ /* 0x000eae0008000a00 */
[----:B------:R-:W3:Y:S01]  /*0020*/  S2UR UR19, SR_CTAID.Y ;  /* 0x00000000001379c3 */ /* 0x000ee20000002600 */
[----:B-1----:R-:W-:Y:S01]  /*0030*/  VIADD R1, R1, 0xffffff78 ;  /* 0xffffff7801017836 */ /* 0x002fe20000000000 */
[----:B------:R-:W1:Y:S01]  /*0040*/  LDCU.64 UR8, c[0x0][0x470] ;  /* 0x00008e00ff0877ac */ /* 0x000e620008000a00 */
[----:B------:R-:W4:Y:S01]  /*0050*/  LDCU.64 UR16, c[0x0][0x460] ;  /* 0x00008c00ff1077ac */ /* 0x000f220008000a00 */
[----:B------:R-:W4:Y:S01]  /*0060*/  LDCU.U8 UR12, c[0x0][0x532] ;  /* 0x0000a640ff0c77ac */ /* 0x000f220008000000 */
[----:B------:R-:W4:Y:S01]  /*0070*/  LDCU.64 UR6, c[0x0][0x468] ;  /* 0x00008d00ff0677ac */ /* 0x000f220008000a00 */
[----:B--2---:R-:W-:Y:S01]  /*0080*/  ISETP.NE.U32.AND P4, PT, RZ, UR10, PT ;  /* 0x0000000aff007c0c */ /* 0x004fe2000bf85070 */
[----:B------:R-:W-:-:S02]  /*0090*/  UISETP.NE.U32.AND UP4, UPT, UR10, URZ, UPT ;  /* 0x000000ff0a00728c */ /* 0x000fc4000bf85070 */
[----:B-1----:R-:W-:Y:S01]  /*00a0*/  UISETP.NE.U32.AND UP3, UPT, UR8, URZ, UPT ;  /* 0x000000ff0800728c */ /* 0x002fe2000bf65070 */
[----:B------:R-:W-:Y:S01]  /*00b0*/  ISETP.NE.AND.EX P4, PT, RZ, UR11, PT, P4 ;  /* 0x0000000bff007c0c */ /* 0x000fe2000bf85340 */
[----:B------:R-:W1:Y:S01]  /*00c0*/  LDCU.64 UR4, c[0x0][0x478] ;  /* 0x00008f00ff0477ac */ /* 0x000e620008000a00 */
[----:B------:R-:W-:Y:S02]  /*00d0*/  UISETP.NE.AND.EX UP4, UPT, UR11, URZ, UPT, UP4 ;  /* 0x000000ff0b00728c */ /* 0x000fe4000bf85340 */
[----:B------:R-:W-:Y:S01]  /*00e0*/  UISETP.NE.AND.EX UP3, UPT, UR9, URZ, UPT, UP3 ;  /* 0x000000ff0900728c */ /* 0x000fe2000bf65330 */
[----:B------:R-:W2:Y:S03]  /*00f0*/  LDCU.64 UR14, c[0x0][0x358] ;  /* 0x00006b00ff0e77ac */ /* 0x000ea60008000a00 */
[----:B------:R-:W-:Y:S01]  /*0100*/  PLOP3.LUT P2, PT, PT, PT, UP4, 0x80, 0x8 ;  /* 0x000000000008781c */ /* 0x000fe20003f4f048 */
[----:B---3--:R-:W-:-:S02]  /*0110*/  USHF.L.U32 UR11, UR19, 0x2, URZ ;  /* 0x00000002130b7899 */ /* 0x008fc400080006ff */
[----:B----4-:R-:W-:Y:S02]  /*0120*/  UIMAD.WIDE.U32 UR16, UR19, 0x4, UR16 ;  /* 0x00000004131078a5 */ /* 0x010fe4000f8e0010 */
[----:B------:R-:W-:Y:S02]  /*0130*/  UISETP.NE.AND UP5, UPT, UR12, URZ, UPT ;  /* 0x000000ff0c00728c */ /* 0x000fe4000bfa5270 */
[----:B------:R-:W-:Y:S02]  /*0140*/  UISETP.EQ.U32.AND UP2, UPT, UR6, URZ, UPT ;  /* 0x000000ff0600728c */ /* 0x000fe4000bf42070 */
[----:B------:R-:W-:Y:S01]  /*0150*/  USHF.R.U32.HI UR10, URZ, 0x1e, UR19 ;  /* 0x0000001eff0a7899 */ /* 0x000fe20008011613 */
[----:B------:R-:W-:Y:S01]  /*0160*/  PLOP3.LUT P1, PT, PT, PT, UP3, 0x80, 0x8 ;  /* 0x000000000008781c */ /* 0x000fe20003f2f038 */
[----:B------:R-:W-:Y:S01]  /*0170*/  @UP3 UIADD3 UR12, UP1, UPT, UR11, UR8, URZ ;  /* 0x000000080b0c3290 */ /* 0x000fe2000ff3e0ff */
[----:B------:R-:W-:Y:S01]  /*0180*/  IMAD.U32 R2, RZ, RZ, UR16 ;  /* 0x00000010ff027e24 */ /* 0x000fe2000f8e00ff */
[----:B------:R-:W-:Y:S01]  /*0190*/  UISETP.EQ.OR.EX UP2, UPT, UR7, URZ, !UP5, UP2 ;  /* 0x000000ff0700728c */ /* 0x000fe2000ef42720 */
[----:B------:R-:W-:Y:S01]  /*01a0*/  IMAD.U32 R3, RZ, RZ, UR17 ;  /* 0x00000011ff037e24 */ /* 0x000fe2000f8e00ff */
[----:B-1----:R-:W-:-:S02]  /*01b0*/  UISETP.NE.U32.AND UP0, UPT, UR4, URZ, UPT ;  /* 0x000000ff0400728c */ /* 0x002fc4000bf05070 */
[----:B------:R-:W-:Y:S02]  /*01c0*/  @UP3 UIADD3.X UR13, UPT, UPT, UR10, UR9, URZ, UP1, !UPT ;  /* 0x000000090a0d3290 */ /* 0x000fe40008ffe4ff */
[----:B------:R-:W-:Y:S01]  /*01d0*/  UIADD3 UR8, UP1, UPT, UR11, UR6, URZ ;  /* 0x000000060b087290 */ /* 0x000fe2000ff3e0ff */
[----:B--2---:R-:W2:Y:S01]  /*01e0*/  @P4 LDG.E R8, desc[UR14][R2.64] ;  /* 0x0000000e02084981 */ /* 0x004ea2000c1e1900 */
[----:B------:R-:W-:Y:S01]  /*01f0*/  UISETP.NE.AND.EX UP0, UPT, UR5, URZ, UPT, UP0 ;  /* 0x000000ff0500728c */ /* 0x000fe2000bf05300 */
[----:B------:R-:W-:Y:S02]  /*0200*/  PLOP3.LUT P3, PT, PT, PT, UP2, 0x80, 0x8 ;  /* 0x000000000008781c */ /* 0x000fe40003f6f028 */
[----:B------:R1:W3:Y:S01]  /*0210*/  @P2 LDG.E R7, desc[UR14][R2.64+0x4] ;  /* 0x0000040e02072981 */ /* 0x0002e2000c1e1900 */
[----:B------:R-:W-:Y:S02]  /*0220*/  UIADD3.X UR9, UPT, UPT, UR10, UR7, URZ, UP1, !UPT ;  /* 0x000000070a097290 */ /* 0x000fe40008ffe4ff */
[----:B------:R-:W-:-:S05]  /*0230*/  PLOP3.LUT P0, PT, PT, PT, UP0, 0x80, 0x8 ;  /* 0x000000000008781c */ /* 0x000fca0003f0f008 */
[----:B------:R-:W-:-:S04]  /*0240*/  @UP0 UIADD3 UR4, UP1, UPT, UR11, UR4, URZ ;  /* 0x000000040b040290 */ /* 0x000fc8000ff3e0ff */
[----:B------:R-:W-:Y:S01]  /*0250*/  @UP0 UIADD3.X UR5, UPT, UPT, UR10, UR5, URZ, UP1, !UPT ;  /* 0x000000050a050290 */ /* 0x000fe20008ffe4ff */
[----:B-1----:R-:W-:Y:S02]  /*0260*/  IMAD.U32 R2, RZ, RZ, UR12 ;  /* 0x0000000cff027e24 */ /* 0x002fe4000f8e00ff */
[----:B------:R-:W-:-:S05]  /*0270*/  IMAD.U32 R3, RZ, RZ, UR13 ;  /* 0x0000000dff037e24 */ /* 0x000fca000f8e00ff */
[----:B------:R1:W4:Y:S01]  /*0280*/  @P1 LDG.E R0, desc[UR14][R2.64] ;  /* 0x0000000e02001981 */ /* 0x000322000c1e1900 */
[----:B------:R-:W-:Y:S02]  /*0290*/  IMAD.U32 R4, RZ, RZ, UR4 ;  /* 0x00000004ff047e24 */ /* 0x000fe4000f8e00ff */
[----:B------:R-:W-:Y:S01]  /*02a0*/  IMAD.U32 R5, RZ, RZ, UR5 ;  /* 0x00000005ff057e24 */ /* 0x000fe2000f8e00ff */
[----:B------:R-:W1:Y:S01]  /*02b0*/  S2UR UR30, SR_CTAID.X ;  /* 0x00000000001e79c3 */ /* 0x000e620000002500 */
[----:B------:R-:W3:Y:S03]  /*02c0*/  @!UP4 LDCU UR23, c[0x0][0x434] ;  /* 0x00008680ff17c7ac */ /* 0x000ee60008000800 */
[----:B------:R2:W5:Y:S01]  /*02d0*/  @P0 LDG.E R4, desc[UR14][R4.64] ;  /* 0x0000000e04040981 */ /* 0x000562000c1e1900 */
[----:B------:R-:W-:Y:S01]  /*02e0*/  UMOV UR13, 0xffffffff ;  /* 0xffffffff000d7882 */ /* 0x000fe20000000000 */
[----:B------:R-:W4:Y:S01]  /*02f0*/  @!UP0 LDCU.64 UR4, c[0x0][0x488] ;  /* 0x00009100ff0487ac */ /* 0x000f220008000a00 */
[----:B-1----:R-:W-:-:S02]  /*0300*/  IMAD.U32 R2, RZ, RZ, UR8 ;  /* 0x00000008ff027e24 */ /* 0x002fc4000f8e00ff */
[----:B------:R-:W-:-:S05]  /*0310*/  IMAD.U32 R3, RZ, RZ, UR9 ;  /* 0x00000009ff037e24 */ /* 0x000fca000f8e00ff */
[----:B------:R-:W4:Y:S01]  /*0320*/  @!P3 LDG.E R6, desc[UR14][R2.64] ;  /* 0x0000000e0206b981 */ /* 0x000f22000c1e1900 */
[----:B------:R-:W-:Y:S01]  /*0330*/  UISETP.NE.U32.AND UP1, UPT, UR6, URZ, UPT ;  /* 0x000000ff0600728c */ /* 0x000fe2000bf25070 */
[----:B------:R-:W-:Y:S01]  /*0340*/  UMOV UR20, 0xffffffff ;  /* 0xffffffff00147882 */ /* 0x000fe20000000000 */
[----:B------:R-:W-:Y:S02]  /*0350*/  USHF.L.U32 UR21, UR30, 0x7, URZ ;  /* 0x000000071e157899 */ /* 0x000fe400080006ff */
[----:B------:R-:W-:Y:S01]  /*0360*/  UISETP.NE.AND.EX UP1, UPT, UR7, URZ, UPT, UP1 ;  /* 0x000000ff0700728c */ /* 0x000fe2000bf25310 */
[----:B------:R-:W-:Y:S01]  /*0370*/  UMOV UR12, URZ ;  /* 0x000000ff000c7c82 */ /* 0x000fe20008000000 */
[----:B------:R-:W1:Y:S01]  /*0380*/  @!UP0 LDCU UR6, c[0x0][0x43c] ;  /* 0x00008780ff0687ac */ /* 0x000e620008000800 */
[----:B--2---:R-:W-:Y:S02]  /*0390*/  @P4 R2UR UR13, R8 ;  /* 0x00000000080d42ca */ /* 0x004fe400000e0000 */
[----:B---3--:R-:W-:-:S13]  /*03a0*/  @P2 R2UR UR8, R7 ;  /* 0x00000000070822ca */ /* 0x008fda00000e0000 */
[----:B------:R-:W-:-:S04]  /*03b0*/  @UP4 UIADD3 UR23, UPT, UPT, UR8, -UR13, URZ ;  /* 0x8000000d08174290 */ /* 0x000fc8000fffe0ff */
[----:B------:R-:W-:Y:S01]  /*03c0*/  UISETP.GT.AND UP2, UPT, UR23, UR21, UPT ;  /* 0x000000151700728c */ /* 0x000fe2000bf44270 */
[----:B----4-:R-:W-:-:S05]  /*03d0*/  @P1 R2UR UR12, R0 ;  /* 0x00000000000c12ca */ /* 0x010fca00000e0000 */
[----:B------:R-:W-:Y:S01]  /*03e0*/  PLOP3.LUT P1, PT, PT, PT, UP2, 0x80, 0x8 ;  /* 0x000000000008781c */ /* 0x000fe20003f2f028 */
[----:B------:R-:W-:Y:S01]  /*03f0*/  @!UP0 UISETP.NE.U32.AND UP2, UPT, UR4, URZ, UPT ;  /* 0x000000ff0400828c */ /* 0x000fe2000bf45070 */
[----:B------:R-:W2:Y:S01]  /*0400*/  @!UP1 LDCU UR4, c[0x0][0x438] ;  /* 0x00008700ff0497ac */ /* 0x000ea20008000800 */
[----:B------:R-:W-:Y:S01]  /*0410*/  @!P3 R2UR UR20, R6 ;  /* 0x000000000614b2ca */ /* 0x000fe200000e0000 */
[----:B-12---:R-:W-:-:S14]  /*0420*/  BRA.U !UP1, `(.L_x_54) ;  /* 0x0000000109187547 */ /* 0x006fdc000b800000 */
[----:B------:R-:W-:-:S13]  /*0430*/  PLOP3.LUT P2, PT, PT, PT, UP5, 0x80, 0x8 ;  /* 0x000000000008781c */ /* 0x000fda0003f4f058 */
[----:B------:R-:W2:Y:S04]  /*0440*/  @P2 LDG.E R0, desc[UR14][R2.64+0x4] ;  /* 0x0000040e02002981 */ /* 0x000ea8000c1e1900 */
[----:B------:R-:W3:Y:S01]  /*0450*/  @!P2 LDG.E R2, desc[UR14][R2.64] ;  /* 0x0000000e0202a981 */ /* 0x000ee2000c1e1900 */
[----:B--2---:R-:W-:-:S13]  /*0460*/  @P2 R2UR UR4, R0 ;  /* 0x00000000000422ca */ /* 0x004fda00000e0000 */
[----:B------:R-:W-:-:S07]  /*0470*/  @UP5 UIADD3 UR4, UPT, UPT, UR4, -UR20, URZ ;  /* 0x8000001404045290 */ /* 0x000fce000fffe0ff */
[----:B---3--:R-:W-:Y:S02]  /*0480*/  @!P2 R2UR UR4, R2 ;  /* 0x000000000204a2ca */ /* 0x008fe400000e0000 */
.L_x_54:
[----:B-----5:R-:W-:Y:S01]  /*0490*/  @P0 R2UR UR22, R4 ;  /* 0x00000000041602ca */ /* 0x020fe200000e0000 */
[----:B------:R-:W-:Y:S01]  /*04a0*/  @!UP0 UISETP.NE.AND.EX UP2, UPT, UR5, URZ, UPT, UP2 ;  /* 0x000000ff0500828c */ /* 0x000fe2000bf45320 */
[----:B------:R-:W-:-:S13]  /*04b0*/  @!P1 EXIT ;  /* 0x000000000000994d */ /* 0x000fda0003800000 */
[----:B------:R-:W1:Y:S01]  /*04c0*/  LDCU UR18, c[0x0][0x508] ;  /* 0x0000a100ff1277ac */ /* 0x000e620008000800 */
[----:B------:R-:W2:Y:S01]  /*04d0*/  S2R R160, SR_TID.X ;  /* 0x0000000000a07919 */ /* 0x000ea20000002100 */
[----:B------:R-:W-:Y:S02]  /*04e0*/  @!UP0 USEL UR6, UR6, URZ, UP2 ;  /* 0x000000ff06068287 */ /* 0x000fe40009000000 */
[----:B------:R-:W-:Y:S02]  /*04f0*/  @UP0 UIADD3 UR22, UPT, UPT, UR22, -UR12, URZ ;  /* 0x8000000c16160290 */ /* 0x000fe4000fffe0ff */
[----:B------:R-:W-:Y:S02]  /*0500*/  @!UP0 UIADD3 UR22, UPT, UPT, UR6, UR4, -UR12 ;  /* 0x0000000406168290 */ /* 0x000fe4000fffe80c */
[----:B------:R-:W-:Y:S02]  /*0510*/  UIADD3 UR5, UPT, UPT, UR30, 0x1, URZ ;  /* 0x000000011e057890 */ /* 0x000fe4000fffe0ff */
[----:B------:R-:W-:-:S02]  /*0520*/  UIADD3 UR7, UPT, UPT, UR22, 0x3f, URZ ;  /* 0x0000003f16077890 */ /* 0x000fc4000fffe0ff */
[----:B------:R-:W-:Y:S02]  /*0530*/  ULEA UR5, UR5, -UR23, 0x7 ;  /* 0x8000001705057291 */ /* 0x000fe4000f8e38ff */
[----:B------:R-:W-:Y:S02]  /*0540*/  USHF.R.S32.HI UR6, URZ, 0x1f, UR7 ;  /* 0x0000001fff067899 */ /* 0x000fe40008011407 */
[----:B-1----:R-:W-:Y:S02]  /*0550*/  UIADD3 UR5, UPT, UPT, UR7, UR18, UR5 ;  /* 0x0000001207057290 */ /* 0x002fe4000fffe005 */
[----:B------:R-:W-:Y:S02]  /*0560*/  ULEA.HI UR6, UR6, UR7, URZ, 0x6 ;  /* 0x0000000706067291 */ /* 0x000fe4000f8f30ff */
[----:B------:R-:W-:Y:S01]  /*0570*/  USHF.R.S32.HI UR4, URZ, 0x1f, UR5 ;  /* 0x0000001fff047899 */ /* 0x000fe20008011405 */
[----:B------:R-:W1:Y:S01]  /*0580*/  S2UR UR7, SR_CTAID.Z ;  /* 0x00000000000779c3 */ /* 0x000e620000002700 */
[----:B------:R-:W-:-:S02]  /*0590*/  USHF.R.S32.HI UR6, URZ, 0x6, UR6 ;  /* 0x00000006ff067899 */ /* 0x000fc40008011406 */
[----:B------:R-:W-:-:S04]  /*05a0*/  ULEA.HI UR4, UR4, UR5, URZ, 0x6 ;  /* 0x0000000504047291 */ /* 0x000fc8000f8f30ff */
[----:B------:R-:W-:-:S04]  /*05b0*/  USHF.R.S32.HI UR4, URZ, 0x6, UR4 ;  /* 0x00000006ff047899 */ /* 0x000fc80008011404 */
[----:B------:R-:W-:-:S04]  /*05c0*/  UISETP.LT.AND UP0, UPT, UR6, UR4, UPT ;  /* 0x000000040600728c */ /* 0x000fc8000bf01270 */
[----:B------:R-:W-:-:S04]  /*05d0*/  USEL UR17, UR6, UR4, UP0 ;  /* 0x0000000406117287 */ /* 0x000fc80008000000 */
[----:B------:R-:W-:-:S09]  /*05e0*/  UISETP.GT.AND UP0, UPT, UR17, URZ, UPT ;  /* 0x000000ff1100728c */ /* 0x000fd2000bf04270 */
[----:B-12---:R-:W-:Y:S05]  /*05f0*/  BRA.U UP0, `(.L_x_55) ;  /* 0x0000001100cc7547 */ /* 0x006fea000b800000 */
[----:B------:R-:W1:Y:S01]  /*0600*/  LDCU.U8 UR4, c[0x0][0x549] ;  /* 0x0000a920ff0477ac */ /* 0x000e620008000000 */
[----:B------:R-:W-:Y:S01]  /*0610*/  UISETP.NE.AND UP0, UPT, UR13, -0x1, UPT ;  /* 0xffffffff0d00788c */ /* 0x000fe2000bf05270 */
[----:B------:R-:W2:Y:S10]  /*0620*/  LDCU.U8 UR12, c[0x0][0x548] ;  /* 0x0000a900ff0c77ac */ /* 0x000eb40008000000 */
[----:B------:R-:W3:Y:S01]  /*0630*/  @!UP0 LDCU.64 UR10, c[0x0][0x400] ;  /* 0x00008000ff0a87ac */ /* 0x000ee20008000a00 */
[----:B-1----:R-:W-:Y:S01]  /*0640*/  UISETP.NE.AND UP1, UPT, UR4, URZ, UPT ;  /* 0x000000ff0400728c */ /* 0x002fe2000bf25270 */
[----:B------:R-:W1:Y:S10]  /*0650*/  @UP0 LDCU.64 UR8, c[0x0][0x408] ;  /* 0x00008100ff0807ac */ /* 0x000e740008000a00 */
[----:B------:R-:W4:Y:S01]  /*0660*/  @UP1 LDCU.64 UR4, c[0x0][0x430] ;  /* 0x00008600ff0417ac */ /* 0x000f220008000a00 */
[----:B---3--:R-:W-:-:S04]  /*0670*/  @!UP0 UIMAD.WIDE.U32 UR26, UR19, UR10, URZ ;  /* 0x0000000a131a82a5 */ /* 0x008fc8000f8e00ff */
[----:B------:R-:W-:Y:S02]  /*0680*/  @!UP0 UIMAD UR11, UR19, UR11, UR27 ;  /* 0x0000000b130b82a4 */ /* 0x000fe4000f8e021b */
[----:B-1----:R-:W-:Y:S01]  /*0690*/  @UP0 UIMAD.WIDE.U32 UR24, UR13, UR8, URZ ;  /* 0x000000080d1802a5 */ /* 0x002fe2000f8e00ff */
[----:B------:R-:W-:Y:S01]  /*06a0*/  @!UP0 UMOV UR10, UR26 ;  /* 0x0000001a000a8c82 */ /* 0x000fe20008000000 */
[----:B------:R-:W1:Y:S02]  /*06b0*/  @UP1 LDCU UR8, c[0x0][0x430] ;  /* 0x00008600ff0817ac */ /* 0x000e640008000800 */
[----:B------:R-:W-:Y:S02]  /*06c0*/  @UP0 UIMAD UR11, UR13, UR9, UR25 ;  /* 0x000000090d0b02a4 */ /* 0x000fe4000f8e0219 */
[----:B----4-:R-:W-:Y:S01]  /*06d0*/  @UP1 UIMAD UR16, UR4, UR5, URZ ;  /* 0x00000005041012a4 */ /* 0x010fe2000f8e02ff */
[----:B------:R-:W-:Y:S01]  /*06e0*/  @UP1 UMOV UR9, 0x1 ;  /* 0x0000000100091882 */ /* 0x000fe20000000000 */
[----:B------:R-:W-:Y:S01]  /*06f0*/  @UP0 UMOV UR10, UR24 ;  /* 0x00000018000a0c82 */ /* 0x000fe20008000000 */
[----:B--2---:R-:W-:Y:S09]  /*0700*/  BRA.U UP1, `(.L_x_56) ;  /* 0x0000000101287547 */ /* 0x004ff2000b800000 */
[----:B------:R-:W-:Y:S01]  /*0710*/  UISETP.NE.AND UP0, UPT, UR12, URZ, UPT ;  /* 0x000000ff0c00728c */ /* 0x000fe2000bf05270 */
[----:B------:R-:W2:Y:S10]  /*0720*/  LDCU UR5, c[0x0][0x3e0] ;  /* 0x00007c00ff0577ac */ /* 0x000eb40008000800 */
[----:B------:R-:W2:Y:S01]  /*0730*/  @UP0 LDCU UR9, c[0x0][0x454] ;  /* 0x00008a80ff0907ac */ /* 0x000ea20008000800 */
[----:B------:R-:W3:Y:S01]  /*0740*/  @!UP0 LDCU UR4, c[0x0][0x434] ;  /* 0x00008680ff0487ac */ /* 0x000ee20008000800 */
[----:B------:R-:W4:Y:S01]  /*0750*/  @UP0 LDCU UR16, c[0x0][0x454] ;  /* 0x00008a80ff1007ac */ /* 0x000f220008000800 */
[----:B-1----:R-:W-:Y:S01]  /*0760*/  @UP0 UMOV UR8, 0x1 ;  /* 0x0000000100080882 */ /* 0x002fe20000000000 */
[----:B----4-:R-:W4:Y:S01]  /*0770*/  @!UP0 LDCU UR16, c[0x0][0x434] ;  /* 0x00008680ff1087ac */ /* 0x010f220008000800 */
[----:B------:R-:W-:Y:S01]  /*0780*/  @!UP0 UMOV UR8, 0x1 ;  /* 0x0000000100088882 */ /* 0x000fe20000000000 */
[----:B--2---:R-:W-:-:S02]  /*0790*/  @UP0 UIMAD UR9, UR9, UR5, URZ ;  /* 0x00000005090902a4 */ /* 0x004fc4000f8e02ff */
[----:B---3--:R-:W-:-:S12]  /*07a0*/  @!UP0 UIMAD UR9, UR4, UR5, URZ ;  /* 0x00000005040982a4 */ /* 0x008fd8000f8e02ff */
.L_x_56:
[----:B------:R-:W2:Y:S01]  /*07b0*/  LDCU.64 UR4, c[0x0][0x410] ;  /* 0x00008200ff0477ac */ /* 0x000ea20008000a00 */
[----:B------:R-:W-:Y:S01]  /*07c0*/  IMAD.SHL.U32 R2, R160, 0x8, RZ ;  /* 0x00000008a0027824 */ /* 0x000fe200078e00ff */
[----:B------:R-:W-:Y:S01]  /*07d0*/  SHF.R.U32.HI R11, RZ, 0x3, R160 ;  /* 0x00000003ff0b7819 */ /* 0x000fe200000116a0 */
[----:B------:R-:W-:Y:S01]  /*07e0*/  BSSY.RECONVERGENT B0, `(.L_x_57) ;  /* 0x0000036000007945 */ /* 0x000fe20003800200 */
[----:B------:R-:W3:Y:S02]  /*07f0*/  LDCU UR6, c[0x0][0x434] ;  /* 0x00008680ff0677ac */ /* 0x000ee40008000800 */
[----:B------:R-:W-:Y:S01]  /*0800*/  LOP3.LUT R2, R2, 0x38, RZ, 0xc0, !PT ;  /* 0x0000003802027812 */ /* 0x000fe200078ec0ff */
[C---:B------:R-:W-:Y:S01]  /*0810*/  VIADD R13, R11.reuse, 0x10 ;  /* 0x000000100b0d7836 */ /* 0x040fe20000000000 */
[----:B------:R-:W-:Y:S01]  /*0820*/  UISETP.NE.AND UP1, UPT, UR12, URZ, !UP1 ;  /* 0x000000ff0c00728c */ /* 0x000fe2000cf25270 */
[C---:B------:R-:W-:Y:S01]  /*0830*/  VIADD R14, R11.reuse, 0x20 ;  /* 0x000000200b0e7836 */ /* 0x040fe20000000000 */
[----:B----4-:R-:W-:Y:S01]  /*0840*/  UIMAD UR16, UR7, UR16, URZ ;  /* 0x00000010071072a4 */ /* 0x010fe2000f8e02ff */
[----:B------:R-:W-:Y:S01]  /*0850*/  IADD3 R2, P1, PT, R2, UR10, RZ ;  /* 0x0000000a02027c10 */ /* 0x000fe2000ff3e0ff */
[----:B------:R-:W-:Y:S01]  /*0860*/  UISETP.NE.AND UP0, UPT, UR13, -0x1, UPT ;  /* 0xffffffff0d00788c */ /* 0x000fe2000bf05270 */
[C---:B------:R-:W-:Y:S01]  /*0870*/  VIADD R16, R11.reuse, 0x40 ;  /* 0x000000400b107836 */ /* 0x040fe20000000000 */
[----:B------:R-:W-:Y:S01]  /*0880*/  UIMAD.WIDE.U32 UR30, UR30, 0x80, URZ ;  /* 0x000000801e1e78a5 */ /* 0x000fe2000f8e00ff */
[----:B------:R-:W-:Y:S01]  /*0890*/  IADD3.X R3, PT, PT, RZ, UR11, RZ, P1, !PT ;  /* 0x0000000bff037c10 */ /* 0x000fe20008ffe4ff */
[C---:B------:R-:W-:Y:S01]  /*08a0*/  VIADD R17, R11.reuse, 0x50 ;  /* 0x000000500b117836 */ /* 0x040fe20000000000 */
[C---:B------:R-:W-:Y:S01]  /*08b0*/  IADD3 R15, PT, PT, R11.reuse, 0x30, RZ ;  /* 0x000000300b0f7810 */ /* 0x040fe20007ffe0ff */
[----:B--2---:R-:W-:Y:S01]  /*08c0*/  IMAD.U32 R4, RZ, RZ, UR4 ;  /* 0x00000004ff047e24 */ /* 0x004fe2000f8e00ff */
[----:B-1----:R-:W-:Y:S01]  /*08d0*/  UIMAD UR4, UR21, UR8, URZ ;  /* 0x00000008150472a4 */ /* 0x002fe2000f8e02ff */
[----:B------:R-:W-:Y:S01]  /*08e0*/  IMAD.U32 R0, RZ, RZ, UR5 ;  /* 0x00000005ff007e24 */ /* 0x000fe2000f8e00ff */
[----:B------:R-:W-:Y:S01]  /*08f0*/  UIADD3 UR21, UPT, UPT, -UR21, UR23, URZ ;  /* 0x0000001715157290 */ /* 0x000fe2000fffe1ff */
[----:B------:R-:W-:Y:S01]  /*0900*/  IMAD.WIDE.U32 R8, R4, UR7, R2 ;  /* 0x0000000704087c25 */ /* 0x000fe2000f8e0002 */
[----:B---3--:R-:W-:Y:S01]  /*0910*/  UIMAD UR6, UR19, UR6, URZ ;  /* 0x00000006130672a4 */ /* 0x008fe2000f8e02ff */
[C---:B------:R-:W-:Y:S01]  /*0920*/  LOP3.LUT R12, R11.reuse, UR30, RZ, 0xfc, !PT ;  /* 0x0000001e0b0c7c12 */ /* 0x040fe2000f8efcff */
[----:B------:R-:W-:Y:S01]  /*0930*/  @!UP1 UIMAD UR16, UR19, UR9, UR16 ;  /* 0x00000009131092a4 */ /* 0x000fe2000f8e0210 */
[C---:B------:R-:W-:Y:S01]  /*0940*/  VIADD R18, R11.reuse, 0x60 ;  /* 0x000000600b127836 */ /* 0x040fe20000000000 */
[----:B------:R-:W-:Y:S01]  /*0950*/  USEL UR9, UR6, UR13, !UP0 ;  /* 0x0000000d06097287 */ /* 0x000fe2000c000000 */
[----:B------:R-:W-:Y:S01]  /*0960*/  ISETP.GE.AND P0, PT, R11, UR21, PT ;  /* 0x000000150b007c0c */ /* 0x000fe2000bf06270 */
[----:B------:R-:W-:Y:S01]  /*0970*/  USHF.R.S32.HI UR10, URZ, 0x1f, UR4 ;  /* 0x0000001fff0a7899 */ /* 0x000fe20008011404 */
[----:B------:R-:W-:Y:S01]  /*0980*/  ISETP.GE.AND P2, PT, R13, UR21, PT ;  /* 0x000000150d007c0c */ /* 0x000fe2000bf46270 */
[----:B------:R-:W-:Y:S01]  /*0990*/  USHF.R.S32.HI UR5, URZ, 0x1f, UR9 ;  /* 0x0000001fff057899 */ /* 0x000fe20008011409 */
[----:B------:R-:W-:Y:S01]  /*09a0*/  IMAD R7, R0, UR7, R9 ;  /* 0x0000000700077c24 */ /* 0x000fe2000f8e0209 */
[----:B------:R-:W-:Y:S01]  /*09b0*/  USEL UR9, UR9, URZ, UP1 ;  /* 0x000000ff09097287 */ /* 0x000fe20008800000 */
[----:B------:R-:W-:Y:S01]  /*09c0*/  P2R R10, PR, RZ, 0x4 ;  /* 0x00000004ff0a7803 */ /* 0x000fe20000000000 */
[----:B------:R-:W-:Y:S01]  /*09d0*/  USEL UR5, UR5, URZ, UP1 ;  /* 0x000000ff05057287 */ /* 0x000fe20008800000 */
[----:B------:R-:W-:Y:S01]  /*09e0*/  ISETP.GE.AND P6, PT, R14, UR21, PT ;  /* 0x000000150e007c0c */ /* 0x000fe2000bfc6270 */
[----:B------:R-:W-:Y:S01]  /*09f0*/  USHF.R.S32.HI UR6, URZ, 0x1f, UR16 ;  /* 0x0000001fff067899 */ /* 0x000fe20008011410 */
[----:B------:R-:W-:Y:S01]  /*0a00*/  ISETP.GE.AND P5, PT, R15, UR21, PT ;  /* 0x000000150f007c0c */ /* 0x000fe2000bfa6270 */
[----:B------:R-:W-:Y:S01]  /*0a10*/  UIADD3 UR9, UP1, UP0, UR4, UR9, UR16 ;  /* 0x0000000904097290 */ /* 0x000fe2000f83e010 */
[----:B------:R-:W-:Y:S01]  /*0a20*/  ISETP.GE.AND P4, PT, R16, UR21, PT ;  /* 0x0000001510007c0c */ /* 0x000fe2000bf86270 */
[----:B------:R-:W-:Y:S01]  /*0a30*/  VIADD R19, R11, 0x70 ;  /* 0x000000700b137836 */ /* 0x000fe20000000000 */
[----:B------:R-:W-:Y:S01]  /*0a40*/  ISETP.GE.AND P3, PT, R17, UR21, PT ;  /* 0x0000001511007c0c */ /* 0x000fe2000bf66270 */
[----:B------:R-:W-:Y:S01]  /*0a50*/  UIADD3.X UR10, UPT, UPT, UR10, UR5, UR6, UP1, UP0 ;  /* 0x000000050a0a7290 */ /* 0x000fe20008fe0406 */
[----:B------:R-:W-:Y:S01]  /*0a60*/  ISETP.GE.AND P2, PT, R18, UR21, PT ;  /* 0x0000001512007c0c */ /* 0x000fe2000bf46270 */
[----:B------:R-:W-:-:S12]  /*0a70*/  @P0 BRA `(.L_x_58) ;  /* 0x0000000000300947 */ /* 0x000fd80003800000 */
[----:B------:R-:W1:Y:S01]  /*0a80*/  LDCU.64 UR4, c[0x0][0x408] ;  /* 0x00008100ff0477ac */ /* 0x000e620008000a00 */
[----:B------:R-:W-:Y:S01]  /*0a90*/  MOV R6, R8 ;  /* 0x0000000800067202 */ /* 0x000fe20000000f00 */
[----:B------:R-:W2:Y:S01]  /*0aa0*/  LDCU.64 UR6, c[0x0][0x3f0] ;  /* 0x00007e00ff0677ac */ /* 0x000ea20008000a00 */
[----:B-1----:R-:W-:-:S03]  /*0ab0*/  UIMAD UR11, UR31, UR4, URZ ;  /* 0x000000041f0b72a4 */ /* 0x002fc6000f8e02ff */
[----:B------:R-:W-:-:S03]  /*0ac0*/  IMAD.WIDE.U32 R4, R12, UR4, R6 ;  /* 0x000000040c047c25 */ /* 0x000fc6000f8e0006 */
[----:B------:R-:W-:Y:S02]  /*0ad0*/  MOV R0, UR11 ;  /* 0x0000000b00007c02 */ /* 0x000fe40008000f00 */
[----:B--2---:R-:W-:-:S03]  /*0ae0*/  LEA R2, P0, R4, UR6, 0x1 ;  /* 0x0000000604027c11 */ /* 0x004fc6000f8008ff */
[----:B------:R-:W-:-:S05]  /*0af0*/  IMAD R0, R12, UR5, R0 ;  /* 0x000000050c007c24 */ /* 0x000fca000f8e0200 */
[----:B------:R-:W-:-:S04]  /*0b00*/  IADD3 R0, PT, PT, R5, R0, RZ ;  /* 0x0000000005007210 */ /* 0x000fc80007ffe0ff */
[----:B------:R-:W-:-:S05]  /*0b10*/  LEA.HI.X R3, R4, UR7, R0, 0x1, P0 ;  /* 0x0000000704037c11 */ /* 0x000fca00080f0c00 */
[----:B------:R1:W-:Y:S04]  /*0b20*/  STG.E.128 desc[UR14][R2.64], RZ ;  /* 0x000000ff02007986 */ /* 0x0003e8000c101d0e */
[----:B------:R1:W-:Y:S02]  /*0b30*/  STG.E.128 desc[UR14][R2.64+0x80], RZ ;  /* 0x000080ff02007986 */ /* 0x0003e4000c101d0e */
.L_x_58:
[----:B------:R-:W-:Y:S05]  /*0b40*/  BSYNC.RECONVERGENT B0 ;  /* 0x0000000000007941 */ /* 0x000fea0003800200 */
.L_x_57:
[----:B------:R-:W-:Y:S01]  /*0b50*/  ISETP.NE.AND P0, PT, R10, RZ, PT ;  /* 0x000000ff0a00720c */ /* 0x000fe20003f05270 */
[----:B------:R-:W-:-:S12]  /*0b60*/  BSSY.RECONVERGENT B0, `(.L_x_59) ;  /* 0x0000010000007945 */ /* 0x000fd80003800200 */
[----:B------:R-:W-:Y:S05]  /*0b70*/  @P0 BRA `(.L_x_60) ;  /* 0x0000000000380947 */ /* 0x000fea0003800000 */
[----:B------:R-:W2:Y:S01]  /*0b80*/  LDCU.64 UR6, c[0x0][0x408] ;  /* 0x00008100ff0677ac */ /* 0x000ea20008000a00 */
[----:B------:R-:W-:Y:S01]  /*0b90*/  IADD3 R4, P0, PT, R12, 0x10, RZ ;  /* 0x000000100c047810 */ /* 0x000fe20007f1e0ff */
[----:B-1----:R-:W-:Y:S01]  /*0ba0*/  IMAD.MOV.U32 R2, RZ, RZ, R8 ;  /* 0x000000ffff027224 */ /* 0x002fe200078e0008 */
[----:B------:R-:W-:Y:S01]  /*0bb0*/  MOV R3, R7 ;  /* 0x0000000700037202 */ /* 0x000fe20000000f00 */
[----:B------:R-:W1:Y:S02]  /*0bc0*/  LDCU.64 UR4, c[0x0][0x3f0] ;  /* 0x00007e00ff0477ac */ /* 0x000e640008000a00 */
[----:B------:R-:W-:-:S04]  /*0bd0*/  IMAD.X R0, RZ, RZ, UR31, P0 ;  /* 0x0000001fff007e24 */ /* 0x000fc800080e06ff */
[----:B--2---:R-:W-:Y:S02]  /*0be0*/  IMAD R0, R0, UR6, RZ ;  /* 0x0000000600007c24 */ /* 0x004fe4000f8e02ff */
[----:B------:R-:W-:-:S04]  /*0bf0*/  IMAD.WIDE.U32 R2, R4, UR6, R2 ;  /* 0x0000000604027c25 */ /* 0x000fc8000f8e0002 */
[----:B------:R-:W-:Y:S01]  /*0c00*/  IMAD R0, R4, UR7, R0 ;  /* 0x0000000704007c24 */ /* 0x000fe2000f8e0200 */
[----:B-1----:R-:W-:-:S04]  /*0c10*/  LEA R4, P0, R2, UR4, 0x1 ;  /* 0x0000000402047c11 */ /* 0x002fc8000f8008ff */
[----:B------:R-:W-:-:S04]  /*0c20*/  IADD3 R0, PT, PT, R3, R0, RZ ;  /* 0x0000000003007210 */ /* 0x000fc80007ffe0ff */
[----:B------:R-:W-:-:S05]  /*0c30*/  LEA.HI.X R5, R2, UR5, R0, 0x1, P0 ;  /* 0x0000000502057c11 */ /* 0x000fca00080f0c00 */
[----:B------:R2:W-:Y:S04]  /*0c40*/  STG.E.128 desc[UR14][R4.64], RZ ;  /* 0x000000ff04007986 */ /* 0x0005e8000c101d0e */
[----:B------:R2:W-:Y:S02]  /*0c50*/  STG.E.128 desc[UR14][R4.64+0x80], RZ ;  /* 0x000080ff04007986 */ /* 0x0005e4000c101d0e */
.L_x_60:
[----:B------:R-:W-:Y:S05]  /*0c60*/  BSYNC.RECONVERGENT B0 ;  /* 0x0000000000007941 */ /* 0x000fea0003800200 */
.L_x_59:
[----:B------:R-:W-:Y:S04]  /*0c70*/  BSSY.RECONVERGENT B0, `(.L_x_61) ;  /* 0x0000010000007945 */ /* 0x000fe80003800200 */
[----:B------:R-:W-:Y:S05]  /*0c80*/  @P6 BRA `(.L_x_62) ;  /* 0x0000000000386947 */ /* 0x000fea0003800000 */
[----:B------:R-:W3:Y:S01]  /*0c90*/  LDCU.64 UR6, c[0x0][0x408] ;  /* 0x00008100ff0677ac */ /* 0x000ee20008000a00 */
[----:B--2---:R-:W-:Y:S01]  /*0ca0*/  IADD3 R4, P0, PT, R12, 0x20, RZ ;  /* 0x000000200c047810 */ /* 0x004fe20007f1e0ff */
[----:B-1----:R-:W-:Y:S01]  /*0cb0*/  IMAD.MOV.U32 R2, RZ, RZ, R8 ;  /* 0x000000ffff027224 */ /* 0x002fe200078e0008 */
[----:B------:R-:W-:Y:S01]  /*0cc0*/  MOV R3, R7 ;  /* 0x0000000700037202 */ /* 0x000fe20000000f00 */
[----:B------:R-:W1:Y:S02]  /*0cd0*/  LDCU.64 UR4, c[0x0][0x3f0] ;  /* 0x00007e00ff0477ac */ /* 0x000e640008000a00 */
[----:B------:R-:W-:-:S04]  /*0ce0*/  IMAD.X R0, RZ, RZ, UR31, P0 ;  /* 0x0000001fff007e24 */ /* 0x000fc800080e06ff */
[----:B---3--:R-:W-:Y:S02]  /*0cf0*/  IMAD R0, R0, UR6, RZ ;  /* 0x0000000600007c24 */ /* 0x008fe4000f8e02ff */
[----:B------:R-:W-:-:S04]  /*0d00*/  IMAD.WIDE.U32 R2, R4, UR6, R2 ;  /* 0x0000000604027c25 */ /* 0x000fc8000f8e0002 */
[----:B------:R-:W-:Y:S01]  /*0d10*/  IMAD R0, R4, UR7, R0 ;  /* 0x0000000704007c24 */ /* 0x000fe2000f8e0200 */
[----:B-1----:R-:W-:-:S04]  /*0d20*/  LEA R4, P0, R2, UR4, 0x1 ;  /* 0x0000000402047c11 */ /* 0x002fc8000f8008ff */
[----:B------:R-:W-:-:S04]  /*0d30*/  IADD3 R0, PT, PT, R3, R0, RZ ;  /* 0x0000000003007210 */ /* 0x000fc80007ffe0ff */
[----:B------:R-:W-:-:S05]  /*0d40*/  LEA.HI.X R5, R2, UR5, R0, 0x1, P0 ;  /* 0x0000000502057c11 */ /* 0x000fca00080f0c00 */
[----:B------:R3:W-:Y:S04]  /*0d50*/  STG.E.128 desc[UR14][R4.64], RZ ;  /* 0x000000ff04007986 */ /* 0x0007e8000c101d0e */
[----:B------:R3:W-:Y:S02]  /*0d60*/  STG.E.128 desc[UR14][R4.64+0x80], RZ ;  /* 0x000080ff04007986 */ /* 0x0007e4000c101d0e */
.L_x_62:
[----:B------:R-:W-:Y:S05]  /*0d70*/  BSYNC.RECONVERGENT B0 ;  /* 0x0000000000007941 */ /* 0x000fea0003800200 */
.L_x_61:
[----:B------:R-:W-:Y:S04]  /*0d80*/  BSSY.RECONVERGENT B0, `(.L_x_63) ;  /* 0x0000010000007945 */ /* 0x000fe80003800200 */
[----:B------:R-:W-:Y:S05]  /*0d90*/  @P5 BRA `(.L_x_64) ;  /* 0x0000000000385947 */ /* 0x000fea0003800000 */
[----:B------:R-:W4:Y:S01]  /*0da0*/  LDCU.64 UR6, c[0x0][0x408] ;  /* 0x00008100ff0677ac */ /* 0x000f220008000a00 */
[----:B--23--:R-:W-:Y:S01]  /*0db0*/  IADD3 R4, P0, PT, R12, 0x30, RZ ;  /* 0x000000300c047810 */ /* 0x00cfe20007f1e0ff */
[----:B-1----:R-:W-:Y:S01]  /*0dc0*/  IMAD.MOV.U32 R2, RZ, RZ, R8 ;  /* 0x000000ffff027224 */ /* 0x002fe200078e0008 */
[----:B------:R-:W-:Y:S01]  /*0dd0*/  MOV R3, R7 ;  /* 0x0000000700037202 */ /* 0x000fe20000000f00 */
[----:B------:R-:W1:Y:S02]  /*0de0*/  LDCU.64 UR4, c[0x0][0x3f0] ;  /* 0x00007e00ff0477ac */ /* 0x000e640008000a00 */
[----:B------:R-:W-:-:S04]  /*0df0*/  IMAD.X R0, RZ, RZ, UR31, P0 ;  /* 0x0000001fff007e24 */ /* 0x000fc800080e06ff */
[----:B----4-:R-:W-:Y:S02]  /*0e00*/  IMAD R0, R0, UR6, RZ ;  /* 0x0000000600007c24 */ /* 0x010fe4000f8e02ff */
[----:B------:R-:W-:-:S04]  /*0e10*/  IMAD.WIDE.U32 R2, R4, UR6, R2 ;  /* 0x0000000604027c25 */ /* 0x000fc8000f8e0002 */
[----:B------:R-:W-:Y:S01]  /*0e20*/  IMAD R0, R4, UR7, R0 ;  /* 0x0000000704007c24 */ /* 0x000fe2000f8e0200 */
[----:B-1----:R-:W-:-:S04]  /*0e30*/  LEA R4, P0, R2, UR4, 0x1 ;  /* 0x0000000402047c11 */ /* 0x002fc8000f8008ff */
[----:B------:R-:W-:-:S04]  /*0e40*/  IADD3 R0, PT, PT, R3, R0, RZ ;  /* 0x0000000003007210 */ /* 0x000fc80007ffe0ff */
[----:B------:R-:W-:-:S05]  /*0e50*/  LEA.HI.X R5, R2, UR5, R0, 0x1, P0 ;  /* 0x0000000502057c11 */ /* 0x000fca00080f0c00 */
[----:B------:R4:W-:Y:S04]  /*0e60*/  STG.E.128 desc[UR14][R4.64], RZ ;  /* 0x000000ff04007986 */ /* 0x0009e8000c101d0e */
[----:B------:R4:W-:Y:S02]  /*0e70*/  STG.E.128 desc[UR14][R4.64+0x80], RZ ;  /* 0x000080ff04007986 */ /* 0x0009e4000c101d0e */
.L_x_64:
[----:B------:R-:W-:Y:S05]  /*0e80*/  BSYNC.RECONVERGENT B0 ;  /* 0x0000000000007941 */ /* 0x000fea0003800200 */
.L_x_63:
[----:B------:R-:W-:Y:S04]  /*0e90*/  BSSY.RECONVERGENT B0, `(.L_x_65) ;  /* 0x0000010000007945 */ /* 0x000fe80003800200 */
[----:B------:R-:W-:Y:S05]  /*0ea0*/  @P4 BRA `(.L_x_66) ;  /* 0x0000000000384947 */ /* 0x000fea0003800000 */
[----:B------:R-:W5:Y:S01]  /*0eb0*/  LDCU.64 UR6, c[0x0][0x408] ;  /* 0x00008100ff0677ac */ /* 0x000f620008000a00 */
[----:B--234-:R-:W-:Y:S01]  /*0ec0*/  IADD3 R4, P0, PT, R12, 0x40, RZ ;  /* 0x000000400c047810 */ /* 0x01cfe20007f1e0ff */
[----:B-1----:R-:W-:Y:S01]  /*0ed0*/  IMAD.MOV.U32 R2, RZ, RZ, R8 ;  /* 0x000000ffff027224 */ /* 0x002fe200078e0008 */
[----:B------:R-:W-:Y:S01]  /*0ee0*/  MOV R3, R7 ;  /* 0x0000000700037202 */ /* 0x000fe20000000f00 */
[----:B------:R-:W1:Y:S02]  /*0ef0*/  LDCU.64 UR4, c[0x0][0x3f0] ;  /* 0x00007e00ff0477ac */ /* 0x000e640008000a00 */
[----:B------:R-:W-:-:S04]  /*0f00*/  IMAD.X R0, RZ, RZ, UR31, P0 ;  /* 0x0000001fff007e24 */ /* 0x000fc800080e06ff */
[----:B-----5:R-:W-:Y:S02]  /*0f10*/  IMAD R0, R0, UR6, RZ ;  /* 0x0000000600007c24 */ /* 0x020fe4000f8e02ff */
[----:B------:R-:W-:-:S04]  /*0f20*/  IMAD.WIDE.U32 R2, R4, UR6, R2 ;  /* 0x0000000604027c25 */ /* 0x000fc8000f8e0002 */
[----:B------:R-:W-:Y:S01]  /*0f30*/  IMAD R0, R4, UR7, R0 ;  /* 0x0000000704007c24 */ /* 0x000fe2000f8e0200 */
[----:B-1----:R-:W-:-:S04]  /*0f40*/  LEA R4, P0, R2, UR4, 0x1 ;  /* 0x0000000402047c11 */ /* 0x002fc8000f8008ff */
[----:B------:R-:W-:-:S04]  /*0f50*/  IADD3 R0, PT, PT, R3, R0, RZ ;  /* 0x0000000003007210 */ /* 0x000fc80007ffe0ff */
[----:B------:R-:W-:-:S05]  /*0f60*/  LEA.HI.X R5, R2, UR5, R0, 0x1, P0 ;  /* 0x0000000502057c11 */ /* 0x000fca00080f0c00 */
[----:B------:R1:W-:Y:S04]  /*0f70*/  STG.E.128 desc[UR14][R4.64], RZ ;  /* 0x000000ff04007986 */ /* 0x0003e8000c101d0e */
[----:B------:R1:W-:Y:S02]  /*0f80*/  STG.E.128 desc[UR14][R4.64+0x80], RZ ;  /* 0x000080ff04007986 */ /* 0x0003e4000c101d0e */
.L_x_66:
[----:B------:R-:W-:Y:S05]  /*0f90*/  BSYNC.RECONVERGENT B0 ;  /* 0x0000000000007941 */ /* 0x000fea0003800200 */
.L_x_65:
[----:B------:R-:W-:Y:S04]  /*0fa0*/  BSSY.RECONVERGENT B0, `(.L_x_67) ;  /* 0x0000010000007945 */ /* 0x000fe80003800200 */
[----:B------:R-:W-:Y:S05]  /*0fb0*/  @P3 BRA `(.L_x_68) ;  /* 0x0000000000383947 */ /* 0x000fea0003800000 */
[----:B------:R-:W5:Y:S01]  /*0fc0*/  LDCU.64 UR6, c[0x0][0x408] ;  /* 0x00008100ff0677ac */ /* 0x000f620008000a00 */
[----:B-1234-:R-:W-:Y:S01]  /*0fd0*/  IADD3 R4, P0, PT, R12, 0x50, RZ ;  /* 0x000000500c047810 */ /* 0x01efe20007f1e0ff */
[----:B------:R-:W-:Y:S01]  /*0fe0*/  IMAD.MOV.U32 R2, RZ, RZ, R8 ;  /* 0x000000ffff027224 */ /* 0x000fe200078e0008 */
        /* <DEDUP_REMOVED lines=11> */
.L_x_68:
[----:B------:R-:W-:Y:S05]  /*10a0*/  BSYNC.RECONVERGENT B0 ;  /* 0x0000000000007941 */ /* 0x000fea0003800200 */
.L_x_67:
        /* <DEDUP_REMOVED lines=16> */
.L_x_70:
[----:B------:R-:W-:Y:S05]  /*11b0*/  BSYNC.RECONVERGENT B0 ;  /* 0x0000000000007941 */ /* 0x000fea0003800200 */
.L_x_69:
[----:B------:R-:W-:Y:S01]  /*11c0*/  ISETP.GE.AND P1, PT, R19, UR21, PT ;  /* 0x0000001513007c0c */ /* 0x000fe2000bf26270 */
[----:B------:R-:W-:-:S12]  /*11d0*/  BSSY.RECONVERGENT B0, `(.L_x_71) ;  /* 0x0000010000007945 */ /* 0x000fd80003800200 */
        /* <DEDUP_REMOVED lines=15> */
.L_x_72:
[----:B------:R-:W-:Y:S05]  /*12d0*/  BSYNC.RECONVERGENT B0 ;  /* 0x0000000000007941 */ /* 0x000fea0003800200 */
.L_x_71:
[----:B------:R-:W-:Y:S01]  /*12e0*/  LOP3.LUT P0, R0, R160, 0x7, RZ, 0xc0, !PT ;  /* 0x00000007a0007812 */ /* 0x000fe2000780c0ff */
[----:B------:R-:W-:Y:S01]  /*12f0*/  BSSY.RECONVERGENT B0, `(.L_x_73) ;  /* 0x0000016000007945 */ /* 0x000fe20003800200 */
[----:B-1----:R-:W-:Y:S02]  /*1300*/  P2R R2, PR, RZ, 0x2 ;  /* 0x00000002ff027803 */ /* 0x002fe40000000000 */
[----:B------:R-:W-:Y:S02]  /*1310*/  ISETP.GE.OR P0, PT, R11, UR21, P0 ;  /* 0x000000150b007c0c */ /* 0x000fe40008706670 */
[----:B------:R-:W-:Y:S02]  /*1320*/  ISETP.NE.AND P1, PT, R10, RZ, PT ;  /* 0x000000ff0a00720c */ /* 0x000fe40003f25270 */
[C---:B------:R-:W-:Y:S02]  /*1330*/  ISETP.NE.OR P6, PT, R0.reuse, RZ, P6 ;  /* 0x000000ff0000720c */ /* 0x040fe400037c5670 */
[----:B------:R-:W-:-:S02]  /*1340*/  ISETP.NE.OR P1, PT, R0, RZ, P1 ;  /* 0x000000ff0000720c */ /* 0x000fc40000f25670 */
[----:B------:R-:W-:Y:S02]  /*1350*/  ISETP.NE.OR P5, PT, R0, RZ, P5 ;  /* 0x000000ff0000720c */ /* 0x000fe40002fa5670 */
[----:B--234-:R-:W-:Y:S02]  /*1360*/  P2R R4, PR, RZ, 0x2 ;  /* 0x00000002ff047803 */ /* 0x01cfe40000000000 */
[----:B------:R-:W-:Y:S02]  /*1370*/  ISETP.NE.AND P1, PT, R2, RZ, PT ;  /* 0x000000ff0200720c */ /* 0x000fe40003f25270 */
[C---:B------:R-:W-:Y:S02]  /*1380*/  ISETP.NE.OR P4, PT, R0.reuse, RZ, P4 ;  /* 0x000000ff0000720c */ /* 0x040fe40002785670 */
[C---:B------:R-:W-:Y:S02]  /*1390*/  ISETP.NE.OR P3, PT, R0.reuse, RZ, P3 ;  /* 0x000000ff0000720c */ /* 0x040fe40001f65670 */
[----:B------:R-:W-:-:S02]  /*13a0*/  ISETP.NE.OR P2, PT, R0, RZ, P2 ;  /* 0x000000ff0000720c */ /* 0x000fc40001745670 */
[----:B------:R-:W-:Y:S01]  /*13b0*/  ISETP.NE.OR P1, PT, R0, RZ, P1 ;  /* 0x000000ff0000720c */ /* 0x000fe20000f25670 */
[----:B------:R-:W-:-:S12]  /*13c0*/  @P0 BRA `(.L_x_74) ;  /* 0x0000000000200947 */ /* 0x000fd80003800000 */
        /* <DEDUP_REMOVED lines=8> */
.L_x_74:
[----:B------:R-:W-:Y:S05]  /*1450*/  BSYNC.RECONVERGENT B0 ;  /* 0x0000000000007941 */ /* 0x000fea0003800200 */
.L_x_73:
[----:B------:R-:W-:Y:S01]  /*1460*/  ISETP.NE.AND P0, PT, R4, RZ, PT ;  /* 0x000000ff0400720c */ /* 0x000fe20003f05270 */
[----:B------:R-:W-:-:S12]  /*1470*/  BSSY.RECONVERGENT B0, `(.L_x_75) ;  /* 0x000000a000007945 */ /* 0x000fd80003800200 */
[----:B------:R-:W-:Y:S05]  /*1480*/  @P0 BRA `(.L_x_76) ;  /* 0x0000000000200947 */ /* 0x000fea0003800000 */
[----:B------:R-:W2:Y:S01]  /*1490*/  LDCU.64 UR4, c[0x0][0x420] ;  /* 0x00008400ff0477ac */ /* 0x000ea20008000a00 */
[----:B-1----:R-:W-:-:S05]  /*14a0*/  IMAD R0, R13, UR8, RZ ;  /* 0x000000080d007c24 */ /* 0x002fca000f8e02ff */
[----:B------:R-:W-:-:S04]  /*14b0*/  IADD3 R3, P0, PT, R0, UR9, RZ ;  /* 0x0000000900037c10 */ /* 0x000fc8000ff1e0ff */
[----:B------:R-:W-:Y:S02]  /*14c0*/  LEA.HI.X.SX32 R0, R0, UR10, 0x1, P0 ;  /* 0x0000000a00007c11 */ /* 0x000fe400080f0eff */
[----:B--2---:R-:W-:-:S04]  /*14d0*/  LEA R2, P0, R3, UR4, 0x2 ;  /* 0x0000000403027c11 */ /* 0x004fc8000f8010ff */
[----:B------:R-:W-:Y:S01]  /*14e0*/  LEA.HI.X R3, R3, UR5, R0, 0x2, P0 ;  /* 0x0000000503037c11 */ /* 0x000fe200080f1400 */
[----:B------:R-:W-:-:S05]  /*14f0*/  IMAD.MOV.U32 R0, RZ, RZ, 0x7f800000 ;  /* 0x7f800000ff007424 */ /* 0x000fca00078e00ff */
[----:B------:R2:W-:Y:S03]  /*1500*/  STG.E desc[UR14][R2.64], R0 ;  /* 0x0000000002007986 */ /* 0x0005e6000c10190e */
.L_x_76:
[----:B------:R-:W-:Y:S05]  /*1510*/  BSYNC.RECONVERGENT B0 ;  /* 0x0000000000007941 */ /* 0x000fea0003800200 */
.L_x_75:
[----:B------:R-:W-:Y:S04]  /*1520*/  BSSY.RECONVERGENT B0, `(.L_x_77) ;  /* 0x000000a000007945 */ /* 0x000fe80003800200 */
[----:B------:R-:W-:Y:S05]  /*1530*/  @P6 BRA `(.L_x_78) ;  /* 0x0000000000206947 */ /* 0x000fea0003800000 */
[----:B------:R-:W3:Y:S01]  /*1540*/  LDCU.64 UR4, c[0x0][0x420] ;  /* 0x00008400ff0477ac */ /* 0x000ee20008000a00 */
[----:B-12---:R-:W-:-:S05]  /*1550*/  IMAD R0, R14, UR8, RZ ;  /* 0x000000080e007c24 */ /* 0x006fca000f8e02ff */
[----:B------:R-:W-:-:S04]  /*1560*/  IADD3 R3, P0, PT, R0, UR9, RZ ;  /* 0x0000000900037c10 */ /* 0x000fc8000ff1e0ff */
[----:B------:R-:W-:Y:S02]  /*1570*/  LEA.HI.X.SX32 R0, R0, UR10, 0x1, P0 ;  /* 0x0000000a00007c11 */ /* 0x000fe400080f0eff */
[----:B---3--:R-:W-:-:S04]  /*1580*/  LEA R2, P0, R3, UR4, 0x2 ;  /* 0x0000000403027c11 */ /* 0x008fc8000f8010ff */
[----:B------:R-:W-:Y:S01]  /*1590*/  LEA.HI.X R3, R3, UR5, R0, 0x2, P0 ;  /* 0x0000000503037c11 */ /* 0x000fe200080f1400 */
[----:B------:R-:W-:-:S05]  /*15a0*/  IMAD.MOV.U32 R0, RZ, RZ, 0x7f800000 ;  /* 0x7f800000ff007424 */ /* 0x000fca00078e00ff */
[----:B------:R3:W-:Y:S03]  /*15b0*/  STG.E desc[UR14][R2.64], R0 ;  /* 0x0000000002007986 */ /* 0x0007e6000c10190e */
.L_x_78:
[----:B------:R-:W-:Y:S05]  /*15c0*/  BSYNC.RECONVERGENT B0 ;  /* 0x0000000000007941 */ /* 0x000fea0003800200 */
.L_x_77:
[----:B------:R-:W-:Y:S04]  /*15d0*/  BSSY.RECONVERGENT B0, `(.L_x_79) ;  /* 0x000000a000007945 */ /* 0x000fe80003800200 */
[----:B------:R-:W-:Y:S05]  /*15e0*/  @P5 BRA `(.L_x_80) ;  /* 0x0000000000205947 */ /* 0x000fea0003800000 */
[----:B------:R-:W4:Y:S01]  /*15f0*/  LDCU.64 UR4, c[0x0][0x420] ;  /* 0x00008400ff0477ac */ /* 0x000f220008000a00 */
[----:B-123--:R-:W-:-:S05]  /*1600*/  IMAD R0, R15, UR8, RZ ;  /* 0x000000080f007c24 */ /* 0x00efca000f8e02ff */
[----:B------:R-:W-:-:S04]  /*1610*/  IADD3 R3, P0, PT, R0, UR9, RZ ;  /* 0x0000000900037c10 */ /* 0x000fc8000ff1e0ff */
[----:B------:R-:W-:Y:S02]  /*1620*/  LEA.HI.X.SX32 R0, R0, UR10, 0x1, P0 ;  /* 0x0000000a00007c11 */ /* 0x000fe400080f0eff */
[----:B----4-:R-:W-:-:S04]  /*1630*/  LEA R2, P0, R3, UR4, 0x2 ;  /* 0x0000000403027c11 */ /* 0x010fc8000f8010ff */
[----:B------:R-:W-:Y:S01]  /*1640*/  LEA.HI.X R3, R3, UR5, R0, 0x2, P0 ;  /* 0x0000000503037c11 */ /* 0x000fe200080f1400 */
[----:B------:R-:W-:-:S05]  /*1650*/  IMAD.MOV.U32 R0, RZ, RZ, 0x7f800000 ;  /* 0x7f800000ff007424 */ /* 0x000fca00078e00ff */
[----:B------:R4:W-:Y:S03]  /*1660*/  STG.E desc[UR14][R2.64], R0 ;  /* 0x0000000002007986 */ /* 0x0009e6000c10190e */
.L_x_80:
[----:B------:R-:W-:Y:S05]  /*1670*/  BSYNC.RECONVERGENT B0 ;  /* 0x0000000000007941 */ /* 0x000fea0003800200 */
.L_x_79:
        /* <DEDUP_REMOVED lines=10> */
.L_x_82:
[----:B------:R-:W-:Y:S05]  /*1720*/  BSYNC.RECONVERGENT B0 ;  /* 0x0000000000007941 */ /* 0x000fea0003800200 */
.L_x_81:
        /* <DEDUP_REMOVED lines=10> */
.L_x_84:
[----:B------:R-:W-:Y:S05]  /*17d0*/  BSYNC.RECONVERGENT B0 ;  /* 0x0000000000007941 */ /* 0x000fea0003800200 */
.L_x_83:
        /* <DEDUP_REMOVED lines=10> */
.L_x_86:
[----:B------:R-:W-:Y:S05]  /*1880*/  BSYNC.RECONVERGENT B0 ;  /* 0x0000000000007941 */ /* 0x000fea0003800200 */
.L_x_85:
        /* <DEDUP_REMOVED lines=10> */
.L_x_55:
[----:B------:R-:W-:Y:S02]  /*1930*/  UISETP.NE.AND UP0, UPT, UR13, -0x1, UPT ;  /* 0xffffffff0d00788c */ /* 0x000fe4000bf05270 */
[----:B------:R-:W-:-:S09]  /*1940*/  UISETP.NE.AND UP1, UPT, UR20, -0x1, UPT ;  /* 0xffffffff1400788c */ /* 0x000fd2000bf25270 */
[----:B------:R-:W1:Y:S01]  /*1950*/  @!UP0 LDCU.64 UR8, c[0x0][0x398] ;  /* 0x00007300ff0887ac */ /* 0x000e620008000a00 */
[----:B------:R-:W2:Y:S01]  /*1960*/  @UP0 LDCU.64 UR4, c[0x0][0x3b0] ;  /* 0x00007600ff0407ac */ /* 0x000ea20008000a00 */
[----:B-1----:R-:W-:Y:S02]  /*1970*/  @!UP0 UIMAD.WIDE.U32 UR24, UR19, UR8, URZ ;  /* 0x00000008131882a5 */ /* 0x002fe4000f8e00ff */
[----:B--2---:R-:W-:Y:S02]  /*1980*/  @UP0 UIMAD.WIDE.U32 UR10, UR13, UR4, URZ ;  /* 0x000000040d0a02a5 */ /* 0x004fe4000f8e00ff */
[----:B------:R-:W-:Y:S02]  /*1990*/  @!UP0 UIMAD UR6, UR19, UR9, UR25 ;  /* 0x00000009130682a4 */ /* 0x000fe4000f8e0219 */
[----:B------:R-:W-:-:S03]  /*19a0*/  @UP0 UIMAD UR6, UR13, UR5, UR11 ;  /* 0x000000050d0602a4 */ /* 0x000fc6000f8e020b */
[----:B------:R-:W-:Y:S01]  /*19b0*/  @UP0 UMOV UR24, UR10 ;  /* 0x0000000a00180c82 */ /* 0x000fe20008000000 */
[----:B------:R-:W-:Y:S08]  /*19c0*/  BRA.U UP1, `(.L_x_87) ;  /* 0x00000001012c7547 */ /* 0x000ff0000b800000 */
[----:B------:R-:W1:Y:S01]  /*19d0*/  LDCU.64 UR10, c[0x0][0x3b8] ;  /* 0x00007700ff0a77ac */ /* 0x000e620008000a00 */
[----:B------:R-:W2:Y:S01]  /*19e0*/  LDCU.64 UR26, c[0x0][0x3a0] ;  /* 0x00007400ff1a77ac */ /* 0x000ea20008000a00 */
[----:B------:R-:W-:-:S04]  /*19f0*/  USHF.R.S32.HI UR4, URZ, 0x1f, UR12 ;  /* 0x0000001fff047899 */ /* 0x000fc8000801140c */
[----:B-1----:R-:W-:Y:S02]  /*1a00*/  UIMAD UR4, UR4, UR10, URZ ;  /* 0x0000000a040472a4 */ /* 0x002fe4000f8e02ff */
[----:B------:R-:W-:Y:S02]  /*1a10*/  UIMAD.WIDE.U32 UR8, UR12, UR10, URZ ;  /* 0x0000000a0c0872a5 */ /* 0x000fe4000f8e00ff */
[----:B------:R-:W-:-:S04]  /*1a20*/  UIMAD UR4, UR12, UR11, UR4 ;  /* 0x0000000b0c0472a4 */ /* 0x000fc8000f8e0204 */
[----:B------:R-:W-:-:S03]  /*1a30*/  UIADD3 UR5, UPT, UPT, UR9, UR4, URZ ;  /* 0x0000000409057290 */ /* 0x000fc6000fffe0ff */
[----:B------:R-:W-:Y:S02]  /*1a40*/  UMOV UR4, UR8 ;  /* 0x0000000800047c82 */ /* 0x000fe40008000000 */
[----:B--2---:R-:W-:-:S04]  /*1a50*/  UIMAD.WIDE.U32 UR34, UR19, UR26, UR4 ;  /* 0x0000001a132272a5 */ /* 0x004fc8000f8e0004 */
[----:B------:R-:W-:Y:S01]  /*1a60*/  UIMAD UR27, UR19, UR27, UR35 ;  /* 0x0000001b131b72a4 */ /* 0x000fe2000f8e0223 */
[----:B------:R-:W-:Y:S11]  /*1a70*/  BRA `(.L_x_88) ;  /* 0x0000000000147947 */ /* 0x000ff60003800000 */
.L_x_87:
[----:B------:R-:W1:Y:S01]  /*1a80*/  LDCU.64 UR10, c[0x0][0x3b8] ;  /* 0x00007700ff0a77ac */ /* 0x000e620008000a00 */
[----:B------:R-:W-:-:S04]  /*1a90*/  UIADD3 UR27, UPT, UPT, UR12, UR20, URZ ;  /* 0x000000140c1b7290 */ /* 0x000fc8000fffe0ff */
[----:B-1----:R-:W-:Y:S02]  /*1aa0*/  UIMAD.WIDE.U32 UR34, UR27, UR10, URZ ;  /* 0x0000000a1b2272a5 */ /* 0x002fe4000f8e00ff */
[----:B------:R-:W-:-:S04]  /*1ab0*/  UIMAD UR27, UR27, UR11, URZ ;  /* 0x0000000b1b1b72a4 */ /* 0x000fc8000f8e02ff */
[----:B------:R-:W-:Y:S02]  /*1ac0*/  UIADD3 UR27, UPT, UPT, UR35, UR27, URZ ;  /* 0x0000001b231b7290 */ /* 0x000fe4000fffe0ff */
.L_x_88:
[----:B------:R-:W1:Y:S01]  /*1ad0*/  LDCU UR4, c[0x0][0x3e8] ;  /* 0x00007d00ff0477ac */ /* 0x000e620008000800 */
[----:B------:R-:W2:Y:S01]  /*1ae0*/  S2R R2, SR_CTAID.Z ;  /* 0x0000000000027919 */ /* 0x000ea20000002700 */
[----:B------:R-:W-:Y:S01]  /*1af0*/  UMOV UR28, URZ ;  /* 0x000000ff001c7c82 */ /* 0x000fe20008000000 */
[----:B-1----:R-:W-:-:S05]  /*1b00*/  IMAD.U32 R0, RZ, RZ, UR4 ;  /* 0x00000004ff007e24 */ /* 0x002fca000f8e00ff */
[----:B------:R-:W-:-:S04]  /*1b10*/  IABS R0, R0 ;  /* 0x0000000000007213 */ /* 0x000fc80000000000 */
[----:B------:R-:W-:-:S13]  /*1b20*/  R2UR UR9, R0 ;  /* 0x00000000000972ca */ /* 0x000fda00000e0000 */
[----:B------:R-:W1:Y:S08]  /*1b30*/  I2F.RP R0, UR9 ;  /* 0x0000000900007d06 */ /* 0x000e700008209400 */
[----:B-1----:R-:W1:Y:S02]  /*1b40*/  MUFU.RCP R0, R0 ;  /* 0x0000000000007308 */ /* 0x002e640000001000 */
[----:B-1----:R-:W-:-:S06]  /*1b50*/  VIADD R0, R0, 0xffffffe ;  /* 0x0ffffffe00007836 */ /* 0x002fcc0000000000 */
[----:B------:R-:W1:Y:S02]  /*1b60*/  F2I.FTZ.U32.TRUNC.NTZ R0, R0 ;  /* 0x0000000000007305 */ /* 0x000e64000021f000 */
[----:B-1----:R-:W-:Y:S02]  /*1b70*/  R2UR UR29, R0 ;  /* 0x00000000001d72ca */ /* 0x002fe400000e0000 */
[----:B--2---:R-:W-:-:S04]  /*1b80*/  IABS R0, R2 ;  /* 0x0000000200007213 */ /* 0x004fc80000000000 */
[----:B------:R-:W-:-:S07]  /*1b90*/  R2UR UR8, R0 ;  /* 0x00000000000872ca */ /* 0x000fce00000e0000 */
[----:B------:R-:W-:-:S04]  /*1ba0*/  UIADD3 UR5, UPT, UPT, URZ, -UR29, URZ ;  /* 0x8000001dff057290 */ /* 0x000fc8000fffe0ff */
[----:B------:R-:W-:-:S04]  /*1bb0*/  UIMAD UR5, UR5, UR9, URZ ;  /* 0x00000009050572a4 */ /* 0x000fc8000f8e02ff */
[----:B------:R-:W-:-:S07]  /*1bc0*/  UIMAD.WIDE.U32 UR28, UR29, UR5, UR28 ;  /* 0x000000051d1c72a5 */ /* 0x000fce000f8e001c */
[----:B------:R-:W-:Y:S02]  /*1bd0*/  UMOV UR5, UR29 ;  /* 0x0000001d00057c82 */ /* 0x000fe40008000000 */
[----:B------:R-:W-:-:S07]  /*1be0*/  UIMAD.WIDE.U32 UR28, UR5, UR8, URZ ;  /* 0x00000008051c72a5 */ /* 0x000fce000f8e00ff */
[----:B------:R-:W-:Y:S02]  /*1bf0*/  UMOV UR16, UR29 ;  /* 0x0000001d00107c82 */ /* 0x000fe40008000000 */
[----:B------:R-:W-:-:S04]  /*1c00*/  UIADD3 UR5, UPT, UPT, -UR16, URZ, URZ ;  /* 0x000000ff10057290 */ /* 0x000fc8000fffe1ff */
[----:B------:R-:W-:-:S04]  /*1c10*/  UIMAD UR5, UR9, UR5, UR8 ;  /* 0x00000005090572a4 */ /* 0x000fc8000f8e0208 */
[----:B------:R-:W-:-:S11]  /*1c20*/  UISETP.GT.U32.AND UP0, UPT, UR9, UR5, UPT ;  /* 0x000000050900728c */ /* 0x000fd6000bf04070 */
[----:B------:R-:W-:Y:S02]  /*1c30*/  @!UP0 UIADD3 UR5, UPT, UPT, UR5, -UR9, URZ ;  /* 0x8000000905058290 */ /* 0x000fe4000fffe0ff */
[----:B------:R-:W-:Y:S02]  /*1c40*/  @!UP0 UIADD3 UR16, UPT, UPT, UR16, 0x1, URZ ;  /* 0x0000000110108890 */ /* 0x000fe4000fffe0ff */
[----:B------:R-:W-:Y:S02]  /*1c50*/  UISETP.GE.U32.AND UP2, UPT, UR5, UR9, UPT ;  /* 0x000000090500728c */ /* 0x000fe4000bf46070 */
[----:B------:R-:W-:-:S04]  /*1c60*/  ULOP3.LUT UR5, UR7, UR4, URZ, 0x3c, !UPT ;  /* 0x0000000407057292 */ /* 0x000fc8000f8e3cff */
[----:B------:R-:W-:-:S05]  /*1c70*/  UISETP.GE.AND UP0, UPT, UR5, URZ, UPT ;  /* 0x000000ff0500728c */ /* 0x000fca000bf06270 */
[----:B------:R-:W-:Y:S02]  /*1c80*/  @UP2 UIADD3 UR16, UPT, UPT, UR16, 0x1, URZ ;  /* 0x0000000110102890 */ /* 0x000fe4000fffe0ff */
[----:B------:R-:W-:-:S04]  /*1c90*/  UISETP.NE.AND UP2, UPT, UR4, URZ, UPT ;  /* 0x000000ff0400728c */ /* 0x000fc8000bf45270 */
[----:B------:R-:W-:-:S07]  /*1ca0*/  @!UP0 UIADD3 UR16, UPT, UPT, -UR16, URZ, URZ ;  /* 0x000000ff10108290 */ /* 0x000fce000fffe1ff */
[----:B------:R-:W-:Y:S01]  /*1cb0*/  @!UP2 ULOP3.LUT UR16, URZ, UR4, URZ, 0x33, !UPT ;  /* 0x00000004ff10a292 */ /* 0x000fe2000f8e33ff */
[----:B------:R-:W-:Y:S11]  /*1cc0*/  BRA.U UP1, `(.L_x_89) ;  /* 0x00000001012c7547 */ /* 0x000ff6000b800000 */
[----:B------:R-:W1:Y:S01]  /*1cd0*/  LDCU.64 UR8, c[0x0][0x3c0] ;  /* 0x00007800ff0877ac */ /* 0x000e620008000a00 */
[----:B------:R-:W2:Y:S01]  /*1ce0*/  LDCU.64 UR4, c[0x0][0x3a8] ;  /* 0x00007500ff0477ac */ /* 0x000ea20008000a00 */
[----:B------:R-:W-:-:S04]  /*1cf0*/  USHF.R.S32.HI UR20, URZ, 0x1f, UR12 ;  /* 0x0000001fff147899 */ /* 0x000fc8000801140c */
[----:B-1----:R-:W-:Y:S02]  /*1d00*/  UIMAD UR20, UR20, UR8, URZ ;  /* 0x00000008141472a4 */ /* 0x002fe4000f8e02ff */
[----:B------:R-:W-:Y:S02]  /*1d10*/  UIMAD.WIDE.U32 UR28, UR12, UR8, URZ ;  /* 0x000000080c1c72a5 */ /* 0x000fe4000f8e00ff */
[----:B------:R-:W-:-:S04]  /*1d20*/  UIMAD UR20, UR12, UR9, UR20 ;  /* 0x000000090c1472a4 */ /* 0x000fc8000f8e0214 */
[----:B------:R-:W-:-:S04]  /*1d30*/  UIADD3 UR29, UPT, UPT, UR29, UR20, URZ ;  /* 0x000000141d1d7290 */ /* 0x000fc8000fffe0ff */
[----:B--2---:R-:W-:-:S04]  /*1d40*/  UIMAD.WIDE.U32 UR28, UR19, UR4, UR28 ;  /* 0x00000004131c72a5 */ /* 0x004fc8000f8e001c */
[----:B------:R-:W-:-:S03]  /*1d50*/  UIMAD UR19, UR19, UR5, UR29 ;  /* 0x00000005131372a4 */ /* 0x000fc6000f8e021d */
[----:B------:R-:W-:Y:S01]  /*1d60*/  UMOV UR20, UR28 ;  /* 0x0000001c00147c82 */ /* 0x000fe20008000000 */
[----:B------:R-:W-:Y:S08]  /*1d70*/  BRA `(.L_x_90) ;  /* 0x0000000000187947 */ /* 0x000ff00003800000 */
.L_x_89:
[----:B------:R-:W1:Y:S01]  /*1d80*/  LDCU.64 UR8, c[0x0][0x3c0] ;  /* 0x00007800ff0877ac */ /* 0x000e620008000a00 */
[----:B------:R-:W-:-:S04]  /*1d90*/  UIADD3 UR12, UPT, UPT, UR12, UR20, URZ ;  /* 0x000000140c0c7290 */ /* 0x000fc8000fffe0ff */
[----:B-1----:R-:W-:Y:S02]  /*1da0*/  UIMAD.WIDE.U32 UR4, UR12, UR8, URZ ;  /* 0x000000080c0472a5 */ /* 0x002fe4000f8e00ff */
[----:B------:R-:W-:-:S04]  /*1db0*/  UIMAD UR12, UR12, UR9, URZ ;  /* 0x000000090c0c72a4 */ /* 0x000fc8000f8e02ff */
[----:B------:R-:W-:Y:S01]  /*1dc0*/  UIADD3 UR19, UPT, UPT, UR5, UR12, URZ ;  /* 0x0000000c05137290 */ /* 0x000fe2000fffe0ff */
[----:B------:R-:W-:-:S11]  /*1dd0*/  UMOV UR20, UR4 ;  /* 0x0000000400147c82 */ /* 0x000fd60008000000 */
.L_x_90:
[--C-:B------:R-:W-:Y:S01]  /*1de0*/  SHF.R.U32.HI R248, RZ, 0x3, R160.reuse ;  /* 0x00000003fff87819 */ /* 0x100fe200000116a0 */
[----:B------:R-:W-:Y:S01]  /*1df0*/  UIADD3 UR12, UPT, UPT, -UR21, UR23, URZ ;  /* 0x00000017150c7290 */ /* 0x000fe2000fffe1ff */
[C---:B------:R-:W-:Y:S01]  /*1e00*/  IMAD.SHL.U32 R20, R160.reuse, 0x8, RZ ;  /* 0x00000008a0147824 */ /* 0x040fe200078e00ff */
[----:B------:R-:W1:Y:S01]  /*1e10*/  LDCU.64 UR4, c[0x0][0x3c8] ;  /* 0x00007900ff0477ac */ /* 0x000e620008000a00 */
[----:B------:R-:W-:Y:S01]  /*1e20*/  IMAD.SHL.U32 R159, R160, 0x40, RZ ;  /* 0x00000040a09f7824 */ /* 0x000fe200078e00ff */
[----:B------:R-:W-:Y:S01]  /*1e30*/  SHF.R.U32.HI R158, RZ, 0x1, R160 ;  /* 0x00000001ff9e7819 */ /* 0x000fe200000116a0 */
[C---:B------:R-:W-:Y:S01]  /*1e40*/  VIADD R22, R248.reuse, 0x10 ;  /* 0x00000010f8167836 */ /* 0x040fe20000000000 */
[----:B------:R-:W-:Y:S01]  /*1e50*/  ISETP.GE.AND P5, PT, R248, UR12, PT ;  /* 0x0000000cf8007c0c */ /* 0x000fe2000bfa6270 */
[----:B------:R-:W-:Y:S01]  /*1e60*/  UIMAD.WIDE.U32 UR30, UR30, 0x80, URZ ;  /* 0x000000801e1e78a5 */ /* 0x000fe2000f8e00ff */
[----:B------:R-:W-:Y:S01]  /*1e70*/  LOP3.LUT R27, R20, 0x38, RZ, 0xc0, !PT ;  /* 0x00000038141b7812 */ /* 0x000fe200078ec0ff */
[----:B------:R-:W-:Y:S01]  /*1e80*/  VIADD R26, R248, 0x20 ;  /* 0x00000020f81a7836 */ /* 0x000fe20000000000 */
[----:B------:R-:W-:Y:S01]  /*1e90*/  ISETP.GE.AND P4, PT, R22, UR12, PT ;  /* 0x0000000c16007c0c */ /* 0x000fe2000bf86270 */
[C---:B------:R-:W-:Y:S01]  /*1ea0*/  VIADD R25, R248.reuse, 0x30 ;  /* 0x00000030f8197836 */ /* 0x040fe20000000000 */
[----:B------:R-:W-:Y:S01]  /*1eb0*/  IADD3 R2, P0, PT, R27, UR24, RZ ;  /* 0x000000181b027c10 */ /* 0x000fe2000ff1e0ff */
[----:B------:R-:W-:Y:S01]  /*1ec0*/  STL [R1+0x38], R27 ;  /* 0x0000381b01007387 */ /* 0x000fe20000100800 */
[----:B------:R-:W-:Y:S01]  /*1ed0*/  LOP3.LUT R23, R248, UR30, RZ, 0xfc, !PT ;  /* 0x0000001ef8177c12 */ /* 0x000fe2000f8efcff */
[----:B------:R-:W-:Y:S01]  /*1ee0*/  UIADD3 UR26, UPT, UPT, UR17, -0x1, URZ ;  /* 0xffffffff111a7890 */ /* 0x000fe2000fffe0ff */
[----:B------:R-:W-:Y:S01]  /*1ef0*/  ISETP.GE.AND P3, PT, R26, UR12, PT ;  /* 0x0000000c1a007c0c */ /* 0x000fe2000bf66270 */
[----:B------:R-:W-:Y:S01]  /*1f00*/  IMAD.X R3, RZ, RZ, UR6, P0 ;  /* 0x00000006ff037e24 */ /* 0x000fe200080e06ff */
[----:B------:R-:W2:Y:S01]  /*1f10*/  S2UR UR30, SR_CgaCtaId ;  /* 0x00000000001e79c3 */ /* 0x000ea20000008800 */
[----:B------:R-:W-:Y:S01]  /*1f20*/  ISETP.GE.AND P2, PT, R25, UR12, PT ;  /* 0x0000000c19007c0c */ /* 0x000fe2000bf46270 */
[----:B-1----:R-:W-:Y:S01]  /*1f30*/  IMAD.U32 R6, RZ, RZ, UR4 ;  /* 0x00000004ff067e24 */ /* 0x002fe2000f8e00ff */
[----:B------:R-:W-:Y:S01]  /*1f40*/  LOP3.LUT R18, R20, 0x1f8, RZ, 0xc0, !PT ;  /* 0x000001f814127812 */ /* 0x000fe200078ec0ff */
[----:B------:R-:W-:Y:S01]  /*1f50*/  IMAD.U32 R0, RZ, RZ, UR5 ;  /* 0x00000005ff007e24 */ /* 0x000fe2000f8e00ff */
[----:B------:R-:W-:Y:S01]  /*1f60*/  @!P4 IADD3 R4, P0, PT, R23, 0x10, RZ ;  /* 0x000000101704c810 */ /* 0x000fe20007f1e0ff */
[----:B------:R-:W-:Y:S01]  /*1f70*/  IMAD.WIDE.U32 R6, R6, UR7, R2 ;  /* 0x0000000706067c25 */ /* 0x000fe2000f8e0002 */
[----:B------:R-:W-:Y:S01]  /*1f80*/  UMOV UR4, 0x400 ;  /* 0x0000040000047882 */ /* 0x000fe20000000000 */
[----:B------:R-:W1:Y:S01]  /*1f90*/  @!P5 LDC.64 R10, c[0x0][0x3b0] ;  /* 0x0000ec00ff0adb82 */ /* 0x000e620000000a00 */
[----:B------:R-:W-:Y:S01]  /*1fa0*/  LOP3.LUT R19, R18, 0x38, R160, 0x78, !PT ;  /* 0x0000003812137812 */ /* 0x000fe200078e78a0 */
[----:B------:R-:W-:Y:S01]  /*1fb0*/  VIADD R2, R248, 0x40 ;  /* 0x00000040f8027836 */ /* 0x000fe20000000000 */
[----:B------:R-:W-:Y:S01]  /*1fc0*/  UIMAD UR24, UR26, -0x40, UR22 ;  /* 0xffffffc01a1878a4 */ /* 0x000fe2000f8e0216 */
[----:B------:R-:W-:Y:S01]  /*1fd0*/  @!P4 IMAD.X R3, RZ, RZ, UR31, P0 ;  /* 0x0000001fff03ce24 */ /* 0x000fe200080e06ff */
[----:B------:R-:W-:Y:S01]  /*1fe0*/  LOP3.LUT R24, R19, 0x1e00, R20, 0xf8, !PT ;  /* 0x00001e0013187812 */ /* 0x000fe200078ef814 */
[----:B------:R-:W-:Y:S01]  /*1ff0*/  IMAD R7, R0, UR7, R7 ;  /* 0x0000000700077c24 */ /* 0x000fe2000f8e0207 */
[----:B------:R-:W-:Y:S01]  /*2000*/  ISETP.GE.AND P1, PT, R2, UR12, PT ;  /* 0x0000000c02007c0c */ /* 0x000fe2000bf26270 */
[----:B------:R-:W3:Y:S01]  /*2010*/  @!P4 LDC.64 R8, c[0x0][0x3b0] ;  /* 0x0000ec00ff08cb82 */ /* 0x000ee20000000a00 */
[----:B------:R-:W-:Y:S01]  /*2020*/  @!P4 IMAD.MOV.U32 R2, RZ, RZ, R6 ;  /* 0x000000ffff02c224 */ /* 0x000fe200078e0006 */
[----:B------:R4:W-:Y:S01]  /*2030*/  STL [R1+0x50], R19 ;  /* 0x0000501301007387 */ /* 0x0009e20000100800 */
[----:B------:R-:W-:Y:S01]  /*2040*/  USHF.L.U32 UR29, UR10, 0x6, URZ ;  /* 0x000000060a1d7899 */ /* 0x000fe200080006ff */
[----:B------:R-:W-:Y:S01]  /*2050*/  IMAD R28, R248, UR9, RZ ;  /* 0x00000009f81c7c24 */ /* 0x000fe2000f8e02ff */
[----:B------:R-:W5:Y:S01]  /*2060*/  LDCU.64 UR6, c[0x0][0x3d0] ;  /* 0x00007a00ff0677ac */ /* 0x000f620008000a00 */
[----:B------:R-:W-:Y:S01]  /*2070*/  LOP3.LUT R165, R159, 0x400, RZ, 0xc0, !PT ;  /* 0x000004009fa57812 */ /* 0x000fe200078ec0ff */
[----:B------:R-:W-:Y:S01]  /*2080*/  IMAD.MOV.U32 R156, RZ, RZ, 0x20 ;  /* 0x00000020ff9c7424 */ /* 0x000fe200078e00ff */
[----:B------:R-:W5:Y:S01]  /*2090*/  @!P5 LDC.64 R14, c[0x0][0x380] ;  /* 0x0000e000ff0edb82 */ /* 0x000f620000000a00 */
[----:B--2---:R-:W-:Y:S01]  /*20a0*/  ULEA UR30, UR30, UR4, 0x18 ;  /* 0x000000041e1e7291 */ /* 0x004fe2000f8ec0ff */
[----:B------:R-:W-:Y:S01]  /*20b0*/  STL [R1+0x4c], R28 ;  /* 0x00004c1c01007387 */ /* 0x000fe20000100800 */
[----:B------:R-:W-:-:S02]  /*20c0*/  UIMAD.WIDE.U32 UR32, UR29, UR26, URZ ;  /* 0x0000001a1d2072a5 */ /* 0x000fc4000f8e00ff */
[----:B------:R-:W-:Y:S02]  /*20d0*/  USHF.L.U64.HI UR28, UR10, 0x6, UR11 ;  /* 0x000000060a1c7899 */ /* 0x000fe4000801020b */
[----:B------:R-:W-:Y:S01]  /*20e0*/  LEA R24, R24, UR30, 0x1 ;  /* 0x0000001e18187c11 */ /* 0x000fe2000f8e08ff */
[----:B------:R-:W2:Y:S01]  /*20f0*/  @!P4 LDC.64 R16, c[0x0][0x380] ;  /* 0x0000e000ff10cb82 */ /* 0x000ea20000000a00 */
[----:B-1----:R-:W-:Y:S01]  /*2100*/  @!P5 IMAD R5, R10, UR31, RZ ;  /* 0x0000001f0a05dc24 */ /* 0x002fe2000f8e02ff */
[----:B------:R-:W-:Y:S01]  /*2110*/  UIMAD UR25, UR28, UR26, URZ ;  /* 0x0000001a1c1972a4 */ /* 0x000fe2000f8e02ff */
[----:B------:R-:W1:Y:S02]  /*2120*/  LDCU.64 UR4, c[0x0][0x388] ;  /* 0x00007100ff0477ac */ /* 0x000e640008000a00 */
[C---:B------:R-:W-:Y:S02]  /*2130*/  @!P5 IMAD R5, R23.reuse, R11, R5 ;  /* 0x0000000b1705d224 */ /* 0x040fe400078e0205 */
[----:B------:R-:W-:Y:S01]  /*2140*/  @!P5 IMAD.WIDE.U32 R10, R23, R10, R6 ;  /* 0x0000000a170ad225 */ /* 0x000fe200078e0006 */
[----:B------:R-:W1:Y:S01]  /*2150*/  @!P3 LDC.64 R12, c[0x0][0x3b0] ;  /* 0x0000ec00ff0cbb82 */ /* 0x000e620000000a00 */
[----:B------:R-:W-:-:S02]  /*2160*/  UIADD3 UR25, UPT, UPT, UR33, UR25, URZ ;  /* 0x0000001921197290 */ /* 0x000fc4000fffe0ff */
[-C--:B---3--:R-:W-:Y:S01]  /*2170*/  @!P4 IMAD R0, R3, R8.reuse, RZ ;  /* 0x000000080300c224 */ /* 0x088fe200078e02ff */
[----:B------:R-:W-:Y:S01]  /*2180*/  USHF.L.U32 UR36, UR10, 0x4, URZ ;  /* 0x000000040a247899 */ /* 0x000fe200080006ff */
[----:B------:R-:W-:Y:S01]  /*2190*/  @!P4 IMAD.MOV.U32 R3, RZ, RZ, R7 ;  /* 0x000000ffff03c224 */ /* 0x000fe200078e0007 */
[----:B------:R-:W-:Y:S01]  /*21a0*/  UIMAD.WIDE.U32 UR38, UR10, 0x20, URZ ;  /* 0x000000200a2678a5 */ /* 0x000fe2000f8e00ff */
[C---:B------:R-:W-:Y:S01]  /*21b0*/  @!P4 IMAD R9, R4.reuse, R9, R0 ;  /* 0x000000090409c224 */ /* 0x040fe200078e0200 */
[----:B----4-:R-:W3:Y:S01]  /*21c0*/  @!P2 LDC.64 R18, c[0x0][0x380] ;  /* 0x0000e000ff12ab82 */ /* 0x010ee20000000a00 */
[----:B------:R-:W-:Y:S01]  /*21d0*/  @!P4 IMAD.WIDE.U32 R2, R4, R8, R2 ;  /* 0x000000080402c225 */ /* 0x000fe200078e0002 */
[----:B-----5:R-:W-:Y:S01]  /*21e0*/  @!P5 LEA R8, P6, R10, R14, 0x1 ;  /* 0x0000000e0a08d211 */ /* 0x020fe200078c08ff */
[----:B------:R-:W-:Y:S02]  /*21f0*/  USHF.L.U64.HI UR35, UR10, 0x4, UR11 ;  /* 0x000000040a237899 */ /* 0x000fe4000801020b */
[----:B------:R-:W-:-:S02]  /*2200*/  @!P5 IMAD.IADD R0, R11, 0x1, R5 ;  /* 0x000000010b00d824 */ /* 0x000fc400078e0205 */
[----:B------:R-:W-:Y:S01]  /*2210*/  @!P4 IMAD.IADD R3, R3, 0x1, R9 ;  /* 0x000000010303c824 */ /* 0x000fe200078e0209 */
[----:B--2---:R-:W-:Y:S01]  /*2220*/  @!P4 LEA R4, P0, R2, R16, 0x1 ;  /* 0x000000100204c211 */ /* 0x004fe200078008ff */
[----:B------:R-:W2:Y:S01]  /*2230*/  @!P1 LDC.64 R20, c[0x0][0x380] ;  /* 0x0000e000ff149b82 */ /* 0x000ea20000000a00 */
[----:B------:R-:W-:Y:S02]  /*2240*/  @!P5 LEA.HI.X R9, R10, R15, R0, 0x1, P6 ;  /* 0x0000000f0a09d211 */ /* 0x000fe400030f0c00 */
[----:B------:R-:W-:Y:S01]  /*2250*/  @!P4 LEA.HI.X R5, R2, R17, R3, 0x1, P0 ;  /* 0x000000110205c211 */ /* 0x000fe200000f0c03 */
[----:B------:R-:W-:Y:S01]  /*2260*/  VIADD R2, R248, 0x50 ;  /* 0x00000050f8027836 */ /* 0x000fe20000000000 */
[C---:B------:R-:W-:Y:S01]  /*2270*/  @!P3 IADD3 R0, P0, PT, R23.reuse, 0x20, RZ ;  /* 0x000000201700b810 */ /* 0x040fe20007f1e0ff */
[----:B------:R-:W-:Y:S01]  /*2280*/  @!PT LDS RZ, [RZ] ;  /* 0x00000000fffff984 */ /* 0x000fe20000000800 */
[----:B------:R-:W-:Y:S01]  /*2290*/  @!PT LDS RZ, [RZ] ;  /* 0x00000000fffff984 */ /* 0x000fe20000000800 */
[----:B------:R-:W-:Y:S01]  /*22a0*/  @!PT LDS RZ, [RZ] ;  /* 0x00000000fffff984 */ /* 0x000fe20000000800 */
[----:B------:R-:W-:Y:S01]  /*22b0*/  @!P5 LDGSTS.E.BYPASS.LTC128B.128 [R24], desc[UR14][R8.64] ;  /* 0x000000000818dfae */ /* 0x000fe2000b981a0e */
[----:B------:R-:W-:Y:S01]  /*22c0*/  @!P3 IMAD.MOV.U32 R3, RZ, RZ, R7 ;  /* 0x000000ffff03b224 */ /* 0x000fe200078e0007 */
[----:B------:R-:W4:Y:S01]  /*22d0*/  @!P3 LDC.64 R10, c[0x0][0x380] ;  /* 0x0000e000ff0abb82 */ /* 0x000f220000000a00 */
[----:B------:R-:W-:Y:S01]  /*22e0*/  ISETP.GE.AND P6, PT, R2, UR12, PT ;  /* 0x0000000c02007c0c */ /* 0x000fe2000bfc6270 */
[----:B------:R-:W-:Y:S01]  /*22f0*/  @!P3 IMAD.X R2, RZ, RZ, UR31, P0 ;  /* 0x0000001fff02be24 */ /* 0x000fe200080e06ff */
[----:B------:R5:W-:Y:S03]  /*2300*/  @!P5 LDGSTS.E.BYPASS.LTC128B.128 [R24+0x4000], desc[UR14][R8.64+0x80] ;  /* 0x040000800818dfae */ /* 0x000be6000b981a0e */
[----:B-1----:R-:W-:Y:S01]  /*2310*/  @!P3 IMAD R2, R2, R12, RZ ;  /* 0x0000000c0202b224 */ /* 0x002fe200078e02ff */
[----:B------:R-:W-:Y:S01]  /*2320*/  @!P4 LDGSTS.E.BYPASS.LTC128B.128 [R24+0x800], desc[UR14][R4.64] ;  /* 0x008000000418cfae */ /* 0x000fe2000b981a0e */
[----:B------:R-:W1:Y:S03]  /*2330*/  @!P2 LDC.64 R14, c[0x0][0x3b0] ;  /* 0x0000ec00ff0eab82 */ /* 0x000e660000000a00 */
[----:B------:R3:W-:Y:S05]  /*2340*/  @!P4 LDGSTS.E.BYPASS.LTC128B.128 [R24+0x4800], desc[UR14][R4.64+0x80] ;  /* 0x048000800418cfae */ /* 0x0007ea000b981a0e */
[----:B------:R-:W2:Y:S01]  /*2350*/  @!P1 LDC.64 R16, c[0x0][0x3b0] ;  /* 0x0000ec00ff109b82 */ /* 0x000ea20000000a00 */
[C---:B-----5:R-:W-:Y:S01]  /*2360*/  @!P1 IADD3 R9, P4, PT, R23.reuse, 0x40, RZ ;  /* 0x0000004017099810 */ /* 0x060fe20007f9e0ff */
[----:B---3--:R-:W-:Y:S01]  /*2370*/  @!P3 IMAD R5, R0, R13, R2 ;  /* 0x0000000d0005b224 */ /* 0x008fe200078e0202 */
[----:B------:R-:W-:Y:S01]  /*2380*/  @!P2 IADD3 R4, P0, PT, R23, 0x30, RZ ;  /* 0x000000301704a810 */ /* 0x000fe20007f1e0ff */
[----:B------:R-:W-:-:S02]  /*2390*/  @!P3 IMAD.MOV.U32 R2, RZ, RZ, R6 ;  /* 0x000000ffff02b224 */ /* 0x000fc400078e0006 */
[----:B------:R-:W-:Y:S02]  /*23a0*/  IMAD.U32 R13, RZ, RZ, UR25 ;  /* 0x00000019ff0d7e24 */ /* 0x000fe4000f8e00ff */
[----:B------:R-:W-:-:S04]  /*23b0*/  @!P3 IMAD.WIDE.U32 R2, R0, R12, R2 ;  /* 0x0000000c0002b225 */ /* 0x000fc800078e0002 */
[----:B------:R-:W-:Y:S02]  /*23c0*/  VIADD R0, R248, 0x60 ;  /* 0x00000060f8007836 */ /* 0x000fe40000000000 */
[----:B------:R-:W-:Y:S01]  /*23d0*/  @!P2 IMAD.X R8, RZ, RZ, UR31, P0 ;  /* 0x0000001fff08ae24 */ /* 0x000fe200080e06ff */
[----:B----4-:R-:W-:Y:S01]  /*23e0*/  @!P3 LEA R10, P0, R2, R10, 0x1 ;  /* 0x0000000a020ab211 */ /* 0x010fe200078008ff */
[----:B------:R-:W-:Y:S01]  /*23f0*/  @!P3 IMAD.IADD R5, R3, 0x1, R5 ;  /* 0x000000010305b824 */ /* 0x000fe200078e0205 */
[----:B------:R-:W-:Y:S01]  /*2400*/  ISETP.GE.AND P5, PT, R0, UR12, PT ;  /* 0x0000000c00007c0c */ /* 0x000fe2000bfa6270 */
[----:B------:R-:W-:Y:S02]  /*2410*/  @!P1 IMAD.X R3, RZ, RZ, UR31, P4 ;  /* 0x0000001fff039e24 */ /* 0x000fe4000a0e06ff */
[----:B-1----:R-:W-:Y:S01]  /*2420*/  @!P2 IMAD R0, R8, R14, RZ ;  /* 0x0000000e0800a224 */ /* 0x002fe200078e02ff */
[----:B------:R-:W-:Y:S01]  /*2430*/  @!P3 LEA.HI.X R11, R2, R11, R5, 0x1, P0 ;  /* 0x0000000b020bb211 */ /* 0x000fe200000f0c05 */
[----:B--2---:R-:W-:-:S02]  /*2440*/  @!P1 IMAD R8, R3, R16, RZ ;  /* 0x0000001003089224 */ /* 0x004fc400078e02ff */
[----:B------:R-:W-:Y:S02]  /*2450*/  @!P2 IMAD.MOV.U32 R2, RZ, RZ, R6 ;  /* 0x000000ffff02a224 */ /* 0x000fe400078e0006 */
[----:B------:R-:W-:Y:S01]  /*2460*/  @!P2 IMAD.MOV.U32 R3, RZ, RZ, R7 ;  /* 0x000000ffff03a224 */ /* 0x000fe200078e0007 */
[----:B------:R-:W-:Y:S01]  /*2470*/  @!P3 LDGSTS.E.BYPASS.LTC128B.128 [R24+0x1000], desc[UR14][R10.64] ;  /* 0x010000000a18bfae */ /* 0x000fe2000b981a0e */
[----:B------:R-:W-:Y:S02]  /*2480*/  VIADD R12, R248, 0x70 ;  /* 0x00000070f80c7836 */ /* 0x000fe40000000000 */
[C---:B------:R-:W-:Y:S01]  /*2490*/  @!P2 IMAD R0, R4.reuse, R15, R0 ;  /* 0x0000000f0400a224 */ /* 0x040fe200078e0200 */
[----:B------:R1:W-:Y:S01]  /*24a0*/  @!P3 LDGSTS.E.BYPASS.LTC128B.128 [R24+0x5000], desc[UR14][R10.64+0x80] ;  /* 0x050000800a18bfae */ /* 0x0003e2000b981a0e */
[----:B------:R-:W-:Y:S01]  /*24b0*/  @!P2 IMAD.WIDE.U32 R4, R4, R14, R2 ;  /* 0x0000000e0404a225 */ /* 0x000fe200078e0002 */
[----:B------:R-:W-:Y:S01]  /*24c0*/  ISETP.GE.AND P4, PT, R12, UR12, PT ;  /* 0x0000000c0c007c0c */ /* 0x000fe2000bf86270 */
[----:B------:R-:W2:Y:S01]  /*24d0*/  @!P6 LDC.64 R14, c[0x0][0x3b0] ;  /* 0x0000ec00ff0eeb82 */ /* 0x000ea20000000a00 */
[----:B------:R-:W-:Y:S01]  /*24e0*/  ISETP.GE.AND P3, PT, R22, UR24, PT ;  /* 0x0000001816007c0c */ /* 0x000fe2000bf66270 */
[----:B------:R-:W-:-:S02]  /*24f0*/  @!P1 IMAD.MOV.U32 R2, RZ, RZ, R6 ;  /* 0x000000ffff029224 */ /* 0x000fc400078e0006 */
[----:B------:R-:W-:Y:S02]  /*2500*/  @!P1 IMAD.MOV.U32 R3, RZ, RZ, R7 ;  /* 0x000000ffff039224 */ /* 0x000fe400078e0007 */
[----:B------:R-:W-:Y:S01]  /*2510*/  @!P1 IMAD R12, R9, R17, R8 ;  /* 0x00000011090c9224 */ /* 0x000fe200078e0208 */
[C---:B------:R-:W-:Y:S01]  /*2520*/  @!P2 LEA R8, P0, R4.reuse, R18, 0x1 ;  /* 0x000000120408a211 */ /* 0x040fe200078008ff */
[----:B------:R-:W-:Y:S02]  /*2530*/  @!P2 IMAD.IADD R0, R5, 0x1, R0 ;  /* 0x000000010500a824 */ /* 0x000fe400078e0200 */
[----:B------:R-:W-:Y:S02]  /*2540*/  @!P1 IMAD.WIDE.U32 R2, R9, R16, R2 ;  /* 0x0000001009029225 */ /* 0x000fe400078e0002 */
[----:B------:R-:W3:Y:S01]  /*2550*/  @!P5 LDC.64 R16, c[0x0][0x3b0] ;  /* 0x0000ec00ff10db82 */ /* 0x000ee20000000a00 */
[----:B------:R-:W-:Y:S01]  /*2560*/  @!P2 LEA.HI.X R9, R4, R19, R0, 0x1, P0 ;  /* 0x000000130409a211 */ /* 0x000fe200000f0c00 */
[----:B------:R-:W-:Y:S01]  /*2570*/  @!P1 IMAD.IADD R0, R3, 0x1, R12 ;  /* 0x0000000103009824 */ /* 0x000fe200078e020c */
[----:B------:R-:W-:Y:S01]  /*2580*/  @!P1 LEA R4, P0, R2, R20, 0x1 ;  /* 0x0000001402049211 */ /* 0x000fe200078008ff */
[----:B------:R-:W-:-:S02]  /*2590*/  VOTEU.ALL UP1, P3 ;  /* 0x0000000000ff7886 */ /* 0x000fc40001820000 */
[----:B------:R-:W-:Y:S01]  /*25a0*/  @!P2 LDGSTS.E.BYPASS.LTC128B.128 [R24+0x1800], desc[UR14][R8.64] ;  /* 0x018000000818afae */ /* 0x000fe2000b981a0e */
[----:B------:R-:W-:Y:S01]  /*25b0*/  @!P1 LEA.HI.X R5, R2, R21, R0, 0x1, P0 ;  /* 0x0000001502059211 */ /* 0x000fe200000f0c00 */
[----:B------:R-:W4:Y:S02]  /*25c0*/  @!P6 LDC.64 R18, c[0x0][0x380] ;  /* 0x0000e000ff12eb82 */ /* 0x000f240000000a00 */
[----:B------:R5:W-:Y:S01]  /*25d0*/  @!P2 LDGSTS.E.BYPASS.LTC128B.128 [R24+0x5800], desc[UR14][R8.64+0x80] ;  /* 0x058000800818afae */ /* 0x000be2000b981a0e */
[----:B------:R-:W-:Y:S01]  /*25e0*/  ISETP.GE.AND P2, PT, R25, UR24, PT ;  /* 0x0000001819007c0c */ /* 0x000fe2000bf46270 */
[----:B-1----:R-:W-:Y:S02]  /*25f0*/  IMAD R10, R248, UR11, RZ ;  /* 0x0000000bf80a7c24 */ /* 0x002fe4000f8e02ff */
[----:B------:R-:W-:Y:S02]  /*2600*/  @!P1 LDGSTS.E.BYPASS.LTC128B.128 [R24+0x2000], desc[UR14][R4.64] ;  /* 0x0200000004189fae */ /* 0x000fe4000b981a0e */
[----:B------:R-:W1:Y:S02]  /*2610*/  @!P5 LDC.64 R20, c[0x0][0x380] ;  /* 0x0000e000ff14db82 */ /* 0x000e640000000a00 */
[----:B------:R2:W-:Y:S01]  /*2620*/  @!P1 LDGSTS.E.BYPASS.LTC128B.128 [R24+0x6000], desc[UR14][R4.64+0x80] ;  /* 0x0600008004189fae */ /* 0x0005e2000b981a0e */
[----:B------:R-:W-:-:S05]  /*2630*/  @!P6 IADD3 R0, P1, PT, R23, 0x50, RZ ;  /* 0x000000501700e810 */ /* 0x000fca0007f3e0ff */
[----:B------:R-:W-:Y:S01]  /*2640*/  @!P6 IMAD.X R3, RZ, RZ, UR31, P1 ;  /* 0x0000001fff03ee24 */ /* 0x000fe200088e06ff */
[----:B------:R-:W-:Y:S01]  /*2650*/  IADD3 R2, P1, PT, R27, UR34, RZ ;  /* 0x000000221b027c10 */ /* 0x000fe2000ff3e0ff */
[----:B------:R-:W-:Y:S01]  /*2660*/  @!UP1 UIADD3 UR34, UP3, UPT, UR36, UR32, URZ ;  /* 0x0000002024229290 */ /* 0x000fe2000ff7e0ff */
[----:B-----5:R-:W-:-:S05]  /*2670*/  @!P5 IADD3 R9, P0, PT, R23, 0x60, RZ ;  /* 0x000000601709d810 */ /* 0x020fca0007f1e0ff */
[----:B------:R-:W-:Y:S01]  /*2680*/  @!P5 IMAD.X R8, RZ, RZ, UR31, P0 ;  /* 0x0000001fff08de24 */ /* 0x000fe200080e06ff */
[----:B------:R-:W-:Y:S01]  /*2690*/  ISETP.GE.AND P0, PT, R22, UR24, PT ;  /* 0x0000001816007c0c */ /* 0x000fe2000bf06270 */
[----:B--2---:R-:W-:Y:S02]  /*26a0*/  IMAD.U32 R5, RZ, RZ, UR33 ;  /* 0x00000021ff057e24 */ /* 0x004fe4000f8e00ff */
[----:B------:R-:W-:Y:S02]  /*26b0*/  IMAD.U32 R4, RZ, RZ, UR32 ;  /* 0x00000020ff047e24 */ /* 0x000fe4000f8e00ff */
[----:B------:R-:W-:Y:S02]  /*26c0*/  @!P6 IMAD R5, R3, R14, RZ ;  /* 0x0000000e0305e224 */ /* 0x000fe400078e02ff */
[----:B------:R-:W-:Y:S01]  /*26d0*/  IMAD.X R3, RZ, RZ, UR27, P1 ;  /* 0x0000001bff037e24 */ /* 0x000fe200088e06ff */
[----:B------:R-:W-:Y:S01]  /*26e0*/  USHF.R.S32.HI UR27, URZ, 0x1f, UR16 ;  /* 0x0000001fff1b7899 */ /* 0x000fe20008011410 */
[----:B------:R-:W-:-:S02]  /*26f0*/  @!P2 IMAD.MOV.U32 R12, RZ, RZ, R4 ;  /* 0x000000ffff0ca224 */ /* 0x000fc400078e0004 */
[----:B------:R-:W-:Y:S02]  /*2700*/  @!P6 IMAD R11, R0, R15, R5 ;  /* 0x0000000f000be224 */ /* 0x000fe400078e0205 */
[----:B------:R-:W-:-:S04]  /*2710*/  IMAD.WIDE.U32 R4, R248, UR10, R2 ;  /* 0x0000000af8047c25 */ /* 0x000fc8000f8e0002 */
[----:B------:R-:W-:Y:S02]  /*2720*/  @!P6 IMAD.MOV.U32 R2, RZ, RZ, R6 ;  /* 0x000000ffff02e224 */ /* 0x000fe400078e0006 */
[----:B------:R-:W-:Y:S02]  /*2730*/  @!P6 IMAD.MOV.U32 R3, RZ, RZ, R7 ;  /* 0x000000ffff03e224 */ /* 0x000fe400078e0007 */
[----:B---3--:R-:W-:Y:S02]  /*2740*/  @!P5 IMAD R8, R8, R16, RZ ;  /* 0x000000100808d224 */ /* 0x008fe400078e02ff */
[----:B------:R-:W-:-:S04]  /*2750*/  @!P6 IMAD.WIDE.U32 R2, R0, R14, R2 ;  /* 0x0000000e0002e225 */ /* 0x000fc800078e0002 */
[----:B------:R-:W-:Y:S01]  /*2760*/  IMAD.IADD R5, R5, 0x1, R10 ;  /* 0x0000000105057824 */ /* 0x000fe200078e020a */
[C---:B----4-:R-:W-:Y:S01]  /*2770*/  @!P6 LEA R10, P1, R2.reuse, R18, 0x1 ;  /* 0x00000012020ae211 */ /* 0x050fe200078208ff */
[----:B------:R-:W-:Y:S01]  /*2780*/  @!P6 IMAD.IADD R0, R3, 0x1, R11 ;  /* 0x000000010300e824 */ /* 0x000fe200078e020b */
[----:B------:R-:W-:Y:S01]  /*2790*/  LOP3.LUT R18, R27, 0x1c0, R159, 0xf8, !PT ;  /* 0x000001c01b127812 */ /* 0x000fe200078ef89f */
[C---:B------:R-:W-:Y:S02]  /*27a0*/  @!P5 IMAD R15, R9.reuse, R17, R8 ;  /* 0x00000011090fd224 */ /* 0x040fe400078e0208 */
[----:B------:R-:W-:Y:S01]  /*27b0*/  IMAD.U32 R14, RZ, RZ, UR6 ;  /* 0x00000006ff0e7e24 */ /* 0x000fe2000f8e00ff */
[----:B------:R-:W-:Y:S01]  /*27c0*/  @!P6 LEA.HI.X R11, R2, R19, R0, 0x1, P1 ;  /* 0x00000013020be211 */ /* 0x000fe200008f0c00 */
[----:B------:R-:W-:Y:S01]  /*27d0*/  @!P5 IMAD.WIDE.U32 R8, R9, R16, R6 ;  /* 0x000000100908d225 */ /* 0x000fe200078e0006 */
[----:B------:R-:W-:Y:S01]  /*27e0*/  UIMAD UR6, UR27, UR6, URZ ;  /* 0x000000061b0672a4 */ /* 0x000fe2000f8e02ff */
[----:B------:R-:W2:Y:S01]  /*27f0*/  @!P4 LDC.64 R16, c[0x0][0x380] ;  /* 0x0000e000ff10cb82 */ /* 0x000ea20000000a00 */
[----:B------:R-:W-:Y:S01]  /*2800*/  LOP3.LUT R157, R18, 0x8, R158, 0x78, !PT ;  /* 0x00000008129d7812 */ /* 0x000fe200078e789e */
[----:B------:R-:W-:Y:S01]  /*2810*/  IMAD.WIDE.U32 R2, R14, UR16, R4 ;  /* 0x000000100e027c25 */ /* 0x000fe2000f8e0004 */
[----:B-1----:R-:W-:Y:S01]  /*2820*/  @!P5 LEA R4, P1, R8, R20, 0x1 ;  /* 0x000000140804d211 */ /* 0x002fe200078208ff */
[----:B------:R-:W-:Y:S01]  /*2830*/  @!P6 LDGSTS.E.BYPASS.LTC128B.128 [R24+0x2800], desc[UR14][R10.64] ;  /* 0x028000000a18efae */ /* 0x000fe2000b981a0e */
[----:B------:R-:W-:Y:S01]  /*2840*/  UIMAD UR6, UR16, UR7, UR6 ;  /* 0x00000007100672a4 */ /* 0x000fe2000f8e0206 */
[----:B------:R-:W-:-:S02]  /*2850*/  @!P5 IMAD.IADD R0, R9, 0x1, R15 ;  /* 0x000000010900d824 */ /* 0x000fc400078e020f */
[----:B------:R-:W1:Y:S01]  /*2860*/  @!P4 LDC.64 R14, c[0x0][0x3b0] ;  /* 0x0000ec00ff0ecb82 */ /* 0x000e620000000a00 */
[----:B------:R3:W-:Y:S01]  /*2870*/  @!P6 LDGSTS.E.BYPASS.LTC128B.128 [R24+0x6800], desc[UR14][R10.64+0x80] ;  /* 0x068000800a18efae */ /* 0x0007e2000b981a0e */
[----:B------:R-:W-:Y:S01]  /*2880*/  LEA R250, P6, R2, UR4, 0x1 ;  /* 0x0000000402fa7c11 */ /* 0x000fe2000f8c08ff */
[----:B------:R-:W-:Y:S01]  /*2890*/  VIADD R3, R3, UR6 ;  /* 0x0000000603037c36 */ /* 0x000fe20008000000 */
[----:B------:R-:W-:Y:S01]  /*28a0*/  @!P5 LEA.HI.X R5, R8, R21, R0, 0x1, P1 ;  /* 0x000000150805d211 */ /* 0x000fe200008f0c00 */
[----:B------:R-:W-:Y:S01]  /*28b0*/  IMAD.U32 R0, RZ, RZ, UR10 ;  /* 0x0000000aff007e24 */ /* 0x000fe2000f8e00ff */
[----:B------:R-:W-:Y:S01]  /*28c0*/  ISETP.GE.AND P1, PT, R248, UR24, PT ;  /* 0x00000018f8007c0c */ /* 0x000fe2000bf26270 */
[----:B------:R-:W-:Y:S01]  /*28d0*/  STL [R1+0x30], R18 ;  /* 0x0000301201007387 */ /* 0x000fe20000100800 */
[----:B------:R-:W-:Y:S01]  /*28e0*/  LEA.HI.X R249, R2, UR5, R3, 0x1, P6 ;  /* 0x0000000502f97c11 */ /* 0x000fe2000b0f0c03 */
[----:B------:R-:W-:Y:S01]  /*28f0*/  @!P2 IMAD.WIDE.U32 R12, R0, 0x30, R12 ;  /* 0x00000030000ca825 */ /* 0x000fe200078e000c */
[----:B------:R-:W4:Y:S01]  /*2900*/  LDCU.64 UR4, c[0x0][0x3d8] ;  /* 0x00007b00ff0477ac */ /* 0x000f220008000a00 */
[----:B------:R-:W-:Y:S02]  /*2910*/  @!P5 LDGSTS.E.BYPASS.LTC128B.128 [R24+0x3000], desc[UR14][R4.64] ;  /* 0x030000000418dfae */ /* 0x000fe4000b981a0e */
[----:B------:R-:W-:Y:S01]  /*2920*/  IMAD.U32 R2, RZ, RZ, UR32 ;  /* 0x00000020ff027e24 */ /* 0x000fe2000f8e00ff */
[----:B------:R-:W5:Y:S01]  /*2930*/  LDCU.64 UR6, c[0x0][0x390] ;  /* 0x00007200ff0677ac */ /* 0x000f620008000a00 */
[----:B------:R5:W-:Y:S01]  /*2940*/  @!P5 LDGSTS.E.BYPASS.LTC128B.128 [R24+0x7000], desc[UR14][R4.64+0x80] ;  /* 0x070000800418dfae */ /* 0x000be2000b981a0e */
[----:B------:R-:W-:Y:S01]  /*2950*/  @!P4 IADD3 R0, P5, PT, R23, 0x70, RZ ;  /* 0x000000701700c810 */ /* 0x000fe20007fbe0ff */
[----:B------:R-:W-:Y:S01]  /*2960*/  IMAD.U32 R3, RZ, RZ, UR33 ;  /* 0x00000021ff037e24 */ /* 0x000fe2000f8e00ff */
[----:B------:R-:W-:Y:S01]  /*2970*/  USHF.L.U32 UR33, UR11, 0x5, URZ ;  /* 0x000000050b217899 */ /* 0x000fe200080006ff */
[----:B------:R-:W-:-:S02]  /*2980*/  IMAD.U32 R3, RZ, RZ, UR25 ;  /* 0x00000019ff037e24 */ /* 0x000fc4000f8e00ff */
[----:B------:R-:W-:-:S04]  /*2990*/  @!P4 IMAD.X R8, RZ, RZ, UR31, P5 ;  /* 0x0000001fff08ce24 */ /* 0x000fc8000a8e06ff */
[----:B-1----:R-:W-:Y:S01]  /*29a0*/  @!P4 IMAD R8, R8, R14, RZ ;  /* 0x0000000e0808c224 */ /* 0x002fe200078e02ff */
[----:B---3--:R-:W-:-:S03]  /*29b0*/  @!P1 LEA R10, P6, R2, R250, 0x1 ;  /* 0x000000fa020a9211 */ /* 0x008fc600078c08ff */
[----:B------:R-:W-:Y:S01]  /*29c0*/  @!P4 IMAD R8, R0, R15, R8 ;  /* 0x0000000f0008c224 */ /* 0x000fe200078e0208 */
[----:B----4-:R-:W-:Y:S01]  /*29d0*/  UIMAD UR31, UR27, UR4, URZ ;  /* 0x000000041b1f72a4 */ /* 0x010fe2000f8e02ff */
[----:B------:R-:W-:-:S03]  /*29e0*/  @!P1 LEA.HI.X R11, R2, R249, R3, 0x1, P6 ;  /* 0x000000f9020b9211 */ /* 0x000fc600030f0c03 */
[----:B------:R-:W-:Y:S01]  /*29f0*/  UIMAD UR31, UR16, UR5, UR31 ;  /* 0x00000005101f72a4 */ /* 0x000fe2000f8e021f */
[----:B-----5:R-:W-:-:S05]  /*2a00*/  IADD3 R4, P5, PT, R27, UR20, RZ ;  /* 0x000000141b047c10 */ /* 0x020fca000ffbe0ff */
[----:B------:R-:W-:Y:S01]  /*2a10*/  IMAD.X R5, RZ, RZ, UR19, P5 ;  /* 0x00000013ff057e24 */ /* 0x000fe2000a8e06ff */
[----:B------:R-:W-:Y:S01]  /*2a20*/  ISETP.GE.AND P5, PT, R26, UR24, PT ;  /* 0x000000181a007c0c */ /* 0x000fe2000bfa6270 */
[----:B------:R-:W-:-:S04]  /*2a30*/  IMAD.WIDE.U32 R2, R248, UR8, R4 ;  /* 0x00000008f8027c25 */ /* 0x000fc8000f8e0004 */
[----:B------:R-:W-:-:S04]  /*2a40*/  @!P4 IMAD.WIDE.U32 R4, R0, R14, R6 ;  /* 0x0000000e0004c225 */ /* 0x000fc800078e0006 */
[----:B------:R-:W-:Y:S01]  /*2a50*/  @!P4 IMAD.IADD R5, R5, 0x1, R8 ;  /* 0x000000010505c824 */ /* 0x000fe200078e0208 */
[----:B--2---:R-:W-:-:S03]  /*2a60*/  @!P4 LEA R6, P6, R4, R16, 0x1 ;  /* 0x000000100406c211 */ /* 0x004fc600078c08ff */
[----:B------:R-:W-:Y:S01]  /*2a70*/  VOTEU.ALL UP0, P5 ;  /* 0x0000000000ff7886 */ /* 0x000fe20002800000 */
[----:B------:R-:W-:Y:S01]  /*2a80*/  IMAD.U32 R0, RZ, RZ, UR4 ;  /* 0x00000004ff007e24 */ /* 0x000fe2000f8e00ff */
[----:B------:R-:W-:Y:S01]  /*2a90*/  LOP3.LUT R16, R159, 0x200, RZ, 0xc0, !PT ;  /* 0x000002009f107812 */ /* 0x000fe200078ec0ff */
[----:B------:R-:W-:Y:S01]  /*2aa0*/  IMAD.IADD R3, R3, 0x1, R28 ;  /* 0x0000000103037824 */ /* 0x000fe200078e021c */
[----:B------:R-:W-:Y:S01]  /*2ab0*/  @!P4 LEA.HI.X R7, R4, R17, R5, 0x1, P6 ;  /* 0x000000110407c211 */ /* 0x000fe200030f0c05 */
[----:B------:R-:W-:Y:S01]  /*2ac0*/  @!UP0 UIADD3 UR37, UP2, UPT, UR32, UR38, URZ ;  /* 0x0000002620258290 */ /* 0x000fe2000ff5e0ff */
[----:B------:R-:W-:Y:S01]  /*2ad0*/  IMAD.U32 R5, RZ, RZ, UR34 ;  /* 0x00000022ff057e24 */ /* 0x000fe2000f8e00ff */
[----:B------:R-:W-:Y:S01]  /*2ae0*/  @!UP1 UIADD3.X UR32, UPT, UPT, UR35, UR25, URZ, UP3, !UPT ;  /* 0x0000001923209290 */ /* 0x000fe20009ffe4ff */
[----:B------:R-:W-:Y:S01]  /*2af0*/  IMAD.WIDE.U32 R2, R0, UR16, R2 ;  /* 0x0000001000027c25 */ /* 0x000fe2000f8e0002 */
[----:B------:R-:W-:Y:S01]  /*2b00*/  @!UP0 UIADD3.X UR33, UPT, UPT, UR25, UR39, UR33, UP2, !UPT ;  /* 0x0000002719218290 */ /* 0x000fe200097fe421 */
[----:B------:R-:W-:Y:S01]  /*2b10*/  @!P4 LDGSTS.E.BYPASS.LTC128B.128 [R24+0x3800], desc[UR14][R6.64] ;  /* 0x038000000618cfae */ /* 0x000fe2000b981a0e */
[----:B------:R-:W-:Y:S01]  /*2b20*/  USHF.L.U64.HI UR25, UR8, 0x6, UR9 ;  /* 0x0000000608197899 */ /* 0x000fe20008010209 */
[----:B------:R-:W-:Y:S01]  /*2b30*/  IMAD.U32 R0, RZ, RZ, UR11 ;  /* 0x0000000bff007e24 */ /* 0x000fe2000f8e00ff */
[----:B------:R-:W-:Y:S01]  /*2b40*/  UIMAD.WIDE.U32 UR38, UR8, 0x20, URZ ;  /* 0x00000020082678a5 */ /* 0x000fe2000f8e00ff */
[----:B------:R1:W-:Y:S01]  /*2b50*/  @!P4 LDGSTS.E.BYPASS.LTC128B.128 [R24+0x7800], desc[UR14][R6.64+0x80] ;  /* 0x078000800618cfae */ /* 0x0003e2000b981a0e */
[----:B------:R-:W-:Y:S01]  /*2b60*/  IMAD.U32 R9, RZ, RZ, UR37 ;  /* 0x00000025ff097e24 */ /* 0x000fe2000f8e00ff */
[-C--:B------:R-:W-:Y:S01]  /*2b70*/  @!P3 LEA R4, P4, R5, R250.reuse, 0x1 ;  /* 0x000000fa0504b211 */ /* 0x080fe200078808ff */
[----:B------:R-:W-:Y:S01]  /*2b80*/  @!P2 IMAD R0, R0, 0x30, RZ ;  /* 0x000000300000a824 */ /* 0x000fe200078e02ff */
[----:B------:R-:W-:Y:S01]  /*2b90*/  @!P1 LDGSTS.E.BYPASS.LTC128B.128 [R24+0x8000], desc[UR14][R10.64] ;  /* 0x080000000a189fae */ /* 0x000fe2000b981a0e */
[----:B------:R-:W-:Y:S01]  /*2ba0*/  UIMAD UR25, UR25, UR26, URZ ;  /* 0x0000001a191972a4 */ /* 0x000fe2000f8e02ff */
[----:B------:R-:W-:Y:S01]  /*2bb0*/  @!P5 LEA R8, P6, R9, R250, 0x1 ;  /* 0x000000fa0908d211 */ /* 0x000fe200078c08ff */
[----:B------:R-:W-:Y:S01]  /*2bc0*/  @!P2 IMAD.IADD R14, R13, 0x1, R0 ;  /* 0x000000010d0ea824 */ /* 0x000fe200078e0200 */
[----:B------:R2:W-:Y:S01]  /*2bd0*/  @!P1 LDGSTS.E.BYPASS.LTC128B.128 [R24+0xa000], desc[UR14][R10.64+0x80] ;  /* 0x0a0000800a189fae */ /* 0x0005e2000b981a0e */
[----:B------:R-:W-:Y:S01]  /*2be0*/  VIADD R0, R3, UR31 ;  /* 0x0000001f03007c36 */ /* 0x000fe20008000000 */
[----:B------:R-:W-:Y:S01]  /*2bf0*/  UISETP.NE.AND UP2, UPT, UR17, 0x1, UPT ;  /* 0x000000011100788c */ /* 0x000fe2000bf45270 */
[----:B-1----:R-:W-:Y:S01]  /*2c00*/  IMAD.U32 R6, RZ, RZ, UR32 ;  /* 0x00000020ff067e24 */ /* 0x002fe2000f8e00ff */
[----:B------:R-:W-:Y:S01]  /*2c10*/  USHF.L.U32 UR32, UR8, 0x6, URZ ;  /* 0x0000000608207899 */ /* 0x000fe200080006ff */
[----:B------:R-:W-:-:S03]  /*2c20*/  IMAD.U32 R7, RZ, RZ, UR33 ;  /* 0x00000021ff077e24 */ /* 0x000fc6000f8e00ff */
[-C--:B------:R-:W-:Y:S01]  /*2c30*/  @!P3 LEA.HI.X R5, R5, R249.reuse, R6, 0x1, P4 ;  /* 0x000000f90505b211 */ /* 0x080fe200020f0c06 */
[----:B------:R-:W-:Y:S01]  /*2c40*/  UIMAD.WIDE.U32 UR32, UR32, UR26, URZ ;  /* 0x0000001a202072a5 */ /* 0x000fe2000f8e00ff */
[----:B------:R-:W-:Y:S01]  /*2c50*/  @!P2 LEA R6, P4, R12, R250, 0x1 ;  /* 0x000000fa0c06a211 */ /* 0x000fe200078808ff */
[----:B--2---:R-:W-:Y:S01]  /*2c60*/  IMAD.SHL.U32 R11, R160, 0x20, RZ ;  /* 0x00000020a00b7824 */ /* 0x004fe200078e00ff */
[-C--:B------:R-:W-:Y:S01]  /*2c70*/  @!P5 LEA.HI.X R9, R9, R249.reuse, R7, 0x1, P6 ;  /* 0x000000f90909d211 */ /* 0x080fe200030f0c07 */
[----:B------:R-:W-:Y:S01]  /*2c80*/  @!P3 LDGSTS.E.BYPASS.LTC128B.128 [R24+0x8800], desc[UR14][R4.64] ;  /* 0x088000000418bfae */ /* 0x000fe2000b981a0e */
[----:B------:R-:W-:Y:S01]  /*2c90*/  @!P2 LEA.HI.X R7, R12, R249, R14, 0x1, P4 ;  /* 0x000000f90c07a211 */ /* 0x000fe200020f0c0e */
[----:B------:R-:W-:Y:S01]  /*2ca0*/  UIADD3 UR25, UPT, UPT, UR33, UR25, URZ ;  /* 0x0000001921197290 */ /* 0x000fe2000fffe0ff */
[----:B------:R-:W-:Y:S01]  /*2cb0*/  ISETP.GE.AND P4, PT, R25, UR24, PT ;  /* 0x0000001819007c0c */ /* 0x000fe2000bf86270 */
[----:B------:R1:W-:Y:S01]  /*2cc0*/  @!P3 LDGSTS.E.BYPASS.LTC128B.128 [R24+0xa800], desc[UR14][R4.64+0x80] ;  /* 0x0a8000800418bfae */ /* 0x0003e2000b981a0e */
[----:B------:R-:W-:Y:S01]  /*2cd0*/  ISETP.GE.AND P3, PT, R26, UR24, PT ;  /* 0x000000181a007c0c */ /* 0x000fe2000bf66270 */
[----:B------:R-:W-:Y:S01]  /*2ce0*/  IMAD.U32 R3, RZ, RZ, UR33 ;  /* 0x00000021ff037e24 */ /* 0x000fe2000f8e00ff */
[C---:B------:R-:W-:Y:S01]  /*2cf0*/  LEA R13, P6, R2.reuse, UR6, 0x1 ;  /* 0x00000006020d7c11 */ /* 0x040fe2000f8c08ff */
[----:B------:R-:W-:Y:S01]  /*2d00*/  @!P5 LDGSTS.E.BYPASS.LTC128B.128 [R24+0x9000], desc[UR14][R8.64] ;  /* 0x090000000818dfae */ /* 0x000fe2000b981a0e */
[----:B------:R-:W-:Y:S01]  /*2d10*/  IMAD.U32 R3, RZ, RZ, UR25 ;  /* 0x00000019ff037e24 */ /* 0x000fe2000f8e00ff */
[----:B------:R-:W-:Y:S01]  /*2d20*/  USHF.L.U32 UR24, UR9, 0x5, URZ ;  /* 0x0000000509187899 */ /* 0x000fe200080006ff */
[----:B------:R-:W-:Y:S01]  /*2d30*/  LEA.HI.X R12, R2, UR7, R0, 0x1, P6 ;  /* 0x00000007020c7c11 */ /* 0x000fe2000b0f0c00 */
[----:B------:R2:W-:Y:S01]  /*2d40*/  @!P5 LDGSTS.E.BYPASS.LTC128B.128 [R24+0xb000], desc[UR14][R8.64+0x80] ;  /* 0x0b0000800818dfae */ /* 0x0005e2000b981a0e */
[----:B------:R-:W-:Y:S01]  /*2d50*/  IMAD.U32 R0, RZ, RZ, UR8 ;  /* 0x00000008ff007e24 */ /* 0x000fe2000f8e00ff */
[----:B------:R-:W-:Y:S01]  /*2d60*/  LOP3.LUT R16, R16, 0x7c00, R11, 0xf8, !PT ;  /* 0x00007c0010107812 */ /* 0x000fe200078ef80b */
[----:B------:R-:W-:Y:S01]  /*2d70*/  IMAD.U32 R2, RZ, RZ, UR32 ;  /* 0x00000020ff027e24 */ /* 0x000fe2000f8e00ff */
[----:B------:R-:W-:Y:S01]  /*2d80*/  @!P2 LDGSTS.E.BYPASS.LTC128B.128 [R24+0x9800], desc[UR14][R6.64] ;  /* 0x098000000618afae */ /* 0x000fe2000b981a0e */
[----:B------:R-:W-:Y:S01]  /*2d90*/  IMAD.U32 R10, RZ, RZ, UR8 ;  /* 0x00000008ff0a7e24 */ /* 0x000fe2000f8e00ff */
[----:B------:R-:W-:Y:S01]  /*2da0*/  VOTEU.ALL UP0, P3 ;  /* 0x0000000000ff7886 */ /* 0x000fe20001800000 */
[----:B------:R-:W-:Y:S01]  /*2db0*/  @!P0 LEA R14, P6, R0, UR32, 0x4 ;  /* 0x00000020000e8c11 */ /* 0x000fe2000f8c20ff */
[----:B------:R3:W-:Y:S01]  /*2dc0*/  @!P2 LDGSTS.E.BYPASS.LTC128B.128 [R24+0xb800], desc[UR14][R6.64+0x80] ;  /* 0x0b8000800618afae */ /* 0x0007e2000b981a0e */
[----:B------:R-:W-:Y:S01]  /*2dd0*/  @!P4 IMAD.WIDE.U32 R10, R10, 0x30, R2 ;  /* 0x000000300a0ac825 */ /* 0x000fe200078e0002 */
[----:B------:R-:W-:-:S02]  /*2de0*/  UIADD3 UR24, UPT, UPT, UR39, UR24, URZ ;  /* 0x0000001827187290 */ /* 0x000fc4000fffe0ff */
[----:B------:R-:W0:Y:S01]  /*2df0*/  LDGDEPBAR ;  /* 0x00000000000079af */ /* 0x000e220000000000 */
[----:B------:R-:W-:Y:S01]  /*2e00*/  @!UP0 UIADD3 UR32, UP1, UPT, UR32, UR38, URZ ;  /* 0x0000002620208290 */ /* 0x000fe2000ff3e0ff */
[----:B------:R-:W-:Y:S02]  /*2e10*/  IMAD.U32 R0, RZ, RZ, UR9 ;  /* 0x00000009ff007e24 */ /* 0x000fe4000f8e00ff */
[----:B------:R-:W-:Y:S02]  /*2e20*/  IMAD.U32 R3, RZ, RZ, UR33 ;  /* 0x00000021ff037e24 */ /* 0x000fe4000f8e00ff */
[----:B------:R-:W-:Y:S02]  /*2e30*/  IMAD.U32 R3, RZ, RZ, UR25 ;  /* 0x00000019ff037e24 */ /* 0x000fe4000f8e00ff */
[----:B-1----:R-:W-:Y:S02]  /*2e40*/  IMAD.U32 R5, RZ, RZ, UR8 ;  /* 0x00000008ff057e24 */ /* 0x002fe4000f8e00ff */
[----:B------:R-:W-:-:S02]  /*2e50*/  IMAD.U32 R4, RZ, RZ, UR9 ;  /* 0x00000009ff047e24 */ /* 0x000fc4000f8e00ff */
[----:B------:R-:W-:-:S03]  /*2e60*/  @!P4 IMAD R0, R0, 0x30, RZ ;  /* 0x000000300000c824 */ /* 0x000fc600078e02ff */
[----:B------:R-:W-:Y:S01]  /*2e70*/  @!P0 LEA.HI.X R15, R5, UR25, R4, 0x4, P6 ;  /* 0x00000019050f8c11 */ /* 0x000fe2000b0f2404 */
[----:B------:R-:W-:Y:S01]  /*2e80*/  @!UP0 UIADD3.X UR25, UPT, UPT, UR24, UR25, URZ, UP1, !UPT ;  /* 0x0000001918198290 */ /* 0x000fe20008ffe4ff */
[C---:B--2---:R-:W-:Y:S01]  /*2e90*/  @!P1 LEA R8, P2, R2.reuse, R13, 0x1 ;  /* 0x0000000d02089211 */ /* 0x044fe200078408ff */
[----:B------:R-:W-:Y:S02]  /*2ea0*/  IMAD.U32 R5, RZ, RZ, UR32 ;  /* 0x00000020ff057e24 */ /* 0x000fe4000f8e00ff */
[----:B------:R-:W-:Y:S01]  /*2eb0*/  @!P4 IMAD.IADD R0, R11, 0x1, R0 ;  /* 0x000000010b00c824 */ /* 0x000fe200078e0200 */
[----:B------:R-:W-:Y:S01]  /*2ec0*/  @!P1 LEA.HI.X R9, R2, R12, R3, 0x1, P2 ;  /* 0x0000000c02099211 */ /* 0x000fe200010f0c03 */
[----:B------:R-:W-:Y:S01]  /*2ed0*/  IMAD.U32 R11, RZ, RZ, UR25 ;  /* 0x00000019ff0b7e24 */ /* 0x000fe2000f8e00ff */
[----:B------:R-:W-:Y:S01]  /*2ee0*/  LOP3.LUT R3, R18, 0x8, R160, 0x78, !PT ;  /* 0x0000000812037812 */ /* 0x000fe200078e78a0 */
[----:B------:R-:W-:-:S04]  /*2ef0*/  DEPBAR.LE SB0, 0x0 ;  /* 0x000080000000791a */ /* 0x000fc80000000000 */
[----:B------:R-:W-:Y:S01]  /*2f00*/  BAR.SYNC.DEFER_BLOCKING 0x0 ;  /* 0x0000000000007b1d */ /* 0x000fe20000010000 */
[-C--:B---3--:R-:W-:Y:S01]  /*2f10*/  @!P0 LEA R6, P6, R14, R13.reuse, 0x1 ;  /* 0x0000000d0e068211 */ /* 0x088fe200078c08ff */
[----:B------:R-:W-:Y:S01]  /*2f20*/  IMAD R165, R3, 0x2, R165 ;  /* 0x0000000203a57824 */ /* 0x000fe200078e02a5 */
[-C--:B------:R-:W-:Y:S02]  /*2f30*/  @!P4 LEA R2, P2, R10, R13.reuse, 0x1 ;  /* 0x0000000d0a02c211 */ /* 0x080fe400078408ff */
[C---:B------:R-:W-:Y:S02]  /*2f40*/  @!P3 LEA R4, P5, R5.reuse, R13, 0x1 ;  /* 0x0000000d0504b211 */ /* 0x040fe400078a08ff */
[-C--:B------:R-:W-:Y:S02]  /*2f50*/  @!P0 LEA.HI.X R7, R14, R12.reuse, R15, 0x1, P6 ;  /* 0x0000000c0e078211 */ /* 0x080fe400030f0c0f */
[-C--:B------:R-:W-:Y:S01]  /*2f60*/  @!P4 LEA.HI.X R3, R10, R12.reuse, R0, 0x1, P2 ;  /* 0x0000000c0a03c211 */ /* 0x080fe200010f0c00 */
[----:B------:R-:W-:Y:S01]  /*2f70*/  IMAD.IADD R0, R16, 0x1, R157 ;  /* 0x0000000110007824 */ /* 0x000fe200078e029d */
[----:B------:R-:W-:-:S02]  /*2f80*/  @!P3 LEA.HI.X R5, R5, R12, R11, 0x1, P5 ;  /* 0x0000000c0505b211 */ /* 0x000fc400028f0c0b */
[----:B------:R-:W-:Y:S02]  /*2f90*/  LOP3.LUT P6, RZ, R160, 0x4, RZ, 0xc0, !PT ;  /* 0x00000004a0ff7812 */ /* 0x000fe400078cc0ff */
[----:B------:R-:W-:Y:S01]  /*2fa0*/  LEA R26, R0, UR30, 0x1 ;  /* 0x0000001e001a7c11 */ /* 0x000fe2000f8e08ff */
[----:B------:R-:W-:Y:S01]  /*2fb0*/  VIADD R0, R165, UR30 ;  /* 0x0000001ea5007c36 */ /* 0x000fe20008000000 */
[----:B------:R-:W-:Y:S01]  /*2fc0*/  @!PT LDS RZ, [RZ] ;  /* 0x00000000fffff984 */ /* 0x000fe20000000800 */
[----:B------:R-:W-:Y:S01]  /*2fd0*/  @!PT LDS RZ, [RZ] ;  /* 0x00000000fffff984 */ /* 0x000fe20000000800 */
[----:B------:R-:W-:Y:S01]  /*2fe0*/  @!PT LDS RZ, [RZ] ;  /* 0x00000000fffff984 */ /* 0x000fe20000000800 */
[----:B------:R-:W-:Y:S04]  /*2ff0*/  @!P1 LDGSTS.E.BYPASS.LTC128B.128 [R24+0xc000], desc[UR14][R8.64] ;  /* 0x0c00000008189fae */ /* 0x000fe8000b981a0e */
[----:B------:R1:W-:Y:S04]  /*3000*/  @!P1 LDGSTS.E.BYPASS.LTC128B.128 [R24+0xe000], desc[UR14][R8.64+0x80] ;  /* 0x0e00008008189fae */ /* 0x0003e8000b981a0e */
[----:B------:R-:W-:Y:S04]  /*3010*/  @P1 STS.128 [R24+0xc000], RZ ;  /* 0x00c000ff18001388 */ /* 0x000fe80000000c00 */
[----:B------:R-:W-:Y:S04]  /*3020*/  @P1 STS.128 [R24+0xe000], RZ ;  /* 0x00e000ff18001388 */ /* 0x000fe80000000c00 */
[----:B------:R-:W-:Y:S04]  /*3030*/  @P0 STS.128 [R24+0xc800], RZ ;  /* 0x00c800ff18000388 */ /* 0x000fe80000000c00 */
[----:B------:R-:W-:Y:S04]  /*3040*/  @P0 STS.128 [R24+0xe800], RZ ;  /* 0x00e800ff18000388 */ /* 0x000fe80000000c00 */
[----:B------:R-:W-:Y:S01]  /*3050*/  @!PT LDS RZ, [RZ] ;  /* 0x00000000fffff984 */ /* 0x000fe20000000800 */
[----:B------:R-:W-:Y:S01]  /*3060*/  @!PT LDS RZ, [RZ] ;  /* 0x00000000fffff984 */ /* 0x000fe20000000800 */
[----:B------:R-:W-:Y:S01]  /*3070*/  @!PT LDS RZ, [RZ] ;  /* 0x00000000fffff984 */ /* 0x000fe20000000800 */
[----:B------:R-:W-:Y:S04]  /*3080*/  @!P0 LDGSTS.E.BYPASS.LTC128B.128 [R24+0xc800], desc[UR14][R6.64] ;  /* 0x0c80000006188fae */ /* 0x000fe8000b981a0e */
[----:B------:R-:W-:Y:S01]  /*3090*/  @!P0 LDGSTS.E.BYPASS.LTC128B.128 [R24+0xe800], desc[UR14][R6.64+0x80] ;  /* 0x0e80008006188fae */ /* 0x000fe2000b981a0e */
[----:B------:R-:W-:-:S03]  /*30a0*/  LOP3.LUT P0, RZ, R160, 0x2, RZ, 0xc0, !PT ;  /* 0x00000002a0ff7812 */ /* 0x000fc6000780c0ff */
[----:B------:R-:W-:Y:S01]  /*30b0*/  @P3 STS.128 [R24+0xd000], RZ ;  /* 0x00d000ff18003388 */ /* 0x000fe20000000c00 */
[----:B------:R-:W-:-:S03]  /*30c0*/  SEL R156, R156, 0xffffffe0, !P0 ;  /* 0xffffffe09c9c7807 */ /* 0x000fc60004000000 */
[----:B------:R-:W-:Y:S02]  /*30d0*/  @P3 STS.128 [R24+0xf000], RZ ;  /* 0x00f000ff18003388 */ /* 0x000fe40000000c00 */
[--C-:B------:R-:W-:Y:S02]  /*30e0*/  IMAD.IADD R100, R26, 0x1, R156.reuse ;  /* 0x000000011a647824 */ /* 0x100fe400078e029c */
[----:B------:R-:W-:Y:S01]  /*30f0*/  @!PT LDS RZ, [RZ] ;  /* 0x00000000fffff984 */ /* 0x000fe20000000800 */
[----:B------:R-:W-:Y:S01]  /*3100*/  @!PT LDS RZ, [RZ] ;  /* 0x00000000fffff984 */ /* 0x000fe20000000800 */
[----:B------:R-:W-:Y:S01]  /*3110*/  @!PT LDS RZ, [RZ] ;  /* 0x00000000fffff984 */ /* 0x000fe20000000800 */
[----:B------:R-:W-:Y:S04]  /*3120*/  @!P3 LDGSTS.E.BYPASS.LTC128B.128 [R24+0xd000], desc[UR14][R4.64] ;  /* 0x0d0000000418bfae */ /* 0x000fe8000b981a0e */
[----:B------:R-:W-:Y:S04]  /*3130*/  @!P3 LDGSTS.E.BYPASS.LTC128B.128 [R24+0xf000], desc[UR14][R4.64+0x80] ;  /* 0x0f0000800418bfae */ /* 0x000fe8000b981a0e */
[----:B------:R-:W-:Y:S04]  /*3140*/  @P4 STS.128 [R24+0xd800], RZ ;  /* 0x00d800ff18004388 */ /* 0x000fe80000000c00 */
[----:B------:R-:W-:Y:S04]  /*3150*/  @P4 STS.128 [R24+0xf800], RZ ;  /* 0x00f800ff18004388 */ /* 0x000fe80000000c00 */
[----:B------:R-:W-:Y:S01]  /*3160*/  @!PT LDS RZ, [RZ] ;  /* 0x00000000fffff984 */ /* 0x000fe20000000800 */
[----:B------:R-:W-:Y:S01]  /*3170*/  @!PT LDS RZ, [RZ] ;  /* 0x00000000fffff984 */ /* 0x000fe20000000800 */
[----:B------:R-:W-:Y:S01]  /*3180*/  @!PT LDS RZ, [RZ] ;  /* 0x00000000fffff984 */ /* 0x000fe20000000800 */
[----:B------:R-:W-:Y:S04]  /*3190*/  @!P4 LDGSTS.E.BYPASS.LTC128B.128 [R24+0xd800], desc[UR14][R2.64] ;  /* 0x0d8000000218cfae */ /* 0x000fe8000b981a0e */
[----:B------:R2:W-:Y:S04]  /*31a0*/  @!P4 LDGSTS.E.BYPASS.LTC128B.128 [R24+0xf800], desc[UR14][R2.64+0x80] ;  /* 0x0f8000800218cfae */ /* 0x0005e8000b981a0e */
[----:B------:R-:W-:Y:S04]  /*31b0*/  LDSM.16.M88.4 R28, [R165+UR30+0x8000] ;  /* 0x0080001ea51c783b */ /* 0x000fe80008000200 */
[----:B-1----:R-:W1:Y:S04]  /*31c0*/  LDSM.16.M88.4 R8, [R26+0x2000] ;  /* 0x002000001a08783b */ /* 0x002e680000000200 */
[----:B------:R-:W3:Y:S04]  /*31d0*/  LDSM.16.M88.4 R16, [R165+UR30+0x8800] ;  /* 0x0088001ea510783b */ /* 0x000ee80008000200 */
[----:B------:R-:W4:Y:S04]  /*31e0*/  LDSM.16.M88.4 R32, [R165+UR30+0x9000] ;  /* 0x0090001ea520783b */ /* 0x000f280008000200 */
[----:B------:R-:W5:Y:S04]  /*31f0*/  LDSM.16.M88.4 R36, [R165+UR30+0x9800] ;  /* 0x0098001ea524783b */ /* 0x000f680008000200 */
[----:B------:R-:W5:Y:S01]  /*3200*/  LDSM.16.M88.4 R12, [R26] ;  /* 0x000000001a0c783b */ /* 0x000f620000000200 */
[----:B--2---:R-:W-:-:S03]  /*3210*/  IMAD.IADD R2, R0, 0x1, R156 ;  /* 0x0000000100027824 */ /* 0x004fc600078e029c */
[----:B------:R-:W-:Y:S01]  /*3220*/  LDSM.16.M88.4 R4, [R100+0x2000] ;  /* 0x002000006404783b */ /* 0x000fe20000000200 */
[----:B------:R-:W-:-:S03]  /*3230*/  IMAD.MOV.U32 R3, RZ, RZ, 0x40 ;  /* 0x00000040ff037424 */ /* 0x000fc600078e00ff */
[----:B------:R-:W2:Y:S02]  /*3240*/  LDSM.16.M88.4 R52, [R2+0x8800] ;  /* 0x008800000234783b */ /* 0x000ea40000000200 */
[----:B------:R-:W-:Y:S02]  /*3250*/  SEL R27, R3, 0xffffffc0, !P6 ;  /* 0xffffffc0031b7807 */ /* 0x000fe40007000000 */
[----:B------:R-:W-:Y:S03]  /*3260*/  LDSM.16.M88.4 R56, [R2+0x9000] ;  /* 0x009000000238783b */ /* 0x000fe60000000200 */
[--C-:B------:R-:W-:Y:S01]  /*3270*/  IMAD.IADD R25, R26, 0x1, R27.reuse ;  /* 0x000000011a197824 */ /* 0x100fe200078e021b */
[----:B------:R-:W2:Y:S01]  /*3280*/  LDSM.16.M88.4 R20, [R100] ;  /* 0x000000006414783b */ /* 0x000ea20000000200 */
[----:B------:R-:W-:-:S03]  /*3290*/  IMAD.IADD R0, R0, 0x1, R27 ;  /* 0x0000000100007824 */ /* 0x000fc600078e021b */
[----:B------:R-:W2:Y:S01]  /*32a0*/  LDSM.16.M88.4 R72, [R2+0x9800] ;  /* 0x009800000248783b */ /* 0x000ea20000000200 */
[C---:B------:R-:W-:Y:S01]  /*32b0*/  IMAD.IADD R3, R156.reuse, 0x1, R0 ;  /* 0x000000019c037824 */ /* 0x040fe200078e0200 */
[C---:B-1----:R-:W-:Y:S02]  /*32c0*/  HMMA.16816.F32 R84, R8.reuse, R28, RZ ;  /* 0x0000001c0854723c */ /* 0x042fe400000018ff */
[----:B------:R-:W1:Y:S04]  /*32d0*/  LDSM.16.M88.4 R48, [R2+0x8000] ;  /* 0x008000000230783b */ /* 0x000e680000000200 */
[----:B------:R5:W-:Y:S02]  /*32e0*/  STL [R1+0x40], R27 ;  /* 0x0000401b01007387 */ /* 0x000be40000100800 */
[C---:B------:R-:W-:Y:S02]  /*32f0*/  HMMA.16816.F32 R80, R8.reuse, R30, RZ ;  /* 0x0000001e0850723c */ /* 0x040fe400000018ff */
[----:B------:R-:W0:Y:S06]  /*3300*/  LDGDEPBAR ;  /* 0x00000000000079af */ /* 0x000e2c0000000000 */
[C---:B---3--:R-:W-:Y:S08]  /*3310*/  HMMA.16816.F32 R76, R8.reuse, R16, RZ ;  /* 0x00000010084c723c */ /* 0x048ff000000018ff */
[----:B----4-:R-:W-:Y:S01]  /*3320*/  HMMA.16816.F32 R64, R8, R32, RZ ;  /* 0x000000200840723c */ /* 0x010fe200000018ff */
[----:B-----5:R-:W-:-:S07]  /*3330*/  IMAD.IADD R27, R156, 0x1, R25 ;  /* 0x000000019c1b7824 */ /* 0x020fce00078e0219 */
[C---:B------:R-:W-:Y:S08]  /*3340*/  HMMA.16816.F32 R44, R8.reuse, R36, RZ ;  /* 0x00000024082c723c */ /* 0x040ff000000018ff */
[C---:B------:R-:W-:Y:S08]  /*3350*/  HMMA.16816.F32 R68, R8.reuse, R18, RZ ;  /* 0x000000120844723c */ /* 0x040ff000000018ff */
[C---:B------:R-:W-:Y:S08]  /*3360*/  HMMA.16816.F32 R60, R8.reuse, R34, RZ ;  /* 0x00000022083c723c */ /* 0x040ff000000018ff */
[----:B------:R-:W-:Y:S08]  /*3370*/  HMMA.16816.F32 R40, R8, R38, RZ ;  /* 0x000000260828723c */ /* 0x000ff000000018ff */
[C---:B------:R-:W-:Y:S08]  /*3380*/  HMMA.16816.F32 R8, R12.reuse, R32, RZ ;  /* 0x000000200c08723c */ /* 0x040ff000000018ff */
[C---:B------:R-:W-:Y:S08]  /*3390*/  HMMA.16816.F32 R88, R12.reuse, R28, RZ ;  /* 0x0000001c0c58723c */ /* 0x040ff000000018ff */
[C---:B------:R-:W-:Y:S08]  /*33a0*/  HMMA.16816.F32 R92, R12.reuse, R30, RZ ;  /* 0x0000001e0c5c723c */ /* 0x040ff000000018ff */
[C---:B------:R-:W-:Y:S08]  /*33b0*/  HMMA.16816.F32 R28, R12.reuse, R16, RZ ;  /* 0x000000100c1c723c */ /* 0x040ff000000018ff */
[C---:B------:R-:W-:Y:S08]  /*33c0*/  HMMA.16816.F32 R96, R12.reuse, R18, RZ ;  /* 0x000000120c60723c */ /* 0x040ff000000018ff */
[----:B------:R-:W-:Y:S01]  /*33d0*/  HMMA.16816.F32 R108, R12, R34, RZ ;  /* 0x000000220c6c723c */ /* 0x000fe200000018ff */
[----:B------:R-:W-:Y:S07]  /*33e0*/  LDSM.16.M88.4 R32, [R0+0x9800] ;  /* 0x009800000020783b */ /* 0x000fee0000000200 */
[----:B--2---:R-:W-:Y:S08]  /*33f0*/  HMMA.16816.F32 R128, R4, R52, R76 ;  /* 0x000000340480723c */ /* 0x004ff0000000184c */
[----:B------:R-:W-:Y:S01]  /*3400*/  HMMA.16816.F32 R120, R20, R56, R8 ;  /* 0x000000381478723c */ /* 0x000fe20000001808 */
[----:B------:R-:W2:Y:S07]  /*3410*/  LDSM.16.M88.4 R8, [R25+0x2000] ;  /* 0x002000001908783b */ /* 0x000eae0000000200 */
[C---:B------:R-:W-:Y:S08]  /*3420*/  HMMA.16816.F32 R16, R12.reuse, R36, RZ ;  /* 0x000000240c10723c */ /* 0x040ff000000018ff */
[----:B------:R-:W-:Y:S01]  /*3430*/  HMMA.16816.F32 R140, R12, R38, RZ ;  /* 0x000000260c8c723c */ /* 0x000fe200000018ff */
[----:B------:R-:W-:Y:S04]  /*3440*/  LDSM.16.M88.4 R36, [R0+0x9000] ;  /* 0x009000000024783b */ /* 0x000fe80000000200 */
[----:B------:R-:W-:Y:S03]  /*3450*/  LDSM.16.M88.4 R12, [R25] ;  /* 0x00000000190c783b */ /* 0x000fe60000000200 */
[C---:B------:R-:W-:Y:S01]  /*3460*/  HMMA.16816.F32 R76, R4.reuse, R72, R44 ;  /* 0x00000048044c723c */ /* 0x040fe2000000182c */
[----:B------:R-:W3:Y:S07]  /*3470*/  LDSM.16.M88.4 R44, [R0+0x8000] ;  /* 0x00800000002c783b */ /* 0x000eee0000000200 */
[C---:B------:R-:W-:Y:S01]  /*3480*/  HMMA.16816.F32 R112, R4.reuse, R74, R40 ;  /* 0x0000004a0470723c */ /* 0x040fe20000001828 */
[----:B------:R-:W4:Y:S07]  /*3490*/  LDSM.16.M88.4 R40, [R0+0x8800] ;  /* 0x008800000028783b */ /* 0x000f2e0000000200 */
[C---:B-1----:R-:W-:Y:S08]  /*34a0*/  HMMA.16816.F32 R136, R4.reuse, R48, R84 ;  /* 0x000000300488723c */ /* 0x042ff00000001854 */
[C---:B------:R-:W-:Y:S08]  /*34b0*/  HMMA.16816.F32 R64, R4.reuse, R56, R64 ;  /* 0x000000380440723c */ /* 0x040ff00000001840 */
[C---:B------:R-:W-:Y:S08]  /*34c0*/  HMMA.16816.F32 R132, R4.reuse, R50, R80 ;  /* 0x000000320484723c */ /* 0x040ff00000001850 */
[C---:B------:R-:W-:Y:S08]  /*34d0*/  HMMA.16816.F32 R68, R4.reuse, R54, R68 ;  /* 0x000000360444723c */ /* 0x040ff00000001844 */
[----:B------:R-:W-:Y:S01]  /*34e0*/  HMMA.16816.F32 R60, R4, R58, R60 ;  /* 0x0000003a043c723c */ /* 0x000fe2000000183c */
[----:B------:R-:W-:Y:S07]  /*34f0*/  LDSM.16.M88.4 R4, [R27+0x2000] ;  /* 0x002000001b04783b */ /* 0x000fee0000000200 */
[C---:B------:R-:W-:Y:S01]  /*3500*/  HMMA.16816.F32 R116, R20.reuse, R52, R28 ;  /* 0x000000341474723c */ /* 0x040fe2000000181c */
[----:B------:R-:W-:Y:S07]  /*3510*/  LDSM.16.M88.4 R28, [R3+0x8000] ;  /* 0x00800000031c783b */ /* 0x000fee0000000200 */
[C---:B------:R-:W-:Y:S01]  /*3520*/  HMMA.16816.F32 R124, R20.reuse, R72, R16 ;  /* 0x00000048147c723c */ /* 0x040fe20000001810 */
[----:B------:R-:W1:Y:S07]  /*3530*/  LDSM.16.M88.4 R16, [R27] ;  /* 0x000000001b10783b */ /* 0x000e6e0000000200 */
[C---:B------:R-:W-:Y:S08]  /*3540*/  HMMA.16816.F32 R104, R20.reuse, R48, R88 ;  /* 0x000000301468723c */ /* 0x040ff00000001858 */
[C---:B------:R-:W-:Y:S01]  /*3550*/  HMMA.16816.F32 R88, R20.reuse, R50, R92 ;  /* 0x000000321458723c */ /* 0x040fe2000000185c */
[----:B------:R-:W5:Y:S04]  /*3560*/  LDSM.16.M88.4 R48, [R3+0x8800] ;  /* 0x008800000330783b */ /* 0x000f680000000200 */
[----:B------:R-:W-:Y:S03]  /*3570*/  LDSM.16.M88.4 R92, [R3+0x9800] ;  /* 0x00980000035c783b */ /* 0x000fe60000000200 */
[C---:B------:R-:W-:Y:S08]  /*3580*/  HMMA.16816.F32 R108, R20.reuse, R58, R108 ;  /* 0x0000003a146c723c */ /* 0x040ff0000000186c */
[C---:B------:R-:W-:Y:S01]  /*3590*/  HMMA.16816.F32 R96, R20.reuse, R54, R96 ;  /* 0x000000361460723c */ /* 0x040fe20000001860 */
[----:B------:R-:W5:Y:S07]  /*35a0*/  LDSM.16.M88.4 R52, [R3+0x9000] ;  /* 0x009000000334783b */ /* 0x000f6e0000000200 */
[----:B------:R-:W-:Y:S08]  /*35b0*/  HMMA.16816.F32 R84, R20, R74, R140 ;  /* 0x0000004a1454723c */ /* 0x000ff0000000188c */
[C---:B--2---:R-:W-:Y:S08]  /*35c0*/  HMMA.16816.F32 R56, R8.reuse, R32, R76 ;  /* 0x000000200838723c */ /* 0x044ff0000000184c */
[C---:B---3--:R-:W-:Y:S08]  /*35d0*/  HMMA.16816.F32 R80, R8.reuse, R44, R136 ;  /* 0x0000002c0850723c */ /* 0x048ff00000001888 */
[C---:B----4-:R-:W-:Y:S08]  /*35e0*/  HMMA.16816.F32 R72, R8.reuse, R40, R128 ;  /* 0x000000280848723c */ /* 0x050ff00000001880 */
        /* <DEDUP_REMOVED lines=9> */
[C---:B------:R-:W-:Y:S01]  /*3680*/  HMMA.16816.F32 R108, R12.reuse, R38, R108 ;  /* 0x000000260c6c723c */ /* 0x040fe2000000186c */
[----:B------:R-:W-:Y:S07]  /*3690*/  LDSM.16.M88.4 R36, [R165+UR30+0xa800] ;  /* 0x00a8001ea524783b */ /* 0x000fee0008000200 */
[C---:B------:R-:W-:Y:S08]  /*36a0*/  HMMA.16816.F32 R152, R12.reuse, R32, R124 ;  /* 0x000000200c98723c */ /* 0x040ff0000000187c */
[----:B------:R-:W-:Y:S01]  /*36b0*/  HMMA.16816.F32 R148, R12, R34, R84 ;  /* 0x000000220c94723c */ /* 0x000fe20000001854 */
[----:B------:R-:W-:Y:S07]  /*36c0*/  LDSM.16.M88.4 R32, [R165+UR30+0xb000] ;  /* 0x00b0001ea520783b */ /* 0x000fee0008000200 */
[----:B-1----:R-:W-:Y:S01]  /*36d0*/  HMMA.16816.F32 R120, R16, R28, R8 ;  /* 0x0000001c1078723c */ /* 0x002fe20000001808 */
[----:B------:R-:W1:Y:S07]  /*36e0*/  LDSM.16.M88.4 R8, [R26+0x6000] ;  /* 0x006000001a08783b */ /* 0x000e6e0000000200 */
[----:B------:R-:W-:Y:S01]  /*36f0*/  HMMA.16816.F32 R96, R12, R42, R96 ;  /* 0x0000002a0c60723c */ /* 0x000fe20000001860 */
[----:B------:R-:W2:Y:S04]  /*3700*/  LDSM.16.M88.4 R40, [R165+UR30+0xa000] ;  /* 0x00a0001ea528783b */ /* 0x000ea80008000200 */
[----:B------:R-:W-:Y:S03]  /*3710*/  LDSM.16.M88.4 R12, [R26+0x4000] ;  /* 0x004000001a0c783b */ /* 0x000fe60000000200 */
[C---:B------:R-:W-:Y:S08]  /*3720*/  HMMA.16816.F32 R144, R4.reuse, R28, R80 ;  /* 0x0000001c0490723c */ /* 0x040ff00000001850 */
[-C--:B------:R-:W-:Y:S01]  /*3730*/  HMMA.16816.F32 R140, R4, R30.reuse, R76 ;  /* 0x0000001e048c723c */ /* 0x080fe2000000184c */
[----:B------:R-:W-:Y:S07]  /*3740*/  LDSM.16.M88.4 R76, [R2+0xa800] ;  /* 0x00a80000024c783b */ /* 0x000fee0000000200 */
[----:B------:R-:W-:Y:S01]  /*3750*/  HMMA.16816.F32 R116, R16, R30, R44 ;  /* 0x0000001e1074723c */ /* 0x000fe2000000182c */
[----:B------:R-:W3:Y:S07]  /*3760*/  LDSM.16.M88.4 R28, [R165+UR30+0xb800] ;  /* 0x00b8001ea51c783b */ /* 0x000eee0008000200 */
[C---:B-----5:R-:W-:Y:S08]  /*3770*/  HMMA.16816.F32 R136, R4.reuse, R48, R72 ;  /* 0x000000300488723c */ /* 0x060ff00000001848 */
[C---:B------:R-:W-:Y:S08]  /*3780*/  HMMA.16816.F32 R132, R4.reuse, R50, R68 ;  /* 0x000000320484723c */ /* 0x040ff00000001844 */
[C---:B------:R-:W-:Y:S08]  /*3790*/  HMMA.16816.F32 R128, R4.reuse, R52, R64 ;  /* 0x000000340480723c */ /* 0x040ff00000001840 */
[C---:B------:R-:W-:Y:S08]  /*37a0*/  HMMA.16816.F32 R124, R4.reuse, R54, R60 ;  /* 0x00000036047c723c */ /* 0x040ff0000000183c */
[C---:B------:R-:W-:Y:S01]  /*37b0*/  HMMA.16816.F32 R72, R4.reuse, R92, R56 ;  /* 0x0000005c0448723c */ /* 0x040fe20000001838 */
[----:B------:R-:W-:Y:S07]  /*37c0*/  LDSM.16.M88.4 R56, [R2+0xa000] ;  /* 0x00a000000238783b */ /* 0x000fee0000000200 */
[----:B------:R-:W-:Y:S01]  /*37d0*/  HMMA.16816.F32 R20, R4, R94, R20 ;  /* 0x0000005e0414723c */ /* 0x000fe20000001814 */
[----:B------:R-:W4:Y:S07]  /*37e0*/  LDSM.16.M88.4 R4, [R100+0x6000] ;  /* 0x006000006404783b */ /* 0x000f2e0000000200 */
[C---:B------:R-:W-:Y:S01]  /*37f0*/  HMMA.16816.F32 R112, R16.reuse, R48, R104 ;  /* 0x000000301070723c */ /* 0x040fe20000001868 */
[----:B------:R-:W5:Y:S07]  /*3800*/  LDSM.16.M88.4 R104, [R2+0xb000] ;  /* 0x00b000000268783b */ /* 0x000f6e0000000200 */
[C---:B------:R-:W-:Y:S01]  /*3810*/  HMMA.16816.F32 R84, R16.reuse, R54, R108 ;  /* 0x000000361054723c */ /* 0x040fe2000000186c */
[----:B------:R1:W5:Y:S07]  /*3820*/  LDSM.16.M88.4 R108, [R2+0xb800] ;  /* 0x00b80000026c783b */ /* 0x00036e0000000200 */
[C---:B------:R-:W-:Y:S08]  /*3830*/  HMMA.16816.F32 R96, R16.reuse, R50, R96 ;  /* 0x000000321060723c */ /* 0x040ff00000001860 */
[C---:B------:R-:W-:Y:S08]  /*3840*/  HMMA.16816.F32 R88, R16.reuse, R52, R88 ;  /* 0x000000341058723c */ /* 0x040ff00000001858 */
[----:B------:R-:W-:Y:S01]  /*3850*/  HMMA.16816.F32 R80, R16, R92, R152 ;  /* 0x0000005c1050723c */ /* 0x000fe20000001898 */
[----:B-1----:R-:W-:-:S07]  /*3860*/  IMAD.U32 R2, RZ, RZ, UR21 ;  /* 0x00000015ff027e24 */ /* 0x002fce000f8e00ff */
[----:B------:R-:W-:Y:S08]  /*3870*/  HMMA.16816.F32 R68, R16, R94, R148 ;  /* 0x0000005e1044723c */ /* 0x000ff00000001894 */
[C---:B------:R-:W-:Y:S08]  /*3880*/  HMMA.16816.F32 R52, R8.reuse, R36, R136 ;  /* 0x000000240834723c */ /* 0x040ff00000001888 */
[C---:B------:R-:W-:Y:S08]  /*3890*/  HMMA.16816.F32 R16, R8.reuse, R34, R124 ;  /* 0x000000220810723c */ /* 0x040ff0000000187c */
[C---:B------:R-:W-:Y:S08]  /*38a0*/  HMMA.16816.F32 R44, R8.reuse, R32, R128 ;  /* 0x00000020082c723c */ /* 0x040ff00000001880 */
[C---:B--2---:R-:W-:Y:S08]  /*38b0*/  HMMA.16816.F32 R64, R8.reuse, R40, R144 ;  /* 0x000000280840723c */ /* 0x044ff00000001890 */
[C---:B------:R-:W-:Y:S08]  /*38c0*/  HMMA.16816.F32 R60, R8.reuse, R42, R140 ;  /* 0x0000002a083c723c */ /* 0x040ff0000000188c */
[C---:B------:R-:W-:Y:S08]  /*38d0*/  HMMA.16816.F32 R48, R8.reuse, R38, R132 ;  /* 0x000000260830723c */ /* 0x040ff00000001884 */
[C---:B---3--:R-:W-:Y:S08]  /*38e0*/  HMMA.16816.F32 R72, R8.reuse, R28, R72 ;  /* 0x0000001c0848723c */ /* 0x048ff00000001848 */
[----:B------:R-:W-:Y:S01]  /*38f0*/  HMMA.16816.F32 R8, R8, R30, R20 ;  /* 0x0000001e0808723c */ /* 0x000fe20000001814 */
[----:B------:R1:W2:Y:S07]  /*3900*/  LDSM.16.M88.4 R20, [R100+0x4000] ;  /* 0x004000006414783b */ /* 0x0002ae0000000200 */
[----:B------:R-:W-:Y:S08]  /*3910*/  HMMA.16816.F32 R92, R12, R36, R112 ;  /* 0x000000240c5c723c */ /* 0x000ff00000001870 */
[----:B----4-:R-:W-:Y:S01]  /*3920*/  HMMA.16816.F32 R128, R4, R76, R52 ;  /* 0x0000004c0480723c */ /* 0x010fe20000001834 */
[----:B------:R-:W-:Y:S07]  /*3930*/  LDSM.16.M88.4 R52, [R0+0xb800] ;  /* 0x00b800000034783b */ /* 0x000fee0000000200 */
[----:B-1----:R-:W-:Y:S08]  /*3940*/  HMMA.16816.F32 R100, R12, R42, R116 ;  /* 0x0000002a0c64723c */ /* 0x002ff00000001874 */
[----:B-----5:R-:W-:Y:S01]  /*3950*/  HMMA.16816.F32 R112, R4, R106, R16 ;  /* 0x0000006a0470723c */ /* 0x020fe20000001810 */
[----:B------:R-:W1:Y:S07]  /*3960*/  LDSM.16.M88.4 R16, [R25+0x6000] ;  /* 0x006000001910783b */ /* 0x000e6e0000000200 */
[C---:B------:R-:W-:Y:S01]  /*3970*/  HMMA.16816.F32 R120, R12.reuse, R40, R120 ;  /* 0x000000280c78723c */ /* 0x040fe20000001878 */
[----:B------:R-:W3:Y:S07]  /*3980*/  LDSM.16.M88.4 R40, [R0+0xa000] ;  /* 0x00a000000028783b */ /* 0x000eee0000000200 */
[----:B------:R-:W-:Y:S01]  /*3990*/  HMMA.16816.F32 R96, R12, R38, R96 ;  /* 0x000000260c60723c */ /* 0x000fe20000001860 */
[----:B------:R-:W4:Y:S07]  /*39a0*/  LDSM.16.M88.4 R36, [R0+0xa800] ;  /* 0x00a800000024783b */ /* 0x000f2e0000000200 */
[----:B------:R-:W-:Y:S01]  /*39b0*/  HMMA.16816.F32 R116, R4, R104, R44 ;  /* 0x000000680474723c */ /* 0x000fe2000000182c */
[----:B------:R5:W4:Y:S07]  /*39c0*/  LDSM.16.M88.4 R44, [R0+0xb000] ;  /* 0x00b00000002c783b */ /* 0x000b2e0000000200 */
[----:B------:R-:W-:Y:S08]  /*39d0*/  HMMA.16816.F32 R144, R12, R28, R80 ;  /* 0x0000001c0c90723c */ /* 0x000ff00000001850 */
[----:B------:R-:W-:Y:S01]  /*39e0*/  HMMA.16816.F32 R80, R4, R110, R8 ;  /* 0x0000006e0450723c */ /* 0x000fe20000001808 */
[----:B------:R-:W4:Y:S07]  /*39f0*/  LDSM.16.M88.4 R8, [R25+0x4000] ;  /* 0x004000001908783b */ /* 0x000f2e0000000200 */
[----:B------:R-:W-:Y:S01]  /*3a00*/  HMMA.16816.F32 R148, R12, R32, R88 ;  /* 0x000000200c94723c */ /* 0x000fe20000001858 */
[----:B-----5:R-:W-:-:S04]  /*3a10*/  LOP3.LUT R0, R158, 0x1f0, RZ, 0xc0, !PT ;  /* 0x000001f09e007812 */ /* 0x020fc800078ec0ff */
[----:B------:R-:W-:Y:S01]  /*3a20*/  IADD3 R2, PT, PT, R0, 0x1, R2 ;  /* 0x0000000100027810 */ /* 0x000fe20007ffe002 */
[----:B------:R-:W-:Y:S02]  /*3a30*/  IMAD.U32 R0, RZ, RZ, UR17 ;  /* 0x00000011ff007e24 */ /* 0x000fe4000f8e00ff */
[C---:B------:R-:W-:Y:S01]  /*3a40*/  HMMA.16816.F32 R88, R12.reuse, R34, R84 ;  /* 0x000000220c58723c */ /* 0x040fe20000001854 */
[----:B------:R-:W-:Y:S07]  /*3a50*/  LDSM.16.M88.4 R32, [R3+0xa000] ;  /* 0x00a000000320783b */ /* 0x000fee0000000200 */
[----:B------:R-:W-:Y:S01]  /*3a60*/  HMMA.16816.F32 R140, R12, R30, R68 ;  /* 0x0000001e0c8c723c */ /* 0x000fe20000001844 */
[----:B------:R-:W-:Y:S04]  /*3a70*/  LDSM.16.M88.4 R28, [R3+0xa800] ;  /* 0x00a80000031c783b */ /* 0x000fe80000000200 */
[----:B------:R-:W-:Y:S03]  /*3a80*/  LDSM.16.M88.4 R12, [R27+0x4000] ;  /* 0x004000001b0c783b */ /* 0x000fe60000000200 */
[C---:B------:R-:W-:Y:S01]  /*3a90*/  HMMA.16816.F32 R136, R4.reuse, R56, R64 ;  /* 0x000000380488723c */ /* 0x040fe20000001840 */
[----:B------:R-:W-:Y:S07]  /*3aa0*/  LDSM.16.M88.4 R64, [R3+0xb800] ;  /* 0x00b800000340783b */ /* 0x000fee0000000200 */
[C---:B------:R-:W-:Y:S08]  /*3ab0*/  HMMA.16816.F32 R132, R4.reuse, R58, R60 ;  /* 0x0000003a0484723c */ /* 0x040ff0000000183c */
[C---:B------:R-:W-:Y:S01]  /*3ac0*/  HMMA.16816.F32 R124, R4.reuse, R78, R48 ;  /* 0x0000004e047c723c */ /* 0x040fe20000001830 */
[----:B------:R5:W-:Y:S07]  /*3ad0*/  LDSM.16.M88.4 R48, [R3+0xb000] ;  /* 0x00b000000330783b */ /* 0x000bee0000000200 */
[----:B------:R-:W-:Y:S01]  /*3ae0*/  HMMA.16816.F32 R84, R4, R108, R72 ;  /* 0x0000006c0454723c */ /* 0x000fe20000001848 */
[----:B------:R-:W4:Y:S01]  /*3af0*/  LDSM.16.M88.4 R4, [R27+0x6000] ;  /* 0x006000001b04783b */ /* 0x000f220000000200 */
[----:B------:R-:W-:-:S06]  /*3b00*/  DEPBAR.LE SB0, 0x0 ;  /* 0x000080000000791a */ /* 0x000fcc0000000000 */
[C---:B--2---:R-:W-:Y:S08]  /*3b10*/  HMMA.16816.F32 R68, R20.reuse, R56, R120 ;  /* 0x000000381444723c */ /* 0x044ff00000001878 */
[----:B------:R-:W-:Y:S01]  /*3b20*/  HMMA.16816.F32 R60, R20, R58, R100 ;  /* 0x0000003a143c723c */ /* 0x000fe20000001864 */
[----:B-----5:R-:W-:-:S04]  /*3b30*/  SHF.R.U32.HI R3, RZ, 0x2, R160 ;  /* 0x00000002ff037819 */ /* 0x020fc800000116a0 */
[----:B------:R-:W-:-:S03]  /*3b40*/  LOP3.LUT R3, R3, 0x7, RZ, 0xc0, !PT ;  /* 0x0000000703037812 */ /* 0x000fc600078ec0ff */
[----:B------:R-:W-:Y:S01]  /*3b50*/  HMMA.16816.F32 R56, R20, R76, R92 ;  /* 0x0000004c1438723c */ /* 0x000fe2000000185c */
[----:B------:R-:W-:-:S07]  /*3b60*/  IADD3 R2, PT, PT, R2, -UR23, R3 ;  /* 0x8000001702027c10 */ /* 0x000fce000fffe003 */
[C---:B------:R-:W-:Y:S08]  /*3b70*/  HMMA.16816.F32 R88, R20.reuse, R106, R88 ;  /* 0x0000006a1458723c */ /* 0x040ff00000001858 */
[C---:B------:R-:W-:Y:S08]  /*3b80*/  HMMA.16816.F32 R72, R20.reuse, R78, R96 ;  /* 0x0000004e1448723c */ /* 0x040ff00000001860 */
[C---:B------:R-:W-:Y:S08]  /*3b90*/  HMMA.16816.F32 R76, R20.reuse, R104, R148 ;  /* 0x00000068144c723c */ /* 0x040ff00000001894 */
[C---:B------:R-:W-:Y:S08]  /*3ba0*/  HMMA.16816.F32 R96, R20.reuse, R108, R144 ;  /* 0x0000006c1460723c */ /* 0x040ff00000001890 */
[----:B------:R-:W-:Y:S08]  /*3bb0*/  HMMA.16816.F32 R92, R20, R110, R140 ;  /* 0x0000006e145c723c */ /* 0x000ff0000000188c */
[C---:B-1----:R-:W-:Y:S08]  /*3bc0*/  HMMA.16816.F32 R108, R16.reuse, R52, R84 ;  /* 0x00000034106c723c */ /* 0x042ff00000001854 */
[C---:B---3--:R-:W-:Y:S08]  /*3bd0*/  HMMA.16816.F32 R100, R16.reuse, R40, R136 ;  /* 0x000000281064723c */ /* 0x048ff00000001888 */
[C---:B------:R-:W-:Y:S08]  /*3be0*/  HMMA.16816.F32 R104, R16.reuse, R42, R132 ;  /* 0x0000002a1068723c */ /* 0x040ff00000001884 */
[C---:B----4-:R-:W-:Y:S08]  /*3bf0*/  HMMA.16816.F32 R120, R16.reuse, R36, R128 ;  /* 0x000000241078723c */ /* 0x050ff00000001880 */
        /* <DEDUP_REMOVED lines=20> */
[----:B------:R-:W-:-:S05]  /*3d40*/  IMAD.SHL.U32 R4, R160, 0x2, RZ ;  /* 0x00000002a0047824 */ /* 0x000fca00078e00ff */
[----:B------:R-:W-:Y:S02]  /*3d50*/  LOP3.LUT R4, R4, 0x6, RZ, 0xc0, !PT ;  /* 0x0000000604047812 */ /* 0x000fe400078ec0ff */
[----:B------:R-:W-:Y:S01]  /*3d60*/  HMMA.16816.F32 R56, R12, R28, R56 ;  /* 0x0000001c0c38723c */ /* 0x000fe20000001838 */
[----:B------:R-:W-:Y:S02]  /*3d70*/  IMAD.U32 R28, RZ, RZ, UR22 ;  /* 0x00000016ff1c7e24 */ /* 0x000fe4000f8e00ff */
[----:B------:R-:W-:-:S03]  /*3d80*/  IMAD R0, R0, 0x40, R4 ;  /* 0x0000004000007824 */ /* 0x000fc600078e0204 */
[--C-:B------:R-:W-:Y:S01]  /*3d90*/  IADD3 R25, PT, PT, R2, UR18, R28.reuse ;  /* 0x0000001202197c10 */ /* 0x100fe2000fffe01c */
[C---:B------:R-:W-:Y:S01]  /*3da0*/  VIADD R27, R0.reuse, 0xffffffe1 ;  /* 0xffffffe1001b7836 */ /* 0x040fe20000000000 */
[C---:B------:R-:W-:Y:S01]  /*3db0*/  HMMA.16816.F32 R184, R12.reuse, R50, R20 ;  /* 0x000000320cb8723c */ /* 0x040fe20000001814 */
[C---:B------:R-:W-:Y:S01]  /*3dc0*/  VIADD R22, R0.reuse, 0xffffffc1 ;  /* 0xffffffc100167836 */ /* 0x040fe20000000000 */
[C-C-:B------:R-:W-:Y:S01]  /*3dd0*/  VIADDMNMX R20, R25.reuse, 0x40, R28.reuse, PT ;  /* 0x0000004019147846 */ /* 0x140fe2000380011c */
[C---:B------:R-:W-:Y:S01]  /*3de0*/  VIADD R23, R0.reuse, 0xffffffc0 ;  /* 0xffffffc000177836 */ /* 0x040fe20000000000 */
[----:B------:R-:W-:Y:S01]  /*3df0*/  VIADDMNMX R21, R25, 0x48, R28, PT ;  /* 0x0000004819157846 */ /* 0x000fe2000380011c */
[----:B------:R-:W-:Y:S01]  /*3e00*/  VIADD R26, R0, 0xffffffe0 ;  /* 0xffffffe0001a7836 */ /* 0x000fe20000000000 */
[-C--:B------:R-:W-:Y:S01]  /*3e10*/  ISETP.GE.AND P3, PT, R22, R20.reuse, PT ;  /* 0x000000141600720c */ /* 0x080fe20003f66270 */
[C---:B------:R-:W-:Y:S01]  /*3e20*/  VIADD R29, R0.reuse, 0xffffffe8 ;  /* 0xffffffe8001d7836 */ /* 0x040fe20000000000 */
[C---:B------:R-:W-:Y:S01]  /*3e30*/  HMMA.16816.F32 R180, R12.reuse, R48, R16 ;  /* 0x000000300cb4723c */ /* 0x040fe20000001810 */
[----:B------:R-:W-:Y:S01]  /*3e40*/  VIADD R18, R0, 0xffffffc9 ;  /* 0xffffffc900127836 */ /* 0x000fe20000000000 */
[-C--:B------:R-:W-:Y:S01]  /*3e50*/  ISETP.GE.AND P1, PT, R22, R21.reuse, PT ;  /* 0x000000151600720c */ /* 0x080fe20003f26270 */
[C---:B------:R-:W-:Y:S01]  /*3e60*/  VIADD R16, R0.reuse, 0xffffffd1 ;  /* 0xffffffd100107836 */ /* 0x040fe20000000000 */
[C---:B------:R-:W-:Y:S01]  /*3e70*/  ISETP.GE.AND P4, PT, R23.reuse, R20, PT ;  /* 0x000000141700720c */ /* 0x040fe20003f86270 */
[C---:B------:R-:W-:Y:S01]  /*3e80*/  VIADD R19, R0.reuse, 0xffffffc8 ;  /* 0xffffffc800137836 */ /* 0x040fe20000000000 */
[----:B------:R-:W-:Y:S01]  /*3e90*/  BAR.SYNC.DEFER_BLOCKING 0x0 ;  /* 0x0000000000007b1d */ /* 0x000fe20000010000 */
[C---:B------:R-:W-:Y:S01]  /*3ea0*/  VIADD R17, R0.reuse, 0xffffffd0 ;  /* 0xffffffd000117836 */ /* 0x040fe20000000000 */
[----:B------:R-:W-:Y:S01]  /*3eb0*/  HMMA.16816.F32 R100, R12, R32, R80 ;  /* 0x000000200c64723c */ /* 0x000fe20000001850 */
[----:B------:R-:W-:Y:S01]  /*3ec0*/  ISETP.GE.AND P2, PT, R23, R21, PT ;  /* 0x000000151700720c */ /* 0x000fe20003f46270 */
[----:B------:R-:W-:-:S02]  /*3ed0*/  VIADD R32, R0, 0xfffffff1 ;  /* 0xfffffff100207836 */ /* 0x000fc40000000000 */
[----:B------:R-:W-:-:S04]  /*3ee0*/  VIADD R33, R0, 0xfffffff8 ;  /* 0xfffffff800217836 */ /* 0x000fc80000000000 */
[----:B------:R-:W-:Y:S01]  /*3ef0*/  HMMA.16816.F32 R68, R12, R34, R68 ;  /* 0x000000220c44723c */ /* 0x000fe20000001844 */
[----:B------:R-:W-:-:S07]  /*3f00*/  VIADD R34, R0, 0xfffffff9 ;  /* 0xfffffff900227836 */ /* 0x000fce0000000000 */
[----:B------:R-:W-:Y:S01]  /*3f10*/  HMMA.16816.F32 R116, R12, R30, R40 ;  /* 0x0000001e0c74723c */ /* 0x000fe20000001828 */
[C---:B------:R-:W-:Y:S02]  /*3f20*/  VIADD R31, R0.reuse, 0xfffffff0 ;  /* 0xfffffff0001f7836 */ /* 0x040fe40000000000 */
[----:B------:R-:W-:-:S05]  /*3f30*/  VIADD R30, R0, 0xffffffe9 ;  /* 0xffffffe9001e7836 */ /* 0x000fca0000000000 */
[C---:B------:R-:W-:Y:S01]  /*3f40*/  HMMA.16816.F32 R188, R12.reuse, R64, R36 ;  /* 0x000000400cbc723c */ /* 0x040fe20000001824 */
[----:B------:R-:W-:Y:S02]  /*3f50*/  FSEL R38, R47, -INF , !P1 ;  /* 0xff8000002f267808 */ /* 0x000fe40004800000 */
[----:B------:R-:W-:Y:S02]  /*3f60*/  ISETP.GE.AND P1, PT, R18, R21, PT ;  /* 0x000000151200720c */ /* 0x000fe40003f26270 */
[----:B------:R-:W-:Y:S02]  /*3f70*/  FSEL R37, R46, -INF , !P2 ;  /* 0xff8000002e257808 */ /* 0x000fe40005000000 */
[----:B------:R-:W-:Y:S01]  /*3f80*/  FSEL R40, R55, -INF , !P1 ;  /* 0xff80000037287808 */ /* 0x000fe20004800000 */
[----:B------:R-:W-:Y:S01]  /*3f90*/  HMMA.16816.F32 R112, R12, R66, R8 ;  /* 0x000000420c70723c */ /* 0x000fe20000001808 */
[----:B------:R-:W-:Y:S01]  /*3fa0*/  FSEL R14, R45, -INF , !P3 ;  /* 0xff8000002d0e7808 */ /* 0x000fe20005800000 */
[----:B------:R-:W-:Y:S01]  /*3fb0*/  VIADD R11, R0, 0xffffffd9 ;  /* 0xffffffd9000b7836 */ /* 0x000fe20000000000 */
[----:B------:R-:W-:Y:S01]  /*3fc0*/  ISETP.GE.AND P3, PT, R18, R20, PT ;  /* 0x000000141200720c */ /* 0x000fe20003f66270 */
[----:B------:R-:W-:Y:S01]  /*3fd0*/  VIADD R15, R0, 0xffffffd8 ;  /* 0xffffffd8000f7836 */ /* 0x000fe20000000000 */
[----:B------:R-:W-:-:S02]  /*3fe0*/  FSEL R13, R44, -INF , !P4 ;  /* 0xff8000002c0d7808 */ /* 0x000fc40006000000 */
[----:B------:R-:W-:Y:S02]  /*3ff0*/  FSEL R36, R53, -INF , !P3 ;  /* 0xff80000035247808 */ /* 0x000fe40005800000 */
[-C--:B------:R-:W-:Y:S02]  /*4000*/  ISETP.GE.AND P3, PT, R16, R20.reuse, PT ;  /* 0x000000141000720c */ /* 0x080fe40003f66270 */
[-C--:B------:R-:W-:Y:S02]  /*4010*/  ISETP.GE.AND P4, PT, R19, R20.reuse, PT ;  /* 0x000000141300720c */ /* 0x080fe40003f86270 */
[----:B------:R-:W-:Y:S02]  /*4020*/  FSEL R43, R61, -INF , !P3 ;  /* 0xff8000003d2b7808 */ /* 0x000fe40005800000 */
[----:B------:R-:W-:Y:S02]  /*4030*/  ISETP.GE.AND P3, PT, R11, R20, PT ;  /* 0x000000140b00720c */ /* 0x000fe40003f66270 */
[----:B------:R-:W-:-:S02]  /*4040*/  FSEL R35, R52, -INF , !P4 ;  /* 0xff80000034237808 */ /* 0x000fc40006000000 */
[----:B------:R-:W-:Y:S02]  /*4050*/  FSEL R45, R73, -INF , !P3 ;  /* 0xff800000492d7808 */ /* 0x000fe40005800000 */
[-C--:B------:R-:W-:Y:S02]  /*4060*/  ISETP.GE.AND P3, PT, R27, R20.reuse, PT ;  /* 0x000000141b00720c */ /* 0x080fe40003f66270 */
[----:B------:R-:W-:Y:S02]  /*4070*/  ISETP.GE.AND P1, PT, R16, R21, PT ;  /* 0x000000151000720c */ /* 0x000fe40003f26270 */
[----:B------:R-:W-:Y:S02]  /*4080*/  FSEL R195, R77, -INF , !P3 ;  /* 0xff8000004dc37808 */ /* 0x000fe40005800000 */
[-C--:B------:R-:W-:Y:S02]  /*4090*/  ISETP.GE.AND P4, PT, R17, R20.reuse, PT ;  /* 0x000000141100720c */ /* 0x080fe40003f86270 */
[----:B------:R-:W-:-:S02]  /*40a0*/  ISETP.GE.AND P3, PT, R31, R20, PT ;  /* 0x000000141f00720c */ /* 0x000fc40003f66270 */
[-C--:B------:R-:W-:Y:S02]  /*40b0*/  ISETP.GE.AND P2, PT, R19, R21.reuse, PT ;  /* 0x000000151300720c */ /* 0x080fe40003f46270 */
[----:B------:R-:W-:Y:S02]  /*40c0*/  FSEL R47, R63, -INF , !P1 ;  /* 0xff8000003f2f7808 */ /* 0x000fe40004800000 */
[----:B------:R-:W-:Y:S02]  /*40d0*/  FSEL R41, R60, -INF , !P4 ;  /* 0xff8000003c297808 */ /* 0x000fe40006000000 */
[----:B------:R-:W-:Y:S02]  /*40e0*/  ISETP.GE.AND P1, PT, R11, R21, PT ;  /* 0x000000150b00720c */ /* 0x000fe40003f26270 */
[----:B------:R-:W-:Y:S02]  /*40f0*/  FSEL R5, R92, -INF , !P3 ;  /* 0xff8000005c057808 */ /* 0x000fe40005800000 */
[----:B------:R-:W-:-:S02]  /*4100*/  ISETP.GE.AND P4, PT, R15, R20, PT ;  /* 0x000000140f00720c */ /* 0x000fc40003f86270 */
[----:B------:R-:W-:Y:S01]  /*4110*/  ISETP.GE.AND P3, PT, R34, R20, PT ;  /* 0x000000142200720c */ /* 0x000fe20003f66270 */
[----:B------:R1:W-:Y:S01]  /*4120*/  STL [R1+0x2c], R5 ;  /* 0x00002c0501007387 */ /* 0x0003e20000100800 */
[----:B------:R-:W-:Y:S02]  /*4130*/  FSEL R39, R54, -INF , !P2 ;  /* 0xff80000036277808 */ /* 0x000fe40005000000 */
[----:B------:R-:W-:Y:S02]  /*4140*/  FMNMX3.FTZ R2, R13, R14, R35, !PT ;  /* 0x0000000e0d027276 */ /* 0x000fe40007810023 */
[----:B------:R-:W-:Y:S02]  /*4150*/  ISETP.GE.AND P2, PT, R17, R21, PT ;  /* 0x000000151100720c */ /* 0x000fe40003f46270 */
[----:B------:R-:W-:Y:S02]  /*4160*/  FSEL R50, R75, -INF , !P1 ;  /* 0xff8000004b327808 */ /* 0x000fe40004800000 */
[----:B------:R-:W-:-:S02]  /*4170*/  FSEL R44, R72, -INF , !P4 ;  /* 0xff800000482c7808 */ /* 0x000fc40006000000 */
[-C--:B------:R-:W-:Y:S02]  /*4180*/  ISETP.GE.AND P1, PT, R27, R21.reuse, PT ;  /* 0x000000151b00720c */ /* 0x080fe40003f26270 */
[----:B------:R-:W-:Y:S02]  /*4190*/  FSEL R3, R85, -INF , !P3 ;  /* 0xff80000055037808 */ /* 0x000fe40005800000 */
[----:B------:R-:W-:Y:S02]  /*41a0*/  ISETP.GE.AND P4, PT, R26, R20, PT ;  /* 0x000000141a00720c */ /* 0x000fe40003f86270 */
[----:B------:R-:W-:Y:S01]  /*41b0*/  FMNMX3.FTZ R2, R2, R36, R41, !PT ;  /* 0x0000002402027276 */ /* 0x000fe20007810029 */
[----:B------:R1:W-:Y:S01]  /*41c0*/  STL [R1+0x28], R3 ;  /* 0x0000280301007387 */ /* 0x0003e20000100800 */
[----:B------:R-:W-:Y:S02]  /*41d0*/  FSEL R46, R62, -INF , !P2 ;  /* 0xff8000003e2e7808 */ /* 0x000fe40005000000 */
[----:B------:R-:W-:-:S02]  /*41e0*/  ISETP.GE.AND P2, PT, R15, R21, PT ;  /* 0x000000150f00720c */ /* 0x000fc40003f46270 */
[----:B------:R-:W-:Y:S02]  /*41f0*/  FSEL R199, R79, -INF , !P1 ;  /* 0xff8000004fc77808 */ /* 0x000fe40004800000 */
[----:B------:R-:W-:Y:S02]  /*4200*/  FSEL R196, R76, -INF , !P4 ;  /* 0xff8000004cc47808 */ /* 0x000fe40006000000 */
[----:B------:R-:W-:Y:S02]  /*4210*/  ISETP.GE.AND P1, PT, R29, R20, PT ;  /* 0x000000141d00720c */ /* 0x000fe40003f26270 */
[----:B------:R-:W-:Y:S02]  /*4220*/  FMNMX3.FTZ R0, R2, R43, R44, !PT ;  /* 0x0000002b02007276 */ /* 0x000fe4000781002c */
[----:B------:R-:W-:Y:S02]  /*4230*/  FSEL R49, R74, -INF , !P2 ;  /* 0xff8000004a317808 */ /* 0x000fe40005000000 */
[----:B------:R-:W-:-:S02]  /*4240*/  ISETP.GE.AND P2, PT, R26, R21, PT ;  /* 0x000000151a00720c */ /* 0x000fc40003f46270 */
[-C--:B------:R-:W-:Y:S02]  /*4250*/  ISETP.GE.AND P4, PT, R30, R20.reuse, PT ;  /* 0x000000141e00720c */ /* 0x080fe40003f86270 */
[----:B------:R-:W-:Y:S02]  /*4260*/  FSEL R194, R88, -INF , !P1 ;  /* 0xff80000058c27808 */ /* 0x000fe40004800000 */
[----:B------:R-:W-:Y:S02]  /*4270*/  FMNMX3.FTZ R0, R0, R45, R196, !PT ;  /* 0x0000002d00007276 */ /* 0x000fe400078100c4 */
[----:B------:R-:W-:Y:S02]  /*4280*/  FSEL R198, R78, -INF , !P2 ;  /* 0xff8000004ec67808 */ /* 0x000fe40005000000 */
[-C--:B------:R-:W-:Y:S02]  /*4290*/  ISETP.GE.AND P2, PT, R32, R20.reuse, PT ;  /* 0x000000142000720c */ /* 0x080fe40003f46270 */
[----:B------:R-:W-:-:S02]  /*42a0*/  ISETP.GE.AND P1, PT, R33, R20, PT ;  /* 0x000000142100720c */ /* 0x000fc40003f26270 */
[----:B------:R-:W-:Y:S02]  /*42b0*/  FSEL R197, R89, -INF , !P4 ;  /* 0xff80000059c57808 */ /* 0x000fe40006000000 */
[----:B------:R-:W-:Y:S02]  /*42c0*/  FMNMX3.FTZ R0, R0, R195, R194, !PT ;  /* 0x000000c300007276 */ /* 0x000fe400078100c2 */
[----:B------:R-:W-:Y:S02]  /*42d0*/  FSEL R214, R93, -INF , !P2 ;  /* 0xff8000005dd67808 */ /* 0x000fe40005000000 */
[----:B------:R-:W-:Y:S02]  /*42e0*/  FSEL R215, R84, -INF , !P1 ;  /* 0xff80000054d77808 */ /* 0x000fe40004800000 */
[----:B------:R-:W-:Y:S02]  /*42f0*/  FMNMX3.FTZ R0, R0, R197, R5, !PT ;  /* 0x000000c500007276 */ /* 0x000fe40007810005 */
[----:B------:R-:W-:-:S02]  /*4300*/  FMNMX3.FTZ R2, R37, R38, R39, !PT ;  /* 0x0000002625027276 */ /* 0x000fc40007810027 */
[----:B------:R-:W-:Y:S02]  /*4310*/  FMNMX3.FTZ R0, R0, R214, R215, !PT ;  /* 0x000000d600007276 */ /* 0x000fe400078100d7 */
[----:B------:R-:W-:Y:S02]  /*4320*/  FMNMX3.FTZ R12, R2, R40, R46, !PT ;  /* 0x00000028020c7276 */ /* 0x000fe4000781002e */
[----:B------:R-:W-:Y:S01]  /*4330*/  FMNMX.FTZ R10, R3, R0, !PT ;  /* 0x00000000030a7209 */ /* 0x000fe20007810000 */
[----:B-1----:R-:W-:Y:S06]  /*4340*/  BRA.U !UP2, `(.L_x_91) ;  /* 0x000000010a9c7547 */ /* 0x002fec000b800000 */
        /* <DEDUP_REMOVED lines=10> */
[----:B------:R-:W-:Y:S01]  /*43f0*/  ULEA UR26, UP0, UR10, UR21, 0x5 ;  /* 0x000000150a1a7291 */ /* 0x000fe2000f8028ff */
[----:B------:R-:W-:Y:S01]  /*4400*/  IMAD.U32 R0, RZ, RZ, UR25 ;  /* 0x00000019ff007e24 */ /* 0x000fe2000f8e00ff */
[CC--:B------:R-:W-:Y:S01]  /*4410*/  LEA R8, P1, R2.reuse, R250.reuse, 0x1 ;  /* 0x000000fa02087211 */ /* 0x0c0fe200078208ff */
[----:B------:R-:W-:Y:S01]  /*4420*/  UIADD3.X UR21, UPT, UPT, UR35, UR18, URZ, UP1, !UPT ;  /* 0x0000001223157290 */ /* 0x000fe20008ffe4ff */
[----:B------:R-:W-:Y:S01]  /*4430*/  MOV R5, UR23 ;  /* 0x0000001700057c02 */ /* 0x000fe20008000f00 */
[----:B------:R-:W-:Y:S01]  /*4440*/  ULEA.HI.X UR25, UR10, UR18, UR11, 0x5, UP0 ;  /* 0x000000120a197291 */ /* 0x000fe200080f2c0b */
[----:B------:R-:W-:Y:S01]  /*4450*/  LEA.HI.X R9, R2, R249, R0, 0x1, P1 ;  /* 0x000000f902097211 */ /* 0x000fe200008f0c00 */
[----:B------:R-:W-:Y:S01]  /*4460*/  IMAD.U32 R3, RZ, RZ, UR26 ;  /* 0x0000001aff037e24 */ /* 0x000fe2000f8e00ff */
[-C--:B------:R-:W-:Y:S01]  /*4470*/  LEA R6, P3, R7, R250.reuse, 0x1 ;  /* 0x000000fa07067211 */ /* 0x080fe200078608ff */
[----:B------:R-:W-:Y:S01]  /*4480*/  IMAD.U32 R0, RZ, RZ, UR18 ;  /* 0x00000012ff007e24 */ /* 0x000fe2000f8e00ff */
[-C--:B------:R-:W-:Y:S01]  /*4490*/  LEA R4, P2, R5, R250.reuse, 0x1 ;  /* 0x000000fa05047211 */ /* 0x080fe200078408ff */
[----:B------:R-:W-:Y:S01]  /*44a0*/  IMAD.U32 R42, RZ, RZ, UR25 ;  /* 0x00000019ff2a7e24 */ /* 0x000fe2000f8e00ff */
[----:B------:R-:W-:Y:S01]  /*44b0*/  MOV R48, UR21 ;  /* 0x0000001500307c02 */ /* 0x000fe20008000f00 */
[----:B------:R-:W-:Y:S01]  /*44c0*/  @!PT LDS RZ, [RZ] ;  /* 0x00000000fffff984 */ /* 0x000fe20000000800 */
[----:B------:R-:W-:Y:S01]  /*44d0*/  @!PT LDS RZ, [RZ] ;  /* 0x00000000fffff984 */ /* 0x000fe20000000800 */
[----:B------:R-:W-:Y:S01]  /*44e0*/  @!PT LDS RZ, [RZ] ;  /* 0x00000000fffff984 */ /* 0x000fe20000000800 */
[----:B------:R1:W-:Y:S01]  /*44f0*/  LDGSTS.E.BYPASS.LTC128B.128 [R24+0x8000], desc[UR14][R8.64] ;  /* 0x0800000008187fae */ /* 0x0003e2000b981a0e */
[----:B------:R-:W-:-:S02]  /*4500*/  LEA R2, P1, R3, R250, 0x1 ;  /* 0x000000fa03027211 */ /* 0x000fc400078208ff */
        /* <DEDUP_REMOVED lines=11> */
.L_x_91:
[----:B------:R-:W-:Y:S01]  /*45c0*/  ISETP.GE.AND P2, PT, R29, R21, PT ;  /* 0x000000151d00720c */ /* 0x000fe20003f46270 */
[----:B-1----:R-:W1:Y:S01]  /*45d0*/  SHFL.BFLY PT, R3, R10, 0x2, 0x1f ;  /* 0x0c401f000a037f89 */ /* 0x002e6200000e0000 */
[----:B------:R-:W-:Y:S01]  /*45e0*/  FMNMX3.FTZ R0, R12, R47, R49, !PT ;  /* 0x0000002f0c007276 */ /* 0x000fe20007810031 */
[----:B------:R-:W2:Y:S01]  /*45f0*/  LDCU UR18, c[0x0][0x45c] ;  /* 0x00008b80ff1277ac */ /* 0x000ea20008000800 */
[-C--:B------:R-:W-:Y:S01]  /*4600*/  ISETP.GE.AND P1, PT, R30, R21.reuse, PT ;  /* 0x000000151e00720c */ /* 0x080fe20003f26270 */
[----:B------:R-:W-:Y:S01]  /*4610*/  STL [R1+0x70], R197 ;  /* 0x000070c501007387 */ /* 0x000fe20000100800 */
[----:B------:R-:W-:Y:S02]  /*4620*/  FSEL R192, R90, -INF , !P2 ;  /* 0xff8000005ac07808 */ /* 0x000fe40005000000 */
[----:B------:R-:W-:Y:S01]  /*4630*/  ISETP.GE.AND P3, PT, R31, R21, PT ;  /* 0x000000151f00720c */ /* 0x000fe20003f66270 */
[----:B------:R-:W-:Y:S01]  /*4640*/  STL [R1+0x64], R250 ;  /* 0x000064fa01007387 */ /* 0x000fe20000100800 */
[----:B------:R-:W-:-:S02]  /*4650*/  FMNMX3.FTZ R0, R0, R50, R198, !PT ;  /* 0x0000003200007276 */ /* 0x000fc400078100c6 */
[----:B------:R-:W-:Y:S01]  /*4660*/  FSEL R193, R91, -INF , !P1 ;  /* 0xff8000005bc17808 */ /* 0x000fe20004800000 */
[----:B------:R-:W-:Y:S01]  /*4670*/  STL [R1+0x60], R249 ;  /* 0x000060f901007387 */ /* 0x000fe20000100800 */
[-C--:B------:R-:W-:Y:S02]  /*4680*/  ISETP.GE.AND P2, PT, R32, R21.reuse, PT ;  /* 0x000000152000720c */ /* 0x080fe40003f46270 */
[----:B------:R-:W-:Y:S01]  /*4690*/  ISETP.GE.AND P1, PT, R33, R21, PT ;  /* 0x000000152100720c */ /* 0x000fe20003f26270 */
[----:B------:R-:W-:Y:S01]  /*46a0*/  STL [R1+0x5c], R248 ;  /* 0x00005cf801007387 */ /* 0x000fe20000100800 */
[----:B------:R-:W-:Y:S02]  /*46b0*/  FSEL R202, R94, -INF , !P3 ;  /* 0xff8000005eca7808 */ /* 0x000fe40005800000 */
[----:B------:R-:W-:Y:S01]  /*46c0*/  FMNMX3.FTZ R0, R0, R199, R192, !PT ;  /* 0x000000c700007276 */ /* 0x000fe200078100c0 */
[----:B------:R-:W-:Y:S01]  /*46d0*/  STL [R1+0x58], R165 ;  /* 0x000058a501007387 */ /* 0x000fe20000100800 */
[----:B------:R-:W-:-:S02]  /*46e0*/  FSEL R203, R95, -INF , !P2 ;  /* 0xff8000005fcb7808 */ /* 0x000fc40005000000 */
[----:B------:R-:W-:Y:S01]  /*46f0*/  ISETP.GE.AND P2, PT, R34, R21, PT ;  /* 0x000000152200720c */ /* 0x000fe20003f46270 */
[----:B------:R-:W-:Y:S01]  /*4700*/  STL [R1+0x54], R20 ;  /* 0x0000541401007387 */ /* 0x000fe20000100800 */
[----:B------:R-:W-:Y:S02]  /*4710*/  FSEL R206, R86, -INF , !P1 ;  /* 0xff80000056ce7808 */ /* 0x000fe40004800000 */
[----:B------:R-:W-:Y:S01]  /*4720*/  FMNMX3.FTZ R0, R0, R193, R202, !PT ;  /* 0x000000c100007276 */ /* 0x000fe200078100ca */
[----:B------:R-:W-:Y:S01]  /*4730*/  STL [R1+0x68], R21 ;  /* 0x0000681501007387 */ /* 0x000fe20000100800 */
[----:B------:R-:W-:Y:S02]  /*4740*/  FSEL R61, R87, -INF , !P2 ;  /* 0xff800000573d7808 */ /* 0x000fe40005000000 */
[----:B------:R-:W-:Y:S01]  /*4750*/  FMNMX3.FTZ R0, R0, R203, R206, !PT ;  /* 0x000000cb00007276 */ /* 0x000fe200078100ce */
[----:B------:R-:W-:Y:S01]  /*4760*/  STL [R1+0x6c], R202 ;  /* 0x00006cca01007387 */ /* 0x000fe20000100800 */
[----:B------:R-:W-:-:S02]  /*4770*/  LOP3.LUT R5, R157, 0x200, R159, 0xf8, !PT ;  /* 0x000002009d057812 */ /* 0x000fc400078ef89f */
[----:B------:R-:W-:Y:S02]  /*4780*/  FMNMX.FTZ R2, R61, R0, !PT ;  /* 0x000000003d027209 */ /* 0x000fe40007810000 */
[----:B-1----:R-:W-:Y:S01]  /*4790*/  FMNMX.FTZ R0, R10, R3, !PT ;  /* 0x000000030a007209 */ /* 0x002fe20007810000 */
[----:B------:R-:W-:Y:S01]  /*47a0*/  STL [R1+0x3c], R5 ;  /* 0x00003c0501007387 */ /* 0x000fe20000100800 */
[----:B------:R-:W-:-:S03]  /*47b0*/  LEA R171, R5, UR30, 0x1 ;  /* 0x0000001e05ab7c11 */ /* 0x000fc6000f8e08ff */
[----:B------:R-:W1:Y:S02]  /*47c0*/  SHFL.BFLY PT, R3, R2, 0x2, 0x1f ;  /* 0x0c401f0002037f89 */ /* 0x000e6400000e0000 */
[----:B------:R-:W-:Y:S02]  /*47d0*/  IMAD.IADD R84, R156, 0x1, R171 ;  /* 0x000000019c547824 */ /* 0x000fe400078e02ab */
[----:B------:R-:W3:Y:S04]  /*47e0*/  SHFL.BFLY PT, R4, R0, 0x1, 0x1f ;  /* 0x0c201f0000047f89 */ /* 0x000ee800000e0000 */
[----:B------:R-:W-:Y:S04]  /*47f0*/  LDSM.16.MT88.4 R76, [R84+0xc000] ;  /* 0x00c00000544c783b */ /* 0x000fe80000004200 */
[----:B------:R-:W-:Y:S04]  /*4800*/  LDSM.16.MT88.4 R80, [R84+0xe000] ;  /* 0x00e000005450783b */ /* 0x000fe80000004200 */
[----:B------:R-:W-:Y:S04]  /*4810*/  LDSM.16.MT88.4 R96, [R171+0xc000] ;  /* 0x00c00000ab60783b */ /* 0x000fe80000004200 */
[----:B------:R-:W-:Y:S01]  /*4820*/  LDSM.16.MT88.4 R128, [R171+0xe000] ;  /* 0x00e00000ab80783b */ /* 0x000fe20000004200 */
[----:B-1----:R-:W-:-:S03]  /*4830*/  FMNMX.FTZ R3, R2, R3, !PT ;  /* 0x0000000302037209 */ /* 0x002fc60007810000 */
[----:B------:R-:W-:Y:S01]  /*4840*/  LDSM.16.MT88.4 R92, [R171+0xc800] ;  /* 0x00c80000ab5c783b */ /* 0x000fe20000004200 */
[----:B---3--:R-:W-:-:S03]  /*4850*/  FMNMX.FTZ R166, R0, R4, !PT ;  /* 0x0000000400a67209 */ /* 0x008fc60007810000 */
[----:B------:R-:W1:Y:S01]  /*4860*/  SHFL.BFLY PT, R2, R3, 0x1, 0x1f ;  /* 0x0c201f0003027f89 */ /* 0x000e6200000e0000 */
[C---:B------:R-:W-:Y:S01]  /*4870*/  FSETP.NEU.FTZ.AND P1, PT, R166.reuse, -INF , PT ;  /* 0xff800000a600780b */ /* 0x040fe20003f3d000 */
[----:B--2---:R-:W-:-:S05]  /*4880*/  FMUL.FTZ R0, R166, UR18 ;  /* 0x00000012a6007c20 */ /* 0x004fca0008410000 */
[----:B------:R-:W-:-:S05]  /*4890*/  FSEL R12, R0, RZ, P1 ;  /* 0x000000ff000c7208 */ /* 0x000fca0000800000 */
[----:B------:R-:W-:Y:S01]  /*48a0*/  FFMA.FTZ R0, R13, UR18, -R12 ;  /* 0x000000120d007c23 */ /* 0x000fe2000801080c */
[----:B------:R-:W-:-:S03]  /*48b0*/  VIMNMX R13, PT, PT, R25, UR22, PT ;  /* 0x00000016190d7c48 */ /* 0x000fc6000bfe0100 */
[----:B------:R2:W-:Y:S01]  /*48c0*/  MUFU.EX2 R219, R0 ;  /* 0x0000000000db7308 */ /* 0x0005e20000000800 */
[-C--:B------:R-:W-:Y:S02]  /*48d0*/  ISETP.GE.AND P2, PT, R23, R13.reuse, PT ;  /* 0x0000000d1700720c */ /* 0x080fe40003f46270 */
[-C--:B------:R-:W-:Y:S02]  /*48e0*/  ISETP.GE.AND P4, PT, R22, R13.reuse, PT ;  /* 0x0000000d1600720c */ /* 0x080fe40003f86270 */
[----:B------:R-:W-:Y:S02]  /*48f0*/  ISETP.GE.AND P3, PT, R19, R13, PT ;  /* 0x0000000d1300720c */ /* 0x000fe40003f66270 */
[----:B-1----:R-:W-:Y:S01]  /*4900*/  FMNMX.FTZ R164, R3, R2, !PT ;  /* 0x0000000203a47209 */ /* 0x002fe20007810000 */
[----:B------:R-:W-:-:S03]  /*4910*/  FFMA.FTZ R2, R35, UR18, -R12 ;  /* 0x0000001223027c23 */ /* 0x000fc6000801080c */
[----:B------:R-:W-:Y:S01]  /*4920*/  FSETP.NEU.FTZ.AND P1, PT, R164, -INF , PT ;  /* 0xff800000a400780b */ /* 0x000fe20003f3d000 */
[----:B------:R1:W-:Y:S01]  /*4930*/  MUFU.EX2 R204, R2 ;  /* 0x0000000200cc7308 */ /* 0x0003e20000000800 */
[----:B--2---:R-:W-:Y:S01]  /*4940*/  FFMA.FTZ R0, R14, UR18, -R12 ;  /* 0x000000120e007c23 */ /* 0x004fe2000801080c */
[----:B------:R-:W-:Y:S02]  /*4950*/  VIADDMNMX R14, R25, 0x8, R28, PT ;  /* 0x00000008190e7846 */ /* 0x000fe4000380011c */
[----:B------:R-:W-:-:S04]  /*4960*/  FSEL R28, R68, -INF , !P3 ;  /* 0xff800000441c7808 */ /* 0x000fc80005800000 */
[----:B------:R2:W3:Y:S01]  /*4970*/  MUFU.EX2 R202, R0 ;  /* 0x0000000000ca7308 */ /* 0x0004e20000000800 */
[----:B------:R-:W-:Y:S02]  /*4980*/  ISETP.GE.AND P5, PT, R22, R14, PT ;  /* 0x0000000e1600720c */ /* 0x000fe40003fa6270 */
[----:B------:R-:W-:Y:S02]  /*4990*/  FSEL R22, R100, -INF , !P2 ;  /* 0xff80000064167808 */ /* 0x000fe40005000000 */
[-C--:B------:R-:W-:Y:S02]  /*49a0*/  ISETP.GE.AND P2, PT, R18, R13.reuse, PT ;  /* 0x0000000d1200720c */ /* 0x080fe40003f46270 */
[-C--:B------:R-:W-:Y:S01]  /*49b0*/  ISETP.GE.AND P3, PT, R16, R13.reuse, PT ;  /* 0x0000000d1000720c */ /* 0x080fe20003f66270 */
[----:B-1----:R-:W-:Y:S01]  /*49c0*/  FFMA.FTZ R2, R36, UR18, -R12 ;  /* 0x0000001224027c23 */ /* 0x002fe2000801080c */
[----:B------:R-:W-:Y:S02]  /*49d0*/  FSEL R35, R69, -INF , !P2 ;  /* 0xff80000045237808 */ /* 0x000fe40005000000 */
[-C--:B------:R-:W-:Y:S01]  /*49e0*/  ISETP.GE.AND P2, PT, R15, R13.reuse, PT ;  /* 0x0000000d0f00720c */ /* 0x080fe20003f46270 */
[----:B------:R1:W4:Y:S03]  /*49f0*/  MUFU.EX2 R197, R2 ;  /* 0x0000000200c57308 */ /* 0x0003260000000800 */
[----:B------:R-:W-:Y:S01]  /*4a00*/  FSEL R42, R116, -INF , !P2 ;  /* 0xff800000742a7808 */ /* 0x000fe20005000000 */
[----:B--2---:R-:W-:Y:S01]  /*4a10*/  FMUL.FTZ R0, R164, UR18 ;  /* 0x00000012a4007c20 */ /* 0x004fe20008410000 */
[----:B------:R-:W-:-:S02]  /*4a20*/  ISETP.GE.AND P2, PT, R27, R13, PT ;  /* 0x0000000d1b00720c */ /* 0x000fc40003f46270 */
[----:B---3--:R-:W-:Y:S02]  /*4a30*/  F2FP.F16.F32.PACK_AB R4, R202, R219 ;  /* 0x000000dbca04723e */ /* 0x008fe400000000ff */
[----:B------:R-:W-:Y:S02]  /*4a40*/  FSEL R3, R0, RZ, P1 ;  /* 0x000000ff00037208 */ /* 0x000fe40000800000 */
[----:B------:R-:W-:Y:S02]  /*4a50*/  ISETP.GE.AND P1, PT, R23, R14, PT ;  /* 0x0000000e1700720c */ /* 0x000fe40003f26270 */
[----:B------:R-:W-:Y:S01]  /*4a60*/  FSEL R23, R101, -INF , !P4 ;  /* 0xff80000065177808 */ /* 0x000fe20006000000 */
[----:B------:R-:W-:Y:S01]  /*4a70*/  FFMA.FTZ R0, R37, UR18, -R3 ;  /* 0x0000001225007c23 */ /* 0x000fe20008010803 */
[----:B------:R-:W-:Y:S01]  /*4a80*/  ISETP.GE.AND P4, PT, R17, R13, PT ;  /* 0x0000000d1100720c */ /* 0x000fe20003f86270 */
[----:B-1----:R-:W-:Y:S01]  /*4a90*/  FFMA.FTZ R2, R41, UR18, -R12 ;  /* 0x0000001229027c23 */ /* 0x002fe2000801080c */
[----:B------:R-:W-:Y:S01]  /*4aa0*/  FSEL R147, R181, -INF , !P2 ;  /* 0xff800000b5937808 */ /* 0x000fe20005000000 */
[----:B------:R1:W-:Y:S01]  /*4ab0*/  MUFU.EX2 R63, R0 ;  /* 0x00000000003f7308 */ /* 0x0003e20000000800 */
[----:B------:R-:W-:-:S02]  /*4ac0*/  FSEL R36, R56, -INF , !P4 ;  /* 0xff80000038247808 */ /* 0x000fc40006000000 */
[-C--:B------:R-:W-:Y:S02]  /*4ad0*/  ISETP.GE.AND P4, PT, R11, R13.reuse, PT ;  /* 0x0000000d0b00720c */ /* 0x080fe40003f86270 */
[-C--:B------:R-:W-:Y:S02]  /*4ae0*/  ISETP.GE.AND P2, PT, R31, R13.reuse, PT ;  /* 0x0000000d1f00720c */ /* 0x080fe40003f46270 */
[----:B------:R-:W-:Y:S01]  /*4af0*/  FSEL R60, R117, -INF , !P4 ;  /* 0xff800000753c7808 */ /* 0x000fe20006000000 */
[----:B------:R2:W-:Y:S01]  /*4b00*/  MUFU.EX2 R212, R2 ;  /* 0x0000000200d47308 */ /* 0x0005e20000000800 */
[----:B------:R-:W-:Y:S02]  /*4b10*/  ISETP.GE.AND P4, PT, R29, R13, PT ;  /* 0x0000000d1d00720c */ /* 0x000fe40003f86270 */
[----:B------:R-:W-:Y:S02]  /*4b20*/  FSEL R188, R188, -INF , !P2 ;  /* 0xff800000bcbc7808 */ /* 0x000fe40005000000 */
[----:B------:R-:W-:-:S02]  /*4b30*/  FSEL R169, R184, -INF , !P4 ;  /* 0xff800000b8a97808 */ /* 0x000fc40006000000 */
[-C--:B------:R-:W-:Y:S01]  /*4b40*/  ISETP.GE.AND P4, PT, R32, R13.reuse, PT ;  /* 0x0000000d2000720c */ /* 0x080fe20003f86270 */
[----:B-1----:R-:W-:Y:S01]  /*4b50*/  FFMA.FTZ R0, R38, UR18, -R3 ;  /* 0x0000001226007c23 */ /* 0x002fe20008010803 */
[----:B------:R-:W-:Y:S02]  /*4b60*/  FSEL R38, R57, -INF , !P3 ;  /* 0xff80000039267808 */ /* 0x000fe40005800000 */
[-C--:B------:R-:W-:Y:S01]  /*4b70*/  ISETP.GE.AND P3, PT, R26, R13.reuse, PT ;  /* 0x0000000d1a00720c */ /* 0x080fe20003f66270 */
[----:B------:R1:W3:Y:S01]  /*4b80*/  MUFU.EX2 R21, R0 ;  /* 0x0000000000157308 */ /* 0x0002e20000000800 */
[-C--:B------:R-:W-:Y:S02]  /*4b90*/  ISETP.GE.AND P2, PT, R34, R13.reuse, PT ;  /* 0x0000000d2200720c */ /* 0x080fe40003f46270 */
[----:B------:R-:W-:Y:S01]  /*4ba0*/  FSEL R146, R180, -INF , !P3 ;  /* 0xff800000b4927808 */ /* 0x000fe20005800000 */
[----:B--2---:R-:W-:Y:S01]  /*4bb0*/  FFMA.FTZ R2, R43, UR18, -R12 ;  /* 0x000000122b027c23 */ /* 0x004fe2000801080c */
[----:B------:R-:W-:-:S02]  /*4bc0*/  ISETP.GE.AND P3, PT, R30, R13, PT ;  /* 0x0000000d1e00720c */ /* 0x000fc40003f66270 */
[----:B------:R-:W-:Y:S01]  /*4bd0*/  FSEL R201, R189, -INF , !P4 ;  /* 0xff800000bdc97808 */ /* 0x000fe20006000000 */
[----:B------:R2:W-:Y:S01]  /*4be0*/  MUFU.EX2 R250, R2 ;  /* 0x0000000200fa7308 */ /* 0x0005e20000000800 */
[----:B------:R-:W-:Y:S02]  /*4bf0*/  FSEL R170, R185, -INF , !P3 ;  /* 0xff800000b9aa7808 */ /* 0x000fe40005800000 */
[----:B------:R-:W-:Y:S02]  /*4c00*/  ISETP.GE.AND P3, PT, R33, R13, PT ;  /* 0x0000000d2100720c */ /* 0x000fe40003f66270 */
[----:B------:R-:W-:Y:S02]  /*4c10*/  ISETP.GE.AND P4, PT, R19, R14, PT ;  /* 0x0000000e1300720c */ /* 0x000fe40003f86270 */
[----:B------:R-:W-:Y:S01]  /*4c20*/  FSEL R200, R112, -INF , !P3 ;  /* 0xff80000070c87808 */ /* 0x000fe20005800000 */
[----:B-1----:R-:W-:Y:S01]  /*4c30*/  FFMA.FTZ R0, R39, UR18, -R3 ;  /* 0x0000001227007c23 */ /* 0x002fe20008010803 */
[----:B------:R-:W-:-:S02]  /*4c40*/  FSEL R189, R113, -INF , !P2 ;  /* 0xff80000071bd7808 */ /* 0x000fc40005000000 */
[-C--:B------:R-:W-:Y:S01]  /*4c50*/  ISETP.GE.AND P3, PT, R18, R14.reuse, PT ;  /* 0x0000000e1200720c */ /* 0x080fe20003f66270 */
[----:B------:R1:W-:Y:S01]  /*4c60*/  MUFU.EX2 R216, R0 ;  /* 0x0000000000d87308 */ /* 0x0003e20000000800 */
[-C--:B------:R-:W-:Y:S02]  /*4c70*/  ISETP.GE.AND P2, PT, R17, R14.reuse, PT ;  /* 0x0000000e1100720c */ /* 0x080fe40003f46270 */
[----:B------:R-:W-:Y:S01]  /*4c80*/  FSEL R37, R102, -INF , !P1 ;  /* 0xff80000066257808 */ /* 0x000fe20004800000 */
[----:B--2---:R-:W-:Y:S01]  /*4c90*/  FFMA.FTZ R2, R44, UR18, -R12 ;  /* 0x000000122c027c23 */ /* 0x004fe2000801080c */
[----:B------:R-:W-:Y:S02]  /*4ca0*/  FSEL R19, R103, -INF , !P5 ;  /* 0xff80000067137808 */ /* 0x000fe40006800000 */
[----:B------:R-:W-:Y:S01]  /*4cb0*/  FSEL R18, R70, -INF , !P4 ;  /* 0xff80000046127808 */ /* 0x000fe20006000000 */
[----:B------:R2:W-:Y:S01]  /*4cc0*/  MUFU.EX2 R205, R2 ;  /* 0x0000000200cd7308 */ /* 0x0005e20000000800 */
[----:B------:R-:W-:-:S02]  /*4cd0*/  ISETP.GE.AND P1, PT, R16, R14, PT ;  /* 0x0000000e1000720c */ /* 0x000fc40003f26270 */
[----:B------:R-:W-:Y:S02]  /*4ce0*/  ISETP.GE.AND P5, PT, R15, R14, PT ;  /* 0x0000000e0f00720c */ /* 0x000fe40003fa6270 */
[----:B------:R-:W-:Y:S02]  /*4cf0*/  FSEL R17, R71, -INF , !P3 ;  /* 0xff80000047117808 */ /* 0x000fe40005800000 */
[----:B------:R-:W-:Y:S01]  /*4d00*/  FSEL R39, R58, -INF , !P2 ;  /* 0xff8000003a277808 */ /* 0x000fe20005000000 */
[----:B-1----:R-:W-:Y:S01]  /*4d10*/  FFMA.FTZ R0, R40, UR18, -R3 ;  /* 0x0000001228007c23 */ /* 0x002fe20008010803 */
[----:B------:R-:W-:Y:S02]  /*4d20*/  IADD3 R40, PT, PT, R171, 0xc040, RZ ;  /* 0x0000c040ab287810 */ /* 0x000fe40007ffe0ff */
[----:B------:R-:W-:Y:S01]  /*4d30*/  FMNMX3.FTZ R8, R37, R19, R18, !PT ;  /* 0x0000001325087276 */ /* 0x000fe20007810012 */
[----:B------:R1:W3:Y:S01]  /*4d40*/  MUFU.EX2 R218, R0 ;  /* 0x0000000000da7308 */ /* 0x0002e20000000800 */
[----:B------:R-:W-:-:S02]  /*4d50*/  FSEL R41, R59, -INF , !P1 ;  /* 0xff8000003b297808 */ /* 0x000fc40004800000 */
[-C--:B------:R-:W-:Y:S01]  /*4d60*/  ISETP.GE.AND P1, PT, R29, R14.reuse, PT ;  /* 0x0000000e1d00720c */ /* 0x080fe20003f26270 */
[----:B--2---:R-:W-:Y:S01]  /*4d70*/  FFMA.FTZ R2, R45, UR18, -R12 ;  /* 0x000000122d027c23 */ /* 0x004fe2000801080c */
[-C--:B------:R-:W-:Y:S01]  /*4d80*/  ISETP.GE.AND P4, PT, R11, R14.reuse, PT ;  /* 0x0000000e0b00720c */ /* 0x080fe20003f86270 */
[----:B------:R-:W-:Y:S01]  /*4d90*/  LDSM.16.MT88.4 R56, [R84+0xc800] ;  /* 0x00c800005438783b */ /* 0x000fe20000004200 */
[----:B------:R-:W-:Y:S01]  /*4da0*/  ISETP.GE.AND P3, PT, R26, R14, PT ;  /* 0x0000000e1a00720c */ /* 0x000fe20003f66270 */
[----:B------:R2:W-:Y:S01]  /*4db0*/  MUFU.EX2 R62, R2 ;  /* 0x00000002003e7308 */ /* 0x0005e20000000800 */
[----:B------:R-:W-:Y:S02]  /*4dc0*/  FSEL R29, R118, -INF , !P5 ;  /* 0xff800000761d7808 */ /* 0x000fe40006800000 */
[----:B------:R-:W-:Y:S02]  /*4dd0*/  FMNMX3.FTZ R8, R8, R17, R39, !PT ;  /* 0x0000001108087276 */ /* 0x000fe40007810027 */
[----:B------:R-:W-:-:S02]  /*4de0*/  FSEL R43, R119, -INF , !P4 ;  /* 0xff800000772b7808 */ /* 0x000fc40006000000 */
[----:B------:R-:W-:Y:S01]  /*4df0*/  FSEL R144, R182, -INF , !P3 ;  /* 0xff800000b6907808 */ /* 0x000fe20005800000 */
[----:B-1----:R-:W-:Y:S01]  /*4e00*/  VIADD R0, R171, 0xc000 ;  /* 0x0000c000ab007836 */ /* 0x002fe20000000000 */
[----:B------:R-:W-:Y:S02]  /*4e10*/  FMNMX3.FTZ R8, R8, R41, R29, !PT ;  /* 0x0000002908087276 */ /* 0x000fe4000781001d */
[----:B------:R-:W-:Y:S01]  /*4e20*/  ISETP.GE.AND P2, PT, R27, R14, PT ;  /* 0x0000000e1b00720c */ /* 0x000fe20003f46270 */
[----:B------:R-:W-:Y:S01]  /*4e30*/  @P6 VIADD R40, R0, 0xffffffc0 ;  /* 0xffffffc000286836 */ /* 0x000fe20000000000 */
[----:B------:R-:W-:Y:S02]  /*4e40*/  FMNMX3.FTZ R0, R22, R23, R28, !PT ;  /* 0x0000001716007276 */ /* 0x000fe4000781001c */
[----:B----4-:R-:W-:Y:S01]  /*4e50*/  F2FP.F16.F32.PACK_AB R6, R197, R204 ;  /* 0x000000ccc506723e */ /* 0x010fe200000000ff */
[----:B--2---:R-:W-:Y:S01]  /*4e60*/  FFMA.FTZ R2, R46, UR18, -R3 ;  /* 0x000000122e027c23 */ /* 0x004fe20008010803 */
[----:B------:R-:W-:Y:S01]  /*4e70*/  FMNMX3.FTZ R0, R0, R35, R36, !PT ;  /* 0x0000002300007276 */ /* 0x000fe20007810024 */
[----:B------:R-:W-:Y:S01]  /*4e80*/  IMAD.IADD R145, R156, 0x1, R40 ;  /* 0x000000019c917824 */ /* 0x000fe200078e0228 */
[----:B---3--:R-:W-:Y:S01]  /*4e90*/  F2FP.F16.F32.PACK_AB R5, R21, R63 ;  /* 0x0000003f1505723e */ /* 0x008fe200000000ff */
[----:B------:R1:W2:Y:S01]  /*4ea0*/  MUFU.EX2 R10, R2 ;  /* 0x00000002000a7308 */ /* 0x0002a20000000800 */
[----:B------:R-:W-:Y:S01]  /*4eb0*/  FMNMX3.FTZ R0, R0, R38, R42, !PT ;  /* 0x0000002600007276 */ /* 0x000fe2000781002a */
[----:B------:R-:W-:Y:S01]  /*4ec0*/  LDSM.16.MT88.4 R120, [R40] ;  /* 0x000000002878783b */ /* 0x000fe20000004200 */
[----:B------:R-:W-:-:S02]  /*4ed0*/  F2FP.F16.F32.PACK_AB R7, R218, R216 ;  /* 0x000000d8da07723e */ /* 0x000fc400000000ff */
[----:B------:R-:W-:Y:S01]  /*4ee0*/  FMNMX3.FTZ R0, R0, R60, R146, !PT ;  /* 0x0000003c00007276 */ /* 0x000fe20007810092 */
[----:B------:R-:W-:Y:S01]  /*4ef0*/  LDSM.16.MT88.4 R124, [R145] ;  /* 0x00000000917c783b */ /* 0x000fe20000004200 */
[-C--:B------:R-:W-:Y:S02]  /*4f00*/  ISETP.GE.AND P5, PT, R30, R14.reuse, PT ;  /* 0x0000000e1e00720c */ /* 0x080fe40003fa6270 */
[----:B------:R-:W-:Y:S01]  /*4f10*/  FMNMX3.FTZ R0, R0, R147, R169, !PT ;  /* 0x0000009300007276 */ /* 0x000fe200078100a9 */
[----:B------:R-:W-:Y:S01]  /*4f20*/  LDSM.16.MT88.4 R132, [R40+0x2000] ;  /* 0x002000002884783b */ /* 0x000fe20000004200 */
[----:B------:R-:W-:Y:S01]  /*4f30*/  ISETP.GE.AND P4, PT, R31, R14, PT ;  /* 0x0000000e1f00720c */ /* 0x000fe20003f86270 */
[----:B------:R-:W-:Y:S01]  /*4f40*/  HMMA.16816.F32 R104, R4, R76, RZ ;  /* 0x0000004c0468723c */ /* 0x000fe200000018ff */
[----:B------:R-:W-:Y:S01]  /*4f50*/  FMNMX3.FTZ R0, R0, R170, R188, !PT ;  /* 0x000000aa00007276 */ /* 0x000fe200078100bc */
[----:B------:R-:W-:Y:S01]  /*4f60*/  LDSM.16.MT88.4 R136, [R145+0x2000] ;  /* 0x002000009188783b */ /* 0x000fe20000004200 */
[----:B------:R-:W-:-:S02]  /*4f70*/  FSEL R87, R183, -INF , !P2 ;  /* 0xff800000b7577808 */ /* 0x000fc40005000000 */
[----:B------:R-:W-:Y:S01]  /*4f80*/  FMNMX3.FTZ R0, R0, R201, R200, !PT ;  /* 0x000000c900007276 */ /* 0x000fe200078100c8 */
[----:B-1----:R-:W-:Y:S01]  /*4f90*/  FFMA.FTZ R2, R47, UR18, -R3 ;  /* 0x000000122f027c23 */ /* 0x002fe20008010803 */
[----:B------:R-:W-:Y:S01]  /*4fa0*/  FSEL R86, R186, -INF , !P1 ;  /* 0xff800000ba567808 */ /* 0x000fe20004800000 */
[----:B------:R-:W-:Y:S01]  /*4fb0*/  LDSM.16.MT88.4 R88, [R40+0x800] ;  /* 0x000800002858783b */ /* 0x000fe20000004200 */
[----:B------:R-:W-:Y:S01]  /*4fc0*/  FMNMX.FTZ R0, R189, R0, !PT ;  /* 0x00000000bd007209 */ /* 0x000fe20007810000 */
[----:B------:R1:W3:Y:S01]  /*4fd0*/  MUFU.EX2 R213, R2 ;  /* 0x0000000200d57308 */ /* 0x0002e20000000800 */
[----:B------:R-:W-:Y:S01]  /*4fe0*/  FSEL R85, R187, -INF , !P5 ;  /* 0xff800000bb557808 */ /* 0x000fe20006800000 */
[----:B------:R-:W-:Y:S01]  /*4ff0*/  HMMA.16816.F32 R108, R4, R78, RZ ;  /* 0x0000004e046c723c */ /* 0x000fe200000018ff */
[-C--:B------:R-:W-:Y:S01]  /*5000*/  ISETP.GE.AND P3, PT, R32, R14.reuse, PT ;  /* 0x0000000e2000720c */ /* 0x080fe20003f66270 */
[----:B------:R-:W4:Y:S01]  /*5010*/  SHFL.BFLY PT, R9, R0, 0x2, 0x1f ;  /* 0x0c401f0000097f89 */ /* 0x000f2200000e0000 */
[----:B------:R-:W-:-:S02]  /*5020*/  ISETP.GE.AND P2, PT, R33, R14, PT ;  /* 0x0000000e2100720c */ /* 0x000fc40003f46270 */
[----:B------:R-:W-:Y:S01]  /*5030*/  FSEL R187, R190, -INF , !P4 ;  /* 0xff800000bebb7808 */ /* 0x000fe20006000000 */
[----:B------:R-:W-:Y:S01]  /*5040*/  LDSM.16.MT88.4 R100, [R145+0x800] ;  /* 0x000800009164783b */ /* 0x000fe20000004200 */
[----:B------:R-:W-:Y:S01]  /*5050*/  ISETP.GE.AND P1, PT, R34, R14, PT ;  /* 0x0000000e2200720c */ /* 0x000fe20003f26270 */
[C---:B------:R-:W-:Y:S01]  /*5060*/  HMMA.16816.F32 R160, R4.reuse, R80, RZ ;  /* 0x0000005004a0723c */ /* 0x040fe200000018ff */
[----:B------:R-:W-:Y:S01]  /*5070*/  FSEL R185, R191, -INF , !P3 ;  /* 0xff800000bfb97808 */ /* 0x000fe20005800000 */
[----:B------:R-:W-:Y:S01]  /*5080*/  LDSM.16.MT88.4 R44, [R84+0xe800] ;  /* 0x00e80000542c783b */ /* 0x000fe20000004200 */
[----:B------:R-:W-:Y:S02]  /*5090*/  FSEL R186, R114, -INF , !P2 ;  /* 0xff80000072ba7808 */ /* 0x000fe40005000000 */
[----:B------:R-:W-:Y:S02]  /*50a0*/  FSEL R184, R115, -INF , !P1 ;  /* 0xff80000073b87808 */ /* 0x000fe40004800000 */
[----:B-1----:R-:W-:Y:S01]  /*50b0*/  FMNMX3.FTZ R2, R8, R43, R144, !PT ;  /* 0x0000002b08027276 */ /* 0x002fe20007810090 */
[----:B------:R-:W-:Y:S01]  /*50c0*/  FFMA.FTZ R8, R49, UR18, -R3 ;  /* 0x0000001231087c23 */ /* 0x000fe20008010803 */
[----:B--2---:R-:W-:Y:S01]  /*50d0*/  MOV R190, R10 ;  /* 0x0000000a00be7202 */ /* 0x004fe20000000f00 */
[----:B------:R-:W-:Y:S01]  /*50e0*/  HMMA.16816.F32 R176, R4, R82, RZ ;  /* 0x0000005204b0723c */ /* 0x000fe200000018ff */
[----:B------:R-:W-:Y:S01]  /*50f0*/  FMNMX3.FTZ R2, R2, R87, R86, !PT ;  /* 0x0000005702027276 */ /* 0x000fe20007810056 */
[----:B------:R1:W-:Y:S01]  /*5100*/  MUFU.EX2 R20, R8 ;  /* 0x0000000800147308 */ /* 0x0003e20000000800 */
[----:B------:R-:W-:Y:S01]  /*5110*/  F2FP.F16.F32.PACK_AB R10, R62, R205 ;  /* 0x000000cd3e0a723e */ /* 0x000fe200000000ff */
[----:B------:R-:W-:Y:S01]  /*5120*/  LDSM.16.MT88.4 R112, [R145+0x2800] ;  /* 0x002800009170783b */ /* 0x000fe20000004200 */
[----:B------:R-:W-:-:S02]  /*5130*/  FMNMX3.FTZ R2, R2, R85, R187, !PT ;  /* 0x0000005502027276 */ /* 0x000fc400078100bb */
[----:B----4-:R-:W-:Y:S01]  /*5140*/  FMNMX.FTZ R0, R0, R9, !PT ;  /* 0x0000000900007209 */ /* 0x010fe20007810000 */
[----:B------:R-:W-:Y:S01]  /*5150*/  HMMA.16816.F32 R172, R4, R96, RZ ;  /* 0x0000006004ac723c */ /* 0x000fe200000018ff */
[----:B------:R-:W-:Y:S02]  /*5160*/  FMNMX3.FTZ R2, R2, R185, R186, !PT ;  /* 0x000000b902027276 */ /* 0x000fe400078100ba */
[----:B---3--:R-:W-:Y:S01]  /*5170*/  F2FP.F16.F32.PACK_AB R9, R213, R190 ;  /* 0x000000bed509723e */ /* 0x008fe200000000ff */
[----:B------:R-:W2:Y:S01]  /*5180*/  SHFL.BFLY PT, R15, R0, 0x1, 0x1f ;  /* 0x0c201f00000f7f89 */ /* 0x000ea200000e0000 */
[----:B------:R-:W-:-:S03]  /*5190*/  FMNMX.FTZ R2, R184, R2, !PT ;  /* 0x00000002b8027209 */ /* 0x000fc60007810000 */
[C---:B------:R-:W-:Y:S01]  /*51a0*/  HMMA.16816.F32 R156, R4.reuse, R120, RZ ;  /* 0x00000078049c723c */ /* 0x040fe200000018ff */
[----:B-1----:R-:W-:Y:S01]  /*51b0*/  FFMA.FTZ R8, R50, UR18, -R3 ;  /* 0x0000001232087c23 */ /* 0x002fe20008010803 */
[----:B------:R-:W1:Y:S03]  /*51c0*/  SHFL.BFLY PT, R16, R2, 0x2, 0x1f ;  /* 0x0c401f0002107f89 */ /* 0x000e6600000e0000 */
[----:B------:R3:W4:Y:S03]  /*51d0*/  MUFU.EX2 R30, R8 ;  /* 0x00000008001e7308 */ /* 0x0007260000000800 */
[C---:B------:R-:W-:Y:S08]  /*51e0*/  HMMA.16816.F32 R152, R4.reuse, R124, RZ ;  /* 0x0000007c0498723c */ /* 0x040ff000000018ff */
[----:B------:R-:W-:Y:S01]  /*51f0*/  HMMA.16816.F32 R148, R4, R128, RZ ;  /* 0x000000800494723c */ /* 0x000fe200000018ff */
[----:B--2---:R-:W-:-:S02]  /*5200*/  FMNMX.FTZ R168, R0, R15, !PT ;  /* 0x0000000f00a87209 */ /* 0x004fc40007810000 */
[----:B---3--:R-:W-:-:S05]  /*5210*/  F2FP.F16.F32.PACK_AB R8, R250, R212 ;  /* 0x000000d4fa08723e */ /* 0x008fca00000000ff */
[----:B------:R-:W-:Y:S01]  /*5220*/  HMMA.16816.F32 R140, R4, R132, RZ ;  /* 0x00000084048c723c */ /* 0x000fe200000018ff */
[----:B----4-:R-:W-:Y:S02]  /*5230*/  F2FP.F16.F32.PACK_AB R11, R30, R20 ;  /* 0x000000141e0b723e */ /* 0x010fe400000000ff */
[----:B------:R-:W-:Y:S02]  /*5240*/  FSETP.NEU.FTZ.AND P1, PT, R168, -INF , PT ;  /* 0xff800000a800780b */ /* 0x000fe40003f3d000 */
[----:B-1----:R-:W-:-:S03]  /*5250*/  FMNMX.FTZ R0, R2, R16, !PT ;  /* 0x0000001002007209 */ /* 0x002fc60007810000 */
[----:B------:R-:W-:Y:S01]  /*5260*/  HMMA.16816.F32 R208, R8, R56, R104 ;  /* 0x0000003808d0723c */ /* 0x000fe20000001868 */
[----:B------:R-:W-:Y:S07]  /*5270*/  LDSM.16.MT88.4 R104, [R171+0xe800] ;  /* 0x00e80000ab68783b */ /* 0x000fee0000004200 */
[C---:B------:R-:W-:Y:S08]  /*5280*/  HMMA.16816.F32 R116, R4.reuse, R136, RZ ;  /* 0x000000880474723c */ /* 0x040ff000000018ff */
[C---:B------:R-:W-:Y:S08]  /*5290*/  HMMA.16816.F32 R72, R4.reuse, R98, RZ ;  /* 0x000000620448723c */ /* 0x040ff000000018ff */
[C---:B------:R-:W-:Y:S08]  /*52a0*/  HMMA.16816.F32 R68, R4.reuse, R122, RZ ;  /* 0x0000007a0444723c */ /* 0x040ff000000018ff */
[C---:B------:R-:W-:Y:S08]  /*52b0*/  HMMA.16816.F32 R64, R4.reuse, R126, RZ ;  /* 0x0000007e0440723c */ /* 0x040ff000000018ff */
[C---:B------:R-:W-:Y:S08]  /*52c0*/  HMMA.16816.F32 R52, R4.reuse, R130, RZ ;  /* 0x000000820434723c */ /* 0x040ff000000018ff */
[C---:B------:R-:W-:Y:S08]  /*52d0*/  HMMA.16816.F32 R48, R4.reuse, R134, RZ ;  /* 0x000000860430723c */ /* 0x040ff000000018ff */
[----:B------:R-:W-:Y:S01]  /*52e0*/  HMMA.16816.F32 R24, R4, R138, RZ ;  /* 0x0000008a0418723c */ /* 0x000fe200000018ff */
[----:B------:R-:W-:Y:S01]  /*52f0*/  FMUL.FTZ R4, R168, UR18 ;  /* 0x00000012a8047c20 */ /* 0x000fe20008410000 */
[----:B------:R-:W1:Y:S04]  /*5300*/  SHFL.BFLY PT, R5, R0, 0x1, 0x1f ;  /* 0x0c201f0000057f89 */ /* 0x000e6800000e0000 */
[----:B------:R-:W-:-:S02]  /*5310*/  FSEL R2, R4, RZ, P1 ;  /* 0x000000ff04027208 */ /* 0x000fc40000800000 */
[----:B------:R-:W-:Y:S01]  /*5320*/  HMMA.16816.F32 R180, R8, R58, R108 ;  /* 0x0000003a08b4723c */ /* 0x000fe2000000186c */
[----:B------:R-:W2:Y:S02]  /*5330*/  LDSM.16.MT88.4 R108, [R40+0x2800] ;  /* 0x00280000286c783b */ /* 0x000ea40000004200 */
[----:B------:R-:W-:-:S04]  /*5340*/  FFMA.FTZ R4, R22, UR18, -R2 ;  /* 0x0000001216047c23 */ /* 0x000fc80008010802 */
[----:B------:R3:W-:Y:S01]  /*5350*/  MUFU.EX2 R15, R4 ;  /* 0x00000004000f7308 */ /* 0x0007e20000000800 */
[C---:B------:R-:W-:Y:S08]  /*5360*/  HMMA.16816.F32 R156, R8.reuse, R88, R156 ;  /* 0x00000058089c723c */ /* 0x040ff0000000189c */
[----:B------:R-:W-:Y:S01]  /*5370*/  HMMA.16816.F32 R152, R8, R100, R152 ;  /* 0x000000640898723c */ /* 0x000fe20000001898 */
[----:B-1----:R-:W-:Y:S01]  /*5380*/  FMNMX.FTZ R167, R0, R5, !PT ;  /* 0x0000000500a77209 */ /* 0x002fe20007810000 */
[----:B------:R-:W-:Y:S01]  /*5390*/  FFMA.FTZ R0, R36, UR18, -R2 ;  /* 0x0000001224007c23 */ /* 0x000fe20008010802 */
[----:B------:R-:W-:-:S02]  /*53a0*/  MOV R5, R30 ;  /* 0x0000001e00057202 */ /* 0x000fc40000000f00 */
[----:B------:R-:W-:Y:S01]  /*53b0*/  FSETP.NEU.FTZ.AND P1, PT, R167, -INF , PT ;  /* 0xff800000a700780b */ /* 0x000fe20003f3d000 */
[----:B---3--:R-:W-:Y:S02]  /*53c0*/  FFMA.FTZ R4, R23, UR18, -R2 ;  /* 0x0000001217047c23 */ /* 0x008fe40008010802 */
[C---:B------:R-:W-:Y:S03]  /*53d0*/  HMMA.16816.F32 R228, R8.reuse, R44, R160 ;  /* 0x0000002c08e4723c */ /* 0x040fe600000018a0 */
[----:B------:R-:W-:Y:S01]  /*53e0*/  IMAD.MOV.U32 R6, RZ, RZ, R157 ;  /* 0x000000ffff067224 */ /* 0x000fe200078e009d */
[----:B------:R1:W3:Y:S01]  /*53f0*/  MUFU.EX2 R248, R4 ;  /* 0x0000000400f87308 */ /* 0x0002e20000000800 */
[----:B------:R-:W-:Y:S01]  /*5400*/  MOV R7, R156 ;  /* 0x0000009c00077202 */ /* 0x000fe20000000f00 */
[----:B------:R-:W-:Y:S02]  /*5410*/  IMAD.MOV.U32 R16, RZ, RZ, R158 ;  /* 0x000000ffff107224 */ /* 0x000fe400078e009e */
[----:B------:R-:W-:Y:S03]  /*5420*/  HMMA.16816.F32 R224, R8, R46, R176 ;  /* 0x0000002e08e0723c */ /* 0x000fe600000018b0 */
[----:B------:R-:W-:Y:S01]  /*5430*/  IMAD.MOV.U32 R245, RZ, RZ, R154 ;  /* 0x000000fffff57224 */ /* 0x000fe200078e009a */
[----:B------:R-:W-:Y:S01]  /*5440*/  MOV R154, R16 ;  /* 0x00000010009a7202 */ /* 0x000fe20000000f00 */
[----:B------:R-:W-:Y:S01]  /*5450*/  IMAD.MOV.U32 R247, RZ, RZ, R152 ;  /* 0x000000fffff77224 */ /* 0x000fe200078e0098 */
[----:B------:R-:W-:Y:S01]  /*5460*/  MOV R246, R153 ;  /* 0x0000009900f67202 */ /* 0x000fe20000000f00 */
[----:B------:R-:W-:-:S02]  /*5470*/  IMAD.MOV.U32 R153, RZ, RZ, R206 ;  /* 0x000000ffff997224 */ /* 0x000fc400078e00ce */
[----:B------:R-:W-:Y:S01]  /*5480*/  IMAD.MOV.U32 R152, RZ, RZ, R205 ;  /* 0x000000ffff987224 */ /* 0x000fe200078e00cd */
[----:B------:R-:W-:Y:S01]  /*5490*/  HMMA.16816.F32 R172, R8, R92, R172 ;  /* 0x0000005c08ac723c */ /* 0x000fe200000018ac */
[----:B------:R-:W-:Y:S02]  /*54a0*/  IMAD.MOV.U32 R244, RZ, RZ, R155 ;  /* 0x000000fffff47224 */ /* 0x000fe400078e009b */
[----:B-1----:R-:W-:Y:S01]  /*54b0*/  FFMA.FTZ R4, R28, UR18, -R2 ;  /* 0x000000121c047c23 */ /* 0x002fe20008010802 */
[----:B------:R-:W-:-:S03]  /*54c0*/  IMAD.MOV.U32 R28, RZ, RZ, R159 ;  /* 0x000000ffff1c7224 */ /* 0x000fc600078e009f */
[----:B------:R1:W-:Y:S01]  /*54d0*/  MUFU.EX2 R165, R4 ;  /* 0x0000000400a57308 */ /* 0x0003e20000000800 */
[----:B------:R-:W-:Y:S01]  /*54e0*/  HMMA.16816.F32 R240, R8, R94, R72 ;  /* 0x0000005e08f0723c */ /* 0x000fe20000001848 */
[----:B------:R-:W-:-:S07]  /*54f0*/  IMAD.MOV.U32 R155, RZ, RZ, R28 ;  /* 0x000000ffff9b7224 */ /* 0x000fce00078e001c */
[----:B------:R-:W-:Y:S01]  /*5500*/  HMMA.16816.F32 R232, R8, R90, R68 ;  /* 0x0000005a08e8723c */ /* 0x000fe20000001844 */
[----:B-1----:R-:W-:-:S07]  /*5510*/  FFMA.FTZ R4, R35, UR18, -R2 ;  /* 0x0000001223047c23 */ /* 0x002fce0008010802 */
[C---:B------:R-:W-:Y:S01]  /*5520*/  HMMA.16816.F32 R220, R8.reuse, R102, R64 ;  /* 0x0000006608dc723c */ /* 0x040fe20000001840 */
[----:B------:R-:W-:Y:S01]  /*5530*/  MOV R67, R5 ;  /* 0x0000000500437202 */ /* 0x000fe20000000f00 */
[----:B------:R1:W4:Y:S06]  /*5540*/  MUFU.EX2 R159, R4 ;  /* 0x00000004009f7308 */ /* 0x00032c0000000800 */
[----:B------:R-:W-:Y:S01]  /*5550*/  HMMA.16816.F32 R32, R8, R104, R148 ;  /* 0x000000680820723c */ /* 0x000fe20000001894 */
[----:B------:R-:W-:Y:S01]  /*5560*/  IMAD.MOV.U32 R151, RZ, RZ, R204 ;  /* 0x000000ffff977224 */ /* 0x000fe200078e00cc */
[----:B------:R3:W-:Y:S03]  /*5570*/  MUFU.EX2 R148, R0 ;  /* 0x0000000000947308 */ /* 0x0007e60000000800 */
[----:B------:R-:W-:-:S03]  /*5580*/  IMAD.MOV.U32 R66, RZ, RZ, R151 ;  /* 0x000000ffff427224 */ /* 0x000fc600078e0097 */
[----:B------:R-:W-:Y:S01]  /*5590*/  HMMA.16816.F32 R176, R8, R106, R52 ;  /* 0x0000006a08b0723c */ /* 0x000fe20000001834 */
[----:B-1----:R-:W-:-:S04]  /*55a0*/  FFMA.FTZ R4, R38, UR18, -R2 ;  /* 0x0000001226047c23 */ /* 0x002fc80008010802 */
[----:B------:R1:W-:Y:S03]  /*55b0*/  MUFU.EX2 R249, R4 ;  /* 0x0000000400f97308 */ /* 0x0003e60000000800 */
[----:B--2---:R-:W-:Y:S03]  /*55c0*/  HMMA.16816.F32 R160, R8, R110, R48 ;  /* 0x0000006e08a0723c */ /* 0x004fe60000001830 */
[----:B------:R-:W-:Y:S01]  /*55d0*/  MOV R239, R32 ;  /* 0x0000002000ef7202 */ /* 0x000fe20000000f00 */
[----:B---3--:R-:W-:Y:S01]  /*55e0*/  FMUL.FTZ R0, R167, UR18 ;  /* 0x00000012a7007c20 */ /* 0x008fe20008410000 */
[----:B------:R-:W-:Y:S01]  /*55f0*/  IMAD.MOV.U32 R238, RZ, RZ, R33 ;  /* 0x000000ffffee7224 */ /* 0x000fe200078e0021 */
[----:B------:R-:W-:Y:S01]  /*5600*/  MOV R236, R35 ;  /* 0x0000002300ec7202 */ /* 0x000fe20000000f00 */
[----:B------:R-:W-:-:S02]  /*5610*/  IMAD.MOV.U32 R237, RZ, RZ, R34 ;  /* 0x000000ffffed7224 */ /* 0x000fc400078e0022 */
[----:B------:R-:W-:Y:S01]  /*5620*/  HMMA.16816.F32 R32, R8, R108, R140 ;  /* 0x0000006c0820723c */ /* 0x000fe2000000188c */
[----:B------:R-:W-:Y:S01]  /*5630*/  FSEL R0, R0, RZ, P1 ;  /* 0x000000ff00007208 */ /* 0x000fe20000800000 */
[----:B-1----:R-:W-:-:S06]  /*5640*/  FFMA.FTZ R4, R42, UR18, -R2 ;  /* 0x000000122a047c23 */ /* 0x002fcc0008010802 */
[----:B------:R-:W-:Y:S01]  /*5650*/  HMMA.16816.F32 R204, R8, R114, R24 ;  /* 0x0000007208cc723c */ /* 0x000fe20000001818 */
[----:B------:R-:W-:Y:S01]  /*5660*/  IMAD.MOV.U32 R42, RZ, RZ, R155 ;  /* 0x000000ffff2a7224 */ /* 0x000fe200078e009b */
[----:B------:R1:W-:Y:S09]  /*5670*/  MUFU.EX2 R157, R4 ;  /* 0x00000004009d7308 */ /* 0x0003f20000000800 */
[----:B------:R-:W-:Y:S01]  /*5680*/  IMAD.MOV.U32 R158, RZ, RZ, R34 ;  /* 0x000000ffff9e7224 */ /* 0x000fe200078e0022 */
[----:B------:R-:W-:Y:S01]  /*5690*/  MOV R22, R33 ;  /* 0x0000002100167202 */ /* 0x000fe20000000f00 */
[----:B------:R-:W-:-:S02]  /*56a0*/  IMAD.MOV.U32 R23, RZ, RZ, R35 ;  /* 0x000000ffff177224 */ /* 0x000fc400078e0023 */
[----:B------:R-:W-:Y:S02]  /*56b0*/  IMAD.MOV.U32 R191, RZ, RZ, R32 ;  /* 0x000000ffffbf7224 */ /* 0x000fe400078e0020 */
[----:B------:R-:W-:Y:S01]  /*56c0*/  HMMA.16816.F32 R32, R8, R112, R116 ;  /* 0x000000700820723c */ /* 0x000fe20000001874 */
[----:B------:R-:W-:Y:S02]  /*56d0*/  F2FP.F16.F32.PACK_AB R8, R248, R15 ;  /* 0x0000000ff808723e */ /* 0x000fe400000000ff */
[----:B----4-:R-:W-:Y:S01]  /*56e0*/  F2FP.F16.F32.PACK_AB R10, R159, R165 ;  /* 0x000000a59f0a723e */ /* 0x010fe200000000ff */
[----:B-1----:R-:W-:-:S04]  /*56f0*/  FFMA.FTZ R4, R37, UR18, -R0 ;  /* 0x0000001225047c23 */ /* 0x002fc80008010800 */
[----:B------:R1:W-:Y:S11]  /*5700*/  MUFU.EX2 R156, R4 ;  /* 0x00000004009c7308 */ /* 0x0003f60000000800 */
[----:B------:R-:W-:Y:S01]  /*5710*/  IMAD.MOV.U32 R38, RZ, RZ, R32 ;  /* 0x000000ffff267224 */ /* 0x000fe200078e0020 */
[----:B------:R-:W-:Y:S01]  /*5720*/  MOV R118, R34 ;  /* 0x0000002200767202 */ /* 0x000fe20000000f00 */
[----:B------:R-:W-:-:S02]  /*5730*/  IMAD.MOV.U32 R117, RZ, RZ, R35 ;  /* 0x000000ffff757224 */ /* 0x000fc400078e0023 */
[----:B------:R-:W-:Y:S02]  /*5740*/  IMAD.MOV.U32 R116, RZ, RZ, R33 ;  /* 0x000000ffff747224 */ /* 0x000fe400078e0021 */
[----:B-1----:R-:W-:-:S04]  /*5750*/  FFMA.FTZ R4, R19, UR18, -R0 ;  /* 0x0000001213047c23 */ /* 0x002fc80008010800 */
[----:B------:R1:W2:Y:S02]  /*5760*/  MUFU.EX2 R252, R4 ;  /* 0x0000000400fc7308 */ /* 0x0002a40000000800 */
[----:B-1----:R-:W-:Y:S01]  /*5770*/  FFMA.FTZ R4, R18, UR18, -R0 ;  /* 0x0000001212047c23 */ /* 0x002fe20008010800 */
[----:B--2---:R-:W-:-:S05]  /*5780*/  F2FP.F16.F32.PACK_AB R9, R252, R156 ;  /* 0x0000009cfc09723e */ /* 0x004fca00000000ff */
[----:B------:R1:W-:Y:S02]  /*5790*/  MUFU.EX2 R119, R4 ;  /* 0x0000000400777308 */ /* 0x0003e40000000800 */
[----:B-1----:R-:W-:-:S06]  /*57a0*/  FFMA.FTZ R4, R17, UR18, -R0 ;  /* 0x0000001211047c23 */ /* 0x002fcc0008010800 */
[----:B------:R1:W2:Y:S02]  /*57b0*/  MUFU.EX2 R16, R4 ;  /* 0x0000000400107308 */ /* 0x0002a40000000800 */
[----:B-1----:R-:W-:Y:S01]  /*57c0*/  FFMA.FTZ R4, R60, UR18, -R2 ;  /* 0x000000123c047c23 */ /* 0x002fe20008010802 */
[----:B--2---:R-:W-:-:S05]  /*57d0*/  F2FP.F16.F32.PACK_AB R11, R16, R119 ;  /* 0x00000077100b723e */ /* 0x004fca00000000ff */
[----:B------:R1:W2:Y:S02]  /*57e0*/  MUFU.EX2 R36, R4 ;  /* 0x0000000400247308 */ /* 0x0002a40000000800 */
[----:B------:R-:W-:Y:S01]  /*57f0*/  HMMA.16816.F32 R24, R8, R80, RZ ;  /* 0x000000500818723c */ /* 0x000fe200000018ff */
[----:B------:R-:W-:Y:S01]  /*5800*/  MOV R80, R218 ;  /* 0x000000da00507202 */ /* 0x000fe20000000f00 */
[----:B------:R-:W-:-:S06]  /*5810*/  IMAD.MOV.U32 R81, RZ, RZ, R16 ;  /* 0x000000ffff517224 */ /* 0x000fcc00078e0010 */
[----:B------:R-:W-:Y:S01]  /*5820*/  HMMA.16816.F32 R16, R8, R82, RZ ;  /* 0x000000520810723c */ /* 0x000fe200000018ff */
[----:B------:R-:W-:Y:S02]  /*5830*/  IMAD.MOV.U32 R82, RZ, RZ, R153 ;  /* 0x000000ffff527224 */ /* 0x000fe400078e0099 */
[----:B------:R-:W-:Y:S02]  /*5840*/  IMAD.MOV.U32 R83, RZ, RZ, R38 ;  /* 0x000000ffff537224 */ /* 0x000fe400078e0026 */
[----:B-1----:R-:W-:-:S03]  /*5850*/  FFMA.FTZ R4, R39, UR18, -R0 ;  /* 0x0000001227047c23 */ /* 0x002fc60008010800 */
[C---:B------:R-:W-:Y:S01]  /*5860*/  HMMA.16816.F32 R32, R8.reuse, R76, RZ ;  /* 0x0000004c0820723c */ /* 0x040fe200000018ff */
[----:B------:R1:W-:Y:S01]  /*5870*/  MUFU.EX2 R217, R4 ;  /* 0x0000000400d97308 */ /* 0x0003e20000000800 */
[----:B------:R-:W-:Y:S02]  /*5880*/  MOV R76, R6 ;  /* 0x00000006004c7202 */ /* 0x000fe40000000f00 */
[----:B--2---:R-:W-:Y:S02]  /*5890*/  F2FP.F16.F32.PACK_AB R6, R36, R157 ;  /* 0x0000009d2406723e */ /* 0x004fe400000000ff */
[----:B------:R-:W-:Y:S02]  /*58a0*/  MOV R77, R154 ;  /* 0x0000009a004d7202 */ /* 0x000fe40000000f00 */
[----:B------:R-:W-:Y:S01]  /*58b0*/  HMMA.16816.F32 R52, R8, R96, RZ ;  /* 0x000000600834723c */ /* 0x000fe200000018ff */
[----:B------:R-:W-:Y:S02]  /*58c0*/  IMAD.MOV.U32 R96, RZ, RZ, R63 ;  /* 0x000000ffff607224 */ /* 0x000fe400078e003f */
[----:B------:R-:W-:-:S05]  /*58d0*/  IMAD.MOV.U32 R97, RZ, RZ, R62 ;  /* 0x000000ffff617224 */ /* 0x000fca00078e003e */
[C---:B------:R-:W-:Y:S01]  /*58e0*/  HMMA.16816.F32 R68, R8.reuse, R134, RZ ;  /* 0x000000860844723c */ /* 0x040fe200000018ff */
[----:B------:R-:W-:Y:S02]  /*58f0*/  IMAD.MOV.U32 R135, RZ, RZ, R66 ;  /* 0x000000ffff877224 */ /* 0x000fe400078e0042 */
[----:B-1----:R-:W-:Y:S01]  /*5900*/  FFMA.FTZ R4, R41, UR18, -R0 ;  /* 0x0000001229047c23 */ /* 0x002fe20008010800 */
[----:B------:R-:W-:Y:S02]  /*5910*/  MOV R41, R219 ;  /* 0x000000db00297202 */ /* 0x000fe40000000f00 */
[----:B------:R-:W-:Y:S01]  /*5920*/  MOV R134, R67 ;  /* 0x0000004300867202 */ /* 0x000fe20000000f00 */
[----:B------:R1:W2:Y:S01]  /*5930*/  MUFU.EX2 R251, R4 ;  /* 0x0000000400fb7308 */ /* 0x0002a20000000800 */
[C---:B------:R-:W-:Y:S08]  /*5940*/  HMMA.16816.F32 R48, R8.reuse, R98, RZ ;  /* 0x000000620830723c */ /* 0x040ff000000018ff */
[----:B------:R-:W-:Y:S01]  /*5950*/  HMMA.16816.F32 R64, R8, R138, RZ ;  /* 0x0000008a0840723c */ /* 0x000fe200000018ff */
[----:B------:R-:W-:-:S02]  /*5960*/  IMAD.MOV.U32 R139, RZ, RZ, R96 ;  /* 0x000000ffff8b7224 */ /* 0x000fc400078e0060 */
[----:B------:R-:W-:Y:S02]  /*5970*/  IMAD.MOV.U32 R138, RZ, RZ, R83 ;  /* 0x000000ffff8a7224 */ /* 0x000fe400078e0053 */
[----:B-1----:R-:W-:Y:S01]  /*5980*/  FFMA.FTZ R4, R29, UR18, -R0 ;  /* 0x000000121d047c23 */ /* 0x002fe20008010800 */
[----:B--2---:R-:W-:Y:S02]  /*5990*/  F2FP.F16.F32.PACK_AB R5, R251, R217 ;  /* 0x000000d9fb05723e */ /* 0x004fe400000000ff */
[----:B------:R-:W-:Y:S01]  /*59a0*/  HMMA.16816.F32 R28, R8, R78, RZ ;  /* 0x0000004e081c723c */ /* 0x000fe200000018ff */
[----:B------:R-:W-:Y:S01]  /*59b0*/  IMAD.MOV.U32 R79, RZ, RZ, R7 ;  /* 0x000000ffff4f7224 */ /* 0x000fe200078e0007 */
[----:B------:R1:W-:Y:S01]  /*59c0*/  MUFU.EX2 R219, R4 ;  /* 0x0000000400db7308 */ /* 0x0003e20000000800 */
[----:B------:R-:W-:Y:S02]  /*59d0*/  IMAD.MOV.U32 R78, RZ, RZ, R152 ;  /* 0x000000ffff4e7224 */ /* 0x000fe400078e0098 */
[----:B-1----:R-:W-:Y:S01]  /*59e0*/  FFMA.FTZ R4, R43, UR18, -R0 ;  /* 0x000000122b047c23 */ /* 0x002fe20008010800 */
[----:B------:R-:W-:-:S04]  /*59f0*/  IMAD.MOV.U32 R43, RZ, RZ, R148 ;  /* 0x000000ffff2b7224 */ /* 0x000fc800078e0094 */
[----:B------:R1:W2:Y:S02]  /*5a00*/  MUFU.EX2 R218, R4 ;  /* 0x0000000400da7308 */ /* 0x0002a40000000800 */
[----:B-1----:R-:W-:Y:S02]  /*5a10*/  F2FP.F16.F32.PACK_AB R4, R249, R43 ;  /* 0x0000002bf904723e */ /* 0x002fe400000000ff */
[----:B--2---:R-:W-:-:S07]  /*5a20*/  F2FP.F16.F32.PACK_AB R7, R218, R219 ;  /* 0x000000dbda07723e */ /* 0x004fce00000000ff */
[C---:B------:R-:W-:Y:S08]  /*5a30*/  HMMA.16816.F32 R140, R4.reuse, R44, R24 ;  /* 0x0000002c048c723c */ /* 0x040ff00000001818 */
[----:B------:R-:W-:Y:S08]  /*5a40*/  HMMA.16816.F32 R148, R4, R46, R16 ;  /* 0x0000002e0494723c */ /* 0x000ff00000001810 */
[C---:B------:R-:W-:Y:S08]  /*5a50*/  HMMA.16816.F32 R44, R8.reuse, R120, RZ ;  /* 0x00000078082c723c */ /* 0x040ff000000018ff */
[----:B------:R-:W-:Y:S01]  /*5a60*/  HMMA.16816.F32 R24, R8, R132, RZ ;  /* 0x000000840818723c */ /* 0x000fe200000018ff */
[----:B------:R-:W-:Y:S01]  /*5a70*/  MOV R133, R61 ;  /* 0x0000003d00857202 */ /* 0x000fe20000000f00 */
[----:B------:R-:W-:-:S06]  /*5a80*/  IMAD.MOV.U32 R132, RZ, RZ, R36 ;  /* 0x000000ffff847224 */ /* 0x000fcc00078e0024 */
[C---:B------:R-:W-:Y:S08]  /*5a90*/  HMMA.16816.F32 R72, R4.reuse, R56, R32 ;  /* 0x000000380448723c */ /* 0x040ff00000001820 */
[----:B------:R-:W-:Y:S08]  /*5aa0*/  HMMA.16816.F32 R152, R4, R58, R28 ;  /* 0x0000003a0498723c */ /* 0x000ff0000000181c */
[C---:B------:R-:W-:Y:S08]  /*5ab0*/  HMMA.16816.F32 R32, R8.reuse, R124, RZ ;  /* 0x0000007c0820723c */ /* 0x040ff000000018ff */
[----:B------:R-:W-:Y:S01]  /*5ac0*/  HMMA.16816.F32 R28, R8, R128, RZ ;  /* 0x00000080081c723c */ /* 0x000fe200000018ff */
[----:B------:R-:W-:Y:S01]  /*5ad0*/  IMAD.MOV.U32 R128, RZ, RZ, R119 ;  /* 0x000000ffff807224 */ /* 0x000fe200078e0077 */
[----:B------:R-:W-:-:S06]  /*5ae0*/  MOV R129, R81 ;  /* 0x0000005100817202 */ /* 0x000fcc0000000f00 */
[----:B------:R-:W-:Y:S01]  /*5af0*/  HMMA.16816.F32 R16, R8, R136, RZ ;  /* 0x000000880810723c */ /* 0x000fe200000018ff */
[----:B------:R-:W-:Y:S01]  /*5b00*/  IMAD.MOV.U32 R136, RZ, RZ, R97 ;  /* 0x000000ffff887224 */ /* 0x000fe200078e0061 */
[----:B------:R-:W-:-:S06]  /*5b10*/  MOV R137, R82 ;  /* 0x0000005200897202 */ /* 0x000fcc0000000f00 */
[C---:B------:R-:W-:Y:S08]  /*5b20*/  HMMA.16816.F32 R36, R8.reuse, R122, RZ ;  /* 0x0000007a0824723c */ /* 0x040ff000000018ff */
[C---:B------:R-:W-:Y:S08]  /*5b30*/  HMMA.16816.F32 R56, R8.reuse, R126, RZ ;  /* 0x0000007e0838723c */ /* 0x040ff000000018ff */
[----:B------:R-:W-:Y:S01]  /*5b40*/  HMMA.16816.F32 R60, R8, R130, RZ ;  /* 0x00000082083c723c */ /* 0x000fe200000018ff */
[----:B------:R-:W-:Y:S01]  /*5b50*/  FFMA.FTZ R8, R146, UR18, -R2 ;  /* 0x0000001292087c23 */ /* 0x000fe20008010802 */
        /* <DEDUP_REMOVED lines=15> */
[----:B------:R1:W-:Y:S01]  /*5c50*/  MUFU.EX2 R213, R8 ;  /* 0x0000000800d57308 */ /* 0x0003e20000000800 */
[----:B------:R-:W-:Y:S02]  /*5c60*/  IMAD.MOV.U32 R45, RZ, RZ, R157 ;  /* 0x000000ffff2d7224 */ /* 0x000fe400078e009d */
[----:B------:R-:W-:Y:S01]  /*5c70*/  MOV R44, R47 ;  /* 0x0000002f002c7202 */ /* 0x000fe20000000f00 */
[----:B------:R-:W-:Y:S01]  /*5c80*/  IMAD.MOV.U32 R47, RZ, RZ, R54 ;  /* 0x000000ffff2f7224 */ /* 0x000fe200078e0036 */
[----:B------:R-:W-:Y:S01]  /*5c90*/  MOV R54, R139 ;  /* 0x0000008b00367202 */ /* 0x000fe20000000f00 */
[----:B------:R-:W-:Y:S01]  /*5ca0*/  IMAD.MOV.U32 R139, RZ, RZ, R134 ;  /* 0x000000ffff8b7224 */ /* 0x000fe200078e0086 */
[----:B------:R-:W-:Y:S01]  /*5cb0*/  MOV R134, R197 ;  /* 0x000000c500867202 */ /* 0x000fe20000000f00 */
[C---:B------:R-:W-:Y:S01]  /*5cc0*/  HMMA.16816.F32 R156, R4.reuse, R112, R16 ;  /* 0x00000070049c723c */ /* 0x040fe20000001810 */
[----:B------:R-:W2:Y:S01]  /*5cd0*/  LDL.LU R197, [R1+0x70] ;  /* 0x0000700001c57983 */ /* 0x000ea20000300800 */
[----:B------:R-:W-:Y:S01]  /*5ce0*/  IMAD.MOV.U32 R112, RZ, RZ, R46 ;  /* 0x000000ffff707224 */ /* 0x000fe200078e002e */
[----:B------:R-:W-:Y:S01]  /*5cf0*/  MOV R46, R53 ;  /* 0x00000035002e7202 */ /* 0x000fe20000000f00 */
[----:B------:R-:W-:Y:S01]  /*5d00*/  IMAD.MOV.U32 R53, RZ, RZ, R138 ;  /* 0x000000ffff357224 */ /* 0x000fe200078e008a */
[----:B------:R-:W-:Y:S01]  /*5d10*/  MOV R138, R135 ;  /* 0x00000087008a7202 */ /* 0x000fe20000000f00 */
[----:B------:R-:W3:Y:S01]  /*5d20*/  LDSM.16.MT88.4 R16, [R84+0xf000] ;  /* 0x00f000005410783b */ /* 0x000ee20000004200 */
[----:B------:R-:W-:Y:S01]  /*5d30*/  MOV R135, R43 ;  /* 0x0000002b00877202 */ /* 0x000fe20000000f00 */
[----:B------:R-:W-:Y:S01]  /*5d40*/  HMMA.16816.F32 R92, R4, R94, R48 ;  /* 0x0000005e045c723c */ /* 0x000fe20000001830 */
[----:B-1----:R-:W-:-:S04]  /*5d50*/  FFMA.FTZ R8, R147, UR18, -R2 ;  /* 0x0000001293087c23 */ /* 0x002fc80008010802 */
[----:B------:R1:W-:Y:S03]  /*5d60*/  MUFU.EX2 R214, R8 ;  /* 0x0000000800d67308 */ /* 0x0003e60000000800 */
[C---:B------:R-:W-:Y:S08]  /*5d70*/  HMMA.16816.F32 R80, R4.reuse, R100, R32 ;  /* 0x000000640450723c */ /* 0x040ff00000001820 */
[----:B------:R-:W-:Y:S01]  /*5d80*/  HMMA.16816.F32 R96, R4, R104, R28 ;  /* 0x000000680460723c */ /* 0x000fe2000000181c */
[----:B-1----:R-:W-:-:S07]  /*5d90*/  FFMA.FTZ R8, R169, UR18, -R2 ;  /* 0x00000012a9087c23 */ /* 0x002fce0008010802 */
[C---:B------:R-:W-:Y:S08]  /*5da0*/  HMMA.16816.F32 R124, R4.reuse, R108, R24 ;  /* 0x0000006c047c723c */ /* 0x040ff00000001818 */
[C---:B------:R-:W-:Y:S01]  /*5db0*/  HMMA.16816.F32 R88, R4.reuse, R90, R36 ;  /* 0x0000005a0458723c */ /* 0x040fe20000001824 */
[----:B------:R1:W-:Y:S07]  /*5dc0*/  MUFU.EX2 R215, R8 ;  /* 0x0000000800d77308 */ /* 0x0003ee0000000800 */
[C---:B------:R-:W-:Y:S08]  /*5dd0*/  HMMA.16816.F32 R56, R4.reuse, R102, R56 ;  /* 0x000000660438723c */ /* 0x040ff00000001838 */
[C---:B------:R-:W-:Y:S08]  /*5de0*/  HMMA.16816.F32 R60, R4.reuse, R106, R60 ;  /* 0x0000006a043c723c */ /* 0x040ff0000000183c */
[----:B------:R-:W-:Y:S01]  /*5df0*/  HMMA.16816.F32 R48, R4, R110, R68 ;  /* 0x0000006e0430723c */ /* 0x000fe20000001844 */
[----:B-1----:R-:W-:-:S07]  /*5e00*/  FFMA.FTZ R8, R170, UR18, -R2 ;  /* 0x00000012aa087c23 */ /* 0x002fce0008010802 */
[----:B------:R-:W-:Y:S01]  /*5e10*/  HMMA.16816.F32 R64, R4, R114, R64 ;  /* 0x000000720440723c */ /* 0x000fe20000001840 */
[----:B------:R1:W4:Y:S01]  /*5e20*/  MUFU.EX2 R216, R8 ;  /* 0x0000000800d87308 */ /* 0x0003220000000800 */
[----:B------:R-:W-:Y:S01]  /*5e30*/  IMAD.MOV.U32 R108, RZ, RZ, R247 ;  /* 0x000000ffff6c7224 */ /* 0x000fe200078e00f7 */
[----:B------:R-:W-:Y:S01]  /*5e40*/  MOV R109, R246 ;  /* 0x000000f6006d7202 */ /* 0x000fe20000000f00 */
[----:B------:R-:W-:Y:S01]  /*5e50*/  IMAD.MOV.U32 R104, RZ, RZ, R137 ;  /* 0x000000ffff687224 */ /* 0x000fe200078e0089 */
[----:B------:R-:W3:Y:S01]  /*5e60*/  LDSM.16.MT88.4 R24, [R84+0xd000] ;  /* 0x00d000005418783b */ /* 0x000ee20000004200 */
[----:B------:R-:W-:Y:S01]  /*5e70*/  MOV R146, R78 ;  /* 0x0000004e00927202 */ /* 0x000fe20000000f00 */
[----:B------:R-:W-:Y:S01]  /*5e80*/  IMAD.MOV.U32 R100, RZ, RZ, R79 ;  /* 0x000000ffff647224 */ /* 0x000fe200078e004f */
[----:B------:R-:W-:Y:S01]  /*5e90*/  MOV R101, R76 ;  /* 0x0000004c00657202 */ /* 0x000fe20000000f00 */
[----:B------:R-:W3:Y:S04]  /*5ea0*/  LDSM.16.MT88.4 R32, [R171+0xf000] ;  /* 0x00f00000ab20783b */ /* 0x000ee80000004200 */
[----:B------:R-:W3:Y:S04]  /*5eb0*/  LDSM.16.MT88.4 R36, [R40+0x3000] ;  /* 0x003000002824783b */ /* 0x000ee80000004200 */
[----:B------:R-:W3:Y:S01]  /*5ec0*/  LDSM.16.MT88.4 R28, [R145+0x1000] ;  /* 0x00100000911c783b */ /* 0x000ee20000004200 */
[----:B-1----:R-:W-:Y:S01]  /*5ed0*/  FFMA.FTZ R8, R144, UR18, -R0 ;  /* 0x0000001290087c23 */ /* 0x002fe20008010800 */
[----:B------:R-:W-:Y:S01]  /*5ee0*/  MOV R144, R45 ;  /* 0x0000002d00907202 */ /* 0x000fe20000000f00 */
[----:B------:R-:W-:Y:S01]  /*5ef0*/  IMAD.MOV.U32 R45, RZ, RZ, R52 ;  /* 0x000000ffff2d7224 */ /* 0x000fe200078e0034 */
[----:B------:R-:W-:Y:S01]  /*5f00*/  MOV R52, R55 ;  /* 0x0000003700347202 */ /* 0x000fe20000000f00 */
[----:B------:R-:W-:-:S02]  /*5f10*/  IMAD.MOV.U32 R55, RZ, RZ, R132 ;  /* 0x000000ffff377224 */ /* 0x000fc400078e0084 */
[----:B------:R-:W-:Y:S02]  /*5f20*/  IMAD.MOV.U32 R132, RZ, RZ, R41 ;  /* 0x000000ffff847224 */ /* 0x000fe400078e0029 */
[----:B------:R-:W3:Y:S01]  /*5f30*/  LDL.LU R41, [R1+0x2c] ;  /* 0x00002c0001297983 */ /* 0x000ee20000300800 */
[----:B------:R1:W-:Y:S02]  /*5f40*/  MUFU.EX2 R43, R8 ;  /* 0x00000008002b7308 */ /* 0x0003e40000000800 */
[----:B-1----:R-:W-:-:S06]  /*5f50*/  FFMA.FTZ R8, R87, UR18, -R0 ;  /* 0x0000001257087c23 */ /* 0x002fcc0008010800 */
[----:B------:R1:W-:Y:S01]  /*5f60*/  MUFU.EX2 R169, R8 ;  /* 0x0000000800a97308 */ /* 0x0003e20000000800 */
[----:B------:R-:W-:Y:S02]  /*5f70*/  IMAD.MOV.U32 R87, RZ, RZ, R45 ;  /* 0x000000ffff577224 */ /* 0x000fe400078e002d */
[----:B-1----:R-:W-:-:S05]  /*5f80*/  FFMA.FTZ R8, R86, UR18, -R0 ;  /* 0x0000001256087c23 */ /* 0x002fca0008010800 */
[----:B------:R1:W-:Y:S01]  /*5f90*/  MUFU.EX2 R170, R8 ;  /* 0x0000000800aa7308 */ /* 0x0003e20000000800 */
[----:B------:R-:W-:Y:S01]  /*5fa0*/  MOV R45, R46 ;  /* 0x0000002e002d7202 */ /* 0x000fe20000000f00 */
[----:B------:R-:W-:Y:S01]  /*5fb0*/  IMAD.MOV.U32 R46, RZ, RZ, R47 ;  /* 0x000000ffff2e7224 */ /* 0x000fe200078e002f */
[----:B------:R-:W-:Y:S01]  /*5fc0*/  MOV R47, R52 ;  /* 0x00000034002f7202 */ /* 0x000fe20000000f00 */
[----:B-1----:R-:W-:Y:S01]  /*5fd0*/  FFMA.FTZ R8, R85, UR18, -R0 ;  /* 0x0000001255087c23 */ /* 0x002fe20008010800 */
[----:B------:R-:W-:-:S03]  /*5fe0*/  IMAD.MOV.U32 R85, RZ, RZ, R212 ;  /* 0x000000ffff557224 */ /* 0x000fc600078e00d4 */
[----:B------:R1:W4:Y:S01]  /*5ff0*/  MUFU.EX2 R212, R8 ;  /* 0x0000000800d47308 */ /* 0x0003220000000800 */
[----:B------:R-:W-:Y:S02]  /*6000*/  IMAD.MOV.U32 R52, RZ, RZ, R53 ;  /* 0x000000ffff347224 */ /* 0x000fe400078e0035 */
[----:B------:R-:W-:Y:S01]  /*6010*/  FFMA.FTZ R4, R199, UR18, -R3 ;  /* 0x00000012c7047c23 */ /* 0x000fe20008010803 */
[----:B------:R-:W-:Y:S01]  /*6020*/  MOV R53, R54 ;  /* 0x0000003600357202 */ /* 0x000fe20000000f00 */
[----:B------:R-:W-:Y:S02]  /*6030*/  IMAD.MOV.U32 R54, RZ, RZ, R55 ;  /* 0x000000ffff367224 */ /* 0x000fe400078e0037 */
[----:B-1----:R-:W-:Y:S01]  /*6040*/  FFMA.FTZ R8, R196, UR18, -R12 ;  /* 0x00000012c4087c23 */ /* 0x002fe2000801080c */
[----:B------:R-:W-:-:S03]  /*6050*/  MOV R196, R44 ;  /* 0x0000002c00c47202 */ /* 0x000fc60000000f00 */
[----:B------:R1:W-:Y:S01]  /*6060*/  MUFU.EX2 R44, R8 ;  /* 0x00000008002c7308 */ /* 0x0003e20000000800 */
[----:B------:R-:W-:Y:S01]  /*6070*/  IMAD.MOV.U32 R114, RZ, RZ, R135 ;  /* 0x000000ffff727224 */ /* 0x000fe200078e0087 */
[----:B------:R-:W-:Y:S02]  /*6080*/  MOV R55, R191 ;  /* 0x000000bf00377202 */ /* 0x000fe40000000f00 */
[----:B------:R-:W-:-:S04]  /*6090*/  MOV R135, R132 ;  /* 0x0000008400877202 */ /* 0x000fc80000000f00 */
[----:B------:R4:W-:Y:S01]  /*60a0*/  MUFU.EX2 R132, R4 ;  /* 0x0000000400847308 */ /* 0x0009e20000000800 */
[----:B-1----:R-:W-:-:S07]  /*60b0*/  FFMA.FTZ R8, R195, UR18, -R12 ;  /* 0x00000012c3087c23 */ /* 0x002fce000801080c */
[----:B------:R1:W-:Y:S01]  /*60c0*/  MUFU.EX2 R147, R8 ;  /* 0x0000000800937308 */ /* 0x0003e20000000800 */
[----:B----4-:R-:W-:Y:S01]  /*60d0*/  FFMA.FTZ R4, R192, UR18, -R3 ;  /* 0x00000012c0047c23 */ /* 0x010fe20008010803 */
[----:B-1----:R-:W-:-:S06]  /*60e0*/  FFMA.FTZ R8, R194, UR18, -R12 ;  /* 0x00000012c2087c23 */ /* 0x002fcc000801080c */
[----:B------:R2:W-:Y:S01]  /*60f0*/  MUFU.EX2 R191, R8 ;  /* 0x0000000800bf7308 */ /* 0x0005e20000000800 */
[----:B------:R-:W-:Y:S01]  /*6100*/  MOV R103, R42 ;  /* 0x0000002a00677202 */ /* 0x000fe20000000f00 */
[----:B------:R-:W-:Y:S01]  /*6110*/  IMAD.MOV.U32 R195, RZ, RZ, R11 ;  /* 0x000000ffffc37224 */ /* 0x000fe200078e000b */
[----:B------:R-:W-:Y:S02]  /*6120*/  MOV R194, R10 ;  /* 0x0000000a00c27202 */ /* 0x000fe40000000f00 */
[----:B------:R-:W-:Y:S02]  /*6130*/  F2FP.F16.F32.PACK_AB R10, R216, R215 ;  /* 0x000000d7d80a723e */ /* 0x000fe400000000ff */
[----:B------:R-:W-:Y:S01]  /*6140*/  F2FP.F16.F32.PACK_AB R11, R212, R170 ;  /* 0x000000aad40b723e */ /* 0x000fe200000000ff */
[----:B------:R-:W-:Y:S01]  /*6150*/  IMAD.MOV.U32 R110, RZ, RZ, R245 ;  /* 0x000000ffff6e7224 */ /* 0x000fe200078e00f5 */
[----:B------:R-:W-:Y:S01]  /*6160*/  MOV R111, R244 ;  /* 0x000000f4006f7202 */ /* 0x000fe20000000f00 */
[----:B------:R-:W-:Y:S01]  /*6170*/  IMAD.MOV.U32 R106, RZ, RZ, R45 ;  /* 0x000000ffff6a7224 */ /* 0x000fe200078e002d */
[----:B------:R-:W-:Y:S01]  /*6180*/  MOV R107, R46 ;  /* 0x0000002e006b7202 */ /* 0x000fe20000000f00 */
[----:B------:R-:W-:Y:S01]  /*6190*/  IMAD.MOV.U32 R46, RZ, RZ, R139 ;  /* 0x000000ffff2e7224 */ /* 0x000fe200078e008b */
[----:B------:R-:W-:Y:S01]  /*61a0*/  MOV R45, R138 ;  /* 0x0000008a002d7202 */ /* 0x000fe20000000f00 */
[----:B--2---:R-:W-:-:S04]  /*61b0*/  FFMA.FTZ R8, R197, UR18, -R12 ;  /* 0x00000012c5087c23 */ /* 0x004fc8000801080c */
[----:B------:R1:W2:Y:S02]  /*61c0*/  MUFU.EX2 R113, R8 ;  /* 0x0000000800717308 */ /* 0x0002a40000000800 */
[----:B-1----:R-:W-:-:S06]  /*61d0*/  FFMA.FTZ R8, R198, UR18, -R3 ;  /* 0x00000012c6087c23 */ /* 0x002fcc0008010803 */
[----:B------:R1:W4:Y:S01]  /*61e0*/  MUFU.EX2 R105, R8 ;  /* 0x0000000800697308 */ /* 0x0003220000000800 */
[----:B--2---:R-:W-:Y:S01]  /*61f0*/  F2FP.F16.F32.PACK_AB R6, R113, R191 ;  /* 0x000000bf7106723e */ /* 0x004fe200000000ff */
[----:B------:R-:W-:Y:S01]  /*6200*/  IMAD.MOV.U32 R197, RZ, RZ, R47 ;  /* 0x000000ffffc57224 */ /* 0x000fe200078e002f */
[----:B------:R-:W-:Y:S02]  /*6210*/  MOV R47, R136 ;  /* 0x00000088002f7202 */ /* 0x000fe40000000f00 */
[----:B-1----:R-:W-:Y:S02]  /*6220*/  F2FP.F16.F32.PACK_AB R8, R214, R213 ;  /* 0x000000d5d608723e */ /* 0x002fe400000000ff */
[----:B----4-:R-:W-:Y:S01]  /*6230*/  F2FP.F16.F32.PACK_AB R5, R132, R105 ;  /* 0x000000698405723e */ /* 0x010fe200000000ff */
[----:B---3--:R-:W-:Y:S02]  /*6240*/  IMAD.MOV.U32 R199, RZ, RZ, R41 ;  /* 0x000000ffffc77224 */ /* 0x008fe400078e0029 */
[----:B------:R1:W-:Y:S02]  /*6250*/  MUFU.EX2 R41, R4 ;  /* 0x0000000400297308 */ /* 0x0003e40000000800 */
[----:B-1----:R-:W-:-:S06]  /*6260*/  FFMA.FTZ R4, R193, UR18, -R3 ;  /* 0x00000012c1047c23 */ /* 0x002fcc0008010803 */
[----:B------:R1:W2:Y:S01]  /*6270*/  MUFU.EX2 R42, R4 ;  /* 0x00000004002a7308 */ /* 0x0002a20000000800 */
[----:B------:R-:W-:Y:S01]  /*6280*/  IMAD.MOV.U32 R193, RZ, RZ, R9 ;  /* 0x000000ffffc17224 */ /* 0x000fe200078e0009 */
[----:B------:R-:W-:-:S07]  /*6290*/  F2FP.F16.F32.PACK_AB R9, R169, R43 ;  /* 0x0000002ba909723e */ /* 0x000fce00000000ff */
[----:B------:R-:W-:Y:S01]  /*62a0*/  HMMA.16816.F32 R244, R8, R16, R140 ;  /* 0x0000001008f4723c */ /* 0x000fe2000000188c */
[----:B-1----:R-:W-:Y:S02]  /*62b0*/  F2FP.F16.F32.PACK_AB R4, R147, R44 ;  /* 0x0000002c9304723e */ /* 0x002fe400000000ff */
[----:B--2---:R-:W-:-:S07]  /*62c0*/  F2FP.F16.F32.PACK_AB R7, R42, R41 ;  /* 0x000000292a07723e */ /* 0x004fce00000000ff */
[C---:B------:R-:W-:Y:S01]  /*62d0*/  HMMA.16816.F32 R140, R4.reuse, R18, R224 ;  /* 0x00000012048c723c */ /* 0x040fe200000018e0 */
[----:B------:R-:W-:Y:S01]  /*62e0*/  IMAD.MOV.U32 R227, RZ, RZ, R147 ;  /* 0x000000ffffe37224 */ /* 0x000fe200078e0093 */
[----:B------:R-:W-:Y:S02]  /*62f0*/  MOV R147, R202 ;  /* 0x000000ca00937202 */ /* 0x000fe40000000f00 */
[----:B------:R-:W2:Y:S04]  /*6300*/  LDL.LU R202, [R1+0x6c] ;  /* 0x00006c0001ca7983 */ /* 0x000ea80000300800 */
[----:B------:R-:W-:Y:S01]  /*6310*/  HMMA.16816.F32 R136, R4, R16, R228 ;  /* 0x000000100488723c */ /* 0x000fe200000018e4 */
[----:B------:R-:W3:Y:S01]  /*6320*/  LDL.LU R230, [R1+0x28] ;  /* 0x0000280001e67983 */ /* 0x000ee20000300800 */
[----:B------:R-:W-:Y:S01]  /*6330*/  MOV R198, R52 ;  /* 0x0000003400c67202 */ /* 0x000fe20000000f00 */
[----:B------:R-:W-:Y:S01]  /*6340*/  IMAD.MOV.U32 R86, RZ, RZ, R53 ;  /* 0x000000ffff567224 */ /* 0x000fe200078e0035 */
[----:B------:R-:W-:Y:S01]  /*6350*/  MOV R115, R54 ;  /* 0x0000003600737202 */ /* 0x000fe20000000f00 */
[----:B------:R-:W-:Y:S01]  /*6360*/  IMAD.MOV.U32 R102, RZ, RZ, R77 ;  /* 0x000000ffff667224 */ /* 0x000fe200078e004d */
[----:B------:R-:W-:-:S02]  /*6370*/  MOV R192, R55 ;  /* 0x0000003700c07202 */ /* 0x000fc40000000f00 */
[----:B------:R-:W-:Y:S01]  /*6380*/  HMMA.16816.F32 R68, R8, R24, R72 ;  /* 0x000000180844723c */ /* 0x000fe20000001848 */
[----:B------:R-:W-:-:S07]  /*6390*/  IMAD.MOV.U32 R229, RZ, RZ, R44 ;  /* 0x000000ffffe57224 */ /* 0x000fce00078e002c */
[----:B------:R-:W-:Y:S01]  /*63a0*/  HMMA.16816.F32 R72, R4, R24, R208 ;  /* 0x000000180448723c */ /* 0x000fe200000018d0 */
[----:B------:R-:W-:Y:S01]  /*63b0*/  IMAD.MOV.U32 R208, RZ, RZ, R239 ;  /* 0x000000ffffd07224 */ /* 0x000fe200078e00ef */
[----:B------:R-:W-:Y:S01]  /*63c0*/  MOV R209, R238 ;  /* 0x000000ee00d17202 */ /* 0x000fe20000000f00 */
[----:B------:R-:W-:-:S05]  /*63d0*/  IMAD.MOV.U32 R210, RZ, RZ, R237 ;  /* 0x000000ffffd27224 */ /* 0x000fca00078e00ed */
[----:B------:R-:W-:Y:S01]  /*63e0*/  HMMA.16816.F32 R76, R4, R26, R180 ;  /* 0x0000001a044c723c */ /* 0x000fe200000018b4 */
[----:B------:R-:W-:-:S07]  /*63f0*/  MOV R211, R236 ;  /* 0x000000ec00d37202 */ /* 0x000fce0000000f00 */
[C---:B------:R-:W-:Y:S01]  /*6400*/  HMMA.16816.F32 R52, R8.reuse, R26, R152 ;  /* 0x0000001a0834723c */ /* 0x040fe20000001898 */
[----:B------:R-:W1:Y:S01]  /*6410*/  LDSM.16.MT88.4 R24, [R171+0xd000] ;  /* 0x00d00000ab18783b */ /* 0x000e620000004200 */
[----:B------:R-:W-:Y:S01]  /*6420*/  MOV R152, R45 ;  /* 0x0000002d00987202 */ /* 0x000fe20000000f00 */
[----:B------:R-:W-:Y:S01]  /*6430*/  IMAD.MOV.U32 R153, RZ, RZ, R46 ;  /* 0x000000ffff997224 */ /* 0x000fe200078e002e */
[----:B------:R-:W-:Y:S02]  /*6440*/  MOV R154, R47 ;  /* 0x0000002f009a7202 */ /* 0x000fe40000000f00 */
[----:B------:R-:W-:Y:S02]  /*6450*/  LDSM.16.MT88.4 R44, [R145+0x3000] ;  /* 0x00300000912c783b */ /* 0x000fe40000004200 */
[----:B------:R-:W-:Y:S02]  /*6460*/  HMMA.16816.F32 R236, R8, R18, R148 ;  /* 0x0000001208ec723c */ /* 0x000fe40000001894 */
[----:B------:R-:W4:Y:S06]  /*6470*/  LDSM.16.MT88.4 R16, [R40+0x1000] ;  /* 0x001000002810783b */ /* 0x000f2c0000004200 */
[C---:B------:R-:W-:Y:S01]  /*6480*/  HMMA.16816.F32 R148, R4.reuse, R32, R208 ;  /* 0x000000200494723c */ /* 0x040fe200000018d0 */
        /* <DEDUP_REMOVED lines=10> */
[C---:B------:R-:W-:Y:S08]  /*6530*/  HMMA.16816.F32 R196, R4.reuse, R38, R160 ;  /* 0x0000002604c4723c */ /* 0x040ff000000018a0 */
[C---:B------:R-:W-:Y:S08]  /*6540*/  HMMA.16816.F32 R108, R4.reuse, R28, R108 ;  /* 0x0000001c046c723c */ /* 0x040ff0000000186c */
[----:B-1----:R-:W-:Y:S01]  /*6550*/  HMMA.16816.F32 R180, R4, R26, R240 ;  /* 0x0000001a04b4723c */ /* 0x002fe200000018f0 */
[----:B------:R-:W-:Y:S01]  /*6560*/  MOV R241, R135 ;  /* 0x0000008700f17202 */ /* 0x000fe20000000f00 */
[----:B------:R-:W-:Y:S01]  /*6570*/  IMAD.MOV.U32 R242, RZ, RZ, R132 ;  /* 0x000000fffff27224 */ /* 0x000fe200078e0084 */
[----:B------:R-:W-:-:S03]  /*6580*/  MOV R243, R133 ;  /* 0x0000008500f37202 */ /* 0x000fc60000000f00 */
[----:B------:R-:W-:Y:S01]  /*6590*/  IMAD.MOV.U32 R161, RZ, RZ, R241 ;  /* 0x000000ffffa17224 */ /* 0x000fe200078e00f1 */
[----:B------:R-:W-:Y:S01]  /*65a0*/  MOV R241, R242 ;  /* 0x000000f200f17202 */ /* 0x000fe20000000f00 */
[----:B------:R-:W-:Y:S01]  /*65b0*/  HMMA.16816.F32 R172, R4, R24, R172 ;  /* 0x0000001804ac723c */ /* 0x000fe200000018ac */
[----:B------:R-:W-:Y:S01]  /*65c0*/  IMAD.MOV.U32 R242, RZ, RZ, R243 ;  /* 0x000000fffff27224 */ /* 0x000fe200078e00f3 */
[----:B------:R-:W-:-:S06]  /*65d0*/  MOV R243, R224 ;  /* 0x000000e000f37202 */ /* 0x000fcc0000000f00 */
[C---:B----4-:R-:W-:Y:S08]  /*65e0*/  HMMA.16816.F32 R100, R4.reuse, R16, R100 ;  /* 0x000000100464723c */ /* 0x050ff00000001864 */
[C---:B------:R-:W-:Y:S08]  /*65f0*/  HMMA.16816.F32 R192, R4.reuse, R36, R192 ;  /* 0x0000002404c0723c */ /* 0x040ff000000018c0 */
[C---:B------:R-:W-:Y:S08]  /*6600*/  HMMA.16816.F32 R104, R4.reuse, R18, R232 ;  /* 0x000000120468723c */ /* 0x040ff000000018e8 */
[C---:B------:R-:W-:Y:S08]  /*6610*/  HMMA.16816.F32 R132, R4.reuse, R30, R220 ;  /* 0x0000001e0484723c */ /* 0x040ff000000018dc */
[C---:B------:R-:W-:Y:S08]  /*6620*/  HMMA.16816.F32 R176, R4.reuse, R34, R176 ;  /* 0x0000002204b0723c */ /* 0x040ff000000018b0 */
[C---:B------:R-:W-:Y:S08]  /*6630*/  HMMA.16816.F32 R208, R4.reuse, R44, R208 ;  /* 0x0000002c04d0723c */ /* 0x040ff000000018d0 */
[----:B------:R-:W-:Y:S01]  /*6640*/  HMMA.16816.F32 R204, R4, R46, R204 ;  /* 0x0000002e04cc723c */ /* 0x000fe200000018cc */
[----:B------:R-:W-:Y:S01]  /*6650*/  FFMA.FTZ R4, R188, UR18, -R2 ;  /* 0x00000012bc047c23 */ /* 0x000fe20008010802 */
[----:B------:R-:W-:Y:S01]  /*6660*/  MOV R7, R225 ;  /* 0x000000e100077202 */ /* 0x000fe20000000f00 */
[----:B------:R-:W-:Y:S01]  /*6670*/  IMAD.MOV.U32 R6, RZ, RZ, R226 ;  /* 0x000000ffff067224 */ /* 0x000fe200078e00e2 */
[----:B------:R-:W-:-:S04]  /*6680*/  MOV R5, R227 ;  /* 0x000000e300057202 */ /* 0x000fc80000000f00 */
[C---:B------:R-:W-:Y:S01]  /*6690*/  HMMA.16816.F32 R224, R8.reuse, R24, R120 ;  /* 0x0000001808e0723c */ /* 0x040fe20000001878 */
[----:B------:R1:W-:Y:S07]  /*66a0*/  MUFU.EX2 R24, R4 ;  /* 0x0000000400187308 */ /* 0x0003ee0000000800 */
[----:B------:R-:W-:Y:S01]  /*66b0*/  HMMA.16816.F32 R220, R8, R26, R92 ;  /* 0x0000001a08dc723c */ /* 0x000fe2000000185c */
[----:B-1----:R-:W-:-:S04]  /*66c0*/  FFMA.FTZ R4, R201, UR18, -R2 ;  /* 0x00000012c9047c23 */ /* 0x002fc80008010802 */
[----:B------:R1:W4:Y:S01]  /*66d0*/  MUFU.EX2 R26, R4 ;  /* 0x00000004001a7308 */ /* 0x0003220000000800 */
[----:B------:R-:W-:Y:S01]  /*66e0*/  MOV R162, R228 ;  /* 0x000000e400a27202 */ /* 0x000fe20000000f00 */
[----:B------:R-:W-:Y:S02]  /*66f0*/  IMAD.MOV.U32 R163, RZ, RZ, R229 ;  /* 0x000000ffffa37224 */ /* 0x000fe400078e00e5 */
[----:B------:R-:W-:Y:S02]  /*6700*/  IMAD.MOV.U32 R93, RZ, RZ, R231 ;  /* 0x000000ffff5d7224 */ /* 0x000fe400078e00e7 */
[--C-:B-1----:R-:W-:Y:S01]  /*6710*/  FFMA.FTZ R4, R200, UR18, -R2.reuse ;  /* 0x00000012c8047c23 */ /* 0x102fe20008010802 */
[----:B------:R-:W-:-:S04]  /*6720*/  FFMA.FTZ R2, R189, UR18, -R2 ;  /* 0x00000012bd027c23 */ /* 0x000fc80008010802 */
[----:B------:R1:W-:Y:S01]  /*6730*/  MUFU.EX2 R25, R2 ;  /* 0x0000000200197308 */ /* 0x0003e20000000800 */
[----:B------:R-:W-:Y:S01]  /*6740*/  IMAD.MOV.U32 R95, RZ, RZ, R22 ;  /* 0x000000ffff5f7224 */ /* 0x000fe200078e0016 */
[----:B------:R-:W-:Y:S01]  /*6750*/  MOV R94, R23 ;  /* 0x00000017005e7202 */ /* 0x000fe20000000f00 */
[----:B-1----:R-:W-:Y:S01]  /*6760*/  FFMA.FTZ R2, R187, UR18, -R0 ;  /* 0x00000012bb027c23 */ /* 0x002fe20008010800 */
[----:B------:R-:W-:Y:S01]  /*6770*/  HMMA.16816.F32 R232, R8, R16, R116 ;  /* 0x0000001008e8723c */ /* 0x000fe20000001874 */
[----:B------:R-:W-:Y:S01]  /*6780*/  IMAD.MOV.U32 R121, RZ, RZ, R243 ;  /* 0x000000ffff797224 */ /* 0x000fe200078e00f3 */
[----:B------:R-:W-:Y:S01]  /*6790*/  MOV R122, R242 ;  /* 0x000000f2007a7202 */ /* 0x000fe20000000f00 */
[----:B------:R-:W-:-:S05]  /*67a0*/  IMAD.MOV.U32 R123, RZ, RZ, R241 ;  /* 0x000000ffff7b7224 */ /* 0x000fca00078e00f1 */
[----:B------:R-:W-:Y:S01]  /*67b0*/  HMMA.16816.F32 R116, R8, R32, R96 ;  /* 0x000000200874723c */ /* 0x000fe20000001860 */
[----:B------:R-:W-:Y:S01]  /*67c0*/  MUFU.EX2 R27, R4 ;  /* 0x00000004001b7308 */ /* 0x000fe20000000800 */
[----:B------:R-:W-:Y:S01]  /*67d0*/  IMAD.MOV.U32 R160, RZ, RZ, R250 ;  /* 0x000000ffffa07224 */ /* 0x000fe200078e00fa */
[----:B------:R-:W-:-:S05]  /*67e0*/  MOV R155, R114 ;  /* 0x00000072009b7202 */ /* 0x000fca0000000f00 */
[----:B------:R-:W-:Y:S01]  /*67f0*/  HMMA.16816.F32 R240, R8, R28, R80 ;  /* 0x0000001c08f0723c */ /* 0x000fe20000001850 */
[----:B------:R-:W1:Y:S01]  /*6800*/  LDSM.16.MT88.4 R80, [R84+0xd800] ;  /* 0x00d800005450783b */ /* 0x000e620000004200 */
[----:B------:R-:W-:-:S06]  /*6810*/  IMAD.MOV.U32 R114, RZ, RZ, R115 ;  /* 0x000000ffff727224 */ /* 0x000fcc00078e0073 */
[----:B------:R-:W-:Y:S01]  /*6820*/  HMMA.16816.F32 R60, R8, R34, R60 ;  /* 0x00000022083c723c */ /* 0x000fe2000000183c */
[----:B---3--:R-:W-:-:S07]  /*6830*/  MOV R120, R230 ;  /* 0x000000e600787202 */ /* 0x008fce0000000f00 */
[C---:B------:R-:W-:Y:S01]  /*6840*/  HMMA.16816.F32 R56, R8.reuse, R30, R56 ;  /* 0x0000001e0838723c */ /* 0x040fe20000001838 */
[----:B----4-:R-:W-:Y:S01]  /*6850*/  F2FP.F16.F32.PACK_AB R200, R26, R24 ;  /* 0x000000181ac8723e */ /* 0x010fe200000000ff */
[----:B------:R-:W3:Y:S06]  /*6860*/  LDSM.16.MT88.4 R96, [R40+0x1800] ;  /* 0x001800002860783b */ /* 0x000eec0000004200 */
[----:B------:R-:W-:Y:S01]  /*6870*/  HMMA.16816.F32 R228, R8, R18, R88 ;  /* 0x0000001208e4723c */ /* 0x000fe20000001858 */
[----:B------:R4:W-:Y:S02]  /*6880*/  MUFU.EX2 R18, R2 ;  /* 0x0000000200127308 */ /* 0x0009e40000000800 */
[----:B----4-:R-:W-:-:S06]  /*6890*/  FFMA.FTZ R2, R185, UR18, -R0 ;  /* 0x00000012b9027c23 */ /* 0x010fcc0008010800 */
[----:B------:R4:W1:Y:S02]  /*68a0*/  MUFU.EX2 R22, R2 ;  /* 0x0000000200167308 */ /* 0x0008640000000800 */
[--C-:B----4-:R-:W-:Y:S01]  /*68b0*/  FFMA.FTZ R2, R186, UR18, -R0.reuse ;  /* 0x00000012ba027c23 */ /* 0x110fe20008010800 */
[----:B------:R-:W-:Y:S01]  /*68c0*/  FFMA.FTZ R0, R184, UR18, -R0 ;  /* 0x00000012b8007c23 */ /* 0x000fe20008010800 */
[----:B------:R-:W-:Y:S01]  /*68d0*/  HMMA.16816.F32 R28, R8, R36, R124 ;  /* 0x00000024081c723c */ /* 0x000fe2000000187c */
[----:B-1----:R-:W-:-:S03]  /*68e0*/  F2FP.F16.F32.PACK_AB R201, R22, R18 ;  /* 0x0000001216c9723e */ /* 0x002fc600000000ff */
[----:B------:R-:W-:Y:S04]  /*68f0*/  MUFU.EX2 R23, R2 ;  /* 0x0000000200177308 */ /* 0x000fe80000000800 */
[C---:B------:R-:W-:Y:S08]  /*6900*/  HMMA.16816.F32 R48, R8.reuse, R38, R48 ;  /* 0x000000260830723c */ /* 0x040ff00000001830 */
[C---:B------:R-:W-:Y:S01]  /*6910*/  HMMA.16816.F32 R156, R8.reuse, R44, R156 ;  /* 0x0000002c089c723c */ /* 0x040fe2000000189c */
[----:B------:R1:W-:Y:S07]  /*6920*/  MUFU.EX2 R19, R0 ;  /* 0x0000000000137308 */ /* 0x0003ee0000000800 */
[----:B------:R-:W-:Y:S01]  /*6930*/  HMMA.16816.F32 R64, R8, R46, R64 ;  /* 0x0000002e0840723c */ /* 0x000fe20000001840 */
[----:B------:R-:W-:Y:S01]  /*6940*/  IMAD.MOV.U32 R115, RZ, RZ, R85 ;  /* 0x000000ffff737224 */ /* 0x000fe200078e0055 */
[----:B------:R-:W4:Y:S01]  /*6950*/  LDSM.16.MT88.4 R184, [R171+0xd800] ;  /* 0x00d80000abb8783b */ /* 0x000f220000004200 */
[----:B-1----:R-:W-:Y:S01]  /*6960*/  FFMA.FTZ R0, R93, UR18, -R12 ;  /* 0x000000125d007c23 */ /* 0x002fe2000801080c */
[----:B------:R-:W-:Y:S01]  /*6970*/  MOV R93, R94 ;  /* 0x0000005e005d7202 */ /* 0x000fe20000000f00 */
[----:B------:R-:W-:-:S02]  /*6980*/  IMAD.MOV.U32 R94, RZ, RZ, R95 ;  /* 0x000000ffff5e7224 */ /* 0x000fc400078e005f */
[----:B------:R1:W-:Y:S01]  /*6990*/  MUFU.EX2 R33, R0 ;  /* 0x0000000000217308 */ /* 0x0003e20000000800 */
[----:B------:R-:W-:Y:S01]  /*69a0*/  MOV R95, R120 ;  /* 0x00000078005f7202 */ /* 0x000fe20000000f00 */
        /* <DEDUP_REMOVED lines=8> */
[----:B------:R-:W-:Y:S01]  /*6a30*/  IMAD.MOV.U32 R93, RZ, RZ, R94 ;  /* 0x000000ffff5d7224 */ /* 0x000fe200078e005e */
[----:B------:R-:W-:-:S02]  /*6a40*/  MOV R94, R95 ;  /* 0x0000005f005e7202 */ /* 0x000fc40000000f00 */
        /* <DEDUP_REMOVED lines=8> */
[----:B------:R-:W-:Y:S02]  /*6ad0*/  MOV R87, R249 ;  /* 0x000000f900577202 */ /* 0x000fe40000000f00 */
[----:B------:R-:W-:Y:S01]  /*6ae0*/  MOV R5, R6 ;  /* 0x0000000600057202 */ /* 0x000fe20000000f00 */
[----:B-1----:R-:W-:-:S04]  /*6af0*/  FFMA.FTZ R0, R93, UR18, -R12 ;  /* 0x000000125d007c23 */ /* 0x002fc8000801080c */
[----:B------:R1:W3:Y:S01]  /*6b00*/  MUFU.EX2 R2, R0 ;  /* 0x0000000000027308 */ /* 0x0002e20000000800 */
[----:B------:R-:W-:Y:S01]  /*6b10*/  IMAD.MOV.U32 R6, RZ, RZ, R7 ;  /* 0x000000ffff067224 */ /* 0x000fe200078e0007 */
[----:B------:R-:W-:Y:S01]  /*6b20*/  MOV R7, R160 ;  /* 0x000000a000077202 */ /* 0x000fe20000000f00 */
[----:B------:R-:W-:Y:S01]  /*6b30*/  IMAD.MOV.U32 R160, RZ, RZ, R161 ;  /* 0x000000ffffa07224 */ /* 0x000fe200078e00a1 */
[----:B------:R-:W-:Y:S01]  /*6b40*/  MOV R161, R87 ;  /* 0x0000005700a17202 */ /* 0x000fe20000000f00 */
[----:B------:R-:W-:Y:S02]  /*6b50*/  IMAD.MOV.U32 R87, RZ, RZ, R144 ;  /* 0x000000ffff577224 */ /* 0x000fe400078e0090 */
[----:B-1----:R-:W-:Y:S01]  /*6b60*/  FFMA.FTZ R0, R94, UR18, -R12 ;  /* 0x000000125e007c23 */ /* 0x002fe2000801080c */
[----:B------:R-:W-:Y:S01]  /*6b70*/  IMAD.MOV.U32 R94, RZ, RZ, R95 ;  /* 0x000000ffff5e7224 */ /* 0x000fe200078e005f */
[----:B------:R-:W-:Y:S01]  /*6b80*/  MOV R95, R120 ;  /* 0x00000078005f7202 */ /* 0x000fe20000000f00 */
[----:B------:R-:W-:Y:S01]  /*6b90*/  IMAD.MOV.U32 R120, RZ, RZ, R121 ;  /* 0x000000ffff787224 */ /* 0x000fe200078e0079 */
[----:B------:R-:W-:Y:S01]  /*6ba0*/  MOV R121, R122 ;  /* 0x0000007a00797202 */ /* 0x000fe20000000f00 */
[----:B------:R-:W-:Y:S01]  /*6bb0*/  IMAD.MOV.U32 R122, RZ, RZ, R123 ;  /* 0x000000ffff7a7224 */ /* 0x000fe200078e007b */
[----:B------:R2:W1:Y:S01]  /*6bc0*/  MUFU.EX2 R32, R0 ;  /* 0x0000000000207308 */ /* 0x0004620000000800 */
        /* <DEDUP_REMOVED lines=8> */
[----:B--2---:R-:W-:-:S04]  /*6c50*/  FFMA.FTZ R0, R202, UR18, -R3 ;  /* 0x00000012ca007c23 */ /* 0x004fc80008010803 */
[----:B------:R2:W-:Y:S01]  /*6c60*/  MUFU.EX2 R16, R0 ;  /* 0x0000000000107308 */ /* 0x0005e20000000800 */
[----:B------:R-:W-:Y:S02]  /*6c70*/  MOV R121, R123 ;  /* 0x0000007b00797202 */ /* 0x000fe40000000f00 */
[----:B------:R-:W-:Y:S02]  /*6c80*/  MOV R123, R6 ;  /* 0x00000006007b7202 */ /* 0x000fe40000000f00 */
[----:B------:R-:W-:Y:S02]  /*6c90*/  MOV R6, R161 ;  /* 0x000000a100067202 */ /* 0x000fe40000000f00 */
[----:B------:R-:W-:Y:S02]  /*6ca0*/  MOV R161, R163 ;  /* 0x000000a300a17202 */ /* 0x000fe40000000f00 */
[----:B------:R-:W-:Y:S01]  /*6cb0*/  MOV R163, R153 ;  /* 0x0000009900a37202 */ /* 0x000fe20000000f00 */
[----:B--2---:R-:W-:-:S04]  /*6cc0*/  FFMA.FTZ R0, R203, UR18, -R3 ;  /* 0x00000012cb007c23 */ /* 0x004fc80008010803 */
[----:B------:R2:W4:Y:S01]  /*6cd0*/  MUFU.EX2 R17, R0 ;  /* 0x0000000000117308 */ /* 0x0005220000000800 */
[----:B------:R-:W-:Y:S02]  /*6ce0*/  MOV R153, R114 ;  /* 0x0000007200997202 */ /* 0x000fe40000000f00 */
[----:B------:R-:W-:Y:S01]  /*6cf0*/  MOV R114, R15 ;  /* 0x0000000f00727202 */ /* 0x000fe20000000f00 */
[--C-:B--2---:R-:W-:Y:S01]  /*6d00*/  FFMA.FTZ R0, R94, UR18, -R3.reuse ;  /* 0x000000125e007c23 */ /* 0x104fe20008010803 */
[----:B------:R-:W-:-:S03]  /*6d10*/  FFMA.FTZ R3, R93, UR18, -R3 ;  /* 0x000000125d037c23 */ /* 0x000fc60008010803 */
[----:B------:R-:W-:Y:S01]  /*6d20*/  MUFU.EX2 R15, R0 ;  /* 0x00000000000f7308 */ /* 0x000fe20000000800 */
[----:B------:R-:W-:-:S07]  /*6d30*/  IMAD.MOV.U32 R94, RZ, RZ, R120 ;  /* 0x000000ffff5e7224 */ /* 0x000fce00078e0078 */
[----:B------:R-:W2:Y:S01]  /*6d40*/  MUFU.EX2 R12, R3 ;  /* 0x00000003000c7308 */ /* 0x000ea20000000800 */
[----:B------:R-:W-:Y:S02]  /*6d50*/  IMAD.MOV.U32 R120, RZ, RZ, R122 ;  /* 0x000000ffff787224 */ /* 0x000fe400078e007a */
[----:B------:R-:W-:Y:S02]  /*6d60*/  IMAD.MOV.U32 R122, RZ, RZ, R5 ;  /* 0x000000ffff7a7224 */ /* 0x000fe400078e0005 */
[----:B------:R-:W-:Y:S02]  /*6d70*/  IMAD.MOV.U32 R5, RZ, RZ, R160 ;  /* 0x000000ffff057224 */ /* 0x000fe400078e00a0 */
[----:B------:R-:W-:Y:S02]  /*6d80*/  IMAD.MOV.U32 R160, RZ, RZ, R162 ;  /* 0x000000ffffa07224 */ /* 0x000fe400078e00a2 */
[----:B------:R-:W-:Y:S01]  /*6d90*/  IMAD.MOV.U32 R162, RZ, RZ, R152 ;  /* 0x000000ffffa27224 */ /* 0x000fe200078e0098 */
[----:B---3--:R-:W-:Y:S01]  /*6da0*/  MOV R35, R2 ;  /* 0x0000000200237202 */ /* 0x008fe20000000f00 */
        /* <DEDUP_REMOVED lines=13> */
[----:B------:R-:W-:-:S02]  /*6e80*/  F2FP.F16.F32.PACK_AB R202, R25, R27 ;  /* 0x0000001b19ca723e */ /* 0x000fc400000000ff */
[----:B------:R-:W-:Y:S02]  /*6e90*/  F2FP.F16.F32.PACK_AB R203, R19, R23 ;  /* 0x0000001713cb723e */ /* 0x000fe400000000ff */
[----:B------:R-:W-:Y:S02]  /*6ea0*/  F2FP.F16.F32.PACK_AB R160, R34, R33 ;  /* 0x0000002122a0723e */ /* 0x000fe400000000ff */
[----:B-1----:R-:W-:Y:S02]  /*6eb0*/  F2FP.F16.F32.PACK_AB R162, R32, R35 ;  /* 0x0000002320a2723e */ /* 0x002fe400000000ff */
[----:B----4-:R-:W-:Y:S02]  /*6ec0*/  F2FP.F16.F32.PACK_AB R161, R17, R16 ;  /* 0x0000001011a1723e */ /* 0x010fe400000000ff */
[----:B--2---:R-:W-:Y:S01]  /*6ed0*/  F2FP.F16.F32.PACK_AB R163, R12, R15 ;  /* 0x0000000f0ca3723e */ /* 0x004fe200000000ff */
[----:B------:R-:W-:Y:S01]  /*6ee0*/  HMMA.16816.F32 R68, R200, R80, R68 ;  /* 0x00000050c844723c */ /* 0x000fe20000001844 */
[----:B------:R-:W-:Y:S01]  /*6ef0*/  IMAD.MOV.U32 R152, RZ, RZ, R154 ;  /* 0x000000ffff987224 */ /* 0x000fe200078e009a */
[----:B------:R-:W-:Y:S01]  /*6f00*/  MOV R3, R95 ;  /* 0x0000005f00037202 */ /* 0x000fe20000000f00 */
[----:B------:R-:W-:-:S02]  /*6f10*/  IMAD.MOV.U32 R154, RZ, RZ, R86 ;  /* 0x000000ffff9a7224 */ /* 0x000fc400078e0056 */
[----:B------:R-:W-:-:S03]  /*6f20*/  IMAD.MOV.U32 R95, RZ, RZ, R191 ;  /* 0x000000ffff5f7224 */ /* 0x000fc600078e00bf */
[----:B------:R-:W-:Y:S01]  /*6f30*/  HMMA.16816.F32 R72, R160, R80, R72 ;  /* 0x00000050a048723c */ /* 0x000fe20000001848 */
[----:B------:R-:W-:Y:S01]  /*6f40*/  MOV R126, R121 ;  /* 0x00000079007e7202 */ /* 0x000fe20000000f00 */
[----:B------:R-:W-:Y:S01]  /*6f50*/  IMAD.MOV.U32 R127, RZ, RZ, R122 ;  /* 0x000000ffff7f7224 */ /* 0x000fe200078e007a */
[----:B------:R-:W-:Y:S01]  /*6f60*/  MOV R88, R123 ;  /* 0x0000007b00587202 */ /* 0x000fe20000000f00 */
[----:B------:R-:W-:-:S04]  /*6f70*/  IMAD.MOV.U32 R37, RZ, RZ, R113 ;  /* 0x000000ffff257224 */ /* 0x000fc800078e0071 */
        /* <DEDUP_REMOVED lines=8> */
[----:B------:R1:W-:Y:S01]  /*7000*/  LDSM.16.MT88.4 R188, [R84+0xf800] ;  /* 0x00f8000054bc783b */ /* 0x0003e20000004200 */
[----:B------:R-:W-:Y:S01]  /*7010*/  IMAD.MOV.U32 R53, RZ, RZ, R120 ;  /* 0x000000ffff357224 */ /* 0x000fe200078e0078 */
[----:B------:R-:W-:Y:S02]  /*7020*/  MOV R94, R114 ;  /* 0x00000072005e7202 */ /* 0x000fe40000000f00 */
[----:B------:R-:W-:Y:S01]  /*7030*/  MOV R120, R130 ;  /* 0x0000008200787202 */ /* 0x000fe20000000f00 */
[----:B------:R-:W-:Y:S01]  /*7040*/  IMAD.MOV.U32 R91, RZ, RZ, R152 ;  /* 0x000000ffff5b7224 */ /* 0x000fe200078e0098 */
[----:B------:R-:W-:Y:S01]  /*7050*/  MOV R55, R93 ;  /* 0x0000005d00377202 */ /* 0x000fe20000000f00 */
[----:B------:R2:W-:Y:S01]  /*7060*/  LDSM.16.MT88.4 R128, [R171+0xf800] ;  /* 0x00f80000ab80783b */ /* 0x0005e20000004200 */
[----:B------:R-:W-:Y:S01]  /*7070*/  MOV R92, R153 ;  /* 0x00000099005c7202 */ /* 0x000fe20000000f00 */
[----:B------:R-:W-:Y:S01]  /*7080*/  IMAD.MOV.U32 R93, RZ, RZ, R154 ;  /* 0x000000ffff5d7224 */ /* 0x000fe200078e009a */
[----:B------:R-:W-:Y:S01]  /*7090*/  MOV R90, R6 ;  /* 0x00000006005a7202 */ /* 0x000fe20000000f00 */
[----:B------:R-:W-:-:S02]  /*70a0*/  IMAD.MOV.U32 R89, RZ, RZ, R5 ;  /* 0x000000ffff597224 */ /* 0x000fc400078e0005 */
[----:B-1----:R-:W-:Y:S02]  /*70b0*/  IMAD.MOV.U32 R84, RZ, RZ, R115 ;  /* 0x000000ffff547224 */ /* 0x002fe400078e0073 */
[----:B------:R-:W1:Y:S01]  /*70c0*/  LDSM.16.MT88.4 R112, [R145+0x1800] ;  /* 0x001800009170783b */ /* 0x000e620000004200 */
[----:B--2---:R-:W-:-:S03]  /*70d0*/  MOV R171, R155 ;  /* 0x0000009b00ab7202 */ /* 0x004fc60000000f00 */
[----:B------:R2:W3:Y:S02]  /*70e0*/  LDSM.16.MT88.4 R152, [R40+0x3800] ;  /* 0x003800002898783b */ /* 0x0004e40000004200 */
[----:B--2---:R-:W-:Y:S02]  /*70f0*/  IMAD.MOV.U32 R40, RZ, RZ, R7 ;  /* 0x000000ffff287224 */ /* 0x004fe400078e0007 */
[----:B------:R2:W4:Y:S01]  /*7100*/  LDSM.16.MT88.4 R4, [R145+0x3800] ;  /* 0x003800009104783b */ /* 0x0005220000004200 */
        /* <DEDUP_REMOVED lines=14> */
[----:B------:R-:W-:Y:S01]  /*71f0*/  MOV R147, R146 ;  /* 0x0000009200937202 */ /* 0x000fe20000000f00 */
[----:B------:R-:W-:-:S02]  /*7200*/  IMAD.MOV.U32 R146, RZ, RZ, R165 ;  /* 0x000000ffff927224 */ /* 0x000fc400078e00a5 */
[----:B------:R-:W-:Y:S02]  /*7210*/  IMAD.MOV.U32 R45, RZ, RZ, R127 ;  /* 0x000000ffff2d7224 */ /* 0x000fe400078e007f */
[----:B------:R-:W-:Y:S02]  /*7220*/  FADD.FTZ R2, R2, R252 ;  /* 0x000000fc02027221 */ /* 0x000fe40000010000 */
[----:B------:R-:W-:Y:S01]  /*7230*/  HMMA.16816.F32 R172, R160, R184, R172 ;  /* 0x000000b8a0ac723c */ /* 0x000fe200000018ac */
[----:B--2---:R-:W-:-:S07]  /*7240*/  MOV R145, R126 ;  /* 0x0000007e00917202 */ /* 0x004fce0000000f00 */
[C---:B------:R-:W-:Y:S01]  /*7250*/  HMMA.16816.F32 R180, R160.reuse, R186, R180 ;  /* 0x000000baa0b4723c */ /* 0x040fe200000018b4 */
[----:B------:R-:W-:Y:S01]  /*7260*/  IMAD.MOV.U32 R86, RZ, RZ, R20 ;  /* 0x000000ffff567224 */ /* 0x000fe200078e0014 */
[----:B------:R2:W5:Y:S04]  /*7270*/  LDL.LU R21, [R1+0x68] ;  /* 0x0000680001157983 */ /* 0x0005680000300800 */
[----:B------:R2:W5:Y:S02]  /*7280*/  LDL.LU R250, [R1+0x64] ;  /* 0x0000640001fa7983 */ /* 0x0005640000300800 */
[C---:B------:R-:W-:Y:S01]  /*7290*/  HMMA.16816.F32 R88, R160.reuse, R96, R100 ;  /* 0x00000060a058723c */ /* 0x040fe20000001864 */
[----:B------:R-:W-:Y:S01]  /*72a0*/  MOV R100, R120 ;  /* 0x0000007800647202 */ /* 0x000fe20000000f00 */
[----:B------:R-:W-:Y:S01]  /*72b0*/  IMAD.MOV.U32 R101, RZ, RZ, R121 ;  /* 0x000000ffff657224 */ /* 0x000fe200078e0079 */
[----:B------:R-:W-:Y:S01]  /*72c0*/  MOV R102, R122 ;  /* 0x0000007a00667202 */ /* 0x000fe20000000f00 */
[----:B------:R-:W-:Y:S01]  /*72d0*/  IMAD.MOV.U32 R103, RZ, RZ, R123 ;  /* 0x000000ffff677224 */ /* 0x000fe200078e007b */
[----:B------:R2:W5:Y:S03]  /*72e0*/  LDL.LU R249, [R1+0x60] ;  /* 0x0000600001f97983 */ /* 0x0005660000300800 */
[C---:B-1----:R-:W-:Y:S01]  /*72f0*/  HMMA.16816.F32 R104, R160.reuse, R112, R108 ;  /* 0x00000070a068723c */ /* 0x042fe2000000186c */
[----:B------:R2:W5:Y:S04]  /*7300*/  LDL.LU R248, [R1+0x5c] ;  /* 0x00005c0001f87983 */ /* 0x0005680000300800 */
[----:B------:R2:W5:Y:S03]  /*7310*/  LDL.LU R165, [R1+0x58] ;  /* 0x0000580001a57983 */ /* 0x0005660000300800 */
[C---:B------:R-:W-:Y:S01]  /*7320*/  HMMA.16816.F32 R108, R160.reuse, R114, R132 ;  /* 0x00000072a06c723c */ /* 0x040fe20000001884 */
[----:B------:R2:W5:Y:S07]  /*7330*/  LDL.LU R20, [R1+0x54] ;  /* 0x0000540001147983 */ /* 0x00056e0000300800 */
[----:B------:R-:W-:Y:S08]  /*7340*/  HMMA.16816.F32 R120, R160, R128, R148 ;  /* 0x00000080a078723c */ /* 0x000ff00000001894 */
[----:B------:R-:W-:Y:S01]  /*7350*/  HMMA.16816.F32 R132, R200, R188, R244 ;  /* 0x000000bcc884723c */ /* 0x000fe200000018f4 */
[----:B------:R-:W-:Y:S01]  /*7360*/  IMAD.MOV.U32 R244, RZ, RZ, R87 ;  /* 0x000000fffff47224 */ /* 0x000fe200078e0057 */
[----:B------:R-:W-:Y:S01]  /*7370*/  MOV R245, R144 ;  /* 0x0000009000f57202 */ /* 0x000fe20000000f00 */
[----:B------:R-:W-:Y:S01]  /*7380*/  IMAD.MOV.U32 R246, RZ, RZ, R147 ;  /* 0x000000fffff67224 */ /* 0x000fe200078e0093 */
[----:B------:R-:W-:-:S04]  /*7390*/  MOV R247, R146 ;  /* 0x0000009200f77202 */ /* 0x000fc80000000f00 */
[----:B---3--:R-:W-:Y:S01]  /*73a0*/  HMMA.16816.F32 R148, R160, R152, R192 ;  /* 0x00000098a094723c */ /* 0x008fe200000018c0 */
[----:B------:R-:W-:Y:S01]  /*73b0*/  FADD.FTZ R0, R0, R244 ;  /* 0x000000f400007221 */ /* 0x000fe20000010000 */
[----:B------:R-:W-:-:S06]  /*73c0*/  FADD.FTZ R3, R3, R245 ;  /* 0x000000f503037221 */ /* 0x000fcc0000010000 */
[----:B------:R-:W-:Y:S01]  /*73d0*/  HMMA.16816.F32 R192, R160, R154, R196 ;  /* 0x0000009aa0c0723c */ /* 0x000fe200000018c4 */
[----:B------:R-:W-:Y:S01]  /*73e0*/  FADD.FTZ R9, R9, R246 ;  /* 0x000000f609097221 */ /* 0x000fe20000010000 */
[----:B------:R-:W-:-:S06]  /*73f0*/  FADD.FTZ R0, R247, R0 ;  /* 0x00000000f7007221 */ /* 0x000fcc0000010000 */
[C---:B------:R-:W-:Y:S08]  /*7400*/  HMMA.16816.F32 R136, R160.reuse, R188, R136 ;  /* 0x000000bca088723c */ /* 0x040ff00000001888 */
[C---:B------:R-:W-:Y:S08]  /*7410*/  HMMA.16816.F32 R140, R160.reuse, R190, R140 ;  /* 0x000000bea08c723c */ /* 0x040ff0000000188c */
[C---:B------:R-:W-:Y:S08]  /*7420*/  HMMA.16816.F32 R124, R160.reuse, R130, R176 ;  /* 0x00000082a07c723c */ /* 0x040ff000000018b0 */
[----:B----4-:R-:W-:Y:S01]  /*7430*/  HMMA.16816.F32 R196, R160, R4, R208 ;  /* 0x00000004a0c4723c */ /* 0x010fe200000018d0 */
[----:B------:R-:W-:-:S07]  /*7440*/  MOV R208, R145 ;  /* 0x0000009100d07202 */ /* 0x000fce0000000f00 */
[----:B------:R-:W-:Y:S01]  /*7450*/  HMMA.16816.F32 R160, R160, R6, R204 ;  /* 0x00000006a0a0723c */ /* 0x000fe200000018cc */
[----:B------:R-:W-:Y:S01]  /*7460*/  MOV R204, R102 ;  /* 0x0000006600cc7202 */ /* 0x000fe20000000f00 */
[----:B------:R-:W-:Y:S01]  /*7470*/  IMAD.MOV.U32 R205, RZ, RZ, R101 ;  /* 0x000000ffffcd7224 */ /* 0x000fe200078e0065 */
[----:B------:R-:W-:Y:S01]  /*7480*/  MOV R206, R100 ;  /* 0x0000006400ce7202 */ /* 0x000fe20000000f00 */
[----:B------:R-:W-:Y:S02]  /*7490*/  IMAD.MOV.U32 R207, RZ, RZ, R103 ;  /* 0x000000ffffcf7224 */ /* 0x000fe400078e0067 */
[----:B------:R-:W-:Y:S01]  /*74a0*/  FADD.FTZ R8, R8, R3 ;  /* 0x0000000308087221 */ /* 0x000fe20000010000 */
[----:B------:R-:W-:Y:S01]  /*74b0*/  FADD.FTZ R2, R204, R2 ;  /* 0x00000002cc027221 */ /* 0x000fe20000010000 */
[----:B------:R-:W-:Y:S01]  /*74c0*/  IMAD.MOV.U32 R209, RZ, RZ, R40 ;  /* 0x000000ffffd17224 */ /* 0x000fe200078e0028 */
[----:B------:R-:W-:Y:S01]  /*74d0*/  MOV R210, R171 ;  /* 0x000000ab00d27202 */ /* 0x000fe20000000f00 */
[----:B------:R-:W-:Y:S01]  /*74e0*/  FADD.FTZ R9, R205, R9 ;  /* 0x00000009cd097221 */ /* 0x000fe20000010000 */
[----:B------:R-:W-:Y:S01]  /*74f0*/  FADD.FTZ R3, R206, R0 ;  /* 0x00000000ce037221 */ /* 0x000fe20000010000 */
[----:B------:R-:W-:Y:S01]  /*7500*/  FADD.FTZ R0, R207, R2 ;  /* 0x00000002cf007221 */ /* 0x000fe20000010000 */
[----:B------:R-:W-:Y:S01]  /*7510*/  IMAD.MOV.U32 R211, RZ, RZ, R84 ;  /* 0x000000ffffd37224 */ /* 0x000fe200078e0054 */
[----:B------:R-:W-:Y:S01]  /*7520*/  MOV R40, R52 ;  /* 0x0000003400287202 */ /* 0x000fe20000000f00 */
[----:B------:R-:W-:Y:S01]  /*7530*/  HMMA.16816.F32 R156, R200, R4, R156 ;  /* 0x00000004c89c723c */ /* 0x000fe2000000189c */
[----:B------:R-:W-:Y:S01]  /*7540*/  FADD.FTZ R2, R208, R8 ;  /* 0x00000008d0027221 */ /* 0x000fe20000010000 */
[----:B------:R-:W-:Y:S01]  /*7550*/  FADD.FTZ R5, R209, R9 ;  /* 0x00000009d1057221 */ /* 0x000fe20000010000 */
[----:B------:R-:W-:-:S02]  /*7560*/  IMAD.MOV.U32 R171, RZ, RZ, R53 ;  /* 0x000000ffffab7224 */ /* 0x000fc400078e0035 */
[----:B------:R-:W-:Y:S01]  /*7570*/  FADD.FTZ R3, R210, R3 ;  /* 0x00000003d2037221 */ /* 0x000fe20000010000 */
[----:B------:R-:W-:Y:S01]  /*7580*/  MOV R52, R54 ;  /* 0x0000003600347202 */ /* 0x000fe20000000f00 */
[----:B------:R-:W-:Y:S01]  /*7590*/  FADD.FTZ R0, R217, R0 ;  /* 0x00000000d9007221 */ /* 0x000fe20000010000 */
[----:B------:R-:W-:Y:S01]  /*75a0*/  FADD.FTZ R4, R211, R2 ;  /* 0x00000002d3047221 */ /* 0x000fe20000010000 */
[----:B------:R-:W-:Y:S01]  /*75b0*/  IMAD.MOV.U32 R53, RZ, RZ, R55 ;  /* 0x000000ffff357224 */ /* 0x000fe200078e0037 */
[----:B------:R-:W-:Y:S01]  /*75c0*/  MOV R54, R10 ;  /* 0x0000000a00367202 */ /* 0x000fe20000000f00 */
[----:B------:R-:W-:Y:S01]  /*75d0*/  FADD.FTZ R5, R40, R5 ;  /* 0x0000000528057221 */ /* 0x000fe20000010000 */
[----:B------:R-:W-:Y:S01]  /*75e0*/  FADD.FTZ R3, R171, R3 ;  /* 0x00000003ab037221 */ /* 0x000fe20000010000 */
        /* <DEDUP_REMOVED lines=44> */
[----:B------:R-:W-:-:S03]  /*78b0*/  FADD.FTZ R0, R12, R0 ;  /* 0x000000000c007221 */ /* 0x000fc60000010000 */
[----:B------:R2:W-:Y:S01]  /*78c0*/  STL [R1+0x14], R3 ;  /* 0x0000140301007387 */ /* 0x0005e20000100800 */
        /* <DEDUP_REMOVED lines=15> */
[----:B------:R-:W-:Y:S01]  /*79c0*/  UMOV UR18, 0xffffffff ;  /* 0xffffffff00127882 */ /* 0x000fe20000000000 */
[----:B------:R-:W-:-:S03]  /*79d0*/  NOP ;  /* 0x0000000000007918 */ /* 0x000fc60000000000 */
[----:B--2---:R-:W-:-:S15]  /*79e0*/  BRA.U !UP2, `(.L_x_92) ;  /* 0x000000ad0adc7547 */ /* 0x004fde000b800000 */
[----:B------:R-:W2:Y:S01]  /*79f0*/  LDL R34, [R1+0x38] ;  /* 0x0000380001227983 */ /* 0x000ea20000100800 */
[----:B------:R-:W1:Y:S01]  /*7a00*/  LDCU.64 UR8, c[0x0][0x3c0] ;  /* 0x00007800ff0877ac */ /* 0x000e620008000a00 */
[----:B------:R-:W-:-:S04]  /*7a10*/  DEPBAR.LE SB0, 0x0 ;  /* 0x000080000000791a */ /* 0x000fc80000000000 */
[----:B------:R-:W3:Y:S01]  /*7a20*/  LDL.LU R35, [R1+0x30] ;  /* 0x0000300001237983 */ /* 0x000ee20000300800 */
[----:B------:R-:W4:Y:S01]  /*7a30*/  LDCU.64 UR4, c[0x0][0x3d8] ;  /* 0x00007b00ff0477ac */ /* 0x000f220008000a00 */
[----:B------:R-:W4:Y:S01]  /*7a40*/  S2R R252, SR_TID.X ;  /* 0x0000000000fc7919 */ /* 0x000f220000002100 */
[----:B------:R-:W-:Y:S01]  /*7a50*/  UIADD3 UR25, UPT, UPT, UR17, -0x2, URZ ;  /* 0xfffffffe11197890 */ /* 0x000fe2000fffe0ff */
[----:B------:R-:W3:Y:S01]  /*7a60*/  LDCU.64 UR6, c[0x0][0x390] ;  /* 0x00007200ff0677ac */ /* 0x000ee20008000a00 */
[----:B------:R-:W-:Y:S02]  /*7a70*/  USHF.R.S32.HI UR27, URZ, 0x1f, UR16 ;  /* 0x0000001fff1b7899 */ /* 0x000fe40008011410 */
[----:B-1----:R-:W-:Y:S02]  /*7a80*/  UIMAD.WIDE.U32 UR28, UR25, UR8, URZ ;  /* 0x00000008191c72a5 */ /* 0x002fe4000f8e00ff */
[----:B------:R-:W-:Y:S02]  /*7a90*/  UIMAD UR25, UR25, UR9, URZ ;  /* 0x00000009191972a4 */ /* 0x000fe4000f8e02ff */
[----:B------:R-:W-:-:S02]  /*7aa0*/  USHF.L.U32 UR26, UR8, 0x4, URZ ;  /* 0x00000004081a7899 */ /* 0x000fc400080006ff */
[----:B----4-:R-:W-:Y:S02]  /*7ab0*/  UIMAD UR21, UR27, UR4, URZ ;  /* 0x000000041b1572a4 */ /* 0x010fe4000f8e02ff */
[----:B------:R-:W-:Y:S02]  /*7ac0*/  UIADD3 UR25, UPT, UPT, UR29, UR25, URZ ;  /* 0x000000191d197290 */ /* 0x000fe4000fffe0ff */
[----:B------:R-:W-:Y:S02]  /*7ad0*/  UIMAD UR21, UR16, UR5, UR21 ;  /* 0x00000005101572a4 */ /* 0x000fe4000f8e0215 */
[----:B------:R-:W-:Y:S02]  /*7ae0*/  USHF.L.U64.HI UR23, UR8, 0x4, UR9 ;  /* 0x0000000408177899 */ /* 0x000fe40008010209 */
[----:B------:R-:W-:-:S06]  /*7af0*/  ULEA UR22, UP0, UR28, UR26, 0x6 ;  /* 0x0000001a1c167291 */ /* 0x000fcc000f8030ff */
[----:B------:R-:W-:Y:S01]  /*7b00*/  IMAD.U32 R7, RZ, RZ, UR22 ;  /* 0x00000016ff077e24 */ /* 0x000fe2000f8e00ff */
[--C-:B------:R-:W-:Y:S02]  /*7b10*/  SHF.R.U32.HI R4, RZ, 0x1, R252.reuse ;  /* 0x00000001ff047819 */ /* 0x100fe400000116fc */
[----:B-----5:R-:W-:-:S05]  /*7b20*/  SHF.R.U32.HI R248, RZ, 0x3, R252 ;  /* 0x00000003fff87819 */ /* 0x020fca00000116fc */
[----:B------:R-:W-:-:S05]  /*7b30*/  IMAD R0, R248, UR9, RZ ;  /* 0x00000009f8007c24 */ /* 0x000fca000f8e02ff */
[----:B------:R1:W-:Y:S01]  /*7b40*/  STL [R1+0x4c], R0 ;  /* 0x00004c0001007387 */ /* 0x0003e20000100800 */
[----:B------:R-:W-:Y:S01]  /*7b50*/  BAR.SYNC.DEFER_BLOCKING 0x0 ;  /* 0x0000000000007b1d */ /* 0x000fe20000010000 */
[----:B--2---:R-:W-:-:S05]  /*7b60*/  IADD3 R2, P1, PT, R34, UR20, RZ ;  /* 0x0000001422027c10 */ /* 0x004fca000ff3e0ff */
[----:B------:R-:W2:Y:S01]  /*7b70*/  S2R R34, SR_TID.X ;  /* 0x0000000000227919 */ /* 0x000ea20000002100 */
[----:B------:R-:W-:Y:S01]  /*7b80*/  IMAD.X R3, RZ, RZ, UR19, P1 ;  /* 0x00000013ff037e24 */ /* 0x000fe200088e06ff */
[----:B---3--:R-:W-:Y:S02]  /*7b90*/  LOP3.LUT R4, R35, 0x8, R4, 0x78, !PT ;  /* 0x0000000823047812 */ /* 0x008fe400078e7804 */
[----:B------:R-:W3:Y:S01]  /*7ba0*/  S2R R35, SR_TID.X ;  /* 0x0000000000237919 */ /* 0x000ee20000002100 */
[----:B------:R-:W-:-:S04]  /*7bb0*/  IMAD.WIDE.U32 R2, R248, UR8, R2 ;  /* 0x00000008f8027c25 */ /* 0x000fc8000f8e0002 */
[----:B------:R-:W-:Y:S02]  /*7bc0*/  IMAD.IADD R3, R3, 0x1, R0 ;  /* 0x0000000103037824 */ /* 0x000fe400078e0200 */
[----:B-1----:R-:W-:-:S04]  /*7bd0*/  IMAD.U32 R0, RZ, RZ, UR4 ;  /* 0x00000004ff007e24 */ /* 0x002fc8000f8e00ff */
[----:B------:R-:W-:Y:S01]  /*7be0*/  IMAD.WIDE.U32 R2, R0, UR16, R2 ;  /* 0x0000001000027c25 */ /* 0x000fe2000f8e0002 */
[----:B------:R-:W-:-:S03]  /*7bf0*/  SHF.L.U32 R0, R252, 0x5, RZ ;  /* 0x00000005fc007819 */ /* 0x000fc600000006ff */
[----:B------:R-:W-:Y:S01]  /*7c00*/  VIADD R3, R3, UR21 ;  /* 0x0000001503037c36 */ /* 0x000fe20008000000 */
[----:B------:R-:W-:Y:S01]  /*7c10*/  ULEA.HI.X UR21, UR28, UR23, UR25, 0x6, UP0 ;  /* 0x000000171c157291 */ /* 0x000fe200080f3419 */
[----:B--2---:R-:W-:-:S05]  /*7c20*/  IMAD.SHL.U32 R34, R34, 0x40, RZ ;  /* 0x0000004022227824 */ /* 0x004fca00078e00ff */
[----:B------:R-:W-:Y:S01]  /*7c30*/  LOP3.LUT R5, R34, 0x200, RZ, 0xc0, !PT ;  /* 0x0000020022057812 */ /* 0x000fe200078ec0ff */
[----:B---3--:R-:W-:-:S03]  /*7c40*/  IMAD.SHL.U32 R35, R35, 0x8, RZ ;  /* 0x0000000823237824 */ /* 0x008fc600078e00ff */
[----:B------:R-:W-:Y:S02]  /*7c50*/  LOP3.LUT R5, R5, 0x7c00, R0, 0xf8, !PT ;  /* 0x00007c0005057812 */ /* 0x000fe400078ef800 */
[C---:B------:R-:W-:Y:S02]  /*7c60*/  LEA R0, P1, R2.reuse, UR6, 0x1 ;  /* 0x0000000602007c11 */ /* 0x040fe4000f8208ff */
[----:B------:R-:W-:Y:S01]  /*7c70*/  LOP3.LUT R22, R5, R4, RZ, 0xfc, !PT ;  /* 0x0000000405167212 */ /* 0x000fe200078efcff */
[----:B------:R-:W-:Y:S01]  /*7c80*/  IMAD.U32 R5, RZ, RZ, UR29 ;  /* 0x0000001dff057e24 */ /* 0x000fe2000f8e00ff */
[----:B------:R-:W-:Y:S01]  /*7c90*/  LOP3.LUT R5, R35, 0x1f8, RZ, 0xc0, !PT ;  /* 0x000001f823057812 */ /* 0x000fe200078ec0ff */
[----:B------:R-:W-:Y:S01]  /*7ca0*/  IMAD.U32 R4, RZ, RZ, UR28 ;  /* 0x0000001cff047e24 */ /* 0x000fe2000f8e00ff */
[----:B------:R-:W-:Y:S01]  /*7cb0*/  LEA.HI.X R2, R2, UR7, R3, 0x1, P1 ;  /* 0x0000000702027c11 */ /* 0x000fe200088f0c03 */
[----:B------:R-:W-:Y:S01]  /*7cc0*/  ULEA UR28, UP0, UR8, UR22, 0x5 ;  /* 0x00000016081c7291 */ /* 0x000fe2000f8028ff */
[----:B------:R-:W-:Y:S01]  /*7cd0*/  LOP3.LUT R16, R5, 0x38, R252, 0x78, !PT ;  /* 0x0000003805107812 */ /* 0x000fe200078e78fc */
[----:B------:R-:W-:Y:S01]  /*7ce0*/  IMAD.U32 R5, RZ, RZ, UR21 ;  /* 0x00000015ff057e24 */ /* 0x000fe2000f8e00ff */
[----:B------:R-:W-:Y:S01]  /*7cf0*/  MOV R3, UR25 ;  /* 0x0000001900037c02 */ /* 0x000fe20008000f00 */
[----:B------:R-:W-:Y:S01]  /*7d00*/  UIADD3 UR25, UP1, UPT, UR22, UR26, URZ ;  /* 0x0000001a16197290 */ /* 0x000fe2000ff3e0ff */
[C---:B------:R-:W-:Y:S01]  /*7d10*/  LEA R8, P1, R4.reuse, R0, 0x7 ;  /* 0x0000000004087211 */ /* 0x040fe200078238ff */
[----:B------:R-:W-:Y:S01]  /*7d20*/  STL [R1+0x50], R16 ;  /* 0x0000501001007387 */ /* 0x000fe20000100800 */
[----:B------:R-:W-:Y:S01]  /*7d30*/  ULEA.HI.X UR26, UR8, UR21, UR9, 0x5, UP0 ;  /* 0x00000015081a7291 */ /* 0x000fe200080f2c09 */
[----:B------:R-:W-:Y:S01]  /*7d40*/  IMAD.U32 R12, RZ, RZ, UR28 ;  /* 0x0000001cff0c7e24 */ /* 0x000fe2000f8e00ff */
[----:B------:R-:W-:Y:S01]  /*7d50*/  UIADD3.X UR23, UPT, UPT, UR21, UR23, URZ, UP1, !UPT ;  /* 0x0000001715177290 */ /* 0x000fe20008ffe4ff */
[----:B------:R-:W2:Y:S01]  /*7d60*/  LDL.LU R171, [R1+0x40] ;  /* 0x0000400001ab7983 */ /* 0x000ea20000300800 */
[----:B------:R-:W-:Y:S01]  /*7d70*/  IMAD.U32 R11, RZ, RZ, UR25 ;  /* 0x00000019ff0b7e24 */ /* 0x000fe2000f8e00ff */
[----:B------:R-:W-:Y:S01]  /*7d80*/  LEA.HI.X R9, R4, R2, R3, 0x7, P1 ;  /* 0x0000000204097211 */ /* 0x000fe200008f3c03 */
[----:B------:R-:W-:Y:S01]  /*7d90*/  IMAD.U32 R15, RZ, RZ, UR26 ;  /* 0x0000001aff0f7e24 */ /* 0x000fe2000f8e00ff */
[----:B------:R-:W-:-:S02]  /*7da0*/  LEA R6, P3, R7, R0, 0x1 ;  /* 0x0000000007067211 */ /* 0x000fc400078608ff */
[----:B------:R-:W-:Y:S02]  /*7db0*/  MOV R3, UR23 ;  /* 0x0000001700037c02 */ /* 0x000fe40008000f00 */
[-C--:B------:R-:W-:Y:S02]  /*7dc0*/  LEA R10, P2, R11, R0.reuse, 0x1 ;  /* 0x000000000b0a7211 */ /* 0x080fe400078408ff */
[----:B------:R-:W-:Y:S02]  /*7dd0*/  LEA R4, P1, R12, R0, 0x1 ;  /* 0x000000000c047211 */ /* 0x000fe400078208ff */
[----:B------:R-:W-:Y:S02]  /*7de0*/  LOP3.LUT R0, R16, 0x1e00, R35, 0xf8, !PT ;  /* 0x00001e0010007812 */ /* 0x000fe400078ef823 */
[-C--:B------:R-:W-:Y:S02]  /*7df0*/  LEA.HI.X R7, R7, R2.reuse, R5, 0x1, P3 ;  /* 0x0000000207077211 */ /* 0x080fe400018f0c05 */
[----:B------:R-:W-:-:S02]  /*7e00*/  LEA.HI.X R11, R11, R2, R3, 0x1, P2 ;  /* 0x000000020b0b7211 */ /* 0x000fc400010f0c03 */
[----:B------:R-:W-:Y:S02]  /*7e10*/  LEA.HI.X R5, R12, R2, R15, 0x1, P1 ;  /* 0x000000020c057211 */ /* 0x000fe400008f0c0f */
[----:B------:R-:W-:Y:S02]  /*7e20*/  LEA R2, R0, UR30, 0x1 ;  /* 0x0000001e00027c11 */ /* 0x000fe4000f8e08ff */
[----:B------:R-:W-:-:S03]  /*7e30*/  LEA R22, R22, UR30, 0x1 ;  /* 0x0000001e16167c11 */ /* 0x000fc6000f8e08ff */
[----:B------:R-:W-:Y:S01]  /*7e40*/  @!PT LDS RZ, [RZ] ;  /* 0x00000000fffff984 */ /* 0x000fe20000000800 */
[----:B------:R-:W-:Y:S01]  /*7e50*/  @!PT LDS RZ, [RZ] ;  /* 0x00000000fffff984 */ /* 0x000fe20000000800 */
[----:B------:R-:W-:Y:S01]  /*7e60*/  @!PT LDS RZ, [RZ] ;  /* 0x00000000fffff984 */ /* 0x000fe20000000800 */
[----:B------:R-:W-:Y:S04]  /*7e70*/  LDGSTS.E.BYPASS.LTC128B.128 [R2+0xc000], desc[UR14][R8.64] ;  /* 0x0c00000008027fae */ /* 0x000fe8000b981a0e */
[----:B------:R-:W-:Y:S04]  /*7e80*/  LDGSTS.E.BYPASS.LTC128B.128 [R2+0xe000], desc[UR14][R8.64+0x80] ;  /* 0x0e00008008027fae */ /* 0x000fe8000b981a0e */
[----:B------:R-:W-:Y:S04]  /*7e90*/  LDGSTS.E.BYPASS.LTC128B.128 [R2+0xc800], desc[UR14][R6.64] ;  /* 0x0c80000006027fae */ /* 0x000fe8000b981a0e */
[----:B------:R-:W-:Y:S04]  /*7ea0*/  LDGSTS.E.BYPASS.LTC128B.128 [R2+0xe800], desc[UR14][R6.64+0x80] ;  /* 0x0e80008006027fae */ /* 0x000fe8000b981a0e */
[----:B------:R-:W-:Y:S04]  /*7eb0*/  LDGSTS.E.BYPASS.LTC128B.128 [R2+0xd000], desc[UR14][R10.64] ;  /* 0x0d0000000a027fae */ /* 0x000fe8000b981a0e */
[----:B------:R-:W-:Y:S04]  /*7ec0*/  LDGSTS.E.BYPASS.LTC128B.128 [R2+0xf000], desc[UR14][R10.64+0x80] ;  /* 0x0f0000800a027fae */ /* 0x000fe8000b981a0e */
[----:B------:R-:W-:Y:S04]  /*7ed0*/  LDGSTS.E.BYPASS.LTC128B.128 [R2+0xd800], desc[UR14][R4.64] ;  /* 0x0d80000004027fae */ /* 0x000fe8000b981a0e */
[----:B------:R1:W-:Y:S04]  /*7ee0*/  LDGSTS.E.BYPASS.LTC128B.128 [R2+0xf800], desc[UR14][R4.64+0x80] ;  /* 0x0f80008004027fae */ /* 0x0003e8000b981a0e */
[----:B------:R-:W-:Y:S04]  /*7ef0*/  LDSM.16.M88.4 R52, [R165+UR30+0x8000] ;  /* 0x0080001ea534783b */ /* 0x000fe80008000200 */
[----:B------:R-:W-:Y:S04]  /*7f00*/  LDSM.16.M88.4 R48, [R165+UR30+0x8800] ;  /* 0x0088001ea530783b */ /* 0x000fe80008000200 */
[----:B------:R-:W-:Y:S04]  /*7f10*/  LDSM.16.M88.4 R44, [R165+UR30+0x9000] ;  /* 0x0090001ea52c783b */ /* 0x000fe80008000200 */
[----:B------:R-:W-:Y:S01]  /*7f20*/  LDSM.16.M88.4 R40, [R165+UR30+0x9800] ;  /* 0x0098001ea528783b */ /* 0x000fe20008000200 */
[----:B------:R-:W-:-:S02]  /*7f30*/  IMAD.MOV.U32 R12, RZ, RZ, 0x20 ;  /* 0x00000020ff0c7424 */ /* 0x000fc400078e00ff */
[----:B------:R-:W-:Y:S01]  /*7f40*/  VIADD R0, R165, UR30 ;  /* 0x0000001ea5007c36 */ /* 0x000fe20008000000 */
[----:B------:R-:W-:Y:S04]  /*7f50*/  LDSM.16.M88.4 R16, [R22] ;  /* 0x000000001610783b */ /* 0x000fe80000000200 */
[----:B------:R-:W0:Y:S04]  /*7f60*/  LDGDEPBAR ;  /* 0x00000000000079af */ /* 0x000e280000000000 */
[----:B-1----:R-:W1:Y:S01]  /*7f70*/  LDSM.16.M88.4 R4, [R22+0x2000] ;  /* 0x002000001604783b */ /* 0x002e620000000200 */
[----:B------:R-:W-:-:S04]  /*7f80*/  SEL R12, R12, 0xffffffe0, !P0 ;  /* 0xffffffe00c0c7807 */ /* 0x000fc80004000000 */
[----:B------:R-:W-:Y:S01]  /*7f90*/  IADD3 R24, PT, PT, R12, R22, RZ ;  /* 0x000000160c187210 */ /* 0x000fe20007ffe0ff */
[----:B------:R-:W-:-:S04]  /*7fa0*/  IMAD.IADD R3, R0, 0x1, R12 ;  /* 0x0000000100037824 */ /* 0x000fc800078e020c */
[----:B------:R-:W-:Y:S04]  /*7fb0*/  LDSM.16.M88.4 R8, [R24+0x2000] ;  /* 0x002000001808783b */ /* 0x000fe80000000200 */
[----:B------:R-:W3:Y:S04]  /*7fc0*/  LDSM.16.M88.4 R36, [R3+0x8000] ;  /* 0x008000000324783b */ /* 0x000ee80000000200 */
[----:B------:R-:W4:Y:S04]  /*7fd0*/  LDSM.16.M88.4 R32, [R3+0x8800] ;  /* 0x008800000320783b */ /* 0x000f280000000200 */
[----:B------:R-:W-:Y:S04]  /*7fe0*/  LDSM.16.M88.4 R28, [R3+0x9000] ;  /* 0x00900000031c783b */ /* 0x000fe80000000200 */
[----:B------:R-:W4:Y:S01]  /*7ff0*/  LDSM.16.M88.4 R56, [R3+0x9800] ;  /* 0x009800000338783b */ /* 0x000f220000000200 */
[C---:B-1----:R-:W-:Y:S08]  /*8000*/  HMMA.16816.F32 R224, R4.reuse, R52, RZ ;  /* 0x0000003404e0723c */ /* 0x042ff000000018ff */
[C---:B------:R-:W-:Y:S08]  /*8010*/  HMMA.16816.F32 R216, R4.reuse, R48, RZ ;  /* 0x0000003004d8723c */ /* 0x040ff000000018ff */
[C---:B------:R-:W-:Y:S08]  /*8020*/  HMMA.16816.F32 R64, R4.reuse, R40, RZ ;  /* 0x000000280440723c */ /* 0x040ff000000018ff */
[C---:B------:R-:W-:Y:S08]  /*8030*/  HMMA.16816.F32 R212, R4.reuse, R50, RZ ;  /* 0x0000003204d4723c */ /* 0x040ff000000018ff */
[C---:B------:R-:W-:Y:S08]  /*8040*/  HMMA.16816.F32 R204, R4.reuse, R46, RZ ;  /* 0x0000002e04cc723c */ /* 0x040ff000000018ff */
[C---:B------:R-:W-:Y:S08]  /*8050*/  HMMA.16816.F32 R208, R4.reuse, R44, RZ ;  /* 0x0000002c04d0723c */ /* 0x040ff000000018ff */
[C---:B------:R-:W-:Y:S08]  /*8060*/  HMMA.16816.F32 R220, R4.reuse, R54, RZ ;  /* 0x0000003604dc723c */ /* 0x040ff000000018ff */
[----:B------:R-:W-:Y:S01]  /*8070*/  HMMA.16816.F32 R60, R4, R42, RZ ;  /* 0x0000002a043c723c */ /* 0x000fe200000018ff */
[----:B------:R-:W1:Y:S07]  /*8080*/  LDSM.16.M88.4 R4, [R24] ;  /* 0x000000001804783b */ /* 0x000e6e0000000200 */
[C---:B---3--:R-:W-:Y:S08]  /*8090*/  HMMA.16816.F32 R236, R8.reuse, R36, R224 ;  /* 0x0000002408ec723c */ /* 0x048ff000000018e0 */
[C---:B----4-:R-:W-:Y:S08]  /*80a0*/  HMMA.16816.F32 R232, R8.reuse, R32, R216 ;  /* 0x0000002008e8723c */ /* 0x050ff000000018d8 */
[C---:B------:R-:W-:Y:S08]  /*80b0*/  HMMA.16816.F32 R224, R8.reuse, R56, R64 ;  /* 0x0000003808e0723c */ /* 0x040ff00000001840 */
[C---:B------:R-:W-:Y:S08]  /*80c0*/  HMMA.16816.F32 R244, R8.reuse, R34, R212 ;  /* 0x0000002208f4723c */ /* 0x040ff000000018d4 */
[C---:B------:R-:W-:Y:S08]  /*80d0*/  HMMA.16816.F32 R216, R8.reuse, R30, R204 ;  /* 0x0000001e08d8723c */ /* 0x040ff000000018cc */
[----:B------:R-:W-:Y:S08]  /*80e0*/  HMMA.16816.F32 R212, R8, R58, R60 ;  /* 0x0000003a08d4723c */ /* 0x000ff0000000183c */
[C---:B------:R-:W-:Y:S08]  /*80f0*/  HMMA.16816.F32 R204, R16.reuse, R52, RZ ;  /* 0x0000003410cc723c */ /* 0x040ff000000018ff */
[C---:B------:R-:W-:Y:S08]  /*8100*/  HMMA.16816.F32 R64, R16.reuse, R54, RZ ;  /* 0x000000361040723c */ /* 0x040ff000000018ff */
[C---:B------:R-:W-:Y:S08]  /*8110*/  HMMA.16816.F32 R60, R16.reuse, R48, RZ ;  /* 0x00000030103c723c */ /* 0x040ff000000018ff */
[----:B------:R-:W-:Y:S08]  /*8120*/  HMMA.16816.F32 R52, R16, R50, RZ ;  /* 0x000000321034723c */ /* 0x000ff000000018ff */
[C---:B------:R-:W-:Y:S08]  /*8130*/  HMMA.16816.F32 R228, R8.reuse, R28, R208 ;  /* 0x0000001c08e4723c */ /* 0x040ff000000018d0 */
[----:B------:R-:W-:Y:S08]  /*8140*/  HMMA.16816.F32 R220, R8, R38, R220 ;  /* 0x0000002608dc723c */ /* 0x000ff000000018dc */
[C---:B------:R-:W-:Y:S08]  /*8150*/  HMMA.16816.F32 R48, R16.reuse, R44, RZ ;  /* 0x0000002c1030723c */ /* 0x040ff000000018ff */
[C---:B------:R-:W-:Y:S08]  /*8160*/  HMMA.16816.F32 R44, R16.reuse, R46, RZ ;  /* 0x0000002e102c723c */ /* 0x040ff000000018ff */
[C---:B------:R-:W-:Y:S08]  /*8170*/  HMMA.16816.F32 R8, R16.reuse, R40, RZ ;  /* 0x000000281008723c */ /* 0x040ff000000018ff */
[----:B------:R-:W-:Y:S01]  /*8180*/  HMMA.16816.F32 R16, R16, R42, RZ ;  /* 0x0000002a1010723c */ /* 0x000fe200000018ff */
[----:B--2---:R-:W-:-:S02]  /*8190*/  IMAD.IADD R15, R171, 0x1, R22 ;  /* 0x00000001ab0f7824 */ /* 0x004fc400078e0216 */
[----:B------:R-:W-:-:S05]  /*81a0*/  IMAD.IADD R0, R0, 0x1, R171 ;  /* 0x0000000100007824 */ /* 0x000fca00078e02ab */
[C---:B-1----:R-:W-:Y:S08]  /*81b0*/  HMMA.16816.F32 R208, R4.reuse, R36, R204 ;  /* 0x0000002404d0723c */ /* 0x042ff000000018cc */
[C---:B------:R-:W-:Y:S08]  /*81c0*/  HMMA.16816.F32 R204, R4.reuse, R32, R60 ;  /* 0x0000002004cc723c */ /* 0x040ff0000000183c */
[C---:B------:R-:W-:Y:S01]  /*81d0*/  HMMA.16816.F32 R60, R4.reuse, R56, R8 ;  /* 0x00000038043c723c */ /* 0x040fe20000001808 */
[----:B------:R-:W-:Y:S07]  /*81e0*/  LDSM.16.M88.4 R8, [R15] ;  /* 0x000000000f08783b */ /* 0x000fee0000000200 */
[C---:B------:R-:W-:Y:S08]  /*81f0*/  HMMA.16816.F32 R48, R4.reuse, R28, R48 ;  /* 0x0000001c0430723c */ /* 0x040ff00000001830 */
[C---:B------:R-:W-:Y:S01]  /*8200*/  HMMA.16816.F32 R40, R4.reuse, R38, R64 ;  /* 0x000000260428723c */ /* 0x040fe20000001840 */
[----:B------:R-:W-:Y:S07]  /*8210*/  LDSM.16.M88.4 R36, [R0+0x9800] ;  /* 0x009800000024783b */ /* 0x000fee0000000200 */
[C---:B------:R-:W-:Y:S01]  /*8220*/  HMMA.16816.F32 R52, R4.reuse, R34, R52 ;  /* 0x000000220434723c */ /* 0x040fe20000001834 */
[----:B------:R-:W-:Y:S07]  /*8230*/  LDSM.16.M88.4 R32, [R0+0x8000] ;  /* 0x008000000020783b */ /* 0x000fee0000000200 */
[C---:B------:R-:W-:Y:S01]  /*8240*/  HMMA.16816.F32 R44, R4.reuse, R30, R44 ;  /* 0x0000001e042c723c */ /* 0x040fe2000000182c */
[----:B------:R-:W-:Y:S07]  /*8250*/  LDSM.16.M88.4 R28, [R0+0x8800] ;  /* 0x00880000001c783b */ /* 0x000fee0000000200 */
[----:B------:R-:W-:Y:S01]  /*8260*/  HMMA.16816.F32 R56, R4, R58, R16 ;  /* 0x0000003a0438723c */ /* 0x000fe20000001810 */
[----:B------:R-:W1:Y:S04]  /*8270*/  LDSM.16.M88.4 R4, [R15+0x2000] ;  /* 0x002000000f04783b */ /* 0x000e680000000200 */
[----:B------:R-:W2:Y:S03]  /*8280*/  LDSM.16.M88.4 R16, [R0+0x9000] ;  /* 0x009000000010783b */ /* 0x000ea60000000200 */
[C---:B-1----:R-:W-:Y:S08]  /*8290*/  HMMA.16816.F32 R224, R4.reuse, R36, R224 ;  /* 0x0000002404e0723c */ /* 0x042ff000000018e0 */
[C---:B--2---:R-:W-:Y:S08]  /*82a0*/  HMMA.16816.F32 R228, R4.reuse, R16, R228 ;  /* 0x0000001004e4723c */ /* 0x044ff000000018e4 */
[----:B------:R-:W-:Y:S03]  /*82b0*/  HMMA.16816.F32 R240, R4, R18, R216 ;  /* 0x0000001204f0723c */ /* 0x000fe600000018d8 */
[----:B------:R-:W-:-:S05]  /*82c0*/  MOV R25, R227 ;  /* 0x000000e300197202 */ /* 0x000fca0000000f00 */
[C---:B------:R-:W-:Y:S03]  /*82d0*/  HMMA.16816.F32 R64, R4.reuse, R32, R236 ;  /* 0x000000200440723c */ /* 0x040fe600000018ec */
[----:B------:R-:W-:Y:S01]  /*82e0*/  IMAD.MOV.U32 R171, RZ, RZ, R228 ;  /* 0x000000ffffab7224 */ /* 0x000fe200078e00e4 */
[----:B------:R-:W-:Y:S01]  /*82f0*/  MOV R236, R231 ;  /* 0x000000e700ec7202 */ /* 0x000fe20000000f00 */
[----:B------:R-:W-:Y:S02]  /*8300*/  IMAD.MOV.U32 R237, RZ, RZ, R230 ;  /* 0x000000ffffed7224 */ /* 0x000fe400078e00e6 */
[----:B------:R-:W-:Y:S01]  /*8310*/  IMAD.MOV.U32 R227, RZ, RZ, R171 ;  /* 0x000000ffffe37224 */ /* 0x000fe200078e00ab */
[----:B------:R-:W-:Y:S01]  /*8320*/  HMMA.16816.F32 R232, R4, R28, R232 ;  /* 0x0000001c04e8723c */ /* 0x000fe200000018e8 */
[----:B------:R-:W-:Y:S02]  /*8330*/  IMAD.MOV.U32 R23, RZ, RZ, R229 ;  /* 0x000000ffff177224 */ /* 0x000fe400078e00e5 */
[----:B------:R-:W-:Y:S01]  /*8340*/  IMAD.MOV.U32 R217, RZ, RZ, R240 ;  /* 0x000000ffffd97224 */ /* 0x000fe200078e00f0 */
[----:B------:R-:W-:Y:S01]  /*8350*/  MOV R171, R243 ;  /* 0x000000f300ab7202 */ /* 0x000fe20000000f00 */
[----:B------:R-:W-:-:S02]  /*8360*/  IMAD.MOV.U32 R216, RZ, RZ, R241 ;  /* 0x000000ffffd87224 */ /* 0x000fc400078e00f1 */
[----:B------:R-:W-:Y:S01]  /*8370*/  IMAD.MOV.U32 R251, RZ, RZ, R242 ;  /* 0x000000fffffb7224 */ /* 0x000fe200078e00f2 */
[C---:B------:R-:W-:Y:S08]  /*8380*/  HMMA.16816.F32 R228, R4.reuse, R34, R220 ;  /* 0x0000002204e4723c */ /* 0x040ff000000018dc */
[C---:B------:R-:W-:Y:S08]  /*8390*/  HMMA.16816.F32 R244, R4.reuse, R30, R244 ;  /* 0x0000001e04f4723c */ /* 0x040ff000000018f4 */
[----:B------:R-:W-:Y:S01]  /*83a0*/  HMMA.16816.F32 R240, R4, R38, R212 ;  /* 0x0000002604f0723c */ /* 0x000fe200000018d4 */
[----:B------:R-:W-:-:S02]  /*83b0*/  IMAD.MOV.U32 R4, RZ, RZ, R237 ;  /* 0x000000ffff047224 */ /* 0x000fc400078e00ed */
[----:B------:R-:W-:Y:S02]  /*83c0*/  IMAD.MOV.U32 R5, RZ, RZ, R236 ;  /* 0x000000ffff057224 */ /* 0x000fe400078e00ec */
[----:B------:R-:W-:-:S03]  /*83d0*/  IMAD.MOV.U32 R6, RZ, RZ, R217 ;  /* 0x000000ffff067224 */ /* 0x000fc600078e00d9 */
[C---:B------:R-:W-:Y:S01]  /*83e0*/  HMMA.16816.F32 R236, R8.reuse, R32, R208 ;  /* 0x0000002008ec723c */ /* 0x040fe200000018d0 */
[----:B------:R-:W-:Y:S02]  /*83f0*/  IMAD.MOV.U32 R211, RZ, RZ, R23 ;  /* 0x000000ffffd37224 */ /* 0x000fe400078e0017 */
[----:B------:R-:W-:Y:S02]  /*8400*/  IMAD.MOV.U32 R7, RZ, RZ, R216 ;  /* 0x000000ffff077224 */ /* 0x000fe400078e00d8 */
[C---:B------:R-:W-:Y:S02]  /*8410*/  IMAD.IADD R23, R12.reuse, 0x1, R15 ;  /* 0x000000010c177824 */ /* 0x040fe400078e020f */
[----:B------:R-:W-:Y:S01]  /*8420*/  IMAD.IADD R12, R12, 0x1, R0 ;  /* 0x000000010c0c7824 */ /* 0x000fe200078e0200 */
[----:B------:R-:W-:Y:S01]  /*8430*/  HMMA.16816.F32 R216, R8, R30, R52 ;  /* 0x0000001e08d8723c */ /* 0x000fe20000001834 */
[----:B------:R-:W-:Y:S01]  /*8440*/  IMAD.MOV.U32 R170, RZ, RZ, R224 ;  /* 0x000000ffffaa7224 */ /* 0x000fe200078e00e0 */
[----:B------:R-:W-:Y:S01]  /*8450*/  MOV R210, R227 ;  /* 0x000000e300d27202 */ /* 0x000fe20000000f00 */
[----:B------:R-:W-:-:S02]  /*8460*/  IMAD.MOV.U32 R27, RZ, RZ, R225 ;  /* 0x000000ffff1b7224 */ /* 0x000fc400078e00e1 */
[----:B------:R-:W-:-:S03]  /*8470*/  IMAD.MOV.U32 R26, RZ, RZ, R226 ;  /* 0x000000ffff1a7224 */ /* 0x000fc600078e00e2 */
[C---:B------:R-:W-:Y:S08]  /*8480*/  HMMA.16816.F32 R52, R8.reuse, R16, R48 ;  /* 0x000000100834723c */ /* 0x040ff00000001830 */
[C---:B------:R-:W-:Y:S01]  /*8490*/  HMMA.16816.F32 R48, R8.reuse, R18, R44 ;  /* 0x000000120830723c */ /* 0x040fe2000000182c */
[----:B------:R-:W-:Y:S07]  /*84a0*/  LDSM.16.M88.4 R16, [R12+0x9000] ;  /* 0x009000000c10783b */ /* 0x000fee0000000200 */
[----:B------:R-:W-:Y:S01]  /*84b0*/  HMMA.16816.F32 R44, R8, R36, R60 ;  /* 0x00000024082c723c */ /* 0x000fe2000000183c */
[----:B------:R-:W-:-:S02]  /*84c0*/  IMAD.MOV.U32 R36, RZ, RZ, R6 ;  /* 0x000000ffff247224 */ /* 0x000fc400078e0006 */
[----:B------:R-:W-:-:S05]  /*84d0*/  IMAD.MOV.U32 R37, RZ, RZ, R7 ;  /* 0x000000ffff257224 */ /* 0x000fca00078e0007 */
[C---:B------:R-:W-:Y:S01]  /*84e0*/  HMMA.16816.F32 R212, R8.reuse, R38, R56 ;  /* 0x0000002608d4723c */ /* 0x040fe20000001838 */
[----:B------:R-:W-:Y:S02]  /*84f0*/  IMAD.MOV.U32 R58, RZ, RZ, R4 ;  /* 0x000000ffff3a7224 */ /* 0x000fe400078e0004 */
[----:B------:R-:W-:Y:S02]  /*8500*/  IMAD.MOV.U32 R59, RZ, RZ, R5 ;  /* 0x000000ffff3b7224 */ /* 0x000fe400078e0005 */
[----:B------:R-:W-:Y:S03]  /*8510*/  LDSM.16.M88.4 R4, [R23+0x2000] ;  /* 0x002000001704783b */ /* 0x000fe60000000200 */
[C---:B------:R-:W-:Y:S01]  /*8520*/  HMMA.16816.F32 R224, R8.reuse, R34, R40 ;  /* 0x0000002208e0723c */ /* 0x040fe20000001828 */
[----:B------:R-:W1:Y:S04]  /*8530*/  LDSM.16.M88.4 R32, [R12+0x8000] ;  /* 0x008000000c20783b */ /* 0x000e680000000200 */
[----:B------:R-:W-:Y:S03]  /*8540*/  LDSM.16.M88.4 R40, [R12+0x9800] ;  /* 0x009800000c28783b */ /* 0x000fe60000000200 */
[----:B------:R-:W-:Y:S01]  /*8550*/  HMMA.16816.F32 R220, R8, R28, R204 ;  /* 0x0000001c08dc723c */ /* 0x000fe200000018cc */
[----:B------:R-:W2:Y:S01]  /*8560*/  LDSM.16.M88.4 R28, [R12+0x8800] ;  /* 0x008800000c1c783b */ /* 0x000ea20000000200 */
[----:B------:R-:W-:Y:S01]  /*8570*/  MOV R38, R251 ;  /* 0x000000fb00267202 */ /* 0x000fe20000000f00 */
[----:B------:R-:W-:Y:S01]  /*8580*/  IMAD.MOV.U32 R39, RZ, RZ, R171 ;  /* 0x000000ffff277224 */ /* 0x000fe200078e00ab */
[----:B------:R-:W-:Y:S01]  /*8590*/  MOV R57, R211 ;  /* 0x000000d300397202 */ /* 0x000fe20000000f00 */
[----:B------:R-:W-:Y:S01]  /*85a0*/  IMAD.MOV.U32 R56, RZ, RZ, R210 ;  /* 0x000000ffff387224 */ /* 0x000fe200078e00d2 */
[----:B------:R-:W3:Y:S02]  /*85b0*/  LDSM.16.M88.4 R8, [R23] ;  /* 0x000000001708783b */ /* 0x000ee40000000200 */
[C---:B-1----:R-:W-:Y:S08]  /*85c0*/  HMMA.16816.F32 R208, R4.reuse, R32, R64 ;  /* 0x0000002004d0723c */ /* 0x042ff00000001840 */
[C---:B--2---:R-:W-:Y:S08]  /*85d0*/  HMMA.16816.F32 R64, R4.reuse, R28, R232 ;  /* 0x0000001c0440723c */ /* 0x044ff000000018e8 */
[C---:B------:R-:W-:Y:S08]  /*85e0*/  HMMA.16816.F32 R232, R4.reuse, R18, R36 ;  /* 0x0000001204e8723c */ /* 0x040ff00000001824 */
[----:B------:R-:W-:Y:S01]  /*85f0*/  HMMA.16816.F32 R204, R4, R34, R228 ;  /* 0x0000002204cc723c */ /* 0x000fe200000018e4 */
[----:B------:R-:W-:Y:S01]  /*8600*/  IMAD.MOV.U32 R228, RZ, RZ, R170 ;  /* 0x000000ffffe47224 */ /* 0x000fe200078e00aa */
[----:B------:R-:W-:Y:S01]  /*8610*/  MOV R231, R25 ;  /* 0x0000001900e77202 */ /* 0x000fe20000000f00 */
[----:B------:R-:W-:-:S02]  /*8620*/  IMAD.MOV.U32 R229, RZ, RZ, R27 ;  /* 0x000000ffffe57224 */ /* 0x000fc400078e001b */
[----:B------:R-:W-:-:S06]  /*8630*/  IMAD.MOV.U32 R230, RZ, RZ, R26 ;  /* 0x000000ffffe67224 */ /* 0x000fcc00078e001a */
[----:B------:R-:W-:Y:S02]  /*8640*/  IMAD.MOV.U32 R39, RZ, RZ, R233 ;  /* 0x000000ffff277224 */ /* 0x000fe400078e00e9 */
[----:B------:R-:W-:Y:S02]  /*8650*/  IMAD.MOV.U32 R38, RZ, RZ, R234 ;  /* 0x000000ffff267224 */ /* 0x000fe400078e00ea */
[----:B------:R-:W-:Y:S02]  /*8660*/  IMAD.MOV.U32 R37, RZ, RZ, R235 ;  /* 0x000000ffff257224 */ /* 0x000fe400078e00eb */
[----:B------:R-:W-:Y:S02]  /*8670*/  IMAD.MOV.U32 R36, RZ, RZ, R232 ;  /* 0x000000ffff247224 */ /* 0x000fe400078e00e8 */
[----:B------:R-:W-:-:S15]  /*8680*/  HMMA.16816.F32 R232, R4, R40, R228 ;  /* 0x0000002804e8723c */ /* 0x000fde00000018e4 */
[----:B------:R-:W-:-:S04]  /*8690*/  NOP ;  /* 0x0000000000007918 */ /* 0x000fc80000000000 */
[----:B------:R-:W-:Y:S01]  /*86a0*/  MOV R231, R232 ;  /* 0x000000e800e77202 */ /* 0x000fe20000000f00 */
[----:B------:R-:W-:Y:S02]  /*86b0*/  IMAD.MOV.U32 R230, RZ, RZ, R233 ;  /* 0x000000ffffe67224 */ /* 0x000fe400078e00e9 */
[----:B------:R-:W-:Y:S02]  /*86c0*/  IMAD.MOV.U32 R229, RZ, RZ, R234 ;  /* 0x000000ffffe57224 */ /* 0x000fe400078e00ea */
[----:B------:R-:W-:Y:S02]  /*86d0*/  IMAD.MOV.U32 R228, RZ, RZ, R235 ;  /* 0x000000ffffe47224 */ /* 0x000fe400078e00eb */
[C---:B------:R-:W-:Y:S08]  /*86e0*/  HMMA.16816.F32 R232, R4.reuse, R42, R240 ;  /* 0x0000002a04e8723c */ /* 0x040ff000000018f0 */
[C---:B------:R-:W-:Y:S08]  /*86f0*/  HMMA.16816.F32 R60, R4.reuse, R30, R244 ;  /* 0x0000001e043c723c */ /* 0x040ff000000018f4 */
[----:B------:R-:W-:Y:S03]  /*8700*/  HMMA.16816.F32 R56, R4, R16, R56 ;  /* 0x000000100438723c */ /* 0x000fe60000001838 */
[----:B------:R-:W-:Y:S01]  /*8710*/  IMAD.MOV.U32 R7, RZ, RZ, R232 ;  /* 0x000000ffff077224 */ /* 0x000fe200078e00e8 */
[----:B------:R-:W-:Y:S01]  /*8720*/  MOV R6, R233 ;  /* 0x000000e900067202 */ /* 0x000fe20000000f00 */
[----:B------:R-:W-:-:S02]  /*8730*/  IMAD.MOV.U32 R5, RZ, RZ, R234 ;  /* 0x000000ffff057224 */ /* 0x000fc400078e00ea */
[----:B------:R-:W-:Y:S02]  /*8740*/  IMAD.MOV.U32 R4, RZ, RZ, R235 ;  /* 0x000000ffff047224 */ /* 0x000fe400078e00eb */
[C---:B---3--:R-:W-:Y:S08]  /*8750*/  HMMA.16816.F32 R232, R8.reuse, R32, R236 ;  /* 0x0000002008e8723c */ /* 0x048ff000000018ec */
[----:B------:R-:W-:Y:S01]  /*8760*/  HMMA.16816.F32 R32, R8, R34, R224 ;  /* 0x000000220820723c */ /* 0x000fe200000018e0 */
[----:B------:R-:W-:Y:S01]  /*8770*/  IMAD.MOV.U32 R224, RZ, RZ, R7 ;  /* 0x000000ffffe07224 */ /* 0x000fe200078e0007 */
[----:B------:R-:W-:Y:S01]  /*8780*/  MOV R225, R6 ;  /* 0x0000000600e17202 */ /* 0x000fe20000000f00 */
[----:B------:R-:W-:-:S02]  /*8790*/  IMAD.MOV.U32 R226, RZ, RZ, R5 ;  /* 0x000000ffffe27224 */ /* 0x000fc400078e0005 */
[----:B------:R-:W-:-:S06]  /*87a0*/  IMAD.MOV.U32 R227, RZ, RZ, R4 ;  /* 0x000000ffffe37224 */ /* 0x000fcc00078e0004 */
[----:B------:R-:W-:Y:S01]  /*87b0*/  IMAD.MOV.U32 R25, RZ, RZ, R232 ;  /* 0x000000ffff197224 */ /* 0x000fe200078e00e8 */
[----:B------:R-:W-:Y:S01]  /*87c0*/  MOV R171, R234 ;  /* 0x000000ea00ab7202 */ /* 0x000fe20000000f00 */
[----:B------:R-:W-:Y:S02]  /*87d0*/  IMAD.MOV.U32 R251, RZ, RZ, R233 ;  /* 0x000000fffffb7224 */ /* 0x000fe400078e00e9 */
[----:B------:R-:W-:-:S04]  /*87e0*/  IMAD.MOV.U32 R170, RZ, RZ, R235 ;  /* 0x000000ffffaa7224 */ /* 0x000fc800078e00eb */
[----:B------:R-:W-:Y:S01]  /*87f0*/  IMAD.MOV.U32 R235, RZ, RZ, R32 ;  /* 0x000000ffffeb7224 */ /* 0x000fe200078e0020 */
[----:B------:R-:W-:Y:S01]  /*8800*/  MOV R232, R35 ;  /* 0x0000002300e87202 */ /* 0x000fe20000000f00 */
[----:B------:R-:W-:Y:S02]  /*8810*/  IMAD.MOV.U32 R234, RZ, RZ, R33 ;  /* 0x000000ffffea7224 */ /* 0x000fe400078e0021 */
[----:B------:R-:W-:Y:S02]  /*8820*/  IMAD.MOV.U32 R233, RZ, RZ, R34 ;  /* 0x000000ffffe97224 */ /* 0x000fe400078e0022 */
[C---:B------:R-:W-:Y:S08]  /*8830*/  HMMA.16816.F32 R32, R8.reuse, R28, R220 ;  /* 0x0000001c0820723c */ /* 0x040ff000000018dc */
[----:B------:R-:W-:Y:S01]  /*8840*/  HMMA.16816.F32 R4, R8, R40, R44 ;  /* 0x000000280804723c */ /* 0x000fe2000000182c */
[----:B------:R-:W-:Y:S01]  /*8850*/  IMAD.MOV.U32 R223, RZ, RZ, R25 ;  /* 0x000000ffffdf7224 */ /* 0x000fe200078e0019 */
[----:B------:R-:W-:Y:S01]  /*8860*/  MOV R220, R39 ;  /* 0x0000002700dc7202 */ /* 0x000fe20000000f00 */
[----:B------:R-:W-:Y:S01]  /*8870*/  IMAD.MOV.U32 R221, RZ, RZ, R38 ;  /* 0x000000ffffdd7224 */ /* 0x000fe200078e0026 */
[----:B------:R-:W-:Y:S01]  /*8880*/  LDSM.16.M88.4 R44, [R165+UR30+0xb800] ;  /* 0x00b8001ea52c783b */ /* 0x000fe20008000200 */
[----:B------:R-:W-:-:S03]  /*8890*/  IMAD.MOV.U32 R222, RZ, RZ, R37 ;  /* 0x000000ffffde7224 */ /* 0x000fc600078e0025 */
[C---:B------:R-:W-:Y:S03]  /*88a0*/  HMMA.16816.F32 R236, R8.reuse, R16, R52 ;  /* 0x0000001008ec723c */ /* 0x040fe60000001834 */
[----:B------:R-:W-:Y:S02]  /*88b0*/  IMAD.MOV.U32 R27, RZ, RZ, R34 ;  /* 0x000000ffff1b7224 */ /* 0x000fe400078e0022 */
[----:B------:R-:W-:Y:S02]  /*88c0*/  IMAD.MOV.U32 R26, RZ, RZ, R35 ;  /* 0x000000ffff1a7224 */ /* 0x000fe400078e0023 */
[----:B------:R-:W-:Y:S01]  /*88d0*/  IMAD.MOV.U32 R54, RZ, RZ, R27 ;  /* 0x000000ffff367224 */ /* 0x000fe200078e001b */
[----:B------:R-:W-:Y:S01]  /*88e0*/  HMMA.16816.F32 R240, R8, R30, R216 ;  /* 0x0000001e08f0723c */ /* 0x000fe200000018d8 */
[----:B------:R-:W-:Y:S02]  /*88f0*/  IMAD.MOV.U32 R55, RZ, RZ, R26 ;  /* 0x000000ffff377224 */ /* 0x000fe400078e001a */
[----:B------:R-:W-:Y:S01]  /*8900*/  IMAD.MOV.U32 R219, RZ, RZ, R36 ;  /* 0x000000ffffdb7224 */ /* 0x000fe200078e0024 */
[----:B------:R-:W-:Y:S01]  /*8910*/  MOV R26, R6 ;  /* 0x00000006001a7202 */ /* 0x000fe20000000f00 */
[----:B------:R-:W-:Y:S01]  /*8920*/  IMAD.MOV.U32 R40, RZ, RZ, R4 ;  /* 0x000000ffff287224 */ /* 0x000fe200078e0004 */
[----:B------:R-:W-:Y:S01]  /*8930*/  LDSM.16.M88.4 R36, [R165+UR30+0xa000] ;  /* 0x00a0001ea524783b */ /* 0x000fe20008000200 */
[----:B------:R-:W-:-:S02]  /*8940*/  IMAD.MOV.U32 R27, RZ, RZ, R5 ;  /* 0x000000ffff1b7224 */ /* 0x000fc400078e0005 */
[----:B------:R-:W-:Y:S02]  /*8950*/  IMAD.MOV.U32 R25, RZ, RZ, R7 ;  /* 0x000000ffff197224 */ /* 0x000fe400078e0007 */
[----:B------:R-:W1:Y:S01]  /*8960*/  LDSM.16.M88.4 R4, [R22+0x6000] ;  /* 0x006000001604783b */ /* 0x000e620000000200 */
[----:B------:R-:W-:Y:S02]  /*8970*/  IMAD.MOV.U32 R29, RZ, RZ, R32 ;  /* 0x000000ffff1d7224 */ /* 0x000fe400078e0020 */
[----:B------:R-:W-:Y:S02]  /*8980*/  IMAD.MOV.U32 R28, RZ, RZ, R33 ;  /* 0x000000ffff1c7224 */ /* 0x000fe400078e0021 */
[----:B------:R-:W2:Y:S01]  /*8990*/  LDSM.16.M88.4 R32, [R165+UR30+0xa800] ;  /* 0x00a8001ea520783b */ /* 0x000ea20008000200 */
[----:B------:R-:W-:Y:S01]  /*89a0*/  IMAD.MOV.U32 R52, RZ, RZ, R29 ;  /* 0x000000ffff347224 */ /* 0x000fe200078e001d */
[C---:B------:R-:W-:Y:S01]  /*89b0*/  HMMA.16816.F32 R48, R8.reuse, R18, R48 ;  /* 0x000000120830723c */ /* 0x040fe20000001830 */
[----:B------:R-:W-:Y:S01]  /*89c0*/  MOV R53, R28 ;  /* 0x0000001c00357202 */ /* 0x000fe20000000f00 */
[----:B------:R-:W-:Y:S04]  /*89d0*/  LDSM.16.M88.4 R16, [R22+0x4000] ;  /* 0x004000001610783b */ /* 0x000fe80000000200 */
[----:B------:R-:W3:Y:S02]  /*89e0*/  LDSM.16.M88.4 R28, [R165+UR30+0xb000] ;  /* 0x00b0001ea51c783b */ /* 0x000ee40008000200 */
[----:B------:R-:W-:Y:S01]  /*89f0*/  HMMA.16816.F32 R244, R8, R42, R212 ;  /* 0x0000002a08f4723c */ /* 0x000fe200000018d4 */
[----:B------:R-:W-:Y:S01]  /*8a00*/  IMAD.MOV.U32 R8, RZ, RZ, R235 ;  /* 0x000000ffff087224 */ /* 0x000fe200078e00eb */
[----:B------:R-:W-:Y:S01]  /*8a10*/  MOV R11, R232 ;  /* 0x000000e8000b7202 */ /* 0x000fe20000000f00 */
[----:B------:R-:W-:-:S02]  /*8a20*/  IMAD.MOV.U32 R9, RZ, RZ, R234 ;  /* 0x000000ffff097224 */ /* 0x000fc400078e00ea */
[----:B------:R-:W-:Y:S01]  /*8a30*/  IMAD.MOV.U32 R10, RZ, RZ, R233 ;  /* 0x000000ffff0a7224 */ /* 0x000fe200078e00e9 */
[----:B------:R-:W-:Y:S01]  /*8a40*/  MOV R215, R222 ;  /* 0x000000de00d77202 */ /* 0x000fe20000000f00 */
[----:B------:R-:W-:Y:S02]  /*8a50*/  IMAD.MOV.U32 R212, RZ, RZ, R219 ;  /* 0x000000ffffd47224 */ /* 0x000fe400078e00db */
[----:B------:R-:W-:Y:S02]  /*8a60*/  IMAD.MOV.U32 R213, RZ, RZ, R220 ;  /* 0x000000ffffd57224 */ /* 0x000fe400078e00dc */
[----:B------:R-:W-:Y:S01]  /*8a70*/  IMAD.MOV.U32 R214, RZ, RZ, R221 ;  /* 0x000000ffffd67224 */ /* 0x000fe200078e00dd */
[----:B-1----:R-:W-:Y:S01]  /*8a80*/  HMMA.16816.F32 R232, R4, R36, R208 ;  /* 0x0000002404e8723c */ /* 0x002fe200000018d0 */
[----:B------:R-:W-:Y:S01]  /*8a90*/  IMAD.MOV.U32 R208, RZ, RZ, R231 ;  /* 0x000000ffffd07224 */ /* 0x000fe200078e00e7 */
[----:B------:R-:W-:Y:S01]  /*8aa0*/  MOV R211, R228 ;  /* 0x000000e400d37202 */ /* 0x000fe20000000f00 */
[----:B------:R-:W-:-:S02]  /*8ab0*/  IMAD.MOV.U32 R209, RZ, RZ, R230 ;  /* 0x000000ffffd17224 */ /* 0x000fc400078e00e6 */
[----:B------:R-:W-:-:S03]  /*8ac0*/  IMAD.MOV.U32 R210, RZ, RZ, R229 ;  /* 0x000000ffffd27224 */ /* 0x000fc600078e00e5 */
[----:B------:R-:W-:Y:S01]  /*8ad0*/  HMMA.16816.F32 R228, R4, R38, R204 ;  /* 0x0000002604e4723c */ /* 0x000fe200000018cc */
[----:B------:R-:W-:Y:S01]  /*8ae0*/  IMAD.MOV.U32 R204, RZ, RZ, R224 ;  /* 0x000000ffffcc7224 */ /* 0x000fe200078e00e0 */
[----:B------:R-:W-:Y:S01]  /*8af0*/  MOV R207, R227 ;  /* 0x000000e300cf7202 */ /* 0x000fe20000000f00 */
[----:B------:R-:W-:Y:S02]  /*8b00*/  IMAD.MOV.U32 R205, RZ, RZ, R225 ;  /* 0x000000ffffcd7224 */ /* 0x000fe400078e00e1 */
[----:B------:R-:W-:-:S03]  /*8b10*/  IMAD.MOV.U32 R206, RZ, RZ, R226 ;  /* 0x000000ffffce7224 */ /* 0x000fc600078e00e2 */
[----:B--2---:R-:W-:Y:S01]  /*8b20*/  HMMA.16816.F32 R224, R4, R32, R64 ;  /* 0x0000002004e0723c */ /* 0x004fe20000001840 */
[----:B------:R-:W-:-:S07]  /*8b30*/  IMAD.MOV.U32 R64, RZ, RZ, R223 ;  /* 0x000000ffff407224 */ /* 0x000fce00078e00df */
[C---:B------:R-:W-:Y:S08]  /*8b40*/  HMMA.16816.F32 R220, R4.reuse, R34, R60 ;  /* 0x0000002204dc723c */ /* 0x040ff0000000183c */
[C---:B---3--:R-:W-:Y:S08]  /*8b50*/  HMMA.16816.F32 R216, R4.reuse, R28, R56 ;  /* 0x0000001c04d8723c */ /* 0x048ff00000001838 */
[C---:B------:R-:W-:Y:S08]  /*8b60*/  HMMA.16816.F32 R212, R4.reuse, R30, R212 ;  /* 0x0000001e04d4723c */ /* 0x040ff000000018d4 */
[C---:B------:R-:W-:Y:S08]  /*8b70*/  HMMA.16816.F32 R208, R4.reuse, R44, R208 ;  /* 0x0000002c04d0723c */ /* 0x040ff000000018d0 */
[----:B------:R-:W-:Y:S08]  /*8b80*/  HMMA.16816.F32 R204, R4, R46, R204 ;  /* 0x0000002e04cc723c */ /* 0x000ff000000018cc */
[C---:B------:R-:W-:Y:S01]  /*8b90*/  HMMA.16816.F32 R4, R16.reuse, R30, R48 ;  /* 0x0000001e1004723c */ /* 0x040fe20000001830 */
[----:B------:R-:W-:Y:S01]  /*8ba0*/  IMAD.MOV.U32 R65, RZ, RZ, R251 ;  /* 0x000000ffff417224 */ /* 0x000fe200078e00fb */
[----:B------:R-:W-:Y:S01]  /*8bb0*/  MOV R67, R170 ;  /* 0x000000aa00437202 */ /* 0x000fe20000000f00 */
[----:B------:R-:W-:Y:S01]  /*8bc0*/  IMAD.MOV.U32 R66, RZ, RZ, R171 ;  /* 0x000000ffff427224 */ /* 0x000fe200078e00ab */
[----:B------:R-:W-:Y:S04]  /*8bd0*/  LDSM.16.M88.4 R48, [R3+0xb800] ;  /* 0x00b800000330783b */ /* 0x000fe80000000200 */
[C---:B------:R-:W-:Y:S08]  /*8be0*/  HMMA.16816.F32 R56, R16.reuse, R32, R52 ;  /* 0x000000201038723c */ /* 0x040ff00000001834 */
[----:B------:R-:W-:Y:S01]  /*8bf0*/  HMMA.16816.F32 R52, R16, R34, R240 ;  /* 0x000000221034723c */ /* 0x000fe200000018f0 */
[----:B------:R-:W-:Y:S01]  /*8c00*/  IMAD.MOV.U32 R240, RZ, RZ, R40 ;  /* 0x000000fffff07224 */ /* 0x000fe200078e0028 */
[----:B------:R-:W-:Y:S01]  /*8c10*/  MOV R243, R25 ;  /* 0x0000001900f37202 */ /* 0x000fe20000000f00 */
[----:B------:R-:W-:Y:S01]  /*8c20*/  IMAD.MOV.U32 R25, RZ, RZ, R6 ;  /* 0x000000ffff197224 */ /* 0x000fe200078e0006 */
[----:B------:R-:W-:Y:S01]  /*8c30*/  LDSM.16.M88.4 R32, [R3+0xa000] ;  /* 0x00a000000320783b */ /* 0x000fe20000000200 */
[----:B------:R-:W-:-:S03]  /*8c40*/  IMAD.MOV.U32 R22, RZ, RZ, R7 ;  /* 0x000000ffff167224 */ /* 0x000fc600078e0007 */
[----:B------:R-:W-:Y:S01]  /*8c50*/  HMMA.16816.F32 R40, R16, R28, R236 ;  /* 0x0000001c1028723c */ /* 0x000fe200000018ec */
[----:B------:R-:W-:Y:S01]  /*8c60*/  IMAD.MOV.U32 R237, RZ, RZ, R4 ;  /* 0x000000ffffed7224 */ /* 0x000fe200078e0004 */
[----:B------:R-:W-:Y:S01]  /*8c70*/  MOV R236, R5 ;  /* 0x0000000500ec7202 */ /* 0x000fe20000000f00 */
[----:B------:R-:W-:Y:S01]  /*8c80*/  IMAD.MOV.U32 R241, RZ, RZ, R27 ;  /* 0x000000fffff17224 */ /* 0x000fe200078e001b */
[----:B------:R-:W1:Y:S01]  /*8c90*/  LDSM.16.M88.4 R4, [R24+0x6000] ;  /* 0x006000001804783b */ /* 0x000e620000000200 */
[----:B------:R-:W-:-:S03]  /*8ca0*/  IMAD.MOV.U32 R242, RZ, RZ, R26 ;  /* 0x000000fffff27224 */ /* 0x000fc600078e001a */
[----:B------:R-:W2:Y:S01]  /*8cb0*/  LDSM.16.M88.4 R28, [R3+0xa800] ;  /* 0x00a80000031c783b */ /* 0x000ea20000000200 */
[C---:B------:R-:W-:Y:S08]  /*8cc0*/  HMMA.16816.F32 R64, R16.reuse, R36, R64 ;  /* 0x000000241040723c */ /* 0x040ff00000001840 */
[C---:B------:R-:W-:Y:S01]  /*8cd0*/  HMMA.16816.F32 R60, R16.reuse, R38, R8 ;  /* 0x00000026103c723c */ /* 0x040fe20000001808 */
[----:B------:R-:W3:Y:S04]  /*8ce0*/  LDSM.16.M88.4 R36, [R3+0xb000] ;  /* 0x00b000000324783b */ /* 0x000ee80000000200 */
[----:B------:R4:W4:Y:S03]  /*8cf0*/  LDSM.16.M88.4 R8, [R24+0x4000] ;  /* 0x004000001808783b */ /* 0x0009260000000200 */
[C---:B------:R-:W-:Y:S08]  /*8d00*/  HMMA.16816.F32 R240, R16.reuse, R44, R240 ;  /* 0x0000002c10f0723c */ /* 0x040ff000000018f0 */
[----:B------:R-:W-:Y:S08]  /*8d10*/  HMMA.16816.F32 R16, R16, R46, R244 ;  /* 0x0000002e1010723c */ /* 0x000ff000000018f4 */
[----:B-1----:R-:W-:Y:S11]  /*8d20*/  HMMA.16816.F32 R228, R4, R34, R228 ;  /* 0x0000002204e4723c */ /* 0x002ff600000018e4 */
[----:B------:R-:W-:Y:S01]  /*8d30*/  IMAD.MOV.U32 R45, RZ, RZ, R16 ;  /* 0x000000ffff2d7224 */ /* 0x000fe200078e0010 */
[----:B------:R-:W-:Y:S01]  /*8d40*/  MOV R26, R19 ;  /* 0x00000013001a7202 */ /* 0x000fe20000000f00 */
[----:B------:R-:W-:-:S02]  /*8d50*/  IMAD.MOV.U32 R44, RZ, RZ, R17 ;  /* 0x000000ffff2c7224 */ /* 0x000fc400078e0011 */
[----:B------:R-:W-:Y:S02]  /*8d60*/  IMAD.MOV.U32 R27, RZ, RZ, R18 ;  /* 0x000000ffff1b7224 */ /* 0x000fe400078e0012 */
[----:B------:R-:W-:Y:S01]  /*8d70*/  HMMA.16816.F32 R16, R4, R32, R232 ;  /* 0x000000200410723c */ /* 0x000fe200000018e8 */
[----:B------:R-:W-:Y:S01]  /*8d80*/  IMAD.MOV.U32 R251, RZ, RZ, R240 ;  /* 0x000000fffffb7224 */ /* 0x000fe200078e00f0 */
[----:B------:R-:W-:Y:S01]  /*8d90*/  MOV R165, R243 ;  /* 0x000000f300a57202 */ /* 0x000fe20000000f00 */
[----:B------:R-:W-:Y:S02]  /*8da0*/  IMAD.MOV.U32 R171, RZ, RZ, R241 ;  /* 0x000000ffffab7224 */ /* 0x000fe400078e00f1 */
[----:B------:R-:W-:-:S03]  /*8db0*/  IMAD.MOV.U32 R170, RZ, RZ, R242 ;  /* 0x000000ffffaa7224 */ /* 0x000fc600078e00f2 */
[C---:B--2---:R-:W-:Y:S01]  /*8dc0*/  HMMA.16816.F32 R240, R4.reuse, R28, R224 ;  /* 0x0000001c04f0723c */ /* 0x044fe200000018e0 */
[----:B------:R-:W-:Y:S02]  /*8dd0*/  IMAD.MOV.U32 R226, RZ, RZ, R237 ;  /* 0x000000ffffe27224 */ /* 0x000fe400078e00ed */
[----:B------:R-:W-:Y:S02]  /*8de0*/  IMAD.MOV.U32 R46, RZ, RZ, R25 ;  /* 0x000000ffff2e7224 */ /* 0x000fe400078e0019 */
[----:B------:R-:W-:Y:S02]  /*8df0*/  IMAD.MOV.U32 R227, RZ, RZ, R236 ;  /* 0x000000ffffe37224 */ /* 0x000fe400078e00ec */
[----:B------:R-:W-:Y:S01]  /*8e00*/  IMAD.MOV.U32 R47, RZ, RZ, R22 ;  /* 0x000000ffff2f7224 */ /* 0x000fe200078e0016 */
[----:B---3--:R-:W-:Y:S03]  /*8e10*/  HMMA.16816.F32 R236, R4, R36, R216 ;  /* 0x0000002404ec723c */ /* 0x008fe600000018d8 */
[----:B------:R-:W-:Y:S01]  /*8e20*/  IMAD.MOV.U32 R25, RZ, RZ, R16 ;  /* 0x000000ffff197224 */ /* 0x000fe200078e0010 */
[----:B----4-:R-:W-:Y:S01]  /*8e30*/  MOV R24, R17 ;  /* 0x0000001100187202 */ /* 0x010fe20000000f00 */
[----:B------:R-:W-:Y:S01]  /*8e40*/  IMAD.MOV.U32 R22, RZ, RZ, R18 ;  /* 0x000000ffff167224 */ /* 0x000fe200078e0012 */
[----:B------:R-:W-:-:S02]  /*8e50*/  MOV R16, R230 ;  /* 0x000000e600107202 */ /* 0x000fc40000000f00 */
[----:B------:R-:W-:Y:S01]  /*8e60*/  HMMA.16816.F32 R216, R4, R50, R204 ;  /* 0x0000003204d8723c */ /* 0x000fe200000018cc */
[----:B------:R-:W-:Y:S01]  /*8e70*/  MOV R204, R226 ;  /* 0x000000e200cc7202 */ /* 0x000fe20000000f00 */
[----:B------:R-:W-:Y:S02]  /*8e80*/  IMAD.MOV.U32 R205, RZ, RZ, R227 ;  /* 0x000000ffffcd7224 */ /* 0x000fe400078e00e3 */
[----:B------:R-:W-:Y:S02]  /*8e90*/  IMAD.MOV.U32 R18, RZ, RZ, R228 ;  /* 0x000000ffff127224 */ /* 0x000fe400078e00e4 */
[----:B------:R-:W-:Y:S02]  /*8ea0*/  IMAD.MOV.U32 R17, RZ, RZ, R229 ;  /* 0x000000ffff117224 */ /* 0x000fe400078e00e5 */
[----:B------:R-:W-:Y:S01]  /*8eb0*/  IMAD.MOV.U32 R3, RZ, RZ, R231 ;  /* 0x000000ffff037224 */ /* 0x000fe200078e00e7 */
[----:B------:R-:W-:Y:S01]  /*8ec0*/  HMMA.16816.F32 R224, R8, R28, R56 ;  /* 0x0000001c08e0723c */ /* 0x000fe20000001838 */
[----:B------:R-:W-:Y:S01]  /*8ed0*/  IMAD.MOV.U32 R58, RZ, RZ, R27 ;  /* 0x000000ffff3a7224 */ /* 0x000fe200078e001b */
[----:B------:R-:W-:Y:S01]  /*8ee0*/  MOV R28, R25 ;  /* 0x00000019001c7202 */ /* 0x000fe20000000f00 */
[----:B------:R-:W-:-:S02]  /*8ef0*/  IMAD.MOV.U32 R59, RZ, RZ, R26 ;  /* 0x000000ffff3b7224 */ /* 0x000fc400078e001a */
[----:B------:R-:W-:Y:S02]  /*8f00*/  IMAD.MOV.U32 R29, RZ, RZ, R24 ;  /* 0x000000ffff1d7224 */ /* 0x000fe400078e0018 */
[----:B------:R-:W-:Y:S01]  /*8f10*/  LDSM.16.M88.4 R24, [R0+0xa000] ;  /* 0x00a000000018783b */ /* 0x000fe20000000200 */
[C---:B------:R-:W-:Y:S08]  /*8f20*/  HMMA.16816.F32 R244, R4.reuse, R30, R220 ;  /* 0x0000001e04f4723c */ /* 0x040ff000000018dc */
[C---:B------:R-:W-:Y:S08]  /*8f30*/  HMMA.16816.F32 R232, R4.reuse, R38, R212 ;  /* 0x0000002604e8723c */ /* 0x040ff000000018d4 */
[----:B------:R-:W-:Y:S01]  /*8f40*/  HMMA.16816.F32 R228, R4, R48, R208 ;  /* 0x0000003004e4723c */ /* 0x000fe200000018d0 */
[----:B------:R-:W1:Y:S01]  /*8f50*/  LDSM.16.M88.4 R4, [R15+0x6000] ;  /* 0x006000000f04783b */ /* 0x000e620000000200 */
[----:B------:R-:W-:Y:S01]  /*8f60*/  IMAD.MOV.U32 R206, RZ, RZ, R46 ;  /* 0x000000ffffce7224 */ /* 0x000fe200078e002e */
[----:B------:R-:W-:-:S05]  /*8f70*/  MOV R56, R45 ;  /* 0x0000002d00387202 */ /* 0x000fca0000000f00 */
[C---:B------:R-:W-:Y:S01]  /*8f80*/  HMMA.16816.F32 R208, R8.reuse, R32, R64 ;  /* 0x0000002008d0723c */ /* 0x040fe20000001840 */
[----:B------:R-:W-:Y:S02]  /*8f90*/  IMAD.MOV.U32 R207, RZ, RZ, R47 ;  /* 0x000000ffffcf7224 */ /* 0x000fe400078e002f */
[----:B------:R-:W-:Y:S02]  /*8fa0*/  IMAD.MOV.U32 R57, RZ, RZ, R44 ;  /* 0x000000ffff397224 */ /* 0x000fe400078e002c */
[----:B------:R-:W-:Y:S03]  /*8fb0*/  LDSM.16.M88.4 R44, [R0+0xa800] ;  /* 0x00a80000002c783b */ /* 0x000fe60000000200 */
[C---:B------:R-:W-:Y:S01]  /*8fc0*/  HMMA.16816.F32 R64, R8.reuse, R34, R60 ;  /* 0x000000220840723c */ /* 0x040fe2000000183c */
[----:B------:R-:W2:Y:S07]  /*8fd0*/  LDSM.16.M88.4 R32, [R0+0xb800] ;  /* 0x00b800000020783b */ /* 0x000eae0000000200 */
[----:B------:R-:W-:Y:S01]  /*8fe0*/  HMMA.16816.F32 R220, R8, R30, R52 ;  /* 0x0000001e08dc723c */ /* 0x000fe20000001834 */
[----:B------:R-:W-:Y:S01]  /*8ff0*/  IMAD.MOV.U32 R31, RZ, RZ, R19 ;  /* 0x000000ffff1f7224 */ /* 0x000fe200078e0013 */
[----:B------:R-:W-:Y:S01]  /*9000*/  MOV R52, R18 ;  /* 0x0000001200347202 */ /* 0x000fe20000000f00 */
[----:B------:R-:W-:-:S02]  /*9010*/  IMAD.MOV.U32 R53, RZ, RZ, R17 ;  /* 0x000000ffff357224 */ /* 0x000fc400078e0011 */
[----:B------:R-:W-:Y:S02]  /*9020*/  IMAD.MOV.U32 R54, RZ, RZ, R16 ;  /* 0x000000ffff367224 */ /* 0x000fe400078e0010 */
[----:B------:R-:W-:Y:S01]  /*9030*/  LDSM.16.M88.4 R16, [R15+0x4000] ;  /* 0x004000000f10783b */ /* 0x000fe20000000200 */
[----:B------:R-:W-:Y:S03]  /*9040*/  HMMA.16816.F32 R212, R8, R36, R40 ;  /* 0x0000002408d4723c */ /* 0x000fe60000001828 */
[----:B------:R3:W4:Y:S01]  /*9050*/  LDSM.16.M88.4 R40, [R0+0xb000] ;  /* 0x00b000000028783b */ /* 0x0007220000000200 */
[----:B------:R-:W-:-:S07]  /*9060*/  IMAD.MOV.U32 R30, RZ, RZ, R22 ;  /* 0x000000ffff1e7224 */ /* 0x000fce00078e0016 */
[----:B-1----:R-:W-:Y:S01]  /*9070*/  HMMA.16816.F32 R28, R4, R24, R28 ;  /* 0x00000018041c723c */ /* 0x002fe2000000181c */
[----:B------:R-:W-:Y:S01]  /*9080*/  MOV R60, R251 ;  /* 0x000000fb003c7202 */ /* 0x000fe20000000f00 */
[----:B------:R-:W-:Y:S02]  /*9090*/  IMAD.MOV.U32 R61, RZ, RZ, R171 ;  /* 0x000000ffff3d7224 */ /* 0x000fe400078e00ab */
[----:B------:R-:W-:Y:S02]  /*90a0*/  IMAD.MOV.U32 R62, RZ, RZ, R170 ;  /* 0x000000ffff3e7224 */ /* 0x000fe400078e00aa */
[----:B------:R-:W-:Y:S02]  /*90b0*/  IMAD.MOV.U32 R63, RZ, RZ, R165 ;  /* 0x000000ffff3f7224 */ /* 0x000fe400078e00a5 */
[----:B------:R-:W-:Y:S01]  /*90c0*/  IMAD.MOV.U32 R55, RZ, RZ, R3 ;  /* 0x000000ffff377224 */ /* 0x000fe200078e0003 */
[C---:B------:R-:W-:Y:S08]  /*90d0*/  HMMA.16816.F32 R204, R8.reuse, R38, R204 ;  /* 0x0000002608cc723c */ /* 0x040ff000000018cc */
[----:B------:R-:W-:Y:S02]  /*90e0*/  HMMA.16816.F32 R60, R8, R48, R60 ;  /* 0x00000030083c723c */ /* 0x000fe4000000183c */
[----:B------:R-:W-:-:S02]  /*90f0*/  IMAD.MOV.U32 R3, RZ, RZ, R30 ;  /* 0x000000ffff037224 */ /* 0x000fc400078e001e */
[----:B---3--:R-:W-:-:S04]  /*9100*/  IMAD.MOV.U32 R0, RZ, RZ, R31 ;  /* 0x000000ffff007224 */ /* 0x008fc800078e001f */
[----:B------:R-:W-:Y:S01]  /*9110*/  HMMA.16816.F32 R56, R8, R50, R56 ;  /* 0x000000320838723c */ /* 0x000fe20000001838 */
[----:B------:R-:W-:Y:S01]  /*9120*/  MOV R9, R28 ;  /* 0x0000001c00097202 */ /* 0x000fe20000000f00 */
[----:B------:R-:W-:-:S06]  /*9130*/  IMAD.MOV.U32 R8, RZ, RZ, R29 ;  /* 0x000000ffff087224 */ /* 0x000fcc00078e001d */
[C---:B--2---:R-:W-:Y:S08]  /*9140*/  HMMA.16816.F32 R28, R4.reuse, R34, R216 ;  /* 0x00000022041c723c */ /* 0x044ff000000018d8 */
[C---:B------:R-:W-:Y:S08]  /*9150*/  HMMA.16816.F32 R52, R4.reuse, R26, R52 ;  /* 0x0000001a0434723c */ /* 0x040ff00000001834 */
[C---:B------:R-:W-:Y:S08]  /*9160*/  HMMA.16816.F32 R240, R4.reuse, R44, R240 ;  /* 0x0000002c04f0723c */ /* 0x040ff000000018f0 */
[C---:B------:R-:W-:Y:S08]  /*9170*/  HMMA.16816.F32 R244, R4.reuse, R46, R244 ;  /* 0x0000002e04f4723c */ /* 0x040ff000000018f4 */
[C---:B----4-:R-:W-:Y:S08]  /*9180*/  HMMA.16816.F32 R236, R4.reuse, R40, R236 ;  /* 0x0000002804ec723c */ /* 0x050ff000000018ec */
[C---:B------:R-:W-:Y:S08]  /*9190*/  HMMA.16816.F32 R232, R4.reuse, R42, R232 ;  /* 0x0000002a04e8723c */ /* 0x040ff000000018e8 */
[----:B------:R-:W-:Y:S08]  /*91a0*/  HMMA.16816.F32 R228, R4, R32, R228 ;  /* 0x0000002004e4723c */ /* 0x000ff000000018e4 */
[----:B------:R-:W-:Y:S01]  /*91b0*/  HMMA.16816.F32 R4, R16, R24, R208 ;  /* 0x000000181004723c */ /* 0x000fe200000018d0 */
[----:B------:R-:W-:Y:S01]  /*91c0*/  MOV R170, R28 ;  /* 0x0000001c00aa7202 */ /* 0x000fe20000000f00 */
[----:B------:R-:W-:-:S02]  /*91d0*/  IMAD.MOV.U32 R165, RZ, RZ, R29 ;  /* 0x000000ffffa57224 */ /* 0x000fc400078e001d */
[----:B------:R-:W-:Y:S02]  /*91e0*/  IMAD.MOV.U32 R22, RZ, RZ, R30 ;  /* 0x000000ffff167224 */ /* 0x000fe400078e001e */
[----:B------:R-:W-:Y:S02]  /*91f0*/  IMAD.MOV.U32 R15, RZ, RZ, R31 ;  /* 0x000000ffff0f7224 */ /* 0x000fe400078e001f */
[----:B------:R-:W-:Y:S01]  /*9200*/  HMMA.16816.F32 R36, R16, R26, R64 ;  /* 0x0000001a1024723c */ /* 0x000fe20000001840 */
[----:B------:R-:W-:Y:S01]  /*9210*/  MOV R64, R9 ;  /* 0x0000000900407202 */ /* 0x000fe20000000f00 */
[----:B------:R-:W-:Y:S01]  /*9220*/  IMAD.MOV.U32 R65, RZ, RZ, R8 ;  /* 0x000000ffff417224 */ /* 0x000fe200078e0008 */
[----:B------:R-:W-:Y:S04]  /*9230*/  LDSM.16.M88.4 R28, [R12+0xa000] ;  /* 0x00a000000c1c783b */ /* 0x000fe80000000200 */
[----:B------:R-:W1:Y:S04]  /*9240*/  LDSM.16.M88.4 R8, [R23+0x4000] ;  /* 0x004000001708783b */ /* 0x000e680000000200 */
[----:B------:R-:W-:Y:S01]  /*9250*/  MOV R218, R4 ;  /* 0x0000000400da7202 */ /* 0x000fe20000000f00 */
[----:B------:R-:W-:Y:S01]  /*9260*/  IMAD.MOV.U32 R217, RZ, RZ, R5 ;  /* 0x000000ffffd97224 */ /* 0x000fe200078e0005 */
[----:B------:R-:W-:Y:S01]  /*9270*/  LDSM.16.M88.4 R24, [R12+0xa800] ;  /* 0x00a800000c18783b */ /* 0x000fe20000000200 */
[----:B------:R-:W-:-:S02]  /*9280*/  IMAD.MOV.U32 R216, RZ, RZ, R6 ;  /* 0x000000ffffd87224 */ /* 0x000fc400078e0006 */
[----:B------:R-:W-:Y:S02]  /*9290*/  IMAD.MOV.U32 R171, RZ, RZ, R7 ;  /* 0x000000ffffab7224 */ /* 0x000fe400078e0007 */
[----:B------:R-:W2:Y:S01]  /*92a0*/  LDSM.16.M88.4 R4, [R23+0x6000] ;  /* 0x006000001704783b */ /* 0x000ea20000000200 */
[----:B------:R-:W-:Y:S01]  /*92b0*/  HMMA.16816.F32 R48, R16, R44, R224 ;  /* 0x0000002c1030723c */ /* 0x000fe200000018e0 */
[----:B------:R-:W-:Y:S01]  /*92c0*/  IMAD.MOV.U32 R66, RZ, RZ, R3 ;  /* 0x000000ffff427224 */ /* 0x000fe200078e0003 */
[----:B------:R-:W-:-:S06]  /*92d0*/  SHF.L.U32 R3, R252, 0x1, RZ ;  /* 0x00000001fc037819 */ /* 0x000fcc00000006ff */
[C---:B------:R-:W-:Y:S08]  /*92e0*/  HMMA.16816.F32 R44, R16.reuse, R46, R220 ;  /* 0x0000002e102c723c */ /* 0x040ff000000018dc */
[----:B------:R-:W-:Y:S01]  /*92f0*/  HMMA.16816.F32 R208, R16, R42, R204 ;  /* 0x0000002a10d0723c */ /* 0x000fe200000018cc */
[----:B------:R-:W-:-:S07]  /*9300*/  IMAD.MOV.U32 R67, RZ, RZ, R0 ;  /* 0x000000ffff437224 */ /* 0x000fce00078e0000 */
[----:B------:R-:W-:Y:S01]  /*9310*/  HMMA.16816.F32 R220, R16, R32, R60 ;  /* 0x0000002010dc723c */ /* 0x000fe2000000183c */
[----:B------:R-:W-:-:S07]  /*9320*/  LOP3.LUT R3, R3, 0x6, RZ, 0xc0, !PT ;  /* 0x0000000603037812 */ /* 0x000fce00078ec0ff */
[C---:B------:R-:W-:Y:S01]  /*9330*/  HMMA.16816.F32 R204, R16.reuse, R34, R56 ;  /* 0x0000002210cc723c */ /* 0x040fe20000001838 */
[----:B------:R-:W3:Y:S07]  /*9340*/  LDSM.16.M88.4 R32, [R12+0xb000] ;  /* 0x00b000000c20783b */ /* 0x000eee0000000200 */
[----:B------:R-:W-:Y:S01]  /*9350*/  HMMA.16816.F32 R212, R16, R40, R212 ;  /* 0x0000002810d4723c */ /* 0x000fe200000018d4 */
[----:B------:R4:W3:Y:S01]  /*9360*/  LDSM.16.M88.4 R16, [R12+0xb800] ;  /* 0x00b800000c10783b */ /* 0x0008e20000000200 */
[----:B------:R-:W-:-:S06]  /*9370*/  IMAD.U32 R0, RZ, RZ, UR17 ;  /* 0x00000011ff007e24 */ /* 0x000fcc000f8e00ff */
[----:B-1----:R-:W-:Y:S01]  /*9380*/  HMMA.16816.F32 R36, R8, R30, R36 ;  /* 0x0000001e0824723c */ /* 0x002fe20000001824 */
[----:B------:R-:W-:-:S07]  /*9390*/  IMAD R0, R0, 0x40, R3 ;  /* 0x0000004000007824 */ /* 0x000fce00078e0203 */
[----:B--2---:R-:W-:Y:S01]  /*93a0*/  HMMA.16816.F32 R52, R4, R30, R52 ;  /* 0x0000001e0434723c */ /* 0x004fe20000001834 */
[----:B------:R-:W-:-:S07]  /*93b0*/  IADD3 R3, PT, PT, R0, -0x77, RZ ;  /* 0xffffff8900037810 */ /* 0x000fce0007ffe0ff */
[----:B------:R-:W-:Y:S01]  /*93c0*/  HMMA.16816.F32 R60, R4, R26, R244 ;  /* 0x0000001a043c723c */ /* 0x000fe200000018f4 */
[----:B----4-:R-:W-:Y:S01]  /*93d0*/  VIADD R12, R0, 0xffffff88 ;  /* 0xffffff88000c7836 */ /* 0x010fe20000000000 */
[----:B------:R-:W-:Y:S01]  /*93e0*/  ISETP.GE.AND P2, PT, R3, R13, PT ;  /* 0x0000000d0300720c */ /* 0x000fe20003f46270 */
[----:B------:R-:W-:Y:S01]  /*93f0*/  IMAD.MOV.U32 R224, RZ, RZ, R170 ;  /* 0x000000ffffe07224 */ /* 0x000fe200078e00aa */
[----:B------:R-:W-:Y:S01]  /*9400*/  MOV R227, R15 ;  /* 0x0000000f00e37202 */ /* 0x000fe20000000f00 */
[----:B------:R-:W-:Y:S01]  /*9410*/  IMAD.MOV.U32 R225, RZ, RZ, R165 ;  /* 0x000000ffffe17224 */ /* 0x000fe200078e00a5 */
[C---:B------:R-:W-:Y:S01]  /*9420*/  ISETP.GE.AND P5, PT, R12.reuse, R13, PT ;  /* 0x0000000d0c00720c */ /* 0x040fe20003fa6270 */
[----:B------:R-:W-:Y:S01]  /*9430*/  IMAD.MOV.U32 R226, RZ, RZ, R22 ;  /* 0x000000ffffe27224 */ /* 0x000fe200078e0016 */
[----:B------:R-:W-:Y:S01]  /*9440*/  ISETP.GE.AND P1, PT, R12, R14, PT ;  /* 0x0000000e0c00720c */ /* 0x000fe20003f26270 */
[----:B------:R-:W-:Y:S01]  /*9450*/  HMMA.16816.F32 R40, R8, R24, R48 ;  /* 0x000000180828723c */ /* 0x000fe20000001830 */
[----:B------:R-:W-:Y:S01]  /*9460*/  FSEL R30, R36, -INF , !P5 ;  /* 0xff800000241e7808 */ /* 0x000fe20006800000 */
[----:B------:R-:W-:Y:S01]  /*9470*/  IMAD.MOV.U32 R56, RZ, RZ, R218 ;  /* 0x000000ffff387224 */ /* 0x000fe200078e00da */
[----:B------:R-:W-:Y:S01]  /*9480*/  FSEL R31, R37, -INF , !P2 ;  /* 0xff800000251f7808 */ /* 0x000fe20005000000 */
[----:B------:R-:W-:Y:S01]  /*9490*/  IMAD.MOV.U32 R57, RZ, RZ, R217 ;  /* 0x000000ffff397224 */ /* 0x000fe200078e00d9 */
[----:B------:R-:W-:Y:S01]  /*94a0*/  ISETP.GE.AND P4, PT, R12, R20, PT ;  /* 0x000000140c00720c */ /* 0x000fe20003f86270 */
[----:B------:R-:W-:-:S02]  /*94b0*/  IMAD.MOV.U32 R58, RZ, RZ, R216 ;  /* 0x000000ffff3a7224 */ /* 0x000fc400078e00d8 */
[----:B------:R-:W-:Y:S01]  /*94c0*/  HMMA.16816.F32 R64, R4, R28, R64 ;  /* 0x0000001c0440723c */ /* 0x000fe20000001840 */
[----:B------:R-:W-:Y:S01]  /*94d0*/  ISETP.GE.AND P5, PT, R3, R14, PT ;  /* 0x0000000e0300720c */ /* 0x000fe20003fa6270 */
[----:B------:R-:W-:-:S06]  /*94e0*/  DEPBAR.LE SB0, 0x0 ;  /* 0x000080000000791a */ /* 0x000fcc0000000000 */
[----:B------:R-:W-:Y:S01]  /*94f0*/  HMMA.16816.F32 R48, R4, R24, R240 ;  /* 0x000000180430723c */ /* 0x000fe200000018f0 */
[-C--:B------:R-:W-:Y:S02]  /*9500*/  ISETP.GE.AND P2, PT, R3, R21.reuse, PT ;  /* 0x000000150300720c */ /* 0x080fe40003f46270 */
[----:B------:R-:W-:-:S05]  /*9510*/  ISETP.GE.AND P3, PT, R12, R21, PT ;  /* 0x000000150c00720c */ /* 0x000fca0003f66270 */
[----:B------:R-:W-:Y:S01]  /*9520*/  HMMA.16816.F32 R24, R8, R26, R44 ;  /* 0x0000001a0818723c */ /* 0x000fe2000000182c */
[----:B------:R-:W-:Y:S02]  /*9530*/  FSEL R45, R38, -INF , !P1 ;  /* 0xff800000262d7808 */ /* 0x000fe40004800000 */
[----:B------:R-:W-:Y:S01]  /*9540*/  ISETP.GE.AND P1, PT, R3, R20, PT ;  /* 0x000000140300720c */ /* 0x000fe20003f26270 */
[----:B------:R-:W-:Y:S01]  /*9550*/  VIADD R3, R0, 0xffffff90 ;  /* 0xffffff9000037836 */ /* 0x000fe20000000000 */
[----:B------:R-:W-:Y:S02]  /*9560*/  FSEL R46, R52, -INF , !P4 ;  /* 0xff800000342e7808 */ /* 0x000fe40006000000 */
[----:B------:R-:W-:Y:S02]  /*9570*/  FSEL R44, R39, -INF , !P5 ;  /* 0xff800000272c7808 */ /* 0x000fe40006800000 */
[----:B------:R-:W-:Y:S02]  /*9580*/  FSEL R52, R54, -INF , !P3 ;  /* 0xff80000036347808 */ /* 0x000fe40005800000 */
[----:B------:R-:W-:-:S02]  /*9590*/  FSEL R47, R53, -INF , !P1 ;  /* 0xff800000352f7808 */ /* 0x000fc40004800000 */
[C---:B------:R-:W-:Y:S02]  /*95a0*/  ISETP.GE.AND P5, PT, R3.reuse, R13, PT ;  /* 0x0000000d0300720c */ /* 0x040fe40003fa6270 */
[C---:B------:R-:W-:Y:S02]  /*95b0*/  ISETP.GE.AND P3, PT, R3.reuse, R14, PT ;  /* 0x0000000e0300720c */ /* 0x040fe40003f66270 */
[C---:B------:R-:W-:Y:S02]  /*95c0*/  ISETP.GE.AND P4, PT, R3.reuse, R20, PT ;  /* 0x000000140300720c */ /* 0x040fe40003f86270 */
[----:B------:R-:W-:Y:S01]  /*95d0*/  ISETP.GE.AND P1, PT, R3, R21, PT ;  /* 0x000000150300720c */ /* 0x000fe20003f26270 */
[----:B------:R-:W-:Y:S01]  /*95e0*/  VIADD R3, R0, 0xffffff91 ;  /* 0xffffff9100037836 */ /* 0x000fe20000000000 */
[----:B------:R-:W-:Y:S01]  /*95f0*/  FSEL R55, R55, -INF , !P2 ;  /* 0xff80000037377808 */ /* 0x000fe20005000000 */
[----:B---3--:R-:W-:Y:S03]  /*9600*/  HMMA.16816.F32 R216, R4, R32, R236 ;  /* 0x0000002004d8723c */ /* 0x008fe600000018ec */
[----:B------:R-:W-:-:S02]  /*9610*/  ISETP.GE.AND P2, PT, R3, R13, PT ;  /* 0x0000000d0300720c */ /* 0x000fc40003f46270 */
[----:B------:R-:W-:Y:S02]  /*9620*/  FSEL R240, R40, -INF , !P5 ;  /* 0xff80000028f07808 */ /* 0x000fe40006800000 */
[----:B------:R-:W-:Y:S01]  /*9630*/  FSEL R241, R42, -INF , !P3 ;  /* 0xff8000002af17808 */ /* 0x000fe20005800000 */
[C---:B------:R-:W-:Y:S01]  /*9640*/  HMMA.16816.F32 R232, R4.reuse, R34, R232 ;  /* 0x0000002204e8723c */ /* 0x040fe200000018e8 */
[----:B------:R-:W-:Y:S02]  /*9650*/  FSEL R239, R41, -INF , !P2 ;  /* 0xff80000029ef7808 */ /* 0x000fe40005000000 */
[C---:B------:R-:W-:Y:S02]  /*9660*/  ISETP.GE.AND P5, PT, R3.reuse, R14, PT ;  /* 0x0000000e0300720c */ /* 0x040fe40003fa6270 */
[C---:B------:R-:W-:Y:S02]  /*9670*/  ISETP.GE.AND P3, PT, R3.reuse, R20, PT ;  /* 0x000000140300720c */ /* 0x040fe40003f66270 */
[----:B------:R-:W-:Y:S01]  /*9680*/  ISETP.GE.AND P2, PT, R3, R21, PT ;  /* 0x000000150300720c */ /* 0x000fe20003f46270 */
[----:B------:R-:W-:Y:S01]  /*9690*/  HMMA.16816.F32 R228, R4, R16, R228 ;  /* 0x0000001004e4723c */ /* 0x000fe200000018e4 */
[----:B------:R-:W-:-:S02]  /*96a0*/  IADD3 R3, PT, PT, R0, -0x67, RZ ;  /* 0xffffff9900037810 */ /* 0x000fc40007ffe0ff */
[----:B------:R-:W-:-:S05]  /*96b0*/  FSEL R236, R43, -INF , !P5 ;  /* 0xff8000002bec7808 */ /* 0x000fca0006800000 */
[----:B------:R-:W-:Y:S01]  /*96c0*/  HMMA.16816.F32 R224, R4, R18, R224 ;  /* 0x0000001204e0723c */ /* 0x000fe200000018e0 */
[----:B------:R-:W-:Y:S01]  /*96d0*/  VIADD R4, R0, 0xffffff98 ;  /* 0xffffff9800047836 */ /* 0x000fe20000000000 */
[----:B------:R-:W-:Y:S02]  /*96e0*/  FSEL R243, R50, -INF , !P1 ;  /* 0xff80000032f37808 */ /* 0x000fe40004800000 */
[----:B------:R-:W-:Y:S02]  /*96f0*/  FSEL R244, R51, -INF , !P2 ;  /* 0xff80000033f47808 */ /* 0x000fe40005000000 */
[CC--:B------:R-:W-:Y:S02]  /*9700*/  ISETP.GE.AND P5, PT, R4.reuse, R13.reuse, PT ;  /* 0x0000000d0400720c */ /* 0x0c0fe40003fa6270 */
[----:B------:R-:W-:Y:S02]  /*9710*/  ISETP.GE.AND P1, PT, R4, R14, PT ;  /* 0x0000000e0400720c */ /* 0x000fe40003f26270 */
[----:B------:R-:W-:Y:S01]  /*9720*/  ISETP.GE.AND P2, PT, R3, R13, PT ;  /* 0x0000000d0300720c */ /* 0x000fe20003f46270 */
[----:B------:R-:W-:Y:S01]  /*9730*/  HMMA.16816.F32 R40, R8, R32, R212 ;  /* 0x000000200828723c */ /* 0x000fe200000018d4 */
[----:B------:R-:W-:-:S02]  /*9740*/  FSEL R212, R24, -INF , !P5 ;  /* 0xff80000018d47808 */ /* 0x000fc40006800000 */
[----:B------:R-:W-:Y:S02]  /*9750*/  FSEL R214, R26, -INF , !P1 ;  /* 0xff8000001ad67808 */ /* 0x000fe40004800000 */
[----:B------:R-:W-:Y:S02]  /*9760*/  FSEL R54, R25, -INF , !P2 ;  /* 0xff80000019367808 */ /* 0x000fe40005000000 */
[----:B------:R-:W-:Y:S02]  /*9770*/  MOV R59, R171 ;  /* 0x000000ab003b7202 */ /* 0x000fe40000000f00 */
[----:B------:R-:W-:Y:S02]  /*9780*/  FSEL R238, R48, -INF , !P4 ;  /* 0xff80000030ee7808 */ /* 0x000fe40006000000 */
[----:B------:R-:W-:Y:S02]  /*9790*/  FSEL R237, R49, -INF , !P3 ;  /* 0xff80000031ed7808 */ /* 0x000fe40005800000 */
[----:B------:R-:W-:-:S02]  /*97a0*/  ISETP.GE.AND P5, PT, R3, R14, PT ;  /* 0x0000000e0300720c */ /* 0x000fc40003fa6270 */
[CC--:B------:R-:W-:Y:S02]  /*97b0*/  ISETP.GE.AND P1, PT, R3.reuse, R20.reuse, PT ;  /* 0x000000140300720c */ /* 0x0c0fe40003f26270 */
[-C--:B------:R-:W-:Y:S01]  /*97c0*/  ISETP.GE.AND P2, PT, R3, R21.reuse, PT ;  /* 0x000000150300720c */ /* 0x080fe20003f46270 */
[----:B------:R-:W-:Y:S01]  /*97d0*/  VIADD R3, R0, 0xffffff81 ;  /* 0xffffff8100037836 */ /* 0x000fe20000000000 */
[C---:B------:R-:W-:Y:S02]  /*97e0*/  ISETP.GE.AND P4, PT, R4.reuse, R20, PT ;  /* 0x000000140400720c */ /* 0x040fe40003f86270 */
[----:B------:R-:W-:Y:S02]  /*97f0*/  ISETP.GE.AND P3, PT, R4, R21, PT ;  /* 0x000000150400720c */ /* 0x000fe40003f66270 */
[----:B------:R-:W-:Y:S02]  /*9800*/  FSEL R53, R27, -INF , !P5 ;  /* 0xff8000001b357808 */ /* 0x000fe40006800000 */
[----:B------:R-:W-:-:S02]  /*9810*/  FSEL R213, R60, -INF , !P4 ;  /* 0xff8000003cd57808 */ /* 0x000fc40006000000 */
[----:B------:R-:W-:Y:S02]  /*9820*/  FSEL R242, R62, -INF , !P3 ;  /* 0xff8000003ef27808 */ /* 0x000fe40005800000 */
[----:B------:R-:W-:Y:S01]  /*9830*/  FSEL R215, R61, -INF , !P1 ;  /* 0xff8000003dd77808 */ /* 0x000fe20004800000 */
[C---:B------:R-:W-:Y:S01]  /*9840*/  HMMA.16816.F32 R36, R8.reuse, R28, R56 ;  /* 0x0000001c0824723c */ /* 0x040fe20000001838 */
[C---:B------:R-:W-:Y:S02]  /*9850*/  ISETP.GE.AND P5, PT, R3.reuse, R13, PT ;  /* 0x0000000d0300720c */ /* 0x040fe40003fa6270 */
[C---:B------:R-:W-:Y:S02]  /*9860*/  ISETP.GE.AND P4, PT, R3.reuse, R14, PT ;  /* 0x0000000e0300720c */ /* 0x040fe40003f86270 */
[C---:B------:R-:W-:Y:S02]  /*9870*/  ISETP.GE.AND P3, PT, R3.reuse, R20, PT ;  /* 0x000000140300720c */ /* 0x040fe40003f66270 */
[----:B------:R-:W-:Y:S01]  /*9880*/  ISETP.GE.AND P1, PT, R3, R21, PT ;  /* 0x000000150300720c */ /* 0x000fe20003f26270 */
[C---:B------:R-:W-:Y:S01]  /*9890*/  VIADD R3, R0.reuse, 0xffffffa0 ;  /* 0xffffffa000037836 */ /* 0x040fe20000000000 */
[----:B------:R-:W-:Y:S01]  /*98a0*/  HMMA.16816.F32 R56, R8, R34, R208 ;  /* 0x000000220838723c */ /* 0x000fe200000018d0 */
[----:B------:R-:W-:Y:S01]  /*98b0*/  FSEL R208, R63, -INF , !P2 ;  /* 0xff8000003fd07808 */ /* 0x000fe20005000000 */
[----:B------:R-:W-:-:S02]  /*98c0*/  VIADD R4, R0, 0xffffffa1 ;  /* 0xffffffa100047836 */ /* 0x000fc40000000000 */
[----:B------:R-:W-:Y:S02]  /*98d0*/  ISETP.GE.AND P2, PT, R3, R14, PT ;  /* 0x0000000e0300720c */ /* 0x000fe40003f46270 */
[----:B------:R-:W-:Y:S02]  /*98e0*/  FSEL R27, R65, -INF , !P3 ;  /* 0xff800000411b7808 */ /* 0x000fe40005800000 */
[-C--:B------:R-:W-:Y:S01]  /*98f0*/  ISETP.GE.AND P3, PT, R3, R13.reuse, PT ;  /* 0x0000000d0300720c */ /* 0x080fe20003f66270 */
[----:B------:R-:W-:Y:S01]  /*9900*/  HMMA.16816.F32 R48, R8, R16, R220 ;  /* 0x000000100830723c */ /* 0x000fe200000018dc */
[----:B------:R-:W-:Y:S02]  /*9910*/  FSEL R28, R67, -INF , !P1 ;  /* 0xff800000431c7808 */ /* 0x000fe40004800000 */
[----:B------:R-:W-:Y:S02]  /*9920*/  FSEL R247, R42, -INF , !P2 ;  /* 0xff8000002af77808 */ /* 0x000fe40005000000 */
[----:B------:R-:W-:-:S02]  /*9930*/  ISETP.GE.AND P1, PT, R4, R13, PT ;  /* 0x0000000d0400720c */ /* 0x000fc40003f26270 */
[----:B------:R-:W-:Y:S02]  /*9940*/  ISETP.GE.AND P2, PT, R4, R14, PT ;  /* 0x0000000e0400720c */ /* 0x000fe40003f46270 */
[----:B------:R-:W-:Y:S01]  /*9950*/  IADD3 R12, PT, PT, R0, -0x80, RZ ;  /* 0xffffff80000c7810 */ /* 0x000fe20007ffe0ff */
[----:B------:R-:W-:Y:S01]  /*9960*/  HMMA.16816.F32 R32, R8, R18, R204 ;  /* 0x000000120820723c */ /* 0x000fe200000018cc */
[----:B------:R-:W-:Y:S01]  /*9970*/  FSEL R246, R40, -INF , !P3 ;  /* 0xff80000028f67808 */ /* 0x000fe20005800000 */
[C---:B------:R-:W-:Y:S01]  /*9980*/  VIADD R7, R0.reuse, 0xffffffa8 ;  /* 0xffffffa800077836 */ /* 0x040fe20000000000 */
[----:B------:R-:W-:Y:S01]  /*9990*/  ISETP.GE.AND P3, PT, R3, R20, PT ;  /* 0x000000140300720c */ /* 0x000fe20003f66270 */
[----:B------:R-:W-:Y:S01]  /*99a0*/  VIADD R6, R0, 0xffffffa9 ;  /* 0xffffffa900067836 */ /* 0x000fe20000000000 */
[----:B------:R-:W-:Y:S02]  /*99b0*/  FSEL R245, R41, -INF , !P1 ;  /* 0xff80000029f57808 */ /* 0x000fe40004800000 */
[----:B------:R-:W-:Y:S01]  /*99c0*/  FSEL R221, R43, -INF , !P2 ;  /* 0xff8000002bdd7808 */ /* 0x000fe20005000000 */
[----:B------:R-:W-:Y:S01]  /*99d0*/  BAR.SYNC.DEFER_BLOCKING 0x0 ;  /* 0x0000000000007b1d */ /* 0x000fe20000010000 */
[----:B------:R-:W-:-:S02]  /*99e0*/  ISETP.GE.AND P1, PT, R3, R21, PT ;  /* 0x000000150300720c */ /* 0x000fc40003f26270 */
[-C--:B------:R-:W-:Y:S01]  /*99f0*/  ISETP.GE.AND P2, PT, R12, R13.reuse, PT ;  /* 0x0000000d0c00720c */ /* 0x080fe20003f46270 */
[----:B------:R-:W-:Y:S01]  /*9a00*/  VIADD R5, R0, 0xffffffb0 ;  /* 0xffffffb000057836 */ /* 0x000fe20000000000 */
[----:B------:R-:W-:Y:S02]  /*9a10*/  FSEL R220, R216, -INF , !P3 ;  /* 0xff800000d8dc7808 */ /* 0x000fe40005800000 */
[----:B------:R-:W-:Y:S02]  /*9a20*/  FSEL R26, R39, -INF , !P4 ;  /* 0xff800000271a7808 */ /* 0x000fe40006000000 */
[----:B------:R-:W-:Y:S02]  /*9a30*/  FSEL R25, R36, -INF , !P2 ;  /* 0xff80000024197808 */ /* 0x000fe40005000000 */
[----:B------:R-:W-:Y:S02]  /*9a40*/  ISETP.GE.AND P3, PT, R7, R13, PT ;  /* 0x0000000d0700720c */ /* 0x000fe40003f66270 */
[----:B------:R-:W-:-:S02]  /*9a50*/  FSEL R218, R218, -INF , !P1 ;  /* 0xff800000dada7808 */ /* 0x000fc40004800000 */
[C---:B------:R-:W-:Y:S02]  /*9a60*/  ISETP.GE.AND P4, PT, R4.reuse, R20, PT ;  /* 0x000000140400720c */ /* 0x040fe40003f86270 */
[----:B------:R-:W-:Y:S02]  /*9a70*/  ISETP.GE.AND P2, PT, R4, R21, PT ;  /* 0x000000150400720c */ /* 0x000fe40003f46270 */
[-C--:B------:R-:W-:Y:S02]  /*9a80*/  ISETP.GE.AND P1, PT, R6, R13.reuse, PT ;  /* 0x0000000d0600720c */ /* 0x080fe40003f26270 */
[C---:B------:R-:W-:Y:S01]  /*9a90*/  IADD3 R4, PT, PT, R0.reuse, -0x4f, RZ ;  /* 0xffffffb100047810 */ /* 0x040fe20007ffe0ff */
[----:B------:R-:W-:Y:S01]  /*9aa0*/  VIADD R3, R0, 0xffffffb8 ;  /* 0xffffffb800037836 */ /* 0x000fe20000000000 */
[----:B------:R-:W-:Y:S01]  /*9ab0*/  FSEL R216, R56, -INF , !P3 ;  /* 0xff80000038d87808 */ /* 0x000fe20005800000 */
[----:B------:R-:W-:Y:S01]  /*9ac0*/  VIADD R0, R0, 0xffffffb9 ;  /* 0xffffffb900007836 */ /* 0x000fe20000000000 */
[----:B------:R-:W-:-:S02]  /*9ad0*/  ISETP.GE.AND P3, PT, R5, R13, PT ;  /* 0x0000000d0500720c */ /* 0x000fc40003f66270 */
[----:B------:R-:W-:Y:S02]  /*9ae0*/  FSEL R210, R57, -INF , !P1 ;  /* 0xff80000039d27808 */ /* 0x000fe40004800000 */
[-C--:B------:R-:W-:Y:S02]  /*9af0*/  ISETP.GE.AND P1, PT, R4, R13.reuse, PT ;  /* 0x0000000d0400720c */ /* 0x080fe40003f26270 */
[----:B------:R-:W-:Y:S02]  /*9b00*/  FSEL R22, R37, -INF , !P5 ;  /* 0xff80000025167808 */ /* 0x000fe40006800000 */
[----:B------:R-:W-:Y:S02]  /*9b10*/  FSEL R165, R48, -INF , !P3 ;  /* 0xff80000030a57808 */ /* 0x000fe40005800000 */
[----:B------:R-:W-:Y:S02]  /*9b20*/  ISETP.GE.AND P3, PT, R3, R13, PT ;  /* 0x0000000d0300720c */ /* 0x000fe40003f66270 */
[----:B------:R-:W-:-:S02]  /*9b30*/  FSEL R170, R49, -INF , !P1 ;  /* 0xff80000031aa7808 */ /* 0x000fc40004800000 */
[----:B------:R-:W-:Y:S02]  /*9b40*/  ISETP.GE.AND P1, PT, R0, R13, PT ;  /* 0x0000000d0000720c */ /* 0x000fe40003f26270 */
[----:B------:R-:W-:Y:S02]  /*9b50*/  FMNMX3.FTZ R8, R168, R25, R22, !PT ;  /* 0x00000019a8087276 */ /* 0x000fe40007810016 */
[----:B------:R-:W-:Y:S02]  /*9b60*/  FSEL R15, R32, -INF , !P3 ;  /* 0xff800000200f7808 */ /* 0x000fe40005800000 */
[----:B------:R-:W-:Y:S02]  /*9b70*/  FSEL R23, R33, -INF , !P1 ;  /* 0xff80000021177808 */ /* 0x000fe40004800000 */
[----:B------:R-:W-:Y:S01]  /*9b80*/  FMNMX3.FTZ R8, R8, R30, R31, !PT ;  /* 0x0000001e08087276 */ /* 0x000fe2000781001f */
[----:B------:R-:W-:Y:S03]  /*9b90*/  STL [R1+0x24], R170 ;  /* 0x000024aa01007387 */ /* 0x000fe60000100800 */
[----:B------:R-:W-:Y:S01]  /*9ba0*/  FMNMX3.FTZ R8, R8, R240, R239, !PT ;  /* 0x000000f008087276 */ /* 0x000fe200078100ef */
[----:B------:R1:W-:Y:S04]  /*9bb0*/  STL [R1+0x8], R15 ;  /* 0x0000080f01007387 */ /* 0x0003e80000100800 */
[----:B------:R2:W-:Y:S01]  /*9bc0*/  STL [R1+0x4], R23 ;  /* 0x0000041701007387 */ /* 0x0005e20000100800 */
[----:B------:R-:W-:Y:S01]  /*9bd0*/  FMNMX3.FTZ R8, R8, R212, R54, !PT ;  /* 0x000000d408087276 */ /* 0x000fe20007810036 */
[----:B------:R-:W-:-:S03]  /*9be0*/  UISETP.GE.U32.AND UP1, UPT, UR17, 0x3, UPT ;  /* 0x000000031100788c */ /* 0x000fc6000bf26070 */
[----:B------:R-:W-:-:S04]  /*9bf0*/  FMNMX3.FTZ R8, R8, R246, R245, !PT ;  /* 0x000000f608087276 */ /* 0x000fc800078100f5 */
[----:B------:R-:W-:Y:S02]  /*9c00*/  FMNMX3.FTZ R8, R8, R216, R210, !PT ;  /* 0x000000d808087276 */ /* 0x000fe400078100d2 */
[-C--:B------:R-:W-:Y:S02]  /*9c10*/  ISETP.GE.AND P5, PT, R12, R14.reuse, PT ;  /* 0x0000000e0c00720c */ /* 0x080fe40003fa6270 */
[----:B------:R-:W-:Y:S02]  /*9c20*/  FMNMX3.FTZ R8, R8, R165, R170, !PT ;  /* 0x000000a508087276 */ /* 0x000fe400078100aa */
[----:B------:R-:W-:Y:S02]  /*9c30*/  FSEL R24, R38, -INF , !P5 ;  /* 0xff80000026187808 */ /* 0x000fe40006800000 */
[C---:B------:R-:W-:Y:S02]  /*9c40*/  ISETP.GE.AND P5, PT, R7.reuse, R14, PT ;  /* 0x0000000e0700720c */ /* 0x040fe40003fa6270 */
[----:B------:R-:W-:-:S02]  /*9c50*/  ISETP.GE.AND P3, PT, R7, R20, PT ;  /* 0x000000140700720c */ /* 0x000fc40003f66270 */
[----:B-1----:R-:W-:Y:S01]  /*9c60*/  FMNMX3.FTZ R15, R8, R15, R23, !PT ;  /* 0x0000000f080f7276 */ /* 0x002fe20007810017 */
[----:B------:R-:W-:Y:S10]  /*9c70*/  BRA.U !UP1, `(.L_x_93) ;  /* 0x0000000109a47547 */ /* 0x000ff4000b800000 */
[----:B------:R-:W-:-:S04]  /*9c80*/  UIADD3 UR21, UPT, UPT, UR17, -0x3, URZ ;  /* 0xfffffffd11157890 */ /* 0x000fc8000fffe0ff */
[----:B------:R-:W-:-:S04]  /*9c90*/  UIMAD.WIDE.U32 UR28, UR21, UR10, URZ ;  /* 0x0000000a151c72a5 */ /* 0x000fc8000f8e00ff */
        /* <DEDUP_REMOVED lines=9> */
[-C--:B------:R-:W-:Y:S02]  /*9d30*/  LEA.HI.X R19, R9, R249.reuse, R8, 0x7, P1 ;  /* 0x000000f909137211 */ /* 0x080fe400008f3c08 */
[----:B------:R-:W-:Y:S01]  /*9d40*/  IMAD.U32 R8, RZ, RZ, UR21 ;  /* 0x00000015ff087e24 */ /* 0x000fe2000f8e00ff */
[----:B------:R-:W-:Y:S01]  /*9d50*/  UIADD3.X UR23, UPT, UPT, UR35, UR21, URZ, UP0, !UPT ;  /* 0x0000001523177290 */ /* 0x000fe200087fe4ff */
[----:B------:R-:W-:Y:S01]  /*9d60*/  MOV R9, UR22 ;  /* 0x0000001600097c02 */ /* 0x000fe20008000f00 */
[----:B------:R-:W-:Y:S01]  /*9d70*/  IMAD.U32 R10, RZ, RZ, UR25 ;  /* 0x00000019ff0a7e24 */ /* 0x000fe2000f8e00ff */
[-C--:B------:R-:W-:Y:S01]  /*9d80*/  LEA R16, P1, R16, R250.reuse, 0x1 ;  /* 0x000000fa10107211 */ /* 0x080fe200078208ff */
[----:B------:R-:W-:Y:S01]  /*9d90*/  ULEA UR22, UP0, UR10, UR22, 0x5 ;  /* 0x000000160a167291 */ /* 0x000fe2000f8028ff */
[----:B------:R-:W-:Y:S01]  /*9da0*/  MOV R11, UR25 ;  /* 0x00000019000b7c02 */ /* 0x000fe20008000f00 */
[----:B------:R-:W-:Y:S01]  /*9db0*/  @!PT LDS RZ, [RZ] ;  /* 0x00000000fffff984 */ /* 0x000fe20000000800 */
[----:B------:R-:W-:Y:S01]  /*9dc0*/  @!PT LDS RZ, [RZ] ;  /* 0x00000000fffff984 */ /* 0x000fe20000000800 */
[----:B------:R-:W-:Y:S01]  /*9dd0*/  @!PT LDS RZ, [RZ] ;  /* 0x00000000fffff984 */ /* 0x000fe20000000800 */
[----:B------:R1:W-:Y:S01]  /*9de0*/  LDGSTS.E.BYPASS.LTC128B.128 [R2+0x8000], desc[UR14][R18.64] ;  /* 0x0800000012027fae */ /* 0x0003e2000b981a0e */
[-C--:B------:R-:W-:Y:S01]  /*9df0*/  LEA.HI.X R17, R9, R249.reuse, R8, 0x1, P1 ;  /* 0x000000f909117211 */ /* 0x080fe200008f0c08 */
[----:B------:R-:W-:Y:S01]  /*9e00*/  IMAD.U32 R9, RZ, RZ, UR23 ;  /* 0x00000017ff097e24 */ /* 0x000fe2000f8e00ff */
[----:B------:R-:W-:Y:S01]  /*9e10*/  ULEA.HI.X UR21, UR10, UR21, UR11, 0x5, UP0 ;  /* 0x000000150a157291 */ /* 0x000fe200080f2c0b */
[-C--:B------:R-:W-:Y:S01]  /*9e20*/  LEA R10, P1, R10, R250.reuse, 0x1 ;  /* 0x000000fa0a0a7211 */ /* 0x080fe200078208ff */
[----:B------:R-:W-:Y:S01]  /*9e30*/  IMAD.U32 R8, RZ, RZ, UR22 ;  /* 0x00000016ff087e24 */ /* 0x000fe2000f8e00ff */
[----:B--2---:R-:W-:Y:S01]  /*9e40*/  MOV R23, UR22 ;  /* 0x0000001600177c02 */ /* 0x004fe20008000f00 */
[----:B------:R1:W-:Y:S01]  /*9e50*/  LDGSTS.E.BYPASS.LTC128B.128 [R2+0xa000], desc[UR14][R18.64+0x80] ;  /* 0x0a00008012027fae */ /* 0x0003e2000b981a0e */
[-C--:B------:R-:W-:Y:S01]  /*9e60*/  LEA.HI.X R11, R11, R249.reuse, R9, 0x1, P1 ;  /* 0x000000f90b0b7211 */ /* 0x080fe200008f0c09 */
[----:B------:R-:W-:Y:S01]  /*9e70*/  IMAD.U32 R9, RZ, RZ, UR21 ;  /* 0x00000015ff097e24 */ /* 0x000fe2000f8e00ff */
[----:B------:R-:W-:Y:S01]  /*9e80*/  LEA R8, P1, R8, R250, 0x1 ;  /* 0x000000fa08087211 */ /* 0x000fe200078208ff */
        /* <DEDUP_REMOVED lines=8> */
.L_x_93:
[----:B------:R-:W-:Y:S01]  /*9f10*/  FSEL R217, R217, -INF , !P4 ;  /* 0xff800000d9d97808 */ /* 0x000fe20006000000 */
[----:B------:R3:W-:Y:S01]  /*9f20*/  STL [R1+0x64], R250 ;  /* 0x000064fa01007387 */ /* 0x0007e20000100800 */
[-C--:B------:R-:W-:Y:S01]  /*9f30*/  ISETP.GE.AND P4, PT, R6, R14.reuse, PT ;  /* 0x0000000e0600720c */ /* 0x080fe20003f86270 */
[----:B------:R-:W2:Y:S01]  /*9f40*/  LDCU UR22, c[0x0][0x45c] ;  /* 0x00008b80ff1677ac */ /* 0x000ea20008000800 */
[----:B------:R-:W-:Y:S01]  /*9f50*/  FSEL R209, R58, -INF , !P5 ;  /* 0xff8000003ad17808 */ /* 0x000fe20006800000 */
[----:B------:R4:W-:Y:S01]  /*9f60*/  STL [R1+0x60], R249 ;  /* 0x000060f901007387 */ /* 0x0009e20000100800 */
[----:B------:R-:W-:Y:S02]  /*9f70*/  FSEL R211, R59, -INF , !P4 ;  /* 0xff8000003bd37808 */ /* 0x000fe40006000000 */
[-C--:B------:R-:W-:Y:S01]  /*9f80*/  ISETP.GE.AND P4, PT, R4, R14.reuse, PT ;  /* 0x0000000e0400720c */ /* 0x080fe20003f86270 */
[----:B-1----:R-:W1:Y:S01]  /*9f90*/  SHFL.BFLY PT, R11, R15, 0x2, 0x1f ;  /* 0x0c401f000f0b7f89 */ /* 0x002e6200000e0000 */
[----:B------:R-:W-:-:S02]  /*9fa0*/  ISETP.GE.AND P5, PT, R5, R14, PT ;  /* 0x0000000e0500720c */ /* 0x000fc40003fa6270 */
[----:B------:R-:W-:Y:S01]  /*9fb0*/  FSEL R48, R51, -INF , !P4 ;  /* 0xff80000033307808 */ /* 0x000fe20006000000 */
[----:B------:R-:W-:Y:S01]  /*9fc0*/  STL [R1+0x5c], R248 ;  /* 0x00005cf801007387 */ /* 0x000fe20000100800 */
[----:B------:R-:W-:Y:S02]  /*9fd0*/  ISETP.GE.AND P4, PT, R12, R20, PT ;  /* 0x000000140c00720c */ /* 0x000fe40003f86270 */
[----:B------:R-:W-:Y:S01]  /*9fe0*/  FSEL R16, R50, -INF , !P5 ;  /* 0xff80000032107808 */ /* 0x000fe20006800000 */
[----:B------:R-:W-:Y:S01]  /*9ff0*/  STL [R1+0x58], R13 ;  /* 0x0000580d01007387 */ /* 0x000fe20000100800 */
[----:B------:R-:W-:Y:S02]  /*a000*/  FSEL R9, R64, -INF , !P4 ;  /* 0xff80000040097808 */ /* 0x000fe40006000000 */
[----:B------:R-:W-:Y:S01]  /*a010*/  ISETP.GE.AND P5, PT, R3, R14, PT ;  /* 0x0000000e0300720c */ /* 0x000fe20003fa6270 */
[----:B------:R-:W-:Y:S01]  /*a020*/  STL [R1+0x54], R2 ;  /* 0x0000540201007387 */ /* 0x000fe20000100800 */
[----:B------:R-:W-:-:S02]  /*a030*/  FMNMX3.FTZ R10, R166, R9, R27, !PT ;  /* 0x00000009a60a7276 */ /* 0x000fc4000781001b */
[----:B------:R-:W-:Y:S01]  /*a040*/  FMNMX3.FTZ R8, R167, R24, R26, !PT ;  /* 0x00000018a7087276 */ /* 0x000fe2000781001a */
[----:B------:R-:W-:Y:S01]  /*a050*/  STL [R1], R16 ;  /* 0x0000001001007387 */ /* 0x000fe20000100800 */
[----:B---3--:R-:W-:Y:S02]  /*a060*/  FSEL R250, R34, -INF , !P5 ;  /* 0xff80000022fa7808 */ /* 0x008fe40006800000 */
[----:B------:R-:W-:Y:S01]  /*a070*/  ISETP.GE.AND P5, PT, R0, R14, PT ;  /* 0x0000000e0000720c */ /* 0x000fe20003fa6270 */
[----:B------:R-:W-:Y:S01]  /*a080*/  STL [R1+0x68], R14 ;  /* 0x0000680e01007387 */ /* 0x000fe20000100800 */
[----:B------:R-:W-:Y:S02]  /*a090*/  FMNMX3.FTZ R10, R10, R46, R47, !PT ;  /* 0x0000002e0a0a7276 */ /* 0x000fe4000781002f */
[----:B------:R-:W-:Y:S01]  /*a0a0*/  ISETP.GE.AND P1, PT, R7, R21, PT ;  /* 0x000000150700720c */ /* 0x000fe20003f26270 */
[----:B------:R-:W-:Y:S01]  /*a0b0*/  STL [R1+0x70], R250 ;  /* 0x000070fa01007387 */ /* 0x000fe20000100800 */
[----:B------:R-:W-:-:S02]  /*a0c0*/  FMNMX3.FTZ R7, R8, R45, R44, !PT ;  /* 0x0000002d08077276 */ /* 0x000fc4000781002c */
[----:B----4-:R-:W-:Y:S02]  /*a0d0*/  FSEL R249, R35, -INF , !P5 ;  /* 0xff80000023f97808 */ /* 0x010fe40006800000 */
[----:B------:R-:W-:Y:S02]  /*a0e0*/  FMNMX3.FTZ R10, R10, R238, R237, !PT ;  /* 0x000000ee0a0a7276 */ /* 0x000fe400078100ed */
[----:B------:R-:W-:Y:S01]  /*a0f0*/  FSEL R232, R232, -INF , !P3 ;  /* 0xff800000e8e87808 */ /* 0x000fe20005800000 */
[----:B------:R-:W-:Y:S01]  /*a100*/  STL [R1+0x6c], R249 ;  /* 0x00006cf901007387 */ /* 0x000fe20000100800 */
[-C--:B------:R-:W-:Y:S02]  /*a110*/  ISETP.GE.AND P5, PT, R6, R20.reuse, PT ;  /* 0x000000140600720c */ /* 0x080fe40003fa6270 */
[----:B------:R-:W-:Y:S01]  /*a120*/  ISETP.GE.AND P3, PT, R5, R20, PT ;  /* 0x000000140500720c */ /* 0x000fe20003f66270 */
[----:B------:R-:W-:Y:S01]  /*a130*/  STL [R1+0x74], R20 ;  /* 0x0000741401007387 */ /* 0x000fe20000100800 */
[----:B------:R-:W-:-:S02]  /*a140*/  FMNMX3.FTZ R7, R7, R241, R236, !PT ;  /* 0x000000f107077276 */ /* 0x000fc400078100ec */
[----:B------:R-:W-:Y:S01]  /*a150*/  FMNMX3.FTZ R10, R10, R213, R215, !PT ;  /* 0x000000d50a0a7276 */ /* 0x000fe200078100d7 */
[----:B------:R-:W-:Y:S01]  /*a160*/  STL [R1+0x78], R21 ;  /* 0x0000781501007387 */ /* 0x000fe20000100800 */
[----:B------:R-:W-:Y:S02]  /*a170*/  FSEL R233, R233, -INF , !P5 ;  /* 0xff800000e9e97808 */ /* 0x000fe40006800000 */
[-C--:B------:R-:W-:Y:S02]  /*a180*/  ISETP.GE.AND P5, PT, R4, R20.reuse, PT ;  /* 0x000000140400720c */ /* 0x080fe40003fa6270 */
[----:B------:R-:W-:Y:S02]  /*a190*/  FSEL R29, R228, -INF , !P3 ;  /* 0xff800000e41d7808 */ /* 0x000fe40005800000 */
[----:B------:R-:W-:Y:S02]  /*a1a0*/  ISETP.GE.AND P3, PT, R3, R20, PT ;  /* 0x000000140300720c */ /* 0x000fe40003f66270 */
[----:B------:R-:W-:-:S02]  /*a1b0*/  FMNMX3.FTZ R7, R7, R214, R53, !PT ;  /* 0x000000d607077276 */ /* 0x000fc40007810035 */
[----:B------:R-:W-:Y:S02]  /*a1c0*/  FMNMX3.FTZ R10, R10, R220, R217, !PT ;  /* 0x000000dc0a0a7276 */ /* 0x000fe400078100d9 */
[----:B------:R-:W-:Y:S02]  /*a1d0*/  ISETP.GE.AND P4, PT, R12, R21, PT ;  /* 0x000000150c00720c */ /* 0x000fe40003f86270 */
[----:B------:R-:W-:Y:S02]  /*a1e0*/  FSEL R56, R229, -INF , !P5 ;  /* 0xff800000e5387808 */ /* 0x000fe40006800000 */
[----:B------:R-:W-:Y:S02]  /*a1f0*/  ISETP.GE.AND P5, PT, R0, R20, PT ;  /* 0x000000140000720c */ /* 0x000fe40003fa6270 */
[----:B------:R-:W-:Y:S02]  /*a200*/  FSEL R60, R224, -INF , !P3 ;  /* 0xff800000e03c7808 */ /* 0x000fe40005800000 */
[----:B------:R-:W-:-:S02]  /*a210*/  FMNMX3.FTZ R7, R7, R247, R221, !PT ;  /* 0x000000f707077276 */ /* 0x000fc400078100dd */
[----:B------:R-:W-:Y:S02]  /*a220*/  FMNMX3.FTZ R10, R10, R232, R233, !PT ;  /* 0x000000e80a0a7276 */ /* 0x000fe400078100e9 */
[----:B------:R-:W-:Y:S02]  /*a230*/  ISETP.GE.AND P3, PT, R6, R21, PT ;  /* 0x000000150600720c */ /* 0x000fe40003f66270 */
[----:B------:R-:W-:Y:S02]  /*a240*/  FSEL R6, R66, -INF , !P4 ;  /* 0xff80000042067808 */ /* 0x000fe40006000000 */
[----:B------:R-:W-:Y:S02]  /*a250*/  FSEL R33, R225, -INF , !P5 ;  /* 0xff800000e1217808 */ /* 0x000fe40006800000 */
[----:B------:R-:W-:Y:S02]  /*a260*/  FMNMX3.FTZ R7, R7, R209, R211, !PT ;  /* 0x000000d107077276 */ /* 0x000fe400078100d3 */
[----:B------:R-:W-:-:S02]  /*a270*/  FMNMX3.FTZ R10, R10, R29, R56, !PT ;  /* 0x0000001d0a0a7276 */ /* 0x000fc40007810038 */
[-C--:B------:R-:W-:Y:S02]  /*a280*/  ISETP.GE.AND P5, PT, R5, R21.reuse, PT ;  /* 0x000000150500720c */ /* 0x080fe40003fa6270 */
[----:B------:R-:W-:Y:S02]  /*a290*/  FMNMX3.FTZ R5, R164, R6, R28, !PT ;  /* 0x00000006a4057276 */ /* 0x000fe4000781001c */
[----:B------:R-:W-:Y:S02]  /*a2a0*/  ISETP.GE.AND P4, PT, R4, R21, PT ;  /* 0x000000150400720c */ /* 0x000fe40003f86270 */
[----:B------:R-:W-:Y:S02]  /*a2b0*/  FMNMX3.FTZ R7, R7, R16, R48, !PT ;  /* 0x0000001007077276 */ /* 0x000fe40007810030 */
[----:B------:R-:W-:Y:S02]  /*a2c0*/  FMNMX3.FTZ R4, R10, R60, R33, !PT ;  /* 0x0000003c0a047276 */ /* 0x000fe40007810021 */
[----:B------:R-:W-:-:S02]  /*a2d0*/  FMNMX3.FTZ R5, R5, R52, R55, !PT ;  /* 0x0000003405057276 */ /* 0x000fc40007810037 */
[----:B------:R-:W-:Y:S01]  /*a2e0*/  FMNMX3.FTZ R7, R7, R250, R249, !PT ;  /* 0x000000fa07077276 */ /* 0x000fe200078100f9 */
[----:B------:R-:W3:Y:S01]  /*a2f0*/  SHFL.BFLY PT, R10, R4, 0x2, 0x1f ;  /* 0x0c401f00040a7f89 */ /* 0x000ee200000e0000 */
[----:B------:R-:W-:Y:S02]  /*a300*/  FMNMX3.FTZ R5, R5, R243, R244, !PT ;  /* 0x000000f305057276 */ /* 0x000fe400078100f4 */
[----:B------:R-:W-:Y:S02]  /*a310*/  FSEL R234, R234, -INF , !P1 ;  /* 0xff800000eaea7808 */ /* 0x000fe40004800000 */
[----:B-1----:R-:W-:Y:S02]  /*a320*/  FMNMX.FTZ R8, R15, R11, !PT ;  /* 0x0000000b0f087209 */ /* 0x002fe40007810000 */
[----:B------:R-:W-:Y:S01]  /*a330*/  ISETP.GE.AND P1, PT, R0, R21, PT ;  /* 0x000000150000720c */ /* 0x000fe20003f26270 */
[----:B------:R-:W1:Y:S01]  /*a340*/  SHFL.BFLY PT, R11, R7, 0x2, 0x1f ;  /* 0x0c401f00070b7f89 */ /* 0x000e6200000e0000 */
[----:B------:R-:W-:-:S02]  /*a350*/  FSEL R219, R219, -INF , !P2 ;  /* 0xff800000dbdb7808 */ /* 0x000fc40005000000 */
[----:B------:R-:W-:Y:S01]  /*a360*/  FMNMX3.FTZ R0, R5, R242, R208, !PT ;  /* 0x000000f205007276 */ /* 0x000fe200078100d0 */
[----:B------:R-:W4:Y:S01]  /*a370*/  SHFL.BFLY PT, R12, R8, 0x1, 0x1f ;  /* 0x0c201f00080c7f89 */ /* 0x000f2200000e0000 */
[----:B------:R-:W-:Y:S02]  /*a380*/  FSEL R235, R235, -INF , !P3 ;  /* 0xff800000ebeb7808 */ /* 0x000fe40005800000 */
[----:B------:R-:W-:Y:S02]  /*a390*/  FMNMX3.FTZ R0, R0, R218, R219, !PT ;  /* 0x000000da00007276 */ /* 0x000fe400078100db */
[----:B------:R-:W-:Y:S02]  /*a3a0*/  ISETP.GE.AND P2, PT, R3, R21, PT ;  /* 0x000000150300720c */ /* 0x000fe40003f46270 */
[----:B------:R-:W-:Y:S02]  /*a3b0*/  FSEL R49, R230, -INF , !P5 ;  /* 0xff800000e6317808 */ /* 0x000fe40006800000 */
[----:B------:R-:W-:-:S02]  /*a3c0*/  FSEL R50, R231, -INF , !P4 ;  /* 0xff800000e7327808 */ /* 0x000fc40006000000 */
[----:B------:R-:W-:Y:S02]  /*a3d0*/  FMNMX3.FTZ R0, R0, R234, R235, !PT ;  /* 0x000000ea00007276 */ /* 0x000fe400078100eb */
[----:B------:R-:W-:Y:S02]  /*a3e0*/  FSEL R58, R226, -INF , !P2 ;  /* 0xff800000e23a7808 */ /* 0x000fe40005000000 */
[----:B------:R-:W-:Y:S02]  /*a3f0*/  FSEL R59, R227, -INF , !P1 ;  /* 0xff800000e33b7808 */ /* 0x000fe40004800000 */
[----:B------:R-:W-:Y:S02]  /*a400*/  FMNMX3.FTZ R0, R0, R49, R50, !PT ;  /* 0x0000003100007276 */ /* 0x000fe40007810032 */
[----:B---3--:R-:W-:Y:S02]  /*a410*/  FMNMX.FTZ R4, R4, R10, !PT ;  /* 0x0000000a04047209 */ /* 0x008fe40007810000 */
[----:B------:R-:W-:-:S02]  /*a420*/  FMNMX3.FTZ R0, R0, R58, R59, !PT ;  /* 0x0000003a00007276 */ /* 0x000fc4000781003b */
[----:B-1----:R-:W-:Y:S02]  /*a430*/  FMNMX.FTZ R3, R7, R11, !PT ;  /* 0x0000000b07037209 */ /* 0x002fe40007810000 */
[----:B------:R-:W1:Y:S01]  /*a440*/  SHFL.BFLY PT, R7, R4, 0x1, 0x1f ;  /* 0x0c201f0004077f89 */ /* 0x000e6200000e0000 */
[----:B----4-:R-:W-:-:S03]  /*a450*/  FMNMX.FTZ R224, R8, R12, !PT ;  /* 0x0000000c08e07209 */ /* 0x010fc60007810000 */
[----:B------:R-:W3:Y:S01]  /*a460*/  SHFL.BFLY PT, R5, R0, 0x2, 0x1f ;  /* 0x0c401f0000057f89 */ /* 0x000ee200000e0000 */
[C---:B------:R-:W-:Y:S01]  /*a470*/  FSETP.NEU.FTZ.AND P4, PT, R224.reuse, -INF , PT ;  /* 0xff800000e000780b */ /* 0x040fe20003f9d000 */
[----:B--2---:R-:W-:Y:S02]  /*a480*/  FMUL.FTZ R23, R224, UR22 ;  /* 0x00000016e0177c20 */ /* 0x004fe40008410000 */
[----:B------:R-:W2:Y:S03]  /*a490*/  SHFL.BFLY PT, R11, R3, 0x1, 0x1f ;  /* 0x0c201f00030b7f89 */ /* 0x000ea600000e0000 */
[----:B------:R-:W-:-:S05]  /*a4a0*/  FSEL R23, R23, RZ, P4 ;  /* 0x000000ff17177208 */ /* 0x000fca0002000000 */
[--C-:B------:R-:W-:Y:S01]  /*a4b0*/  FFMA.FTZ R22, R22, UR22, -R23.reuse ;  /* 0x0000001616167c23 */ /* 0x100fe20008010817 */
[--C-:B------:R-:W-:Y:S01]  /*a4c0*/  FFMA.FTZ R30, R30, UR22, -R23.reuse ;  /* 0x000000161e1e7c23 */ /* 0x100fe20008010817 */
[----:B------:R-:W4:Y:S01]  /*a4d0*/  S2UR UR23, SR_CgaCtaId ;  /* 0x00000000001779c3 */ /* 0x000f220000008800 */
[----:B------:R-:W-:Y:S01]  /*a4e0*/  UMOV UR21, 0x400 ;  /* 0x0000040000157882 */ /* 0x000fe20000000000 */
[----:B------:R2:W-:Y:S01]  /*a4f0*/  MUFU.EX2 R32, R22 ;  /* 0x0000001600207308 */ /* 0x0005e20000000800 */
[----:B------:R-:W-:Y:S01]  /*a500*/  FFMA.FTZ R25, R25, UR22, -R23 ;  /* 0x0000001619197c23 */ /* 0x000fe20008010817 */
[----:B-1----:R-:W-:Y:S02]  /*a510*/  FMNMX.FTZ R252, R4, R7, !PT ;  /* 0x0000000704fc7209 */ /* 0x002fe40007810000 */
[----:B---3--:R-:W-:-:S04]  /*a520*/  FMNMX.FTZ R0, R0, R5, !PT ;  /* 0x0000000500007209 */ /* 0x008fc80007810000 */
[----:B------:R-:W1:Y:S01]  /*a530*/  MUFU.EX2 R2, R30 ;  /* 0x0000001e00027308 */ /* 0x000e620000000800 */
[----:B--2---:R-:W-:Y:S01]  /*a540*/  FMNMX.FTZ R229, R3, R11, !PT ;  /* 0x0000000b03e57209 */ /* 0x004fe20007810000 */
[----:B------:R-:W2:Y:S03]  /*a550*/  SHFL.BFLY PT, R4, R0, 0x1, 0x1f ;  /* 0x0c201f0000047f89 */ /* 0x000ea600000e0000 */
[C---:B------:R-:W-:Y:S01]  /*a560*/  FSETP.NEU.FTZ.AND P3, PT, R229.reuse, -INF , PT ;  /* 0xff800000e500780b */ /* 0x040fe20003f7d000 */
[----:B------:R-:W-:Y:S01]  /*a570*/  FMUL.FTZ R22, R229, UR22 ;  /* 0x00000016e5167c20 */ /* 0x000fe20008410000 */
[----:B------:R-:W-:Y:S01]  /*a580*/  STL [R1+0xc], R229 ;  /* 0x00000ce501007387 */ /* 0x000fe20000100800 */
[C---:B------:R-:W-:Y:S01]  /*a590*/  FMUL.FTZ R12, R252.reuse, UR22 ;  /* 0x00000016fc0c7c20 */ /* 0x040fe20008410000 */
[----:B------:R-:W-:Y:S01]  /*a5a0*/  FSETP.NEU.FTZ.AND P2, PT, R252, -INF , PT ;  /* 0xff800000fc00780b */ /* 0x000fe20003f5d000 */
[----:B------:R-:W-:Y:S01]  /*a5b0*/  FFMA.FTZ R31, R31, UR22, -R23 ;  /* 0x000000161f1f7c23 */ /* 0x000fe20008010817 */
[----:B------:R-:W3:Y:S01]  /*a5c0*/  LDL.LU R16, [R1+0x3c] ;  /* 0x00003c0001107983 */ /* 0x000ee20000300800 */
[----:B------:R-:W-:Y:S01]  /*a5d0*/  FSEL R22, R22, RZ, P3 ;  /* 0x000000ff16167208 */ /* 0x000fe20001800000 */
[----:B----4-:R-:W-:Y:S01]  /*a5e0*/  ULEA UR21, UR23, UR21, 0x18 ;  /* 0x0000001517157291 */ /* 0x010fe2000f8ec0ff */
[----:B------:R-:W-:Y:S01]  /*a5f0*/  FSEL R12, R12, RZ, P2 ;  /* 0x000000ff0c0c7208 */ /* 0x000fe20001000000 */
[----:B------:R-:W-:Y:S01]  /*a600*/  MUFU.EX2 R14, R25 ;  /* 0x00000019000e7308 */ /* 0x000fe20000000800 */
[----:B--2---:R-:W-:-:S04]  /*a610*/  FMNMX.FTZ R251, R0, R4, !PT ;  /* 0x0000000400fb7209 */ /* 0x004fc80007810000 */
[C---:B------:R-:W-:Y:S01]  /*a620*/  FSETP.NEU.FTZ.AND P1, PT, R251.reuse, -INF , PT ;  /* 0xff800000fb00780b */ /* 0x040fe20003f3d000 */
[----:B------:R-:W-:Y:S01]  /*a630*/  FMUL.FTZ R15, R251, UR22 ;  /* 0x00000016fb0f7c20 */ /* 0x000fe20008410000 */
[----:B------:R-:W-:-:S04]  /*a640*/  FFMA.FTZ R3, R45, UR22, -R22 ;  /* 0x000000162d037c23 */ /* 0x000fc80008010816 */
[----:B------:R-:W-:Y:S01]  /*a650*/  FSEL R15, R15, RZ, P1 ;  /* 0x000000ff0f0f7208 */ /* 0x000fe20000800000 */
[----:B------:R2:W-:Y:S01]  /*a660*/  MUFU.EX2 R223, R3 ;  /* 0x0000000300df7308 */ /* 0x0005e20000000800 */
[----:B------:R-:W-:-:S03]  /*a670*/  FFMA.FTZ R0, R46, UR22, -R12 ;  /* 0x000000162e007c23 */ /* 0x000fc6000801080c */
[----:B------:R-:W-:-:S04]  /*a680*/  FFMA.FTZ R4, R52, UR22, -R15 ;  /* 0x0000001634047c23 */ /* 0x000fc8000801080f */
[----:B------:R4:W-:Y:S01]  /*a690*/  MUFU.EX2 R51, R0 ;  /* 0x0000000000337308 */ /* 0x0009e20000000800 */
[----:B--2---:R-:W-:-:S07]  /*a6a0*/  FFMA.FTZ R3, R44, UR22, -R22 ;  /* 0x000000162c037c23 */ /* 0x004fce0008010816 */
[----:B------:R-:W-:Y:S01]  /*a6b0*/  MUFU.EX2 R4, R4 ;  /* 0x0000000400047308 */ /* 0x000fe20000000800 */
[----:B----4-:R-:W-:-:S07]  /*a6c0*/  FFMA.FTZ R0, R47, UR22, -R12 ;  /* 0x000000162f007c23 */ /* 0x010fce000801080c */
[----:B------:R-:W2:Y:S08]  /*a6d0*/  MUFU.EX2 R11, R3 ;  /* 0x00000003000b7308 */ /* 0x000eb00000000800 */
[----:B------:R4:W-:Y:S01]  /*a6e0*/  MUFU.EX2 R34, R0 ;  /* 0x0000000000227308 */ /* 0x0009e20000000800 */
[----:B-1----:R-:W-:Y:S01]  /*a6f0*/  STL [R1+0x48], R2 ;  /* 0x0000480201007387 */ /* 0x002fe20000100800 */
[----:B----4-:R-:W-:-:S05]  /*a700*/  FSEL R0, R224, RZ, P4 ;  /* 0x000000ffe0007208 */ /* 0x010fca0002000000 */
[----:B------:R-:W-:Y:S01]  /*a710*/  FADD.FTZ R3, R168, -R0 ;  /* 0x80000000a8037221 */ /* 0x000fe20000010000 */
[----:B------:R-:W-:Y:S01]  /*a720*/  FSEL R0, R229, RZ, P3 ;  /* 0x000000ffe5007208 */ /* 0x000fe20001800000 */
[----:B--2---:R-:W-:Y:S04]  /*a730*/  STL [R1+0x44], R11 ;  /* 0x0000440b01007387 */ /* 0x004fe80000100800 */
[----:B------:R-:W-:Y:S01]  /*a740*/  FADD.FTZ R0, R167, -R0 ;  /* 0x80000000a7007221 */ /* 0x000fe20000010000 */
[----:B------:R1:W-:Y:S03]  /*a750*/  STL [R1+0x34], R4 ;  /* 0x0000340401007387 */ /* 0x0003e60000100800 */
[----:B------:R-:W-:Y:S01]  /*a760*/  FMUL.FTZ R43, R0, UR22 ;  /* 0x00000016002b7c20 */ /* 0x000fe20008410000 */
[----:B------:R2:W-:Y:S01]  /*a770*/  STL [R1+0x7c], R252 ;  /* 0x00007cfc01007387 */ /* 0x0005e20000100800 */
[----:B------:R-:W-:-:S02]  /*a780*/  FSEL R0, R251, RZ, P1 ;  /* 0x000000fffb007208 */ /* 0x000fc40000800000 */
[----:B-1----:R-:W-:Y:S02]  /*a790*/  FSEL R4, R252, RZ, P2 ;  /* 0x000000fffc047208 */ /* 0x002fe40001000000 */
[----:B--2---:R-:W2:Y:S04]  /*a7a0*/  LDL.LU R252, [R1+0x48] ;  /* 0x0000480001fc7983 */ /* 0x004ea80000300800 */
[----:B------:R1:W-:Y:S04]  /*a7b0*/  STL [R1+0x80], R251 ;  /* 0x000080fb01007387 */ /* 0x0003e80000100800 */
[----:B-1----:R-:W4:Y:S01]  /*a7c0*/  LDL.LU R251, [R1+0x34] ;  /* 0x0000340001fb7983 */ /* 0x002f220000300800 */
[----:B------:R-:W-:Y:S01]  /*a7d0*/  FMUL.FTZ R3, R3, UR22 ;  /* 0x0000001603037c20 */ /* 0x000fe20008410000 */
[----:B------:R-:W-:Y:S01]  /*a7e0*/  FADD.FTZ R0, R164, -R0 ;  /* 0x80000000a4007221 */ /* 0x000fe20000010000 */
[----:B------:R-:W-:-:S02]  /*a7f0*/  FFMA.FTZ R28, R28, UR22, -R15 ;  /* 0x000000161c1c7c23 */ /* 0x000fc4000801080f */
[----:B------:R1:W-:Y:S01]  /*a800*/  MUFU.EX2 R45, R3 ;  /* 0x00000003002d7308 */ /* 0x0003e20000000800 */
[----:B------:R-:W-:Y:S01]  /*a810*/  FMUL.FTZ R0, R0, UR22 ;  /* 0x0000001600007c20 */ /* 0x000fe20008410000 */
[--C-:B------:R-:W-:Y:S01]  /*a820*/  FFMA.FTZ R24, R24, UR22, -R22.reuse ;  /* 0x0000001618187c23 */ /* 0x100fe20008010816 */
[----:B------:R-:W-:Y:S01]  /*a830*/  FFMA.FTZ R26, R26, UR22, -R22 ;  /* 0x000000161a1a7c23 */ /* 0x000fe20008010816 */
[--C-:B------:R-:W-:Y:S01]  /*a840*/  FFMA.FTZ R9, R9, UR22, -R12.reuse ;  /* 0x0000001609097c23 */ /* 0x100fe2000801080c */
[----:B------:R-:W-:Y:S01]  /*a850*/  FFMA.FTZ R27, R27, UR22, -R12 ;  /* 0x000000161b1b7c23 */ /* 0x000fe2000801080c */
[----:B------:R-:W-:Y:S02]  /*a860*/  FFMA.FTZ R6, R6, UR22, -R15 ;  /* 0x0000001606067c23 */ /* 0x000fe4000801080f */
[----:B------:R1:W-:Y:S02]  /*a870*/  MUFU.EX2 R41, R0 ;  /* 0x0000000000297308 */ /* 0x0003e40000000800 */
[----:B-1----:R-:W-:-:S06]  /*a880*/  FADD.FTZ R3, R166, -R4 ;  /* 0x80000004a6037221 */ /* 0x002fcc0000010000 */
[----:B------:R-:W1:Y:S01]  /*a890*/  MUFU.EX2 R8, R28 ;  /* 0x0000001c00087308 */ /* 0x000e620000000800 */
[----:B------:R-:W-:Y:S01]  /*a8a0*/  FMUL.FTZ R3, R3, UR22 ;  /* 0x0000001603037c20 */ /* 0x000fe20008410000 */
[----:B------:R-:W-:-:S06]  /*a8b0*/  FFMA.FTZ R0, R55, UR22, -R15 ;  /* 0x0000001637007c23 */ /* 0x000fcc000801080f */
[----:B------:R-:W-:Y:S08]  /*a8c0*/  MUFU.EX2 R57, R31 ;  /* 0x0000001f00397308 */ /* 0x000ff00000000800 */
[----:B------:R-:W-:Y:S08]  /*a8d0*/  MUFU.EX2 R248, R24 ;  /* 0x0000001800f87308 */ /* 0x000ff00000000800 */
[----:B------:R-:W1:Y:S08]  /*a8e0*/  MUFU.EX2 R20, R26 ;  /* 0x0000001a00147308 */ /* 0x000e700000000800 */
[----:B------:R1:W-:Y:S08]  /*a8f0*/  MUFU.EX2 R13, R9 ;  /* 0x00000009000d7308 */ /* 0x0003f00000000800 */
[----:B------:R-:W-:Y:S08]  /*a900*/  MUFU.EX2 R21, R27 ;  /* 0x0000001b00157308 */ /* 0x000ff00000000800 */
[----:B------:R-:W-:Y:S08]  /*a910*/  MUFU.EX2 R2, R6 ;  /* 0x0000000600027308 */ /* 0x000ff00000000800 */
[----:B------:R-:W1:Y:S08]  /*a920*/  MUFU.EX2 R43, R43 ;  /* 0x0000002b002b7308 */ /* 0x000e700000000800 */
[----:B------:R1:W1:Y:S08]  /*a930*/  MUFU.EX2 R42, R3 ;  /* 0x00000003002a7308 */ /* 0x0002700000000800 */
[----:B------:R3:W4:Y:S01]  /*a940*/  MUFU.EX2 R35, R0 ;  /* 0x0000000000237308 */ /* 0x0007220000000800 */
[----:B-1----:R-:W-:Y:S01]  /*a950*/  MOV R52, R8 ;  /* 0x0000000800347202 */ /* 0x002fe20000000f00 */
[-C--:B------:R-:W-:Y:S01]  /*a960*/  FMUL.FTZ R176, R176, R45.reuse ;  /* 0x0000002db0b07220 */ /* 0x080fe20000410000 */
[----:B------:R-:W-:Y:S01]  /*a970*/  F2FP.F16.F32.PACK_AB R8, R32, R14 ;  /* 0x0000000e2008723e */ /* 0x000fe200000000ff */
[----:B------:R-:W-:Y:S01]  /*a980*/  FMUL.FTZ R177, R177, R45 ;  /* 0x0000002db1b17220 */ /* 0x000fe20000410000 */
[----:B------:R-:W-:-:S02]  /*a990*/  F2FP.F16.F32.PACK_AB R9, R20, R248 ;  /* 0x000000f81409723e */ /* 0x000fc400000000ff */
[----:B------:R-:W-:Y:S01]  /*a9a0*/  MOV R3, 0x20 ;  /* 0x0000002000037802 */ /* 0x000fe20000000f00 */
[----:B------:R-:W-:Y:S01]  /*a9b0*/  FMUL.FTZ R178, R178, R43 ;  /* 0x0000002bb2b27220 */ /* 0x000fe20000410000 */
[----:B------:R-:W-:Y:S01]  /*a9c0*/  F2FP.F16.F32.PACK_AB R4, R21, R13 ;  /* 0x0000000d1504723e */ /* 0x000fe200000000ff */
[----:B------:R-:W-:Y:S01]  /*a9d0*/  FMUL.FTZ R179, R179, R43 ;  /* 0x0000002bb3b37220 */ /* 0x000fe20000410000 */
[----:B------:R-:W-:Y:S01]  /*a9e0*/  SEL R3, R3, 0xffffffe0, !P0 ;  /* 0xffffffe003037807 */ /* 0x000fe20004000000 */
[-C--:B------:R-:W-:Y:S01]  /*a9f0*/  FMUL.FTZ R172, R172, R42.reuse ;  /* 0x0000002aacac7220 */ /* 0x080fe20000410000 */
[----:B------:R-:W-:Y:S01]  /*aa00*/  F2FP.F16.F32.PACK_AB R11, R11, R223 ;  /* 0x000000df0b0b723e */ /* 0x000fe200000000ff */
[----:B------:R-:W-:Y:S01]  /*aa10*/  FMUL.FTZ R173, R173, R42 ;  /* 0x0000002aadad7220 */ /* 0x000fe20000410000 */
[----:B------:R-:W-:Y:S01]  /*aa20*/  F2FP.F16.F32.PACK_AB R6, R34, R51 ;  /* 0x000000332206723e */ /* 0x000fe200000000ff */
[-C--:B------:R-:W-:Y:S01]  /*aa30*/  FMUL.FTZ R174, R174, R41.reuse ;  /* 0x00000029aeae7220 */ /* 0x080fe20000410000 */
[----:B------:R-:W-:Y:S01]  /*aa40*/  F2FP.F16.F32.PACK_AB R5, R52, R2 ;  /* 0x000000023405723e */ /* 0x000fe200000000ff */
[----:B------:R-:W-:Y:S01]  /*aa50*/  FMUL.FTZ R175, R175, R41 ;  /* 0x00000029afaf7220 */ /* 0x000fe20000410000 */
[----:B---3--:R-:W-:-:S05]  /*aa60*/  LEA R44, R16, UR21, 0x1 ;  /* 0x00000015102c7c11 */ /* 0x008fca000f8e08ff */
[----:B------:R-:W1:Y:S01]  /*aa70*/  LDSM.16.MT88.4 R16, [R44+0xc000] ;  /* 0x00c000002c10783b */ /* 0x000e620000004200 */
[----:B------:R-:W-:Y:S02]  /*aa80*/  VIADD R0, R44, 0xc000 ;  /* 0x0000c0002c007836 */ /* 0x000fe40000000000 */
        /* <DEDUP_REMOVED lines=8> */
[----:B------:R-:W-:-:S02]  /*ab10*/  IADD3 R40, PT, PT, R44, 0xc040, RZ ;  /* 0x0000c0402c287810 */ /* 0x000fc40007ffe0ff */
[----:B------:R-:W-:Y:S02]  /*ab20*/  @P6 IADD3 R40, PT, PT, R0, -0x40, RZ ;  /* 0xffffffc000286810 */ /* 0x000fe40007ffe0ff */
[----:B------:R-:W-:-:S05]  /*ab30*/  IADD3 R47, PT, PT, R3, R44, RZ ;  /* 0x0000002c032f7210 */ /* 0x000fca0007ffe0ff */
        /* <DEDUP_REMOVED lines=21> */
[----:B------:R-:W-:Y:S01]  /*ac90*/  FFMA.FTZ R0, R240, UR22, -R23 ;  /* 0x00000016f0007c23 */ /* 0x000fe20008010817 */
        /* <DEDUP_REMOVED lines=9> */
[----:B------:R-:W-:-:S02]  /*ad30*/  IADD3 R46, PT, PT, R3, R40, RZ ;  /* 0x00000028032e7210 */ /* 0x000fc40007ffe0ff */
[----:B------:R-:W-:Y:S02]  /*ad40*/  MOV R55, R33 ;  /* 0x0000002100377202 */ /* 0x000fe40000000f00 */
[----:B--2---:R-:W-:-:S07]  /*ad50*/  F2FP.F16.F32.PACK_AB R10, R57, R252 ;  /* 0x000000fc390a723e */ /* 0x004fce00000000ff */
[C---:B-1----:R-:W-:Y:S08]  /*ad60*/  HMMA.16816.F32 R176, R8.reuse, R16, R176 ;  /* 0x0000001008b0723c */ /* 0x042ff000000018b0 */
[----:B------:R-:W-:Y:S01]  /*ad70*/  HMMA.16816.F32 R184, R8, R18, R184 ;  /* 0x0000001208b8723c */ /* 0x000fe200000018b8 */
[----:B----4-:R-:W-:-:S07]  /*ad80*/  F2FP.F16.F32.PACK_AB R7, R35, R251 ;  /* 0x000000fb2307723e */ /* 0x010fce00000000ff */
[C---:B------:R-:W-:Y:S08]  /*ad90*/  HMMA.16816.F32 R204, R4.reuse, R16, R172 ;  /* 0x0000001004cc723c */ /* 0x040ff000000018ac */
[----:B------:R-:W-:Y:S01]  /*ada0*/  HMMA.16816.F32 R180, R4, R18, R180 ;  /* 0x0000001204b4723c */ /* 0x000fe200000018b4 */
[----:B------:R-:W1:Y:S01]  /*adb0*/  LDSM.16.MT88.4 R16, [R40] ;  /* 0x000000002810783b */ /* 0x000e620000004200 */
[----:B---3--:R-:W-:-:S06]  /*adc0*/  FFMA.FTZ R0, R239, UR22, -R23 ;  /* 0x00000016ef007c23 */ /* 0x008fcc0008010817 */
[----:B------:R-:W-:Y:S08]  /*add0*/  HMMA.16816.F32 R36, R4, R24, R72 ;  /* 0x000000180424723c */ /* 0x000ff00000001848 */
[C---:B------:R-:W-:Y:S01]  /*ade0*/  HMMA.16816.F32 R72, R8.reuse, R26, R80 ;  /* 0x0000001a0848723c */ /* 0x040fe20000001850 */
[----:B------:R-:W-:Y:S02]  /*adf0*/  MOV R83, R59 ;  /* 0x0000003b00537202 */ /* 0x000fe40000000f00 */
[----:B------:R-:W-:Y:S01]  /*ae00*/  MOV R81, R58 ;  /* 0x0000003a00517202 */ /* 0x000fe20000000f00 */
[----:B------:R2:W-:Y:S04]  /*ae10*/  MUFU.EX2 R80, R0 ;  /* 0x0000000000507308 */ /* 0x0005e80000000800 */
[----:B------:R-:W-:Y:S08]  /*ae20*/  HMMA.16816.F32 R172, R8, R24, R68 ;  /* 0x0000001808ac723c */ /* 0x000ff00000001844 */
[----:B-1----:R-:W-:Y:S01]  /*ae30*/  HMMA.16816.F32 R64, R4, R16, R88 ;  /* 0x000000100440723c */ /* 0x002fe20000001858 */
[----:B------:R-:W-:Y:S01]  /*ae40*/  MOV R89, R60 ;  /* 0x0000003c00597202 */ /* 0x000fe20000000f00 */
[----:B--2---:R-:W-:Y:S01]  /*ae50*/  FFMA.FTZ R0, R212, UR22, -R23 ;  /* 0x00000016d4007c23 */ /* 0x004fe20008010817 */
[----:B------:R-:W-:-:S02]  /*ae60*/  MOV R88, R29 ;  /* 0x0000001d00587202 */ /* 0x000fc40000000f00 */
[----:B------:R-:W1:Y:S03]  /*ae70*/  LDSM.16.MT88.4 R28, [R46] ;  /* 0x000000002e1c783b */ /* 0x000e660000004200 */
[----:B------:R-:W-:Y:S01]  /*ae80*/  HMMA.16816.F32 R60, R4, R18, R92 ;  /* 0x00000012043c723c */ /* 0x000fe2000000185c */
[----:B------:R-:W-:Y:S01]  /*ae90*/  MOV R95, R57 ;  /* 0x00000039005f7202 */ /* 0x000fe20000000f00 */
[----:B------:R-:W-:-:S06]  /*aea0*/  IMAD.MOV.U32 R94, RZ, RZ, R56 ;  /* 0x000000ffff5e7224 */ /* 0x000fcc00078e0038 */
[C---:B------:R-:W-:Y:S01]  /*aeb0*/  HMMA.16816.F32 R68, R8.reuse, R16, R84 ;  /* 0x000000100844723c */ /* 0x040fe20000001854 */
[----:B------:R-:W-:Y:S01]  /*aec0*/  MOV R84, R32 ;  /* 0x0000002000547202 */ /* 0x000fe20000000f00 */
[----:B------:R2:W-:Y:S06]  /*aed0*/  MUFU.EX2 R240, R0 ;  /* 0x0000000000f07308 */ /* 0x0005ec0000000800 */
[----:B------:R-:W-:Y:S01]  /*aee0*/  HMMA.16816.F32 R56, R8, R18, R96 ;  /* 0x000000120838723c */ /* 0x000fe20000001860 */
[----:B------:R-:W3:Y:S01]  /*aef0*/  LDSM.16.MT88.4 R16, [R47+0xe000] ;  /* 0x00e000002f10783b */ /* 0x000ee20000004200 */
[----:B------:R-:W-:Y:S01]  /*af00*/  IMAD.MOV.U32 R99, RZ, RZ, R35 ;  /* 0x000000ffff637224 */ /* 0x000fe200078e0023 */
[----:B------:R-:W-:-:S02]  /*af10*/  MOV R98, R34 ;  /* 0x0000002200627202 */ /* 0x000fc40000000f00 */
[----:B------:R-:W4:Y:S01]  /*af20*/  LDSM.16.MT88.4 R32, [R40+0x2000] ;  /* 0x002000002820783b */ /* 0x000f220000004200 */
[----:B--2---:R-:W-:-:S04]  /*af30*/  FFMA.FTZ R0, R54, UR22, -R23 ;  /* 0x0000001636007c23 */ /* 0x004fc80008010817 */
[----:B------:R2:W-:Y:S01]  /*af40*/  MUFU.EX2 R227, R0 ;  /* 0x0000000000e37308 */ /* 0x0005e20000000800 */
[----:B------:R-:W-:Y:S01]  /*af50*/  MOV R85, R20 ;  /* 0x0000001400557202 */ /* 0x000fe20000000f00 */
[----:B------:R-:W-:Y:S01]  /*af60*/  FMUL.FTZ R76, R76, R42 ;  /* 0x0000002a4c4c7220 */ /* 0x000fe20000410000 */
[----:B--2---:R-:W-:-:S05]  /*af70*/  FFMA.FTZ R0, R241, UR22, -R22 ;  /* 0x00000016f1007c23 */ /* 0x004fca0008010816 */
[----:B------:R2:W-:Y:S01]  /*af80*/  MUFU.EX2 R20, R0 ;  /* 0x0000000000147308 */ /* 0x0005e20000000800 */
[----:B------:R-:W-:Y:S01]  /*af90*/  FMUL.FTZ R77, R77, R42 ;  /* 0x0000002a4d4d7220 */ /* 0x000fe20000410000 */
[-C--:B------:R-:W-:Y:S01]  /*afa0*/  FMUL.FTZ R78, R78, R41.reuse ;  /* 0x000000294e4e7220 */ /* 0x080fe20000410000 */
[----:B------:R-:W-:Y:S01]  /*afb0*/  FMUL.FTZ R79, R79, R41 ;  /* 0x000000294f4f7220 */ /* 0x000fe20000410000 */
[----:B--2---:R-:W-:-:S04]  /*afc0*/  FFMA.FTZ R0, R236, UR22, -R22 ;  /* 0x00000016ec007c23 */ /* 0x004fc80008010816 */
[----:B------:R2:W-:Y:S01]  /*afd0*/  MUFU.EX2 R249, R0 ;  /* 0x0000000000f97308 */ /* 0x0005e20000000800 */
[----:B------:R-:W-:Y:S01]  /*afe0*/  MOV R93, R51 ;  /* 0x00000033005d7202 */ /* 0x000fe20000000f00 */
[----:B------:R-:W-:Y:S01]  /*aff0*/  HMMA.16816.F32 R76, R4, R26, R76 ;  /* 0x0000001a044c723c */ /* 0x000fe2000000184c */
[----:B------:R-:W-:Y:S01]  /*b000*/  MOV R87, R50 ;  /* 0x0000003200577202 */ /* 0x000fe20000000f00 */
[-C--:B------:R-:W-:Y:S01]  /*b010*/  FMUL.FTZ R140, R140, R42.reuse ;  /* 0x0000002a8c8c7220 */ /* 0x080fe20000410000 */
[----:B------:R-:W-:Y:S01]  /*b020*/  MOV R86, R49 ;  /* 0x0000003100567202 */ /* 0x000fe20000000f00 */
[----:B------:R-:W-:Y:S01]  /*b030*/  FMUL.FTZ R141, R141, R42 ;  /* 0x0000002a8d8d7220 */ /* 0x000fe20000410000 */
[----:B------:R-:W-:Y:S01]  /*b040*/  MOV R92, R48 ;  /* 0x00000030005c7202 */ /* 0x000fe20000000f00 */
[-C--:B------:R-:W-:Y:S01]  /*b050*/  FMUL.FTZ R142, R142, R41.reuse ;  /* 0x000000298e8e7220 */ /* 0x080fe20000410000 */
[----:B------:R-:W4:Y:S01]  /*b060*/  LDSM.16.MT88.4 R48, [R46+0x2000] ;  /* 0x002000002e30783b */ /* 0x000f220000004200 */
[----:B------:R-:W-:Y:S01]  /*b070*/  FMUL.FTZ R143, R143, R41 ;  /* 0x000000298f8f7220 */ /* 0x000fe20000410000 */
[-C--:B------:R-:W-:Y:S01]  /*b080*/  FMUL.FTZ R104, R104, R42.reuse ;  /* 0x0000002a68687220 */ /* 0x080fe20000410000 */
[----:B------:R-:W-:Y:S01]  /*b090*/  FMUL.FTZ R105, R105, R42 ;  /* 0x0000002a69697220 */ /* 0x000fe20000410000 */
[----:B------:R-:W4:Y:S01]  /*b0a0*/  LDSM.16.MT88.4 R24, [R44+0xe000] ;  /* 0x00e000002c18783b */ /* 0x000f220000004200 */
[----:B--2---:R-:W-:-:S04]  /*b0b0*/  FFMA.FTZ R0, R214, UR22, -R22 ;  /* 0x00000016d6007c23 */ /* 0x004fc80008010816 */
[----:B------:R2:W-:Y:S01]  /*b0c0*/  MUFU.EX2 R231, R0 ;  /* 0x0000000000e77308 */ /* 0x0005e20000000800 */
        /* <DEDUP_REMOVED lines=8> */
[----:B------:R-:W-:Y:S01]  /*b150*/  FMUL.FTZ R102, R102, R43 ;  /* 0x0000002b66667220 */ /* 0x000fe20000410000 */
[----:B--2---:R-:W-:-:S04]  /*b160*/  FFMA.FTZ R0, R53, UR22, -R22 ;  /* 0x0000001635007c23 */ /* 0x004fc80008010816 */
        /* <DEDUP_REMOVED lines=12> */
[----:B--2---:R-:W-:Y:S01]  /*b230*/  FFMA.FTZ R0, R238, UR22, -R12 ;  /* 0x00000016ee007c23 */ /* 0x004fe2000801080c */
[-C--:B------:R-:W-:Y:S01]  /*b240*/  FMUL.FTZ R146, R146, R43.reuse ;  /* 0x0000002b92927220 */ /* 0x080fe20000410000 */
[----:B------:R-:W-:-:S02]  /*b250*/  FMUL.FTZ R147, R147, R43 ;  /* 0x0000002b93937220 */ /* 0x000fc40000410000 */
[----:B------:R2:W-:Y:S01]  /*b260*/  MUFU.EX2 R250, R0 ;  /* 0x0000000000fa7308 */ /* 0x0005e20000000800 */
[----:B------:R-:W-:Y:S01]  /*b270*/  IMAD.MOV.U32 R82, RZ, RZ, R169 ;  /* 0x000000ffff527224 */ /* 0x000fe200078e00a9 */
[----:B-1----:R-:W-:Y:S01]  /*b280*/  HMMA.16816.F32 R104, R4, R28, R104 ;  /* 0x0000001c0468723c */ /* 0x002fe20000001868 */
[----:B------:R-:W-:-:S07]  /*b290*/  MOV R228, R165 ;  /* 0x000000a500e47202 */ /* 0x000fce0000000f00 */
[----:B---3--:R-:W-:Y:S01]  /*b2a0*/  HMMA.16816.F32 R168, R4, R18, R140 ;  /* 0x0000001204a8723c */ /* 0x008fe2000000188c */
[----:B--2---:R-:W-:-:S07]  /*b2b0*/  FFMA.FTZ R0, R213, UR22, -R12 ;  /* 0x00000016d5007c23 */ /* 0x004fce000801080c */
[----:B------:R-:W-:Y:S01]  /*b2c0*/  HMMA.16816.F32 R108, R4, R30, R108 ;  /* 0x0000001e046c723c */ /* 0x000fe2000000186c */
[----:B------:R1:W-:Y:S07]  /*b2d0*/  MUFU.EX2 R230, R0 ;  /* 0x0000000000e67308 */ /* 0x0003ee0000000800 */
[C---:B------:R-:W-:Y:S08]  /*b2e0*/  HMMA.16816.F32 R140, R8.reuse, R28, R100 ;  /* 0x0000001c088c723c */ /* 0x040ff00000001864 */
[----:B------:R-:W-:Y:S01]  /*b2f0*/  HMMA.16816.F32 R112, R8, R30, R112 ;  /* 0x0000001e0870723c */ /* 0x000fe20000001870 */
[----:B------:R-:W2:Y:S01]  /*b300*/  LDSM.16.MT88.4 R28, [R44+0xc800] ;  /* 0x00c800002c1c783b */ /* 0x000ea20000004200 */
[----:B-1----:R-:W-:-:S06]  /*b310*/  FFMA.FTZ R0, R243, UR22, -R15 ;  /* 0x00000016f3007c23 */ /* 0x002fcc000801080f */
[----:B----4-:R-:W-:Y:S01]  /*b320*/  HMMA.16816.F32 R164, R4, R32, R148 ;  /* 0x0000002004a4723c */ /* 0x010fe20000001894 */
[----:B------:R-:W-:-:S07]  /*b330*/  FFMA.FTZ R3, R237, UR22, -R12 ;  /* 0x00000016ed037c23 */ /* 0x000fce000801080c */
[----:B------:R-:W-:Y:S01]  /*b340*/  HMMA.16816.F32 R144, R8, R32, R144 ;  /* 0x000000200890723c */ /* 0x000fe20000001890 */
[----:B------:R1:W-:Y:S08]  /*b350*/  MUFU.EX2 R33, R0 ;  /* 0x0000000000217308 */ /* 0x0003f00000000800 */
[----:B------:R3:W4:Y:S01]  /*b360*/  MUFU.EX2 R90, R3 ;  /* 0x00000003005a7308 */ /* 0x0007220000000800 */
[----:B-1----:R-:W-:-:S07]  /*b370*/  FFMA.FTZ R0, R244, UR22, -R15 ;  /* 0x00000016f4007c23 */ /* 0x002fce000801080f */
[----:B------:R1:W-:Y:S01]  /*b380*/  MUFU.EX2 R32, R0 ;  /* 0x0000000000207308 */ /* 0x0003e20000000800 */
[----:B---3--:R-:W-:-:S07]  /*b390*/  FFMA.FTZ R3, R215, UR22, -R12 ;  /* 0x00000016d7037c23 */ /* 0x008fce000801080c */
[----:B------:R-:W3:Y:S01]  /*b3a0*/  MUFU.EX2 R225, R3 ;  /* 0x0000000300e17308 */ /* 0x000ee20000000800 */
[----:B-1----:R-:W-:-:S07]  /*b3b0*/  FFMA.FTZ R0, R242, UR22, -R15 ;  /* 0x00000016f2007c23 */ /* 0x002fce000801080f */
[----:B------:R1:W-:Y:S01]  /*b3c0*/  MUFU.EX2 R243, R0 ;  /* 0x0000000000f37308 */ /* 0x0003e20000000800 */
[-C--:B------:R-:W-:Y:S01]  /*b3d0*/  FMUL.FTZ R196, R196, R42.reuse ;  /* 0x0000002ac4c47220 */ /* 0x080fe20000410000 */
[-C--:B------:R-:W-:Y:S01]  /*b3e0*/  FMUL.FTZ R197, R197, R42.reuse ;  /* 0x0000002ac5c57220 */ /* 0x080fe20000410000 */
[-C--:B------:R-:W-:Y:S01]  /*b3f0*/  FMUL.FTZ R198, R198, R41.reuse ;  /* 0x00000029c6c67220 */ /* 0x080fe20000410000 */
[-C--:B------:R-:W-:Y:S01]  /*b400*/  FMUL.FTZ R199, R199, R41.reuse ;  /* 0x00000029c7c77220 */ /* 0x080fe20000410000 */
[-C--:B------:R-:W-:Y:S01]  /*b410*/  FMUL.FTZ R160, R160, R42.reuse ;  /* 0x0000002aa0a07220 */ /* 0x080fe20000410000 */
[----:B------:R-:W-:Y:S01]  /*b420*/  FMUL.FTZ R161, R161, R42 ;  /* 0x0000002aa1a17220 */ /* 0x000fe20000410000 */
[----:B------:R-:W-:Y:S01]  /*b430*/  FMUL.FTZ R162, R162, R41 ;  /* 0x00000029a2a27220 */ /* 0x000fe20000410000 */
[----:B-1----:R-:W-:-:S04]  /*b440*/  FFMA.FTZ R0, R208, UR22, -R15 ;  /* 0x00000016d0007c23 */ /* 0x002fc8000801080f */
[----:B------:R-:W1:Y:S01]  /*b450*/  MUFU.EX2 R244, R0 ;  /* 0x0000000000f47308 */ /* 0x000e620000000800 */
        /* <DEDUP_REMOVED lines=45> */
[----:B----4-:R-:W-:Y:S01]  /*b730*/  IMAD.MOV.U32 R3, RZ, RZ, R90 ;  /* 0x000000ffff037224 */ /* 0x010fe200078e005a */
[----:B------:R-:W-:Y:S01]  /*b740*/  MOV R91, R55 ;  /* 0x00000037005b7202 */ /* 0x000fe20000000f00 */
[----:B------:R-:W-:Y:S01]  /*b750*/  HMMA.16816.F32 R196, R4, R48, R196 ;  /* 0x0000003004c4723c */ /* 0x000fe200000018c4 */
[----:B------:R-:W-:-:S07]  /*b760*/  MOV R90, R52 ;  /* 0x00000034005a7202 */ /* 0x000fce0000000f00 */
[----:B------:R-:W-:Y:S08]  /*b770*/  HMMA.16816.F32 R160, R4, R50, R160 ;  /* 0x0000003204a0723c */ /* 0x000ff000000018a0 */
[----:B------:R-:W-:Y:S01]  /*b780*/  HMMA.16816.F32 R52, R8, R48, R156 ;  /* 0x000000300834723c */ /* 0x000fe2000000189c */
[----:B------:R-:W-:-:S07]  /*b790*/  MOV R212, R93 ;  /* 0x0000005d00d47202 */ /* 0x000fce0000000f00 */
[----:B------:R-:W-:Y:S01]  /*b7a0*/  HMMA.16816.F32 R116, R8, R24, R116 ;  /* 0x000000180874723c */ /* 0x000fe20000001874 */
[----:B------:R-:W-:-:S07]  /*b7b0*/  MOV R214, R94 ;  /* 0x0000005e00d67202 */ /* 0x000fce0000000f00 */
[----:B------:R-:W-:Y:S01]  /*b7c0*/  HMMA.16816.F32 R128, R8, R26, R128 ;  /* 0x0000001a0880723c */ /* 0x000fe20000001880 */
[----:B------:R-:W-:-:S07]  /*b7d0*/  MOV R213, R95 ;  /* 0x0000005f00d57202 */ /* 0x000fce0000000f00 */
[C---:B------:R-:W-:Y:S08]  /*b7e0*/  HMMA.16816.F32 R132, R8.reuse, R16, R132 ;  /* 0x000000100884723c */ /* 0x040ff00000001884 */
[C---:B------:R-:W-:Y:S08]  /*b7f0*/  HMMA.16816.F32 R188, R8.reuse, R18, R188 ;  /* 0x0000001208bc723c */ /* 0x040ff000000018bc */
[C---:B------:R-:W-:Y:S08]  /*b800*/  HMMA.16816.F32 R152, R8.reuse, R34, R152 ;  /* 0x000000220898723c */ /* 0x040ff00000001898 */
[----:B------:R-:W-:Y:S01]  /*b810*/  HMMA.16816.F32 R48, R8, R50, R200 ;  /* 0x000000320830723c */ /* 0x000fe200000018c8 */
[----:B------:R-:W-:-:S02]  /*b820*/  F2FP.F16.F32.PACK_AB R8, R80, R222 ;  /* 0x000000de5008723e */ /* 0x000fc400000000ff */
[----:B------:R-:W-:Y:S02]  /*b830*/  F2FP.F16.F32.PACK_AB R9, R249, R20 ;  /* 0x00000014f909723e */ /* 0x000fe400000000ff */
[----:B------:R-:W-:Y:S02]  /*b840*/  F2FP.F16.F32.PACK_AB R10, R227, R240 ;  /* 0x000000f0e30a723e */ /* 0x000fe400000000ff */
[----:B------:R-:W-:Y:S01]  /*b850*/  F2FP.F16.F32.PACK_AB R11, R226, R231 ;  /* 0x000000e7e20b723e */ /* 0x000fe200000000ff */
[----:B------:R-:W-:Y:S01]  /*b860*/  HMMA.16816.F32 R120, R4, R24, R120 ;  /* 0x000000180478723c */ /* 0x000fe20000001878 */
[----:B------:R-:W-:-:S07]  /*b870*/  IMAD.MOV.U32 R201, RZ, RZ, R92 ;  /* 0x000000ffffc97224 */ /* 0x000fce00078e005c */
[----:B------:R-:W-:Y:S01]  /*b880*/  HMMA.16816.F32 R124, R4, R26, R124 ;  /* 0x0000001a047c723c */ /* 0x000fe2000000187c */
[----:B------:R-:W-:-:S07]  /*b890*/  MOV R202, R98 ;  /* 0x0000006200ca7202 */ /* 0x000fce0000000f00 */
[----:B------:R-:W-:Y:S01]  /*b8a0*/  HMMA.16816.F32 R136, R4, R16, R136 ;  /* 0x000000100488723c */ /* 0x000fe20000001888 */
[----:B------:R-:W-:-:S07]  /*b8b0*/  MOV R203, R99 ;  /* 0x0000006300cb7202 */ /* 0x000fce0000000f00 */
[----:B------:R-:W-:Y:S01]  /*b8c0*/  HMMA.16816.F32 R192, R4, R34, R192 ;  /* 0x0000002204c0723c */ /* 0x000fe200000018c0 */
[----:B------:R-:W-:Y:S01]  /*b8d0*/  F2FP.F16.F32.PACK_AB R4, R3, R250 ;  /* 0x000000fa0304723e */ /* 0x000fe200000000ff */
[----:B------:R-:W-:Y:S01]  /*b8e0*/  IMAD.MOV.U32 R200, RZ, RZ, R89 ;  /* 0x000000ffffc87224 */ /* 0x000fe200078e0059 */
[----:B---3--:R-:W-:Y:S01]  /*b8f0*/  F2FP.F16.F32.PACK_AB R6, R225, R230 ;  /* 0x000000e6e106723e */ /* 0x008fe200000000ff */
[----:B------:R-:W3:Y:S01]  /*b900*/  LDSM.16.MT88.4 R16, [R40+0x800] ;  /* 0x000800002810783b */ /* 0x000ee20000004200 */
[----:B------:R-:W-:Y:S02]  /*b910*/  F2FP.F16.F32.PACK_AB R5, R32, R33 ;  /* 0x000000212005723e */ /* 0x000fe400000000ff */
[----:B-1----:R-:W-:Y:S01]  /*b920*/  F2FP.F16.F32.PACK_AB R7, R244, R243 ;  /* 0x000000f3f407723e */ /* 0x002fe200000000ff */
[----:B--2---:R-:W-:Y:S01]  /*b930*/  HMMA.16816.F32 R92, R8, R28, R176 ;  /* 0x0000001c085c723c */ /* 0x004fe200000018b0 */
[----:B------:R-:W-:Y:S01]  /*b940*/  MOV R215, R88 ;  /* 0x0000005800d77202 */ /* 0x000fe20000000f00 */
[----:B------:R-:W-:Y:S01]  /*b950*/  LDSM.16.MT88.4 R24, [R47+0xc800] ;  /* 0x00c800002f18783b */ /* 0x000fe20000004200 */
[----:B------:R-:W-:-:S02]  /*b960*/  MOV R179, R90 ;  /* 0x0000005a00b37202 */ /* 0x000fc40000000f00 */
[----:B------:R-:W-:-:S03]  /*b970*/  MOV R178, R91 ;  /* 0x0000005b00b27202 */ /* 0x000fc60000000f00 */
[C---:B------:R-:W-:Y:S08]  /*b980*/  HMMA.16816.F32 R100, R4.reuse, R28, R204 ;  /* 0x0000001c0464723c */ /* 0x040ff000000018cc */
[-C--:B------:R-:W-:Y:S08]  /*b990*/  HMMA.16816.F32 R96, R4, R30.reuse, R180 ;  /* 0x0000001e0460723c */ /* 0x080ff000000018b4 */
[----:B------:R-:W-:Y:S01]  /*b9a0*/  HMMA.16816.F32 R88, R8, R30, R184 ;  /* 0x0000001e0858723c */ /* 0x000fe200000018b8 */
[----:B------:R-:W1:Y:S01]  /*b9b0*/  LDSM.16.MT88.4 R28, [R46+0x800] ;  /* 0x000800002e1c783b */ /* 0x000e620000004200 */
[----:B------:R-:W-:-:S04]  /*b9c0*/  FFMA.FTZ R0, R246, UR22, -R23 ;  /* 0x00000016f6007c23 */ /* 0x000fc80008010817 */
[----:B------:R2:W-:Y:S02]  /*b9d0*/  MUFU.EX2 R239, R0 ;  /* 0x0000000000ef7308 */ /* 0x0005e40000000800 */
[----:B---3--:R-:W-:Y:S01]  /*b9e0*/  HMMA.16816.F32 R68, R8, R16, R68 ;  /* 0x000000100844723c */ /* 0x008fe20000001844 */
[----:B--2---:R-:W-:-:S07]  /*b9f0*/  FFMA.FTZ R0, R245, UR22, -R23 ;  /* 0x00000016f5007c23 */ /* 0x004fce0008010817 */
[----:B------:R-:W-:Y:S01]  /*ba00*/  HMMA.16816.F32 R64, R4, R16, R64 ;  /* 0x000000100440723c */ /* 0x000fe20000001840 */
[----:B------:R-:W-:-:S07]  /*ba10*/  MOV R177, R84 ;  /* 0x0000005400b17202 */ /* 0x000fce0000000f00 */
[----:B------:R-:W-:Y:S08]  /*ba20*/  HMMA.16816.F32 R60, R4, R18, R60 ;  /* 0x00000012043c723c */ /* 0x000ff0000000183c */
[C---:B-1----:R-:W-:Y:S01]  /*ba30*/  HMMA.16816.F32 R156, R8.reuse, R28, R140 ;  /* 0x0000001c089c723c */ /* 0x042fe2000000188c */
[----:B------:R-:W-:Y:S02]  /*ba40*/  MOV R143, R240 ;  /* 0x000000f0008f7202 */ /* 0x000fe40000000f00 */
[----:B------:R1:W2:Y:S05]  /*ba50*/  MUFU.EX2 R240, R0 ;  /* 0x0000000000f07308 */ /* 0x0002aa0000000800 */
[----:B------:R-:W-:Y:S01]  /*ba60*/  HMMA.16816.F32 R56, R8, R18, R56 ;  /* 0x000000120838723c */ /* 0x000fe20000001838 */
[----:B------:R-:W3:Y:S01]  /*ba70*/  LDSM.16.MT88.4 R16, [R47+0xe800] ;  /* 0x00e800002f10783b */ /* 0x000ee20000004200 */
[----:B------:R-:W-:Y:S01]  /*ba80*/  MOV R176, R85 ;  /* 0x0000005500b07202 */ /* 0x000fe20000000f00 */
[----:B------:R-:W-:-:S02]  /*ba90*/  IMAD.MOV.U32 R207, RZ, RZ, R86 ;  /* 0x000000ffffcf7224 */ /* 0x000fc400078e0056 */
[----:B-1----:R-:W-:-:S04]  /*baa0*/  FFMA.FTZ R0, R216, UR22, -R23 ;  /* 0x00000016d8007c23 */ /* 0x002fc80008010817 */
[----:B------:R1:W-:Y:S01]  /*bab0*/  MUFU.EX2 R241, R0 ;  /* 0x0000000000f17308 */ /* 0x0003e20000000800 */
[----:B------:R-:W-:Y:S01]  /*bac0*/  MOV R206, R87 ;  /* 0x0000005700ce7202 */ /* 0x000fe20000000f00 */
[----:B------:R-:W-:Y:S01]  /*bad0*/  IMAD.MOV.U32 R187, RZ, RZ, R82 ;  /* 0x000000ffffbb7224 */ /* 0x000fe200078e0052 */
[----:B------:R-:W-:Y:S01]  /*bae0*/  MOV R205, R80 ;  /* 0x0000005000cd7202 */ /* 0x000fe20000000f00 */
[----:B------:R-:W-:Y:S01]  /*baf0*/  HMMA.16816.F32 R84, R8, R24, R172 ;  /* 0x000000180854723c */ /* 0x000fe200000018ac */
[----:B------:R-:W-:Y:S02]  /*bb00*/  MOV R186, R81 ;  /* 0x0000005100ba7202 */ /* 0x000fe40000000f00 */
[----:B------:R-:W-:-:S05]  /*bb10*/  MOV R185, R83 ;  /* 0x0000005300b97202 */ /* 0x000fca0000000f00 */
[C---:B------:R-:W-:Y:S08]  /*bb20*/  HMMA.16816.F32 R80, R4.reuse, R24, R36 ;  /* 0x000000180450723c */ /* 0x040ff00000001824 */
[----:B------:R-:W-:Y:S01]  /*bb30*/  HMMA.16816.F32 R76, R4, R26, R76 ;  /* 0x0000001a044c723c */ /* 0x000fe2000000184c */
[----:B-1----:R-:W-:-:S07]  /*bb40*/  FFMA.FTZ R0, R210, UR22, -R23 ;  /* 0x00000016d2007c23 */ /* 0x002fce0008010817 */
[----:B------:R-:W-:Y:S01]  /*bb50*/  HMMA.16816.F32 R72, R8, R26, R72 ;  /* 0x0000001a0848723c */ /* 0x000fe20000001848 */
[----:B------:R1:W-:Y:S01]  /*bb60*/  MUFU.EX2 R242, R0 ;  /* 0x0000000000f27308 */ /* 0x0003e20000000800 */
[----:B------:R-:W4:Y:S01]  /*bb70*/  LDSM.16.MT88.4 R24, [R44+0xe800] ;  /* 0x00e800002c18783b */ /* 0x000f220000004200 */
[----:B------:R-:W-:Y:S02]  /*bb80*/  MOV R204, R33 ;  /* 0x0000002100cc7202 */ /* 0x000fe40000000f00 */
[----:B------:R-:W-:Y:S01]  /*bb90*/  MOV R184, R32 ;  /* 0x0000002000b87202 */ /* 0x000fe20000000f00 */
[----:B------:R-:W-:Y:S02]  /*bba0*/  LDSM.16.MT88.4 R36, [R46+0x2800] ;  /* 0x002800002e24783b */ /* 0x000fe40000004200 */
[----:B---3--:R-:W-:Y:S02]  /*bbb0*/  HMMA.16816.F32 R148, R4, R18, R168 ;  /* 0x000000120494723c */ /* 0x008fe400000018a8 */
[----:B------:R-:W3:Y:S01]  /*bbc0*/  LDSM.16.MT88.4 R32, [R40+0x2800] ;  /* 0x002800002820783b */ /* 0x000ee20000004200 */
[----:B-1----:R-:W-:-:S04]  /*bbd0*/  FFMA.FTZ R0, R247, UR22, -R22 ;  /* 0x00000016f7007c23 */ /* 0x002fc80008010816 */
[----:B------:R1:W-:Y:S02]  /*bbe0*/  MUFU.EX2 R237, R0 ;  /* 0x0000000000ed7308 */ /* 0x0003e40000000800 */
[----:B-1----:R-:W-:-:S06]  /*bbf0*/  FFMA.FTZ R0, R221, UR22, -R22 ;  /* 0x00000016dd007c23 */ /* 0x002fcc0008010816 */
[----:B------:R1:W2:Y:S02]  /*bc00*/  MUFU.EX2 R238, R0 ;  /* 0x0000000000ee7308 */ /* 0x0002a40000000800 */
[----:B-1----:R-:W-:-:S06]  /*bc10*/  FFMA.FTZ R0, R209, UR22, -R22 ;  /* 0x00000016d1007c23 */ /* 0x002fcc0008010816 */
[----:B------:R1:W-:Y:S02]  /*bc20*/  MUFU.EX2 R210, R0 ;  /* 0x0000000000d27308 */ /* 0x0003e40000000800 */
[----:B-1----:R-:W-:-:S06]  /*bc30*/  FFMA.FTZ R0, R211, UR22, -R22 ;  /* 0x00000016d3007c23 */ /* 0x002fcc0008010816 */
[----:B------:R1:W2:Y:S02]  /*bc40*/  MUFU.EX2 R211, R0 ;  /* 0x0000000000d37308 */ /* 0x0002a40000000800 */
[----:B-1----:R-:W-:-:S06]  /*bc50*/  FFMA.FTZ R0, R220, UR22, -R12 ;  /* 0x00000016dc007c23 */ /* 0x002fcc000801080c */
[----:B------:R1:W-:Y:S01]  /*bc60*/  MUFU.EX2 R236, R0 ;  /* 0x0000000000ec7308 */ /* 0x0003e20000000800 */
[----:B------:R-:W-:Y:S01]  /*bc70*/  HMMA.16816.F32 R104, R4, R28, R104 ;  /* 0x0000001c0468723c */ /* 0x000fe20000001868 */
[----:B-1----:R-:W-:-:S06]  /*bc80*/  FFMA.FTZ R0, R217, UR22, -R12 ;  /* 0x00000016d9007c23 */ /* 0x002fcc000801080c */
[----:B------:R1:W2:Y:S01]  /*bc90*/  MUFU.EX2 R209, R0 ;  /* 0x0000000000d17308 */ /* 0x0002a20000000800 */
[-C--:B------:R-:W-:Y:S08]  /*bca0*/  HMMA.16816.F32 R108, R4, R30.reuse, R108 ;  /* 0x0000001e046c723c */ /* 0x080ff0000000186c */
[----:B------:R-:W-:Y:S01]  /*bcb0*/  HMMA.16816.F32 R112, R8, R30, R112 ;  /* 0x0000001e0870723c */ /* 0x000fe20000001870 */
[----:B------:R-:W2:Y:S01]  /*bcc0*/  LDSM.16.MT88.4 R28, [R44+0xd000] ;  /* 0x00d000002c1c783b */ /* 0x000ea20000004200 */
[----:B-1----:R-:W-:-:S04]  /*bcd0*/  FFMA.FTZ R0, R232, UR22, -R12 ;  /* 0x00000016e8007c23 */ /* 0x002fc8000801080c */
[----:B------:R1:W-:Y:S02]  /*bce0*/  MUFU.EX2 R171, R0 ;  /* 0x0000000000ab7308 */ /* 0x0003e40000000800 */
[C---:B----4-:R-:W-:Y:S08]  /*bcf0*/  HMMA.16816.F32 R120, R4.reuse, R24, R120 ;  /* 0x000000180478723c */ /* 0x050ff00000001878 */
[----:B------:R-:W-:Y:S01]  /*bd00*/  HMMA.16816.F32 R124, R4, R26, R124 ;  /* 0x0000001a047c723c */ /* 0x000fe2000000187c */
[----:B-1----:R-:W-:-:S07]  /*bd10*/  FFMA.FTZ R0, R233, UR22, -R12 ;  /* 0x00000016e9007c23 */ /* 0x002fce000801080c */
[C---:B------:R-:W-:Y:S01]  /*bd20*/  HMMA.16816.F32 R116, R8.reuse, R24, R116 ;  /* 0x000000180874723c */ /* 0x040fe20000001874 */
[----:B------:R1:W4:Y:S07]  /*bd30*/  MUFU.EX2 R208, R0 ;  /* 0x0000000000d07308 */ /* 0x00032e0000000800 */
[----:B------:R-:W-:Y:S01]  /*bd40*/  HMMA.16816.F32 R128, R8, R26, R128 ;  /* 0x0000001a0880723c */ /* 0x000fe20000001880 */
[----:B------:R-:W4:Y:S01]  /*bd50*/  LDSM.16.MT88.4 R24, [R47+0xd000] ;  /* 0x00d000002f18783b */ /* 0x000f220000004200 */
[----:B-1----:R-:W-:-:S04]  /*bd60*/  FFMA.FTZ R0, R218, UR22, -R15 ;  /* 0x00000016da007c23 */ /* 0x002fc8000801080f */
[----:B------:R1:W-:Y:S02]  /*bd70*/  MUFU.EX2 R232, R0 ;  /* 0x0000000000e87308 */ /* 0x0003e40000000800 */
[----:B-1----:R-:W-:-:S06]  /*bd80*/  FFMA.FTZ R0, R219, UR22, -R15 ;  /* 0x00000016db007c23 */ /* 0x002fcc000801080f */
[----:B------:R1:W4:Y:S02]  /*bd90*/  MUFU.EX2 R170, R0 ;  /* 0x0000000000aa7308 */ /* 0x0003240000000800 */
[----:B-1----:R-:W-:-:S06]  /*bda0*/  FFMA.FTZ R0, R234, UR22, -R15 ;  /* 0x00000016ea007c23 */ /* 0x002fcc000801080f */
[----:B------:R1:W-:Y:S01]  /*bdb0*/  MUFU.EX2 R168, R0 ;  /* 0x0000000000a87308 */ /* 0x0003e20000000800 */
[----:B------:R-:W-:Y:S01]  /*bdc0*/  HMMA.16816.F32 R132, R8, R16, R132 ;  /* 0x000000100884723c */ /* 0x000fe20000001884 */
[----:B-1----:R-:W-:-:S06]  /*bdd0*/  FFMA.FTZ R0, R235, UR22, -R15 ;  /* 0x00000016eb007c23 */ /* 0x002fcc000801080f */
[----:B------:R-:W1:Y:S01]  /*bde0*/  MUFU.EX2 R169, R0 ;  /* 0x0000000000a97308 */ /* 0x000e620000000800 */
[----:B------:R-:W-:Y:S01]  /*bdf0*/  HMMA.16816.F32 R188, R8, R18, R188 ;  /* 0x0000001208bc723c */ /* 0x000fe200000018bc */
[----:B------:R-:W-:-:S07]  /*be00*/  MOV R142, R231 ;  /* 0x000000e7008e7202 */ /* 0x000fce0000000f00 */
[----:B---3--:R-:W-:Y:S01]  /*be10*/  HMMA.16816.F32 R144, R8, R32, R144 ;  /* 0x000000200890723c */ /* 0x008fe20000001890 */
[----:B------:R-:W-:-:S07]  /*be20*/  IMAD.MOV.U32 R141, RZ, RZ, R230 ;  /* 0x000000ffff8d7224 */ /* 0x000fce00078e00e6 */
[----:B------:R-:W-:Y:S01]  /*be30*/  HMMA.16816.F32 R152, R8, R34, R152 ;  /* 0x000000220898723c */ /* 0x000fe20000001898 */
[----:B------:R-:W-:-:S07]  /*be40*/  IMAD.MOV.U32 R246, RZ, RZ, R229 ;  /* 0x000000fffff67224 */ /* 0x000fce00078e00e5 */
[----:B------:R-:W-:Y:S01]  /*be50*/  HMMA.16816.F32 R52, R8, R36, R52 ;  /* 0x000000240834723c */ /* 0x000fe20000001834 */
[----:B------:R-:W-:-:S07]  /*be60*/  MOV R216, R228 ;  /* 0x000000e400d87202 */ /* 0x000fce0000000f00 */
[----:B------:R-:W-:Y:S01]  /*be70*/  HMMA.16816.F32 R48, R8, R38, R48 ;  /* 0x000000260830723c */ /* 0x000fe20000001830 */
[----:B--2---:R-:W-:Y:S02]  /*be80*/  F2FP.F16.F32.PACK_AB R8, R240, R239 ;  /* 0x000000eff008723e */ /* 0x004fe400000000ff */
[----:B------:R-:W-:Y:S02]  /*be90*/  F2FP.F16.F32.PACK_AB R9, R238, R237 ;  /* 0x000000edee09723e */ /* 0x000fe400000000ff */
[----:B------:R-:W-:Y:S02]  /*bea0*/  F2FP.F16.F32.PACK_AB R10, R242, R241 ;  /* 0x000000f1f20a723e */ /* 0x000fe400000000ff */
[----:B------:R-:W-:Y:S01]  /*beb0*/  F2FP.F16.F32.PACK_AB R11, R211, R210 ;  /* 0x000000d2d30b723e */ /* 0x000fe200000000ff */
[C---:B------:R-:W-:Y:S08]  /*bec0*/  HMMA.16816.F32 R136, R4.reuse, R16, R136 ;  /* 0x000000100488723c */ /* 0x040ff00000001888 */
[C---:B------:R-:W-:Y:S08]  /*bed0*/  HMMA.16816.F32 R164, R4.reuse, R32, R164 ;  /* 0x0000002004a4723c */ /* 0x040ff000000018a4 */
[C---:B------:R-:W-:Y:S08]  /*bee0*/  HMMA.16816.F32 R192, R4.reuse, R34, R192 ;  /* 0x0000002204c0723c */ /* 0x040ff000000018c0 */
[C---:B------:R-:W-:Y:S08]  /*bef0*/  HMMA.16816.F32 R196, R4.reuse, R36, R196 ;  /* 0x0000002404c4723c */ /* 0x040ff000000018c4 */
[----:B------:R-:W-:Y:S01]  /*bf00*/  HMMA.16816.F32 R160, R4, R38, R160 ;  /* 0x0000002604a0723c */ /* 0x000fe200000018a0 */
[----:B------:R-:W-:Y:S01]  /*bf10*/  F2FP.F16.F32.PACK_AB R4, R209, R236 ;  /* 0x000000ecd104723e */ /* 0x000fe200000000ff */
[----:B------:R-:W-:Y:S01]  /*bf20*/  LDSM.16.MT88.4 R16, [R40+0x1000] ;  /* 0x001000002810783b */ /* 0x000fe20000004200 */
[----:B----4-:R-:W-:-:S02]  /*bf30*/  F2FP.F16.F32.PACK_AB R6, R208, R171 ;  /* 0x000000abd006723e */ /* 0x010fc400000000ff */
[----:B------:R-:W-:Y:S01]  /*bf40*/  F2FP.F16.F32.PACK_AB R5, R170, R232 ;  /* 0x000000e8aa05723e */ /* 0x000fe200000000ff */
[----:B------:R-:W-:Y:S01]  /*bf50*/  LDSM.16.MT88.4 R36, [R46+0x3000] ;  /* 0x003000002e24783b */ /* 0x000fe20000004200 */
[----:B-1----:R-:W-:Y:S01]  /*bf60*/  F2FP.F16.F32.PACK_AB R7, R169, R168 ;  /* 0x000000a8a907723e */ /* 0x002fe200000000ff */
[----:B------:R-:W-:Y:S01]  /*bf70*/  HMMA.16816.F32 R228, R8, R28, R92 ;  /* 0x0000001c08e4723c */ /* 0x000fe2000000185c */
[----:B------:R-:W-:Y:S01]  /*bf80*/  MOV R95, R184 ;  /* 0x000000b8005f7202 */ /* 0x000fe20000000f00 */
[----:B------:R-:W-:Y:S01]  /*bf90*/  IMAD.MOV.U32 R92, RZ, RZ, R223 ;  /* 0x000000ffff5c7224 */ /* 0x000fe200078e00df */
[----:B------:R-:W-:Y:S02]  /*bfa0*/  MOV R184, R222 ;  /* 0x000000de00b87202 */ /* 0x000fe40000000f00 */
[----:B------:R-:W-:-:S03]  /*bfb0*/  MOV R140, R227 ;  /* 0x000000e3008c7202 */ /* 0x000fc60000000f00 */
[----:B------:R-:W-:Y:S01]  /*bfc0*/  HMMA.16816.F32 R220, R8, R24, R84 ;  /* 0x0000001808dc723c */ /* 0x000fe20000001854 */
[----:B------:R-:W-:Y:S02]  /*bfd0*/  MOV R33, R226 ;  /* 0x000000e200217202 */ /* 0x000fe40000000f00 */
[----:B------:R-:W-:Y:S02]  /*bfe0*/  MOV R32, R225 ;  /* 0x000000e100207202 */ /* 0x000fe40000000f00 */
[----:B------:R-:W-:-:S03]  /*bff0*/  MOV R245, R224 ;  /* 0x000000e000f57202 */ /* 0x000fc60000000f00 */
[----:B------:R-:W-:Y:S01]  /*c000*/  HMMA.16816.F32 R84, R4, R24, R80 ;  /* 0x000000180454723c */ /* 0x000fe20000001850 */
[----:B------:R-:W-:Y:S01]  /*c010*/  MOV R81, R200 ;  /* 0x000000c800517202 */ /* 0x000fe20000000f00 */
[----:B------:R-:W-:Y:S01]  /*c020*/  IMAD.MOV.U32 R80, RZ, RZ, R214 ;  /* 0x000000ffff507224 */ /* 0x000fe200078e00d6 */
[----:B------:R-:W-:Y:S02]  /*c030*/  MOV R0, R215 ;  /* 0x000000d700007202 */ /* 0x000fe40000000f00 */
[----:B------:R-:W-:-:S03]  /*c040*/  MOV R200, R213 ;  /* 0x000000d500c87202 */ /* 0x000fc60000000f00 */
[----:B------:R-:W-:Y:S01]  /*c050*/  HMMA.16816.F32 R180, R4, R30, R96 ;  /* 0x0000001e04b4723c */ /* 0x000fe20000001860 */
[----:B------:R-:W-:-:S07]  /*c060*/  MOV R96, R212 ;  /* 0x000000d400607202 */ /* 0x000fce0000000f00 */
[----:B------:R-:W-:Y:S08]  /*c070*/  HMMA.16816.F32 R172, R4, R28, R100 ;  /* 0x0000001c04ac723c */ /* 0x000ff00000001864 */
[----:B------:R-:W-:Y:S01]  /*c080*/  HMMA.16816.F32 R224, R8, R30, R88 ;  /* 0x0000001e08e0723c */ /* 0x000fe20000001858 */
[----:B------:R-:W1:Y:S07]  /*c090*/  LDSM.16.MT88.4 R28, [R46+0x1000] ;  /* 0x001000002e1c783b */ /* 0x000e6e0000004200 */
[-C--:B------:R-:W-:Y:S08]  /*c0a0*/  HMMA.16816.F32 R76, R4, R26.reuse, R76 ;  /* 0x0000001a044c723c */ /* 0x080ff0000000184c */
[----:B------:R-:W-:Y:S01]  /*c0b0*/  HMMA.16816.F32 R212, R8, R26, R72 ;  /* 0x0000001a08d4723c */ /* 0x000fe20000001848 */
[----:B------:R-:W2:Y:S01]  /*c0c0*/  LDSM.16.MT88.4 R24, [R44+0xf000] ;  /* 0x00f000002c18783b */ /* 0x000ea20000004200 */
[----:B------:R-:W-:Y:S01]  /*c0d0*/  IMAD.MOV.U32 R82, RZ, RZ, R178 ;  /* 0x000000ffff527224 */ /* 0x000fe200078e00b2 */
[----:B------:R-:W-:Y:S01]  /*c0e0*/  MOV R83, R207 ;  /* 0x000000cf00537202 */ /* 0x000fe20000000f00 */
[----:B------:R-:W-:Y:S01]  /*c0f0*/  IMAD.MOV.U32 R90, RZ, RZ, R185 ;  /* 0x000000ffff5a7224 */ /* 0x000fe200078e00b9 */
[----:B------:R-:W-:Y:S01]  /*c100*/  MOV R89, R186 ;  /* 0x000000ba00597202 */ /* 0x000fe20000000f00 */
[----:B------:R-:W-:Y:S01]  /*c110*/  FFMA.FTZ R0, R0, UR22, -R12 ;  /* 0x0000001600007c23 */ /* 0x000fe2000801080c */
[----:B------:R-:W-:-:S02]  /*c120*/  MOV R88, R206 ;  /* 0x000000ce00587202 */ /* 0x000fc40000000f00 */
[----:B------:R-:W-:Y:S02]  /*c130*/  MOV R75, R80 ;  /* 0x00000050004b7202 */ /* 0x000fe40000000f00 */
[----:B------:R-:W-:Y:S02]  /*c140*/  MOV R185, R204 ;  /* 0x000000cc00b97202 */ /* 0x000fe40000000f00 */
[----:B------:R-:W-:Y:S02]  /*c150*/  MOV R186, R205 ;  /* 0x000000cd00ba7202 */ /* 0x000fe40000000f00 */
[----:B------:R-:W-:Y:S02]  /*c160*/  MOV R80, R81 ;  /* 0x0000005100507202 */ /* 0x000fe40000000f00 */
[----:B------:R-:W-:Y:S01]  /*c170*/  MOV R81, R82 ;  /* 0x0000005200517202 */ /* 0x000fe20000000f00 */
[----:B------:R-:W-:Y:S01]  /*c180*/  IMAD.MOV.U32 R82, RZ, RZ, R83 ;  /* 0x000000ffff527224 */ /* 0x000fe200078e0053 */
[----:B------:R-:W-:-:S02]  /*c190*/  MOV R91, R216 ;  /* 0x000000d8005b7202 */ /* 0x000fc40000000f00 */
[----:B------:R-:W-:Y:S01]  /*c1a0*/  MOV R83, R88 ;  /* 0x0000005800537202 */ /* 0x000fe20000000f00 */
[C---:B-1----:R-:W-:Y:S01]  /*c1b0*/  HMMA.16816.F32 R204, R8.reuse, R28, R156 ;  /* 0x0000001c08cc723c */ /* 0x042fe2000000189c */
[----:B------:R-:W-:Y:S02]  /*c1c0*/  MOV R98, R176 ;  /* 0x000000b000627202 */ /* 0x000fe40000000f00 */
[----:B------:R-:W-:Y:S02]  /*c1d0*/  MOV R99, R177 ;  /* 0x000000b100637202 */ /* 0x000fe40000000f00 */
[----:B------:R-:W-:Y:S02]  /*c1e0*/  MOV R97, R179 ;  /* 0x000000b300617202 */ /* 0x000fe40000000f00 */
[----:B------:R-:W-:Y:S01]  /*c1f0*/  MOV R88, R89 ;  /* 0x0000005900587202 */ /* 0x000fe20000000f00 */
[----:B------:R-:W-:Y:S01]  /*c200*/  HMMA.16816.F32 R216, R8, R16, R68 ;  /* 0x0000001008d8723c */ /* 0x000fe20000001844 */
[----:B------:R-:W-:-:S02]  /*c210*/  MOV R247, R32 ;  /* 0x0000002000f77202 */ /* 0x000fc40000000f00 */
[----:B------:R-:W-:-:S05]  /*c220*/  MOV R233, R33 ;  /* 0x0000002100e97202 */ /* 0x000fca0000000f00 */
[----:B--2---:R-:W-:Y:S01]  /*c230*/  HMMA.16816.F32 R124, R4, R26, R124 ;  /* 0x0000001a047c723c */ /* 0x004fe2000000187c */
[----:B------:R-:W-:Y:S01]  /*c240*/  MOV R89, R90 ;  /* 0x0000005a00597202 */ /* 0x000fe20000000f00 */
[----:B------:R-:W-:Y:S01]  /*c250*/  LDSM.16.MT88.4 R32, [R40+0x3000] ;  /* 0x003000002820783b */ /* 0x000fe20000004200 */
[----:B------:R-:W-:-:S05]  /*c260*/  MOV R90, R91 ;  /* 0x0000005b005a7202 */ /* 0x000fca0000000f00 */
[----:B------:R-:W-:Y:S01]  /*c270*/  HMMA.16816.F32 R156, R8, R26, R128 ;  /* 0x0000001a089c723c */ /* 0x000fe20000001880 */
[----:B------:R1:W-:Y:S01]  /*c280*/  MUFU.EX2 R26, R0 ;  /* 0x00000000001a7308 */ /* 0x0003e20000000800 */
[----:B------:R-:W-:-:S06]  /*c290*/  IMAD.MOV.U32 R91, RZ, RZ, R201 ;  /* 0x000000ffff5b7224 */ /* 0x000fcc00078e00c9 */
[C---:B------:R-:W-:Y:S08]  /*c2a0*/  HMMA.16816.F32 R64, R4.reuse, R16, R64 ;  /* 0x000000100440723c */ /* 0x040ff00000001840 */
[----:B------:R-:W-:Y:S01]  /*c2b0*/  HMMA.16816.F32 R60, R4, R18, R60 ;  /* 0x00000012043c723c */ /* 0x000fe2000000183c */
[----:B------:R-:W-:Y:S02]  /*c2c0*/  IMAD.MOV.U32 R234, RZ, RZ, R140 ;  /* 0x000000ffffea7224 */ /* 0x000fe400078e008c */
[----:B-1----:R-:W-:Y:S01]  /*c2d0*/  FFMA.FTZ R0, R75, UR22, -R12 ;  /* 0x000000164b007c23 */ /* 0x002fe2000801080c */
[----:B------:R-:W-:Y:S01]  /*c2e0*/  MOV R75, R80 ;  /* 0x00000050004b7202 */ /* 0x000fe20000000f00 */
[----:B------:R-:W2:Y:S01]  /*c2f0*/  LDL.LU R201, [R1+0x44] ;  /* 0x0000440001c97983 */ /* 0x000ea20000300800 */
[----:B------:R-:W-:-:S02]  /*c300*/  MOV R80, R81 ;  /* 0x0000005100507202 */ /* 0x000fc40000000f00 */
[----:B------:R-:W-:Y:S01]  /*c310*/  HMMA.16816.F32 R176, R8, R18, R56 ;  /* 0x0000001208b0723c */ /* 0x000fe20000001838 */
[----:B------:R-:W1:Y:S01]  /*c320*/  LDSM.16.MT88.4 R16, [R47+0xf000] ;  /* 0x00f000002f10783b */ /* 0x000e620000004200 */
[----:B------:R-:W-:Y:S01]  /*c330*/  MOV R81, R82 ;  /* 0x0000005200517202 */ /* 0x000fe20000000f00 */
[----:B------:R3:W4:Y:S01]  /*c340*/  MUFU.EX2 R27, R0 ;  /* 0x00000000001b7308 */ /* 0x0007220000000800 */
[----:B------:R-:W-:Y:S01]  /*c350*/  MOV R82, R83 ;  /* 0x0000005300527202 */ /* 0x000fe20000000f00 */
[----:B------:R-:W-:Y:S01]  /*c360*/  IMAD.MOV.U32 R83, RZ, RZ, R88 ;  /* 0x000000ffff537224 */ /* 0x000fe200078e0058 */
[----:B------:R-:W-:Y:S01]  /*c370*/  MOV R88, R89 ;  /* 0x0000005900587202 */ /* 0x000fe20000000f00 */
[----:B------:R-:W-:Y:S01]  /*c380*/  LDSM.16.MT88.4 R128, [R44+0xf800] ;  /* 0x00f800002c80783b */ /* 0x000fe20000004200 */
[----:B------:R-:W-:Y:S01]  /*c390*/  MOV R89, R90 ;  /* 0x0000005a00597202 */ /* 0x000fe20000000f00 */
[----:B------:R-:W-:Y:S01]  /*c3a0*/  HMMA.16816.F32 R104, R4, R28, R104 ;  /* 0x0000001c0468723c */ /* 0x000fe20000001868 */
[----:B------:R-:W-:-:S02]  /*c3b0*/  MOV R90, R91 ;  /* 0x0000005b005a7202 */ /* 0x000fc40000000f00 */
[----:B------:R-:W-:Y:S02]  /*c3c0*/  MOV R91, R251 ;  /* 0x000000fb005b7202 */ /* 0x000fe40000000f00 */
[----:B------:R-:W-:Y:S01]  /*c3d0*/  MOV R235, R141 ;  /* 0x0000008d00eb7202 */ /* 0x000fe20000000f00 */
[----:B------:R-:W2:Y:S01]  /*c3e0*/  LDL.LU R251, [R1+0x80] ;  /* 0x0000800001fb7983 */ /* 0x000ea20000300800 */
[----:B---3--:R-:W-:Y:S01]  /*c3f0*/  FFMA.FTZ R0, R75, UR22, -R12 ;  /* 0x000000164b007c23 */ /* 0x008fe2000801080c */
[----:B------:R-:W-:Y:S01]  /*c400*/  IMAD.MOV.U32 R75, RZ, RZ, R80 ;  /* 0x000000ffff4b7224 */ /* 0x000fe200078e0050 */
[----:B------:R-:W-:Y:S02]  /*c410*/  MOV R80, R81 ;  /* 0x0000005100507202 */ /* 0x000fe40000000f00 */
[----:B------:R-:W-:Y:S01]  /*c420*/  MOV R81, R82 ;  /* 0x0000005200517202 */ /* 0x000fe20000000f00 */
[----:B------:R3:W-:Y:S01]  /*c430*/  MUFU.EX2 R29, R0 ;  /* 0x00000000001d7308 */ /* 0x0007e20000000800 */
[----:B------:R-:W-:-:S02]  /*c440*/  MOV R82, R83 ;  /* 0x0000005300527202 */ /* 0x000fc40000000f00 */
[----:B------:R-:W-:Y:S01]  /*c450*/  MOV R83, R88 ;  /* 0x0000005800537202 */ /* 0x000fe20000000f00 */
[----:B------:R-:W-:Y:S01]  /*c460*/  IMAD.MOV.U32 R88, RZ, RZ, R89 ;  /* 0x000000ffff587224 */ /* 0x000fe200078e0059 */
[----:B------:R-:W-:Y:S02]  /*c470*/  MOV R89, R90 ;  /* 0x0000005a00597202 */ /* 0x000fe40000000f00 */
[----:B------:R-:W-:Y:S02]  /*c480*/  MOV R90, R91 ;  /* 0x0000005b005a7202 */ /* 0x000fe40000000f00 */
[----:B------:R-:W-:Y:S02]  /*c490*/  MOV R91, R96 ;  /* 0x00000060005b7202 */ /* 0x000fe40000000f00 */
[----:B------:R-:W-:Y:S01]  /*c4a0*/  MOV R96, R252 ;  /* 0x000000fc00607202 */ /* 0x000fe20000000f00 */
[----:B------:R-:W-:Y:S01]  /*c4b0*/  HMMA.16816.F32 R120, R4, R24, R120 ;  /* 0x000000180478723c */ /* 0x000fe20000001878 */
[----:B------:R-:W-:Y:S01]  /*c4c0*/  MOV R93, R142 ;  /* 0x0000008e005d7202 */ /* 0x000fe20000000f00 */
[----:B------:R-:W2:Y:S01]  /*c4d0*/  LDL.LU R252, [R1+0x7c] ;  /* 0x00007c0001fc7983 */ /* 0x000ea20000300800 */
[----:B---3--:R-:W-:Y:S01]  /*c4e0*/  FFMA.FTZ R0, R75, UR22, -R12 ;  /* 0x000000164b007c23 */ /* 0x008fe2000801080c */
[----:B------:R-:W-:Y:S01]  /*c4f0*/  IMAD.MOV.U32 R75, RZ, RZ, R80 ;  /* 0x000000ffff4b7224 */ /* 0x000fe200078e0050 */
[----:B------:R-:W-:-:S02]  /*c500*/  MOV R80, R81 ;  /* 0x0000005100507202 */ /* 0x000fc40000000f00 */
[----:B------:R-:W-:Y:S01]  /*c510*/  MOV R81, R82 ;  /* 0x0000005200517202 */ /* 0x000fe20000000f00 */
[----:B------:R3:W4:Y:S01]  /*c520*/  MUFU.EX2 R28, R0 ;  /* 0x00000000001c7308 */ /* 0x0007220000000800 */
[----:B------:R-:W-:Y:S02]  /*c530*/  MOV R82, R83 ;  /* 0x0000005300527202 */ /* 0x000fe40000000f00 */
[----:B------:R-:W-:Y:S01]  /*c540*/  MOV R83, R88 ;  /* 0x0000005800537202 */ /* 0x000fe20000000f00 */
[----:B------:R-:W-:Y:S01]  /*c550*/  IMAD.MOV.U32 R88, RZ, RZ, R89 ;  /* 0x000000ffff587224 */ /* 0x000fe200078e0059 */
[----:B------:R-:W-:Y:S01]  /*c560*/  MOV R89, R90 ;  /* 0x0000005a00597202 */ /* 0x000fe20000000f00 */
[----:B------:R-:W-:Y:S01]  /*c570*/  HMMA.16816.F32 R116, R8, R24, R116 ;  /* 0x000000180874723c */ /* 0x000fe20000001874 */
[----:B------:R-:W-:Y:S02]  /*c580*/  MOV R90, R91 ;  /* 0x0000005b005a7202 */ /* 0x000fe40000000f00 */
[----:B------:R-:W-:-:S02]  /*c590*/  MOV R91, R96 ;  /* 0x00000060005b7202 */ /* 0x000fc40000000f00 */
[----:B------:R-:W-:Y:S01]  /*c5a0*/  MOV R96, R97 ;  /* 0x0000006100607202 */ /* 0x000fe20000000f00 */
[----:B---3--:R-:W-:Y:S01]  /*c5b0*/  FFMA.FTZ R0, R75, UR22, -R15 ;  /* 0x000000164b007c23 */ /* 0x008fe2000801080f */
[----:B------:R-:W-:Y:S02]  /*c5c0*/  MOV R75, R80 ;  /* 0x00000050004b7202 */ /* 0x000fe40000000f00 */
[----:B------:R-:W-:Y:S02]  /*c5d0*/  MOV R80, R81 ;  /* 0x0000005100507202 */ /* 0x000fe40000000f00 */
[----:B------:R-:W-:Y:S01]  /*c5e0*/  MOV R81, R82 ;  /* 0x0000005200517202 */ /* 0x000fe20000000f00 */
[----:B------:R3:W-:Y:S01]  /*c5f0*/  MUFU.EX2 R25, R0 ;  /* 0x0000000000197308 */ /* 0x0007e20000000800 */
[----:B------:R-:W-:Y:S01]  /*c600*/  MOV R82, R83 ;  /* 0x0000005300527202 */ /* 0x000fe20000000f00 */
[----:B------:R-:W-:Y:S01]  /*c610*/  IMAD.MOV.U32 R83, RZ, RZ, R88 ;  /* 0x000000ffff537224 */ /* 0x000fe200078e0058 */
[----:B------:R-:W-:Y:S01]  /*c620*/  MOV R88, R89 ;  /* 0x0000005900587202 */ /* 0x000fe20000000f00 */
[----:B------:R-:W-:Y:S01]  /*c630*/  IMAD.MOV.U32 R97, RZ, RZ, R21 ;  /* 0x000000ffff617224 */ /* 0x000fe200078e0015 */
[----:B------:R-:W-:-:S02]  /*c640*/  MOV R89, R90 ;  /* 0x0000005a00597202 */ /* 0x000fc40000000f00 */
[----:B------:R-:W-:Y:S01]  /*c650*/  MOV R94, R143 ;  /* 0x0000008f005e7202 */ /* 0x000fe20000000f00 */
[----:B------:R-:W-:Y:S01]  /*c660*/  HMMA.16816.F32 R108, R4, R30, R108 ;  /* 0x0000001e046c723c */ /* 0x000fe2000000186c */
[----:B------:R-:W-:Y:S01]  /*c670*/  MOV R90, R91 ;  /* 0x0000005b005a7202 */ /* 0x000fe20000000f00 */
[----:B------:R1:W5:Y:S01]  /*c680*/  LDL.LU R21, [R1+0x78] ;  /* 0x0000780001157983 */ /* 0x0003620000300800 */
[----:B------:R-:W-:Y:S01]  /*c690*/  MOV R91, R96 ;  /* 0x00000060005b7202 */ /* 0x000fe20000000f00 */
[----:B------:R-:W-:Y:S02]  /*c6a0*/  IMAD.MOV.U32 R96, RZ, RZ, R97 ;  /* 0x000000ffff607224 */ /* 0x000fe400078e0061 */
[----:B---3--:R-:W-:Y:S01]  /*c6b0*/  FFMA.FTZ R0, R75, UR22, -R15 ;  /* 0x000000164b007c23 */ /* 0x008fe2000801080f */
[----:B------:R-:W-:Y:S01]  /*c6c0*/  MOV R75, R80 ;  /* 0x00000050004b7202 */ /* 0x000fe20000000f00 */
[----:B------:R-:W-:Y:S01]  /*c6d0*/  IMAD.MOV.U32 R80, RZ, RZ, R81 ;  /* 0x000000ffff507224 */ /* 0x000fe200078e0051 */
[----:B------:R-:W-:Y:S01]  /*c6e0*/  MOV R81, R82 ;  /* 0x0000005200517202 */ /* 0x000fe20000000f00 */
[----:B------:R3:W4:Y:S01]  /*c6f0*/  MUFU.EX2 R24, R0 ;  /* 0x0000000000187308 */ /* 0x0007220000000800 */
[----:B------:R-:W-:-:S02]  /*c700*/  MOV R82, R83 ;  /* 0x0000005300527202 */ /* 0x000fc40000000f00 */
[----:B------:R-:W-:Y:S02]  /*c710*/  MOV R83, R88 ;  /* 0x0000005800537202 */ /* 0x000fe40000000f00 */
[----:B------:R-:W-:Y:S02]  /*c720*/  MOV R97, R98 ;  /* 0x0000006200617202 */ /* 0x000fe40000000f00 */
[----:B------:R-:W-:Y:S02]  /*c730*/  MOV R88, R89 ;  /* 0x0000005900587202 */ /* 0x000fe40000000f00 */
[----:B------:R-:W-:Y:S02]  /*c740*/  MOV R98, R99 ;  /* 0x0000006300627202 */ /* 0x000fe40000000f00 */
[----:B------:R-:W-:Y:S01]  /*c750*/  MOV R89, R90 ;  /* 0x0000005a00597202 */ /* 0x000fe20000000f00 */
[----:B------:R-:W-:Y:S01]  /*c760*/  IMAD.MOV.U32 R90, RZ, RZ, R91 ;  /* 0x000000ffff5a7224 */ /* 0x000fe200078e005b */
[----:B------:R-:W-:Y:S01]  /*c770*/  MOV R99, R20 ;  /* 0x0000001400637202 */ /* 0x000fe20000000f00 */
[----:B---3--:R-:W-:Y:S01]  /*c780*/  FFMA.FTZ R0, R75, UR22, -R15 ;  /* 0x000000164b007c23 */ /* 0x008fe2000801080f */
[----:B------:R-:W-:Y:S01]  /*c790*/  MOV R75, R80 ;  /* 0x00000050004b7202 */ /* 0x000fe20000000f00 */
[----:B-1----:R-:W-:Y:S01]  /*c7a0*/  HMMA.16816.F32 R140, R4, R18, R148 ;  /* 0x00000012048c723c */ /* 0x002fe20000001894 */
[----:B------:R-:W-:Y:S01]  /*c7b0*/  MOV R80, R81 ;  /* 0x0000005100507202 */ /* 0x000fe20000000f00 */
[----:B------:R1:W5:Y:S01]  /*c7c0*/  LDL.LU R20, [R1+0x74] ;  /* 0x0000740001147983 */ /* 0x0003620000300800 */
[----:B------:R-:W-:-:S02]  /*c7d0*/  MOV R91, R96 ;  /* 0x00000060005b7202 */ /* 0x000fc40000000f00 */
[----:B------:R-:W-:Y:S02]  /*c7e0*/  MOV R81, R82 ;  /* 0x0000005200517202 */ /* 0x000fe40000000f00 */
[----:B------:R-:W-:Y:S02]  /*c7f0*/  MOV R96, R97 ;  /* 0x0000006100607202 */ /* 0x000fe40000000f00 */
[----:B------:R-:W-:Y:S01]  /*c800*/  MOV R82, R83 ;  /* 0x0000005300527202 */ /* 0x000fe20000000f00 */
[----:B------:R-:W-:Y:S01]  /*c810*/  IMAD.MOV.U32 R83, RZ, RZ, R88 ;  /* 0x000000ffff537224 */ /* 0x000fe200078e0058 */
[----:B------:R-:W-:Y:S02]  /*c820*/  MOV R97, R98 ;  /* 0x0000006200617202 */ /* 0x000fe40000000f00 */
[----:B------:R-:W-:Y:S02]  /*c830*/  MOV R98, R99 ;  /* 0x0000006300627202 */ /* 0x000fe40000000f00 */
[----:B------:R-:W-:-:S02]  /*c840*/  MOV R88, R89 ;  /* 0x0000005900587202 */ /* 0x000fc40000000f00 */
[----:B------:R-:W-:Y:S01]  /*c850*/  MOV R99, R92 ;  /* 0x0000005c00637202 */ /* 0x000fe20000000f00 */
[----:B------:R-:W-:Y:S01]  /*c860*/  IMAD.MOV.U32 R92, RZ, RZ, R184 ;  /* 0x000000ffff5c7224 */ /* 0x000fe200078e00b8 */
[----:B------:R-:W-:Y:S02]  /*c870*/  MOV R89, R90 ;  /* 0x0000005a00597202 */ /* 0x000fe40000000f00 */
[----:B------:R-:W-:Y:S02]  /*c880*/  MOV R90, R91 ;  /* 0x0000005b005a7202 */ /* 0x000fe40000000f00 */
[----:B------:R-:W-:Y:S02]  /*c890*/  MOV R91, R96 ;  /* 0x00000060005b7202 */ /* 0x000fe40000000f00 */
[----:B------:R-:W-:Y:S02]  /*c8a0*/  MOV R184, R250 ;  /* 0x000000fa00b87202 */ /* 0x000fe40000000f00 */
[----:B------:R-:W-:Y:S01]  /*c8b0*/  MOV R96, R97 ;  /* 0x0000006100607202 */ /* 0x000fe20000000f00 */
[----:B------:R-:W-:Y:S01]  /*c8c0*/  IMAD.MOV.U32 R97, RZ, RZ, R98 ;  /* 0x000000ffff617224 */ /* 0x000fe200078e0062 */
[----:B------:R-:W-:Y:S01]  /*c8d0*/  MOV R98, R99 ;  /* 0x0000006300627202 */ /* 0x000fe20000000f00 */
[----:B------:R-:W-:Y:S01]  /*c8e0*/  HMMA.16816.F32 R136, R4, R16, R136 ;  /* 0x000000100488723c */ /* 0x000fe20000001888 */
[----:B------:R-:W-:Y:S01]  /*c8f0*/  MOV R99, R92 ;  /* 0x0000005c00637202 */ /* 0x000fe20000000f00 */
[----:B------:R-:W3:Y:S01]  /*c900*/  LDL.LU R250, [R1+0x70] ;  /* 0x0000700001fa7983 */ /* 0x000ee20000300800 */
[----:B------:R-:W-:-:S02]  /*c910*/  MOV R92, R184 ;  /* 0x000000b8005c7202 */ /* 0x000fc40000000f00 */
[----:B------:R-:W-:-:S03]  /*c920*/  MOV R184, R185 ;  /* 0x000000b900b87202 */ /* 0x000fc60000000f00 */
[C---:B------:R-:W-:Y:S01]  /*c930*/  HMMA.16816.F32 R148, R4.reuse, R32, R164 ;  /* 0x000000200494723c */ /* 0x040fe200000018a4 */
[----:B------:R-:W-:Y:S01]  /*c940*/  MOV R185, R186 ;  /* 0x000000ba00b97202 */ /* 0x000fe20000000f00 */
[----:B------:R-:W-:Y:S02]  /*c950*/  IMAD.MOV.U32 R186, RZ, RZ, R249 ;  /* 0x000000ffffba7224 */ /* 0x000fe400078e00f9 */
[----:B------:R-:W2:Y:S04]  /*c960*/  LDL.LU R249, [R1+0x6c] ;  /* 0x00006c0001f97983 */ /* 0x000ea80000300800 */
[C---:B------:R-:W-:Y:S08]  /*c970*/  HMMA.16816.F32 R192, R4.reuse, R34, R192 ;  /* 0x0000002204c0723c */ /* 0x040ff000000018c0 */
[C---:B------:R-:W-:Y:S08]  /*c980*/  HMMA.16816.F32 R196, R4.reuse, R36, R196 ;  /* 0x0000002404c4723c */ /* 0x040ff000000018c4 */
[----:B------:R-:W-:Y:S01]  /*c990*/  HMMA.16816.F32 R56, R4, R38, R160 ;  /* 0x000000260438723c */ /* 0x000fe200000018a0 */
[----:B------:R-:W-:-:S02]  /*c9a0*/  MOV R7, R80 ;  /* 0x0000005000077202 */ /* 0x000fc40000000f00 */
[----:B------:R-:W-:Y:S01]  /*c9b0*/  MOV R163, R92 ;  /* 0x0000005c00a37202 */ /* 0x000fe20000000f00 */
[----:B------:R-:W-:Y:S02]  /*c9c0*/  IMAD.MOV.U32 R92, RZ, RZ, R14 ;  /* 0x000000ffff5c7224 */ /* 0x000fe400078e000e */
[----:B------:R1:W5:Y:S02]  /*c9d0*/  LDL.LU R14, [R1+0x68] ;  /* 0x00006800010e7983 */ /* 0x0003640000300800 */
[C---:B------:R-:W-:Y:S08]  /*c9e0*/  HMMA.16816.F32 R144, R8.reuse, R32, R144 ;  /* 0x000000200890723c */ /* 0x040ff00000001890 */
[C---:B------:R-:W-:Y:S08]  /*c9f0*/  HMMA.16816.F32 R164, R8.reuse, R30, R112 ;  /* 0x0000001e08a4723c */ /* 0x040ff00000001870 */
[C---:B------:R-:W-:Y:S08]  /*ca00*/  HMMA.16816.F32 R132, R8.reuse, R16, R132 ;  /* 0x000000100884723c */ /* 0x040ff00000001884 */
[C---:B------:R-:W-:Y:S08]  /*ca10*/  HMMA.16816.F32 R100, R8.reuse, R18, R188 ;  /* 0x000000120864723c */ /* 0x040ff000000018bc */
[C---:B------:R-:W-:Y:S08]  /*ca20*/  HMMA.16816.F32 R52, R8.reuse, R36, R52 ;  /* 0x000000240834723c */ /* 0x040ff00000001834 */
[----:B------:R-:W-:Y:S01]  /*ca30*/  HMMA.16816.F32 R48, R8, R38, R48 ;  /* 0x000000260830723c */ /* 0x000fe20000001830 */
[----:B------:R-:W-:Y:S01]  /*ca40*/  MOV R160, R81 ;  /* 0x0000005100a07202 */ /* 0x000fe20000000f00 */
[----:B------:R-:W-:-:S06]  /*ca50*/  IMAD.MOV.U32 R162, RZ, RZ, R89 ;  /* 0x000000ffffa27224 */ /* 0x000fcc00078e0059 */
[----:B------:R-:W-:Y:S01]  /*ca60*/  HMMA.16816.F32 R32, R8, R34, R152 ;  /* 0x000000220820723c */ /* 0x000fe20000001898 */
[----:B------:R-:W-:Y:S01]  /*ca70*/  FFMA.FTZ R9, R7, UR22, -R23 ;  /* 0x0000001607097c23 */ /* 0x000fe20008010817 */
[----:B------:R-:W-:Y:S01]  /*ca80*/  MOV R71, R82 ;  /* 0x0000005200477202 */ /* 0x000fe20000000f00 */
[----:B------:R-:W4:Y:S01]  /*ca90*/  LDL.LU R7, [R1+0x24] ;  /* 0x0000240001077983 */ /* 0x000f220000300800 */
[----:B------:R-:W-:Y:S02]  /*caa0*/  MOV R70, R83 ;  /* 0x0000005300467202 */ /* 0x000fe40000000f00 */
[----:B------:R-:W-:Y:S01]  /*cab0*/  MOV R161, R88 ;  /* 0x0000005800a17202 */ /* 0x000fe20000000f00 */
[----:B------:R-:W1:Y:S01]  /*cac0*/  LDSM.16.MT88.4 R80, [R47+0xd800] ;  /* 0x00d800002f50783b */ /* 0x000e620000004200 */
[----:B------:R-:W-:Y:S01]  /*cad0*/  MOV R88, R90 ;  /* 0x0000005a00587202 */ /* 0x000fe20000000f00 */
[----:B------:R-:W-:Y:S01]  /*cae0*/  IMAD.MOV.U32 R68, RZ, RZ, R99 ;  /* 0x000000ffff447224 */ /* 0x000fe200078e0063 */
[----:B------:R-:W-:-:S02]  /*caf0*/  MOV R89, R91 ;  /* 0x0000005b00597202 */ /* 0x000fc40000000f00 */
[----:B------:R-:W-:Y:S01]  /*cb00*/  MOV R69, R98 ;  /* 0x0000006200457202 */ /* 0x000fe20000000f00 */
[----:B------:R1:W-:Y:S01]  /*cb10*/  MUFU.EX2 R12, R0 ;  /* 0x00000000000c7308 */ /* 0x0003e20000000800 */
[----:B------:R-:W-:Y:S01]  /*cb20*/  MOV R90, R96 ;  /* 0x00000060005a7202 */ /* 0x000fe20000000f00 */
[----:B------:R-:W-:Y:S01]  /*cb30*/  FFMA.FTZ R4, R160, UR22, -R22 ;  /* 0x00000016a0047c23 */ /* 0x000fe20008010816 */
[----:B------:R-:W-:Y:S01]  /*cb40*/  MOV R91, R97 ;  /* 0x00000061005b7202 */ /* 0x000fe20000000f00 */
[----:B------:R-:W-:Y:S04]  /*cb50*/  LDSM.16.MT88.4 R188, [R47+0xf800] ;  /* 0x00f800002fbc783b */ /* 0x000fe80000004200 */
[----:B------:R-:W4:Y:S01]  /*cb60*/  LDSM.16.MT88.4 R96, [R40+0x1800] ;  /* 0x001800002860783b */ /* 0x000f220000004200 */
[----:B------:R-:W-:-:S02]  /*cb70*/  MOV R72, R184 ;  /* 0x000000b800487202 */ /* 0x000fc40000000f00 */
[----:B------:R-:W-:Y:S01]  /*cb80*/  MOV R73, R185 ;  /* 0x000000b900497202 */ /* 0x000fe20000000f00 */
[----:B------:R2:W-:Y:S01]  /*cb90*/  LDSM.16.MT88.4 R152, [R40+0x3800] ;  /* 0x003800002898783b */ /* 0x0005e20000004200 */
[----:B------:R-:W-:-:S03]  /*cba0*/  MOV R74, R186 ;  /* 0x000000ba004a7202 */ /* 0x000fc60000000f00 */
[----:B------:R-:W-:Y:S01]  /*cbb0*/  LDSM.16.MT88.4 R112, [R46+0x1800] ;  /* 0x001800002e70783b */ /* 0x000fe20000004200 */
[----:B-1----:R-:W-:Y:S01]  /*cbc0*/  FFMA.FTZ R0, R75, UR22, -R15 ;  /* 0x000000164b007c23 */ /* 0x002fe2000801080f */
[----:B----4-:R-:W-:Y:S02]  /*cbd0*/  FFMA.FTZ R8, R7, UR22, -R23 ;  /* 0x0000001607087c23 */ /* 0x010fe40008010817 */
[----:B------:R-:W4:Y:S04]  /*cbe0*/  LDL.LU R7, [R1+0x8] ;  /* 0x0000080001077983 */ /* 0x000f280000300800 */
[----:B------:R-:W4:Y:S04]  /*cbf0*/  LDL.LU R6, [R1+0x4] ;  /* 0x0000040001067983 */ /* 0x000f280000300800 */
[----:B------:R-:W4:Y:S01]  /*cc00*/  LDL.LU R5, [R1] ;  /* 0x0000000001057983 */ /* 0x000f220000300800 */
[----:B------:R-:W1:Y:S01]  /*cc10*/  MUFU.EX2 R11, R0 ;  /* 0x00000000000b7308 */ /* 0x000e620000000800 */
        /* <DEDUP_REMOVED lines=8> */
[----:B------:R-:W-:Y:S01]  /*cca0*/  IMAD.MOV.U32 R15, RZ, RZ, R89 ;  /* 0x000000ffff0f7224 */ /* 0x000fe200078e0059 */
[----:B------:R-:W-:Y:S01]  /*ccb0*/  MOV R37, R161 ;  /* 0x000000a100257202 */ /* 0x000fe20000000f00 */
[----:B------:R-:W4:Y:S01]  /*ccc0*/  LDSM.16.MT88.4 R184, [R44+0xd800] ;  /* 0x00d800002cb8783b */ /* 0x000f220000004200 */
[----:B------:R-:W-:-:S02]  /*ccd0*/  MOV R18, R162 ;  /* 0x000000a200127202 */ /* 0x000fc40000000f00 */
[----:B------:R-:W-:Y:S02]  /*cce0*/  MOV R19, R163 ;  /* 0x000000a300137202 */ /* 0x000fe40000000f00 */
[----:B------:R-:W-:Y:S02]  /*ccf0*/  F2FP.F16.F32.PACK_AB R160, R27, R26 ;  /* 0x0000001a1ba0723e */ /* 0x000fe400000000ff */
[----:B------:R-:W-:Y:S02]  /*cd00*/  F2FP.F16.F32.PACK_AB R162, R28, R29 ;  /* 0x0000001d1ca2723e */ /* 0x000fe400000000ff */
[----:B------:R-:W-:Y:S02]  /*cd10*/  F2FP.F16.F32.PACK_AB R161, R24, R25 ;  /* 0x0000001918a1723e */ /* 0x000fe400000000ff */
[----:B-1----:R-:W-:Y:S02]  /*cd20*/  F2FP.F16.F32.PACK_AB R163, R11, R12 ;  /* 0x0000000c0ba3723e */ /* 0x002fe400000000ff */
        /* <DEDUP_REMOVED lines=8> */
[----:B------:R-:W-:Y:S01]  /*cdb0*/  HMMA.16816.F32 R72, R160, R80, R84 ;  /* 0x00000050a048723c */ /* 0x000fe20000001854 */
[----:B------:R-:W-:Y:S01]  /*cdc0*/  MOV R94, R95 ;  /* 0x0000005f005e7202 */ /* 0x000fe20000000f00 */
[----:B------:R-:W-:Y:S01]  /*cdd0*/  IMAD.MOV.U32 R95, RZ, RZ, R3 ;  /* 0x000000ffff5f7224 */ /* 0x000fe200078e0003 */
[----:B------:R-:W-:-:S02]  /*cde0*/  MOV R86, R88 ;  /* 0x0000005800567202 */ /* 0x000fc40000000f00 */
[----:B------:R-:W-:Y:S02]  /*cdf0*/  MOV R85, R90 ;  /* 0x0000005a00557202 */ /* 0x000fe40000000f00 */
[----:B------:R-:W-:Y:S02]  /*ce00*/  MOV R84, R91 ;  /* 0x0000005b00547202 */ /* 0x000fe40000000f00 */
[----:B------:R-:W-:Y:S01]  /*ce10*/  HMMA.16816.F32 R88, R160, R96, R64 ;  /* 0x00000060a058723c */ /* 0x000fe20000001840 */
[----:B------:R-:W-:Y:S02]  /*ce20*/  MOV R65, R30 ;  /* 0x0000001e00417202 */ /* 0x000fe40000000f00 */
[----:B------:R-:W-:Y:S01]  /*ce30*/  MOV R64, R31 ;  /* 0x0000001f00407202 */ /* 0x000fe20000000f00 */
[--C-:B---3--:R-:W-:Y:S01]  /*ce40*/  FFMA.FTZ R3, R250, UR22, -R22.reuse ;  /* 0x00000016fa037c23 */ /* 0x108fe20008010816 */
[----:B------:R-:W-:Y:S01]  /*ce50*/  MOV R87, R36 ;  /* 0x0000002400577202 */ /* 0x000fe20000000f00 */
[----:B------:R1:W5:Y:S01]  /*ce60*/  LDL.LU R250, [R1+0x64] ;  /* 0x0000640001fa7983 */ /* 0x0003620000300800 */
[----:B------:R-:W-:Y:S01]  /*ce70*/  MOV R10, R37 ;  /* 0x00000025000a7202 */ /* 0x000fe20000000f00 */
[----:B--2---:R-:W-:Y:S01]  /*ce80*/  FFMA.FTZ R0, R249, UR22, -R22 ;  /* 0x00000016f9007c23 */ /* 0x004fe20008010816 */
[----:B------:R-:W-:Y:S01]  /*ce90*/  MOV R37, R92 ;  /* 0x0000005c00257202 */ /* 0x000fe20000000f00 */
[----:B------:R-:W-:Y:S01]  /*cea0*/  IMAD.MOV.U32 R38, RZ, RZ, R95 ;  /* 0x000000ffff267224 */ /* 0x000fe200078e005f */
[----:B------:R-:W-:Y:S01]  /*ceb0*/  MOV R36, R93 ;  /* 0x0000005d00247202 */ /* 0x000fe20000000f00 */
[----:B------:R1:W5:Y:S01]  /*cec0*/  LDL.LU R249, [R1+0x60] ;  /* 0x0000600001f97983 */ /* 0x0003620000300800 */
[----:B------:R-:W-:-:S02]  /*ced0*/  MOV R39, R94 ;  /* 0x0000005e00277202 */ /* 0x000fc40000000f00 */
[----:B------:R-:W-:Y:S01]  /*cee0*/  HMMA.16816.F32 R92, R160, R98, R60 ;  /* 0x00000062a05c723c */ /* 0x000fe2000000183c */
[----:B------:R-:W2:Y:S01]  /*cef0*/  LDL.LU R63, [R1+0x14] ;  /* 0x00001400013f7983 */ /* 0x000ea20000300800 */
[----:B----4-:R-:W-:Y:S02]  /*cf00*/  FFMA.FTZ R5, R5, UR22, -R22 ;  /* 0x0000001605057c23 */ /* 0x010fe40008010816 */
[----:B------:R3:W-:Y:S02]  /*cf10*/  MUFU.EX2 R22, R9 ;  /* 0x0000000900167308 */ /* 0x0007e40000000800 */
[----:B---3--:R-:W-:Y:S02]  /*cf20*/  FFMA.FTZ R9, R65, R45, R64 ;  /* 0x0000002d41097223 */ /* 0x008fe40000010040 */
[----:B------:R-:W3:Y:S04]  /*cf30*/  LDL.LU R64, [R1+0x1c] ;  /* 0x00001c0001407983 */ /* 0x000ee80000300800 */
[----:B------:R-:W4:Y:S01]  /*cf40*/  LDL.LU R65, [R1+0x18] ;  /* 0x0000180001417983 */ /* 0x000f220000300800 */
[----:B------:R-:W-:Y:S01]  /*cf50*/  MOV R66, R18 ;  /* 0x0000001200427202 */ /* 0x000fe20000000f00 */
[----:B------:R-:W-:Y:S01]  /*cf60*/  IMAD.MOV.U32 R47, RZ, RZ, R17 ;  /* 0x000000ffff2f7224 */ /* 0x000fe200078e0011 */
[----:B------:R-:W-:-:S02]  /*cf70*/  MOV R67, R19 ;  /* 0x0000001300437202 */ /* 0x000fc40000000f00 */
[----:B------:R-:W-:Y:S02]  /*cf80*/  MOV R40, R16 ;  /* 0x0000001000287202 */ /* 0x000fe40000000f00 */
[----:B------:R-:W1:Y:S01]  /*cf90*/  LDSM.16.MT88.4 R16, [R46+0x3800] ;  /* 0x003800002e10783b */ /* 0x000e620000004200 */
[--C-:B------:R-:W-:Y:S01]  /*cfa0*/  FFMA.FTZ R7, R7, UR22, -R23.reuse ;  /* 0x0000001607077c23 */ /* 0x100fe20008010817 */
[----:B------:R-:W-:Y:S01]  /*cfb0*/  FFMA.FTZ R6, R6, UR22, -R23 ;  /* 0x0000001606067c23 */ /* 0x000fe20008010817 */
[C---:B------:R-:W-:Y:S01]  /*cfc0*/  HMMA.16816.F32 R172, R160.reuse, R184, R172 ;  /* 0x000000b8a0ac723c */ /* 0x040fe200000018ac */
[----:B------:R-:W-:Y:S01]  /*cfd0*/  MOV R45, R85 ;  /* 0x00000055002d7202 */ /* 0x000fe20000000f00 */
[----:B------:R2:W-:Y:S06]  /*cfe0*/  MUFU.EX2 R23, R8 ;  /* 0x0000000800177308 */ /* 0x0005ec0000000800 */
[----:B------:R-:W-:Y:S02]  /*cff0*/  HMMA.16816.F32 R180, R160, R186, R180 ;  /* 0x000000baa0b4723c */ /* 0x000fe400000018b4 */
[----:B------:R-:W-:Y:S01]  /*d000*/  MUFU.EX2 R30, R7 ;  /* 0x00000007001e7308 */ /* 0x000fe20000000800 */
[----:B------:R-:W-:-:S05]  /*d010*/  FADD.FTZ R9, R45, R9 ;  /* 0x000000092d097221 */ /* 0x000fca0000010000 */
[C---:B------:R-:W-:Y:S02]  /*d020*/  HMMA.16816.F32 R76, R160.reuse, R82, R76 ;  /* 0x00000052a04c723c */ /* 0x040fe4000000184c */
[----:B------:R-:W-:Y:S06]  /*d030*/  MUFU.EX2 R31, R6 ;  /* 0x00000006001f7308 */ /* 0x000fec0000000800 */
[C---:B------:R-:W-:Y:S08]  /*d040*/  HMMA.16816.F32 R104, R160.reuse, R112, R104 ;  /* 0x00000070a068723c */ /* 0x040ff00000001868 */
[----:B------:R-:W-:Y:S01]  /*d050*/  HMMA.16816.F32 R108, R160, R114, R108 ;  /* 0x00000072a06c723c */ /* 0x000fe2000000186c */
[----:B--2---:R-:W-:-:S07]  /*d060*/  FFMA.FTZ R8, R63, R43, R248 ;  /* 0x0000002b3f087223 */ /* 0x004fce00000100f8 */
[----:B------:R-:W-:Y:S01]  /*d070*/  HMMA.16816.F32 R120, R160, R128, R120 ;  /* 0x00000080a078723c */ /* 0x000fe20000001878 */
[----:B------:R-:W-:-:S07]  /*d080*/  FADD.FTZ R15, R15, R8 ;  /* 0x000000080f0f7221 */ /* 0x000fce0000010000 */
[C---:B------:R-:W-:Y:S08]  /*d090*/  HMMA.16816.F32 R124, R160.reuse, R130, R124 ;  /* 0x00000082a07c723c */ /* 0x040ff0000000187c */
[C---:B------:R-:W-:Y:S08]  /*d0a0*/  HMMA.16816.F32 R136, R160.reuse, R188, R136 ;  /* 0x000000bca088723c */ /* 0x040ff00000001888 */
[C---:B------:R-:W-:Y:S08]  /*d0b0*/  HMMA.16816.F32 R140, R160.reuse, R190, R140 ;  /* 0x000000bea08c723c */ /* 0x040ff0000000188c */
[C---:B------:R-:W-:Y:S08]  /*d0c0*/  HMMA.16816.F32 R148, R160.reuse, R152, R148 ;  /* 0x00000098a094723c */ /* 0x040ff00000001894 */
[C---:B------:R-:W-:Y:S08]  /*d0d0*/  HMMA.16816.F32 R192, R160.reuse, R154, R192 ;  /* 0x0000009aa0c0723c */ /* 0x040ff000000018c0 */
[----:B-1----:R-:W-:Y:S01]  /*d0e0*/  HMMA.16816.F32 R196, R160, R16, R196 ;  /* 0x00000010a0c4723c */ /* 0x002fe200000018c4 */
[----:B------:R-:W-:-:S02]  /*d0f0*/  MOV R46, R71 ;  /* 0x00000047002e7202 */ /* 0x000fc40000000f00 */
[----:B------:R-:W-:Y:S02]  /*d100*/  MOV R60, R200 ;  /* 0x000000c8003c7202 */ /* 0x000fe40000000f00 */
[----:B------:R-:W-:Y:S02]  /*d110*/  MOV R61, R201 ;  /* 0x000000c9003d7202 */ /* 0x000fe40000000f00 */
[----:B------:R-:W-:Y:S01]  /*d120*/  MOV R62, R202 ;  /* 0x000000ca003e7202 */ /* 0x000fe20000000f00 */
[----:B------:R-:W-:Y:S01]  /*d130*/  HMMA.16816.F32 R160, R160, R18, R56 ;  /* 0x00000012a0a0723c */ /* 0x000fe20000001838 */
[----:B------:R-:W-:Y:S01]  /*d140*/  MOV R56, R86 ;  /* 0x0000005600387202 */ /* 0x000fe20000000f00 */
[----:B------:R-:W-:Y:S01]  /*d150*/  IMAD.MOV.U32 R63, RZ, RZ, R203 ;  /* 0x000000ffff3f7224 */ /* 0x000fe200078e00cb */
[----:B------:R-:W-:Y:S01]  /*d160*/  MOV R57, R87 ;  /* 0x0000005700397202 */ /* 0x000fe20000000f00 */
[----:B------:R-:W-:Y:S01]  /*d170*/  IMAD.MOV.U32 R58, RZ, RZ, R69 ;  /* 0x000000ffff3a7224 */ /* 0x000fe200078e0045 */
[----:B------:R-:W-:Y:S01]  /*d180*/  MOV R59, R70 ;  /* 0x00000046003b7202 */ /* 0x000fe20000000f00 */
[----:B------:R-:W-:Y:S08]  /*d190*/  MUFU.EX2 R5, R5 ;  /* 0x0000000500057308 */ /* 0x000ff00000000800 */
[----:B------:R-:W1:Y:S08]  /*d1a0*/  MUFU.EX2 R4, R4 ;  /* 0x0000000400047308 */ /* 0x000e700000000800 */
[----:B------:R-:W-:Y:S01]  /*d1b0*/  MUFU.EX2 R3, R3 ;  /* 0x0000000300037308 */ /* 0x000fe20000000800 */
[----:B------:R2:W5:Y:S07]  /*d1c0*/  LDL.LU R248, [R1+0x5c] ;  /* 0x00005c0001f87983 */ /* 0x00056e0000300800 */
[----:B------:R-:W2:Y:S01]  /*d1d0*/  MUFU.EX2 R0, R0 ;  /* 0x0000000000007308 */ /* 0x000ea20000000800 */
[----:B-1----:R-:W-:-:S02]  /*d1e0*/  F2FP.F16.F32.PACK_AB R201, R4, R5 ;  /* 0x0000000504c9723e */ /* 0x002fc400000000ff */
[----:B------:R-:W-:Y:S02]  /*d1f0*/  F2FP.F16.F32.PACK_AB R200, R23, R22 ;  /* 0x0000001617c8723e */ /* 0x000fe400000000ff */
[----:B------:R-:W-:Y:S02]  /*d200*/  F2FP.F16.F32.PACK_AB R202, R31, R30 ;  /* 0x0000001e1fca723e */ /* 0x000fe400000000ff */
[----:B--2---:R-:W-:-:S07]  /*d210*/  F2FP.F16.F32.PACK_AB R203, R0, R3 ;  /* 0x0000000300cb723e */ /* 0x004fce00000000ff */
        /* <DEDUP_REMOVED lines=9> */
[----:B---3--:R-:W-:Y:S01]  /*d2b0*/  FFMA.FTZ R7, R64, R42, R13 ;  /* 0x0000002a40077223 */ /* 0x008fe2000001000d */
[----:B----4-:R-:W-:-:S03]  /*d2c0*/  FFMA.FTZ R6, R65, R41, R2 ;  /* 0x0000002941067223 */ /* 0x010fc60000010002 */
[----:B------:R-:W-:Y:S01]  /*d2d0*/  FADD.FTZ R8, R56, R7 ;  /* 0x0000000738087221 */ /* 0x000fe20000010000 */
[----:B------:R-:W-:Y:S01]  /*d2e0*/  FADD.FTZ R7, R58, R15 ;  /* 0x0000000f3a077221 */ /* 0x000fe20000010000 */
[----:B------:R-:W-:Y:S01]  /*d2f0*/  MOV R64, R68 ;  /* 0x0000004400407202 */ /* 0x000fe20000000f00 */
[----:B------:R-:W-:Y:S01]  /*d300*/  FADD.FTZ R10, R10, R6 ;  /* 0x000000060a0a7221 */ /* 0x000fe20000010000 */
        /* <DEDUP_REMOVED lines=57> */
[C---:B------:R-:W-:Y:S02]  /*d6a0*/  HMMA.16816.F32 R84, R200.reuse, R96, R216 ;  /* 0x00000060c854723c */ /* 0x040fe400000018d8 */
[----:B------:R1:W5:Y:S04]  /*d6b0*/  LDL.LU R2, [R1+0x54] ;  /* 0x0000540001027983 */ /* 0x0003680000300800 */
[----:B------:R1:W-:Y:S02]  /*d6c0*/  STL [R1+0x10], R6 ;  /* 0x0000100601007387 */ /* 0x0003e40000100800 */
[C---:B------:R-:W-:Y:S02]  /*d6d0*/  HMMA.16816.F32 R96, R200.reuse, R98, R176 ;  /* 0x00000062c860723c */ /* 0x040fe400000018b0 */
[----:B------:R1:W-:Y:S04]  /*d6e0*/  STL [R1+0x1c], R4 ;  /* 0x00001c0401007387 */ /* 0x0003e80000100800 */
[----:B------:R1:W-:Y:S02]  /*d6f0*/  STL [R1+0x14], R47 ;  /* 0x0000142f01007387 */ /* 0x0003e40000100800 */
[C---:B------:R-:W-:Y:S02]  /*d700*/  HMMA.16816.F32 R68, R200.reuse, R80, R220 ;  /* 0x00000050c844723c */ /* 0x040fe400000018dc */
[----:B------:R1:W-:Y:S06]  /*d710*/  STL [R1+0x18], R0 ;  /* 0x0000180001007387 */ /* 0x0003ec0000100800 */
[C---:B------:R-:W-:Y:S08]  /*d720*/  HMMA.16816.F32 R176, R200.reuse, R184, R228 ;  /* 0x000000b8c8b0723c */ /* 0x040ff000000018e4 */
[C---:B------:R-:W-:Y:S08]  /*d730*/  HMMA.16816.F32 R80, R200.reuse, R82, R212 ;  /* 0x00000052c850723c */ /* 0x040ff000000018d4 */
[C---:B------:R-:W-:Y:S08]  /*d740*/  HMMA.16816.F32 R184, R200.reuse, R186, R224 ;  /* 0x000000bac8b8723c */ /* 0x040ff000000018e0 */
[----:B------:R-:W-:Y:S01]  /*d750*/  HMMA.16816.F32 R200, R200, R18, R48 ;  /* 0x00000012c8c8723c */ /* 0x000fe20000001830 */
[----:B------:R-:W-:-:S02]  /*d760*/  MOV R46, R245 ;  /* 0x000000f5002e7202 */ /* 0x000fc40000000f00 */
[----:B------:R-:W-:Y:S02]  /*d770*/  MOV R164, R251 ;  /* 0x000000fb00a47202 */ /* 0x000fe40000000f00 */
[----:B------:R-:W-:Y:S02]  /*d780*/  MOV R166, R252 ;  /* 0x000000fc00a67202 */ /* 0x000fe40000000f00 */
[----:B------:R-:W-:Y:S02]  /*d790*/  MOV R167, R246 ;  /* 0x000000f600a77202 */ /* 0x000fe40000000f00 */
[----:B------:R-:W-:Y:S01]  /*d7a0*/  MOV R168, R46 ;  /* 0x0000002e00a87202 */ /* 0x000fe20000000f00 */
[----:B-1----:R-:W-:Y:S10]  /*d7b0*/  BRA.U !UP1, `(.L_x_92) ;  /* 0x0000005109687547 */ /* 0x002ff4000b800000 */
[----:B------:R-:W1:Y:S01]  /*d7c0*/  S2R R246, SR_TID.X ;  /* 0x0000000000f67919 */ /* 0x000e620000002100 */
[----:B------:R-:W2:Y:S01]  /*d7d0*/  LDCU.64 UR8, c[0x0][0x3c0] ;  /* 0x00007800ff0877ac */ /* 0x000ea20008000a00 */
[----:B------:R-:W-:-:S04]  /*d7e0*/  DEPBAR.LE SB0, 0x0 ;  /* 0x000080000000791a */ /* 0x000fc80000000000 */
[----:B------:R-:W3:Y:S01]  /*d7f0*/  LDCU.64 UR4, c[0x0][0x3d8] ;  /* 0x00007b00ff0477ac */ /* 0x000ee20008000a00 */
[----:B------:R-:W-:Y:S01]  /*d800*/  USHF.R.S32.HI UR27, URZ, 0x1f, UR16 ;  /* 0x0000001fff1b7899 */ /* 0x000fe20008011410 */
[----:B------:R-:W4:Y:S01]  /*d810*/  LDCU.64 UR6, c[0x0][0x390] ;  /* 0x00007200ff0677ac */ /* 0x000f220008000a00 */
[----:B------:R-:W-:Y:S02]  /*d820*/  UIADD3 UR22, UPT, UPT, UR17, -0x3, URZ ;  /* 0xfffffffd11167890 */ /* 0x000fe4000fffe0ff */
[----:B--2---:R-:W-:Y:S02]  /*d830*/  USHF.L.U32 UR26, UR8, 0x4, URZ ;  /* 0x00000004081a7899 */ /* 0x004fe400080006ff */
[----:B------:R-:W-:Y:S02]  /*d840*/  UIMAD.WIDE.U32 UR30, UR22, UR8, URZ ;  /* 0x00000008161e72a5 */ /* 0x000fe4000f8e00ff */
[----:B------:R-:W-:Y:S02]  /*d850*/  UIMAD UR22, UR22, UR9, URZ ;  /* 0x00000009161672a4 */ /* 0x000fe4000f8e02ff */
[----:B---3--:R-:W-:-:S02]  /*d860*/  UIMAD UR23, UR27, UR4, URZ ;  /* 0x000000041b1772a4 */ /* 0x008fc4000f8e02ff */
[----:B------:R-:W-:Y:S01]  /*d870*/  USHF.L.U64.HI UR18, UR8, 0x4, UR9 ;  /* 0x0000000408127899 */ /* 0x000fe20008010209 */
[----:B------:R-:W-:Y:S01]  /*d880*/  IMAD.U32 R16, RZ, RZ, UR30 ;  /* 0x0000001eff107e24 */ /* 0x000fe2000f8e00ff */
[----:B------:R-:W-:Y:S01]  /*d890*/  UIMAD UR23, UR16, UR5, UR23 ;  /* 0x00000005101772a4 */ /* 0x000fe2000f8e0217 */
[----:B------:R-:W-:Y:S01]  /*d8a0*/  IMAD.U32 R17, RZ, RZ, UR31 ;  /* 0x0000001fff117e24 */ /* 0x000fe2000f8e00ff */
[----:B------:R-:W-:Y:S01]  /*d8b0*/  UIADD3 UR22, UPT, UPT, UR31, UR22, URZ ;  /* 0x000000161f167290 */ /* 0x000fe2000fffe0ff */
[C---:B-1----:R-:W-:Y:S01]  /*d8c0*/  IMAD.SHL.U32 R0, R246.reuse, 0x8, RZ ;  /* 0x00000008f6007824 */ /* 0x042fe200078e00ff */
[----:B-----5:R-:W-:Y:S01]  /*d8d0*/  SHF.R.U32.HI R248, RZ, 0x3, R246 ;  /* 0x00000003fff87819 */ /* 0x020fe200000116f6 */
[----:B------:R-:W-:Y:S01]  /*d8e0*/  IMAD.SHL.U32 R3, R246, 0x40, RZ ;  /* 0x00000040f6037824 */ /* 0x000fe200078e00ff */
[----:B------:R-:W-:Y:S02]  /*d8f0*/  ULEA UR25, UP0, UR30, UR26, 0x6 ;  /* 0x0000001a1e197291 */ /* 0x000fe4000f8030ff */
[----:B------:R-:W-:Y:S01]  /*d900*/  LOP3.LUT R9, R0, 0x38, RZ, 0xc0, !PT ;  /* 0x0000003800097812 */ /* 0x000fe200078ec0ff */
[----:B------:R-:W-:Y:S01]  /*d910*/  IMAD R6, R248, UR9, RZ ;  /* 0x00000009f8067c24 */ /* 0x000fe2000f8e02ff */
[----:B------:R-:W-:Y:S01]  /*d920*/  LOP3.LUT R8, R3, 0x200, RZ, 0xc0, !PT ;  /* 0x0000020003087812 */ /* 0x000fe200078ec0ff */
[----:B------:R-:W-:Y:S01]  /*d930*/  IMAD.SHL.U32 R0, R246, 0x20, RZ ;  /* 0x00000020f6007824 */ /* 0x000fe200078e00ff */
[----:B------:R-:W-:Y:S01]  /*d940*/  BAR.SYNC.DEFER_BLOCKING 0x0 ;  /* 0x0000000000007b1d */ /* 0x000fe20000010000 */
[----:B------:R-:W-:Y:S01]  /*d950*/  IADD3 R4, P1, PT, R9, UR20, RZ ;  /* 0x0000001409047c10 */ /* 0x000fe2000ff3e0ff */
[----:B------:R-:W-:Y:S01]  /*d960*/  UIADD3 UR26, UP1, UPT, UR25, UR26, URZ ;  /* 0x0000001a191a7290 */ /* 0x000fe2000ff3e0ff */
[----:B------:R-:W-:Y:S01]  /*d970*/  IMAD.U32 R17, RZ, RZ, UR25 ;  /* 0x00000019ff117e24 */ /* 0x000fe2000f8e00ff */
[----:B------:R-:W-:-:S02]  /*d980*/  LOP3.LUT R8, R8, 0x7c00, R0, 0xf8, !PT ;  /* 0x00007c0008087812 */ /* 0x000fc400078ef800 */
[----:B------:R-:W-:Y:S01]  /*d990*/  IMAD.X R5, RZ, RZ, UR19, P1 ;  /* 0x00000013ff057e24 */ /* 0x000fe200088e06ff */
[----:B------:R-:W-:Y:S01]  /*d9a0*/  LOP3.LUT R0, R9, 0x1c0, R3, 0xf8, !PT ;  /* 0x000001c009007812 */ /* 0x000fe200078ef803 */
[----:B------:R1:W-:Y:S01]  /*d9b0*/  STL [R1+0x38], R9 ;  /* 0x0000380901007387 */ /* 0x0003e20000100800 */
[----:B------:R-:W-:Y:S02]  /*d9c0*/  IMAD.U32 R15, RZ, RZ, UR26 ;  /* 0x0000001aff0f7e24 */ /* 0x000fe4000f8e00ff */
[----:B------:R-:W-:Y:S01]  /*d9d0*/  IMAD.WIDE.U32 R4, R248, UR8, R4 ;  /* 0x00000008f8047c25 */ /* 0x000fe2000f8e0004 */
[----:B------:R2:W-:Y:S03]  /*d9e0*/  STL [R1+0x4c], R6 ;  /* 0x00004c0601007387 */ /* 0x0005e60000100800 */
[----:B------:R-:W-:Y:S02]  /*d9f0*/  IMAD.IADD R5, R5, 0x1, R6 ;  /* 0x0000000105057824 */ /* 0x000fe400078e0206 */
[----:B-1----:R-:W-:-:S02]  /*da00*/  IMAD.U32 R9, RZ, RZ, UR22 ;  /* 0x00000016ff097e24 */ /* 0x002fc4000f8e00ff */
[----:B--2---:R-:W-:-:S04]  /*da10*/  IMAD.U32 R6, RZ, RZ, UR4 ;  /* 0x00000004ff067e24 */ /* 0x004fc8000f8e00ff */
[----:B------:R-:W-:Y:S01]  /*da20*/  IMAD.WIDE.U32 R6, R6, UR16, R4 ;  /* 0x0000001006067c25 */ /* 0x000fe2000f8e0004 */
[--C-:B------:R-:W-:Y:S02]  /*da30*/  SHF.R.U32.HI R5, RZ, 0x1, R246.reuse ;  /* 0x00000001ff057819 */ /* 0x100fe400000116f6 */
[----:B------:R-:W-:Y:S02]  /*da40*/  LOP3.LUT R4, R3, 0x400, RZ, 0xc0, !PT ;  /* 0x0000040003047812 */ /* 0x000fe400078ec0ff */
[C---:B------:R-:W-:Y:S02]  /*da50*/  LOP3.LUT R3, R0.reuse, 0x8, R246, 0x78, !PT ;  /* 0x0000000800037812 */ /* 0x040fe400078e78f6 */
[----:B------:R-:W-:Y:S02]  /*da60*/  LOP3.LUT R5, R0, 0x8, R5, 0x78, !PT ;  /* 0x0000000800057812 */ /* 0x000fe400078e7805 */
[----:B------:R-:W-:Y:S01]  /*da70*/  LEA R0, R3, R4, 0x1 ;  /* 0x0000000403007211 */ /* 0x000fe200078e08ff */
[----:B------:R-:W-:Y:S01]  /*da80*/  VIADD R3, R7, UR23 ;  /* 0x0000001707037c36 */ /* 0x000fe20008000000 */
[----:B------:R-:W-:Y:S01]  /*da90*/  ULEA.HI.X UR23, UR30, UR18, UR22, 0x6, UP0 ;  /* 0x000000121e177291 */ /* 0x000fe200080f3416 */
[----:B----4-:R-:W-:Y:S01]  /*daa0*/  LEA R4, P1, R6, UR6, 0x1 ;  /* 0x0000000606047c11 */ /* 0x010fe2000f8208ff */
[----:B------:R-:W-:Y:S01]  /*dab0*/  ULEA UR28, UP0, UR8, UR25, 0x5 ;  /* 0x00000019081c7291 */ /* 0x000fe2000f8028ff */
[----:B------:R-:W-:Y:S01]  /*dac0*/  LOP3.LUT R22, R8, R5, RZ, 0xfc, !PT ;  /* 0x0000000508167212 */ /* 0x000fe200078efcff */
[----:B------:R-:W-:Y:S01]  /*dad0*/  UIADD3.X UR18, UPT, UPT, UR23, UR18, URZ, UP1, !UPT ;  /* 0x0000001217127290 */ /* 0x000fe20008ffe4ff */
[----:B------:R-:W-:Y:S01]  /*dae0*/  LEA.HI.X R3, R6, UR7, R3, 0x1, P1 ;  /* 0x0000000706037c11 */ /* 0x000fe200088f0c03 */
[----:B------:R-:W-:Y:S01]  /*daf0*/  ULEA.HI.X UR22, UR8, UR23, UR9, 0x5, UP0 ;  /* 0x0000001708167291 */ /* 0x000fe200080f2c09 */
[CC--:B------:R-:W-:Y:S01]  /*db00*/  LEA R10, P4, R16.reuse, R4.reuse, 0x7 ;  /* 0x00000004100a7211 */ /* 0x0c0fe200078838ff */
[----:B------:R-:W-:Y:S01]  /*db10*/  IMAD.U32 R12, RZ, RZ, UR28 ;  /* 0x0000001cff0c7e24 */ /* 0x000fe2000f8e00ff */
[----:B------:R-:W-:Y:S01]  /*db20*/  MOV R7, UR23 ;  /* 0x0000001700077c02 */ /* 0x000fe20008000f00 */
[----:B------:R-:W-:Y:S01]  /*db30*/  IMAD.U32 R5, RZ, RZ, UR18 ;  /* 0x00000012ff057e24 */ /* 0x000fe2000f8e00ff */
[-C--:B------:R-:W-:Y:S01]  /*db40*/  LEA R8, P3, R17, R4.reuse, 0x1 ;  /* 0x0000000411087211 */ /* 0x080fe200078608ff */
[----:B------:R-:W-:Y:S01]  /*db50*/  IMAD.U32 R18, RZ, RZ, UR22 ;  /* 0x00000016ff127e24 */ /* 0x000fe2000f8e00ff */
[----:B------:R-:W-:Y:S01]  /*db60*/  LEA R6, P2, R15, R4, 0x1 ;  /* 0x000000040f067211 */ /* 0x000fe200078408ff */
[----:B------:R-:W-:Y:S01]  /*db70*/  UISETP.NE.AND UP0, UPT, UR17, 0x3, UPT ;  /* 0x000000031100788c */ /* 0x000fe2000bf05270 */
[----:B------:R-:W-:-:S02]  /*db80*/  LEA.HI.X R11, R16, R3, R9, 0x7, P4 ;  /* 0x00000003100b7211 */ /* 0x000fc400020f3c09 */
[C---:B------:R-:W-:Y:S02]  /*db90*/  LEA R4, P1, R12.reuse, R4, 0x1 ;  /* 0x000000040c047211 */ /* 0x040fe400078208ff */
[-C--:B------:R-:W-:Y:S01]  /*dba0*/  LEA.HI.X R9, R17, R3.reuse, R7, 0x1, P3 ;  /* 0x0000000311097211 */ /* 0x080fe200018f0c07 */
[----:B------:R-:W-:Y:S01]  /*dbb0*/  @!PT LDS RZ, [RZ] ;  /* 0x00000000fffff984 */ /* 0x000fe20000000800 */
[----:B------:R-:W-:Y:S01]  /*dbc0*/  @!PT LDS RZ, [RZ] ;  /* 0x00000000fffff984 */ /* 0x000fe20000000800 */
[----:B------:R-:W-:Y:S01]  /*dbd0*/  @!PT LDS RZ, [RZ] ;  /* 0x00000000fffff984 */ /* 0x000fe20000000800 */
[----:B------:R-:W-:Y:S01]  /*dbe0*/  LDGSTS.E.BYPASS.LTC128B.128 [R2+0xc000], desc[UR14][R10.64] ;  /* 0x0c0000000a027fae */ /* 0x000fe2000b981a0e */
[-C--:B------:R-:W-:Y:S01]  /*dbf0*/  LEA.HI.X R7, R15, R3.reuse, R5, 0x1, P2 ;  /* 0x000000030f077211 */ /* 0x080fe200010f0c05 */
[----:B------:R-:W-:Y:S01]  /*dc00*/  IMAD.MOV.U32 R15, RZ, RZ, 0x20 ;  /* 0x00000020ff0f7424 */ /* 0x000fe200078e00ff */
[----:B------:R-:W-:Y:S01]  /*dc10*/  LEA.HI.X R5, R12, R3, R18, 0x1, P1 ;  /* 0x000000030c057211 */ /* 0x000fe200008f0c12 */
[----:B------:R-:W-:Y:S01]  /*dc20*/  LDGSTS.E.BYPASS.LTC128B.128 [R2+0xe000], desc[UR14][R10.64+0x80] ;  /* 0x0e0000800a027fae */ /* 0x000fe2000b981a0e */
[----:B------:R-:W-:Y:S02]  /*dc30*/  LEA R22, R22, UR21, 0x1 ;  /* 0x0000001516167c11 */ /* 0x000fe4000f8e08ff */
[----:B------:R-:W-:Y:S01]  /*dc40*/  SEL R15, R15, 0xffffffe0, !P0 ;  /* 0xffffffe00f0f7807 */ /* 0x000fe20004000000 */
[----:B------:R-:W-:Y:S01]  /*dc50*/  LDGSTS.E.BYPASS.LTC128B.128 [R2+0xc800], desc[UR14][R8.64] ;  /* 0x0c80000008027fae */ /* 0x000fe2000b981a0e */
[----:B------:R-:W-:-:S03]  /*dc60*/  IADD3 R3, PT, PT, R0, UR21, RZ ;  /* 0x0000001500037c10 */ /* 0x000fc6000fffe0ff */
[----:B------:R1:W-:Y:S01]  /*dc70*/  LDGSTS.E.BYPASS.LTC128B.128 [R2+0xe800], desc[UR14][R8.64+0x80] ;  /* 0x0e80008008027fae */ /* 0x0003e2000b981a0e */
[----:B------:R-:W-:Y:S02]  /*dc80*/  IMAD.IADD R25, R15, 0x1, R22 ;  /* 0x000000010f197824 */ /* 0x000fe400078e0216 */
[----:B------:R-:W-:Y:S01]  /*dc90*/  IMAD.IADD R12, R3, 0x1, R15 ;  /* 0x00000001030c7824 */ /* 0x000fe200078e020f */
[----:B------:R-:W-:Y:S04]  /*dca0*/  LDGSTS.E.BYPASS.LTC128B.128 [R2+0xd000], desc[UR14][R6.64] ;  /* 0x0d00000006027fae */ /* 0x000fe8000b981a0e */
[----:B------:R-:W-:Y:S04]  /*dcb0*/  LDGSTS.E.BYPASS.LTC128B.128 [R2+0xf000], desc[UR14][R6.64+0x80] ;  /* 0x0f00008006027fae */ /* 0x000fe8000b981a0e */
[----:B------:R-:W-:Y:S04]  /*dcc0*/  LDGSTS.E.BYPASS.LTC128B.128 [R2+0xd800], desc[UR14][R4.64] ;  /* 0x0d80000004027fae */ /* 0x000fe8000b981a0e */
[----:B------:R2:W-:Y:S04]  /*dcd0*/  LDGSTS.E.BYPASS.LTC128B.128 [R2+0xf800], desc[UR14][R4.64+0x80] ;  /* 0x0f80008004027fae */ /* 0x0005e8000b981a0e */
[----:B------:R-:W-:Y:S04]  /*dce0*/  LDSM.16.M88.4 R52, [R0+UR21+0x8800] ;  /* 0x008800150034783b */ /* 0x000fe80008000200 */
[----:B------:R-:W-:Y:S04]  /*dcf0*/  LDSM.16.M88.4 R56, [R0+UR21+0x8000] ;  /* 0x008000150038783b */ /* 0x000fe80008000200 */
[----:B------:R-:W-:Y:S04]  /*dd00*/  LDSM.16.M88.4 R48, [R0+UR21+0x9000] ;  /* 0x009000150030783b */ /* 0x000fe80008000200 */
[----:B------:R-:W-:Y:S04]  /*dd10*/  LDSM.16.M88.4 R40, [R0+UR21+0x9800] ;  /* 0x009800150028783b */ /* 0x000fe80008000200 */
[----:B-1----:R-:W-:Y:S04]  /*dd20*/  LDSM.16.M88.4 R8, [R25+0x2000] ;  /* 0x002000001908783b */ /* 0x002fe80000000200 */
[----:B------:R-:W-:Y:S04]  /*dd30*/  LDSM.16.M88.4 R32, [R12+0x8800] ;  /* 0x008800000c20783b */ /* 0x000fe80000000200 */
[----:B--2---:R-:W1:Y:S04]  /*dd40*/  LDSM.16.M88.4 R4, [R22+0x2000] ;  /* 0x002000001604783b */ /* 0x004e680000000200 */
[----:B------:R-:W2:Y:S04]  /*dd50*/  LDSM.16.M88.4 R28, [R12+0x9000] ;  /* 0x009000000c1c783b */ /* 0x000ea80000000200 */
[----:B------:R-:W3:Y:S04]  /*dd60*/  LDSM.16.M88.4 R36, [R12+0x8000] ;  /* 0x008000000c24783b */ /* 0x000ee80000000200 */
[----:B------:R-:W4:Y:S04]  /*dd70*/  LDSM.16.M88.4 R60, [R12+0x9800] ;  /* 0x009800000c3c783b */ /* 0x000f280000000200 */
[----:B------:R-:W4:Y:S04]  /*dd80*/  LDSM.16.M88.4 R16, [R22] ;  /* 0x000000001610783b */ /* 0x000f280000000200 */
[----:B------:R-:W0:Y:S01]  /*dd90*/  LDGDEPBAR ;  /* 0x00000000000079af */ /* 0x000e220000000000 */
        /* <DEDUP_REMOVED lines=9> */
[C---:B------:R-:W-:Y:S08]  /*de30*/  HMMA.16816.F32 R228, R8.reuse, R32, R212 ;  /* 0x0000002008e4723c */ /* 0x040ff000000018d4 */
[C---:B------:R-:W-:Y:S08]  /*de40*/  HMMA.16816.F32 R240, R8.reuse, R34, R208 ;  /* 0x0000002208f0723c */ /* 0x040ff000000018d0 */
[C---:B--2---:R-:W-:Y:S08]  /*de50*/  HMMA.16816.F32 R212, R8.reuse, R30, R168 ;  /* 0x0000001e08d4723c */ /* 0x044ff000000018a8 */
[C---:B---3--:R-:W-:Y:S08]  /*de60*/  HMMA.16816.F32 R232, R8.reuse, R36, R220 ;  /* 0x0000002408e8723c */ /* 0x048ff000000018dc */
[----:B----4-:R-:W-:Y:S08]  /*de70*/  HMMA.16816.F32 R208, R8, R62, R64 ;  /* 0x0000003e08d0723c */ /* 0x010ff00000001840 */
[----:B------:R-:W-:Y:S08]  /*de80*/  HMMA.16816.F32 R168, R16, R56, RZ ;  /* 0x0000003810a8723c */ /* 0x000ff000000018ff */
[C---:B------:R-:W-:Y:S08]  /*de90*/  HMMA.16816.F32 R224, R8.reuse, R28, R204 ;  /* 0x0000001c08e0723c */ /* 0x040ff000000018cc */
[C---:B------:R-:W-:Y:S08]  /*dea0*/  HMMA.16816.F32 R220, R8.reuse, R60, R164 ;  /* 0x0000003c08dc723c */ /* 0x040ff000000018a4 */
[----:B------:R-:W-:Y:S08]  /*deb0*/  HMMA.16816.F32 R216, R8, R38, R216 ;  /* 0x0000002608d8723c */ /* 0x000ff000000018d8 */
[C---:B------:R-:W-:Y:S08]  /*dec0*/  HMMA.16816.F32 R64, R16.reuse, R52, RZ ;  /* 0x000000341040723c */ /* 0x040ff000000018ff */
[C---:B------:R-:W-:Y:S08]  /*ded0*/  HMMA.16816.F32 R8, R16.reuse, R40, RZ ;  /* 0x000000281008723c */ /* 0x040ff000000018ff */
[C---:B------:R-:W-:Y:S08]  /*dee0*/  HMMA.16816.F32 R164, R16.reuse, R58, RZ ;  /* 0x0000003a10a4723c */ /* 0x040ff000000018ff */
[C---:B------:R-:W-:Y:S08]  /*def0*/  HMMA.16816.F32 R56, R16.reuse, R54, RZ ;  /* 0x000000361038723c */ /* 0x040ff000000018ff */
[C---:B------:R-:W-:Y:S08]  /*df00*/  HMMA.16816.F32 R52, R16.reuse, R48, RZ ;  /* 0x000000301034723c */ /* 0x040ff000000018ff */
[C---:B------:R-:W-:Y:S08]  /*df10*/  HMMA.16816.F32 R48, R16.reuse, R50, RZ ;  /* 0x000000321030723c */ /* 0x040ff000000018ff */
[----:B------:R-:W-:Y:S08]  /*df20*/  HMMA.16816.F32 R16, R16, R42, RZ ;  /* 0x0000002a1010723c */ /* 0x000ff000000018ff */
[C---:B-1----:R-:W-:Y:S08]  /*df30*/  HMMA.16816.F32 R204, R4.reuse, R36, R168 ;  /* 0x0000002404cc723c */ /* 0x042ff000000018a8 */
[C---:B------:R-:W-:Y:S08]  /*df40*/  HMMA.16816.F32 R168, R4.reuse, R32, R64 ;  /* 0x0000002004a8723c */ /* 0x040ff00000001840 */
[----:B------:R-:W-:Y:S01]  /*df50*/  HMMA.16816.F32 R64, R4, R60, R8 ;  /* 0x0000003c0440723c */ /* 0x000fe20000001808 */
[----:B------:R-:W-:-:S05]  /*df60*/  IMAD.MOV.U32 R8, RZ, RZ, 0x40 ;  /* 0x00000040ff087424 */ /* 0x000fca00078e00ff */
[----:B------:R-:W-:Y:S02]  /*df70*/  SEL R8, R8, 0xffffffc0, !P6 ;  /* 0xffffffc008087807 */ /* 0x000fe40007000000 */
[----:B------:R-:W-:Y:S03]  /*df80*/  HMMA.16816.F32 R52, R4, R28, R52 ;  /* 0x0000001c0434723c */ /* 0x000fe60000001834 */
[----:B------:R-:W-:Y:S02]  /*df90*/  IMAD.IADD R23, R8, 0x1, R22 ;  /* 0x0000000108177824 */ /* 0x000fe400078e0216 */
[----:B------:R-:W-:-:S03]  /*dfa0*/  IMAD.IADD R3, R3, 0x1, R8 ;  /* 0x0000000103037824 */ /* 0x000fc600078e0208 */
[C---:B------:R-:W-:Y:S01]  /*dfb0*/  HMMA.16816.F32 R40, R4.reuse, R38, R164 ;  /* 0x000000260428723c */ /* 0x040fe200000018a4 */
[----:B------:R-:W-:Y:S04]  /*dfc0*/  LDSM.16.M88.4 R8, [R23] ;  /* 0x000000001708783b */ /* 0x000fe80000000200 */
[----:B------:R-:W-:Y:S03]  /*dfd0*/  LDSM.16.M88.4 R36, [R3+0x9800] ;  /* 0x009800000324783b */ /* 0x000fe60000000200 */
        /* <DEDUP_REMOVED lines=10> */
[----:B------:R-:W-:Y:S01]  /*e080*/  IMAD.MOV.U32 R24, RZ, RZ, R220 ;  /* 0x000000ffff187224 */ /* 0x000fe200078e00dc */
[----:B------:R-:W-:Y:S01]  /*e090*/  MOV R27, R222 ;  /* 0x000000de001b7202 */ /* 0x000fe20000000f00 */
[----:B------:R-:W-:-:S02]  /*e0a0*/  IMAD.MOV.U32 R45, RZ, RZ, R221 ;  /* 0x000000ffff2d7224 */ /* 0x000fc400078e00dd */
[----:B------:R-:W-:Y:S01]  /*e0b0*/  IMAD.MOV.U32 R26, RZ, RZ, R223 ;  /* 0x000000ffff1a7224 */ /* 0x000fe200078e00df */
[----:B------:R-:W-:Y:S03]  /*e0c0*/  HMMA.16816.F32 R244, R4, R18, R212 ;  /* 0x0000001204f4723c */ /* 0x000fe600000018d4 */
[----:B------:R-:W-:Y:S01]  /*e0d0*/  MOV R235, R236 ;  /* 0x000000ec00eb7202 */ /* 0x000fe20000000f00 */
[----:B------:R-:W-:Y:S02]  /*e0e0*/  IMAD.MOV.U32 R234, RZ, RZ, R237 ;  /* 0x000000ffffea7224 */ /* 0x000fe400078e00ed */
[----:B------:R-:W-:Y:S02]  /*e0f0*/  IMAD.MOV.U32 R233, RZ, RZ, R238 ;  /* 0x000000ffffe97224 */ /* 0x000fe400078e00ee */
[----:B------:R-:W-:Y:S01]  /*e100*/  HMMA.16816.F32 R212, R8, R30, R56 ;  /* 0x0000001e08d4723c */ /* 0x000fe20000001838 */
[----:B------:R-:W-:-:S07]  /*e110*/  IMAD.MOV.U32 R232, RZ, RZ, R239 ;  /* 0x000000ffffe87224 */ /* 0x000fce00078e00ef */
[C---:B------:R-:W-:Y:S08]  /*e120*/  HMMA.16816.F32 R56, R8.reuse, R16, R52 ;  /* 0x000000100838723c */ /* 0x040ff00000001834 */
[C---:B------:R-:W-:Y:S08]  /*e130*/  HMMA.16816.F32 R52, R8.reuse, R18, R48 ;  /* 0x000000120834723c */ /* 0x040ff00000001830 */
[----:B------:R-:W-:Y:S01]  /*e140*/  HMMA.16816.F32 R48, R8, R36, R64 ;  /* 0x000000240830723c */ /* 0x000fe20000001840 */
[----:B------:R-:W-:Y:S01]  /*e150*/  MOV R67, R24 ;  /* 0x0000001800437202 */ /* 0x000fe20000000f00 */
[----:B------:R-:W-:-:S02]  /*e160*/  IMAD.IADD R24, R15, 0x1, R23 ;  /* 0x000000010f187824 */ /* 0x000fc400078e0217 */
[----:B------:R-:W-:-:S04]  /*e170*/  IMAD.IADD R15, R15, 0x1, R3 ;  /* 0x000000010f0f7824 */ /* 0x000fc800078e0203 */
[C---:B------:R-:W-:Y:S01]  /*e180*/  HMMA.16816.F32 R228, R4.reuse, R28, R228 ;  /* 0x0000001c04e4723c */ /* 0x040fe200000018e4 */
[----:B------:R-:W-:Y:S07]  /*e190*/  LDSM.16.M88.4 R16, [R15+0x9000] ;  /* 0x009000000f10783b */ /* 0x000fee0000000200 */
[C---:B------:R-:W-:Y:S08]  /*e1a0*/  HMMA.16816.F32 R224, R4.reuse, R34, R216 ;  /* 0x0000002204e0723c */ /* 0x040ff000000018d8 */
[C---:B------:R-:W-:Y:S08]  /*e1b0*/  HMMA.16816.F32 R240, R4.reuse, R30, R240 ;  /* 0x0000001e04f0723c */ /* 0x040ff000000018f0 */
[----:B------:R-:W-:Y:S01]  /*e1c0*/  HMMA.16816.F32 R236, R4, R38, R208 ;  /* 0x0000002604ec723c */ /* 0x000fe200000018d0 */
[----:B------:R-:W-:-:S02]  /*e1d0*/  IMAD.MOV.U32 R4, RZ, RZ, R235 ;  /* 0x000000ffff047224 */ /* 0x000fc400078e00eb */
[----:B------:R-:W-:Y:S02]  /*e1e0*/  IMAD.MOV.U32 R5, RZ, RZ, R234 ;  /* 0x000000ffff057224 */ /* 0x000fe400078e00ea */
[----:B------:R-:W-:Y:S02]  /*e1f0*/  IMAD.MOV.U32 R6, RZ, RZ, R233 ;  /* 0x000000ffff067224 */ /* 0x000fe400078e00e9 */
[----:B------:R-:W-:Y:S01]  /*e200*/  IMAD.MOV.U32 R7, RZ, RZ, R232 ;  /* 0x000000ffff077224 */ /* 0x000fe200078e00e8 */
[----:B------:R-:W-:Y:S01]  /*e210*/  HMMA.16816.F32 R208, R8, R38, R60 ;  /* 0x0000002608d0723c */ /* 0x000fe2000000183c */
[----:B------:R-:W-:Y:S02]  /*e220*/  IMAD.MOV.U32 R60, RZ, RZ, R4 ;  /* 0x000000ffff3c7224 */ /* 0x000fe400078e0004 */
[----:B------:R-:W-:Y:S01]  /*e230*/  IMAD.MOV.U32 R61, RZ, RZ, R5 ;  /* 0x000000ffff3d7224 */ /* 0x000fe200078e0005 */
[----:B------:R-:W-:Y:S01]  /*e240*/  MOV R63, R7 ;  /* 0x00000007003f7202 */ /* 0x000fe20000000f00 */
[----:B------:R-:W-:-:S02]  /*e250*/  IMAD.MOV.U32 R62, RZ, RZ, R6 ;  /* 0x000000ffff3e7224 */ /* 0x000fc400078e0006 */
[----:B------:R-:W1:Y:S01]  /*e260*/  LDSM.16.M88.4 R4, [R24+0x2000] ;  /* 0x002000001804783b */ /* 0x000e620000000200 */
[C---:B------:R-:W-:Y:S08]  /*e270*/  HMMA.16816.F32 R232, R8.reuse, R32, R204 ;  /* 0x0000002008e8723c */ /* 0x040ff000000018cc */
[C---:B------:R-:W-:Y:S01]  /*e280*/  HMMA.16816.F32 R220, R8.reuse, R34, R40 ;  /* 0x0000002208dc723c */ /* 0x040fe20000001828 */
[----:B------:R-:W2:Y:S04]  /*e290*/  LDSM.16.M88.4 R32, [R15+0x8000] ;  /* 0x008000000f20783b */ /* 0x000ea80000000200 */
[----:B------:R-:W-:Y:S03]  /*e2a0*/  LDSM.16.M88.4 R40, [R15+0x9800] ;  /* 0x009800000f28783b */ /* 0x000fe60000000200 */
[----:B------:R-:W-:Y:S01]  /*e2b0*/  HMMA.16816.F32 R216, R8, R28, R168 ;  /* 0x0000001c08d8723c */ /* 0x000fe200000018a8 */
[----:B------:R-:W3:Y:S04]  /*e2c0*/  LDSM.16.M88.4 R28, [R15+0x8800] ;  /* 0x008800000f1c783b */ /* 0x000ee80000000200 */
[----:B------:R-:W4:Y:S03]  /*e2d0*/  LDSM.16.M88.4 R8, [R24] ;  /* 0x000000001808783b */ /* 0x000f260000000200 */
[C---:B-1----:R-:W-:Y:S08]  /*e2e0*/  HMMA.16816.F32 R60, R4.reuse, R16, R60 ;  /* 0x00000010043c723c */ /* 0x042ff0000000183c */
[C---:B--2---:R-:W-:Y:S08]  /*e2f0*/  HMMA.16816.F32 R204, R4.reuse, R32, R164 ;  /* 0x0000002004cc723c */ /* 0x044ff000000018a4 */
[C---:B---3--:R-:W-:Y:S08]  /*e300*/  HMMA.16816.F32 R164, R4.reuse, R28, R228 ;  /* 0x0000001c04a4723c */ /* 0x048ff000000018e4 */
[C---:B------:R-:W-:Y:S08]  /*e310*/  HMMA.16816.F32 R228, R4.reuse, R18, R244 ;  /* 0x0000001204e4723c */ /* 0x040ff000000018f4 */
[----:B------:R-:W-:Y:S01]  /*e320*/  HMMA.16816.F32 R168, R4, R34, R224 ;  /* 0x0000002204a8723c */ /* 0x000fe200000018e0 */
[----:B------:R-:W-:-:S02]  /*e330*/  IMAD.MOV.U32 R224, RZ, RZ, R67 ;  /* 0x000000ffffe07224 */ /* 0x000fc400078e0043 */
[----:B------:R-:W-:Y:S02]  /*e340*/  IMAD.MOV.U32 R225, RZ, RZ, R45 ;  /* 0x000000ffffe17224 */ /* 0x000fe400078e002d */
[----:B------:R-:W-:Y:S02]  /*e350*/  IMAD.MOV.U32 R226, RZ, RZ, R27 ;  /* 0x000000ffffe27224 */ /* 0x000fe400078e001b */
[----:B------:R-:W-:Y:S01]  /*e360*/  IMAD.MOV.U32 R227, RZ, RZ, R26 ;  /* 0x000000ffffe37224 */ /* 0x000fe200078e001a */
[----:B------:R-:W-:Y:S03]  /*e370*/  HMMA.16816.F32 R64, R4, R30, R240 ;  /* 0x0000001e0440723c */ /* 0x000fe600000018f0 */
[----:B------:R-:W-:Y:S01]  /*e380*/  IMAD.MOV.U32 R240, RZ, RZ, R231 ;  /* 0x000000fffff07224 */ /* 0x000fe200078e00e7 */
[----:B------:R-:W-:Y:S01]  /*e390*/  MOV R36, R228 ;  /* 0x000000e400247202 */ /* 0x000fe20000000f00 */
[----:B------:R-:W-:-:S02]  /*e3a0*/  IMAD.MOV.U32 R27, RZ, RZ, R229 ;  /* 0x000000ffff1b7224 */ /* 0x000fc400078e00e5 */
[----:B------:R-:W-:Y:S01]  /*e3b0*/  IMAD.MOV.U32 R26, RZ, RZ, R230 ;  /* 0x000000ffff1a7224 */ /* 0x000fe200078e00e6 */
[----:B----4-:R-:W-:Y:S01]  /*e3c0*/  HMMA.16816.F32 R244, R8, R28, R216 ;  /* 0x0000001c08f4723c */ /* 0x010fe200000018d8 */
[----:B------:R-:W-:Y:S01]  /*e3d0*/  IMAD.MOV.U32 R217, RZ, RZ, R36 ;  /* 0x000000ffffd97224 */ /* 0x000fe200078e0024 */
[----:B------:R-:W-:Y:S01]  /*e3e0*/  MOV R218, R27 ;  /* 0x0000001b00da7202 */ /* 0x000fe20000000f00 */
[----:B------:R-:W-:-:S05]  /*e3f0*/  IMAD.MOV.U32 R219, RZ, RZ, R26 ;  /* 0x000000ffffdb7224 */ /* 0x000fca00078e001a */
[C---:B------:R-:W-:Y:S08]  /*e400*/  HMMA.16816.F32 R228, R4.reuse, R40, R224 ;  /* 0x0000002804e4723c */ /* 0x040ff000000018e0 */
[----:B------:R-:W-:Y:S08]  /*e410*/  HMMA.16816.F32 R4, R4, R42, R236 ;  /* 0x0000002a0404723c */ /* 0x000ff000000018ec */
[----:B------:R-:W-:Y:S01]  /*e420*/  HMMA.16816.F32 R236, R8, R30, R212 ;  /* 0x0000001e08ec723c */ /* 0x000fe200000018d4 */
[----:B------:R-:W-:Y:S02]  /*e430*/  LDSM.16.M88.4 R28, [R0+UR21+0xb000] ;  /* 0x00b00015001c783b */ /* 0x000fe40008000200 */
[----:B------:R-:W-:Y:S01]  /*e440*/  MOV R224, R231 ;  /* 0x000000e700e07202 */ /* 0x000fe20000000f00 */
[----:B------:R-:W-:-:S02]  /*e450*/  IMAD.MOV.U32 R227, RZ, RZ, R228 ;  /* 0x000000ffffe37224 */ /* 0x000fc400078e00e4 */
[----:B------:R-:W-:Y:S02]  /*e460*/  IMAD.MOV.U32 R226, RZ, RZ, R229 ;  /* 0x000000ffffe27224 */ /* 0x000fe400078e00e5 */
[----:B------:R-:W-:Y:S01]  /*e470*/  IMAD.MOV.U32 R225, RZ, RZ, R230 ;  /* 0x000000ffffe17224 */ /* 0x000fe200078e00e6 */
[----:B------:R-:W-:Y:S02]  /*e480*/  HMMA.16816.F32 R52, R8, R18, R52 ;  /* 0x000000120834723c */ /* 0x000fe40000001834 */
[----:B------:R-:W-:Y:S02]  /*e490*/  IMAD.MOV.U32 R39, RZ, RZ, R5 ;  /* 0x000000ffff277224 */ /* 0x000fe400078e0005 */
[----:B------:R-:W-:Y:S02]  /*e4a0*/  IMAD.MOV.U32 R38, RZ, RZ, R6 ;  /* 0x000000ffff267224 */ /* 0x000fe400078e0006 */
[----:B------:R-:W-:Y:S02]  /*e4b0*/  IMAD.MOV.U32 R37, RZ, RZ, R4 ;  /* 0x000000ffff257224 */ /* 0x000fe400078e0004 */
[----:B------:R-:W-:-:S02]  /*e4c0*/  IMAD.MOV.U32 R45, RZ, RZ, R7 ;  /* 0x000000ffff2d7224 */ /* 0x000fc400078e0007 */
[C---:B------:R-:W-:Y:S08]  /*e4d0*/  HMMA.16816.F32 R4, R8.reuse, R32, R232 ;  /* 0x000000200804723c */ /* 0x040ff000000018e8 */
[----:B------:R-:W-:Y:S01]  /*e4e0*/  HMMA.16816.F32 R32, R8, R34, R220 ;  /* 0x000000220820723c */ /* 0x000fe200000018dc */
[----:B------:R-:W-:Y:S02]  /*e4f0*/  IMAD.MOV.U32 R222, RZ, RZ, R39 ;  /* 0x000000ffffde7224 */ /* 0x000fe400078e0027 */
[----:B------:R-:W-:-:S02]  /*e500*/  IMAD.MOV.U32 R223, RZ, RZ, R38 ;  /* 0x000000ffffdf7224 */ /* 0x000fc400078e0026 */
[----:B------:R-:W-:Y:S02]  /*e510*/  IMAD.MOV.U32 R221, RZ, RZ, R37 ;  /* 0x000000ffffdd7224 */ /* 0x000fe400078e0025 */
[----:B------:R-:W-:Y:S01]  /*e520*/  LDSM.16.M88.4 R36, [R0+UR21+0xa000] ;  /* 0x00a000150024783b */ /* 0x000fe20008000200 */
[C---:B------:R-:W-:Y:S01]  /*e530*/  HMMA.16816.F32 R232, R8.reuse, R16, R56 ;  /* 0x0000001008e8723c */ /* 0x040fe20000001838 */
[----:B------:R-:W-:Y:S02]  /*e540*/  IMAD.MOV.U32 R220, RZ, RZ, R240 ;  /* 0x000000ffffdc7224 */ /* 0x000fe400078e00f0 */
[----:B------:R-:W-:Y:S01]  /*e550*/  IMAD.MOV.U32 R231, RZ, RZ, R4 ;  /* 0x000000ffffe77224 */ /* 0x000fe200078e0004 */
[----:B------:R-:W-:Y:S01]  /*e560*/  MOV R230, R5 ;  /* 0x0000000500e67202 */ /* 0x000fe20000000f00 */
[----:B------:R-:W-:Y:S01]  /*e570*/  IMAD.MOV.U32 R229, RZ, RZ, R6 ;  /* 0x000000ffffe57224 */ /* 0x000fe200078e0006 */
[----:B------:R-:W-:Y:S01]  /*e580*/  LDSM.16.M88.4 R16, [R22+0x4000] ;  /* 0x004000001610783b */ /* 0x000fe20000000200 */
[----:B------:R-:W-:Y:S01]  /*e590*/  IMAD.MOV.U32 R228, RZ, RZ, R7 ;  /* 0x000000ffffe47224 */ /* 0x000fe200078e0007 */
[----:B------:R-:W-:Y:S01]  /*e5a0*/  HMMA.16816.F32 R240, R8, R42, R208 ;  /* 0x0000002a08f0723c */ /* 0x000fe200000018d0 */
[----:B------:R-:W-:Y:S01]  /*e5b0*/  IMAD.MOV.U32 R208, RZ, RZ, R217 ;  /* 0x000000ffffd07224 */ /* 0x000fe200078e00d9 */
[----:B------:R-:W-:Y:S01]  /*e5c0*/  MOV R210, R219 ;  /* 0x000000db00d27202 */ /* 0x000fe20000000f00 */
[----:B------:R-:W-:Y:S01]  /*e5d0*/  IMAD.MOV.U32 R7, RZ, RZ, R32 ;  /* 0x000000ffff077224 */ /* 0x000fe200078e0020 */
[----:B------:R-:W-:Y:S01]  /*e5e0*/  MOV R4, R35 ;  /* 0x0000002300047202 */ /* 0x000fe20000000f00 */
[----:B------:R-:W-:-:S02]  /*e5f0*/  IMAD.MOV.U32 R6, RZ, RZ, R33 ;  /* 0x000000ffff067224 */ /* 0x000fc400078e0021 */
[----:B------:R-:W-:Y:S02]  /*e600*/  IMAD.MOV.U32 R5, RZ, RZ, R34 ;  /* 0x000000ffff057224 */ /* 0x000fe400078e0022 */
[----:B------:R-:W-:Y:S01]  /*e610*/  IMAD.MOV.U32 R56, RZ, RZ, R7 ;  /* 0x000000ffff387224 */ /* 0x000fe200078e0007 */
[----:B------:R-:W-:Y:S01]  /*e620*/  LDSM.16.M88.4 R32, [R0+UR21+0xa800] ;  /* 0x00a800150020783b */ /* 0x000fe20008000200 */
[----:B------:R-:W-:Y:S02]  /*e630*/  IMAD.MOV.U32 R57, RZ, RZ, R6 ;  /* 0x000000ffff397224 */ /* 0x000fe400078e0006 */
[----:B------:R-:W-:Y:S02]  /*e640*/  IMAD.MOV.U32 R58, RZ, RZ, R5 ;  /* 0x000000ffff3a7224 */ /* 0x000fe400078e0005 */
[----:B------:R-:W-:Y:S02]  /*e650*/  IMAD.MOV.U32 R59, RZ, RZ, R4 ;  /* 0x000000ffff3b7224 */ /* 0x000fe400078e0004 */
[----:B------:R-:W-:Y:S01]  /*e660*/  HMMA.16816.F32 R4, R8, R40, R48 ;  /* 0x000000280804723c */ /* 0x000fe20000001830 */
[----:B------:R-:W1:Y:S01]  /*e670*/  LDSM.16.M88.4 R48, [R0+UR21+0xb800] ;  /* 0x00b800150030783b */ /* 0x000e620008000200 */
[----:B------:R-:W-:-:S02]  /*e680*/  IMAD.MOV.U32 R8, RZ, RZ, R231 ;  /* 0x000000ffff087224 */ /* 0x000fc400078e00e7 */
[----:B------:R-:W-:Y:S02]  /*e690*/  IMAD.MOV.U32 R9, RZ, RZ, R230 ;  /* 0x000000ffff097224 */ /* 0x000fe400078e00e6 */
[----:B------:R-:W-:Y:S02]  /*e6a0*/  IMAD.MOV.U32 R10, RZ, RZ, R229 ;  /* 0x000000ffff0a7224 */ /* 0x000fe400078e00e5 */
[----:B------:R-:W-:Y:S02]  /*e6b0*/  IMAD.MOV.U32 R11, RZ, RZ, R228 ;  /* 0x000000ffff0b7224 */ /* 0x000fe400078e00e4 */
[----:B------:R-:W-:Y:S02]  /*e6c0*/  IMAD.MOV.U32 R209, RZ, RZ, R218 ;  /* 0x000000ffffd17224 */ /* 0x000fe400078e00da */
[----:B------:R-:W-:-:S07]  /*e6d0*/  IMAD.MOV.U32 R211, RZ, RZ, R220 ;  /* 0x000000ffffd37224 */ /* 0x000fce00078e00dc */
[----:B------:R-:W-:Y:S01]  /*e6e0*/  MOV R41, R4 ;  /* 0x0000000400297202 */ /* 0x000fe20000000f00 */
[----:B------:R-:W-:Y:S02]  /*e6f0*/  IMAD.MOV.U32 R40, RZ, RZ, R5 ;  /* 0x000000ffff287224 */ /* 0x000fe400078e0005 */
[----:B------:R-:W-:Y:S02]  /*e700*/  IMAD.MOV.U32 R27, RZ, RZ, R6 ;  /* 0x000000ffff1b7224 */ /* 0x000fe400078e0006 */
[----:B------:R-:W-:Y:S02]  /*e710*/  IMAD.MOV.U32 R26, RZ, RZ, R7 ;  /* 0x000000ffff1a7224 */ /* 0x000fe400078e0007 */
[----:B------:R-:W2:Y:S01]  /*e720*/  LDSM.16.M88.4 R4, [R22+0x6000] ;  /* 0x006000001604783b */ /* 0x000ea20000000200 */
[----:B-1----:R-:W-:Y:S08]  /*e730*/  HMMA.16816.F32 R240, R16, R50, R240 ;  /* 0x0000003210f0723c */ /* 0x002ff000000018f0 */
[----:B--2---:R-:W-:Y:S01]  /*e740*/  HMMA.16816.F32 R228, R4, R36, R204 ;  /* 0x0000002404e4723c */ /* 0x004fe200000018cc */
[----:B------:R-:W-:Y:S01]  /*e750*/  MOV R204, R227 ;  /* 0x000000e300cc7202 */ /* 0x000fe20000000f00 */
[----:B------:R-:W-:-:S02]  /*e760*/  IMAD.MOV.U32 R205, RZ, RZ, R226 ;  /* 0x000000ffffcd7224 */ /* 0x000fc400078e00e2 */
[----:B------:R-:W-:Y:S02]  /*e770*/  IMAD.MOV.U32 R206, RZ, RZ, R225 ;  /* 0x000000ffffce7224 */ /* 0x000fe400078e00e1 */
[----:B------:R-:W-:Y:S02]  /*e780*/  IMAD.MOV.U32 R207, RZ, RZ, R224 ;  /* 0x000000ffffcf7224 */ /* 0x000fe400078e00e0 */
[----:B------:R-:W-:Y:S01]  /*e790*/  HMMA.16816.F32 R224, R4, R38, R168 ;  /* 0x0000002604e0723c */ /* 0x000fe200000018a8 */
[----:B------:R-:W-:Y:S01]  /*e7a0*/  IMAD.MOV.U32 R168, RZ, RZ, R221 ;  /* 0x000000ffffa87224 */ /* 0x000fe200078e00dd */
[----:B------:R-:W-:Y:S01]  /*e7b0*/  MOV R170, R223 ;  /* 0x000000df00aa7202 */ /* 0x000fe20000000f00 */
[----:B------:R-:W-:Y:S02]  /*e7c0*/  IMAD.MOV.U32 R169, RZ, RZ, R222 ;  /* 0x000000ffffa97224 */ /* 0x000fe400078e00de */
[----:B------:R-:W-:-:S03]  /*e7d0*/  IMAD.MOV.U32 R171, RZ, RZ, R45 ;  /* 0x000000ffffab7224 */ /* 0x000fc600078e002d */
[C---:B------:R-:W-:Y:S08]  /*e7e0*/  HMMA.16816.F32 R220, R4.reuse, R32, R164 ;  /* 0x0000002004dc723c */ /* 0x040ff000000018a4 */
[C---:B------:R-:W-:Y:S08]  /*e7f0*/  HMMA.16816.F32 R216, R4.reuse, R34, R64 ;  /* 0x0000002204d8723c */ /* 0x040ff00000001840 */
[C---:B------:R-:W-:Y:S08]  /*e800*/  HMMA.16816.F32 R212, R4.reuse, R28, R60 ;  /* 0x0000001c04d4723c */ /* 0x040ff0000000183c */
[C---:B------:R-:W-:Y:S08]  /*e810*/  HMMA.16816.F32 R208, R4.reuse, R30, R208 ;  /* 0x0000001e04d0723c */ /* 0x040ff000000018d0 */
[C---:B------:R-:W-:Y:S08]  /*e820*/  HMMA.16816.F32 R204, R4.reuse, R48, R204 ;  /* 0x0000003004cc723c */ /* 0x040ff000000018cc */
[----:B------:R-:W-:Y:S08]  /*e830*/  HMMA.16816.F32 R168, R4, R50, R168 ;  /* 0x0000003204a8723c */ /* 0x000ff000000018a8 */
[C---:B------:R-:W-:Y:S01]  /*e840*/  HMMA.16816.F32 R4, R16.reuse, R30, R52 ;  /* 0x0000001e1004723c */ /* 0x040fe20000001834 */
[----:B------:R-:W-:Y:S07]  /*e850*/  LDSM.16.M88.4 R52, [R12+0xb800] ;  /* 0x00b800000c34783b */ /* 0x000fee0000000200 */
[----:B------:R-:W-:Y:S01]  /*e860*/  HMMA.16816.F32 R60, R16, R32, R244 ;  /* 0x00000020103c723c */ /* 0x000fe200000018f4 */
[----:B------:R-:W-:-:S02]  /*e870*/  IMAD.MOV.U32 R244, RZ, RZ, R41 ;  /* 0x000000fffff47224 */ /* 0x000fc400078e0029 */
[----:B------:R-:W-:Y:S02]  /*e880*/  IMAD.MOV.U32 R245, RZ, RZ, R40 ;  /* 0x000000fffff57224 */ /* 0x000fe400078e0028 */
[----:B------:R-:W-:Y:S02]  /*e890*/  IMAD.MOV.U32 R246, RZ, RZ, R27 ;  /* 0x000000fffff67224 */ /* 0x000fe400078e001b */
[----:B------:R-:W-:Y:S01]  /*e8a0*/  IMAD.MOV.U32 R247, RZ, RZ, R26 ;  /* 0x000000fffff77224 */ /* 0x000fe200078e001a */
[----:B------:R-:W-:Y:S03]  /*e8b0*/  HMMA.16816.F32 R64, R16, R38, R56 ;  /* 0x000000261040723c */ /* 0x000fe60000001838 */
[----:B------:R-:W-:Y:S01]  /*e8c0*/  MOV R22, R7 ;  /* 0x0000000700167202 */ /* 0x000fe20000000f00 */
[----:B------:R-:W-:-:S04]  /*e8d0*/  IMAD.MOV.U32 R0, RZ, RZ, R6 ;  /* 0x000000ffff007224 */ /* 0x000fc800078e0006 */
[----:B------:R-:W-:Y:S01]  /*e8e0*/  HMMA.16816.F32 R56, R16, R34, R236 ;  /* 0x000000221038723c */ /* 0x000fe200000018ec */
[----:B------:R-:W-:Y:S01]  /*e8f0*/  IMAD.MOV.U32 R236, RZ, RZ, R4 ;  /* 0x000000ffffec7224 */ /* 0x000fe200078e0004 */
[----:B------:R-:W-:Y:S01]  /*e900*/  LDSM.16.M88.4 R32, [R12+0xa000] ;  /* 0x00a000000c20783b */ /* 0x000fe20000000200 */
[----:B------:R-:W-:-:S05]  /*e910*/  IMAD.MOV.U32 R51, RZ, RZ, R0 ;  /* 0x000000ffff337224 */ /* 0x000fca00078e0000 */
[C---:B------:R-:W-:Y:S01]  /*e920*/  HMMA.16816.F32 R40, R16.reuse, R28, R232 ;  /* 0x0000001c1028723c */ /* 0x040fe200000018e8 */
[----:B------:R-:W-:Y:S01]  /*e930*/  IMAD.MOV.U32 R232, RZ, RZ, R5 ;  /* 0x000000ffffe87224 */ /* 0x000fe200078e0005 */
[----:B------:R-:W-:Y:S03]  /*e940*/  LDSM.16.M88.4 R28, [R12+0xa800] ;  /* 0x00a800000c1c783b */ /* 0x000fe60000000200 */
[----:B------:R-:W-:Y:S01]  /*e950*/  IMAD.MOV.U32 R50, RZ, RZ, R232 ;  /* 0x000000ffff327224 */ /* 0x000fe200078e00e8 */
[----:B------:R-:W1:Y:S02]  /*e960*/  LDSM.16.M88.4 R4, [R25+0x6000] ;  /* 0x006000001904783b */ /* 0x000e640000000200 */
[C---:B------:R-:W-:Y:S02]  /*e970*/  HMMA.16816.F32 R164, R16.reuse, R36, R8 ;  /* 0x0000002410a4723c */ /* 0x040fe40000001808 */
[----:B------:R-:W2:Y:S04]  /*e980*/  LDSM.16.M88.4 R36, [R12+0xb000] ;  /* 0x00b000000c24783b */ /* 0x000ea80000000200 */
[----:B------:R3:W4:Y:S02]  /*e990*/  LDSM.16.M88.4 R8, [R25+0x4000] ;  /* 0x004000001908783b */ /* 0x0007240000000200 */
[----:B------:R-:W-:Y:S01]  /*e9a0*/  HMMA.16816.F32 R244, R16, R48, R244 ;  /* 0x0000003010f4723c */ /* 0x000fe200000018f4 */
[----:B------:R-:W-:Y:S01]  /*e9b0*/  IMAD.MOV.U32 R49, RZ, RZ, R22 ;  /* 0x000000ffff317224 */ /* 0x000fe200078e0016 */
[----:B------:R-:W-:Y:S01]  /*e9c0*/  MOV R18, R243 ;  /* 0x000000f300127202 */ /* 0x000fe20000000f00 */
[----:B------:R-:W-:-:S02]  /*e9d0*/  IMAD.MOV.U32 R22, RZ, RZ, R241 ;  /* 0x000000ffff167224 */ /* 0x000fc400078e00f1 */
[----:B------:R-:W-:-:S14]  /*e9e0*/  IMAD.MOV.U32 R19, RZ, RZ, R242 ;  /* 0x000000ffff137224 */ /* 0x000fdc00078e00f2 */
[----:B------:R-:W-:Y:S01]  /*e9f0*/  IMAD.MOV.U32 R48, RZ, RZ, R244 ;  /* 0x000000ffff307224 */ /* 0x000fe200078e00f4 */
[----:B------:R-:W-:Y:S01]  /*ea00*/  MOV R27, R246 ;  /* 0x000000f6001b7202 */ /* 0x000fe20000000f00 */
[----:B------:R-:W-:Y:S02]  /*ea10*/  IMAD.MOV.U32 R45, RZ, RZ, R245 ;  /* 0x000000ffff2d7224 */ /* 0x000fe400078e00f5 */
[----:B------:R-:W-:Y:S02]  /*ea20*/  IMAD.MOV.U32 R26, RZ, RZ, R247 ;  /* 0x000000ffff1a7224 */ /* 0x000fe400078e00f7 */
[----:B---3--:R-:W-:Y:S01]  /*ea30*/  IMAD.MOV.U32 R25, RZ, RZ, R240 ;  /* 0x000000ffff197224 */ /* 0x008fe200078e00f0 */
[C---:B-1----:R-:W-:Y:S08]  /*ea40*/  HMMA.16816.F32 R228, R4.reuse, R32, R228 ;  /* 0x0000002004e4723c */ /* 0x042ff000000018e4 */
[----:B------:R-:W-:Y:S01]  /*ea50*/  HMMA.16816.F32 R244, R4, R28, R220 ;  /* 0x0000001c04f4723c */ /* 0x000fe200000018dc */
[----:B------:R-:W-:-:S07]  /*ea60*/  IMAD.MOV.U32 R223, RZ, RZ, R236 ;  /* 0x000000ffffdf7224 */ /* 0x000fce00078e00ec */
[C---:B------:R-:W-:Y:S03]  /*ea70*/  HMMA.16816.F32 R232, R4.reuse, R34, R224 ;  /* 0x0000002204e8723c */ /* 0x040fe600000018e0 */
[----:B------:R-:W-:Y:S01]  /*ea80*/  IMAD.MOV.U32 R17, RZ, RZ, R228 ;  /* 0x000000ffff117224 */ /* 0x000fe200078e00e4 */
[----:B------:R-:W-:Y:S01]  /*ea90*/  MOV R0, R231 ;  /* 0x000000e700007202 */ /* 0x000fe20000000f00 */
[----:B------:R-:W-:Y:S02]  /*eaa0*/  IMAD.MOV.U32 R16, RZ, RZ, R229 ;  /* 0x000000ffff107224 */ /* 0x000fe400078e00e5 */
[----:B------:R-:W-:Y:S01]  /*eab0*/  IMAD.MOV.U32 R12, RZ, RZ, R230 ;  /* 0x000000ffff0c7224 */ /* 0x000fe200078e00e6 */
[C---:B--2---:R-:W-:Y:S08]  /*eac0*/  HMMA.16816.F32 R236, R4.reuse, R36, R212 ;  /* 0x0000002404ec723c */ /* 0x044ff000000018d4 */
[C---:B------:R-:W-:Y:S08]  /*ead0*/  HMMA.16816.F32 R224, R4.reuse, R52, R204 ;  /* 0x0000003404e0723c */ /* 0x040ff000000018cc */
[C---:B------:R-:W-:Y:S08]  /*eae0*/  HMMA.16816.F32 R240, R4.reuse, R30, R216 ;  /* 0x0000001e04f0723c */ /* 0x040ff000000018d8 */
[C---:B------:R-:W-:Y:S08]  /*eaf0*/  HMMA.16816.F32 R228, R4.reuse, R38, R208 ;  /* 0x0000002604e4723c */ /* 0x040ff000000018d0 */
[----:B------:R-:W-:Y:S01]  /*eb00*/  HMMA.16816.F32 R212, R4, R54, R168 ;  /* 0x0000003604d4723c */ /* 0x000fe200000018a8 */
[----:B------:R-:W-:Y:S01]  /*eb10*/  LDSM.16.M88.4 R4, [R23+0x6000] ;  /* 0x006000001704783b */ /* 0x000fe20000000200 */
[----:B------:R-:W-:-:S02]  /*eb20*/  IMAD.MOV.U32 R168, RZ, RZ, R223 ;  /* 0x000000ffffa87224 */ /* 0x000fc400078e00df */
[----:B------:R-:W-:Y:S02]  /*eb30*/  IMAD.MOV.U32 R169, RZ, RZ, R50 ;  /* 0x000000ffffa97224 */ /* 0x000fe400078e0032 */
[----:B------:R-:W-:Y:S02]  /*eb40*/  IMAD.MOV.U32 R170, RZ, RZ, R51 ;  /* 0x000000ffffaa7224 */ /* 0x000fe400078e0033 */
[C---:B----4-:R-:W-:Y:S01]  /*eb50*/  HMMA.16816.F32 R204, R8.reuse, R32, R164 ;  /* 0x0000002008cc723c */ /* 0x050fe200000018a4 */
[----:B------:R-:W-:Y:S01]  /*eb60*/  IMAD.MOV.U32 R171, RZ, RZ, R49 ;  /* 0x000000ffffab7224 */ /* 0x000fe200078e0031 */
[----:B------:R-:W-:Y:S01]  /*eb70*/  MOV R164, R48 ;  /* 0x0000003000a47202 */ /* 0x000fe20000000f00 */
[----:B------:R-:W-:Y:S01]  /*eb80*/  IMAD.MOV.U32 R165, RZ, RZ, R45 ;  /* 0x000000ffffa57224 */ /* 0x000fe200078e002d */
[----:B------:R-:W-:Y:S01]  /*eb90*/  LDSM.16.M88.4 R48, [R3+0xa800] ;  /* 0x00a800000330783b */ /* 0x000fe20000000200 */
[----:B------:R-:W-:Y:S02]  /*eba0*/  IMAD.MOV.U32 R166, RZ, RZ, R27 ;  /* 0x000000ffffa67224 */ /* 0x000fe400078e001b */
[----:B------:R-:W-:Y:S01]  /*ebb0*/  IMAD.MOV.U32 R167, RZ, RZ, R26 ;  /* 0x000000ffffa77224 */ /* 0x000fe200078e001a */
[C---:B------:R-:W-:Y:S01]  /*ebc0*/  HMMA.16816.F32 R64, R8.reuse, R34, R64 ;  /* 0x000000220840723c */ /* 0x040fe20000001840 */
[----:B------:R-:W1:Y:S07]  /*ebd0*/  LDSM.16.M88.4 R32, [R3+0xb800] ;  /* 0x00b800000320783b */ /* 0x000e6e0000000200 */
[----:B------:R-:W-:Y:S01]  /*ebe0*/  HMMA.16816.F32 R220, R8, R28, R60 ;  /* 0x0000001c08dc723c */ /* 0x000fe2000000183c */
[----:B------:R-:W-:Y:S01]  /*ebf0*/  IMAD.MOV.U32 R60, RZ, RZ, R25 ;  /* 0x000000ffff3c7224 */ /* 0x000fe200078e0019 */
[----:B------:R-:W-:Y:S01]  /*ec00*/  MOV R62, R19 ;  /* 0x00000013003e7202 */ /* 0x000fe20000000f00 */
[----:B------:R-:W-:-:S02]  /*ec10*/  IMAD.MOV.U32 R61, RZ, RZ, R22 ;  /* 0x000000ffff3d7224 */ /* 0x000fc400078e0016 */
[----:B------:R-:W-:-:S03]  /*ec20*/  IMAD.MOV.U32 R63, RZ, RZ, R18 ;  /* 0x000000ffff3f7224 */ /* 0x000fc600078e0012 */
[C---:B------:R-:W-:Y:S01]  /*ec30*/  HMMA.16816.F32 R216, R8.reuse, R30, R56 ;  /* 0x0000001e08d8723c */ /* 0x040fe20000001838 */
[----:B------:R-:W2:Y:S01]  /*ec40*/  LDSM.16.M88.4 R28, [R3+0xa000] ;  /* 0x00a00000031c783b */ /* 0x000ea20000000200 */
[----:B------:R-:W-:Y:S02]  /*ec50*/  IMAD.MOV.U32 R56, RZ, RZ, R17 ;  /* 0x000000ffff387224 */ /* 0x000fe400078e0011 */
[----:B------:R-:W-:Y:S02]  /*ec60*/  IMAD.MOV.U32 R57, RZ, RZ, R16 ;  /* 0x000000ffff397224 */ /* 0x000fe400078e0010 */
[----:B------:R-:W-:Y:S01]  /*ec70*/  LDSM.16.M88.4 R16, [R23+0x4000] ;  /* 0x004000001710783b */ /* 0x000fe20000000200 */
[----:B------:R-:W-:Y:S01]  /*ec80*/  IMAD.MOV.U32 R58, RZ, RZ, R12 ;  /* 0x000000ffff3a7224 */ /* 0x000fe200078e000c */
[C---:B------:R-:W-:Y:S01]  /*ec90*/  HMMA.16816.F32 R208, R8.reuse, R36, R40 ;  /* 0x0000002408d0723c */ /* 0x040fe20000001828 */
[----:B------:R-:W-:Y:S01]  /*eca0*/  IMAD.MOV.U32 R59, RZ, RZ, R0 ;  /* 0x000000ffff3b7224 */ /* 0x000fe200078e0000 */
[----:B------:R3:W4:Y:S06]  /*ecb0*/  LDSM.16.M88.4 R40, [R3+0xb000] ;  /* 0x00b000000328783b */ /* 0x00072c0000000200 */
[C---:B------:R-:W-:Y:S08]  /*ecc0*/  HMMA.16816.F32 R168, R8.reuse, R38, R168 ;  /* 0x0000002608a8723c */ /* 0x040ff000000018a8 */
[C---:B------:R-:W-:Y:S08]  /*ecd0*/  HMMA.16816.F32 R164, R8.reuse, R52, R164 ;  /* 0x0000003408a4723c */ /* 0x040ff000000018a4 */
[----:B------:R-:W-:Y:S01]  /*ece0*/  HMMA.16816.F32 R60, R8, R54, R60 ;  /* 0x00000036083c723c */ /* 0x000fe2000000183c */
[----:B---3--:R-:W3:Y:S07]  /*ecf0*/  S2R R3, SR_TID.X ;  /* 0x0000000000037919 */ /* 0x008eee0000002100 */
[C---:B-1----:R-:W-:Y:S08]  /*ed00*/  HMMA.16816.F32 R8, R4.reuse, R34, R212 ;  /* 0x000000220408723c */ /* 0x042ff000000018d4 */
[C---:B--2---:R-:W-:Y:S08]  /*ed10*/  HMMA.16816.F32 R56, R4.reuse, R28, R56 ;  /* 0x0000001c0438723c */ /* 0x044ff00000001838 */
[----:B------:R-:W-:Y:S03]  /*ed20*/  HMMA.16816.F32 R232, R4, R30, R232 ;  /* 0x0000001e04e8723c */ /* 0x000fe600000018e8 */
[----:B------:R-:W-:Y:S01]  /*ed30*/  MOV R22, R9 ;  /* 0x0000000900167202 */ /* 0x000fe20000000f00 */
[----:B------:R-:W-:-:S02]  /*ed40*/  IMAD.MOV.U32 R12, RZ, RZ, R10 ;  /* 0x000000ffff0c7224 */ /* 0x000fc400078e000a */
[----:B------:R-:W-:Y:S02]  /*ed50*/  IMAD.MOV.U32 R0, RZ, RZ, R8 ;  /* 0x000000ffff007224 */ /* 0x000fe400078e0008 */
[----:B------:R-:W-:Y:S01]  /*ed60*/  HMMA.16816.F32 R244, R4, R48, R244 ;  /* 0x0000003004f4723c */ /* 0x000fe200000018f4 */
[----:B------:R-:W-:Y:S02]  /*ed70*/  IMAD.MOV.U32 R45, RZ, RZ, R11 ;  /* 0x000000ffff2d7224 */ /* 0x000fe400078e000b */
[----:B------:R-:W-:Y:S01]  /*ed80*/  LDSM.16.M88.4 R8, [R24+0x4000] ;  /* 0x004000001808783b */ /* 0x000fe20000000200 */
[----:B---3--:R-:W-:-:S04]  /*ed90*/  IMAD.SHL.U32 R3, R3, 0x2, RZ ;  /* 0x0000000203037824 */ /* 0x008fc800078e00ff */
[----:B------:R-:W-:Y:S01]  /*eda0*/  HMMA.16816.F32 R240, R4, R50, R240 ;  /* 0x0000003204f0723c */ /* 0x000fe200000018f0 */
[----:B------:R-:W-:-:S07]  /*edb0*/  LOP3.LUT R3, R3, 0x6, RZ, 0xc0, !PT ;  /* 0x0000000603037812 */ /* 0x000fce00078ec0ff */
[C---:B----4-:R-:W-:Y:S08]  /*edc0*/  HMMA.16816.F32 R236, R4.reuse, R40, R236 ;  /* 0x0000002804ec723c */ /* 0x050ff000000018ec */
[C---:B------:R-:W-:Y:S08]  /*edd0*/  HMMA.16816.F32 R228, R4.reuse, R42, R228 ;  /* 0x0000002a04e4723c */ /* 0x040ff000000018e4 */
[----:B------:R-:W-:Y:S01]  /*ede0*/  HMMA.16816.F32 R224, R4, R32, R224 ;  /* 0x0000002004e0723c */ /* 0x000fe200000018e0 */
[----:B------:R-:W-:Y:S04]  /*edf0*/  LDSM.16.M88.4 R4, [R24+0x6000] ;  /* 0x006000001804783b */ /* 0x000fe80000000200 */
[----:B------:R-:W1:Y:S03]  /*ee00*/  LDSM.16.M88.4 R24, [R15+0xa000] ;  /* 0x00a000000f18783b */ /* 0x000e660000000200 */
[C---:B------:R-:W-:Y:S08]  /*ee10*/  HMMA.16816.F32 R36, R16.reuse, R28, R204 ;  /* 0x0000001c1024723c */ /* 0x040ff000000018cc */
[C---:B------:R-:W-:Y:S01]  /*ee20*/  HMMA.16816.F32 R52, R16.reuse, R30, R64 ;  /* 0x0000001e1034723c */ /* 0x040fe20000001840 */
[----:B------:R-:W2:Y:S07]  /*ee30*/  LDSM.16.M88.4 R28, [R15+0xa800] ;  /* 0x00a800000f1c783b */ /* 0x000eae0000000200 */
[C---:B------:R-:W-:Y:S08]  /*ee40*/  HMMA.16816.F32 R204, R16.reuse, R42, R168 ;  /* 0x0000002a10cc723c */ /* 0x040ff000000018a8 */
[C---:B------:R-:W-:Y:S08]  /*ee50*/  HMMA.16816.F32 R212, R16.reuse, R32, R164 ;  /* 0x0000002010d4723c */ /* 0x040ff000000018a4 */
[C---:B------:R-:W-:Y:S08]  /*ee60*/  HMMA.16816.F32 R168, R16.reuse, R34, R60 ;  /* 0x0000002210a8723c */ /* 0x040ff0000000183c */
[----:B------:R-:W-:Y:S01]  /*ee70*/  HMMA.16816.F32 R64, R16, R48, R220 ;  /* 0x000000301040723c */ /* 0x000fe200000018dc */
[----:B------:R-:W-:Y:S01]  /*ee80*/  IMAD.MOV.U32 R221, RZ, RZ, R0 ;  /* 0x000000ffffdd7224 */ /* 0x000fe200078e0000 */
[----:B------:R-:W-:Y:S01]  /*ee90*/  MOV R223, R12 ;  /* 0x0000000c00df7202 */ /* 0x000fe20000000f00 */
[----:B------:R-:W-:-:S02]  /*eea0*/  IMAD.U32 R0, RZ, RZ, UR17 ;  /* 0x00000011ff007e24 */ /* 0x000fc4000f8e00ff */
[----:B------:R-:W-:Y:S02]  /*eeb0*/  IMAD.MOV.U32 R222, RZ, RZ, R22 ;  /* 0x000000ffffde7224 */ /* 0x000fe400078e0016 */
[----:B------:R-:W-:Y:S01]  /*eec0*/  IMAD R0, R0, 0x40, R3 ;  /* 0x0000004000007824 */ /* 0x000fe200078e0203 */
[----:B-1----:R-:W-:Y:S01]  /*eed0*/  HMMA.16816.F32 R32, R8, R24, R36 ;  /* 0x000000180820723c */ /* 0x002fe20000001824 */
[----:B------:R-:W-:Y:S02]  /*eee0*/  IMAD.MOV.U32 R220, RZ, RZ, R46 ;  /* 0x000000ffffdc7224 */ /* 0x000fe400078e002e */
[C---:B------:R-:W-:Y:S01]  /*eef0*/  VIADD R12, R0.reuse, 0xffffff40 ;  /* 0xffffff40000c7836 */ /* 0x040fe20000000000 */
[----:B------:R-:W-:-:S04]  /*ef00*/  IADD3 R3, PT, PT, R0, -0xbf, RZ ;  /* 0xffffff4100037810 */ /* 0x000fc80007ffe0ff */
[----:B------:R-:W-:Y:S01]  /*ef10*/  HMMA.16816.F32 R56, R4, R24, R56 ;  /* 0x000000180438723c */ /* 0x000fe20000001838 */
[CC--:B------:R-:W-:Y:S02]  /*ef20*/  ISETP.GE.AND P5, PT, R12.reuse, R13.reuse, PT ;  /* 0x0000000d0c00720c */ /* 0x0c0fe40003fa6270 */
[C---:B------:R-:W-:Y:S02]  /*ef30*/  ISETP.GE.AND P2, PT, R12.reuse, R14, PT ;  /* 0x0000000e0c00720c */ /* 0x040fe40003f46270 */
[----:B------:R-:W-:Y:S02]  /*ef40*/  ISETP.GE.AND P1, PT, R3, R13, PT ;  /* 0x0000000d0300720c */ /* 0x000fe40003f26270 */
[C---:B------:R-:W-:Y:S01]  /*ef50*/  ISETP.GE.AND P4, PT, R12.reuse, R20, PT ;  /* 0x000000140c00720c */ /* 0x040fe20003f86270 */
[----:B------:R-:W-:Y:S01]  /*ef60*/  HMMA.16816.F32 R216, R16, R50, R216 ;  /* 0x0000003210d8723c */ /* 0x000fe200000018d8 */
[----:B------:R-:W-:Y:S01]  /*ef70*/  ISETP.GE.AND P3, PT, R12, R21, PT ;  /* 0x000000150c00720c */ /* 0x000fe20003f66270 */
[----:B------:R-:W-:Y:S01]  /*ef80*/  VIADD R12, R0, 0xffffff61 ;  /* 0xffffff61000c7836 */ /* 0x000fe20000000000 */
[----:B------:R-:W-:-:S02]  /*ef90*/  FSEL R23, R34, -INF , !P2 ;  /* 0xff80000022177808 */ /* 0x000fc40005000000 */
[----:B------:R-:W-:Y:S02]  /*efa0*/  FSEL R22, R33, -INF , !P1 ;  /* 0xff80000021167808 */ /* 0x000fe40004800000 */
[C---:B------:R-:W-:Y:S01]  /*efb0*/  ISETP.GE.AND P2, PT, R3.reuse, R20, PT ;  /* 0x000000140300720c */ /* 0x040fe20003f46270 */
[----:B------:R-:W-:Y:S01]  /*efc0*/  HMMA.16816.F32 R208, R16, R40, R208 ;  /* 0x0000002810d0723c */ /* 0x000fe200000018d0 */
[----:B------:R-:W1:Y:S01]  /*efd0*/  LDSM.16.M88.4 R16, [R15+0xb000] ;  /* 0x00b000000f10783b */ /* 0x000e620000000200 */
[----:B------:R-:W-:Y:S02]  /*efe0*/  ISETP.GE.AND P1, PT, R3, R21, PT ;  /* 0x000000150300720c */ /* 0x000fe40003f26270 */
[----:B------:R-:W-:Y:S02]  /*eff0*/  FSEL R33, R56, -INF , !P4 ;  /* 0xff80000038217808 */ /* 0x000fe40006000000 */
[----:B------:R-:W-:Y:S02]  /*f000*/  FSEL R42, R58, -INF , !P3 ;  /* 0xff8000003a2a7808 */ /* 0x000fe40005800000 */
[----:B------:R-:W-:Y:S01]  /*f010*/  HMMA.16816.F32 R48, R4, R26, R232 ;  /* 0x0000001a0430723c */ /* 0x000fe200000018e8 */
[----:B------:R-:W-:Y:S01]  /*f020*/  FSEL R41, R59, -INF , !P1 ;  /* 0xff8000003b297808 */ /* 0x000fe20004800000 */
[----:B------:R-:W-:Y:S01]  /*f030*/  IMAD.MOV.U32 R235, RZ, RZ, R45 ;  /* 0x000000ffffeb7224 */ /* 0x000fe200078e002d */
[----:B------:R-:W-:Y:S01]  /*f040*/  MOV R233, R222 ;  /* 0x000000de00e97202 */ /* 0x000fe20000000f00 */
[----:B------:R-:W-:-:S02]  /*f050*/  IMAD.MOV.U32 R232, RZ, RZ, R221 ;  /* 0x000000ffffe87224 */ /* 0x000fc400078e00dd */
[----:B------:R-:W-:Y:S02]  /*f060*/  IMAD.MOV.U32 R234, RZ, RZ, R223 ;  /* 0x000000ffffea7224 */ /* 0x000fe400078e00df */
[----:B------:R-:W-:Y:S01]  /*f070*/  HMMA.16816.F32 R36, R8, R26, R52 ;  /* 0x0000001a0824723c */ /* 0x000fe20000001834 */
[----:B------:R3:W4:Y:S01]  /*f080*/  LDSM.16.M88.4 R24, [R15+0xb800] ;  /* 0x00b800000f18783b */ /* 0x0007220000000200 */
[----:B------:R-:W-:-:S06]  /*f090*/  DEPBAR.LE SB0, 0x0 ;  /* 0x000080000000791a */ /* 0x000fcc0000000000 */
[-C--:B--2---:R-:W-:Y:S08]  /*f0a0*/  HMMA.16816.F32 R64, R8, R28.reuse, R64 ;  /* 0x0000001c0840723c */ /* 0x084ff00000001840 */
[----:B------:R-:W-:Y:S01]  /*f0b0*/  HMMA.16816.F32 R164, R4, R28, R244 ;  /* 0x0000001c04a4723c */ /* 0x000fe200000018f4 */
[----:B---3--:R-:W-:-:S07]  /*f0c0*/  FSEL R15, R32, -INF , !P5 ;  /* 0xff800000200f7808 */ /* 0x008fce0006800000 */
[----:B------:R-:W-:Y:S01]  /*f0d0*/  HMMA.16816.F32 R60, R8, R30, R216 ;  /* 0x0000001e083c723c */ /* 0x000fe200000018d8 */
[----:B------:R-:W-:Y:S01]  /*f0e0*/  BAR.SYNC.DEFER_BLOCKING 0x0 ;  /* 0x0000000000007b1d */ /* 0x000fe20000010000 */
[----:B------:R-:W-:Y:S01]  /*f0f0*/  ISETP.GE.AND P5, PT, R3, R14, PT ;  /* 0x0000000e0300720c */ /* 0x000fe20003fa6270 */
[----:B------:R-:W-:-:S03]  /*f100*/  VIADD R3, R0, 0xffffff48 ;  /* 0xffffff4800037836 */ /* 0x000fc60000000000 */
[----:B------:R-:W-:Y:S02]  /*f110*/  FSEL R32, R35, -INF , !P5 ;  /* 0xff80000023207808 */ /* 0x000fe40006800000 */
[----:B------:R-:W-:Y:S01]  /*f120*/  FSEL R35, R57, -INF , !P2 ;  /* 0xff80000039237808 */ /* 0x000fe20005000000 */
[C---:B-1----:R-:W-:Y:S01]  /*f130*/  HMMA.16816.F32 R52, R8.reuse, R16, R208 ;  /* 0x000000100834723c */ /* 0x042fe200000018d0 */
[C---:B------:R-:W-:Y:S02]  /*f140*/  ISETP.GE.AND P5, PT, R3.reuse, R13, PT ;  /* 0x0000000d0300720c */ /* 0x040fe40003fa6270 */
[C---:B------:R-:W-:Y:S02]  /*f150*/  ISETP.GE.AND P3, PT, R3.reuse, R14, PT ;  /* 0x0000000e0300720c */ /* 0x040fe40003f66270 */
[C---:B------:R-:W-:Y:S02]  /*f160*/  ISETP.GE.AND P4, PT, R3.reuse, R20, PT ;  /* 0x000000140300720c */ /* 0x040fe40003f86270 */
[----:B------:R-:W-:Y:S01]  /*f170*/  ISETP.GE.AND P2, PT, R3, R21, PT ;  /* 0x000000150300720c */ /* 0x000fe20003f46270 */
[----:B------:R-:W-:Y:S01]  /*f180*/  VIADD R3, R0, 0xffffff49 ;  /* 0xffffff4900037836 */ /* 0x000fe20000000000 */
[----:B------:R-:W-:Y:S01]  /*f190*/  FSEL R29, R36, -INF , !P5 ;  /* 0xff800000241d7808 */ /* 0x000fe20006800000 */
[----:B------:R-:W-:Y:S01]  /*f1a0*/  HMMA.16816.F32 R208, R8, R18, R204 ;  /* 0x0000001208d0723c */ /* 0x000fe200000018cc */
[----:B------:R-:W-:-:S02]  /*f1b0*/  FSEL R34, R38, -INF , !P3 ;  /* 0xff80000026227808 */ /* 0x000fc40005800000 */
[C---:B------:R-:W-:Y:S02]  /*f1c0*/  ISETP.GE.AND P1, PT, R3.reuse, R13, PT ;  /* 0x0000000d0300720c */ /* 0x040fe40003f26270 */
[----:B------:R-:W-:Y:S02]  /*f1d0*/  ISETP.GE.AND P5, PT, R3, R14, PT ;  /* 0x0000000e0300720c */ /* 0x000fe40003fa6270 */
[----:B------:R-:W-:Y:S01]  /*f1e0*/  FSEL R28, R37, -INF , !P1 ;  /* 0xff800000251c7808 */ /* 0x000fe20004800000 */
[----:B----4-:R-:W-:Y:S01]  /*f1f0*/  HMMA.16816.F32 R204, R8, R24, R212 ;  /* 0x0000001808cc723c */ /* 0x010fe200000018d4 */
[C---:B------:R-:W-:Y:S02]  /*f200*/  ISETP.GE.AND P3, PT, R3.reuse, R20, PT ;  /* 0x000000140300720c */ /* 0x040fe40003f66270 */
[----:B------:R-:W-:Y:S01]  /*f210*/  ISETP.GE.AND P1, PT, R3, R21, PT ;  /* 0x000000150300720c */ /* 0x000fe20003f26270 */
[----:B------:R-:W-:Y:S01]  /*f220*/  VIADD R3, R0, 0xffffff50 ;  /* 0xffffff5000037836 */ /* 0x000fe20000000000 */
[----:B------:R-:W-:-:S02]  /*f230*/  FSEL R40, R39, -INF , !P5 ;  /* 0xff80000027287808 */ /* 0x000fc40006800000 */
[----:B------:R-:W-:Y:S01]  /*f240*/  FSEL R43, R48, -INF , !P4 ;  /* 0xff800000302b7808 */ /* 0x000fe20006000000 */
[----:B------:R-:W-:Y:S01]  /*f250*/  HMMA.16816.F32 R36, R4, R30, R240 ;  /* 0x0000001e0424723c */ /* 0x000fe200000018f0 */
[----:B------:R-:W-:Y:S01]  /*f260*/  FSEL R46, R50, -INF , !P2 ;  /* 0xff800000322e7808 */ /* 0x000fe20005000000 */
[----:B------:R-:W-:Y:S01]  /*f270*/  IMAD.MOV.U32 R50, RZ, RZ, R220 ;  /* 0x000000ffff327224 */ /* 0x000fe200078e00dc */
[----:B------:R-:W-:Y:S02]  /*f280*/  FSEL R45, R49, -INF , !P3 ;  /* 0xff800000312d7808 */ /* 0x000fe40005800000 */
[C---:B------:R-:W-:Y:S02]  /*f290*/  ISETP.GE.AND P5, PT, R3.reuse, R13, PT ;  /* 0x0000000d0300720c */ /* 0x040fe40003fa6270 */
[C---:B------:R-:W-:Y:S01]  /*f2a0*/  ISETP.GE.AND P2, PT, R3.reuse, R14, PT ;  /* 0x0000000e0300720c */ /* 0x040fe20003f46270 */
[----:B------:R-:W-:Y:S01]  /*f2b0*/  HMMA.16816.F32 R168, R8, R26, R168 ;  /* 0x0000001a08a8723c */ /* 0x000fe200000018a8 */
[C---:B------:R-:W-:Y:S01]  /*f2c0*/  ISETP.GE.AND P4, PT, R3.reuse, R20, PT ;  /* 0x000000140300720c */ /* 0x040fe20003f86270 */
[C---:B------:R-:W-:Y:S01]  /*f2d0*/  VIADD R8, R0.reuse, 0xffffff58 ;  /* 0xffffff5800087836 */ /* 0x040fe20000000000 */
[----:B------:R-:W-:Y:S01]  /*f2e0*/  ISETP.GE.AND P3, PT, R3, R21, PT ;  /* 0x000000150300720c */ /* 0x000fe20003f66270 */
[C---:B------:R-:W-:Y:S01]  /*f2f0*/  VIADD R3, R0.reuse, 0xffffff51 ;  /* 0xffffff5100037836 */ /* 0x040fe20000000000 */
[----:B------:R-:W-:Y:S01]  /*f300*/  FSEL R48, R51, -INF , !P1 ;  /* 0xff80000033307808 */ /* 0x000fe20004800000 */
[----:B------:R-:W-:Y:S01]  /*f310*/  VIADD R11, R0, 0xffffff68 ;  /* 0xffffff68000b7836 */ /* 0x000fe20000000000 */
[----:B------:R-:W-:Y:S01]  /*f320*/  FSEL R215, R64, -INF , !P5 ;  /* 0xff80000040d77808 */ /* 0x000fe20006800000 */
[----:B------:R-:W-:Y:S01]  /*f330*/  HMMA.16816.F32 R56, R4, R16, R236 ;  /* 0x000000100438723c */ /* 0x000fe200000018ec */
[----:B------:R-:W-:Y:S01]  /*f340*/  ISETP.GE.AND P1, PT, R3, R13, PT ;  /* 0x0000000d0300720c */ /* 0x000fe20003f26270 */
[----:B------:R-:W-:Y:S01]  /*f350*/  VIADD R10, R0, 0xffffff69 ;  /* 0xffffff69000a7836 */ /* 0x000fe20000000000 */
[----:B------:R-:W-:Y:S01]  /*f360*/  FSEL R217, R66, -INF , !P2 ;  /* 0xff80000042d97808 */ /* 0x000fe20005000000 */
[----:B------:R-:W-:Y:S01]  /*f370*/  VIADD R9, R0, 0xffffff71 ;  /* 0xffffff7100097836 */ /* 0x000fe20000000000 */
[----:B------:R-:W-:-:S02]  /*f380*/  FSEL R214, R65, -INF , !P1 ;  /* 0xff80000041d67808 */ /* 0x000fc40004800000 */
[C---:B------:R-:W-:Y:S02]  /*f390*/  ISETP.GE.AND P5, PT, R3.reuse, R14, PT ;  /* 0x0000000e0300720c */ /* 0x040fe40003fa6270 */
[C---:B------:R-:W-:Y:S02]  /*f3a0*/  ISETP.GE.AND P2, PT, R3.reuse, R20, PT ;  /* 0x000000140300720c */ /* 0x040fe40003f46270 */
[----:B------:R-:W-:Y:S02]  /*f3b0*/  ISETP.GE.AND P1, PT, R3, R21, PT ;  /* 0x000000150300720c */ /* 0x000fe40003f26270 */
[----:B------:R-:W-:Y:S02]  /*f3c0*/  IADD3 R3, PT, PT, R0, -0xa7, RZ ;  /* 0xffffff5900037810 */ /* 0x000fe40007ffe0ff */
[----:B------:R-:W-:Y:S02]  /*f3d0*/  FSEL R212, R67, -INF , !P5 ;  /* 0xff80000043d47808 */ /* 0x000fe40006800000 */
[----:B------:R-:W-:Y:S01]  /*f3e0*/  FSEL R221, R166, -INF , !P3 ;  /* 0xff800000a6dd7808 */ /* 0x000fe20005800000 */
[----:B------:R-:W-:Y:S01]  /*f3f0*/  HMMA.16816.F32 R64, R4, R18, R228 ;  /* 0x000000120440723c */ /* 0x000fe200000018e4 */
[----:B------:R-:W-:-:S02]  /*f400*/  FSEL R222, R167, -INF , !P1 ;  /* 0xff800000a7de7808 */ /* 0x000fc40004800000 */
[CC--:B------:R-:W-:Y:S02]  /*f410*/  ISETP.GE.AND P5, PT, R8.reuse, R13.reuse, PT ;  /* 0x0000000d0800720c */ /* 0x0c0fe40003fa6270 */
[----:B------:R-:W-:Y:S02]  /*f420*/  ISETP.GE.AND P3, PT, R8, R14, PT ;  /* 0x0000000e0800720c */ /* 0x000fe40003f66270 */
[----:B------:R-:W-:Y:S02]  /*f430*/  ISETP.GE.AND P1, PT, R3, R13, PT ;  /* 0x0000000d0300720c */ /* 0x000fe40003f26270 */
[----:B------:R-:W-:Y:S02]  /*f440*/  FSEL R60, R60, -INF , !P5 ;  /* 0xff8000003c3c7808 */ /* 0x000fe40006800000 */
[----:B------:R-:W-:Y:S02]  /*f450*/  FSEL R62, R62, -INF , !P3 ;  /* 0xff8000003e3e7808 */ /* 0x000fe40005800000 */
[----:B------:R-:W-:-:S02]  /*f460*/  FSEL R61, R61, -INF , !P1 ;  /* 0xff8000003d3d7808 */ /* 0x000fc40004800000 */
[----:B------:R-:W-:Y:S02]  /*f470*/  FSEL R218, R165, -INF , !P2 ;  /* 0xff800000a5da7808 */ /* 0x000fe40005000000 */
[C---:B------:R-:W-:Y:S02]  /*f480*/  ISETP.GE.AND P5, PT, R3.reuse, R14, PT ;  /* 0x0000000e0300720c */ /* 0x040fe40003fa6270 */
[C---:B------:R-:W-:Y:S02]  /*f490*/  ISETP.GE.AND P3, PT, R3.reuse, R20, PT ;  /* 0x000000140300720c */ /* 0x040fe40003f66270 */
[-C--:B------:R-:W-:Y:S01]  /*f4a0*/  ISETP.GE.AND P1, PT, R3, R21.reuse, PT ;  /* 0x000000150300720c */ /* 0x080fe20003f26270 */
[----:B------:R-:W-:Y:S01]  /*f4b0*/  VIADD R3, R0, 0xffffff60 ;  /* 0xffffff6000037836 */ /* 0x000fe20000000000 */
[----:B------:R-:W-:Y:S02]  /*f4c0*/  ISETP.GE.AND P2, PT, R8, R21, PT ;  /* 0x000000150800720c */ /* 0x000fe40003f46270 */
[----:B------:R-:W-:-:S02]  /*f4d0*/  FSEL R216, R164, -INF , !P4 ;  /* 0xff800000a4d87808 */ /* 0x000fc40006000000 */
[----:B------:R-:W-:Y:S01]  /*f4e0*/  ISETP.GE.AND P4, PT, R8, R20, PT ;  /* 0x000000140800720c */ /* 0x000fe20003f86270 */
[----:B------:R-:W-:Y:S01]  /*f4f0*/  VIADD R8, R0, 0xffffff78 ;  /* 0xffffff7800087836 */ /* 0x000fe20000000000 */
[----:B------:R-:W-:Y:S02]  /*f500*/  FSEL R220, R38, -INF , !P2 ;  /* 0xff80000026dc7808 */ /* 0x000fe40005000000 */
[----:B------:R-:W-:Y:S02]  /*f510*/  FSEL R219, R39, -INF , !P1 ;  /* 0xff80000027db7808 */ /* 0x000fe40004800000 */
[----:B------:R-:W-:Y:S02]  /*f520*/  ISETP.GE.AND P2, PT, R3, R14, PT ;  /* 0x0000000e0300720c */ /* 0x000fe40003f46270 */
[----:B------:R-:W-:Y:S02]  /*f530*/  ISETP.GE.AND P1, PT, R12, R13, PT ;  /* 0x0000000d0c00720c */ /* 0x000fe40003f26270 */
[----:B------:R-:W-:-:S02]  /*f540*/  FMNMX3.FTZ R16, R50, R15, R22, !PT ;  /* 0x0000000f32107276 */ /* 0x000fc40007810016 */
[----:B------:R-:W-:Y:S02]  /*f550*/  FSEL R165, R36, -INF , !P4 ;  /* 0xff80000024a57808 */ /* 0x000fe40006000000 */
[----:B------:R-:W-:Y:S02]  /*f560*/  FSEL R213, R37, -INF , !P3 ;  /* 0xff80000025d57808 */ /* 0x000fe40005800000 */
[C---:B------:R-:W-:Y:S01]  /*f570*/  HMMA.16816.F32 R36, R4.reuse, R24, R224 ;  /* 0x000000180424723c */ /* 0x040fe200000018e0 */
[----:B------:R-:W-:Y:S02]  /*f580*/  FSEL R63, R63, -INF , !P5 ;  /* 0xff8000003f3f7808 */ /* 0x000fe40006800000 */
[----:B------:R-:W-:Y:S02]  /*f590*/  FSEL R229, R54, -INF , !P2 ;  /* 0xff80000036e57808 */ /* 0x000fe40005000000 */
[----:B------:R-:W-:Y:S02]  /*f5a0*/  FSEL R227, R53, -INF , !P1 ;  /* 0xff80000035e37808 */ /* 0x000fe40004800000 */
[----:B------:R-:W-:Y:S01]  /*f5b0*/  FMNMX3.FTZ R16, R16, R29, R28, !PT ;  /* 0x0000001d10107276 */ /* 0x000fe2000781001c */
[----:B------:R-:W-:Y:S01]  /*f5c0*/  HMMA.16816.F32 R24, R4, R26, R232 ;  /* 0x0000001a0418723c */ /* 0x000fe200000018e8 */
[----:B------:R-:W-:-:S02]  /*f5d0*/  ISETP.GE.AND P4, PT, R3, R13, PT ;  /* 0x0000000d0300720c */ /* 0x000fc40003f86270 */
[C---:B------:R-:W-:Y:S02]  /*f5e0*/  ISETP.GE.AND P5, PT, R3.reuse, R20, PT ;  /* 0x000000140300720c */ /* 0x040fe40003fa6270 */
[----:B------:R-:W-:Y:S02]  /*f5f0*/  ISETP.GE.AND P3, PT, R3, R21, PT ;  /* 0x000000150300720c */ /* 0x000fe40003f66270 */
[-C--:B------:R-:W-:Y:S02]  /*f600*/  ISETP.GE.AND P1, PT, R11, R13.reuse, PT ;  /* 0x0000000d0b00720c */ /* 0x080fe40003f26270 */
[----:B------:R-:W-:Y:S02]  /*f610*/  ISETP.GE.AND P2, PT, R10, R13, PT ;  /* 0x0000000d0a00720c */ /* 0x000fe40003f46270 */
[C---:B------:R-:W-:Y:S01]  /*f620*/  IADD3 R3, PT, PT, R0.reuse, -0x90, RZ ;  /* 0xffffff7000037810 */ /* 0x040fe20007ffe0ff */
[----:B------:R-:W-:Y:S01]  /*f630*/  VIADD R0, R0, 0xffffff79 ;  /* 0xffffff7900007836 */ /* 0x000fe20000000000 */
[----:B------:R-:W-:-:S02]  /*f640*/  FMNMX3.FTZ R16, R16, R215, R214, !PT ;  /* 0x000000d710107276 */ /* 0x000fc400078100d6 */
[----:B------:R-:W-:Y:S02]  /*f650*/  FSEL R230, R52, -INF , !P4 ;  /* 0xff80000034e67808 */ /* 0x000fe40006000000 */
[----:B------:R-:W-:Y:S02]  /*f660*/  FSEL R226, R208, -INF , !P1 ;  /* 0xff800000d0e27808 */ /* 0x000fe40004800000 */
[----:B------:R-:W-:Y:S02]  /*f670*/  FSEL R225, R209, -INF , !P2 ;  /* 0xff800000d1e17808 */ /* 0x000fe40005000000 */
[----:B------:R-:W-:Y:S02]  /*f680*/  ISETP.GE.AND P4, PT, R12, R14, PT ;  /* 0x0000000e0c00720c */ /* 0x000fe40003f86270 */
[-C--:B------:R-:W-:Y:S02]  /*f690*/  ISETP.GE.AND P1, PT, R3, R13.reuse, PT ;  /* 0x0000000d0300720c */ /* 0x080fe40003f26270 */
[----:B------:R-:W-:-:S02]  /*f6a0*/  ISETP.GE.AND P2, PT, R9, R13, PT ;  /* 0x0000000d0900720c */ /* 0x000fc40003f46270 */
[----:B------:R-:W-:Y:S02]  /*f6b0*/  FMNMX3.FTZ R16, R16, R60, R61, !PT ;  /* 0x0000003c10107276 */ /* 0x000fe4000781003d */
[----:B------:R-:W-:Y:S02]  /*f6c0*/  FSEL R228, R55, -INF , !P4 ;  /* 0xff80000037e47808 */ /* 0x000fe40006000000 */
[----:B------:R-:W-:Y:S02]  /*f6d0*/  FSEL R245, R204, -INF , !P1 ;  /* 0xff800000ccf57808 */ /* 0x000fe40004800000 */
[----:B------:R-:W-:Y:S02]  /*f6e0*/  FSEL R244, R205, -INF , !P2 ;  /* 0xff800000cdf47808 */ /* 0x000fe40005000000 */
[----:B------:R-:W-:Y:S02]  /*f6f0*/  ISETP.GE.AND P4, PT, R12, R20, PT ;  /* 0x000000140c00720c */ /* 0x000fe40003f86270 */
[----:B------:R-:W-:-:S02]  /*f700*/  ISETP.GE.AND P1, PT, R8, R13, PT ;  /* 0x0000000d0800720c */ /* 0x000fc40003f26270 */
[----:B------:R-:W-:Y:S02]  /*f710*/  ISETP.GE.AND P2, PT, R12, R21, PT ;  /* 0x000000150c00720c */ /* 0x000fe40003f46270 */
[----:B------:R-:W-:Y:S02]  /*f720*/  FMNMX3.FTZ R12, R16, R230, R227, !PT ;  /* 0x000000e6100c7276 */ /* 0x000fe400078100e3 */
[----:B------:R-:W-:Y:S02]  /*f730*/  FSEL R246, R168, -INF , !P1 ;  /* 0xff800000a8f67808 */ /* 0x000fe40004800000 */
[----:B------:R-:W-:Y:S02]  /*f740*/  ISETP.GE.AND P1, PT, R0, R13, PT ;  /* 0x0000000d0000720c */ /* 0x000fe40003f26270 */
[----:B------:R-:W-:Y:S02]  /*f750*/  FMNMX3.FTZ R4, R12, R226, R225, !PT ;  /* 0x000000e20c047276 */ /* 0x000fe400078100e1 */
[----:B------:R-:W-:-:S02]  /*f760*/  FSEL R243, R169, -INF , !P1 ;  /* 0xff800000a9f37808 */ /* 0x000fc40004800000 */
[----:B------:R-:W-:Y:S01]  /*f770*/  FMNMX3.FTZ R18, R4, R245, R244, !PT ;  /* 0x000000f504127276 */ /* 0x000fe200078100f4 */
[----:B------:R-:W-:Y:S06]  /*f780*/  BRA.U !UP0, `(.L_x_94) ;  /* 0x0000000108a47547 */ /* 0x000fec000b800000 */
        /* <DEDUP_REMOVED lines=28> */
[----:B------:R-:W-:Y:S01]  /*f950*/  MOV R19, UR21 ;  /* 0x0000001500137c02 */ /* 0x000fe20008000f00 */
        /* <DEDUP_REMOVED lines=12> */
.L_x_94:
[----:B-1----:R-:W2:Y:S01]  /*fa20*/  LDL.LU R12, [R1+0xc] ;  /* 0x00000c00010c7983 */ /* 0x002ea20000300800 */
[----:B------:R-:W-:Y:S01]  /*fa30*/  FMNMX3.FTZ R2, R18, R246, R243, !PT ;  /* 0x000000f612027276 */ /* 0x000fe200078100f3 */
[----:B------:R-:W1:Y:S02]  /*fa40*/  LDCU UR10, c[0x0][0x45c] ;  /* 0x00008b80ff0a77ac */ /* 0x000e640008000800 */
[----:B------:R-:W3:Y:S01]  /*fa50*/  LDL.LU R7, [R1+0x1c] ;  /* 0x00001c0001077983 */ /* 0x000ee20000300800 */
[----:B------:R-:W-:Y:S02]  /*fa60*/  FSEL R209, R56, -INF , !P5 ;  /* 0xff80000038d17808 */ /* 0x000fe40006800000 */
[-C--:B------:R-:W-:Y:S01]  /*fa70*/  ISETP.GE.AND P5, PT, R10, R14.reuse, PT ;  /* 0x0000000e0a00720c */ /* 0x080fe20003fa6270 */
[----:B------:R-:W4:Y:S01]  /*fa80*/  SHFL.BFLY PT, R6, R2, 0x2, 0x1f ;  /* 0x0c401f0002067f89 */ /* 0x000f2200000e0000 */
[----:B------:R-:W-:Y:S02]  /*fa90*/  ISETP.GE.AND P1, PT, R11, R14, PT ;  /* 0x0000000e0b00720c */ /* 0x000fe40003f26270 */
[----:B------:R-:W-:Y:S01]  /*faa0*/  FSEL R169, R211, -INF , !P5 ;  /* 0xff800000d3a97808 */ /* 0x000fe20006800000 */
[----:B------:R-:W-:Y:S01]  /*fab0*/  STL [R1+0x58], R249 ;  /* 0x000058f901007387 */ /* 0x000fe20000100800 */
[----:B------:R-:W-:-:S02]  /*fac0*/  FSEL R208, R57, -INF , !P4 ;  /* 0xff80000039d07808 */ /* 0x000fc40006000000 */
[-C--:B------:R-:W-:Y:S01]  /*fad0*/  ISETP.GE.AND P5, PT, R9, R14.reuse, PT ;  /* 0x0000000e0900720c */ /* 0x080fe20003fa6270 */
[----:B------:R-:W-:Y:S01]  /*fae0*/  STL [R1+0x54], R248 ;  /* 0x000054f801007387 */ /* 0x000fe20000100800 */
[----:B------:R-:W-:Y:S02]  /*faf0*/  FSEL R224, R58, -INF , !P3 ;  /* 0xff8000003ae07808 */ /* 0x000fe40005800000 */
[----:B------:R-:W-:Y:S02]  /*fb00*/  ISETP.GE.AND P4, PT, R3, R14, PT ;  /* 0x0000000e0300720c */ /* 0x000fe40003f86270 */
[----:B------:R-:W-:Y:S02]  /*fb10*/  FMNMX3.FTZ R4, R252, R33, R35, !PT ;  /* 0x00000021fc047276 */ /* 0x000fe40007810023 */
[----:B------:R-:W-:Y:S02]  /*fb20*/  ISETP.GE.AND P3, PT, R11, R20, PT ;  /* 0x000000140b00720c */ /* 0x000fe40003f66270 */
[----:B------:R-:W-:-:S02]  /*fb30*/  FSEL R210, R210, -INF , !P1 ;  /* 0xff800000d2d27808 */ /* 0x000fc40004800000 */
[----:B------:R-:W-:Y:S02]  /*fb40*/  FSEL R241, R207, -INF , !P5 ;  /* 0xff800000cff17808 */ /* 0x000fe40006800000 */
[----:B------:R-:W-:Y:S02]  /*fb50*/  FSEL R242, R206, -INF , !P4 ;  /* 0xff800000cef27808 */ /* 0x000fe40006000000 */
[----:B------:R-:W-:Y:S02]  /*fb60*/  ISETP.GE.AND P5, PT, R10, R20, PT ;  /* 0x000000140a00720c */ /* 0x000fe40003fa6270 */
[----:B------:R-:W-:Y:S02]  /*fb70*/  FMNMX3.FTZ R4, R4, R43, R45, !PT ;  /* 0x0000002b04047276 */ /* 0x000fe4000781002d */
[----:B------:R-:W-:Y:S02]  /*fb80*/  FSEL R223, R64, -INF , !P3 ;  /* 0xff80000040df7808 */ /* 0x000fe40005800000 */
[----:B------:R-:W-:-:S02]  /*fb90*/  ISETP.GE.AND P4, PT, R0, R14, PT ;  /* 0x0000000e0000720c */ /* 0x000fc40003f86270 */
[----:B------:R-:W-:Y:S02]  /*fba0*/  ISETP.GE.AND P3, PT, R8, R14, PT ;  /* 0x0000000e0800720c */ /* 0x000fe40003f66270 */
[----:B------:R-:W-:Y:S02]  /*fbb0*/  FMNMX3.FTZ R4, R4, R216, R218, !PT ;  /* 0x000000d804047276 */ /* 0x000fe400078100da */
[----:B------:R-:W-:Y:S02]  /*fbc0*/  FSEL R55, R65, -INF , !P5 ;  /* 0xff80000041377808 */ /* 0x000fe40006800000 */
[----:B------:R-:W-:Y:S02]  /*fbd0*/  FSEL R239, R171, -INF , !P4 ;  /* 0xff800000abef7808 */ /* 0x000fe40006000000 */
[----:B------:R-:W-:Y:S02]  /*fbe0*/  ISETP.GE.AND P5, PT, R9, R20, PT ;  /* 0x000000140900720c */ /* 0x000fe40003fa6270 */
[----:B------:R-:W-:-:S02]  /*fbf0*/  FSEL R240, R170, -INF , !P3 ;  /* 0xff800000aaf07808 */ /* 0x000fc40005800000 */
[----:B------:R-:W-:Y:S02]  /*fc00*/  ISETP.GE.AND P4, PT, R3, R20, PT ;  /* 0x000000140300720c */ /* 0x000fe40003f86270 */
[----:B------:R-:W-:Y:S02]  /*fc10*/  FMNMX3.FTZ R4, R4, R165, R213, !PT ;  /* 0x000000a504047276 */ /* 0x000fe400078100d5 */
[----:B----4-:R-:W-:Y:S02]  /*fc20*/  FMNMX.FTZ R168, R2, R6, !PT ;  /* 0x0000000602a87209 */ /* 0x010fe40007810000 */
[----:B------:R-:W-:Y:S02]  /*fc30*/  FSEL R234, R37, -INF , !P5 ;  /* 0xff80000025ea7808 */ /* 0x000fe40006800000 */
[----:B------:R-:W-:Y:S01]  /*fc40*/  FSEL R235, R36, -INF , !P4 ;  /* 0xff80000024eb7808 */ /* 0x000fe20006000000 */
[----:B------:R-:W4:Y:S01]  /*fc50*/  SHFL.BFLY PT, R6, R168, 0x1, 0x1f ;  /* 0x0c201f00a8067f89 */ /* 0x000f2200000e0000 */
[----:B------:R-:W-:-:S02]  /*fc60*/  ISETP.GE.AND P5, PT, R3, R21, PT ;  /* 0x000000150300720c */ /* 0x000fc40003fa6270 */
[----:B------:R-:W-:Y:S02]  /*fc70*/  ISETP.GE.AND P4, PT, R8, R20, PT ;  /* 0x000000140800720c */ /* 0x000fe40003f86270 */
[----:B------:R-:W-:Y:S02]  /*fc80*/  FMNMX3.FTZ R3, R251, R42, R41, !PT ;  /* 0x0000002afb037276 */ /* 0x000fe40007810029 */
[----:B------:R-:W-:Y:S02]  /*fc90*/  FMNMX3.FTZ R4, R4, R209, R208, !PT ;  /* 0x000000d104047276 */ /* 0x000fe400078100d0 */
[----:B------:R-:W-:Y:S02]  /*fca0*/  FSEL R233, R24, -INF , !P4 ;  /* 0xff80000018e97808 */ /* 0x000fe40006000000 */
[----:B------:R-:W-:Y:S02]  /*fcb0*/  FMNMX3.FTZ R3, R3, R46, R48, !PT ;  /* 0x0000002e03037276 */ /* 0x000fe40007810030 */
[----:B------:R-:W-:-:S02]  /*fcc0*/  ISETP.GE.AND P4, PT, R0, R20, PT ;  /* 0x000000140000720c */ /* 0x000fc40003f86270 */
[----:B------:R-:W-:Y:S02]  /*fcd0*/  FMNMX3.FTZ R166, R4, R223, R55, !PT ;  /* 0x000000df04a67276 */ /* 0x000fe40007810037 */
[----:B------:R-:W-:Y:S02]  /*fce0*/  ISETP.GE.AND P1, PT, R11, R21, PT ;  /* 0x000000150b00720c */ /* 0x000fe40003f26270 */
[----:B------:R-:W-:Y:S02]  /*fcf0*/  FMNMX3.FTZ R3, R3, R221, R222, !PT ;  /* 0x000000dd03037276 */ /* 0x000fe400078100de */
[----:B------:R-:W-:Y:S02]  /*fd00*/  FSEL R236, R25, -INF , !P4 ;  /* 0xff80000019ec7808 */ /* 0x000fe40006000000 */
[----:B------:R-:W-:Y:S02]  /*fd10*/  FMNMX3.FTZ R166, R166, R235, R234, !PT ;  /* 0x000000eba6a67276 */ /* 0x000fe400078100ea */
[----:B------:R-:W-:-:S02]  /*fd20*/  FSEL R205, R66, -INF , !P1 ;  /* 0xff80000042cd7808 */ /* 0x000fc40004800000 */
[-C--:B------:R-:W-:Y:S02]  /*fd30*/  ISETP.GE.AND P1, PT, R0, R21.reuse, PT ;  /* 0x000000150000720c */ /* 0x080fe40003f26270 */
[----:B------:R-:W-:Y:S02]  /*fd40*/  ISETP.GE.AND P3, PT, R10, R21, PT ;  /* 0x000000150a00720c */ /* 0x000fe40003f66270 */
[----:B------:R-:W-:Y:S02]  /*fd50*/  FSEL R204, R59, -INF , !P2 ;  /* 0xff8000003bcc7808 */ /* 0x000fe40005000000 */
[----:B------:R-:W-:Y:S02]  /*fd60*/  FMNMX3.FTZ R0, R3, R220, R219, !PT ;  /* 0x000000dc03007276 */ /* 0x000fe400078100db */
[----:B------:R-:W-:Y:S02]  /*fd70*/  FMNMX3.FTZ R166, R166, R233, R236, !PT ;  /* 0x000000e9a6a67276 */ /* 0x000fe400078100ec */
[----:B------:R-:W-:-:S02]  /*fd80*/  ISETP.GE.AND P4, PT, R9, R21, PT ;  /* 0x000000150900720c */ /* 0x000fc40003f86270 */
[----:B------:R-:W-:Y:S01]  /*fd90*/  FSEL R170, R67, -INF , !P3 ;  /* 0xff80000043aa7808 */ /* 0x000fe20005800000 */
[----:B------:R-:W1:Y:S01]  /*fda0*/  SHFL.BFLY PT, R3, R166, 0x2, 0x1f ;  /* 0x0c401f00a6037f89 */ /* 0x000e6200000e0000 */
[----:B------:R-:W-:Y:S02]  /*fdb0*/  FMNMX3.FTZ R0, R0, R224, R204, !PT ;  /* 0x000000e000007276 */ /* 0x000fe400078100cc */
[----:B------:R-:W-:Y:S02]  /*fdc0*/  ISETP.GE.AND P2, PT, R8, R21, PT ;  /* 0x000000150800720c */ /* 0x000fe40003f46270 */
[----:B------:R-:W-:Y:S02]  /*fdd0*/  FSEL R231, R38, -INF , !P5 ;  /* 0xff80000026e77808 */ /* 0x000fe40006800000 */
[----:B------:R-:W-:Y:S02]  /*fde0*/  FSEL R232, R39, -INF , !P4 ;  /* 0xff80000027e87808 */ /* 0x000fe40006000000 */
[----:B------:R-:W-:-:S02]  /*fdf0*/  FMNMX3.FTZ R0, R0, R205, R170, !PT ;  /* 0x000000cd00007276 */ /* 0x000fc400078100aa */
[----:B------:R-:W-:Y:S02]  /*fe00*/  FSEL R237, R26, -INF , !P2 ;  /* 0xff8000001aed7808 */ /* 0x000fe40005000000 */
[----:B------:R-:W-:Y:S02]  /*fe10*/  FSEL R238, R27, -INF , !P1 ;  /* 0xff8000001bee7808 */ /* 0x000fe40004800000 */
[----:B------:R-:W-:Y:S02]  /*fe20*/  FMNMX3.FTZ R0, R0, R231, R232, !PT ;  /* 0x000000e700007276 */ /* 0x000fe400078100e8 */
[----:B----4-:R-:W-:Y:S02]  /*fe30*/  FMNMX.FTZ R168, R168, R6, !PT ;  /* 0x00000006a8a87209 */ /* 0x010fe40007810000 */
[----:B------:R-:W-:Y:S02]  /*fe40*/  FMNMX3.FTZ R0, R0, R237, R238, !PT ;  /* 0x000000ed00007276 */ /* 0x000fe400078100ee */
[C---:B------:R-:W-:Y:S01]  /*fe50*/  FSETP.NEU.FTZ.AND P3, PT, R168.reuse, -INF , PT ;  /* 0xff800000a800780b */ /* 0x040fe20003f7d000 */
[----:B-1----:R-:W-:Y:S01]  /*fe60*/  FMUL.FTZ R38, R168, UR10 ;  /* 0x0000000aa8267c20 */ /* 0x002fe20008410000 */
[----:B------:R-:W-:Y:S01]  /*fe70*/  IADD3 R39, PT, PT, R44, 0xc040, RZ ;  /* 0x0000c0402c277810 */ /* 0x000fe20007ffe0ff */
[----:B------:R-:W1:Y:S01]  /*fe80*/  SHFL.BFLY PT, R4, R0, 0x2, 0x1f ;  /* 0x0c401f0000047f89 */ /* 0x000e6200000e0000 */
[----:B------:R-:W-:-:S02]  /*fe90*/  FMNMX.FTZ R166, R166, R3, !PT ;  /* 0x00000003a6a67209 */ /* 0x000fc40007810000 */
[----:B------:R-:W-:-:S05]  /*fea0*/  FSEL R38, R38, RZ, P3 ;  /* 0x000000ff26267208 */ /* 0x000fca0001800000 */
[--C-:B------:R-:W-:Y:S01]  /*feb0*/  FFMA.FTZ R15, R15, UR10, -R38.reuse ;  /* 0x0000000a0f0f7c23 */ /* 0x100fe20008010826 */
[--C-:B------:R-:W-:Y:S01]  /*fec0*/  FFMA.FTZ R22, R22, UR10, -R38.reuse ;  /* 0x0000000a16167c23 */ /* 0x100fe20008010826 */
[--C-:B------:R-:W-:Y:S01]  /*fed0*/  FFMA.FTZ R29, R29, UR10, -R38.reuse ;  /* 0x0000000a1d1d7c23 */ /* 0x100fe20008010826 */
[----:B------:R-:W-:Y:S01]  /*fee0*/  FFMA.FTZ R28, R28, UR10, -R38 ;  /* 0x0000000a1c1c7c23 */ /* 0x000fe20008010826 */
[----:B------:R-:W-:Y:S08]  /*fef0*/  MUFU.EX2 R249, R15 ;  /* 0x0000000f00f97308 */ /* 0x000ff00000000800 */
[----:B------:R-:W4:Y:S01]  /*ff00*/  MUFU.EX2 R31, R22 ;  /* 0x00000016001f7308 */ /* 0x000f220000000800 */
[----:B-1----:R-:W-:-:S07]  /*ff10*/  FMNMX.FTZ R0, R0, R4, !PT ;  /* 0x0000000400007209 */ /* 0x002fce0007810000 */
[----:B------:R-:W-:Y:S01]  /*ff20*/  MUFU.EX2 R30, R29 ;  /* 0x0000001d001e7308 */ /* 0x000fe20000000800 */
[----:B------:R-:W1:Y:S07]  /*ff30*/  SHFL.BFLY PT, R164, R0, 0x1, 0x1f ;  /* 0x0c201f0000a47f89 */ /* 0x000e6e00000e0000 */
[----:B------:R-:W1:Y:S01]  /*ff40*/  MUFU.EX2 R247, R28 ;  /* 0x0000001c00f77308 */ /* 0x000e620000000800 */
[----:B----4-:R-:W-:Y:S02]  /*ff50*/  F2FP.F16.F32.PACK_AB R8, R31, R249 ;  /* 0x000000f91f08723e */ /* 0x010fe400000000ff */
[----:B-1----:R-:W-:-:S02]  /*ff60*/  FMNMX.FTZ R164, R0, R164, !PT ;  /* 0x000000a400a47209 */ /* 0x002fc40007810000 */
[----:B------:R-:W-:Y:S02]  /*ff70*/  F2FP.F16.F32.PACK_AB R10, R247, R30 ;  /* 0x0000001ef70a723e */ /* 0x000fe400000000ff */
[C---:B------:R-:W-:Y:S01]  /*ff80*/  FSETP.NEU.FTZ.AND P1, PT, R164.reuse, -INF , PT ;  /* 0xff800000a400780b */ /* 0x040fe20003f3d000 */
[----:B------:R-:W-:-:S05]  /*ff90*/  FMUL.FTZ R36, R164, UR10 ;  /* 0x0000000aa4247c20 */ /* 0x000fca0008410000 */
[----:B------:R-:W-:Y:S02]  /*ffa0*/  FSEL R36, R36, RZ, P1 ;  /* 0x000000ff24247208 */ /* 0x000fe40000800000 */
[----:B--2---:R-:W-:-:S04]  /*ffb0*/  FMNMX3.FTZ R5, R12, R23, R32, !PT ;  /* 0x000000170c057276 */ /* 0x004fc80007810020 */
[----:B------:R-:W-:Y:S02]  /*ffc0*/  FMNMX3.FTZ R5, R5, R34, R40, !PT ;  /* 0x0000002205057276 */ /* 0x000fe40007810028 */
[----:B---3--:R-:W-:Y:S02]  /*ffd0*/  MOV R49, R7 ;  /* 0x0000000700317202 */ /* 0x008fe40000000f00 */
[----:B------:R-:W-:-:S04]  /*ffe0*/  FMNMX3.FTZ R5, R5, R217, R212, !PT ;  /* 0x000000d905057276 */ /* 0x000fc800078100d4 */
[----:B------:R-:W-:-:S04]  /*fff0*/  FMNMX3.FTZ R5, R5, R62, R63, !PT ;  /* 0x0000003e05057276 */ /* 0x000fc8000781003f */
[----:B------:R-:W-:-:S04]  /*10000*/  FMNMX3.FTZ R5, R5, R229, R228, !PT ;  /* 0x000000e505057276 */ /* 0x000fc800078100e4 */
[----:B------:R-:W-:-:S04]  /*10010*/  FMNMX3.FTZ R5, R5, R210, R169, !PT ;  /* 0x000000d205057276 */ /* 0x000fc800078100a9 */
[----:B------:R-:W-:-:S04]  /*10020*/  FMNMX3.FTZ R5, R5, R242, R241, !PT ;  /* 0x000000f205057276 */ /* 0x000fc800078100f1 */
[----:B------:R-:W-:-:S05]  /*10030*/  FMNMX3.FTZ R2, R5, R240, R239, !PT ;  /* 0x000000f005027276 */ /* 0x000fca00078100ef */
[----:B------:R-:W1:Y:S02]  /*10040*/  SHFL.BFLY PT, R5, R2, 0x2, 0x1f ;  /* 0x0c401f0002057f89 */ /* 0x000e6400000e0000 */
[----:B-1----:R-:W-:Y:S02]  /*10050*/  FMNMX.FTZ R167, R2, R5, !PT ;  /* 0x0000000502a77209 */ /* 0x002fe40007810000 */
[----:B------:R-:W1:Y:S04]  /*10060*/  SHFL.BFLY PT, R2, R166, 0x1, 0x1f ;  /* 0x0c201f00a6027f89 */ /* 0x000e6800000e0000 */
[----:B------:R-:W2:Y:S01]  /*10070*/  SHFL.BFLY PT, R5, R167, 0x1, 0x1f ;  /* 0x0c201f00a7057f89 */ /* 0x000ea200000e0000 */
[----:B-1----:R-:W-:Y:S02]  /*10080*/  FMNMX.FTZ R166, R166, R2, !PT ;  /* 0x00000002a6a67209 */ /* 0x002fe40007810000 */
[----:B--2---:R-:W-:-:S03]  /*10090*/  FMNMX.FTZ R167, R167, R5, !PT ;  /* 0x00000005a7a77209 */ /* 0x004fc60007810000 */
[C---:B------:R-:W-:Y:S01]  /*100a0*/  FMUL.FTZ R3, R166.reuse, UR10 ;  /* 0x0000000aa6037c20 */ /* 0x040fe20008410000 */
[----:B------:R-:W-:Y:S02]  /*100b0*/  FSETP.NEU.FTZ.AND P2, PT, R166, -INF , PT ;  /* 0xff800000a600780b */ /* 0x000fe40003f5d000 */
[C---:B------:R-:W-:Y:S01]  /*100c0*/  FSETP.NEU.FTZ.AND P4, PT, R167.reuse, -INF , PT ;  /* 0xff800000a700780b */ /* 0x040fe20003f9d000 */
[----:B------:R-:W-:Y:S01]  /*100d0*/  FMUL.FTZ R37, R167, UR10 ;  /* 0x0000000aa7257c20 */ /* 0x000fe20008410000 */
[----:B------:R-:W-:-:S04]  /*100e0*/  FSEL R3, R3, RZ, P2 ;  /* 0x000000ff03037208 */ /* 0x000fc80001000000 */
[----:B------:R-:W-:Y:S01]  /*100f0*/  FSEL R37, R37, RZ, P4 ;  /* 0x000000ff25257208 */ /* 0x000fe20002000000 */
[----:B------:R-:W-:-:S04]  /*10100*/  FFMA.FTZ R0, R35, UR10, -R3 ;  /* 0x0000000a23007c23 */ /* 0x000fc80008010803 */
[--C-:B------:R-:W-:Y:S01]  /*10110*/  FFMA.FTZ R2, R32, UR10, -R37.reuse ;  /* 0x0000000a20027c23 */ /* 0x100fe20008010825 */
[----:B------:R1:W-:Y:S01]  /*10120*/  MUFU.EX2 R21, R0 ;  /* 0x0000000000157308 */ /* 0x0003e20000000800 */
[----:B------:R-:W-:-:S07]  /*10130*/  FFMA.FTZ R23, R23, UR10, -R37 ;  /* 0x0000000a17177c23 */ /* 0x000fce0008010825 */
[----:B------:R2:W-:Y:S08]  /*10140*/  MUFU.EX2 R51, R2 ;  /* 0x0000000200337308 */ /* 0x0005f00000000800 */
[----:B------:R-:W3:Y:S01]  /*10150*/  MUFU.EX2 R13, R23 ;  /* 0x00000017000d7308 */ /* 0x000ee20000000800 */
[----:B-1----:R-:W-:-:S07]  /*10160*/  FFMA.FTZ R0, R43, UR10, -R3 ;  /* 0x0000000a2b007c23 */ /* 0x002fce0008010803 */
[----:B------:R1:W-:Y:S01]  /*10170*/  MUFU.EX2 R211, R0 ;  /* 0x0000000000d37308 */ /* 0x0003e20000000800 */
[----:B--2---:R-:W-:-:S07]  /*10180*/  FFMA.FTZ R2, R34, UR10, -R37 ;  /* 0x0000000a22027c23 */ /* 0x004fce0008010825 */
[----:B------:R2:W4:Y:S01]  /*10190*/  MUFU.EX2 R16, R2 ;  /* 0x0000000200107308 */ /* 0x0005220000000800 */
[----:B---3--:R-:W-:-:S04]  /*101a0*/  MOV R43, R13 ;  /* 0x0000000d002b7202 */ /* 0x008fc80000000f00 */
[----:B------:R-:W-:Y:S01]  /*101b0*/  F2FP.F16.F32.PACK_AB R9, R51, R43 ;  /* 0x0000002b3309723e */ /* 0x000fe200000000ff */
[----:B-1----:R-:W-:-:S04]  /*101c0*/  FFMA.FTZ R0, R45, UR10, -R3 ;  /* 0x0000000a2d007c23 */ /* 0x002fc80008010803 */
[----:B------:R1:W3:Y:S01]  /*101d0*/  MUFU.EX2 R171, R0 ;  /* 0x0000000000ab7308 */ /* 0x0002e20000000800 */
[----:B--2---:R-:W-:Y:S01]  /*101e0*/  FFMA.FTZ R2, R40, UR10, -R37 ;  /* 0x0000000a28027c23 */ /* 0x004fe20008010825 */
[----:B----4-:R-:W-:-:S06]  /*101f0*/  MOV R40, R16 ;  /* 0x0000001000287202 */ /* 0x010fcc0000000f00 */
[----:B------:R2:W-:Y:S01]  /*10200*/  MUFU.EX2 R4, R2 ;  /* 0x0000000200047308 */ /* 0x0005e20000000800 */
[----:B-1----:R-:W-:Y:S01]  /*10210*/  FFMA.FTZ R0, R42, UR10, -R36 ;  /* 0x0000000a2a007c23 */ /* 0x002fe20008010824 */
[----:B---3--:R-:W-:-:S06]  /*10220*/  F2FP.F16.F32.PACK_AB R6, R171, R211 ;  /* 0x000000d3ab06723e */ /* 0x008fcc00000000ff */
[----:B------:R1:W-:Y:S01]  /*10230*/  MUFU.EX2 R248, R0 ;  /* 0x0000000000f87308 */ /* 0x0003e20000000800 */
[----:B--2---:R-:W-:-:S07]  /*10240*/  FFMA.FTZ R2, R33, UR10, -R3 ;  /* 0x0000000a21027c23 */ /* 0x004fce0008010803 */
[----:B------:R2:W-:Y:S01]  /*10250*/  MUFU.EX2 R20, R2 ;  /* 0x0000000200147308 */ /* 0x0005e20000000800 */
[----:B-1----:R-:W-:-:S07]  /*10260*/  FFMA.FTZ R0, R41, UR10, -R36 ;  /* 0x0000000a29007c23 */ /* 0x002fce0008010824 */
[----:B------:R1:W3:Y:S01]  /*10270*/  MUFU.EX2 R41, R0 ;  /* 0x0000000000297308 */ /* 0x0002e20000000800 */
[----:B--2---:R-:W-:-:S05]  /*10280*/  FSEL R2, R168, RZ, P3 ;  /* 0x000000ffa8027208 */ /* 0x004fca0001800000 */
[----:B------:R-:W-:Y:S01]  /*10290*/  FADD.FTZ R2, R50, -R2 ;  /* 0x8000000232027221 */ /* 0x000fe20000010000 */
[----:B------:R-:W-:-:S03]  /*102a0*/  MOV R50, R47 ;  /* 0x0000002f00327202 */ /* 0x000fc60000000f00 */
[----:B------:R-:W-:Y:S01]  /*102b0*/  FMUL.FTZ R2, R2, UR10 ;  /* 0x0000000a02027c20 */ /* 0x000fe20008410000 */
[----:B------:R-:W-:-:S03]  /*102c0*/  MOV R207, R50 ;  /* 0x0000003200cf7202 */ /* 0x000fc60000000f00 */
[----:B------:R2:W4:Y:S01]  /*102d0*/  MUFU.EX2 R45, R2 ;  /* 0x00000002002d7308 */ /* 0x0005220000000800 */
[----:B-1----:R-:W-:Y:S01]  /*102e0*/  FFMA.FTZ R0, R46, UR10, -R36 ;  /* 0x0000000a2e007c23 */ /* 0x002fe20008010824 */
[----:B---3--:R-:W-:-:S06]  /*102f0*/  F2FP.F16.F32.PACK_AB R5, R41, R248 ;  /* 0x000000f82905723e */ /* 0x008fcc00000000ff */
[----:B------:R1:W-:Y:S01]  /*10300*/  MUFU.EX2 R206, R0 ;  /* 0x0000000000ce7308 */ /* 0x0003e20000000800 */
[----:B--2---:R-:W-:Y:S01]  /*10310*/  FSEL R2, R166, RZ, P2 ;  /* 0x000000ffa6027208 */ /* 0x004fe20001000000 */
[-C--:B----4-:R-:W-:Y:S01]  /*10320*/  FMUL.FTZ R184, R184, R45.reuse ;  /* 0x0000002db8b87220 */ /* 0x090fe20000410000 */
[-C--:B------:R-:W-:Y:S01]  /*10330*/  FMUL.FTZ R185, R185, R45.reuse ;  /* 0x0000002db9b97220 */ /* 0x080fe20000410000 */
[-C--:B------:R-:W-:Y:S01]  /*10340*/  FMUL.FTZ R176, R176, R45.reuse ;  /* 0x0000002db0b07220 */ /* 0x080fe20000410000 */
[-C--:B------:R-:W-:Y:S01]  /*10350*/  FMUL.FTZ R177, R177, R45.reuse ;  /* 0x0000002db1b17220 */ /* 0x080fe20000410000 */
[----:B------:R-:W-:Y:S01]  /*10360*/  FADD.FTZ R2, R252, -R2 ;  /* 0x80000002fc027221 */ /* 0x000fe20000010000 */
[-C--:B------:R-:W-:Y:S01]  /*10370*/  FMUL.FTZ R68, R68, R45.reuse ;  /* 0x0000002d44447220 */ /* 0x080fe20000410000 */
[----:B------:R-:W-:Y:S01]  /*10380*/  FMUL.FTZ R69, R69, R45 ;  /* 0x0000002d45457220 */ /* 0x000fe20000410000 */
[----:B-1----:R-:W-:Y:S01]  /*10390*/  FSEL R0, R167, RZ, P4 ;  /* 0x000000ffa7007208 */ /* 0x002fe20002000000 */
[----:B------:R-:W-:Y:S01]  /*103a0*/  FMUL.FTZ R2, R2, UR10 ;  /* 0x0000000a02027c20 */ /* 0x000fe20008410000 */
[----:B------:R-:W-:Y:S01]  /*103b0*/  MOV R252, R49 ;  /* 0x0000003100fc7202 */ /* 0x000fe20000000f00 */
[-C--:B------:R-:W-:Y:S01]  /*103c0*/  FMUL.FTZ R80, R80, R45.reuse ;  /* 0x0000002d50507220 */ /* 0x080fe20000410000 */
[-C--:B------:R-:W-:Y:S01]  /*103d0*/  FMUL.FTZ R81, R81, R45.reuse ;  /* 0x0000002d51517220 */ /* 0x080fe20000410000 */
[----:B------:R1:W2:Y:S01]  /*103e0*/  MUFU.EX2 R47, R2 ;  /* 0x00000002002f7308 */ /* 0x0002a20000000800 */
[----:B------:R-:W-:Y:S01]  /*103f0*/  FADD.FTZ R0, R12, -R0 ;  /* 0x800000000c007221 */ /* 0x000fe20000010000 */
[-C--:B------:R-:W-:Y:S01]  /*10400*/  FMUL.FTZ R84, R84, R45.reuse ;  /* 0x0000002d54547220 */ /* 0x080fe20000410000 */
[----:B------:R-:W3:Y:S01]  /*10410*/  LDSM.16.MT88.4 R12, [R44+0xc000] ;  /* 0x00c000002c0c783b */ /* 0x000ee20000004200 */
[-C--:B------:R-:W-:Y:S01]  /*10420*/  FMUL.FTZ R85, R85, R45.reuse ;  /* 0x0000002d55557220 */ /* 0x080fe20000410000 */
[----:B------:R-:W-:Y:S01]  /*10430*/  FMUL.FTZ R0, R0, UR10 ;  /* 0x0000000a00007c20 */ /* 0x000fe20008410000 */
[-C--:B------:R-:W-:Y:S01]  /*10440*/  FMUL.FTZ R96, R96, R45.reuse ;  /* 0x0000002d60607220 */ /* 0x080fe20000410000 */
[-C--:B------:R-:W-:Y:S01]  /*10450*/  FMUL.FTZ R97, R97, R45.reuse ;  /* 0x0000002d61617220 */ /* 0x080fe20000410000 */
[-C--:B------:R-:W-:Y:S01]  /*10460*/  FMUL.FTZ R100, R100, R45.reuse ;  /* 0x0000002d64647220 */ /* 0x080fe20000410000 */
[----:B------:R-:W4:Y:S01]  /*10470*/  MUFU.EX2 R52, R0 ;  /* 0x0000000000347308 */ /* 0x000f220000000800 */
[-C--:B------:R-:W-:Y:S01]  /*10480*/  FMUL.FTZ R101, R101, R45.reuse ;  /* 0x0000002d65657220 */ /* 0x080fe20000410000 */
[-C--:B------:R-:W-:Y:S01]  /*10490*/  FMUL.FTZ R144, R144, R45.reuse ;  /* 0x0000002d90907220 */ /* 0x080fe20000410000 */
[-C--:B------:R-:W-:Y:S01]  /*104a0*/  FMUL.FTZ R145, R145, R45.reuse ;  /* 0x0000002d91917220 */ /* 0x080fe20000410000 */
[-C--:B------:R-:W-:Y:S01]  /*104b0*/  FMUL.FTZ R152, R152, R45.reuse ;  /* 0x0000002d98987220 */ /* 0x080fe20000410000 */
[-C--:B------:R-:W-:Y:S01]  /*104c0*/  FMUL.FTZ R153, R153, R45.reuse ;  /* 0x0000002d99997220 */ /* 0x080fe20000410000 */
[-C--:B------:R-:W-:Y:S01]  /*104d0*/  FMUL.FTZ R116, R116, R45.reuse ;  /* 0x0000002d74747220 */ /* 0x080fe20000410000 */
[----:B------:R-:W-:Y:S01]  /*104e0*/  FMUL.FTZ R117, R117, R45 ;  /* 0x0000002d75757220 */ /* 0x000fe20000410000 */
[----:B-1----:R-:W-:Y:S01]  /*104f0*/  MOV R2, 0x20 ;  /* 0x0000002000027802 */ /* 0x002fe20000000f00 */
[-C--:B--2---:R-:W-:Y:S01]  /*10500*/  FMUL.FTZ R172, R172, R47.reuse ;  /* 0x0000002facac7220 */ /* 0x084fe20000410000 */
[-C--:B------:R-:W-:Y:S01]  /*10510*/  FMUL.FTZ R173, R173, R47.reuse ;  /* 0x0000002fadad7220 */ /* 0x080fe20000410000 */
[-C--:B------:R-:W-:Y:S01]  /*10520*/  FMUL.FTZ R180, R180, R47.reuse ;  /* 0x0000002fb4b47220 */ /* 0x080fe20000410000 */
[----:B------:R-:W-:Y:S01]  /*10530*/  SEL R2, R2, 0xffffffe0, !P0 ;  /* 0xffffffe002027807 */ /* 0x000fe20004000000 */
[-C--:B------:R-:W-:Y:S01]  /*10540*/  FMUL.FTZ R181, R181, R47.reuse ;  /* 0x0000002fb5b57220 */ /* 0x080fe20000410000 */
[-C--:B------:R-:W-:Y:S01]  /*10550*/  FMUL.FTZ R72, R72, R47.reuse ;  /* 0x0000002f48487220 */ /* 0x080fe20000410000 */
[-C--:B------:R-:W-:Y:S01]  /*10560*/  FMUL.FTZ R73, R73, R47.reuse ;  /* 0x0000002f49497220 */ /* 0x080fe20000410000 */
[----:B------:R-:W-:Y:S01]  /*10570*/  IADD3 R54, PT, PT, R2, R44, RZ ;  /* 0x0000002c02367210 */ /* 0x000fe20007ffe0ff */
[-C--:B----4-:R-:W-:Y:S01]  /*10580*/  FMUL.FTZ R186, R186, R52.reuse ;  /* 0x00000034baba7220 */ /* 0x090fe20000410000 */
[----:B------:R-:W-:Y:S01]  /*10590*/  FSEL R0, R164, RZ, P1 ;  /* 0x000000ffa4007208 */ /* 0x000fe20000800000 */
[-C--:B------:R-:W-:Y:S01]  /*105a0*/  FMUL.FTZ R187, R187, R52.reuse ;  /* 0x00000034bbbb7220 */ /* 0x080fe20000410000 */
[-C--:B------:R-:W-:Y:S01]  /*105b0*/  FMUL.FTZ R178, R178, R52.reuse ;  /* 0x00000034b2b27220 */ /* 0x080fe20000410000 */
[----:B------:R-:W1:Y:S01]  /*105c0*/  LDSM.16.MT88.4 R16, [R54+0xc000] ;  /* 0x00c000003610783b */ /* 0x000e620000004200 */
[----:B------:R-:W-:Y:S01]  /*105d0*/  FMUL.FTZ R179, R179, R52 ;  /* 0x00000034b3b37220 */ /* 0x000fe20000410000 */
[----:B------:R-:W-:Y:S01]  /*105e0*/  FADD.FTZ R0, R251, -R0 ;  /* 0x80000000fb007221 */ /* 0x000fe20000010000 */
[----:B------:R-:W-:Y:S01]  /*105f0*/  MOV R251, R4 ;  /* 0x0000000400fb7202 */ /* 0x000fe20000000f00 */
[----:B------:R-:W-:Y:S01]  /*10600*/  FMUL.FTZ R70, R70, R52 ;  /* 0x0000003446467220 */ /* 0x000fe20000410000 */
[----:B------:R-:W-:Y:S01]  /*10610*/  F2FP.F16.F32.PACK_AB R4, R21, R20 ;  /* 0x000000141504723e */ /* 0x000fe200000000ff */
[----:B------:R-:W-:Y:S01]  /*10620*/  FMUL.FTZ R0, R0, UR10 ;  /* 0x0000000a00007c20 */ /* 0x000fe20008410000 */
[----:B------:R-:W-:Y:S01]  /*10630*/  F2FP.F16.F32.PACK_AB R11, R251, R40 ;  /* 0x00000028fb0b723e */ /* 0x000fe200000000ff */
[----:B------:R-:W-:Y:S01]  /*10640*/  FMUL.FTZ R71, R71, R52 ;  /* 0x0000003447477220 */ /* 0x000fe20000410000 */
[-C--:B------:R-:W-:Y:S01]  /*10650*/  FMUL.FTZ R76, R76, R47.reuse ;  /* 0x0000002f4c4c7220 */ /* 0x080fe20000410000 */
[----:B------:R2:W4:Y:S01]  /*10660*/  MUFU.EX2 R46, R0 ;  /* 0x00000000002e7308 */ /* 0x0005220000000800 */
[-C--:B------:R-:W-:Y:S01]  /*10670*/  FMUL.FTZ R77, R77, R47.reuse ;  /* 0x0000002f4d4d7220 */ /* 0x080fe20000410000 */
[-C--:B------:R-:W-:Y:S01]  /*10680*/  FMUL.FTZ R88, R88, R47.reuse ;  /* 0x0000002f58587220 */ /* 0x080fe20000410000 */
[----:B------:R-:W-:Y:S01]  /*10690*/  FMUL.FTZ R89, R89, R47 ;  /* 0x0000002f59597220 */ /* 0x000fe20000410000 */
[C---:B---3--:R-:W-:Y:S01]  /*106a0*/  HMMA.16816.F32 R64, R8.reuse, R14, R184 ;  /* 0x0000000e0840723c */ /* 0x048fe200000018b8 */
[----:B------:R-:W-:Y:S01]  /*106b0*/  MOV R185, R21 ;  /* 0x0000001500b97202 */ /* 0x000fe20000000f00 */
[----:B------:R-:W-:Y:S01]  /*106c0*/  FMUL.FTZ R92, R92, R47 ;  /* 0x0000002f5c5c7220 */ /* 0x000fe20000410000 */
[----:B------:R-:W-:Y:S01]  /*106d0*/  MOV R186, R51 ;  /* 0x0000003300ba7202 */ /* 0x000fe20000000f00 */
[-C--:B------:R-:W-:Y:S01]  /*106e0*/  FMUL.FTZ R93, R93, R47.reuse ;  /* 0x0000002f5d5d7220 */ /* 0x080fe20000410000 */
[----:B------:R-:W-:Y:S01]  /*106f0*/  MOV R187, R20 ;  /* 0x0000001400bb7202 */ /* 0x000fe20000000f00 */
[-C--:B------:R-:W-:Y:S01]  /*10700*/  FMUL.FTZ R104, R104, R47.reuse ;  /* 0x0000002f68687220 */ /* 0x080fe20000410000 */
[----:B------:R-:W-:Y:S01]  /*10710*/  MOV R184, R30 ;  /* 0x0000001e00b87202 */ /* 0x000fe20000000f00 */
[C---:B------:R-:W-:Y:S01]  /*10720*/  HMMA.16816.F32 R56, R8.reuse, R12, R176 ;  /* 0x0000000c0838723c */ /* 0x040fe200000018b0 */
[----:B------:R-:W-:Y:S01]  /*10730*/  LDSM.16.MT88.4 R20, [R54+0xe000] ;  /* 0x00e000003614783b */ /* 0x000fe20000004200 */
[-C--:B------:R-:W-:Y:S01]  /*10740*/  FMUL.FTZ R105, R105, R47.reuse ;  /* 0x0000002f69697220 */ /* 0x080fe20000410000 */
[-C--:B------:R-:W-:Y:S01]  /*10750*/  FMUL.FTZ R108, R108, R47.reuse ;  /* 0x0000002f6c6c7220 */ /* 0x080fe20000410000 */
[-C--:B------:R-:W-:Y:S01]  /*10760*/  FMUL.FTZ R109, R109, R47.reuse ;  /* 0x0000002f6d6d7220 */ /* 0x080fe20000410000 */
[----:B--2---:R-:W-:Y:S01]  /*10770*/  FFMA.FTZ R0, R48, UR10, -R36 ;  /* 0x0000000a30007c23 */ /* 0x004fe20008010824 */
[-C--:B----4-:R-:W-:Y:S01]  /*10780*/  FMUL.FTZ R174, R174, R46.reuse ;  /* 0x0000002eaeae7220 */ /* 0x090fe20000410000 */
[-C--:B------:R-:W-:Y:S01]  /*10790*/  FMUL.FTZ R175, R175, R46.reuse ;  /* 0x0000002eafaf7220 */ /* 0x080fe20000410000 */
[-C--:B------:R-:W-:Y:S01]  /*107a0*/  FMUL.FTZ R182, R182, R46.reuse ;  /* 0x0000002eb6b67220 */ /* 0x080fe20000410000 */
[----:B------:R2:W3:Y:S01]  /*107b0*/  MUFU.EX2 R42, R0 ;  /* 0x00000000002a7308 */ /* 0x0004e20000000800 */
        /* <DEDUP_REMOVED lines=8> */
[----:B-1----:R-:W-:Y:S01]  /*10840*/  HMMA.16816.F32 R32, R8, R16, R68 ;  /* 0x000000100820723c */ /* 0x002fe20000001844 */
[-C--:B------:R-:W-:Y:S01]  /*10850*/  FMUL.FTZ R95, R95, R46.reuse ;  /* 0x0000002e5f5f7220 */ /* 0x080fe20000410000 */
[-C--:B------:R-:W-:Y:S01]  /*10860*/  FMUL.FTZ R106, R106, R46.reuse ;  /* 0x0000002e6a6a7220 */ /* 0x080fe20000410000 */
[-C--:B------:R-:W-:Y:S01]  /*10870*/  FMUL.FTZ R107, R107, R46.reuse ;  /* 0x0000002e6b6b7220 */ /* 0x080fe20000410000 */
[-C--:B------:R-:W-:Y:S01]  /*10880*/  FMUL.FTZ R120, R120, R47.reuse ;  /* 0x0000002f78787220 */ /* 0x080fe20000410000 */
[-C--:B------:R-:W-:Y:S01]  /*10890*/  FMUL.FTZ R110, R110, R46.reuse ;  /* 0x0000002e6e6e7220 */ /* 0x080fe20000410000 */
[----:B------:R-:W-:Y:S01]  /*108a0*/  FMUL.FTZ R111, R111, R46 ;  /* 0x0000002e6f6f7220 */ /* 0x000fe20000410000 */
[-C--:B------:R-:W-:Y:S01]  /*108b0*/  FMUL.FTZ R121, R121, R47.reuse ;  /* 0x0000002f79797220 */ /* 0x080fe20000410000 */
[----:B--2---:R-:W-:Y:S01]  /*108c0*/  IADD3 R0, PT, PT, R44, 0xc000, RZ ;  /* 0x0000c0002c007810 */ /* 0x004fe20007ffe0ff */
[-C--:B------:R-:W-:Y:S01]  /*108d0*/  FMUL.FTZ R124, R124, R47.reuse ;  /* 0x0000002f7c7c7220 */ /* 0x080fe20000410000 */
[----:B---3--:R-:W-:Y:S01]  /*108e0*/  F2FP.F16.F32.PACK_AB R7, R42, R206 ;  /* 0x000000ce2a07723e */ /* 0x008fe200000000ff */
[----:B------:R-:W-:Y:S01]  /*108f0*/  FMUL.FTZ R125, R125, R47 ;  /* 0x0000002f7d7d7220 */ /* 0x000fe20000410000 */
[----:B------:R-:W-:Y:S01]  /*10900*/  @P6 IADD3 R39, PT, PT, R0, -0x40, RZ ;  /* 0xffffffc000276810 */ /* 0x000fe20007ffe0ff */
[-C--:B------:R-:W-:Y:S01]  /*10910*/  FMUL.FTZ R122, R122, R46.reuse ;  /* 0x0000002e7a7a7220 */ /* 0x080fe20000410000 */
[----:B------:R-:W-:Y:S01]  /*10920*/  MOV R0, R31 ;  /* 0x0000001f00007202 */ /* 0x000fe20000000f00 */
[-C--:B------:R-:W-:Y:S01]  /*10930*/  FMUL.FTZ R123, R123, R46.reuse ;  /* 0x0000002e7b7b7220 */ /* 0x080fe20000410000 */
[----:B------:R-:W-:Y:S01]  /*10940*/  IADD3 R53, PT, PT, R2, R39, RZ ;  /* 0x0000002702357210 */ /* 0x000fe20007ffe0ff */
[C---:B------:R-:W-:Y:S01]  /*10950*/  HMMA.16816.F32 R172, R4.reuse, R12, R172 ;  /* 0x0000000c04ac723c */ /* 0x040fe200000018ac */
[----:B------:R-:W1:Y:S01]  /*10960*/  LDSM.16.MT88.4 R28, [R39] ;  /* 0x00000000271c783b */ /* 0x000e620000004200 */
[-C--:B------:R-:W-:Y:S01]  /*10970*/  FMUL.FTZ R126, R126, R46.reuse ;  /* 0x0000002e7e7e7220 */ /* 0x080fe20000410000 */
[-C--:B------:R-:W-:Y:S01]  /*10980*/  FMUL.FTZ R127, R127, R46.reuse ;  /* 0x0000002e7f7f7220 */ /* 0x080fe20000410000 */
[-C--:B------:R-:W-:Y:S01]  /*10990*/  FMUL.FTZ R136, R136, R47.reuse ;  /* 0x0000002f88887220 */ /* 0x080fe20000410000 */
[----:B------:R-:W2:Y:S01]  /*109a0*/  LDSM.16.MT88.4 R24, [R53] ;  /* 0x000000003518783b */ /* 0x000ea20000004200 */
[-C--:B------:R-:W-:Y:S01]  /*109b0*/  FMUL.FTZ R137, R137, R47.reuse ;  /* 0x0000002f89897220 */ /* 0x080fe20000410000 */
[-C--:B------:R-:W-:Y:S01]  /*109c0*/  FMUL.FTZ R138, R138, R46.reuse ;  /* 0x0000002e8a8a7220 */ /* 0x080fe20000410000 */
[C---:B------:R-:W-:Y:S01]  /*109d0*/  HMMA.16816.F32 R180, R4.reuse, R14, R180 ;  /* 0x0000000e04b4723c */ /* 0x040fe200000018b4 */
[----:B------:R-:W3:Y:S01]  /*109e0*/  LDSM.16.MT88.4 R12, [R44+0xe000] ;  /* 0x00e000002c0c783b */ /* 0x000ee20000004200 */
[-C--:B------:R-:W-:Y:S01]  /*109f0*/  FMUL.FTZ R139, R139, R46.reuse ;  /* 0x0000002e8b8b7220 */ /* 0x080fe20000410000 */
[-C--:B------:R-:W-:Y:S01]  /*10a00*/  FMUL.FTZ R140, R140, R47.reuse ;  /* 0x0000002f8c8c7220 */ /* 0x080fe20000410000 */
[-C--:B------:R-:W-:Y:S01]  /*10a10*/  FMUL.FTZ R141, R141, R47.reuse ;  /* 0x0000002f8d8d7220 */ /* 0x080fe20000410000 */
[----:B------:R-:W4:Y:S01]  /*10a20*/  LDSM.16.MT88.4 R68, [R39+0x2000] ;  /* 0x002000002744783b */ /* 0x000f220000004200 */
[-C--:B------:R-:W-:Y:S01]  /*10a30*/  FMUL.FTZ R142, R142, R46.reuse ;  /* 0x0000002e8e8e7220 */ /* 0x080fe20000410000 */
[-C--:B------:R-:W-:Y:S01]  /*10a40*/  FMUL.FTZ R143, R143, R46.reuse ;  /* 0x0000002e8f8f7220 */ /* 0x080fe20000410000 */
[-C--:B------:R-:W-:Y:S01]  /*10a50*/  FMUL.FTZ R148, R148, R47.reuse ;  /* 0x0000002f94947220 */ /* 0x080fe20000410000 */
[----:B------:R-:W4:Y:S01]  /*10a60*/  LDSM.16.MT88.4 R48, [R53+0x2000] ;  /* 0x002000003530783b */ /* 0x000f220000004200 */
        /* <DEDUP_REMOVED lines=16> */
[-C--:B------:R-:W-:Y:S01]  /*10b70*/  FMUL.FTZ R83, R83, R52.reuse ;  /* 0x0000003453537220 */ /* 0x080fe20000410000 */
[C---:B------:R-:W-:Y:S01]  /*10b80*/  HMMA.16816.F32 R72, R4.reuse, R16, R72 ;  /* 0x000000100448723c */ /* 0x040fe20000001848 */
[-C--:B------:R-:W-:Y:S01]  /*10b90*/  FMUL.FTZ R86, R86, R52.reuse ;  /* 0x0000003456567220 */ /* 0x080fe20000410000 */
[-C--:B------:R-:W-:Y:S01]  /*10ba0*/  FMUL.FTZ R87, R87, R52.reuse ;  /* 0x0000003457577220 */ /* 0x080fe20000410000 */
[----:B------:R-:W-:Y:S01]  /*10bb0*/  MOV R16, R171 ;  /* 0x000000ab00107202 */ /* 0x000fe20000000f00 */
[-C--:B------:R-:W-:Y:S01]  /*10bc0*/  FMUL.FTZ R98, R98, R52.reuse ;  /* 0x0000003462627220 */ /* 0x080fe20000410000 */
[----:B------:R-:W-:Y:S01]  /*10bd0*/  FMUL.FTZ R99, R99, R52 ;  /* 0x0000003463637220 */ /* 0x000fe20000410000 */
[----:B------:R-:W-:Y:S01]  /*10be0*/  MOV R17, R42 ;  /* 0x0000002a00117202 */ /* 0x000fe20000000f00 */
[----:B------:R-:W-:Y:S01]  /*10bf0*/  FFMA.FTZ R2, R63, UR10, -R37 ;  /* 0x0000000a3f027c23 */ /* 0x000fe20008010825 */
        /* <DEDUP_REMOVED lines=24> */
[C---:B--2---:R-:W-:Y:S01]  /*10d80*/  HMMA.16816.F32 R104, R4.reuse, R24, R104 ;  /* 0x000000180468723c */ /* 0x044fe20000001868 */
[-C--:B------:R-:W-:Y:S01]  /*10d90*/  FMUL.FTZ R188, R188, R45.reuse ;  /* 0x0000002dbcbc7220 */ /* 0x080fe20000410000 */
[-C--:B------:R-:W-:Y:S01]  /*10da0*/  FMUL.FTZ R189, R189, R45.reuse ;  /* 0x0000002dbdbd7220 */ /* 0x080fe20000410000 */
[-C--:B------:R-:W-:Y:S01]  /*10db0*/  FMUL.FTZ R190, R190, R52.reuse ;  /* 0x00000034bebe7220 */ /* 0x080fe20000410000 */
[-C--:B------:R-:W-:Y:S01]  /*10dc0*/  FMUL.FTZ R191, R191, R52.reuse ;  /* 0x00000034bfbf7220 */ /* 0x080fe20000410000 */
[-C--:B------:R-:W-:Y:S01]  /*10dd0*/  FMUL.FTZ R112, R112, R45.reuse ;  /* 0x0000002d70707220 */ /* 0x080fe20000410000 */
[-C--:B------:R-:W-:Y:S01]  /*10de0*/  FMUL.FTZ R113, R113, R45.reuse ;  /* 0x0000002d71717220 */ /* 0x080fe20000410000 */
[-C--:B------:R-:W-:Y:S01]  /*10df0*/  FMUL.FTZ R114, R114, R52.reuse ;  /* 0x0000003472727220 */ /* 0x080fe20000410000 */
[----:B------:R-:W-:Y:S01]  /*10e00*/  HMMA.16816.F32 R108, R4, R26, R108 ;  /* 0x0000001a046c723c */ /* 0x000fe2000000186c */
[-C--:B------:R-:W-:Y:S01]  /*10e10*/  FMUL.FTZ R115, R115, R52.reuse ;  /* 0x0000003473737220 */ /* 0x080fe20000410000 */
[-C--:B------:R-:W-:Y:S01]  /*10e20*/  FMUL.FTZ R132, R132, R45.reuse ;  /* 0x0000002d84847220 */ /* 0x080fe20000410000 */
[----:B------:R-:W-:Y:S01]  /*10e30*/  FMUL.FTZ R133, R133, R45 ;  /* 0x0000002d85857220 */ /* 0x000fe20000410000 */
[-C--:B------:R-:W-:Y:S01]  /*10e40*/  FMUL.FTZ R134, R134, R52.reuse ;  /* 0x0000003486867220 */ /* 0x080fe20000410000 */
[----:B------:R-:W-:-:S03]  /*10e50*/  FMUL.FTZ R135, R135, R52 ;  /* 0x0000003487877220 */ /* 0x000fc60000410000 */
[C---:B---3--:R-:W-:Y:S08]  /*10e60*/  HMMA.16816.F32 R120, R4.reuse, R12, R120 ;  /* 0x0000000c0478723c */ /* 0x048ff00000001878 */
[C---:B------:R-:W-:Y:S08]  /*10e70*/  HMMA.16816.F32 R124, R4.reuse, R14, R124 ;  /* 0x0000000e047c723c */ /* 0x040ff0000000187c */
[C---:B------:R-:W-:Y:S08]  /*10e80*/  HMMA.16816.F32 R136, R4.reuse, R20, R136 ;  /* 0x000000140488723c */ /* 0x040ff00000001888 */
[C---:B------:R-:W-:Y:S08]  /*10e90*/  HMMA.16816.F32 R140, R4.reuse, R22, R140 ;  /* 0x00000016048c723c */ /* 0x040ff0000000188c */
[C---:B----4-:R-:W-:Y:S08]  /*10ea0*/  HMMA.16816.F32 R148, R4.reuse, R68, R148 ;  /* 0x000000440494723c */ /* 0x050ff00000001894 */
[C---:B------:R-:W-:Y:S08]  /*10eb0*/  HMMA.16816.F32 R192, R4.reuse, R70, R192 ;  /* 0x0000004604c0723c */ /* 0x040ff000000018c0 */
[C---:B------:R-:W-:Y:S08]  /*10ec0*/  HMMA.16816.F32 R196, R4.reuse, R48, R196 ;  /* 0x0000003004c4723c */ /* 0x040ff000000018c4 */
[----:B------:R-:W-:Y:S01]  /*10ed0*/  HMMA.16816.F32 R176, R4, R50, R160 ;  /* 0x0000003204b0723c */ /* 0x000fe200000018a0 */
[----:B------:R-:W-:-:S02]  /*10ee0*/  MOV R6, R187 ;  /* 0x000000bb00067202 */ /* 0x000fc40000000f00 */
[----:B------:R-:W-:Y:S01]  /*10ef0*/  MOV R187, R0 ;  /* 0x0000000000bb7202 */ /* 0x000fe20000000f00 */
[--C-:B------:R-:W-:Y:S01]  /*10f00*/  FFMA.FTZ R0, R215, UR10, -R38.reuse ;  /* 0x0000000ad7007c23 */ /* 0x100fe20008010826 */
[----:B------:R-:W-:Y:S02]  /*10f10*/  MOV R7, R184 ;  /* 0x000000b800077202 */ /* 0x000fe40000000f00 */
[----:B------:R-:W-:Y:S01]  /*10f20*/  MOV R184, R252 ;  /* 0x000000fc00b87202 */ /* 0x000fe20000000f00 */
[C---:B------:R-:W-:Y:S01]  /*10f30*/  HMMA.16816.F32 R160, R8.reuse, R18, R80 ;  /* 0x0000001208a0723c */ /* 0x040fe20000001850 */
[----:B------:R1:W-:Y:S07]  /*10f40*/  MUFU.EX2 R18, R0 ;  /* 0x0000000000127308 */ /* 0x0003ee0000000800 */
[C---:B------:R-:W-:Y:S01]  /*10f50*/  HMMA.16816.F32 R84, R8.reuse, R28, R84 ;  /* 0x0000001c0854723c */ /* 0x040fe20000001854 */
[----:B------:R2:W3:Y:S07]  /*10f60*/  MUFU.EX2 R28, R2 ;  /* 0x00000002001c7308 */ /* 0x0004ee0000000800 */
[----:B------:R-:W-:Y:S01]  /*10f70*/  HMMA.16816.F32 R96, R8, R30, R96 ;  /* 0x0000001e0860723c */ /* 0x000fe20000001860 */
[----:B-1----:R-:W-:-:S04]  /*10f80*/  FFMA.FTZ R0, R214, UR10, -R38 ;  /* 0x0000000ad6007c23 */ /* 0x002fc80008010826 */
[----:B------:R1:W-:Y:S03]  /*10f90*/  MUFU.EX2 R171, R0 ;  /* 0x0000000000ab7308 */ /* 0x0003e60000000800 */
[----:B------:R-:W-:Y:S01]  /*10fa0*/  HMMA.16816.F32 R100, R8, R24, R100 ;  /* 0x000000180864723c */ /* 0x000fe20000001864 */
[----:B--2---:R-:W-:Y:S01]  /*10fb0*/  FFMA.FTZ R2, R218, UR10, -R3 ;  /* 0x0000000ada027c23 */ /* 0x004fe20008010803 */
[----:B------:R-:W-:-:S06]  /*10fc0*/  MOV R218, R16 ;  /* 0x0000001000da7202 */ /* 0x000fcc0000000f00 */
[----:B------:R-:W-:Y:S01]  /*10fd0*/  HMMA.16816.F32 R144, R8, R68, R144 ;  /* 0x000000440890723c */ /* 0x000fe20000001890 */
[----:B-1----:R-:W-:-:S07]  /*10fe0*/  FFMA.FTZ R0, R60, UR10, -R38 ;  /* 0x0000000a3c007c23 */ /* 0x002fce0008010826 */
[----:B------:R-:W-:Y:S01]  /*10ff0*/  HMMA.16816.F32 R68, R8, R70, R152 ;  /* 0x000000460844723c */ /* 0x000fe20000001898 */
[----:B---3--:R-:W-:Y:S01]  /*11000*/  MOV R153, R28 ;  /* 0x0000001c00997202 */ /* 0x008fe20000000f00 */
[----:B------:R1:W-:Y:S01]  /*11010*/  MUFU.EX2 R29, R0 ;  /* 0x00000000001d7308 */ /* 0x0003e20000000800 */
[----:B------:R-:W-:-:S05]  /*11020*/  MOV R155, R40 ;  /* 0x00000028009b7202 */ /* 0x000fca0000000f00 */
[C---:B------:R-:W-:Y:S08]  /*11030*/  HMMA.16816.F32 R116, R8.reuse, R12, R116 ;  /* 0x0000000c0874723c */ /* 0x040ff00000001874 */
[----:B------:R-:W-:Y:S01]  /*11040*/  HMMA.16816.F32 R128, R8, R14, R128 ;  /* 0x0000000e0880723c */ /* 0x000fe20000001880 */
[----:B------:R-:W2:Y:S01]  /*11050*/  LDSM.16.MT88.4 R12, [R44+0xc800] ;  /* 0x00c800002c0c783b */ /* 0x000ea20000004200 */
[----:B-1----:R-:W-:-:S04]  /*11060*/  FFMA.FTZ R0, R61, UR10, -R38 ;  /* 0x0000000a3d007c23 */ /* 0x002fc80008010826 */
[----:B------:R1:W3:Y:S02]  /*11070*/  MUFU.EX2 R31, R0 ;  /* 0x00000000001f7308 */ /* 0x0002e40000000800 */
[C---:B------:R-:W-:Y:S08]  /*11080*/  HMMA.16816.F32 R156, R8.reuse, R48, R156 ;  /* 0x00000030089c723c */ /* 0x040ff0000000189c */
[----:B------:R-:W-:Y:S01]  /*11090*/  HMMA.16816.F32 R48, R8, R50, R200 ;  /* 0x000000320830723c */ /* 0x000fe200000018c8 */
[----:B------:R-:W-:Y:S01]  /*110a0*/  MOV R200, R18 ;  /* 0x0000001200c87202 */ /* 0x000fe20000000f00 */
[----:B-1----:R-:W-:Y:S01]  /*110b0*/  FFMA.FTZ R0, R217, UR10, -R37 ;  /* 0x0000000ad9007c23 */ /* 0x002fe20008010825 */
[----:B---3--:R-:W-:-:S05]  /*110c0*/  MOV R152, R31 ;  /* 0x0000001f00987202 */ /* 0x008fca0000000f00 */
[C---:B------:R-:W-:Y:S01]  /*110d0*/  HMMA.16816.F32 R80, R8.reuse, R22, R188 ;  /* 0x000000160850723c */ /* 0x040fe200000018bc */
[----:B------:R-:W-:Y:S01]  /*110e0*/  MOV R217, R6 ;  /* 0x0000000600d97202 */ /* 0x000fe20000000f00 */
[----:B------:R1:W3:Y:S01]  /*110f0*/  MUFU.EX2 R19, R0 ;  /* 0x0000000000137308 */ /* 0x0002e20000000800 */
[----:B------:R-:W-:Y:S02]  /*11100*/  MOV R191, R7 ;  /* 0x0000000700bf7202 */ /* 0x000fe40000000f00 */
[----:B------:R-:W-:Y:S02]  /*11110*/  MOV R190, R41 ;  /* 0x0000002900be7202 */ /* 0x000fe40000000f00 */
[----:B------:R-:W-:Y:S01]  /*11120*/  MOV R189, R42 ;  /* 0x0000002a00bd7202 */ /* 0x000fe20000000f00 */
[C---:B------:R-:W-:Y:S01]  /*11130*/  HMMA.16816.F32 R112, R8.reuse, R26, R112 ;  /* 0x0000001a0870723c */ /* 0x040fe20000001870 */
[----:B------:R-:W-:Y:S02]  /*11140*/  MOV R188, R43 ;  /* 0x0000002b00bc7202 */ /* 0x000fe40000000f00 */
[----:B------:R-:W-:Y:S05]  /*11150*/  LDSM.16.MT88.4 R40, [R53+0x2800] ;  /* 0x002800003528783b */ /* 0x000fea0000004200 */
[----:B------:R-:W-:Y:S01]  /*11160*/  HMMA.16816.F32 R132, R8, R20, R132 ;  /* 0x000000140884723c */ /* 0x000fe20000001884 */
[----:B------:R-:W-:Y:S01]  /*11170*/  F2FP.F16.F32.PACK_AB R8, R171, R200 ;  /* 0x000000c8ab08723e */ /* 0x000fe200000000ff */
[----:B------:R-:W-:Y:S01]  /*11180*/  LDSM.16.MT88.4 R20, [R39+0x800] ;  /* 0x000800002714783b */ /* 0x000fe20000004200 */
[----:B-1----:R-:W-:Y:S01]  /*11190*/  FFMA.FTZ R0, R212, UR10, -R37 ;  /* 0x0000000ad4007c23 */ /* 0x002fe20008010825 */
[----:B---3--:R-:W-:-:S03]  /*111a0*/  MOV R201, R19 ;  /* 0x0000001300c97202 */ /* 0x008fc60000000f00 */
[----:B------:R1:W3:Y:S02]  /*111b0*/  MUFU.EX2 R207, R0 ;  /* 0x0000000000cf7308 */ /* 0x0002e40000000800 */
[----:B-1----:R-:W-:Y:S01]  /*111c0*/  FFMA.FTZ R0, R62, UR10, -R37 ;  /* 0x0000000a3e007c23 */ /* 0x002fe20008010825 */
[----:B---3--:R-:W-:-:S05]  /*111d0*/  F2FP.F16.F32.PACK_AB R9, R207, R201 ;  /* 0x000000c9cf09723e */ /* 0x008fca00000000ff */
[----:B------:R1:W-:Y:S02]  /*111e0*/  MUFU.EX2 R252, R0 ;  /* 0x0000000000fc7308 */ /* 0x0003e40000000800 */
[----:B-1----:R-:W-:-:S06]  /*111f0*/  FFMA.FTZ R0, R216, UR10, -R3 ;  /* 0x0000000ad8007c23 */ /* 0x002fcc0008010803 */
[----:B------:R1:W-:Y:S08]  /*11200*/  MUFU.EX2 R216, R2 ;  /* 0x0000000200d87308 */ /* 0x0003f00000000800 */
[----:B------:R3:W4:Y:S01]  /*11210*/  MUFU.EX2 R5, R0 ;  /* 0x0000000000057308 */ /* 0x0007220000000800 */
[----:B-1----:R-:W-:-:S07]  /*11220*/  FFMA.FTZ R2, R213, UR10, -R3 ;  /* 0x0000000ad5027c23 */ /* 0x002fce0008010803 */
[----:B------:R-:W1:Y:S01]  /*11230*/  MUFU.EX2 R4, R2 ;  /* 0x0000000200047308 */ /* 0x000e620000000800 */
[----:B---3--:R-:W-:Y:S01]  /*11240*/  FFMA.FTZ R0, R165, UR10, -R3 ;  /* 0x0000000aa5007c23 */ /* 0x008fe20008010803 */
[----:B----4-:R-:W-:Y:S02]  /*11250*/  MOV R202, R5 ;  /* 0x0000000500ca7202 */ /* 0x010fe40000000f00 */
[----:B------:R-:W-:-:S04]  /*11260*/  MOV R165, R17 ;  /* 0x0000001100a57202 */ /* 0x000fc80000000f00 */
[----:B------:R3:W-:Y:S01]  /*11270*/  MUFU.EX2 R25, R0 ;  /* 0x0000000000197308 */ /* 0x0007e20000000800 */
[----:B------:R-:W-:Y:S01]  /*11280*/  LDSM.16.MT88.4 R16, [R53+0x800] ;  /* 0x000800003510783b */ /* 0x000fe20000004200 */
[----:B-1----:R-:W-:Y:S01]  /*11290*/  MOV R154, R4 ;  /* 0x00000004009a7202 */ /* 0x002fe20000000f00 */
[----:B---3--:R-:W-:-:S05]  /*112a0*/  FFMA.FTZ R0, R221, UR10, -R36 ;  /* 0x0000000add007c23 */ /* 0x008fca0008010824 */
[----:B------:R1:W3:Y:S02]  /*112b0*/  MUFU.EX2 R4, R0 ;  /* 0x0000000000047308 */ /* 0x0002e40000000800 */
[----:B-1----:R-:W-:Y:S01]  /*112c0*/  FFMA.FTZ R0, R222, UR10, -R36 ;  /* 0x0000000ade007c23 */ /* 0x002fe20008010824 */
[----:B------:R-:W-:Y:S02]  /*112d0*/  MOV R222, R29 ;  /* 0x0000001d00de7202 */ /* 0x000fe40000000f00 */
[----:B------:R-:W1:Y:S03]  /*112e0*/  LDSM.16.MT88.4 R28, [R54+0xc800] ;  /* 0x00c80000361c783b */ /* 0x000e660000004200 */
[----:B------:R4:W2:Y:S01]  /*112f0*/  MUFU.EX2 R221, R0 ;  /* 0x0000000000dd7308 */ /* 0x0008a20000000800 */
[----:B---3--:R-:W-:Y:S02]  /*11300*/  MOV R203, R4 ;  /* 0x0000000400cb7202 */ /* 0x008fe40000000f00 */
[----:B------:R-:W-:-:S02]  /*11310*/  F2FP.F16.F32.PACK_AB R10, R152, R222 ;  /* 0x000000de980a723e */ /* 0x000fc400000000ff */
[----:B------:R-:W-:Y:S01]  /*11320*/  F2FP.F16.F32.PACK_AB R4, R216, R202 ;  /* 0x000000cad804723e */ /* 0x000fe200000000ff */
[----:B----4-:R-:W-:Y:S01]  /*11330*/  FFMA.FTZ R0, R220, UR10, -R36 ;  /* 0x0000000adc007c23 */ /* 0x010fe20008010824 */
[----:B------:R-:W-:Y:S02]  /*11340*/  MOV R220, R252 ;  /* 0x000000fc00dc7202 */ /* 0x000fe40000000f00 */
[----:B--2---:R-:W-:Y:S01]  /*11350*/  F2FP.F16.F32.PACK_AB R5, R221, R203 ;  /* 0x000000cbdd05723e */ /* 0x004fe200000000ff */
[----:B------:R2:W-:Y:S01]  /*11360*/  MUFU.EX2 R252, R0 ;  /* 0x0000000000fc7308 */ /* 0x0005e20000000800 */
[----:B------:R-:W-:-:S07]  /*11370*/  F2FP.F16.F32.PACK_AB R11, R153, R220 ;  /* 0x000000dc990b723e */ /* 0x000fce00000000ff */
[C---:B------:R-:W-:Y:S08]  /*11380*/  HMMA.16816.F32 R56, R8.reuse, R12, R56 ;  /* 0x0000000c0838723c */ /* 0x040ff00000001838 */
[----:B------:R-:W-:Y:S01]  /*11390*/  HMMA.16816.F32 R64, R8, R14, R64 ;  /* 0x0000000e0840723c */ /* 0x000fe20000001840 */
[----:B--2---:R-:W-:Y:S01]  /*113a0*/  FFMA.FTZ R0, R219, UR10, -R36 ;  /* 0x0000000adb007c23 */ /* 0x004fe20008010824 */
[----:B------:R-:W-:-:S02]  /*113b0*/  MOV R219, R25 ;  /* 0x0000001900db7202 */ /* 0x000fc40000000f00 */
[----:B------:R-:W-:Y:S01]  /*113c0*/  LDSM.16.MT88.4 R24, [R54+0xe800] ;  /* 0x00e800003618783b */ /* 0x000fe20000004200 */
[----:B------:R-:W2:Y:S01]  /*113d0*/  MUFU.EX2 R2, R0 ;  /* 0x0000000000027308 */ /* 0x000ea20000000800 */
[----:B------:R-:W-:Y:S02]  /*113e0*/  F2FP.F16.F32.PACK_AB R6, R154, R219 ;  /* 0x000000db9a06723e */ /* 0x000fe400000000ff */
[C---:B-1----:R-:W-:Y:S01]  /*113f0*/  HMMA.16816.F32 R60, R8.reuse, R28, R32 ;  /* 0x0000001c083c723c */ /* 0x042fe20000001820 */
[----:B------:R-:W-:Y:S07]  /*11400*/  LDSM.16.MT88.4 R32, [R39+0x2800] ;  /* 0x002800002720783b */ /* 0x000fee0000004200 */
[----:B------:R-:W-:Y:S01]  /*11410*/  HMMA.16816.F32 R84, R8, R20, R84 ;  /* 0x000000140854723c */ /* 0x000fe20000001854 */
[----:B--2---:R-:W-:Y:S01]  /*11420*/  F2FP.F16.F32.PACK_AB R7, R2, R252 ;  /* 0x000000fc0207723e */ /* 0x004fe200000000ff */
[----:B------:R-:W-:-:S06]  /*11430*/  FFMA.FTZ R0, R230, UR10, -R38 ;  /* 0x0000000ae6007c23 */ /* 0x000fcc0008010826 */
[----:B------:R-:W-:Y:S01]  /*11440*/  HMMA.16816.F32 R96, R8, R22, R96 ;  /* 0x000000160860723c */ /* 0x000fe20000001860 */
[----:B------:R1:W-:Y:S07]  /*11450*/  MUFU.EX2 R215, R0 ;  /* 0x0000000000d77308 */ /* 0x0003ee0000000800 */
[C---:B------:R-:W-:Y:S08]  /*11460*/  HMMA.16816.F32 R172, R4.reuse, R12, R172 ;  /* 0x0000000c04ac723c */ /* 0x040ff000000018ac */
[----:B------:R-:W-:Y:S01]  /*11470*/  HMMA.16816.F32 R180, R4, R14, R180 ;  /* 0x0000000e04b4723c */ /* 0x000fe200000018b4 */
[----:B------:R-:W2:Y:S01]  /*11480*/  LDSM.16.MT88.4 R12, [R44+0xe800] ;  /* 0x00e800002c0c783b */ /* 0x000ea20000004200 */
[----:B-1----:R-:W-:-:S04]  /*11490*/  FFMA.FTZ R0, R227, UR10, -R38 ;  /* 0x0000000ae3007c23 */ /* 0x002fc80008010826 */
[----:B------:R1:W3:Y:S02]  /*114a0*/  MUFU.EX2 R230, R0 ;  /* 0x0000000000e67308 */ /* 0x0002e40000000800 */
[----:B------:R-:W-:Y:S01]  /*114b0*/  HMMA.16816.F32 R72, R4, R28, R72 ;  /* 0x0000001c0448723c */ /* 0x000fe20000001848 */
[----:B------:R-:W-:-:S07]  /*114c0*/  MOV R29, R171 ;  /* 0x000000ab001d7202 */ /* 0x000fce0000000f00 */
[----:B------:R-:W-:Y:S01]  /*114d0*/  HMMA.16816.F32 R76, R4, R30, R76 ;  /* 0x0000001e044c723c */ /* 0x000fe2000000184c */
[----:B-1----:R-:W-:-:S07]  /*114e0*/  FFMA.FTZ R0, R226, UR10, -R38 ;  /* 0x0000000ae2007c23 */ /* 0x002fce0008010826 */
[----:B------:R-:W-:Y:S01]  /*114f0*/  HMMA.16816.F32 R88, R4, R20, R88 ;  /* 0x000000140458723c */ /* 0x000fe20000001858 */
[----:B------:R-:W-:Y:S02]  /*11500*/  MOV R20, R165 ;  /* 0x000000a500147202 */ /* 0x000fe40000000f00 */
[----:B------:R-:W-:-:S05]  /*11510*/  MOV R21, R218 ;  /* 0x000000da00157202 */ /* 0x000fca0000000f00 */
[----:B------:R-:W-:Y:S01]  /*11520*/  HMMA.16816.F32 R92, R4, R22, R92 ;  /* 0x00000016045c723c */ /* 0x000fe2000000185c */
[----:B------:R-:W-:-:S07]  /*11530*/  MOV R23, R219 ;  /* 0x000000db00177202 */ /* 0x000fce0000000f00 */
[C---:B------:R-:W-:Y:S08]  /*11540*/  HMMA.16816.F32 R104, R4.reuse, R16, R104 ;  /* 0x000000100468723c */ /* 0x040ff00000001868 */
[C---:B------:R-:W-:Y:S08]  /*11550*/  HMMA.16816.F32 R108, R4.reuse, R18, R108 ;  /* 0x00000012046c723c */ /* 0x040ff0000000186c */
        /* <DEDUP_REMOVED lines=8> */
[----:B------:R-:W-:-:S02]  /*115e0*/  MOV R5, R247 ;  /* 0x000000f700057202 */ /* 0x000fc40000000f00 */
[----:B------:R1:W-:Y:S01]  /*115f0*/  MUFU.EX2 R247, R0 ;  /* 0x0000000000f77308 */ /* 0x0003e20000000800 */
[----:B------:R-:W-:Y:S02]  /*11600*/  MOV R7, R251 ;  /* 0x000000fb00077202 */ /* 0x000fe40000000f00 */
[----:B------:R-:W-:Y:S02]  /*11610*/  MOV R6, R211 ;  /* 0x000000d300067202 */ /* 0x000fe40000000f00 */
[----:B------:R-:W-:Y:S01]  /*11620*/  HMMA.16816.F32 R116, R8, R12, R116 ;  /* 0x0000000c0874723c */ /* 0x000fe20000001874 */
[----:B------:R-:W-:-:S07]  /*11630*/  MOV R22, R7 ;  /* 0x0000000700167202 */ /* 0x000fce0000000f00 */
[----:B------:R-:W-:Y:S01]  /*11640*/  HMMA.16816.F32 R128, R8, R14, R128 ;  /* 0x0000000e0880723c */ /* 0x000fe20000001880 */
[----:B------:R-:W-:Y:S01]  /*11650*/  LDSM.16.MT88.4 R12, [R44+0xd000] ;  /* 0x00d000002c0c783b */ /* 0x000fe20000004200 */
[----:B-1----:R-:W-:-:S04]  /*11660*/  FFMA.FTZ R0, R225, UR10, -R38 ;  /* 0x0000000ae1007c23 */ /* 0x002fc80008010826 */
[----:B------:R1:W-:Y:S02]  /*11670*/  MUFU.EX2 R251, R0 ;  /* 0x0000000000fb7308 */ /* 0x0003e40000000800 */
[C---:B------:R-:W-:Y:S08]  /*11680*/  HMMA.16816.F32 R160, R8.reuse, R30, R160 ;  /* 0x0000001e08a0723c */ /* 0x040ff000000018a0 */
[----:B------:R-:W-:Y:S01]  /*11690*/  HMMA.16816.F32 R100, R8, R16, R100 ;  /* 0x000000100864723c */ /* 0x000fe20000001864 */
[----:B-1----:R-:W-:-:S07]  /*116a0*/  FFMA.FTZ R0, R229, UR10, -R37 ;  /* 0x0000000ae5007c23 */ /* 0x002fce0008010825 */
[C---:B------:R-:W-:Y:S01]  /*116b0*/  HMMA.16816.F32 R112, R8.reuse, R18, R112 ;  /* 0x000000120870723c */ /* 0x040fe20000001870 */
[----:B------:R-:W-:Y:S01]  /*116c0*/  MOV R229, R6 ;  /* 0x0000000600e57202 */ /* 0x000fe20000000f00 */
[----:B------:R-:W1:Y:S01]  /*116d0*/  LDSM.16.MT88.4 R16, [R53+0x1000] ;  /* 0x001000003510783b */ /* 0x000e620000004200 */
[----:B------:R2:W-:Y:S05]  /*116e0*/  MUFU.EX2 R213, R0 ;  /* 0x0000000000d57308 */ /* 0x0005ea0000000800 */
[C---:B------:R-:W-:Y:S08]  /*116f0*/  HMMA.16816.F32 R132, R8.reuse, R24, R132 ;  /* 0x000000180884723c */ /* 0x040ff00000001884 */
[----:B------:R-:W-:Y:S01]  /*11700*/  HMMA.16816.F32 R80, R8, R26, R80 ;  /* 0x0000001a0850723c */ /* 0x000fe20000001850 */
[----:B------:R-:W-:Y:S01]  /*11710*/  LDSM.16.MT88.4 R24, [R54+0xf000] ;  /* 0x00f000003618783b */ /* 0x000fe20000004200 */
[----:B--2---:R-:W-:Y:S01]  /*11720*/  FFMA.FTZ R0, R228, UR10, -R37 ;  /* 0x0000000ae4007c23 */ /* 0x004fe20008010825 */
[----:B------:R-:W-:-:S03]  /*11730*/  MOV R228, R217 ;  /* 0x000000d900e47202 */ /* 0x000fc60000000f00 */
[----:B------:R2:W4:Y:S02]  /*11740*/  MUFU.EX2 R214, R0 ;  /* 0x0000000000d67308 */ /* 0x0005240000000800 */
[C---:B------:R-:W-:Y:S08]  /*11750*/  HMMA.16816.F32 R144, R8.reuse, R32, R144 ;  /* 0x000000200890723c */ /* 0x040ff00000001890 */
[----:B------:R-:W-:Y:S01]  /*11760*/  HMMA.16816.F32 R68, R8, R34, R68 ;  /* 0x000000220844723c */ /* 0x000fe20000001844 */
[----:B------:R-:W1:Y:S01]  /*11770*/  LDSM.16.MT88.4 R32, [R39+0x3000] ;  /* 0x003000002720783b */ /* 0x000e620000004200 */
[----:B--2---:R-:W-:-:S06]  /*11780*/  FFMA.FTZ R0, R210, UR10, -R37 ;  /* 0x0000000ad2007c23 */ /* 0x004fcc0008010825 */
[C---:B------:R-:W-:Y:S01]  /*11790*/  HMMA.16816.F32 R156, R8.reuse, R40, R156 ;  /* 0x00000028089c723c */ /* 0x040fe2000000189c */
[----:B------:R2:W-:Y:S07]  /*117a0*/  MUFU.EX2 R211, R0 ;  /* 0x0000000000d37308 */ /* 0x0005ee0000000800 */
[----:B------:R-:W-:Y:S01]  /*117b0*/  HMMA.16816.F32 R48, R8, R42, R48 ;  /* 0x0000002a0830723c */ /* 0x000fe20000001830 */
[----:B---3--:R-:W-:Y:S01]  /*117c0*/  F2FP.F16.F32.PACK_AB R8, R230, R215 ;  /* 0x000000d7e608723e */ /* 0x008fe200000000ff */
[----:B------:R-:W3:Y:S01]  /*117d0*/  LDSM.16.MT88.4 R40, [R53+0x3000] ;  /* 0x003000003528783b */ /* 0x000ee20000004200 */
[----:B----4-:R-:W-:-:S02]  /*117e0*/  F2FP.F16.F32.PACK_AB R9, R214, R213 ;  /* 0x000000d5d609723e */ /* 0x010fc400000000ff */
[----:B------:R-:W-:Y:S01]  /*117f0*/  F2FP.F16.F32.PACK_AB R10, R251, R247 ;  /* 0x000000f7fb0a723e */ /* 0x000fe200000000ff */
[----:B--2---:R-:W-:-:S04]  /*11800*/  FFMA.FTZ R0, R169, UR10, -R37 ;  /* 0x0000000aa9007c23 */ /* 0x004fc80008010825 */
[----:B------:R2:W4:Y:S02]  /*11810*/  MUFU.EX2 R212, R0 ;  /* 0x0000000000d47308 */ /* 0x0005240000000800 */
[----:B--2---:R-:W-:Y:S01]  /*11820*/  FFMA.FTZ R0, R209, UR10, -R3 ;  /* 0x0000000ad1007c23 */ /* 0x004fe20008010803 */
[----:B----4-:R-:W-:-:S05]  /*11830*/  F2FP.F16.F32.PACK_AB R11, R212, R211 ;  /* 0x000000d3d40b723e */ /* 0x010fca00000000ff */
[----:B------:R2:W-:Y:S02]  /*11840*/  MUFU.EX2 R209, R0 ;  /* 0x0000000000d17308 */ /* 0x0005e40000000800 */
[C---:B-1----:R-:W-:Y:S08]  /*11850*/  HMMA.16816.F32 R100, R8.reuse, R16, R100 ;  /* 0x000000100864723c */ /* 0x042ff00000001864 */
[----:B------:R-:W-:Y:S01]  /*11860*/  HMMA.16816.F32 R144, R8, R32, R144 ;  /* 0x000000200890723c */ /* 0x000fe20000001890 */
[----:B--2---:R-:W-:-:S07]  /*11870*/  FFMA.FTZ R0, R208, UR10, -R3 ;  /* 0x0000000ad0007c23 */ /* 0x004fce0008010803 */
[C---:B---3--:R-:W-:Y:S01]  /*11880*/  HMMA.16816.F32 R156, R8.reuse, R40, R156 ;  /* 0x00000028089c723c */ /* 0x048fe2000000189c */
[----:B------:R1:W2:Y:S07]  /*11890*/  MUFU.EX2 R210, R0 ;  /* 0x0000000000d27308 */ /* 0x0002ae0000000800 */
[C---:B------:R-:W-:Y:S08]  /*118a0*/  HMMA.16816.F32 R132, R8.reuse, R24, R132 ;  /* 0x000000180884723c */ /* 0x040ff00000001884 */
[----:B------:R-:W-:Y:S01]  /*118b0*/  HMMA.16816.F32 R48, R8, R42, R48 ;  /* 0x0000002a0830723c */ /* 0x000fe20000001830 */
[----:B-1----:R-:W-:Y:S01]  /*118c0*/  FFMA.FTZ R0, R223, UR10, -R3 ;  /* 0x0000000adf007c23 */ /* 0x002fe20008010803 */
[----:B--2---:R-:W-:-:S03]  /*118d0*/  F2FP.F16.F32.PACK_AB R4, R210, R209 ;  /* 0x000000d1d204723e */ /* 0x004fc600000000ff */
[----:B------:R1:W-:Y:S02]  /*118e0*/  MUFU.EX2 R208, R0 ;  /* 0x0000000000d07308 */ /* 0x0003e40000000800 */
[----:B-1----:R-:W-:-:S06]  /*118f0*/  FFMA.FTZ R0, R55, UR10, -R3 ;  /* 0x0000000a37007c23 */ /* 0x002fcc0008010803 */
[----:B------:R1:W2:Y:S02]  /*11900*/  MUFU.EX2 R171, R0 ;  /* 0x0000000000ab7308 */ /* 0x0002a40000000800 */
[--C-:B-1----:R-:W-:Y:S01]  /*11910*/  FFMA.FTZ R0, R224, UR10, -R36.reuse ;  /* 0x0000000ae0007c23 */ /* 0x102fe20008010824 */
[----:B--2---:R-:W-:Y:S01]  /*11920*/  F2FP.F16.F32.PACK_AB R6, R171, R208 ;  /* 0x000000d0ab06723e */ /* 0x004fe200000000ff */
[----:B------:R-:W-:Y:S04]  /*11930*/  HMMA.16816.F32 R224, R8, R12, R56 ;  /* 0x0000000c08e0723c */ /* 0x000fe80000001838 */
[----:B------:R1:W-:Y:S02]  /*11940*/  MUFU.EX2 R169, R0 ;  /* 0x0000000000a97308 */ /* 0x0003e40000000800 */
[----:B-1----:R-:W-:Y:S01]  /*11950*/  FFMA.FTZ R0, R204, UR10, -R36 ;  /* 0x0000000acc007c23 */ /* 0x002fe20008010824 */
[----:B------:R-:W-:-:S02]  /*11960*/  MOV R204, R29 ;  /* 0x0000001d00cc7202 */ /* 0x000fc40000000f00 */
[----:B------:R-:W1:Y:S03]  /*11970*/  LDSM.16.MT88.4 R28, [R54+0xd000] ;  /* 0x00d00000361c783b */ /* 0x000e660000004200 */
[----:B------:R2:W3:Y:S02]  /*11980*/  MUFU.EX2 R55, R0 ;  /* 0x0000000000377308 */ /* 0x0004e40000000800 */
[----:B--2---:R-:W-:Y:S01]  /*11990*/  FFMA.FTZ R0, R205, UR10, -R36 ;  /* 0x0000000acd007c23 */ /* 0x004fe20008010824 */
[----:B------:R-:W-:Y:S02]  /*119a0*/  MOV R205, R5 ;  /* 0x0000000500cd7202 */ /* 0x000fe40000000f00 */
[----:B---3--:R-:W-:-:S03]  /*119b0*/  F2FP.F16.F32.PACK_AB R5, R55, R169 ;  /* 0x000000a93705723e */ /* 0x008fc600000000ff */
[----:B------:R2:W-:Y:S02]  /*119c0*/  MUFU.EX2 R165, R0 ;  /* 0x0000000000a57308 */ /* 0x0005e40000000800 */
[----:B--2---:R-:W-:-:S06]  /*119d0*/  FFMA.FTZ R0, R170, UR10, -R36 ;  /* 0x0000000aaa007c23 */ /* 0x004fcc0008010824 */
[----:B------:R-:W2:Y:S02]  /*119e0*/  MUFU.EX2 R170, R0 ;  /* 0x0000000000aa7308 */ /* 0x000ea40000000800 */
[----:B--2---:R-:W-:Y:S02]  /*119f0*/  F2FP.F16.F32.PACK_AB R7, R170, R165 ;  /* 0x000000a5aa07723e */ /* 0x004fe400000000ff */
[----:B------:R-:W-:Y:S02]  /*11a00*/  MOV R0, R216 ;  /* 0x000000d800007202 */ /* 0x000fe40000000f00 */
[----:B------:R-:W-:Y:S01]  /*11a10*/  HMMA.16816.F32 R216, R8, R14, R64 ;  /* 0x0000000e08d8723c */ /* 0x000fe20000001840 */
[----:B------:R-:W-:Y:S02]  /*11a20*/  MOV R65, R220 ;  /* 0x000000dc00417202 */ /* 0x000fe40000000f00 */
[----:B------:R-:W-:Y:S02]  /*11a30*/  MOV R66, R222 ;  /* 0x000000de00427202 */ /* 0x000fe40000000f00 */
[----:B------:R-:W-:-:S02]  /*11a40*/  MOV R67, R221 ;  /* 0x000000dd00437202 */ /* 0x000fc40000000f00 */
[----:B------:R-:W-:Y:S01]  /*11a50*/  MOV R64, R22 ;  /* 0x0000001600407202 */ /* 0x000fe20000000f00 */
[C---:B------:R-:W-:Y:S08]  /*11a60*/  HMMA.16816.F32 R172, R4.reuse, R12, R172 ;  /* 0x0000000c04ac723c */ /* 0x040ff000000018ac */
[----:B------:R-:W-:Y:S01]  /*11a70*/  HMMA.16816.F32 R180, R4, R14, R180 ;  /* 0x0000000e04b4723c */ /* 0x000fe200000018b4 */
[----:B------:R-:W2:Y:S07]  /*11a80*/  LDSM.16.MT88.4 R12, [R44+0xf000] ;  /* 0x00f000002c0c783b */ /* 0x000eae0000004200 */
[----:B-1----:R-:W-:Y:S01]  /*11a90*/  HMMA.16816.F32 R220, R8, R28, R60 ;  /* 0x0000001c08dc723c */ /* 0x002fe2000000183c */
[----:B------:R-:W-:-:S02]  /*11aa0*/  MOV R61, R23 ;  /* 0x00000017003d7202 */ /* 0x000fc40000000f00 */
[----:B------:R-:W-:Y:S02]  /*11ab0*/  MOV R62, R20 ;  /* 0x00000014003e7202 */ /* 0x000fe40000000f00 */
[----:B------:R-:W-:Y:S02]  /*11ac0*/  MOV R63, R21 ;  /* 0x00000015003f7202 */ /* 0x000fe40000000f00 */
[----:B------:R-:W1:Y:S01]  /*11ad0*/  LDSM.16.MT88.4 R20, [R39+0x1000] ;  /* 0x001000002714783b */ /* 0x000e620000004200 */
[C---:B------:R-:W-:Y:S08]  /*11ae0*/  HMMA.16816.F32 R72, R4.reuse, R28, R72 ;  /* 0x0000001c0448723c */ /* 0x040ff00000001848 */
[C---:B------:R-:W-:Y:S08]  /*11af0*/  HMMA.16816.F32 R76, R4.reuse, R30, R76 ;  /* 0x0000001e044c723c */ /* 0x040ff0000000184c */
[C---:B------:R-:W-:Y:S08]  /*11b00*/  HMMA.16816.F32 R104, R4.reuse, R16, R104 ;  /* 0x000000100468723c */ /* 0x040ff00000001868 */
[C---:B------:R-:W-:Y:S08]  /*11b10*/  HMMA.16816.F32 R108, R4.reuse, R18, R108 ;  /* 0x00000012046c723c */ /* 0x040ff0000000186c */
[-C--:B--2---:R-:W-:Y:S08]  /*11b20*/  HMMA.16816.F32 R120, R4, R12.reuse, R120 ;  /* 0x0000000c0478723c */ /* 0x084ff00000001878 */
[----:B------:R-:W-:Y:S01]  /*11b30*/  HMMA.16816.F32 R116, R8, R12, R116 ;  /* 0x0000000c0874723c */ /* 0x000fe20000001874 */
[----:B------:R-:W2:Y:S07]  /*11b40*/  LDL.LU R12, [R1+0x10] ;  /* 0x00001000010c7983 */ /* 0x000eae0000300800 */
[C---:B-1----:R-:W-:Y:S08]  /*11b50*/  HMMA.16816.F32 R88, R4.reuse, R20, R88 ;  /* 0x000000140458723c */ /* 0x042ff00000001858 */
        /* <DEDUP_REMOVED lines=8> */
[----:B------:R-:W-:Y:S01]  /*11be0*/  MOV R4, R0 ;  /* 0x0000000000047202 */ /* 0x000fe20000000f00 */
[----:B------:R-:W-:Y:S01]  /*11bf0*/  FFMA.FTZ R0, R235, UR10, -R3 ;  /* 0x0000000aeb007c23 */ /* 0x000fe20008010803 */
[----:B------:R-:W-:-:S02]  /*11c00*/  MOV R179, R61 ;  /* 0x0000003d00b37202 */ /* 0x000fc40000000f00 */
[----:B------:R-:W-:Y:S02]  /*11c10*/  MOV R178, R62 ;  /* 0x0000003e00b27202 */ /* 0x000fe40000000f00 */
[----:B------:R-:W-:Y:S01]  /*11c20*/  MOV R177, R63 ;  /* 0x0000003f00b17202 */ /* 0x000fe20000000f00 */
[C---:B------:R-:W-:Y:S01]  /*11c30*/  HMMA.16816.F32 R84, R8.reuse, R20, R84 ;  /* 0x000000140854723c */ /* 0x040fe20000001854 */
[----:B------:R-:W-:Y:S02]  /*11c40*/  MOV R176, R64 ;  /* 0x0000004000b07202 */ /* 0x000fe40000000f00 */
[----:B------:R-:W-:Y:S02]  /*11c50*/  MOV R7, R65 ;  /* 0x0000004100077202 */ /* 0x000fe40000000f00 */
[----:B------:R-:W-:Y:S02]  /*11c60*/  MOV R6, R66 ;  /* 0x0000004200067202 */ /* 0x000fe40000000f00 */
[----:B------:R-:W-:Y:S01]  /*11c70*/  MOV R5, R67 ;  /* 0x0000004300057202 */ /* 0x000fe20000000f00 */
[----:B------:R-:W-:Y:S01]  /*11c80*/  HMMA.16816.F32 R60, R8, R30, R160 ;  /* 0x0000001e083c723c */ /* 0x000fe200000018a0 */
[----:B------:R-:W-:-:S02]  /*11c90*/  MOV R160, R205 ;  /* 0x000000cd00a07202 */ /* 0x000fc40000000f00 */
[----:B------:R-:W-:Y:S02]  /*11ca0*/  MOV R162, R204 ;  /* 0x000000cc00a27202 */ /* 0x000fe40000000f00 */
[----:B------:R-:W-:Y:S02]  /*11cb0*/  MOV R163, R207 ;  /* 0x000000cf00a37202 */ /* 0x000fe40000000f00 */
[----:B------:R-:W-:Y:S01]  /*11cc0*/  MOV R161, R206 ;  /* 0x000000ce00a17202 */ /* 0x000fe20000000f00 */
[----:B------:R-:W-:Y:S01]  /*11cd0*/  HMMA.16816.F32 R28, R8, R14, R128 ;  /* 0x0000000e081c723c */ /* 0x000fe20000001880 */
[----:B------:R-:W-:Y:S01]  /*11ce0*/  MOV R42, R228 ;  /* 0x000000e4002a7202 */ /* 0x000fe20000000f00 */
[----:B------:R-:W-:Y:S01]  /*11cf0*/  LDSM.16.MT88.4 R128, [R44+0xf800] ;  /* 0x00f800002c80783b */ /* 0x000fe20000004200 */
[----:B------:R-:W-:Y:S02]  /*11d00*/  MOV R235, R153 ;  /* 0x0000009900eb7202 */ /* 0x000fe40000000f00 */
[----:B------:R-:W-:-:S02]  /*11d10*/  MOV R228, R154 ;  /* 0x0000009a00e47202 */ /* 0x000fc40000000f00 */
[----:B------:R-:W-:Y:S01]  /*11d20*/  MOV R21, R190 ;  /* 0x000000be00157202 */ /* 0x000fe20000000f00 */
[----:B------:R-:W-:Y:S01]  /*11d30*/  HMMA.16816.F32 R204, R8, R18, R112 ;  /* 0x0000001208cc723c */ /* 0x000fe20000001870 */
[----:B------:R1:W-:Y:S01]  /*11d40*/  MUFU.EX2 R18, R0 ;  /* 0x0000000000127308 */ /* 0x0003e20000000800 */
[----:B------:R-:W-:Y:S01]  /*11d50*/  LDSM.16.MT88.4 R112, [R53+0x1800] ;  /* 0x001800003570783b */ /* 0x000fe20000004200 */
[----:B------:R-:W-:-:S05]  /*11d60*/  MOV R43, R162 ;  /* 0x000000a2002b7202 */ /* 0x000fca0000000f00 */
[C---:B------:R-:W-:Y:S01]  /*11d70*/  HMMA.16816.F32 R32, R8.reuse, R34, R68 ;  /* 0x000000220820723c */ /* 0x040fe20000001844 */
[----:B------:R-:W-:Y:S02]  /*11d80*/  MOV R70, R229 ;  /* 0x000000e500467202 */ /* 0x000fe40000000f00 */
[----:B------:R-:W-:Y:S02]  /*11d90*/  MOV R229, R184 ;  /* 0x000000b800e57202 */ /* 0x000fe40000000f00 */
[----:B------:R-:W-:Y:S02]  /*11da0*/  MOV R69, R155 ;  /* 0x0000009b00457202 */ /* 0x000fe40000000f00 */
[----:B------:R-:W-:Y:S01]  /*11db0*/  MOV R68, R188 ;  /* 0x000000bc00447202 */ /* 0x000fe20000000f00 */
[C---:B------:R-:W-:Y:S01]  /*11dc0*/  HMMA.16816.F32 R64, R8.reuse, R22, R96 ;  /* 0x000000160840723c */ /* 0x040fe20000001860 */
[----:B------:R-:W-:Y:S01]  /*11dd0*/  MOV R188, R186 ;  /* 0x000000ba00bc7202 */ /* 0x000fe20000000f00 */
[--C-:B-1----:R-:W-:Y:S01]  /*11de0*/  FFMA.FTZ R0, R234, UR10, -R3.reuse ;  /* 0x0000000aea007c23 */ /* 0x102fe20008010803 */
[----:B------:R-:W-:Y:S01]  /*11df0*/  MOV R155, R187 ;  /* 0x000000bb009b7202 */ /* 0x000fe20000000f00 */
[----:B------:R-:W-:Y:S01]  /*11e00*/  LDSM.16.MT88.4 R96, [R39+0x1800] ;  /* 0x001800002760783b */ /* 0x000fe20000004200 */
[----:B------:R-:W-:Y:S01]  /*11e10*/  MOV R234, R152 ;  /* 0x0000009800ea7202 */ /* 0x000fe20000000f00 */
[----:B------:R1:W3:Y:S01]  /*11e20*/  MUFU.EX2 R19, R0 ;  /* 0x0000000000137308 */ /* 0x0002e20000000800 */
[----:B------:R-:W-:Y:S01]  /*11e30*/  MOV R23, R188 ;  /* 0x000000bc00177202 */ /* 0x000fe20000000f00 */
[----:B------:R-:W-:Y:S01]  /*11e40*/  HMMA.16816.F32 R24, R8, R26, R80 ;  /* 0x0000001a0818723c */ /* 0x000fe20000001850 */
[----:B------:R-:W-:Y:S01]  /*11e50*/  LDSM.16.MT88.4 R80, [R54+0xd800] ;  /* 0x00d800003650783b */ /* 0x000fe20000004200 */
[----:B------:R-:W-:Y:S01]  /*11e60*/  MOV R71, R161 ;  /* 0x000000a100477202 */ /* 0x000fe20000000f00 */
[----:B-1----:R-:W-:Y:S01]  /*11e70*/  FFMA.FTZ R0, R233, UR10, -R3 ;  /* 0x0000000ae9007c23 */ /* 0x002fe20008010803 */
[----:B------:R-:W-:-:S02]  /*11e80*/  MOV R233, R160 ;  /* 0x000000a000e97202 */ /* 0x000fc40000000f00 */
[----:B---3--:R-:W-:Y:S01]  /*11e90*/  F2FP.F16.F32.PACK_AB R160, R19, R18 ;  /* 0x0000001213a0723e */ /* 0x008fe200000000ff */
[----:B------:R1:W-:Y:S02]  /*11ea0*/  MUFU.EX2 R20, R0 ;  /* 0x0000000000147308 */ /* 0x0003e40000000800 */
[----:B-1----:R-:W-:Y:S01]  /*11eb0*/  FFMA.FTZ R0, R236, UR10, -R3 ;  /* 0x0000000aec007c23 */ /* 0x002fe20008010803 */
[----:B------:R-:W-:Y:S02]  /*11ec0*/  MOV R3, R189 ;  /* 0x000000bd00037202 */ /* 0x000fe40000000f00 */
[----:B------:R-:W-:-:S03]  /*11ed0*/  MOV R189, R185 ;  /* 0x000000b900bd7202 */ /* 0x000fc60000000f00 */
[----:B------:R1:W3:Y:S01]  /*11ee0*/  MUFU.EX2 R17, R0 ;  /* 0x0000000000117308 */ /* 0x0002e20000000800 */
[----:B------:R4:W4:Y:S01]  /*11ef0*/  LDSM.16.MT88.4 R184, [R44+0xd800] ;  /* 0x00d800002cb8783b */ /* 0x0009220000004200 */
[----:B------:R-:W-:Y:S02]  /*11f00*/  MOV R236, R7 ;  /* 0x0000000700ec7202 */ /* 0x000fe40000000f00 */
[----:B------:R-:W-:Y:S01]  /*11f10*/  MOV R22, R189 ;  /* 0x000000bd00167202 */ /* 0x000fe20000000f00 */
[--C-:B-1----:R-:W-:Y:S01]  /*11f20*/  FFMA.FTZ R0, R231, UR10, -R36.reuse ;  /* 0x0000000ae7007c23 */ /* 0x102fe20008010824 */
[----:B------:R-:W-:Y:S02]  /*11f30*/  MOV R231, R6 ;  /* 0x0000000600e77202 */ /* 0x000fe40000000f00 */
[----:B---3--:R-:W-:Y:S01]  /*11f40*/  F2FP.F16.F32.PACK_AB R162, R17, R20 ;  /* 0x0000001411a2723e */ /* 0x008fe200000000ff */
[----:B------:R1:W-:Y:S02]  /*11f50*/  MUFU.EX2 R16, R0 ;  /* 0x0000000000107308 */ /* 0x0003e40000000800 */
[----:B-1----:R-:W-:Y:S01]  /*11f60*/  FFMA.FTZ R0, R232, UR10, -R36 ;  /* 0x0000000ae8007c23 */ /* 0x002fe20008010824 */
[----:B------:R-:W-:-:S05]  /*11f70*/  MOV R232, R5 ;  /* 0x0000000500e87202 */ /* 0x000fca0000000f00 */
[----:B------:R1:W3:Y:S02]  /*11f80*/  MUFU.EX2 R13, R0 ;  /* 0x00000000000d7308 */ /* 0x0002e40000000800 */
[----:B-1----:R-:W-:Y:S01]  /*11f90*/  FFMA.FTZ R0, R237, UR10, -R36 ;  /* 0x0000000aed007c23 */ /* 0x002fe20008010824 */
[----:B------:R-:W-:Y:S01]  /*11fa0*/  MOV R237, R4 ;  /* 0x0000000400ed7202 */ /* 0x000fe20000000f00 */
[----:B--2---:R-:W-:-:S04]  /*11fb0*/  FFMA.FTZ R12, R12, R45, R249 ;  /* 0x0000002d0c0c7223 */ /* 0x004fc800000100f9 */
[----:B------:R1:W-:Y:S01]  /*11fc0*/  MUFU.EX2 R15, R0 ;  /* 0x00000000000f7308 */ /* 0x0003e20000000800 */
[----:B------:R2:W5:Y:S01]  /*11fd0*/  LDL.LU R249, [R1+0x58] ;  /* 0x0000580001f97983 */ /* 0x0005620000300800 */
[----:B----4-:R-:W-:Y:S02]  /*11fe0*/  MOV R44, R191 ;  /* 0x000000bf002c7202 */ /* 0x010fe40000000f00 */
[----:B---3--:R-:W-:Y:S01]  /*11ff0*/  F2FP.F16.F32.PACK_AB R161, R13, R16 ;  /* 0x000000100da1723e */ /* 0x008fe200000000ff */
[----:B------:R-:W3:Y:S04]  /*12000*/  LDSM.16.MT88.4 R188, [R54+0xf800] ;  /* 0x00f8000036bc783b */ /* 0x000ee80000004200 */
[----:B------:R-:W-:Y:S01]  /*12010*/  LDSM.16.MT88.4 R4, [R53+0x3800] ;  /* 0x003800003504783b */ /* 0x000fe20000004200 */
[----:B-1----:R-:W-:Y:S01]  /*12020*/  FFMA.FTZ R0, R238, UR10, -R36 ;  /* 0x0000000aee007c23 */ /* 0x002fe20008010824 */
[----:B------:R-:W-:-:S03]  /*12030*/  MOV R238, R163 ;  /* 0x000000a300ee7202 */ /* 0x000fc60000000f00 */
[----:B------:R1:W4:Y:S02]  /*12040*/  MUFU.EX2 R14, R0 ;  /* 0x00000000000e7308 */ /* 0x0003240000000800 */
[--C-:B-1----:R-:W-:Y:S01]  /*12050*/  FFMA.FTZ R0, R245, UR10, -R38.reuse ;  /* 0x0000000af5007c23 */ /* 0x102fe20008010826 */
[----:B------:R-:W-:Y:S02]  /*12060*/  MOV R245, R229 ;  /* 0x000000e500f57202 */ /* 0x000fe40000000f00 */
[----:B------:R-:W-:Y:S01]  /*12070*/  MOV R229, R2 ;  /* 0x0000000200e57202 */ /* 0x000fe20000000f00 */
[----:B------:R-:W-:Y:S02]  /*12080*/  FFMA.FTZ R2, R244, UR10, -R38 ;  /* 0x0000000af4027c23 */ /* 0x000fe40008010826 */
[----:B------:R1:W-:Y:S01]  /*12090*/  MUFU.EX2 R41, R0 ;  /* 0x0000000000297308 */ /* 0x0003e20000000800 */
[----:B------:R-:W-:Y:S02]  /*120a0*/  MOV R244, R155 ;  /* 0x0000009b00f47202 */ /* 0x000fe40000000f00 */
[----:B------:R-:W2:Y:S01]  /*120b0*/  LDSM.16.MT88.4 R152, [R39+0x3800] ;  /* 0x003800002798783b */ /* 0x000ea20000004200 */
[----:B----4-:R-:W-:-:S04]  /*120c0*/  F2FP.F16.F32.PACK_AB R163, R14, R15 ;  /* 0x0000000f0ea3723e */ /* 0x010fc800000000ff */
[----:B------:R4:W2:Y:S03]  /*120d0*/  MUFU.EX2 R40, R2 ;  /* 0x0000000200287308 */ /* 0x0008a60000000800 */
[----:B------:R-:W-:Y:S01]  /*120e0*/  HMMA.16816.F32 R172, R160, R184, R172 ;  /* 0x000000b8a0ac723c */ /* 0x000fe200000018ac */
[----:B-1----:R-:W-:-:S07]  /*120f0*/  FFMA.FTZ R0, R246, UR10, -R38 ;  /* 0x0000000af6007c23 */ /* 0x002fce0008010826 */
[C---:B------:R-:W-:Y:S01]  /*12100*/  HMMA.16816.F32 R180, R160.reuse, R186, R180 ;  /* 0x000000baa0b4723c */ /* 0x040fe200000018b4 */
[----:B----4-:R-:W-:Y:S02]  /*12110*/  FFMA.FTZ R2, R243, UR10, -R38 ;  /* 0x0000000af3027c23 */ /* 0x010fe40008010826 */
[----:B------:R1:W-:Y:S05]  /*12120*/  MUFU.EX2 R38, R0 ;  /* 0x0000000000267308 */ /* 0x0003ea0000000800 */
[----:B------:R-:W-:Y:S01]  /*12130*/  HMMA.16816.F32 R72, R160, R80, R72 ;  /* 0x00000050a048723c */ /* 0x000fe20000001848 */
[----:B-1----:R-:W-:-:S04]  /*12140*/  FFMA.FTZ R0, R242, UR10, -R37 ;  /* 0x0000000af2007c23 */ /* 0x002fc80008010825 */
[----:B------:R1:W-:Y:S02]  /*12150*/  MUFU.EX2 R8, R0 ;  /* 0x0000000000087308 */ /* 0x0003e40000000800 */
[----:B-1----:R-:W-:-:S06]  /*12160*/  FFMA.FTZ R0, R241, UR10, -R37 ;  /* 0x0000000af1007c23 */ /* 0x002fcc0008010825 */
[----:B------:R1:W4:Y:S02]  /*12170*/  MUFU.EX2 R9, R0 ;  /* 0x0000000000097308 */ /* 0x0003240000000800 */
[----:B-1----:R-:W-:-:S06]  /*12180*/  FFMA.FTZ R0, R240, UR10, -R37 ;  /* 0x0000000af0007c23 */ /* 0x002fcc0008010825 */
[----:B------:R1:W-:Y:S02]  /*12190*/  MUFU.EX2 R10, R0 ;  /* 0x00000000000a7308 */ /* 0x0003e40000000800 */
[----:B-1----:R-:W-:Y:S02]  /*121a0*/  FFMA.FTZ R0, R239, UR10, -R37 ;  /* 0x0000000aef007c23 */ /* 0x002fe40008010825 */
[----:B------:R-:W4:Y:S04]  /*121b0*/  LDL.LU R239, [R1+0x18] ;  /* 0x0000180001ef7983 */ /* 0x000f280000300800 */
[----:B------:R1:W4:Y:S08]  /*121c0*/  MUFU.EX2 R36, R2 ;  /* 0x0000000200247308 */ /* 0x0003300000000800 */
[----:B------:R3:W4:Y:S01]  /*121d0*/  MUFU.EX2 R11, R0 ;  /* 0x00000000000b7308 */ /* 0x0007220000000800 */
[----:B------:R-:W-:Y:S01]  /*121e0*/  HMMA.16816.F32 R76, R160, R82, R76 ;  /* 0x00000052a04c723c */ /* 0x000fe2000000184c */
[----:B------:R-:W-:-:S07]  /*121f0*/  MOV R37, R244 ;  /* 0x000000f400257202 */ /* 0x000fce0000000f00 */
[----:B------:R-:W-:Y:S01]  /*12200*/  HMMA.16816.F32 R88, R160, R96, R88 ;  /* 0x00000060a058723c */ /* 0x000fe20000001858 */
[----:B-1----:R-:W-:-:S07]  /*12210*/  MOV R2, R245 ;  /* 0x000000f500027202 */ /* 0x002fce0000000f00 */
[----:B------:R-:W-:Y:S01]  /*12220*/  HMMA.16816.F32 R92, R160, R98, R92 ;  /* 0x00000062a05c723c */ /* 0x000fe2000000185c */
[----:B---3--:R-:W-:-:S07]  /*12230*/  MOV R0, R42 ;  /* 0x0000002a00007202 */ /* 0x008fce0000000f00 */
[----:B------:R-:W-:Y:S01]  /*12240*/  HMMA.16816.F32 R104, R160, R112, R104 ;  /* 0x00000070a068723c */ /* 0x000fe20000001868 */
[----:B------:R-:W-:-:S07]  /*12250*/  MOV R240, R44 ;  /* 0x0000002c00f07202 */ /* 0x000fce0000000f00 */
[C---:B------:R-:W-:Y:S08]  /*12260*/  HMMA.16816.F32 R108, R160.reuse, R114, R108 ;  /* 0x00000072a06c723c */ /* 0x040ff0000000186c */
[C---:B------:R-:W-:Y:S08]  /*12270*/  HMMA.16816.F32 R120, R160.reuse, R128, R120 ;  /* 0x00000080a078723c */ /* 0x040ff00000001878 */
[C---:B------:R-:W-:Y:S08]  /*12280*/  HMMA.16816.F32 R124, R160.reuse, R130, R124 ;  /* 0x00000082a07c723c */ /* 0x040ff0000000187c */
[C---:B------:R-:W-:Y:S08]  /*12290*/  HMMA.16816.F32 R136, R160.reuse, R188, R136 ;  /* 0x000000bca088723c */ /* 0x040ff00000001888 */
[C---:B------:R-:W-:Y:S08]  /*122a0*/  HMMA.16816.F32 R140, R160.reuse, R190, R140 ;  /* 0x000000bea08c723c */ /* 0x040ff0000000188c */
[C---:B--2---:R-:W-:Y:S08]  /*122b0*/  HMMA.16816.F32 R148, R160.reuse, R152, R148 ;  /* 0x00000098a094723c */ /* 0x044ff00000001894 */
[C---:B------:R-:W-:Y:S08]  /*122c0*/  HMMA.16816.F32 R192, R160.reuse, R154, R192 ;  /* 0x0000009aa0c0723c */ /* 0x040ff000000018c0 */
[----:B------:R-:W-:Y:S01]  /*122d0*/  HMMA.16816.F32 R196, R160, R4, R196 ;  /* 0x00000004a0c4723c */ /* 0x000fe200000018c4 */
[----:B------:R-:W-:-:S07]  /*122e0*/  MOV R44, R200 ;  /* 0x000000c8002c7202 */ /* 0x000fce0000000f00 */
[----:B------:R-:W-:Y:S01]  /*122f0*/  HMMA.16816.F32 R160, R160, R6, R56 ;  /* 0x00000006a0a0723c */ /* 0x000fe20000001838 */
[----:B------:R-:W-:Y:S01]  /*12300*/  MOV R59, R68 ;  /* 0x00000044003b7202 */ /* 0x000fe20000000f00 */
[----:B------:R-:W-:Y:S01]  /*12310*/  FFMA.FTZ R2, R2, R47, R0 ;  /* 0x0000002f02027223 */ /* 0x000fe20000010000 */
[----:B------:R-:W-:Y:S02]  /*12320*/  MOV R244, R201 ;  /* 0x000000c900f47202 */ /* 0x000fe40000000f00 */
[----:B------:R-:W-:Y:S01]  /*12330*/  MOV R245, R202 ;  /* 0x000000ca00f57202 */ /* 0x000fe20000000f00 */
[----:B------:R-:W-:Y:S01]  /*12340*/  FFMA.FTZ R3, R3, R52, R59 ;  /* 0x0000003403037223 */ /* 0x000fe2000001003b */
[----:B------:R-:W-:Y:S01]  /*12350*/  MOV R42, R203 ;  /* 0x000000cb002a7202 */ /* 0x000fe20000000f00 */
[----:B------:R-:W-:Y:S01]  /*12360*/  FADD.FTZ R12, R37, R12 ;  /* 0x0000000c250c7221 */ /* 0x000fe20000010000 */
[----:B------:R-:W-:Y:S02]  /*12370*/  F2FP.F16.F32.PACK_AB R200, R40, R41 ;  /* 0x0000002928c8723e */ /* 0x000fe400000000ff */
[----:B----4-:R-:W-:-:S02]  /*12380*/  F2FP.F16.F32.PACK_AB R201, R9, R8 ;  /* 0x0000000809c9723e */ /* 0x010fc400000000ff */
[----:B------:R-:W-:Y:S02]  /*12390*/  F2FP.F16.F32.PACK_AB R202, R36, R38 ;  /* 0x0000002624ca723e */ /* 0x000fe400000000ff */
[----:B------:R-:W-:Y:S01]  /*123a0*/  F2FP.F16.F32.PACK_AB R203, R11, R10 ;  /* 0x0000000a0bcb723e */ /* 0x000fe200000000ff */
[----:B------:R-:W-:Y:S01]  /*123b0*/  FADD.FTZ R23, R23, R3 ;  /* 0x0000000317177221 */ /* 0x000fe20000010000 */
[----:B------:R-:W-:Y:S01]  /*123c0*/  MOV R241, R69 ;  /* 0x0000004500f17202 */ /* 0x000fe20000000f00 */
[----:B------:R-:W-:Y:S01]  /*123d0*/  FADD.FTZ R22, R22, R2 ;  /* 0x0000000216167221 */ /* 0x000fe20000010000 */
[----:B------:R-:W-:Y:S02]  /*123e0*/  MOV R242, R70 ;  /* 0x0000004600f27202 */ /* 0x000fe40000000f00 */
[----:B------:R-:W-:Y:S01]  /*123f0*/  MOV R53, R71 ;  /* 0x0000004700357202 */ /* 0x000fe20000000f00 */
[----:B------:R-:W-:Y:S01]  /*12400*/  FADD.FTZ R3, R240, R12 ;  /* 0x0000000cf0037221 */ /* 0x000fe20000010000 */
[----:B------:R-:W-:Y:S01]  /*12410*/  MOV R39, R233 ;  /* 0x000000e900277202 */ /* 0x000fe20000000f00 */
[----:B------:R-:W-:Y:S01]  /*12420*/  FADD.FTZ R2, R241, R23 ;  /* 0x00000017f1027221 */ /* 0x000fe20000010000 */
[----:B------:R-:W-:Y:S01]  /*12430*/  MOV R54, R176 ;  /* 0x000000b000367202 */ /* 0x000fe20000000f00 */
[----:B------:R-:W-:Y:S01]  /*12440*/  HMMA.16816.F32 R156, R200, R4, R156 ;  /* 0x00000004c89c723c */ /* 0x000fe2000000189c */
[----:B------:R-:W-:-:S02]  /*12450*/  MOV R243, R177 ;  /* 0x000000b100f37202 */ /* 0x000fc40000000f00 */
[----:B------:R-:W-:Y:S01]  /*12460*/  MOV R246, R178 ;  /* 0x000000b200f67202 */ /* 0x000fe20000000f00 */
[----:B------:R-:W-:Y:S01]  /*12470*/  FADD.FTZ R3, R39, R3 ;  /* 0x0000000327037221 */ /* 0x000fe20000010000 */
[----:B------:R-:W-:-:S03]  /*12480*/  FADD.FTZ R2, R54, R2 ;  /* 0x0000000236027221 */ /* 0x000fc60000010000 */
[----:B------:R-:W-:Y:S01]  /*12490*/  FADD.FTZ R3, R44, R3 ;  /* 0x000000032c037221 */ /* 0x000fe20000010000 */
[----:B------:R-:W-:Y:S01]  /*124a0*/  FADD.FTZ R2, R244, R2 ;  /* 0x00000002f4027221 */ /* 0x000fe20000010000 */
[----:B------:R-:W-:Y:S02]  /*124b0*/  MOV R233, R179 ;  /* 0x000000b300e97202 */ /* 0x000fe40000000f00 */
[----:B------:R-:W-:Y:S01]  /*124c0*/  FADD.FTZ R3, R43, R3 ;  /* 0x000000032b037221 */ /* 0x000fe20000010000 */
[----:B------:R-:W-:-:S03]  /*124d0*/  FADD.FTZ R2, R238, R2 ;  /* 0x00000002ee027221 */ /* 0x000fc60000010000 */
[----:B------:R-:W-:Y:S01]  /*124e0*/  FADD.FTZ R5, R231, R3 ;  /* 0x00000003e7057221 */ /* 0x000fe20000010000 */
[----:B------:R-:W-:-:S04]  /*124f0*/  FADD.FTZ R3, R236, R2 ;  /* 0x00000002ec037221 */ /* 0x000fc80000010000 */
        /* <DEDUP_REMOVED lines=8> */
[----:B------:R-:W-:Y:S01]  /*12580*/  FADD.FTZ R3, R11, R3 ;  /* 0x000000030b037221 */ /* 0x000fe20000010000 */
[C---:B------:R-:W-:Y:S08]  /*12590*/  HMMA.16816.F32 R176, R200.reuse, R184, R224 ;  /* 0x000000b8c8b0723c */ /* 0x040ff000000018e0 */
[C---:B------:R-:W-:Y:S08]  /*125a0*/  HMMA.16816.F32 R116, R200.reuse, R128, R116 ;  /* 0x00000080c874723c */ /* 0x040ff00000001874 */
[C---:B------:R-:W-:Y:S08]  /*125b0*/  HMMA.16816.F32 R68, R200.reuse, R80, R220 ;  /* 0x00000050c844723c */ /* 0x040ff000000018dc */
[C---:B------:R-:W-:Y:S08]  /*125c0*/  HMMA.16816.F32 R132, R200.reuse, R188, R132 ;  /* 0x000000bcc884723c */ /* 0x040ff00000001884 */
[C---:B------:R-:W-:Y:S08]  /*125d0*/  HMMA.16816.F32 R84, R200.reuse, R96, R84 ;  /* 0x00000060c854723c */ /* 0x040ff00000001854 */
[C---:B------:R-:W-:Y:S08]  /*125e0*/  HMMA.16816.F32 R144, R200.reuse, R152, R144 ;  /* 0x00000098c890723c */ /* 0x040ff00000001890 */
[----:B------:R-:W-:Y:S01]  /*125f0*/  HMMA.16816.F32 R100, R200, R112, R100 ;  /* 0x00000070c864723c */ /* 0x000fe20000001864 */
[----:B------:R-:W-:-:S02]  /*12600*/  FFMA.FTZ R0, R239, R46, R248 ;  /* 0x0000002eef007223 */ /* 0x000fc400000100f8 */
[----:B------:R1:W5:Y:S02]  /*12610*/  LDL.LU R248, [R1+0x54] ;  /* 0x0000540001f87983 */ /* 0x0003640000300800 */
[----:B------:R-:W-:Y:S01]  /*12620*/  FADD.FTZ R21, R21, R0 ;  /* 0x0000000015157221 */ /* 0x000fe20000010000 */
[----:B------:R-:W-:-:S03]  /*12630*/  FADD.FTZ R0, R242, R22 ;  /* 0x00000016f2007221 */ /* 0x000fc60000010000 */
        /* <DEDUP_REMOVED lines=35> */
[----:B------:R-:W-:Y:S02]  /*12870*/  FADD.FTZ R0, R14, R0 ;  /* 0x000000000e007221 */ /* 0x000fe40000010000 */
        /* <DEDUP_REMOVED lines=11> */
[----:B------:R-:W-:Y:S01]  /*12930*/  HMMA.16816.F32 R200, R200, R6, R48 ;  /* 0x00000006c8c8723c */ /* 0x000fe20000001830 */
[----:B-1----:R-:W-:-:S15]  /*12940*/  UIADD3 UR18, UPT, UPT, UR17, -0x4, URZ ;  /* 0xfffffffc11127890 */ /* 0x002fde000fffe0ff */
[----:B------:R-:W-:-:S04]  /*12950*/  NOP ;  /* 0x0000000000007918 */ /* 0x000fc80000000000 */
.L_x_92:
[----:B------:R-:W-:-:S09]  /*12960*/  UISETP.GE.AND UP0, UPT, UR18, URZ, UPT ;  /* 0x000000ff1200728c */ /* 0x000fd2000bf06270 */
[----:B------:R-:W-:Y:S05]  /*12970*/  BRA.U !UP0, `(.L_x_95) ;  /* 0x0000003d08087547 */ /* 0x000fea000b800000 */
[----:B------:R-:W2:Y:S04]  /*12980*/  LDL.LU R0, [R1+0x4c] ;  /* 0x00004c0001007983 */ /* 0x000ea80000300800 */
[----:B------:R-:W3:Y:S04]  /*12990*/  LDL.LU R4, [R1+0x50] ;  /* 0x0000500001047983 */ /* 0x000ee80000300800 */
[----:B------:R-:W4:Y:S01]  /*129a0*/  LDL.LU R7, [R1+0x38] ;  /* 0x0000380001077983 */ /* 0x000f220000300800 */
[----:B-----5:R-:W-:Y:S01]  /*129b0*/  IMAD.U32 R2, RZ, RZ, UR20 ;  /* 0x00000014ff027e24 */ /* 0x020fe2000f8e00ff */
[----:B------:R-:W-:Y:S01]  /*129c0*/  UIMAD.WIDE.U32 UR10, UR18, UR8, URZ ;  /* 0x00000008120a72a5 */ /* 0x000fe2000f8e00ff */
[----:B------:R-:W-:Y:S01]  /*129d0*/  IMAD.U32 R3, RZ, RZ, UR19 ;  /* 0x00000013ff037e24 */ /* 0x000fe2000f8e00ff */
[----:B------:R-:W1:Y:S01]  /*129e0*/  S2R R6, SR_TID.X ;  /* 0x0000000000067919 */ /* 0x000e620000002100 */
[----:B------:R-:W-:Y:S01]  /*129f0*/  MOV R237, 0x40 ;  /* 0x0000004000ed7802 */ /* 0x000fe20000000f00 */
[----:B------:R-:W-:Y:S01]  /*12a00*/  IMAD.MOV.U32 R245, RZ, RZ, 0x20 ;  /* 0x00000020fff57424 */ /* 0x000fe200078e00ff */
[----:B------:R-:W-:Y:S01]  /*12a10*/  UIADD3 UR38, UP0, UPT, UR38, -0x80, URZ ;  /* 0xffffff8026267890 */ /* 0x000fe2000ff1e0ff */
[----:B------:R-:W-:Y:S01]  /*12a20*/  IMAD.WIDE.U32 R2, R248, UR8, R2 ;  /* 0x00000008f8027c25 */ /* 0x000fe2000f8e0002 */
[----:B------:R-:W-:-:S02]  /*12a30*/  SEL R237, R237, 0xffffffc0, !P6 ;  /* 0xffffffc0eded7807 */ /* 0x000fc40007000000 */
[----:B------:R-:W-:Y:S01]  /*12a40*/  SEL R245, R245, 0xffffffe0, !P0 ;  /* 0xffffffe0f5f57807 */ /* 0x000fe20004000000 */
[----:B------:R-:W-:Y:S01]  /*12a50*/  IMAD.MOV.U32 R170, RZ, RZ, R164 ;  /* 0x000000ffffaa7224 */ /* 0x000fe200078e00a4 */
[----:B------:R-:W-:Y:S01]  /*12a60*/  UIADD3.X UR24, UPT, UPT, UR24, -0x1, URZ, UP0, !UPT ;  /* 0xffffffff18187890 */ /* 0x000fe200087fe4ff */
[----:B------:R-:W-:Y:S02]  /*12a70*/  IMAD.MOV.U32 R169, RZ, RZ, R166 ;  /* 0x000000ffffa97224 */ /* 0x000fe400078e00a6 */
[----:B------:R-:W-:Y:S02]  /*12a80*/  IMAD.MOV.U32 R165, RZ, RZ, R167 ;  /* 0x000000ffffa57224 */ /* 0x000fe400078e00a7 */
[C---:B-1----:R-:W-:Y:S01]  /*12a90*/  IMAD.SHL.U32 R246, R6.reuse, 0x8, RZ ;  /* 0x0000000806f67824 */ /* 0x042fe200078e00ff */
[----:B------:R-:W-:Y:S01]  /*12aa0*/  SHF.R.U32.HI R171, RZ, 0x1, R6 ;  /* 0x00000001ffab7819 */ /* 0x000fe20000011606 */
[----:B------:R-:W-:-:S05]  /*12ab0*/  IMAD.SHL.U32 R5, R6, 0x40, RZ ;  /* 0x0000004006057824 */ /* 0x000fca00078e00ff */
[----:B------:R-:W-:Y:S01]  /*12ac0*/  LOP3.LUT R241, R5, 0x200, RZ, 0xc0, !PT ;  /* 0x0000020005f17812 */ /* 0x000fe200078ec0ff */
[----:B--2---:R-:W-:Y:S01]  /*12ad0*/  IMAD.IADD R3, R0, 0x1, R3 ;  /* 0x0000000100037824 */ /* 0x004fe200078e0203 */
[----:B------:R-:W-:Y:S01]  /*12ae0*/  MOV R0, UR4 ;  /* 0x0000000400007c02 */ /* 0x000fe20008000f00 */
[----:B------:R-:W-:Y:S01]  /*12af0*/  UIMAD UR4, UR27, UR4, URZ ;  /* 0x000000041b0472a4 */ /* 0x000fe2000f8e02ff */
[----:B---3--:R-:W-:Y:S01]  /*12b00*/  LOP3.LUT R246, R4, 0x1e00, R246, 0xf8, !PT ;  /* 0x00001e0004f67812 */ /* 0x008fe200078ef8f6 */
[----:B------:R-:W-:Y:S02]  /*12b10*/  IMAD.SHL.U32 R4, R6, 0x20, RZ ;  /* 0x0000002006047824 */ /* 0x000fe400078e00ff */
[----:B------:R-:W-:Y:S01]  /*12b20*/  UIMAD UR4, UR16, UR5, UR4 ;  /* 0x00000005100472a4 */ /* 0x000fe2000f8e0204 */
[----:B------:R-:W-:Y:S01]  /*12b30*/  IMAD.WIDE.U32 R2, R0, UR16, R2 ;  /* 0x0000001000027c25 */ /* 0x000fe2000f8e0002 */
[----:B------:R-:W1:Y:S01]  /*12b40*/  S2UR UR5, SR_CgaCtaId ;  /* 0x00000000000579c3 */ /* 0x000e620000008800 */
[----:B----4-:R-:W-:-:S02]  /*12b50*/  LOP3.LUT R0, R7, 0x1c0, R5, 0xf8, !PT ;  /* 0x000001c007007812 */ /* 0x010fc400078ef805 */
[----:B------:R-:W-:Y:S02]  /*12b60*/  LOP3.LUT R241, R241, 0x7c00, R4, 0xf8, !PT ;  /* 0x00007c00f1f17812 */ /* 0x000fe400078ef804 */
[----:B------:R-:W-:Y:S01]  /*12b70*/  IADD3 R4, P1, PT, R7, R2, RZ ;  /* 0x0000000207047210 */ /* 0x000fe20007f3e0ff */
[----:B------:R-:W-:Y:S01]  /*12b80*/  IMAD.U32 R2, RZ, RZ, UR10 ;  /* 0x0000000aff027e24 */ /* 0x000fe2000f8e00ff */
[C---:B------:R-:W-:Y:S01]  /*12b90*/  LOP3.LUT R236, R0.reuse, 0x8, R6, 0x78, !PT ;  /* 0x0000000800ec7812 */ /* 0x040fe200078e7806 */
[----:B------:R-:W-:Y:S01]  /*12ba0*/  USHF.L.U64.HI UR10, UR8, 0x5, UR9 ;  /* 0x00000005080a7899 */ /* 0x000fe20008010209 */
[----:B------:R-:W-:Y:S01]  /*12bb0*/  LOP3.LUT R171, R0, 0x8, R171, 0x78, !PT ;  /* 0x0000000800ab7812 */ /* 0x000fe200078e78ab */
[C---:B------:R-:W-:Y:S01]  /*12bc0*/  IMAD.SHL.U32 R248, R4.reuse, 0x2, RZ ;  /* 0x0000000204f87824 */ /* 0x040fe200078e00ff */
[----:B------:R-:W-:Y:S01]  /*12bd0*/  IADD3.X R0, PT, PT, R3, UR4, RZ, P1, !PT ;  /* 0x0000000403007c10 */ /* 0x000fe20008ffe4ff */
[----:B------:R-:W-:Y:S01]  /*12be0*/  UIMAD UR4, UR18, UR9, UR11 ;  /* 0x00000009120472a4 */ /* 0x000fe2000f8e020b */
[----:B------:R-:W-:Y:S01]  /*12bf0*/  IMAD.U32 R3, RZ, RZ, UR11 ;  /* 0x0000000bff037e24 */ /* 0x000fe2000f8e00ff */
[----:B------:R-:W-:Y:S01]  /*12c00*/  LOP3.LUT R241, R241, R171, RZ, 0xfc, !PT ;  /* 0x000000abf1f17212 */ /* 0x000fe200078efcff */
[----:B------:R-:W-:Y:S01]  /*12c10*/  USHF.L.U32 UR11, UR8, 0x5, URZ ;  /* 0x00000005080b7899 */ /* 0x000fe200080006ff */
[----:B------:R-:W-:Y:S01]  /*12c20*/  SHF.L.U64.HI R3, R4, 0x1, R0 ;  /* 0x0000000104037819 */ /* 0x000fe20000010200 */
[----:B------:R-:W-:Y:S01]  /*12c30*/  USHF.L.U64.HI UR9, UR8, 0x7, UR9 ;  /* 0x0000000708097899 */ /* 0x000fe20008010209 */
[----:B------:R-:W-:Y:S01]  /*12c40*/  MOV R4, UR4 ;  /* 0x0000000400047c02 */ /* 0x000fe20008000f00 */
[----:B------:R-:W-:Y:S01]  /*12c50*/  USHF.L.U32 UR8, UR8, 0x7, URZ ;  /* 0x0000000708087899 */ /* 0x000fe200080006ff */
[C---:B------:R-:W-:Y:S01]  /*12c60*/  LEA R248, P1, R2.reuse, R248, 0x7 ;  /* 0x000000f802f87211 */ /* 0x040fe200078238ff */
[----:B------:R-:W-:Y:S01]  /*12c70*/  UIADD3 UR18, UPT, UPT, UR18, 0x1, URZ ;  /* 0x0000000112127890 */ /* 0x000fe2000fffe0ff */
[----:B------:R-:W-:Y:S01]  /*12c80*/  LOP3.LUT R171, R171, 0x200, R5, 0xf8, !PT ;  /* 0x00000200abab7812 */ /* 0x000fe200078ef805 */
[----:B------:R-:W2:Y:S01]  /*12c90*/  LDCU UR4, c[0x0][0x45c] ;  /* 0x00008b80ff0477ac */ /* 0x000ea20008000800 */
[----:B------:R-:W-:Y:S01]  /*12ca0*/  LEA.HI.X R2, R2, R3, R4, 0x7, P1 ;  /* 0x0000000302027211 */ /* 0x000fe200008f3c04 */
[----:B------:R-:W-:Y:S01]  /*12cb0*/  IMAD.MOV.U32 R3, RZ, RZ, R168 ;  /* 0x000000ffff037224 */ /* 0x000fe200078e00a8 */
[----:B------:R-:W-:Y:S01]  /*12cc0*/  IADD3 R248, P1, PT, R248, UR6, RZ ;  /* 0x00000006f8f87c10 */ /* 0x000fe2000ff3e0ff */
[----:B------:R-:W-:Y:S01]  /*12cd0*/  UMOV UR6, 0x400 ;  /* 0x0000040000067882 */ /* 0x000fe20000000000 */
[----:B------:R-:W-:Y:S01]  /*12ce0*/  LOP3.LUT R0, R5, 0x400, RZ, 0xc0, !PT ;  /* 0x0000040005007812 */ /* 0x000fe200078ec0ff */
[----:B-1----:R-:W-:Y:S01]  /*12cf0*/  ULEA UR5, UR5, UR6, 0x18 ;  /* 0x0000000605057291 */ /* 0x002fe2000f8ec0ff */
[----:B------:R-:W-:-:S03]  /*12d00*/  IADD3.X R247, PT, PT, R2, UR7, RZ, P1, !PT ;  /* 0x0000000702f77c10 */ /* 0x000fc60008ffe4ff */
[----:B------:R-:W-:Y:S02]  /*12d10*/  IMAD R236, R236, 0x2, R0 ;  /* 0x00000002ecec7824 */ /* 0x000fe400078e0200 */
[----:B------:R-:W-:Y:S02]  /*12d20*/  LEA R171, R171, UR5, 0x1 ;  /* 0x00000005abab7c11 */ /* 0x000fe4000f8e08ff */
[----:B------:R-:W-:Y:S01]  /*12d30*/  LEA R241, R241, UR5, 0x1 ;  /* 0x00000005f1f17c11 */ /* 0x000fe2000f8e08ff */
[----:B------:R-:W-:Y:S01]  /*12d40*/  VIADD R239, R236, UR5 ;  /* 0x00000005ecef7c36 */ /* 0x000fe20008000000 */
[C---:B------:R-:W-:Y:S01]  /*12d50*/  IADD3 R0, PT, PT, R171.reuse, 0xc040, RZ ;  /* 0x0000c040ab007810 */ /* 0x040fe20007ffe0ff */
[----:B------:R-:W-:Y:S01]  /*12d60*/  VIADD R2, R171, 0xc000 ;  /* 0x0000c000ab027836 */ /* 0x000fe20000000000 */
[----:B------:R-:W-:Y:S01]  /*12d70*/  LEA R246, R246, UR5, 0x1 ;  /* 0x00000005f6f67c11 */ /* 0x000fe2000f8e08ff */
[----:B------:R-:W-:Y:S01]  /*12d80*/  IMAD.IADD R242, R237, 0x1, R241 ;  /* 0x00000001edf27824 */ /* 0x000fe200078e02f1 */
[C---:B------:R-:W-:Y:S01]  /*12d90*/  IADD3 R237, PT, PT, R239.reuse, R237, RZ ;  /* 0x000000edefed7210 */ /* 0x040fe20007ffe0ff */
[----:B------:R-:W-:Y:S01]  /*12da0*/  IMAD.IADD R239, R239, 0x1, R245 ;  /* 0x00000001efef7824 */ /* 0x000fe200078e02f5 */
[----:B------:R1:W-:Y:S01]  /*12db0*/  STL [R1+0x24], R2 ;  /* 0x0000240201007387 */ /* 0x0003e20000100800 */
[----:B------:R-:W-:-:S02]  /*12dc0*/  IMAD.IADD R243, R245, 0x1, R241 ;  /* 0x00000001f5f37824 */ /* 0x000fc400078e02f1 */
[C---:B------:R-:W-:Y:S01]  /*12dd0*/  IMAD.IADD R238, R245.reuse, 0x1, R171 ;  /* 0x00000001f5ee7824 */ /* 0x040fe200078e02ab */
[----:B------:R1:W-:Y:S01]  /*12de0*/  STL [R1+0x20], R0 ;  /* 0x0000200001007387 */ /* 0x0003e20000100800 */
[C---:B------:R-:W-:Y:S02]  /*12df0*/  IMAD.IADD R240, R245.reuse, 0x1, R237 ;  /* 0x00000001f5f07824 */ /* 0x040fe400078e02ed */
[----:B------:R-:W-:Y:S01]  /*12e00*/  IMAD.IADD R244, R245, 0x1, R242 ;  /* 0x00000001f5f47824 */ /* 0x000fe200078e02f2 */
[----:B--2---:R-:W-:Y:S06]  /*12e10*/  BRA `(.L_x_96) ;  /* 0x0000000000847947 */ /* 0x004fec0003800000 */
.L_x_98:
[----:B------:R-:W1:Y:S01]  /*12e20*/  LDC.64 R204, c[0x0][0x3b8] ;  /* 0x0000ee00ffcc7b82 */ /* 0x000e620000000a00 */
[----:B------:R-:W-:Y:S06]  /*12e30*/  UIADD3 UR6, UPT, UPT, UR18, -0x2, URZ ;  /* 0xfffffffe12067890 */ /* 0x000fec000fffe0ff */
[C---:B-1----:R-:W-:Y:S01]  /*12e40*/  IMAD.WIDE.U32 R166, R204.reuse, UR6, RZ ;  /* 0x00000006cca67c25 */ /* 0x042fe2000f8e00ff */
[C---:B------:R-:W-:Y:S03]  /*12e50*/  SHF.L.U64.HI R207, R204.reuse, 0x4, R205 ;  /* 0x00000004cccf7819 */ /* 0x040fe600000102cd */
[----:B------:R-:W-:Y:S01]  /*12e60*/  IMAD.SHL.U32 R164, R204, 0x10, RZ ;  /* 0x00000010cca47824 */ /* 0x000fe200078e00ff */
[C---:B------:R-:W-:Y:S01]  /*12e70*/  LEA R208, P2, R166.reuse, R250, 0x7 ;  /* 0x000000faa6d07211 */ /* 0x040fe200078438ff */
[----:B------:R-:W-:Y:S03]  /*12e80*/  IMAD R167, R205, UR6, R167 ;  /* 0x00000006cda77c24 */ /* 0x000fe6000f8e02a7 */
[C---:B------:R-:W-:Y:S02]  /*12e90*/  LEA R0, P0, R166.reuse, R164, 0x6 ;  /* 0x000000a4a6007211 */ /* 0x040fe400078030ff */
[C-C-:B------:R-:W-:Y:S02]  /*12ea0*/  LEA.HI.X R209, R166.reuse, R249, R167.reuse, 0x7, P2 ;  /* 0x000000f9a6d17211 */ /* 0x140fe400010f3ca7 */
[----:B------:R-:W-:Y:S02]  /*12eb0*/  LEA.HI.X R2, R166, R207, R167, 0x6, P0 ;  /* 0x000000cfa6027211 */ /* 0x000fe400000f34a7 */
[----:B------:R-:W-:Y:S01]  /*12ec0*/  IADD3 R164, P0, PT, R164, R0, RZ ;  /* 0x00000000a4a47210 */ /* 0x000fe20007f1e0ff */
[----:B------:R-:W-:Y:S01]  /*12ed0*/  @!PT LDS RZ, [RZ] ;  /* 0x00000000fffff984 */ /* 0x000fe20000000800 */
[----:B------:R-:W-:Y:S01]  /*12ee0*/  @!PT LDS RZ, [RZ] ;  /* 0x00000000fffff984 */ /* 0x000fe20000000800 */
[----:B------:R-:W-:Y:S01]  /*12ef0*/  @!PT LDS RZ, [RZ] ;  /* 0x00000000fffff984 */ /* 0x000fe20000000800 */
[----:B------:R1:W-:Y:S01]  /*12f00*/  LDGSTS.E.BYPASS.LTC128B.128 [R246+0x8000], desc[UR14][R208.64] ;  /* 0x08000000d0f67fae */ /* 0x0003e2000b981a0e */
[----:B------:R-:W-:Y:S02]  /*12f10*/  LEA R206, P2, R0, R250, 0x1 ;  /* 0x000000fa00ce7211 */ /* 0x000fe400078408ff */
[----:B------:R-:W-:Y:S01]  /*12f20*/  LEA R168, P1, R204, R0, 0x5 ;  /* 0x00000000cca87211 */ /* 0x000fe200078228ff */
[----:B------:R1:W-:Y:S01]  /*12f30*/  LDGSTS.E.BYPASS.LTC128B.128 [R246+0xa000], desc[UR14][R208.64+0x80] ;  /* 0x0a000080d0f67fae */ /* 0x0003e2000b981a0e */
[--C-:B------:R-:W-:Y:S01]  /*12f40*/  IMAD.X R167, R207, 0x1, R2.reuse, P0 ;  /* 0x00000001cfa77824 */ /* 0x100fe200000e0602 */
        /* <DEDUP_REMOVED lines=14> */
.L_x_96:
        /* <DEDUP_REMOVED lines=226> */
.L_x_97:
[----:B------:R-:W2:Y:S01]  /*13e50*/  SHFL.BFLY PT, R168, R210, 0x2, 0x1f ;  /* 0x0c401f00d2a87f89 */ /* 0x000ea200000e0000 */
[----:B-1----:R-:W-:Y:S01]  /*13e60*/  FMNMX3.FTZ R166, R213, R66, R67, !PT ;  /* 0x00000042d5a67276 */ /* 0x002fe20007810043 */
[----:B------:R-:W-:Y:S01]  /*13e70*/  UIADD3 UR18, UPT, UPT, UR18, -0x1, URZ ;  /* 0xffffffff12127890 */ /* 0x000fe2000fffe0ff */
[----:B------:R-:W-:Y:S05]  /*13e80*/  FMNMX3.FTZ R2, R212, R44, R45, !PT ;  /* 0x0000002cd4027276 */ /* 0x000fea000781002d */
[----:B------:R-:W3:Y:S01]  /*13e90*/  LDL R232, [R1+0x24] ;  /* 0x0000240001e87983 */ /* 0x000ee20000100800 */
[----:B------:R-:W-:Y:S01]  /*13ea0*/  FMNMX3.FTZ R0, R214, R42, R43, !PT ;  /* 0x0000002ad6007276 */ /* 0x000fe2000781002b */
[----:B------:R-:W-:Y:S01]  /*13eb0*/  UISETP.NE.AND UP0, UPT, UR18, URZ, UPT ;  /* 0x000000ff1200728c */ /* 0x000fe2000bf05270 */
[----:B------:R-:W-:Y:S01]  /*13ec0*/  FMNMX3.FTZ R2, R2, R56, R57, !PT ;  /* 0x0000003802027276 */ /* 0x000fe20007810039 */
[----:B------:R-:W1:Y:S01]  /*13ed0*/  SHFL.BFLY PT, R205, R166, 0x2, 0x1f ;  /* 0x0c401f00a6cd7f89 */ /* 0x000e6200000e0000 */
[----:B------:R-:W-:Y:S02]  /*13ee0*/  FMNMX3.FTZ R0, R0, R46, R47, !PT ;  /* 0x0000002e00007276 */ /* 0x000fe4000781002f */
[----:B------:R-:W-:Y:S02]  /*13ef0*/  FMNMX3.FTZ R164, R2, R60, R61, !PT ;  /* 0x0000003c02a47276 */ /* 0x000fe4000781003d */
[----:B------:R-:W-:Y:S03]  /*13f00*/  FMNMX3.FTZ R0, R0, R58, R59, !PT ;  /* 0x0000003a00007276 */ /* 0x000fe6000781003b */
[----:B------:R-:W4:Y:S01]  /*13f10*/  SHFL.BFLY PT, R167, R164, 0x2, 0x1f ;  /* 0x0c401f00a4a77f89 */ /* 0x000f2200000e0000 */
[----:B------:R-:W-:Y:S07]  /*13f20*/  FMNMX3.FTZ R0, R0, R62, R63, !PT ;  /* 0x0000003e00007276 */ /* 0x000fee000781003f */
[----:B------:R-:W5:Y:S01]  /*13f30*/  SHFL.BFLY PT, R2, R0, 0x2, 0x1f ;  /* 0x0c401f0000027f89 */ /* 0x000f6200000e0000 */
[----:B--2---:R-:W-:Y:S07]  /*13f40*/  FMNMX.FTZ R168, R210, R168, !PT ;  /* 0x000000a8d2a87209 */ /* 0x004fee0007810000 */
[----:B------:R-:W-:Y:S01]  /*13f50*/  LDSM.16.MT88.4 R208, [R238+0xc000] ;  /* 0x00c00000eed0783b */ /* 0x000fe20000004200 */
[----:B-1----:R-:W-:Y:S07]  /*13f60*/  FMNMX.FTZ R207, R166, R205, !PT ;  /* 0x000000cda6cf7209 */ /* 0x002fee0007810000 */
[----:B------:R-:W1:Y:S08]  /*13f70*/  SHFL.BFLY PT, R204, R168, 0x1, 0x1f ;  /* 0x0c201f00a8cc7f89 */ /* 0x000e7000000e0000 */
[----:B------:R-:W2:Y:S01]  /*13f80*/  SHFL.BFLY PT, R205, R207, 0x1, 0x1f ;  /* 0x0c201f00cfcd7f89 */ /* 0x000ea200000e0000 */
[----:B----4-:R-:W-:Y:S07]  /*13f90*/  FMNMX.FTZ R166, R164, R167, !PT ;  /* 0x000000a7a4a67209 */ /* 0x010fee0007810000 */
[----:B------:R-:W4:Y:S01]  /*13fa0*/  SHFL.BFLY PT, R206, R166, 0x1, 0x1f ;  /* 0x0c201f00a6ce7f89 */ /* 0x000f2200000e0000 */
[----:B-----5:R-:W-:Y:S07]  /*13fb0*/  FMNMX.FTZ R2, R0, R2, !PT ;  /* 0x0000000200027209 */ /* 0x020fee0007810000 */
[----:B------:R-:W5:Y:S01]  /*13fc0*/  SHFL.BFLY PT, R164, R2, 0x1, 0x1f ;  /* 0x0c201f0002a47f89 */ /* 0x000f6200000e0000 */
[----:B-1----:R-:W-:Y:S02]  /*13fd0*/  FMNMX.FTZ R168, R168, R204, !PT ;  /* 0x000000cca8a87209 */ /* 0x002fe40007810000 */
[----:B--2---:R-:W-:Y:S03]  /*13fe0*/  FMNMX.FTZ R167, R207, R205, !PT ;  /* 0x000000cdcfa77209 */ /* 0x004fe60007810000 */
[C---:B------:R-:W-:Y:S01]  /*13ff0*/  FADD.FTZ R0, -R168.reuse, R3 ;  /* 0x00000003a8007221 */ /* 0x040fe20000010100 */
[C---:B------:R-:W-:Y:S01]  /*14000*/  FMUL.FTZ R212, R168.reuse, UR4 ;  /* 0x00000004a8d47c20 */ /* 0x040fe20008410000 */
[----:B------:R-:W-:Y:S02]  /*14010*/  FSETP.NEU.FTZ.AND P0, PT, R168, -INF , PT ;  /* 0xff800000a800780b */ /* 0x000fe40003f1d000 */
[----:B------:R-:W-:Y:S01]  /*14020*/  FMUL.FTZ R3, R0, UR4 ;  /* 0x0000000400037c20 */ /* 0x000fe20008410000 */
[C---:B------:R-:W-:Y:S01]  /*14030*/  FADD.FTZ R0, -R167.reuse, R165 ;  /* 0x000000a5a7007221 */ /* 0x040fe20000010100 */
[----:B----4-:R-:W-:Y:S01]  /*14040*/  FMNMX.FTZ R166, R166, R206, !PT ;  /* 0x000000cea6a67209 */ /* 0x010fe20007810000 */
[C---:B------:R-:W-:Y:S01]  /*14050*/  FMUL.FTZ R213, R167.reuse, UR4 ;  /* 0x00000004a7d57c20 */ /* 0x040fe20008410000 */
[----:B------:R1:W2:Y:S01]  /*14060*/  MUFU.EX2 R165, R3 ;  /* 0x0000000300a57308 */ /* 0x0002a20000000800 */
[----:B------:R-:W-:Y:S01]  /*14070*/  FSEL R212, R212, RZ, P0 ;  /* 0x000000ffd4d47208 */ /* 0x000fe20000000000 */
[----:B------:R-:W4:Y:S01]  /*14080*/  LDSM.16.MT88.4 R204, [R171+0xc000] ;  /* 0x00c00000abcc783b */ /* 0x000f220000004200 */
[----:B------:R-:W-:Y:S01]  /*14090*/  FSETP.NEU.FTZ.AND P0, PT, R167, -INF , PT ;  /* 0xff800000a700780b */ /* 0x000fe20003f1d000 */
[----:B------:R-:W-:Y:S01]  /*140a0*/  FMUL.FTZ R214, R166, UR4 ;  /* 0x00000004a6d67c20 */ /* 0x000fe20008410000 */
[----:B-----5:R-:W-:Y:S01]  /*140b0*/  FMNMX.FTZ R164, R2, R164, !PT ;  /* 0x000000a402a47209 */ /* 0x020fe20007810000 */
        /* <DEDUP_REMOVED lines=14> */
[----:B------:R1:W3:Y:S01]  /*141a0*/  LDL R169, [R1+0x20] ;  /* 0x0000200001a97983 */ /* 0x0002e20000100800 */
[----:B------:R-:W-:Y:S01]  /*141b0*/  FFMA.FTZ R19, R19, UR4, -R213 ;  /* 0x0000000413137c23 */ /* 0x000fe200080108d5 */
[----:B------:R-:W-:Y:S01]  /*141c0*/  FMUL.FTZ R2, R0, UR4 ;  /* 0x0000000400027c20 */ /* 0x000fe20008410000 */
[----:B------:R-:W-:Y:S01]  /*141d0*/  FADD.FTZ R0, -R164, R170 ;  /* 0x000000aaa4007221 */ /* 0x000fe20000010100 */
[----:B------:R-:W-:Y:S01]  /*141e0*/  FSEL R215, R215, RZ, P0 ;  /* 0x000000ffd7d77208 */ /* 0x000fe20000000000 */
[----:B------:R-:W5:Y:S01]  /*141f0*/  MUFU.EX2 R3, R3 ;  /* 0x0000000300037308 */ /* 0x000f620000000800 */
[--C-:B------:R-:W-:Y:S01]  /*14200*/  FFMA.FTZ R8, R8, UR4, -R214.reuse ;  /* 0x0000000408087c23 */ /* 0x100fe200080108d6 */
[----:B------:R-:W-:Y:S01]  /*14210*/  FMUL.FTZ R0, R0, UR4 ;  /* 0x0000000400007c20 */ /* 0x000fe20008410000 */
[--C-:B------:R-:W-:Y:S01]  /*14220*/  FFMA.FTZ R9, R9, UR4, -R214.reuse ;  /* 0x0000000409097c23 */ /* 0x100fe200080108d6 */
[--C-:B------:R-:W-:Y:S01]  /*14230*/  FFMA.FTZ R10, R10, UR4, -R215.reuse ;  /* 0x000000040a0a7c23 */ /* 0x100fe200080108d7 */
[--C-:B------:R-:W-:Y:S01]  /*14240*/  FFMA.FTZ R11, R11, UR4, -R215.reuse ;  /* 0x000000040b0b7c23 */ /* 0x100fe200080108d7 */
[--C-:B------:R-:W-:Y:S01]  /*14250*/  FFMA.FTZ R12, R12, UR4, -R214.reuse ;  /* 0x000000040c0c7c23 */ /* 0x100fe200080108d6 */
[----:B------:R-:W-:Y:S03]  /*14260*/  FFMA.FTZ R13, R13, UR4, -R214 ;  /* 0x000000040d0d7c23 */ /* 0x000fe600080108d6 */
[----:B------:R4:W-:Y:S01]  /*14270*/  MUFU.EX2 R219, R5 ;  /* 0x0000000500db7308 */ /* 0x0009e20000000800 */
[--C-:B------:R-:W-:Y:S01]  /*14280*/  FFMA.FTZ R14, R14, UR4, -R215.reuse ;  /* 0x000000040e0e7c23 */ /* 0x100fe200080108d7 */
[----:B------:R-:W-:Y:S01]  /*14290*/  FFMA.FTZ R15, R15, UR4, -R215 ;  /* 0x000000040f0f7c23 */ /* 0x000fe200080108d7 */
[C---:B--2---:R-:W-:Y:S01]  /*142a0*/  FMUL.FTZ R68, R165.reuse, R68 ;  /* 0x00000044a5447220 */ /* 0x044fe20000410000 */
[C---:B------:R-:W-:Y:S01]  /*142b0*/  FMUL.FTZ R69, R165.reuse, R69 ;  /* 0x00000045a5457220 */ /* 0x040fe20000410000 */
[C---:B------:R-:W-:Y:S01]  /*142c0*/  FMUL.FTZ R80, R165.reuse, R80 ;  /* 0x00000050a5507220 */ /* 0x040fe20000410000 */
[C---:B------:R-:W-:Y:S01]  /*142d0*/  FMUL.FTZ R81, R165.reuse, R81 ;  /* 0x00000051a5517220 */ /* 0x040fe20000410000 */
[----:B------:R-:W-:Y:S03]  /*142e0*/  FMUL.FTZ R84, R165, R84 ;  /* 0x00000054a5547220 */ /* 0x000fe60000410000 */
[----:B------:R2:W-:Y:S01]  /*142f0*/  MUFU.EX2 R222, R6 ;  /* 0x0000000600de7308 */ /* 0x0005e20000000800 */
[C---:B-----5:R-:W-:Y:S01]  /*14300*/  FMUL.FTZ R70, R3.reuse, R70 ;  /* 0x0000004603467220 */ /* 0x060fe20000410000 */
[C---:B------:R-:W-:Y:S01]  /*14310*/  FMUL.FTZ R71, R3.reuse, R71 ;  /* 0x0000004703477220 */ /* 0x040fe20000410000 */
[C---:B------:R-:W-:Y:S01]  /*14320*/  FMUL.FTZ R82, R3.reuse, R82 ;  /* 0x0000005203527220 */ /* 0x040fe20000410000 */
[----:B------:R-:W-:Y:S01]  /*14330*/  FMUL.FTZ R83, R3, R83 ;  /* 0x0000005303537220 */ /* 0x000fe20000410000 */
[----:B------:R-:W-:Y:S01]  /*14340*/  FMUL.FTZ R85, R165, R85 ;  /* 0x00000055a5557220 */ /* 0x000fe20000410000 */
[C---:B------:R-:W-:Y:S01]  /*14350*/  FMUL.FTZ R86, R3.reuse, R86 ;  /* 0x0000005603567220 */ /* 0x040fe20000410000 */
[----:B------:R-:W-:Y:S03]  /*14360*/  FMUL.FTZ R87, R3, R87 ;  /* 0x0000005703577220 */ /* 0x000fe60000410000 */
[----:B------:R5:W1:Y:S01]  /*14370*/  MUFU.EX2 R218, R7 ;  /* 0x0000000700da7308 */ /* 0x000a620000000800 */
[C---:B----4-:R-:W-:Y:S01]  /*14380*/  FMUL.FTZ R5, R165.reuse, R177 ;  /* 0x000000b1a5057220 */ /* 0x050fe20000410000 */
[C---:B------:R-:W-:Y:S01]  /*14390*/  FMUL.FTZ R96, R165.reuse, R96 ;  /* 0x00000060a5607220 */ /* 0x040fe20000410000 */
[----:B------:R-:W-:Y:S01]  /*143a0*/  FMUL.FTZ R97, R165, R97 ;  /* 0x00000061a5617220 */ /* 0x000fe20000410000 */
[C---:B------:R-:W-:Y:S01]  /*143b0*/  FMUL.FTZ R98, R3.reuse, R98 ;  /* 0x0000006203627220 */ /* 0x040fe20000410000 */
[----:B------:R-:W-:Y:S01]  /*143c0*/  FMUL.FTZ R99, R3, R99 ;  /* 0x0000006303637220 */ /* 0x000fe20000410000 */
[C---:B------:R-:W-:Y:S01]  /*143d0*/  FMUL.FTZ R100, R165.reuse, R100 ;  /* 0x00000064a5647220 */ /* 0x040fe20000410000 */
[----:B------:R-:W-:Y:S03]  /*143e0*/  FMUL.FTZ R101, R165, R101 ;  /* 0x00000065a5657220 */ /* 0x000fe60000410000 */
[----:B------:R4:W4:Y:S01]  /*143f0*/  MUFU.EX2 R231, R4 ;  /* 0x0000000400e77308 */ /* 0x0009220000000800 */
[C---:B--2---:R-:W-:Y:S01]  /*14400*/  FMUL.FTZ R6, R3.reuse, R178 ;  /* 0x000000b203067220 */ /* 0x044fe20000410000 */
[C---:B------:R-:W-:Y:S01]  /*14410*/  FMUL.FTZ R102, R3.reuse, R102 ;  /* 0x0000006603667220 */ /* 0x040fe20000410000 */
[----:B------:R-:W-:Y:S01]  /*14420*/  FMUL.FTZ R103, R3, R103 ;  /* 0x0000006703677220 */ /* 0x000fe20000410000 */
[C---:B------:R-:W-:Y:S01]  /*14430*/  FMUL.FTZ R112, R165.reuse, R112 ;  /* 0x00000070a5707220 */ /* 0x040fe20000410000 */
[----:B------:R-:W-:Y:S01]  /*14440*/  FMUL.FTZ R113, R165, R113 ;  /* 0x00000071a5717220 */ /* 0x000fe20000410000 */
[C---:B------:R-:W-:Y:S01]  /*14450*/  FMUL.FTZ R114, R3.reuse, R114 ;  /* 0x0000007203727220 */ /* 0x040fe20000410000 */
[C---:B------:R-:W-:Y:S03]  /*14460*/  FMUL.FTZ R115, R3.reuse, R115 ;  /* 0x0000007303737220 */ /* 0x040fe60000410000 */
[----:B------:R2:W-:Y:S01]  /*14470*/  MUFU.EX2 R216, R16 ;  /* 0x0000001000d87308 */ /* 0x0005e20000000800 */
[----:B-----5:R-:W-:Y:S01]  /*14480*/  FMUL.FTZ R7, R3, R179 ;  /* 0x000000b303077220 */ /* 0x020fe20000410000 */
[----:B-1----:R-:W-:Y:S01]  /*14490*/  F2FP.F16.F32.PACK_AB R177, R218, R222 ;  /* 0x000000dedab1723e */ /* 0x002fe200000000ff */
[C---:B------:R-:W-:Y:S01]  /*144a0*/  FMUL.FTZ R116, R165.reuse, R116 ;  /* 0x00000074a5747220 */ /* 0x040fe20000410000 */
[----:B------:R-:W-:Y:S01]  /*144b0*/  FMUL.FTZ R117, R165, R117 ;  /* 0x00000075a5757220 */ /* 0x000fe20000410000 */
[C---:B------:R-:W-:Y:S01]  /*144c0*/  FMUL.FTZ R118, R3.reuse, R118 ;  /* 0x0000007603767220 */ /* 0x040fe20000410000 */
[----:B------:R-:W-:Y:S01]  /*144d0*/  FMUL.FTZ R119, R3, R119 ;  /* 0x0000007703777220 */ /* 0x000fe20000410000 */
[C---:B------:R-:W-:Y:S03]  /*144e0*/  FMUL.FTZ R128, R165.reuse, R128 ;  /* 0x00000080a5807220 */ /* 0x040fe60000410000 */
[----:B------:R-:W1:Y:S01]  /*144f0*/  MUFU.EX2 R225, R17 ;  /* 0x0000001100e17308 */ /* 0x000e620000000800 */
[----:B----4-:R-:W-:Y:S01]  /*14500*/  FMUL.FTZ R4, R165, R176 ;  /* 0x000000b0a5047220 */ /* 0x010fe20000410000 */
[----:B------:R-:W-:Y:S01]  /*14510*/  F2FP.F16.F32.PACK_AB R176, R219, R231 ;  /* 0x000000e7dbb0723e */ /* 0x000fe200000000ff */
[----:B------:R-:W-:Y:S01]  /*14520*/  FMUL.FTZ R129, R165, R129 ;  /* 0x00000081a5817220 */ /* 0x000fe20000410000 */
[C---:B------:R-:W-:Y:S01]  /*14530*/  FMUL.FTZ R130, R3.reuse, R130 ;  /* 0x0000008203827220 */ /* 0x040fe20000410000 */
[----:B------:R-:W-:Y:S01]  /*14540*/  FMUL.FTZ R131, R3, R131 ;  /* 0x0000008303837220 */ /* 0x000fe20000410000 */
[C---:B------:R-:W-:Y:S01]  /*14550*/  FMUL.FTZ R132, R165.reuse, R132 ;  /* 0x00000084a5847220 */ /* 0x040fe20000410000 */
[C---:B------:R-:W-:Y:S03]  /*14560*/  FMUL.FTZ R133, R165.reuse, R133 ;  /* 0x00000085a5857220 */ /* 0x040fe60000410000 */
[----:B------:R4:W-:Y:S01]  /*14570*/  MUFU.EX2 R223, R18 ;  /* 0x0000001200df7308 */ /* 0x0009e20000000800 */
[----:B--2---:R-:W-:Y:S01]  /*14580*/  FMUL.FTZ R16, R165, R184 ;  /* 0x000000b8a5107220 */ /* 0x004fe20000410000 */
[C---:B------:R-:W-:Y:S01]  /*14590*/  FMUL.FTZ R134, R3.reuse, R134 ;  /* 0x0000008603867220 */ /* 0x040fe20000410000 */
[----:B------:R-:W-:Y:S01]  /*145a0*/  FMUL.FTZ R135, R3, R135 ;  /* 0x0000008703877220 */ /* 0x000fe20000410000 */
[--C-:B------:R-:W-:Y:S01]  /*145b0*/  FFMA.FTZ R20, R20, UR4, -R212.reuse ;  /* 0x0000000414147c23 */ /* 0x100fe200080108d4 */
[--C-:B------:R-:W-:Y:S01]  /*145c0*/  FFMA.FTZ R21, R21, UR4, -R212.reuse ;  /* 0x0000000415157c23 */ /* 0x100fe200080108d4 */
[--C-:B------:R-:W-:Y:S01]  /*145d0*/  FFMA.FTZ R22, R22, UR4, -R213.reuse ;  /* 0x0000000416167c23 */ /* 0x100fe200080108d5 */
[--C-:B------:R-:W-:Y:S03]  /*145e0*/  FFMA.FTZ R32, R32, UR4, -R212.reuse ;  /* 0x0000000420207c23 */ /* 0x100fe600080108d4 */
[----:B------:R-:W2:Y:S01]  /*145f0*/  MUFU.EX2 R228, R19 ;  /* 0x0000001300e47308 */ /* 0x000ea20000000800 */
[----:B-1----:R-:W-:Y:S01]  /*14600*/  F2FP.F16.F32.PACK_AB R178, R225, R216 ;  /* 0x000000d8e1b2723e */ /* 0x002fe200000000ff */
[----:B------:R-:W-:Y:S01]  /*14610*/  FMUL.FTZ R17, R165, R185 ;  /* 0x000000b9a5117220 */ /* 0x000fe20000410000 */
[--C-:B------:R-:W-:Y:S01]  /*14620*/  FFMA.FTZ R33, R33, UR4, -R212.reuse ;  /* 0x0000000421217c23 */ /* 0x100fe200080108d4 */
[--C-:B------:R-:W-:Y:S01]  /*14630*/  FFMA.FTZ R34, R34, UR4, -R213.reuse ;  /* 0x0000000422227c23 */ /* 0x100fe200080108d5 */
[--C-:B------:R-:W-:Y:S01]  /*14640*/  FFMA.FTZ R35, R35, UR4, -R213.reuse ;  /* 0x0000000423237c23 */ /* 0x100fe200080108d5 */
[C---:B------:R-:W-:Y:S01]  /*14650*/  FMUL.FTZ R144, R165.reuse, R144 ;  /* 0x00000090a5907220 */ /* 0x040fe20000410000 */
[----:B------:R-:W-:Y:S03]  /*14660*/  FMUL.FTZ R145, R165, R145 ;  /* 0x00000091a5917220 */ /* 0x000fe60000410000 */
[----:B------:R-:W1:Y:S01]  /*14670*/  MUFU.EX2 R2, R2 ;  /* 0x0000000200027308 */ /* 0x000e620000000800 */
[C---:B----4-:R-:W-:Y:S01]  /*14680*/  FMUL.FTZ R18, R3.reuse, R186 ;  /* 0x000000ba03127220 */ /* 0x050fe20000410000 */
[C---:B------:R-:W-:Y:S01]  /*14690*/  FMUL.FTZ R146, R3.reuse, R146 ;  /* 0x0000009203927220 */ /* 0x040fe20000410000 */
[----:B------:R-:W-:Y:S01]  /*146a0*/  FMUL.FTZ R147, R3, R147 ;  /* 0x0000009303937220 */ /* 0x000fe20000410000 */
[--C-:B------:R-:W-:Y:S01]  /*146b0*/  FFMA.FTZ R36, R36, UR4, -R212.reuse ;  /* 0x0000000424247c23 */ /* 0x100fe200080108d4 */
[----:B------:R-:W-:Y:S01]  /*146c0*/  FFMA.FTZ R37, R37, UR4, -R212 ;  /* 0x0000000425257c23 */ /* 0x000fe200080108d4 */
[--C-:B------:R-:W-:Y:S01]  /*146d0*/  FFMA.FTZ R38, R38, UR4, -R213.reuse ;  /* 0x0000000426267c23 */ /* 0x100fe200080108d5 */
[----:B------:R-:W-:Y:S03]  /*146e0*/  FFMA.FTZ R39, R39, UR4, -R213 ;  /* 0x0000000427277c23 */ /* 0x000fe600080108d5 */
[----:B------:R-:W4:Y:S01]  /*146f0*/  MUFU.EX2 R0, R0 ;  /* 0x0000000000007308 */ /* 0x000f220000000800 */
[----:B--2---:R-:W-:Y:S01]  /*14700*/  F2FP.F16.F32.PACK_AB R179, R228, R223 ;  /* 0x000000dfe4b3723e */ /* 0x004fe200000000ff */
[----:B------:R-:W-:Y:S01]  /*14710*/  FMUL.FTZ R19, R3, R187 ;  /* 0x000000bb03137220 */ /* 0x000fe20000410000 */
[--C-:B------:R-:W-:Y:S01]  /*14720*/  FFMA.FTZ R40, R40, UR4, -R214.reuse ;  /* 0x0000000428287c23 */ /* 0x100fe200080108d6 */
[----:B------:R-:W-:Y:S01]  /*14730*/  FFMA.FTZ R41, R41, UR4, -R214 ;  /* 0x0000000429297c23 */ /* 0x000fe200080108d6 */
        /* <DEDUP_REMOVED lines=9> */
[----:B------:R1:W5:Y:S01]  /*147d0*/  MUFU.EX2 R217, R9 ;  /* 0x0000000900d97308 */ /* 0x0003620000000800 */
[C---:B----4-:R-:W-:Y:S01]  /*147e0*/  FMUL.FTZ R74, R0.reuse, R74 ;  /* 0x0000004a004a7220 */ /* 0x050fe20000410000 */
        /* <DEDUP_REMOVED lines=14> */
[----:B------:R2:W2:Y:S01]  /*148d0*/  MUFU.EX2 R227, R11 ;  /* 0x0000000b00e37308 */ /* 0x0004a20000000800 */
[C---:B-1----:R-:W-:Y:S01]  /*148e0*/  FMUL.FTZ R9, R2.reuse, R173 ;  /* 0x000000ad02097220 */ /* 0x042fe20000410000 */
[----:B-----5:R-:W-:Y:S01]  /*148f0*/  F2FP.F16.F32.PACK_AB R172, R217, R221 ;  /* 0x000000ddd9ac723e */ /* 0x020fe200000000ff */
[----:B------:R-:W-:Y:S01]  /*14900*/  FMUL.FTZ R105, R2, R105 ;  /* 0x0000006902697220 */ /* 0x000fe20000410000 */
[C---:B------:R-:W-:Y:S01]  /*14910*/  FMUL.FTZ R106, R0.reuse, R106 ;  /* 0x0000006a006a7220 */ /* 0x040fe20000410000 */
[----:B------:R-:W-:Y:S01]  /*14920*/  FMUL.FTZ R107, R0, R107 ;  /* 0x0000006b006b7220 */ /* 0x000fe20000410000 */
[C---:B------:R-:W-:Y:S01]  /*14930*/  FMUL.FTZ R108, R2.reuse, R108 ;  /* 0x0000006c026c7220 */ /* 0x040fe20000410000 */
[----:B------:R-:W-:Y:S03]  /*14940*/  FMUL.FTZ R109, R2, R109 ;  /* 0x0000006d026d7220 */ /* 0x000fe60000410000 */
[----:B------:R1:W-:Y:S01]  /*14950*/  MUFU.EX2 R226, R12 ;  /* 0x0000000c00e27308 */ /* 0x0003e20000000800 */
[C---:B----4-:R-:W-:Y:S01]  /*14960*/  FMUL.FTZ R10, R0.reuse, R174 ;  /* 0x000000ae000a7220 */ /* 0x050fe20000410000 */
[C---:B------:R-:W-:Y:S01]  /*14970*/  FMUL.FTZ R110, R0.reuse, R110 ;  /* 0x0000006e006e7220 */ /* 0x040fe20000410000 */
[----:B------:R-:W-:Y:S01]  /*14980*/  FMUL.FTZ R111, R0, R111 ;  /* 0x0000006f006f7220 */ /* 0x000fe20000410000 */
[C---:B------:R-:W-:Y:S01]  /*14990*/  FMUL.FTZ R120, R2.reuse, R120 ;  /* 0x0000007802787220 */ /* 0x040fe20000410000 */
[----:B------:R-:W-:Y:S01]  /*149a0*/  FMUL.FTZ R121, R2, R121 ;  /* 0x0000007902797220 */ /* 0x000fe20000410000 */
[C---:B------:R-:W-:Y:S01]  /*149b0*/  FMUL.FTZ R122, R0.reuse, R122 ;  /* 0x0000007a007a7220 */ /* 0x040fe20000410000 */
[C---:B------:R-:W-:Y:S03]  /*149c0*/  FMUL.FTZ R123, R0.reuse, R123 ;  /* 0x0000007b007b7220 */ /* 0x040fe60000410000 */
[----:B------:R-:W4:Y:S01]  /*149d0*/  MUFU.EX2 R229, R13 ;  /* 0x0000000d00e57308 */ /* 0x000f220000000800 */
[----:B--2---:R-:W-:Y:S01]  /*149e0*/  FMUL.FTZ R11, R0, R175 ;  /* 0x000000af000b7220 */ /* 0x004fe20000410000 */
[----:B------:R-:W-:Y:S01]  /*149f0*/  F2FP.F16.F32.PACK_AB R173, R227, R220 ;  /* 0x000000dce3ad723e */ /* 0x000fe200000000ff */
        /* <DEDUP_REMOVED lines=14> */
[----:B----4-:R-:W-:Y:S01]  /*14ae0*/  F2FP.F16.F32.PACK_AB R174, R229, R226 ;  /* 0x000000e2e5ae723e */ /* 0x010fe200000000ff */
        /* <DEDUP_REMOVED lines=8> */
[--C-:B------:R-:W-:Y:S01]  /*14b70*/  FFMA.FTZ R49, R49, UR4, -R212.reuse ;  /* 0x0000000431317c23 */ /* 0x100fe200080108d4 */
[--C-:B------:R-:W-:Y:S01]  /*14b80*/  FFMA.FTZ R50, R50, UR4, -R213.reuse ;  /* 0x0000000432327c23 */ /* 0x100fe200080108d5 */
[--C-:B------:R-:W-:Y:S01]  /*14b90*/  FFMA.FTZ R51, R51, UR4, -R213.reuse ;  /* 0x0000000433337c23 */ /* 0x100fe200080108d5 */
[--C-:B------:R-:W-:Y:S01]  /*14ba0*/  FFMA.FTZ R52, R52, UR4, -R212.reuse ;  /* 0x0000000434347c23 */ /* 0x100fe200080108d4 */
[----:B------:R-:W-:Y:S01]  /*14bb0*/  FFMA.FTZ R53, R53, UR4, -R212 ;  /* 0x0000000435357c23 */ /* 0x000fe200080108d4 */
[--C-:B------:R-:W-:Y:S03]  /*14bc0*/  FFMA.FTZ R54, R54, UR4, -R213.reuse ;  /* 0x0000000436367c23 */ /* 0x100fe600080108d5 */
[----:B------:R2:W-:Y:S01]  /*14bd0*/  MUFU.EX2 R251, R22 ;  /* 0x0000001600fb7308 */ /* 0x0005e20000000800 */
[----:B-1----:R-:W-:Y:S01]  /*14be0*/  F2FP.F16.F32.PACK_AB R175, R230, R224 ;  /* 0x000000e0e6af723e */ /* 0x002fe200000000ff */
[----:B------:R-:W-:Y:S01]  /*14bf0*/  FMUL.FTZ R15, R0, R183 ;  /* 0x000000b7000f7220 */ /* 0x000fe20000410000 */
[----:B------:R-:W-:Y:S01]  /*14c00*/  FFMA.FTZ R55, R55, UR4, -R213 ;  /* 0x0000000437377c23 */ /* 0x000fe200080108d5 */
[--C-:B------:R-:W-:Y:S01]  /*14c10*/  FFMA.FTZ R57, R57, UR4, -R214.reuse ;  /* 0x0000000439397c23 */ /* 0x100fe200080108d6 */
[--C-:B------:R-:W-:Y:S01]  /*14c20*/  FFMA.FTZ R58, R58, UR4, -R215.reuse ;  /* 0x000000043a3a7c23 */ /* 0x100fe200080108d7 */
[--C-:B------:R-:W-:Y:S01]  /*14c30*/  FFMA.FTZ R59, R59, UR4, -R215.reuse ;  /* 0x000000043b3b7c23 */ /* 0x100fe200080108d7 */
[C---:B------:R-:W-:Y:S01]  /*14c40*/  FMUL.FTZ R152, R165.reuse, R152 ;  /* 0x00000098a5987220 */ /* 0x040fe20000410000 */
[C---:B------:R-:W-:Y:S02]  /*14c50*/  HMMA.16816.F32 R8, R172.reuse, R204, R8 ;  /* 0x000000ccac08723c */ /* 0x040fe40000001808 */
[----:B------:R1:W-:Y:S02]  /*14c60*/  MUFU.EX2 R233, R32 ;  /* 0x0000002000e97308 */ /* 0x0003e40000000800 */
[C---:B----4-:R-:W-:Y:S01]  /*14c70*/  FMUL.FTZ R21, R165.reuse, R189 ;  /* 0x000000bda5157220 */ /* 0x050fe20000410000 */
[----:B------:R-:W-:Y:S01]  /*14c80*/  MOV R204, R231 ;  /* 0x000000e700cc7202 */ /* 0x000fe20000000f00 */
[----:B------:R-:W-:Y:S01]  /*14c90*/  FMUL.FTZ R153, R165, R153 ;  /* 0x00000099a5997220 */ /* 0x000fe20000410000 */
[C---:B------:R-:W-:Y:S01]  /*14ca0*/  FMUL.FTZ R154, R3.reuse, R154 ;  /* 0x0000009a039a7220 */ /* 0x040fe20000410000 */
[-C--:B------:R-:W-:Y:S04]  /*14cb0*/  HMMA.16816.F32 R12, R172, R206.reuse, R12 ;  /* 0x000000ceac0c723c */ /* 0x080fe8000000180c */
[----:B------:R4:W-:Y:S01]  /*14cc0*/  MUFU.EX2 R234, R33 ;  /* 0x0000002100ea7308 */ /* 0x0009e20000000800 */
[C---:B--2---:R-:W-:Y:S01]  /*14cd0*/  FMUL.FTZ R22, R3.reuse, R190 ;  /* 0x000000be03167220 */ /* 0x044fe20000410000 */
[----:B------:R-:W-:Y:S01]  /*14ce0*/  FMUL.FTZ R155, R3, R155 ;  /* 0x0000009b039b7220 */ /* 0x000fe20000410000 */
[C---:B------:R-:W-:Y:S01]  /*14cf0*/  FMUL.FTZ R156, R165.reuse, R156 ;  /* 0x0000009ca59c7220 */ /* 0x040fe20000410000 */
[----:B------:R-:W-:Y:S01]  /*14d00*/  FMUL.FTZ R157, R165, R157 ;  /* 0x0000009da59d7220 */ /* 0x000fe20000410000 */
[C---:B------:R-:W-:Y:S01]  /*14d10*/  FMUL.FTZ R158, R3.reuse, R158 ;  /* 0x0000009e039e7220 */ /* 0x040fe20000410000 */
[C---:B------:R-:W-:Y:S04]  /*14d20*/  HMMA.16816.F32 R16, R176.reuse, R206, R16 ;  /* 0x000000ceb010723c */ /* 0x040fe80000001810 */
[----:B------:R2:W-:Y:S01]  /*14d30*/  MUFU.EX2 R207, R20 ;  /* 0x0000001400cf7308 */ /* 0x0005e20000000800 */
[C---:B-1----:R-:W-:Y:S01]  /*14d40*/  FMUL.FTZ R32, R2.reuse, R192 ;  /* 0x000000c002207220 */ /* 0x042fe20000410000 */
[----:B------:R-:W-:Y:S01]  /*14d50*/  FMUL.FTZ R159, R3, R159 ;  /* 0x0000009f039f7220 */ /* 0x000fe20000410000 */
[C---:B------:R-:W-:Y:S01]  /*14d60*/  FMUL.FTZ R160, R2.reuse, R160 ;  /* 0x000000a002a07220 */ /* 0x040fe20000410000 */
[C---:B------:R-:W-:Y:S01]  /*14d70*/  FMUL.FTZ R161, R2.reuse, R161 ;  /* 0x000000a102a17220 */ /* 0x040fe20000410000 */
[-C--:B------:R-:W-:Y:S05]  /*14d80*/  HMMA.16816.F32 R68, R176, R208.reuse, R68 ;  /* 0x000000d0b044723c */ /* 0x080fea0000001844 */
[----:B------:R1:W-:Y:S01]  /*14d90*/  MUFU.EX2 R231, R35 ;  /* 0x0000002300e77308 */ /* 0x0003e20000000800 */
[----:B----4-:R-:W-:Y:S01]  /*14da0*/  FMUL.FTZ R33, R2, R193 ;  /* 0x000000c102217220 */ /* 0x010fe20000410000 */
[C---:B------:R-:W-:Y:S01]  /*14db0*/  FMUL.FTZ R162, R0.reuse, R162 ;  /* 0x000000a200a27220 */ /* 0x040fe20000410000 */
[----:B------:R-:W-:Y:S01]  /*14dc0*/  FMUL.FTZ R163, R0, R163 ;  /* 0x000000a300a37220 */ /* 0x000fe20000410000 */
[----:B------:R-:W-:Y:S01]  /*14dd0*/  MOV R206, R227 ;  /* 0x000000e300ce7202 */ /* 0x000fe20000000f00 */
[--C-:B------:R-:W-:Y:S01]  /*14de0*/  FFMA.FTZ R44, R44, UR4, -R214.reuse ;  /* 0x000000042c2c7c23 */ /* 0x100fe200080108d6 */
[C---:B------:R-:W-:Y:S04]  /*14df0*/  HMMA.16816.F32 R72, R172.reuse, R208, R72 ;  /* 0x000000d0ac48723c */ /* 0x040fe80000001848 */
[----:B--2---:R-:W-:Y:S01]  /*14e00*/  FMUL.FTZ R20, R165, R188 ;  /* 0x000000bca5147220 */ /* 0x004fe20000410000 */
[----:B------:R-:W-:Y:S01]  /*14e10*/  MOV R208, R230 ;  /* 0x000000e600d07202 */ /* 0x000fe20000000f00 */
[--C-:B------:R-:W-:Y:S01]  /*14e20*/  FFMA.FTZ R45, R45, UR4, -R214.reuse ;  /* 0x000000042d2d7c23 */ /* 0x100fe200080108d6 */
[----:B------:R-:W-:Y:S01]  /*14e30*/  MOV R209, R229 ;  /* 0x000000e500d17202 */ /* 0x000fe20000000f00 */
[-C--:B------:R-:W-:Y:S03]  /*14e40*/  HMMA.16816.F32 R76, R172, R210.reuse, R76 ;  /* 0x000000d2ac4c723c */ /* 0x080fe6000000184c */
[----:B-1----:R-:W-:Y:S01]  /*14e50*/  FMUL.FTZ R35, R0, R195 ;  /* 0x000000c300237220 */ /* 0x002fe20000410000 */
[--C-:B------:R-:W-:Y:S01]  /*14e60*/  FFMA.FTZ R46, R46, UR4, -R215.reuse ;  /* 0x000000042e2e7c23 */ /* 0x100fe200080108d7 */
[----:B------:R-:W-:Y:S01]  /*14e70*/  FFMA.FTZ R47, R47, UR4, -R215 ;  /* 0x000000042f2f7c23 */ /* 0x000fe200080108d7 */
[--C-:B------:R-:W-:Y:S01]  /*14e80*/  FFMA.FTZ R56, R56, UR4, -R214.reuse ;  /* 0x0000000438387c23 */ /* 0x100fe200080108d6 */
[----:B------:R-:W-:Y:S01]  /*14e90*/  FFMA.FTZ R66, R66, UR4, -R213 ;  /* 0x0000000442427c23 */ /* 0x000fe200080108d5 */
[C---:B------:R-:W-:Y:S01]  /*14ea0*/  HMMA.16816.F32 R80, R176.reuse, R210, R80 ;  /* 0x000000d2b050723c */ /* 0x040fe20000001850 */
[----:B------:R-:W-:Y:S03]  /*14eb0*/  MUFU.EX2 R211, R47 ;  /* 0x0000002f00d37308 */ /* 0x000fe60000000800 */
[--C-:B------:R-:W-:Y:S01]  /*14ec0*/  FFMA.FTZ R24, R24, UR4, -R214.reuse ;  /* 0x0000000418187c23 */ /* 0x100fe200080108d6 */
[--C-:B------:R-:W-:Y:S01]  /*14ed0*/  FFMA.FTZ R25, R25, UR4, -R214.reuse ;  /* 0x0000000419197c23 */ /* 0x100fe200080108d6 */
[--C-:B------:R-:W-:Y:S01]  /*14ee0*/  FFMA.FTZ R26, R26, UR4, -R215.reuse ;  /* 0x000000041a1a7c23 */ /* 0x100fe200080108d7 */
[--C-:B------:R-:W-:Y:S01]  /*14ef0*/  FFMA.FTZ R27, R27, UR4, -R215.reuse ;  /* 0x000000041b1b7c23 */ /* 0x100fe200080108d7 */
[--C-:B------:R-:W-:Y:S03]  /*14f00*/  FFMA.FTZ R28, R28, UR4, -R214.reuse ;  /* 0x000000041c1c7c23 */ /* 0x100fe600080108d6 */
[----:B------:R1:W-:Y:S01]  /*14f10*/  MUFU.EX2 R195, R24 ;  /* 0x0000001800c37308 */ /* 0x0003e20000000800 */
[----:B------:R-:W-:Y:S01]  /*14f20*/  FFMA.FTZ R29, R29, UR4, -R214 ;  /* 0x000000041d1d7c23 */ /* 0x000fe200080108d6 */
[--C-:B------:R-:W-:Y:S01]  /*14f30*/  FFMA.FTZ R30, R30, UR4, -R215.reuse ;  /* 0x000000041e1e7c23 */ /* 0x100fe200080108d7 */
[----:B------:R-:W-:Y:S01]  /*14f40*/  MOV R205, R228 ;  /* 0x000000e400cd7202 */ /* 0x000fe20000000f00 */
[--C-:B------:R-:W-:Y:S01]  /*14f50*/  FFMA.FTZ R64, R64, UR4, -R212.reuse ;  /* 0x0000000440407c23 */ /* 0x100fe200080108d4 */
[----:B------:R-:W-:Y:S01]  /*14f60*/  MOV R210, R226 ;  /* 0x000000e200d27202 */ /* 0x000fe20000000f00 */
[----:B------:R-:W-:Y:S01]  /*14f70*/  FFMA.FTZ R212, R65, UR4, -R212 ;  /* 0x0000000441d47c23 */ /* 0x000fe200080108d4 */
[--C-:B------:R-:W-:Y:S03]  /*14f80*/  FFMA.FTZ R60, R60, UR4, -R214.reuse ;  /* 0x000000043c3c7c23 */ /* 0x100fe600080108d6 */
[----:B------:R2:W-:Y:S01]  /*14f90*/  MUFU.EX2 R193, R26 ;  /* 0x0000001a00c17308 */ /* 0x0005e20000000800 */
[----:B------:R-:W-:Y:S01]  /*14fa0*/  FFMA.FTZ R214, R61, UR4, -R214 ;  /* 0x000000043dd67c23 */ /* 0x000fe200080108d6 */
[----:B------:R-:W-:Y:S01]  /*14fb0*/  FFMA.FTZ R62, R62, UR4, -R215 ;  /* 0x000000043e3e7c23 */ /* 0x000fe200080108d7 */
[----:B------:R-:W-:Y:S04]  /*14fc0*/  IADD3 R248, P0, PT, R248, -UR8, RZ ;  /* 0x80000008f8f87c10 */ /* 0x000fe8000ff1e0ff */
[----:B------:R-:W-:Y:S03]  /*14fd0*/  IADD3.X R247, PT, PT, R247, ~UR9, RZ, P0, !PT ;  /* 0x80000009f7f77c10 */ /* 0x000fe600087fe4ff */
[----:B------:R4:W-:Y:S01]  /*14fe0*/  MUFU.EX2 R192, R27 ;  /* 0x0000001b00c07308 */ /* 0x0009e20000000800 */
[----:B-1----:R-:W-:Y:S09]  /*14ff0*/  FMUL.FTZ R24, R2, R196 ;  /* 0x000000c402187220 */ /* 0x002ff20000410000 */
[----:B------:R1:W-:Y:S01]  /*15000*/  MUFU.EX2 R230, R28 ;  /* 0x0000001c00e67308 */ /* 0x0003e20000000800 */
[C---:B--2---:R-:W-:Y:S09]  /*15010*/  FMUL.FTZ R26, R0.reuse, R198 ;  /* 0x000000c6001a7220 */ /* 0x044ff20000410000 */
[----:B------:R2:W-:Y:S01]  /*15020*/  MUFU.EX2 R229, R29 ;  /* 0x0000001d00e57308 */ /* 0x0005e20000000800 */
[----:B----4-:R-:W-:Y:S09]  /*15030*/  FMUL.FTZ R27, R0, R199 ;  /* 0x000000c7001b7220 */ /* 0x010ff20000410000 */
[----:B------:R4:W-:Y:S01]  /*15040*/  MUFU.EX2 R228, R30 ;  /* 0x0000001e00e47308 */ /* 0x0009e20000000800 */
[C---:B-1----:R-:W-:Y:S01]  /*15050*/  FMUL.FTZ R28, R165.reuse, R200 ;  /* 0x000000c8a51c7220 */ /* 0x042fe20000410000 */
[----:B------:R-:W-:Y:S08]  /*15060*/  MOV R200, R219 ;  /* 0x000000db00c87202 */ /* 0x000ff00000000f00 */
[----:B------:R-:W-:Y:S01]  /*15070*/  MUFU.EX2 R226, R36 ;  /* 0x0000002400e27308 */ /* 0x000fe20000000800 */
[----:B--2---:R-:W-:Y:S01]  /*15080*/  FMUL.FTZ R29, R165, R201 ;  /* 0x000000c9a51d7220 */ /* 0x004fe20000410000 */
[----:B------:R-:W-:Y:S08]  /*15090*/  MOV R201, R220 ;  /* 0x000000dc00c97202 */ /* 0x000ff00000000f00 */
[----:B------:R-:W-:Y:S01]  /*150a0*/  MUFU.EX2 R199, R42 ;  /* 0x0000002a00c77308 */ /* 0x000fe20000000800 */
[----:B----4-:R-:W-:Y:S01]  /*150b0*/  FMUL.FTZ R30, R3, R202 ;  /* 0x000000ca031e7220 */ /* 0x010fe20000410000 */
[----:B------:R-:W-:Y:S08]  /*150c0*/  MOV R202, R221 ;  /* 0x000000dd00ca7202 */ /* 0x000ff00000000f00 */
[----:B------:R-:W-:Y:S01]  /*150d0*/  MUFU.EX2 R198, R43 ;  /* 0x0000002b00c67308 */ /* 0x000fe20000000800 */
[----:B---3--:R-:W-:Y:S09]  /*150e0*/  @P6 IADD3 R169, PT, PT, R232, -0x40, RZ ;  /* 0xffffffc0e8a96810 */ /* 0x008ff20007ffe0ff */
[----:B------:R1:W-:Y:S01]  /*150f0*/  MUFU.EX2 R232, R34 ;  /* 0x0000002200e87308 */ /* 0x0003e20000000800 */
[----:B------:R-:W-:Y:S01]  /*15100*/  IADD3 R170, PT, PT, R245, R169, RZ ;  /* 0x000000a9f5aa7210 */ /* 0x000fe20007ffe0ff */
[----:B------:R-:W2:Y:S08]  /*15110*/  LDSM.16.MT88.4 R180, [R169] ;  /* 0x00000000a9b4783b */ /* 0x000eb00000004200 */
[----:B------:R-:W-:Y:S01]  /*15120*/  MUFU.EX2 R221, R49 ;  /* 0x0000003100dd7308 */ /* 0x000fe20000000800 */
[----:B------:R-:W3:Y:S09]  /*15130*/  LDSM.16.MT88.4 R184, [R170] ;  /* 0x00000000aab8783b */ /* 0x000ef20000004200 */
[----:B------:R-:W-:Y:S01]  /*15140*/  MUFU.EX2 R220, R50 ;  /* 0x0000003200dc7308 */ /* 0x000fe20000000800 */
[----:B-1----:R-:W-:Y:S09]  /*15150*/  FMUL.FTZ R34, R0, R194 ;  /* 0x000000c200227220 */ /* 0x002ff20000410000 */
[----:B------:R-:W-:Y:S10]  /*15160*/  MUFU.EX2 R219, R51 ;  /* 0x0000003300db7308 */ /* 0x000ff40000000800 */
[----:B------:R-:W-:Y:S10]  /*15170*/  MUFU.EX2 R65, R58 ;  /* 0x0000003a00417308 */ /* 0x000ff40000000800 */
[----:B------:R1:W-:Y:S01]  /*15180*/  MUFU.EX2 R194, R25 ;  /* 0x0000001900c27308 */ /* 0x0003e20000000800 */
[-C--:B--2---:R-:W-:Y:S09]  /*15190*/  HMMA.16816.F32 R84, R176, R180.reuse, R84 ;  /* 0x000000b4b054723c */ /* 0x084ff20000001854 */
[----:B------:R-:W2:Y:S01]  /*151a0*/  MUFU.EX2 R196, R46 ;  /* 0x0000002e00c47308 */ /* 0x000ea20000000800 */
[C---:B------:R-:W-:Y:S09]  /*151b0*/  HMMA.16816.F32 R88, R172.reuse, R180, R88 ;  /* 0x000000b4ac58723c */ /* 0x040ff20000001858 */
[----:B------:R-:W-:Y:S01]  /*151c0*/  MUFU.EX2 R212, R212 ;  /* 0x000000d400d47308 */ /* 0x000fe20000000800 */
[----:B-1----:R-:W-:Y:S01]  /*151d0*/  FMUL.FTZ R25, R2, R197 ;  /* 0x000000c502197220 */ /* 0x002fe20000410000 */
[-C--:B------:R-:W-:Y:S08]  /*151e0*/  HMMA.16816.F32 R92, R172, R182.reuse, R92 ;  /* 0x000000b6ac5c723c */ /* 0x080ff0000000185c */
[----:B------:R-:W-:Y:S01]  /*151f0*/  MUFU.EX2 R197, R44 ;  /* 0x0000002c00c57308 */ /* 0x000fe20000000800 */
[----:B--2---:R-:W-:Y:S01]  /*15200*/  F2FP.F16.F32.PACK_AB R47, R211, R196 ;  /* 0x000000c4d32f723e */ /* 0x004fe200000000ff */
[C---:B------:R-:W-:Y:S01]  /*15210*/  HMMA.16816.F32 R96, R176.reuse, R182, R96 ;  /* 0x000000b6b060723c */ /* 0x040fe20000001860 */
[----:B------:R-:W1:Y:S07]  /*15220*/  LDSM.16.MT88.4 R180, [R171+0xe000] ;  /* 0x00e00000abb4783b */ /* 0x000e6e0000004200 */
[----:B------:R-:W-:Y:S01]  /*15230*/  MUFU.EX2 R214, R214 ;  /* 0x000000d600d67308 */ /* 0x000fe20000000800 */
[-C--:B---3--:R-:W-:Y:S09]  /*15240*/  HMMA.16816.F32 R100, R176, R184.reuse, R100 ;  /* 0x000000b8b064723c */ /* 0x088ff20000001864 */
[----:B------:R-:W-:Y:S01]  /*15250*/  MUFU.EX2 R62, R62 ;  /* 0x0000003e003e7308 */ /* 0x000fe20000000800 */
[C---:B------:R-:W-:Y:S08]  /*15260*/  HMMA.16816.F32 R104, R172.reuse, R184, R104 ;  /* 0x000000b8ac68723c */ /* 0x040ff00000001868 */
[-C--:B------:R-:W-:Y:S08]  /*15270*/  HMMA.16816.F32 R108, R172, R186.reuse, R108 ;  /* 0x000000baac6c723c */ /* 0x080ff0000000186c */
[C---:B------:R-:W-:Y:S01]  /*15280*/  HMMA.16816.F32 R112, R176.reuse, R186, R112 ;  /* 0x000000bab070723c */ /* 0x040fe20000001870 */
[----:B------:R-:W2:Y:S07]  /*15290*/  LDSM.16.MT88.4 R184, [R238+0xe000] ;  /* 0x00e00000eeb8783b */ /* 0x000eae0000004200 */
[-C--:B-1----:R-:W-:Y:S08]  /*152a0*/  HMMA.16816.F32 R116, R176, R180.reuse, R116 ;  /* 0x000000b4b074723c */ /* 0x082ff00000001874 */
[C---:B------:R-:W-:Y:S08]  /*152b0*/  HMMA.16816.F32 R120, R172.reuse, R180, R120 ;  /* 0x000000b4ac78723c */ /* 0x040ff00000001878 */
[-C--:B------:R-:W-:Y:S08]  /*152c0*/  HMMA.16816.F32 R124, R172, R182.reuse, R124 ;  /* 0x000000b6ac7c723c */ /* 0x080ff0000000187c */
[C---:B------:R-:W-:Y:S01]  /*152d0*/  HMMA.16816.F32 R128, R176.reuse, R182, R128 ;  /* 0x000000b6b080723c */ /* 0x040fe20000001880 */
[----:B------:R-:W1:Y:S07]  /*152e0*/  LDSM.16.MT88.4 R180, [R169+0x2000] ;  /* 0x00200000a9b4783b */ /* 0x000e6e0000004200 */
[-C--:B--2---:R-:W-:Y:S08]  /*152f0*/  HMMA.16816.F32 R132, R176, R184.reuse, R132 ;  /* 0x000000b8b084723c */ /* 0x084ff00000001884 */
[C---:B------:R-:W-:Y:S04]  /*15300*/  HMMA.16816.F32 R136, R172.reuse, R184, R136 ;  /* 0x000000b8ac88723c */ /* 0x040fe80000001888 */
[--C-:B------:R-:W-:Y:S01]  /*15310*/  FFMA.FTZ R184, R23, UR4, -R213.reuse ;  /* 0x0000000417b87c23 */ /* 0x100fe200080108d5 */
[----:B------:R-:W-:Y:S01]  /*15320*/  FMUL.FTZ R23, R3, R191 ;  /* 0x000000bf03177220 */ /* 0x000fe20000410000 */
[----:B------:R-:W-:Y:S01]  /*15330*/  FFMA.FTZ R213, R67, UR4, -R213 ;  /* 0x0000000443d57c23 */ /* 0x000fe200080108d5 */
[----:B------:R-:W-:Y:S01]  /*15340*/  LDSM.16.MT88.4 R188, [R238+0xc800] ;  /* 0x00c80000eebc783b */ /* 0x000fe20000004200 */
[-C--:B------:R-:W-:Y:S01]  /*15350*/  HMMA.16816.F32 R140, R172, R186.reuse, R140 ;  /* 0x000000baac8c723c */ /* 0x080fe2000000188c */
[----:B------:R2:W3:Y:S07]  /*15360*/  MUFU.EX2 R235, R184 ;  /* 0x000000b800eb7308 */ /* 0x0004ee0000000800 */
[C---:B------:R-:W-:Y:S03]  /*15370*/  HMMA.16816.F32 R20, R176.reuse, R186, R20 ;  /* 0x000000bab014723c */ /* 0x040fe60000001814 */
[----:B------:R4:W-:Y:S05]  /*15380*/  MUFU.EX2 R67, R56 ;  /* 0x0000003800437308 */ /* 0x0009ea0000000800 */
[-C--:B-1----:R-:W-:Y:S01]  /*15390*/  HMMA.16816.F32 R144, R176, R180.reuse, R144 ;  /* 0x000000b4b090723c */ /* 0x082fe20000001890 */
[----:B--2---:R-:W1:Y:S04]  /*153a0*/  LDSM.16.MT88.4 R184, [R170+0x2000] ;  /* 0x00200000aab8783b */ /* 0x004e680000004200 */
[----:B------:R-:W-:Y:S03]  /*153b0*/  MUFU.EX2 R213, R213 ;  /* 0x000000d500d57308 */ /* 0x000fe60000000800 */
[C---:B------:R-:W-:Y:S04]  /*153c0*/  HMMA.16816.F32 R148, R172.reuse, R180, R148 ;  /* 0x000000b4ac94723c */ /* 0x040fe80000001894 */
[----:B----4-:R-:W-:Y:S03]  /*153d0*/  MOV R56, R204 ;  /* 0x000000cc00387202 */ /* 0x010fe60000000f00 */
[----:B------:R-:W-:Y:S01]  /*153e0*/  MUFU.EX2 R204, R57 ;  /* 0x0000003900cc7308 */ /* 0x000fe20000000800 */
[-C--:B------:R-:W-:Y:S08]  /*153f0*/  HMMA.16816.F32 R32, R172, R182.reuse, R32 ;  /* 0x000000b6ac20723c */ /* 0x080ff00000001820 */
[C---:B------:R-:W-:Y:S01]  /*15400*/  HMMA.16816.F32 R152, R176.reuse, R182, R152 ;  /* 0x000000b6b098723c */ /* 0x040fe20000001898 */
[----:B------:R-:W2:Y:S07]  /*15410*/  LDSM.16.MT88.4 R180, [R171+0xc800] ;  /* 0x00c80000abb4783b */ /* 0x000eae0000004200 */
[-C--:B-1----:R-:W-:Y:S08]  /*15420*/  HMMA.16816.F32 R156, R176, R184.reuse, R156 ;  /* 0x000000b8b09c723c */ /* 0x082ff0000000189c */
[C---:B------:R-:W-:Y:S04]  /*15430*/  HMMA.16816.F32 R24, R172.reuse, R184, R24 ;  /* 0x000000b8ac18723c */ /* 0x040fe80000001818 */
[--C-:B------:R-:W-:Y:S01]  /*15440*/  FFMA.FTZ R184, R31, UR4, -R215.reuse ;  /* 0x000000041fb87c23 */ /* 0x100fe200080108d7 */
[----:B------:R-:W-:Y:S01]  /*15450*/  FMUL.FTZ R31, R3, R203 ;  /* 0x000000cb031f7220 */ /* 0x000fe20000410000 */
[----:B------:R-:W-:Y:S01]  /*15460*/  MOV R203, R222 ;  /* 0x000000de00cb7202 */ /* 0x000fe20000000f00 */
[----:B------:R-:W-:Y:S01]  /*15470*/  FFMA.FTZ R215, R63, UR4, -R215 ;  /* 0x000000043fd77c23 */ /* 0x000fe200080108d7 */
[-C--:B------:R-:W-:Y:S01]  /*15480*/  HMMA.16816.F32 R160, R172, R186.reuse, R160 ;  /* 0x000000baaca0723c */ /* 0x080fe200000018a0 */
[----:B------:R1:W4:Y:S02]  /*15490*/  MUFU.EX2 R227, R184 ;  /* 0x000000b800e37308 */ /* 0x0003240000000800 */
[----:B------:R-:W-:Y:S02]  /*154a0*/  F2FP.F16.F32.PACK_AB R172, R252, R207 ;  /* 0x000000cffcac723e */ /* 0x000fe400000000ff */
[----:B---3--:R-:W-:Y:S02]  /*154b0*/  F2FP.F16.F32.PACK_AB R173, R235, R251 ;  /* 0x000000fbebad723e */ /* 0x008fe400000000ff */
[----:B------:R-:W-:Y:S01]  /*154c0*/  F2FP.F16.F32.PACK_AB R174, R234, R233 ;  /* 0x000000e9eaae723e */ /* 0x000fe200000000ff */
[----:B------:R-:W-:Y:S03]  /*154d0*/  HMMA.16816.F32 R28, R176, R186, R28 ;  /* 0x000000bab01c723c */ /* 0x000fe6000000181c */
[----:B------:R-:W-:Y:S01]  /*154e0*/  MUFU.EX2 R222, R39 ;  /* 0x0000002700de7308 */ /* 0x000fe20000000800 */
[----:B------:R-:W-:Y:S02]  /*154f0*/  F2FP.F16.F32.PACK_AB R175, R231, R232 ;  /* 0x000000e8e7af723e */ /* 0x000fe400000000ff */
[----:B------:R-:W-:Y:S02]  /*15500*/  F2FP.F16.F32.PACK_AB R176, R194, R195 ;  /* 0x000000c3c2b0723e */ /* 0x000fe400000000ff */
[----:B------:R-:W-:Y:S05]  /*15510*/  F2FP.F16.F32.PACK_AB R177, R192, R193 ;  /* 0x000000c1c0b1723e */ /* 0x000fea00000000ff */
[----:B------:R-:W-:Y:S01]  /*15520*/  MUFU.EX2 R215, R215 ;  /* 0x000000d700d77308 */ /* 0x000fe20000000800 */
[----:B-1----:R-:W1:Y:S01]  /*15530*/  LDSM.16.MT88.4 R184, [R169+0x800] ;  /* 0x00080000a9b8783b */ /* 0x002e620000004200 */
[-C--:B--2---:R-:W-:Y:S05]  /*15540*/  HMMA.16816.F32 R4, R172, R180.reuse, R4 ;  /* 0x000000b4ac04723c */ /* 0x084fea0000001804 */
[----:B------:R-:W-:Y:S02]  /*15550*/  F2FP.F16.F32.PACK_AB R178, R229, R230 ;  /* 0x000000e6e5b2723e */ /* 0x000fe400000000ff */
[----:B----4-:R-:W-:Y:S07]  /*15560*/  F2FP.F16.F32.PACK_AB R179, R227, R228 ;  /* 0x000000e4e3b3723e */ /* 0x010fee00000000ff */
        /* <DEDUP_REMOVED lines=74> */
[----:B------:R-:W2:Y:S03]  /*15a10*/  LDL.LU R172, [R1+0x10] ;  /* 0x0000100001ac7983 */ /* 0x000ea60000300800 */
        /* <DEDUP_REMOVED lines=177> */
[----:B------:R-:W-:Y:S01]  /*16530*/  STL [R1+0x10], R4 ;  /* 0x0000100401007387 */ /* 0x000fe20000100800 */
[----:B------:R-:W-:Y:S05]  /*16540*/  FADD.FTZ R3, R213, R3 ;  /* 0x00000003d5037221 */ /* 0x000fea0000010000 */
[----:B------:R1:W-:Y:S04]  /*16550*/  STL [R1+0x14], R3 ;  /* 0x0000140301007387 */ /* 0x0003e80000100800 */
[----:B------:R2:W-:Y:S04]  /*16560*/  STL [R1+0x1c], R2 ;  /* 0x00001c0201007387 */ /* 0x0005e80000100800 */
[----:B------:R2:W-:Y:S01]  /*16570*/  STL [R1+0x18], R0 ;  /* 0x0000180001007387 */ /* 0x0005e20000100800 */
[----:B-1----:R-:W-:Y:S01]  /*16580*/  MOV R3, R168 ;  /* 0x000000a800037202 */ /* 0x002fe20000000f00 */
[----:B------:R-:W-:Y:S06]  /*16590*/  BRA.U UP0, `(.L_x_96) ;  /* 0xffffffc900a47547 */ /* 0x000fec000b83ffff */
.L_x_95:
[----:B------:R-:W2:Y:S01]  /*165a0*/  LDL.LU R4, [R1+0x10] ;  /* 0x0000100001047983 */ /* 0x000ea20000300800 */
[----:B------:R-:W1:Y:S01]  /*165b0*/  S2R R169, SR_TID.X ;  /* 0x0000000000a97919 */ /* 0x000e620000002100 */
[----:B------:R-:W3:Y:S01]  /*165c0*/  S2UR UR16, SR_CgaCtaId ;  /* 0x00000000001079c3 */ /* 0x000ee20000008800 */
[----:B------:R-:W-:Y:S01]  /*165d0*/  UMOV UR4, 0x400 ;  /* 0x0000040000047882 */ /* 0x000fe20000000000 */
[----:B------:R-:W-:Y:S01]  /*165e0*/  UISETP.NE.AND UP3, UPT, UR13, -0x1, UPT ;  /* 0xffffffff0d00788c */ /* 0x000fe2000bf65270 */
[----:B------:R-:W4:Y:S01]  /*165f0*/  LDL.LU R7, [R1+0x14] ;  /* 0x0000140001077983 */ /* 0x000f220000300800 */
[----:B------:R-:W3:Y:S03]  /*16600*/  LDCU.U8 UR8, c[0x0][0x549] ;  /* 0x0000a920ff0877ac */ /* 0x000ee60008000000 */
[----:B------:R-:W4:Y:S01]  /*16610*/  LDL.LU R6, [R1+0x1c] ;  /* 0x00001c0001067983 */ /* 0x000f220000300800 */
[----:B------:R-:W1:Y:S01]  /*16620*/  S2UR UR17, SR_CTAID.Y ;  /* 0x00000000001179c3 */ /* 0x000e620000002600 */
[----:B------:R-:W1:Y:S02]  /*16630*/  LDCU UR10, c[0x0][0x434] ;  /* 0x00008680ff0a77ac */ /* 0x000e640008000800 */
[----:B------:R-:W4:Y:S02]  /*16640*/  LDL.LU R5, [R1+0x18] ;  /* 0x0000180001057983 */ /* 0x000f240000300800 */
[----:B------:R-:W1:Y:S01]  /*16650*/  @!UP3 LDCU.64 UR6, c[0x0][0x400] ;  /* 0x00008000ff06b7ac */ /* 0x000e620008000a00 */
[----:B------:R-:W1:Y:S01]  /*16660*/  LDCU.U8 UR11, c[0x0][0x548] ;  /* 0x0000a900ff0b77ac */ /* 0x000e620008000000 */
[----:B------:R-:W-:-:S02]  /*16670*/  UISETP.NE.AND UP2, UPT, UR13, -0x1, UPT ;  /* 0xffffffff0d00788c */ /* 0x000fc4000bf45270 */
[----:B---3--:R-:W-:Y:S01]  /*16680*/  UISETP.NE.AND UP1, UPT, UR8, URZ, UPT ;  /* 0x000000ff0800728c */ /* 0x008fe2000bf25270 */
[----:B------:R-:W3:Y:S01]  /*16690*/  S2UR UR8, SR_CTAID.X ;  /* 0x00000000000879c3 */ /* 0x000ee20000002500 */
[----:B------:R-:W-:Y:S01]  /*166a0*/  ULEA UR16, UR16, UR4, 0x18 ;  /* 0x0000000410107291 */ /* 0x000fe2000f8ec0ff */
[----:B------:R-:W3:Y:S01]  /*166b0*/  @UP3 LDCU.64 UR4, c[0x0][0x408] ;  /* 0x00008100ff0437ac */ /* 0x000ee20008000a00 */
[C---:B-1----:R-:W-:Y:S01]  /*166c0*/  SHF.L.U32 R8, R169.reuse, 0x5, RZ ;  /* 0x00000005a9087819 */ /* 0x042fe200000006ff */
[----:B------:R-:W-:Y:S01]  /*166d0*/  @!UP3 UIMAD.WIDE.U32 UR18, UR17, UR6, URZ ;  /* 0x000000061112b2a5 */ /* 0x000fe2000f8e00ff */
[----:B------:R-:W-:-:S03]  /*166e0*/  LOP3.LUT P0, RZ, R169, 0x4, RZ, 0xc0, !PT ;  /* 0x00000004a9ff7812 */ /* 0x000fc6000780c0ff */
[----:B------:R-:W1:Y:S02]  /*166f0*/  S2UR UR6, SR_CTAID.Z ;  /* 0x00000000000679c3 */ /* 0x000e640000002700 */
[----:B------:R-:W1:Y:S01]  /*16700*/  @UP1 LDCU UR9, c[0x0][0x430] ;  /* 0x00008600ff0917ac */ /* 0x000e620008000800 */
[----:B------:R-:W-:Y:S02]  /*16710*/  @!UP3 UIMAD UR7, UR17, UR7, UR19 ;  /* 0x000000071107b2a4 */ /* 0x000fe4000f8e0213 */
[----:B------:R-:W-:Y:S02]  /*16720*/  UISETP.NE.AND UP0, UPT, UR11, URZ, !UP1 ;  /* 0x000000ff0b00728c */ /* 0x000fe4000cf05270 */
[----:B------:R-:W1:Y:S01]  /*16730*/  LDCU UR19, c[0x0][0x434] ;  /* 0x00008680ff1377ac */ /* 0x000e620008000800 */
[----:B---3--:R-:W-:-:S03]  /*16740*/  @UP3 UIMAD.WIDE.U32 UR20, UR13, UR4, URZ ;  /* 0x000000040d1432a5 */ /* 0x008fc6000f8e00ff */
[----:B------:R-:W-:Y:S01]  /*16750*/  @UP1 UMOV UR4, 0x1 ;  /* 0x0000000100041882 */ /* 0x000fe20000000000 */
[----:B------:R-:W-:Y:S02]  /*16760*/  @UP3 UIMAD UR7, UR13, UR5, UR21 ;  /* 0x000000050d0732a4 */ /* 0x000fe4000f8e0215 */
[----:B------:R-:W-:Y:S02]  /*16770*/  @!UP2 UIMAD UR13, UR17, UR10, URZ ;  /* 0x0000000a110da2a4 */ /* 0x000fe4000f8e02ff */
[----:B-1----:R-:W-:Y:S01]  /*16780*/  @UP1 UIMAD UR19, UR9, UR10, URZ ;  /* 0x0000000a091312a4 */ /* 0x002fe2000f8e02ff */
[----:B------:R-:W1:Y:S01]  /*16790*/  @UP1 LDCU UR5, c[0x0][0x430] ;  /* 0x00008600ff0517ac */ /* 0x000e620008000800 */
[----:B------:R-:W-:Y:S01]  /*167a0*/  @UP3 UMOV UR18, UR20 ;  /* 0x0000001400123c82 */ /* 0x000fe20008000000 */
[----:B------:R-:W-:Y:S01]  /*167b0*/  USHF.R.S32.HI UR9, URZ, 0x1f, UR13 ;  /* 0x0000001fff097899 */ /* 0x000fe2000801140d */
[----:B--2--5:R-:W2:Y:S04]  /*167c0*/  SHFL.BFLY PT, R2, R4, 0x2, 0x1f ;  /* 0x0c401f0004027f89 */ /* 0x024ea800000e0000 */
[----:B----4-:R-:W3:Y:S04]  /*167d0*/  SHFL.BFLY PT, R0, R7, 0x2, 0x1f ;  /* 0x0c401f0007007f89 */ /* 0x010ee800000e0000 */
[----:B------:R-:W4:Y:S01]  /*167e0*/  SHFL.BFLY PT, R3, R5, 0x2, 0x1f ;  /* 0x0c401f0005037f89 */ /* 0x000f2200000e0000 */
[----:B--2---:R-:W-:-:S03]  /*167f0*/  FADD.FTZ R2, R2, R4 ;  /* 0x0000000402027221 */ /* 0x004fc60000010000 */
[----:B------:R-:W2:Y:S04]  /*16800*/  SHFL.BFLY PT, R4, R6, 0x2, 0x1f ;  /* 0x0c401f0006047f89 */ /* 0x000ea800000e0000 */
[----:B------:R-:W1:Y:S01]  /*16810*/  SHFL.BFLY PT, R67, R2, 0x1, 0x1f ;  /* 0x0c201f0002437f89 */ /* 0x000e6200000e0000 */
[----:B---3--:R-:W-:-:S05]  /*16820*/  FADD.FTZ R0, R0, R7 ;  /* 0x0000000700007221 */ /* 0x008fca0000010000 */
[----:B------:R-:W3:Y:S01]  /*16830*/  SHFL.BFLY PT, R66, R0, 0x1, 0x1f ;  /* 0x0c201f0000427f89 */ /* 0x000ee200000e0000 */
[----:B----4-:R-:W-:Y:S01]  /*16840*/  FADD.FTZ R3, R3, R5 ;  /* 0x0000000503037221 */ /* 0x010fe20000010000 */
[----:B------:R-:W-:-:S04]  /*16850*/  SHF.L.U32 R5, R169, 0x1, RZ ;  /* 0x00000001a9057819 */ /* 0x000fc800000006ff */
[----:B------:R-:W4:Y:S01]  /*16860*/  SHFL.BFLY PT, R165, R3, 0x1, 0x1f ;  /* 0x0c201f0003a57f89 */ /* 0x000f2200000e0000 */
[----:B--2---:R-:W-:Y:S01]  /*16870*/  FADD.FTZ R4, R4, R6 ;  /* 0x0000000604047221 */ /* 0x004fe20000010000 */
[----:B------:R-:W-:Y:S01]  /*16880*/  LOP3.LUT R6, R5, 0x6, RZ, 0xc0, !PT ;  /* 0x0000000605067812 */ /* 0x000fe200078ec0ff */
[----:B-1----:R-:W-:-:S03]  /*16890*/  FADD.FTZ R67, R2, R67 ;  /* 0x0000004302437221 */ /* 0x002fc60000010000 */
[----:B------:R-:W1:Y:S01]  /*168a0*/  SHFL.BFLY PT, R65, R4, 0x1, 0x1f ;  /* 0x0c201f0004417f89 */ /* 0x000e6200000e0000 */
[----:B------:R-:W-:Y:S01]  /*168b0*/  LOP3.LUT R6, R6, 0x7c00, R8, 0xf8, !PT ;  /* 0x00007c0006067812 */ /* 0x000fe200078ef808 */
[----:B------:R-:W2:Y:S01]  /*168c0*/  MUFU.RCP R2, R67 ;  /* 0x0000004300027308 */ /* 0x000ea20000001000 */
[----:B------:R-:W-:Y:S01]  /*168d0*/  FSETP.NE.FTZ.AND P4, PT, R67, RZ, PT ;  /* 0x000000ff4300720b */ /* 0x000fe20003f95000 */
[----:B---3--:R-:W-:Y:S01]  /*168e0*/  FADD.FTZ R66, R0, R66 ;  /* 0x0000004200427221 */ /* 0x008fe20000010000 */
[----:B------:R-:W-:-:S04]  /*168f0*/  SHF.L.U32 R0, R169, 0x4, RZ ;  /* 0x00000004a9007819 */ /* 0x000fc800000006ff */
[----:B------:R-:W-:Y:S01]  /*16900*/  LOP3.LUT R0, R0, 0x1c0, RZ, 0xc0, !PT ;  /* 0x000001c000007812 */ /* 0x000fe200078ec0ff */
[----:B------:R-:W3:Y:S01]  /*16910*/  MUFU.RCP R7, R66 ;  /* 0x0000004200077308 */ /* 0x000ee20000001000 */
[----:B------:R-:W-:Y:S01]  /*16920*/  FSETP.NE.FTZ.AND P3, PT, R66, RZ, PT ;  /* 0x000000ff4200720b */ /* 0x000fe20003f75000 */
[----:B----4-:R-:W-:Y:S01]  /*16930*/  FADD.FTZ R165, R3, R165 ;  /* 0x000000a503a57221 */ /* 0x010fe20000010000 */
[----:B------:R-:W-:-:S04]  /*16940*/  LOP3.LUT R5, R0, 0x38, R5, 0xf8, !PT ;  /* 0x0000003800057812 */ /* 0x000fc800078ef805 */
[----:B------:R-:W-:Y:S02]  /*16950*/  FSETP.NE.FTZ.AND P1, PT, R165, RZ, PT ;  /* 0x000000ffa500720b */ /* 0x000fe40003f35000 */
[----:B--2---:R-:W-:Y:S02]  /*16960*/  FSEL R0, R2, 1, P4 ;  /* 0x3f80000002007808 */ /* 0x004fe40002000000 */
[----:B------:R-:W-:Y:S01]  /*16970*/  LOP3.LUT R6, R6, R5, RZ, 0xfc, !PT ;  /* 0x0000000506067212 */ /* 0x000fe200078efcff */
        /* <DEDUP_REMOVED lines=35> */
[----:B---3--:R-:W-:-:S02]  /*16bb0*/  FSEL R3, R7, 1, P3 ;  /* 0x3f80000007037808 */ /* 0x008fc40001800000 */
[----:B------:R-:W-:Y:S02]  /*16bc0*/  FSETP.NE.FTZ.AND P2, PT, R65, RZ, PT ;  /* 0x000000ff4100720b */ /* 0x000fe40003f55000 */
[----:B------:R-:W-:Y:S01]  /*16bd0*/  F2FP.F16.F32.PACK_AB R62, R62, R68 ;  /* 0x000000443e3e723e */ /* 0x000fe200000000ff */
[C---:B------:R-:W-:Y:S01]  /*16be0*/  FMUL.FTZ R178, R3.reuse, R178 ;  /* 0x000000b203b27220 */ /* 0x040fe20000410000 */
[C---:B------:R-:W-:Y:S01]  /*16bf0*/  FMUL.FTZ R11, R3.reuse, R179 ;  /* 0x000000b3030b7220 */ /* 0x040fe20000410000 */
[----:B------:R-:W2:Y:S01]  /*16c00*/  MUFU.RCP R0, R165 ;  /* 0x000000a500007308 */ /* 0x000ea20000001000 */
[----:B------:R-:W-:Y:S01]  /*16c10*/  SEL R4, R4, 0xfffffff0, !P0 ;  /* 0xfffffff004047807 */ /* 0x000fe20004000000 */
[C---:B------:R-:W-:Y:S01]  /*16c20*/  FMUL.FTZ R186, R3.reuse, R186 ;  /* 0x000000ba03ba7220 */ /* 0x040fe20000410000 */
[----:B------:R-:W-:Y:S01]  /*16c30*/  MOV R68, 0x20 ;  /* 0x0000002000447802 */ /* 0x000fe20000000f00 */
[----:B------:R-:W-:Y:S01]  /*16c40*/  FMUL.FTZ R187, R3, R187 ;  /* 0x000000bb03bb7220 */ /* 0x000fe20000410000 */
[----:B------:R-:W-:Y:S01]  /*16c50*/  F2FP.F16.F32.PACK_AB R11, R11, R178 ;  /* 0x000000b20b0b723e */ /* 0x000fe200000000ff */
[----:B------:R-:W-:Y:S01]  /*16c60*/  FMUL.FTZ R70, R3, R70 ;  /* 0x0000004603467220 */ /* 0x000fe20000410000 */
[----:B------:R-:W-:Y:S01]  /*16c70*/  LOP3.LUT P0, RZ, R169, 0x8, RZ, 0xc0, !PT ;  /* 0x00000008a9ff7812 */ /* 0x000fe2000780c0ff */
[C---:B------:R-:W-:Y:S01]  /*16c80*/  FMUL.FTZ R61, R3.reuse, R71 ;  /* 0x00000047033d7220 */ /* 0x040fe20000410000 */
[----:B-1----:R-:W-:Y:S01]  /*16c90*/  FSEL R2, R2, 1, P2 ;  /* 0x3f80000002027808 */ /* 0x002fe20001000000 */
[C---:B------:R-:W-:Y:S01]  /*16ca0*/  FMUL.FTZ R82, R3.reuse, R82 ;  /* 0x0000005203527220 */ /* 0x040fe20000410000 */
[C---:B------:R-:W-:Y:S01]  /*16cb0*/  FMUL.FTZ R8, R3.reuse, R83 ;  /* 0x0000005303087220 */ /* 0x040fe20000410000 */
[C---:B------:R-:W-:Y:S01]  /*16cc0*/  FMUL.FTZ R86, R3.reuse, R86 ;  /* 0x0000005603567220 */ /* 0x040fe20000410000 */
[C---:B------:R-:W-:Y:S01]  /*16cd0*/  FMUL.FTZ R14, R3.reuse, R87 ;  /* 0x00000057030e7220 */ /* 0x040fe20000410000 */
[C---:B------:R-:W-:Y:S01]  /*16ce0*/  FMUL.FTZ R172, R2.reuse, R172 ;  /* 0x000000ac02ac7220 */ /* 0x040fe20000410000 */
[----:B------:R-:W-:Y:S01]  /*16cf0*/  FMUL.FTZ R64, R2, R173 ;  /* 0x000000ad02407220 */ /* 0x000fe20000410000 */
        /* <DEDUP_REMOVED lines=40> */
[C---:B------:R-:W-:Y:S01]  /*16f80*/  FMUL.FTZ R118, R3.reuse, R118 ;  /* 0x0000007603767220 */ /* 0x040fe20000410000 */
[C---:B------:R-:W-:Y:S01]  /*16f90*/  FMUL.FTZ R48, R3.reuse, R119 ;  /* 0x0000007703307220 */ /* 0x040fe20000410000 */
[C---:B------:R-:W-:Y:S01]  /*16fa0*/  FMUL.FTZ R130, R3.reuse, R130 ;  /* 0x0000008203827220 */ /* 0x040fe20000410000 */
[----:B------:R1:W-:Y:S01]  /*16fb0*/  STS [R0+0x400], R11 ;  /* 0x0004000b00007388 */ /* 0x0003e20000000800 */
        /* <DEDUP_REMOVED lines=13> */
[C---:B------:R-:W-:Y:S01]  /*17090*/  FMUL.FTZ R180, R2.reuse, R180 ;  /* 0x000000b402b47220 */ /* 0x040fe20000410000 */
        /* <DEDUP_REMOVED lines=9> */
[----:B------:R-:W-:Y:S01]  /*17130*/  FMUL.FTZ R19, R2, R89 ;  /* 0x0000005902137220 */ /* 0x000fe20000410000 */
[----:B-1----:R-:W-:Y:S01]  /*17140*/  SEL R11, R68, 0xffffffe0, !P0 ;  /* 0xffffffe0440b7807 */ /* 0x002fe20004000000 */
[C---:B------:R-:W-:Y:S01]  /*17150*/  FMUL.FTZ R92, R2.reuse, R92 ;  /* 0x0000005c025c7220 */ /* 0x040fe20000410000 */
[----:B------:R-:W-:Y:S01]  /*17160*/  LOP3.LUT P0, RZ, R169, 0x10, RZ, 0xc0, !PT ;  /* 0x00000010a9ff7812 */ /* 0x000fe2000780c0ff */
        /* <DEDUP_REMOVED lines=22> */
[----:B------:R-:W-:Y:S01]  /*172d0*/  STS [R0], R63 ;  /* 0x0000003f00007388 */ /* 0x000fe20000000800 */
[----:B------:R-:W-:-:S02]  /*172e0*/  F2FP.F16.F32.PACK_AB R64, R64, R172 ;  /* 0x000000ac4040723e */ /* 0x000fc400000000ff */
[----:B------:R-:W-:Y:S01]  /*172f0*/  F2FP.F16.F32.PACK_AB R174, R175, R174 ;  /* 0x000000aeafae723e */ /* 0x000fe200000000ff */
[----:B------:R1:W-:Y:S01]  /*17300*/  STS [R6], R3 ;  /* 0x0000000306007388 */ /* 0x0003e20000000800 */
[----:B------:R-:W-:Y:S02]  /*17310*/  F2FP.F16.F32.PACK_AB R5, R5, R180 ;  /* 0x000000b40505723e */ /* 0x000fe400000000ff */
[----:B------:R-:W-:Y:S01]  /*17320*/  F2FP.F16.F32.PACK_AB R7, R7, R182 ;  /* 0x000000b60707723e */ /* 0x000fe200000000ff */
[----:B------:R2:W-:Y:S01]  /*17330*/  STS [R6+0x400], R2 ;  /* 0x0004000206007388 */ /* 0x0005e20000000800 */
        /* <DEDUP_REMOVED lines=13> */
[----:B------:R-:W-:Y:S02]  /*17410*/  F2FP.F16.F32.PACK_AB R13, R13, R96 ;  /* 0x000000600d0d723e */ /* 0x000fe400000000ff */
[----:B-1----:R-:W-:Y:S02]  /*17420*/  IADD3 R3, PT, PT, R0, R11, RZ ;  /* 0x0000000b00037210 */ /* 0x002fe40007ffe0ff */
[----:B------:R-:W-:Y:S02]  /*17430*/  F2FP.F16.F32.PACK_AB R12, R12, R98 ;  /* 0x000000620c0c723e */ /* 0x000fe400000000ff */
[C---:B--2---:R-:W-:Y:S01]  /*17440*/  IADD3 R2, PT, PT, R0.reuse, 0x40, RZ ;  /* 0x0000004000027810 */ /* 0x044fe20007ffe0ff */
[----:B------:R-:W-:Y:S01]  /*17450*/  STS [R3], R62 ;  /* 0x0000003e03007388 */ /* 0x000fe20000000800 */
[----:B------:R-:W-:Y:S02]  /*17460*/  @P0 IADD3 R2, PT, PT, R0, -0x40, RZ ;  /* 0xffffffc000020810 */ /* 0x000fe40007ffe0ff */
[----:B------:R-:W-:Y:S01]  /*17470*/  F2FP.F16.F32.PACK_AB R19, R19, R88 ;  /* 0x000000581313723e */ /* 0x000fe200000000ff */
[----:B------:R-:W-:Y:S01]  /*17480*/  STS [R3+0x400], R61 ;  /* 0x0004003d03007388 */ /* 0x000fe20000000800 */
[----:B------:R-:W-:-:S02]  /*17490*/  F2FP.F16.F32.PACK_AB R18, R18, R90 ;  /* 0x0000005a1212723e */ /* 0x000fc400000000ff */
[----:B------:R-:W-:Y:S02]  /*174a0*/  F2FP.F16.F32.PACK_AB R59, R59, R92 ;  /* 0x0000005c3b3b723e */ /* 0x000fe400000000ff */
[----:B------:R-:W-:Y:S02]  /*174b0*/  F2FP.F16.F32.PACK_AB R58, R58, R94 ;  /* 0x0000005e3a3a723e */ /* 0x000fe400000000ff */
[C---:B---3--:R-:W-:Y:S02]  /*174c0*/  IADD3 R5, PT, PT, R4.reuse, R3, RZ ;  /* 0x0000000304057210 */ /* 0x048fe40007ffe0ff */
[----:B------:R-:W-:Y:S02]  /*174d0*/  F2FP.F16.F32.PACK_AB R57, R57, R100 ;  /* 0x000000643939723e */ /* 0x000fe400000000ff */
[----:B----4-:R-:W-:Y:S01]  /*174e0*/  IADD3 R7, PT, PT, R4, R2, RZ ;  /* 0x0000000204077210 */ /* 0x010fe20007ffe0ff */
[----:B------:R1:W-:Y:S01]  /*174f0*/  STS [R5+0x400], R8 ;  /* 0x0004000805007388 */ /* 0x0003e20000000800 */
[----:B------:R-:W-:-:S02]  /*17500*/  F2FP.F16.F32.PACK_AB R56, R56, R102 ;  /* 0x000000663838723e */ /* 0x000fc400000000ff */
[----:B------:R-:W-:Y:S01]  /*17510*/  F2FP.F16.F32.PACK_AB R53, R53, R112 ;  /* 0x000000703535723e */ /* 0x000fe200000000ff */
[----:B------:R2:W-:Y:S01]  /*17520*/  STS [R5], R9 ;  /* 0x0000000905007388 */ /* 0x0005e20000000800 */
        /* <DEDUP_REMOVED lines=15> */
[----:B-1----:R-:W-:-:S02]  /*17620*/  IADD3 R8, PT, PT, R11, R2, RZ ;  /* 0x000000020b087210 */ /* 0x002fc40007ffe0ff */
[----:B------:R-:W-:Y:S01]  /*17630*/  F2FP.F16.F32.PACK_AB R46, R46, R122 ;  /* 0x0000007a2e2e723e */ /* 0x000fe200000000ff */
[----:B------:R-:W-:Y:S01]  /*17640*/  STS [R2+0x400], R14 ;  /* 0x0004000e02007388 */ /* 0x000fe20000000800 */
[----:B------:R-:W-:Y:S01]  /*17650*/  IADD3 R4, PT, PT, R4, R8, RZ ;  /* 0x0000000804047210 */ /* 0x000fe20007ffe0ff */
[----:B--2---:R-:W1:Y:S01]  /*17660*/  @P4 LDC R9, c[0x0][0x458] ;  /* 0x00011600ff094b82 */ /* 0x004e620000000800 */
[----:B------:R-:W-:Y:S01]  /*17670*/  F2FP.F16.F32.PACK_AB R43, R43, R124 ;  /* 0x0000007c2b2b723e */ /* 0x000fe200000000ff */
[----:B------:R-:W-:Y:S01]  /*17680*/  STS [R7], R13 ;  /* 0x0000000d07007388 */ /* 0x000fe20000000800 */
[----:B------:R-:W-:Y:S02]  /*17690*/  F2FP.F16.F32.PACK_AB R42, R42, R126 ;  /* 0x0000007e2a2a723e */ /* 0x000fe400000000ff */
[----:B------:R-:W-:Y:S01]  /*176a0*/  F2FP.F16.F32.PACK_AB R41, R41, R132 ;  /* 0x000000842929723e */ /* 0x000fe200000000ff */
[----:B------:R-:W-:Y:S01]  /*176b0*/  STS [R7+0x400], R12 ;  /* 0x0004000c07007388 */ /* 0x000fe20000000800 */
[----:B------:R-:W-:-:S02]  /*176c0*/  F2FP.F16.F32.PACK_AB R40, R40, R134 ;  /* 0x000000862828723e */ /* 0x000fc400000000ff */
[----:B------:R-:W-:Y:S01]  /*176d0*/  F2FP.F16.F32.PACK_AB R37, R37, R188 ;  /* 0x000000bc2525723e */ /* 0x000fe200000000ff */
[----:B------:R2:W-:Y:S01]  /*176e0*/  STS [R2+0x2000], R19 ;  /* 0x0020001302007388 */ /* 0x0005e20000000800 */
        /* <DEDUP_REMOVED lines=17> */
[----:B------:R-:W-:Y:S01]  /*17800*/  STS [R4], R53 ;  /* 0x0000003504007388 */ /* 0x000fe20000000800 */
        /* <DEDUP_REMOVED lines=10> */
[----:B--2---:R-:W-:Y:S01]  /*178b0*/  SHF.L.U32 R19, R169, 0x3, RZ ;  /* 0x00000003a9137819 */ /* 0x004fe200000006ff */
[----:B------:R-:W-:Y:S04]  /*178c0*/  STS [R4+0x2000], R51 ;  /* 0x0020003304007388 */ /* 0x000fe80000000800 */
[----:B------:R-:W-:Y:S04]  /*178d0*/  STS [R4+0x2400], R50 ;  /* 0x0024003204007388 */ /* 0x000fe80000000800 */
[----:B------:R-:W-:Y:S04]  /*178e0*/  STS [R0+0x4000], R49 ;  /* 0x0040003100007388 */ /* 0x000fe80000000800 */
[----:B------:R-:W-:Y:S04]  /*178f0*/  STS [R0+0x4400], R48 ;  /* 0x0044003000007388 */ /* 0x000fe80000000800 */
[----:B------:R-:W-:Y:S04]  /*17900*/  STS [R6+0x4000], R45 ;  /* 0x0040002d06007388 */ /* 0x000fe80000000800 */
[----:B------:R-:W-:Y:S04]  /*17910*/  STS [R6+0x4400], R44 ;  /* 0x0044002c06007388 */ /* 0x000fe80000000800 */
[----:B------:R-:W-:Y:S04]  /*17920*/  STS [R0+0x6000], R47 ;  /* 0x0060002f00007388 */ /* 0x000fe80000000800 */
[----:B------:R2:W-:Y:S04]  /*17930*/  STS [R0+0x6400], R46 ;  /* 0x0064002e00007388 */ /* 0x0005e80000000800 */
[----:B------:R-:W-:Y:S04]  /*17940*/  STS [R6+0x6000], R43 ;  /* 0x0060002b06007388 */ /* 0x000fe80000000800 */
[----:B------:R-:W-:Y:S04]  /*17950*/  STS [R6+0x6400], R42 ;  /* 0x0064002a06007388 */ /* 0x000fe80000000800 */
[----:B------:R-:W-:Y:S04]  /*17960*/  STS [R3+0x4000], R41 ;  /* 0x0040002903007388 */ /* 0x000fe80000000800 */
[----:B------:R-:W-:Y:S04]  /*17970*/  STS [R3+0x4400], R40 ;  /* 0x0044002803007388 */ /* 0x000fe80000000800 */
[----:B------:R-:W-:Y:S04]  /*17980*/  STS [R5+0x4000], R37 ;  /* 0x0040002505007388 */ /* 0x000fe80000000800 */
[----:B------:R-:W-:Y:S01]  /*17990*/  STS [R5+0x4400], R36 ;  /* 0x0044002405007388 */ /* 0x000fe20000000800 */
[----:B--2---:R-:W-:-:S03]  /*179a0*/  F2FP.F16.F32.PACK_AB R0, R163, R162 ;  /* 0x000000a2a300723e */ /* 0x004fc600000000ff */
        /* <DEDUP_REMOVED lines=8> */
[----:B--2---:R-:W-:-:S03]  /*17a30*/  LOP3.LUT R3, R19, 0x1f8, RZ, 0xc0, !PT ;  /* 0x000001f813037812 */ /* 0x004fc600078ec0ff */
[----:B------:R-:W-:Y:S01]  /*17a40*/  STS [R2+0x6000], R31 ;  /* 0x0060001f02007388 */ /* 0x000fe20000000800 */
[----:B------:R-:W-:-:S03]  /*17a50*/  LOP3.LUT R3, R3, 0x38, R169, 0x78, !PT ;  /* 0x0000003803037812 */ /* 0x000fc600078e78a9 */
[----:B------:R2:W-:Y:S01]  /*17a60*/  STS [R2+0x6400], R30 ;  /* 0x0064001e02007388 */ /* 0x0005e20000000800 */
[----:B------:R-:W-:-:S03]  /*17a70*/  LOP3.LUT R3, R3, 0x1e00, R19, 0xf8, !PT ;  /* 0x00001e0003037812 */ /* 0x000fc600078ef813 */
        /* <DEDUP_REMOVED lines=8> */
[----:B------:R2:W-:Y:S02]  /*17b00*/  STS [R8+0x6400], R22 ;  /* 0x0064001608007388 */ /* 0x0005e40000000800 */
[----:B--2---:R2:W3:Y:S01]  /*17b10*/  @P4 MUFU.LG2 R8, R67 ;  /* 0x0000004300084308 */ /* 0x0044e20000000c00 */
[----:B-1----:R-:W-:Y:S05]  /*17b20*/  BRA.U UP1, `(.L_x_99) ;  /* 0x0000000101207547 */ /* 0x002fea000b800000 */
[----:B------:R-:W-:Y:S01]  /*17b30*/  UISETP.NE.AND UP1, UPT, UR11, URZ, UPT ;  /* 0x000000ff0b00728c */ /* 0x000fe2000bf25270 */
[----:B------:R-:W1:Y:S10]  /*17b40*/  LDCU UR5, c[0x0][0x3e0] ;  /* 0x00007c00ff0577ac */ /* 0x000e740008000800 */
[----:B------:R-:W1:Y:S01]  /*17b50*/  @UP1 LDCU UR4, c[0x0][0x454] ;  /* 0x00008a80ff0417ac */ /* 0x000e620008000800 */
[----:B------:R-:W4:Y:S01]  /*17b60*/  @UP1 LDCU UR19, c[0x0][0x454] ;  /* 0x00008a80ff1317ac */ /* 0x000f220008000800 */
[----:B-1----:R-:W-:-:S02]  /*17b70*/  @UP1 UIMAD UR4, UR4, UR5, URZ ;  /* 0x00000005040412a4 */ /* 0x002fc4000f8e02ff */
[----:B------:R-:W-:-:S03]  /*17b80*/  @!UP1 UIMAD UR4, UR10, UR5, URZ ;  /* 0x000000050a0492a4 */ /* 0x000fc6000f8e02ff */
[----:B------:R-:W-:Y:S01]  /*17b90*/  @UP1 UMOV UR5, 0x1 ;  /* 0x0000000100051882 */ /* 0x000fe20000000000 */
[----:B----4-:R-:W-:-:S08]  /*17ba0*/  @!UP1 UMOV UR5, 0x1 ;  /* 0x0000000100059882 */ /* 0x010fd00000000000 */
.L_x_99:
[----:B------:R1:W-:Y:S01]  /*17bb0*/  STS [R4+0x6000], R2 ;  /* 0x0060000204007388 */ /* 0x0003e20000000800 */
[----:B------:R-:W-:Y:S01]  /*17bc0*/  LEA R18, R3, UR16, 0x1 ;  /* 0x0000001003127c11 */ /* 0x000fe2000f8e08ff */
[----:B------:R-:W4:Y:S01]  /*17bd0*/  @P3 LDC R7, c[0x0][0x458] ;  /* 0x00011600ff073b82 */ /* 0x000f220000000800 */
[----:B------:R-:W5:Y:S01]  /*17be0*/  @P3 MUFU.LG2 R3, R66 ;  /* 0x0000004200033308 */ /* 0x000f620000000c00 */
[----:B------:R3:W-:Y:S01]  /*17bf0*/  STS [R4+0x6400], R0 ;  /* 0x0064000004007388 */ /* 0x0007e20000000800 */
[----:B------:R-:W-:Y:S01]  /*17c00*/  UIMAD UR19, UR6, UR19, URZ ;  /* 0x00000013061372a4 */ /* 0x000fe2000f8e02ff */
[----:B------:R-:W-:Y:S01]  /*17c10*/  LOP3.LUT P0, RZ, R169, 0x3, RZ, 0xc0, !PT ;  /* 0x00000003a9ff7812 */ /* 0x000fe2000780c0ff */
[----:B------:R-:W-:-:S03]  /*17c20*/  UIMAD UR11, UR8, UR5, URZ ;  /* 0x00000005080b72a4 */ /* 0x000fc6000f8e02ff */
[----:B------:R-:W-:Y:S01]  /*17c30*/  BAR.SYNC.DEFER_BLOCKING 0x0 ;  /* 0x0000000000007b1d */ /* 0x000fe20000010000 */
[----:B------:R-:W-:Y:S01]  /*17c40*/  USEL UR13, UR13, URZ, UP0 ;  /* 0x000000ff0d0d7287 */ /* 0x000fe20008000000 */
[----:B------:R-:W-:Y:S01]  /*17c50*/  MOV R15, 0x7f800000 ;  /* 0x7f800000000f7802 */ /* 0x000fe20000000f00 */
[----:B------:R-:W-:Y:S01]  /*17c60*/  @!UP0 UIMAD UR19, UR17, UR4, UR19 ;  /* 0x00000004111382a4 */ /* 0x000fe2000f8e0213 */
[----:B------:R-:W-:Y:S01]  /*17c70*/  MOV R14, 0x7f800000 ;  /* 0x7f800000000e7802 */ /* 0x000fe20000000f00 */
[----:B------:R-:W-:-:S03]  /*17c80*/  USHF.L.U32 UR11, UR11, 0x7, URZ ;  /* 0x000000070b0b7899 */ /* 0x000fc600080006ff */
[----:B------:R-:W2:Y:S01]  /*17c90*/  @P2 LDC R6, c[0x0][0x458] ;  /* 0x00011600ff062b82 */ /* 0x000ea20000000800 */
[----:B------:R-:W-:Y:S01]  /*17ca0*/  USEL UR9, UR9, URZ, UP0 ;  /* 0x000000ff09097287 */ /* 0x000fe20008000000 */
[----:B------:R-:W-:Y:S01]  /*17cb0*/  BSSY.RECONVERGENT B0, `(.L_x_100) ;  /* 0x000003c000007945 */ /* 0x000fe20003800200 */
[----:B------:R-:W-:Y:S01]  /*17cc0*/  USHF.R.S32.HI UR10, URZ, 0x1f, UR19 ;  /* 0x0000001fff0a7899 */ /* 0x000fe20008011413 */
[----:B------:R-:W-:Y:S01]  /*17cd0*/  MOV R13, 0x7f800000 ;  /* 0x7f800000000d7802 */ /* 0x000fe20000000f00 */
[----:B------:R-:W-:Y:S01]  /*17ce0*/  USHF.R.S32.HI UR4, URZ, 0x1f, UR11 ;  /* 0x0000001fff047899 */ /* 0x000fe2000801140b */
[----:B-----5:R-:W-:Y:S01]  /*17cf0*/  @P3 FMUL.FTZ R3, R3, 0.69314718246459960938 ;  /* 0x3f31721803033820 */ /* 0x020fe20000410000 */
[----:B------:R-:W-:Y:S01]  /*17d00*/  UIADD3 UR13, UP1, UP0, UR11, UR13, UR19 ;  /* 0x0000000d0b0d7290 */ /* 0x000fe2000f83e013 */
[----:B------:R-:W5:Y:S01]  /*17d10*/  @P1 LDC R5, c[0x0][0x458] ;  /* 0x00011600ff051b82 */ /* 0x000f620000000800 */
[----:B------:R-:W-:Y:S01]  /*17d20*/  MOV R12, 0x7f800000 ;  /* 0x7f800000000c7802 */ /* 0x000fe20000000f00 */
[----:B-1----:R-:W1:Y:S01]  /*17d30*/  @P2 MUFU.LG2 R2, R65 ;  /* 0x0000004100022308 */ /* 0x002e620000000c00 */
[----:B------:R-:W-:Y:S01]  /*17d40*/  UIADD3.X UR4, UPT, UPT, UR4, UR9, UR10, UP1, UP0 ;  /* 0x0000000904047290 */ /* 0x000fe20008fe040a */
[----:B----4-:R-:W-:Y:S01]  /*17d50*/  @P3 FFMA.FTZ R14, R167, R7, R3 ;  /* 0x00000007a70e3223 */ /* 0x010fe20000010003 */
[----:B------:R-:W-:Y:S01]  /*17d60*/  SHF.R.U32.HI R22, RZ, 0x3, R169 ;  /* 0x00000003ff167819 */ /* 0x000fe200000116a9 */
[----:B---3--:R-:W-:Y:S01]  /*17d70*/  @P4 FMUL.FTZ R0, R8, 0.69314718246459960938 ;  /* 0x3f31721808004820 */ /* 0x008fe20000410000 */
[----:B------:R3:W4:Y:S03]  /*17d80*/  LDS.128 R24, [R18+0x3800] ;  /* 0x0038000012187984 */ /* 0x0007260000000c00 */
[----:B------:R-:W5:Y:S01]  /*17d90*/  @P1 MUFU.LG2 R4, R165 ;  /* 0x000000a500041308 */ /* 0x000f620000000c00 */
[----:B------:R-:W-:Y:S01]  /*17da0*/  @P4 FFMA.FTZ R15, R168, R9, R0 ;  /* 0x00000009a80f4223 */ /* 0x000fe20000010000 */
[----:B-1----:R-:W-:-:S04]  /*17db0*/  @P2 FMUL.FTZ R2, R2, 0.69314718246459960938 ;  /* 0x3f31721802022820 */ /* 0x002fc80000410000 */
[----:B--2---:R-:W-:Y:S01]  /*17dc0*/  @P2 FFMA.FTZ R13, R166, R6, R2 ;  /* 0x00000006a60d2223 */ /* 0x004fe20000010002 */
[----:B-----5:R-:W-:-:S04]  /*17dd0*/  @P1 FMUL.FTZ R0, R4, 0.69314718246459960938 ;  /* 0x3f31721804001820 */ /* 0x020fc80000410000 */
[----:B------:R-:W-:Y:S01]  /*17de0*/  @P1 FFMA.FTZ R12, R164, R5, R0 ;  /* 0x00000005a40c1223 */ /* 0x000fe20000010000 */
[----:B---3--:R-:W-:Y:S06]  /*17df0*/  @P0 BRA `(.L_x_101) ;  /* 0x00000000009c0947 */ /* 0x008fec0003800000 */
[--C-:B------:R-:W-:Y:S02]  /*17e00*/  SHF.R.U32.HI R0, RZ, 0x1, R169.reuse ;  /* 0x00000001ff007819 */ /* 0x100fe400000116a9 */
        /* <DEDUP_REMOVED lines=12> */
[C---:B------:R-:W-:Y:S01]  /*17ed0*/  @!P6 IADD3 R4, P0, PT, R2.reuse, UR13, RZ ;  /* 0x0000000d0204ec10 */ /* 0x040fe2000ff1e0ff */
[----:B------:R-:W-:Y:S01]  /*17ee0*/  @!P5 IMAD R0, R3, UR5, RZ ;  /* 0x000000050300dc24 */ /* 0x000fe2000f8e02ff */
[----:B------:R-:W2:Y:S01]  /*17ef0*/  @!P5 LDC.64 R10, c[0x0][0x420] ;  /* 0x00010800ff0adb82 */ /* 0x000ea20000000a00 */
[----:B------:R-:W-:Y:S01]  /*17f00*/  @!P4 IMAD R5, R5, UR5, RZ ;  /* 0x000000050505cc24 */ /* 0x000fe2000f8e02ff */
[----:B------:R-:W-:Y:S01]  /*17f10*/  @!P6 LEA.HI.X.SX32 R6, R2, UR4, 0x1, P0 ;  /* 0x000000040206ec11 */ /* 0x000fe200080f0eff */
[----:B------:R-:W-:Y:S01]  /*17f20*/  @!P3 IMAD R3, R7, UR5, RZ ;  /* 0x000000050703bc24 */ /* 0x000fe2000f8e02ff */
[----:B------:R-:W-:-:S04]  /*17f30*/  @!P5 IADD3 R2, P0, PT, R0, UR13, RZ ;  /* 0x0000000d0002dc10 */ /* 0x000fc8000ff1e0ff */
[----:B------:R-:W3:Y:S08]  /*17f40*/  @!P4 LDC.64 R16, c[0x0][0x420] ;  /* 0x00010800ff10cb82 */ /* 0x000ef00000000a00 */
[----:B------:R-:W5:Y:S01]  /*17f50*/  @!P3 LDC.64 R20, c[0x0][0x420] ;  /* 0x00010800ff14bb82 */ /* 0x000f620000000a00 */
[----:B-1----:R-:W-:-:S04]  /*17f60*/  @!P6 LEA R8, P1, R4, R8, 0x2 ;  /* 0x000000080408e211 */ /* 0x002fc800078210ff */
[----:B------:R-:W-:Y:S02]  /*17f70*/  @!P6 LEA.HI.X R9, R4, R9, R6, 0x2, P1 ;  /* 0x000000090409e211 */ /* 0x000fe400008f1406 */
[----:B------:R-:W-:Y:S02]  /*17f80*/  @!P5 LEA.HI.X.SX32 R4, R0, UR4, 0x1, P0 ;  /* 0x000000040004dc11 */ /* 0x000fe400080f0eff */
[C---:B--2---:R-:W-:Y:S01]  /*17f90*/  @!P5 LEA R6, P2, R2.reuse, R10, 0x2 ;  /* 0x0000000a0206d211 */ /* 0x044fe200078410ff */
[----:B------:R1:W-:Y:S01]  /*17fa0*/  @!P6 STG.E desc[UR14][R8.64], R15 ;  /* 0x0000000f0800e986 */ /* 0x0003e2000c10190e */
[----:B------:R-:W-:Y:S02]  /*17fb0*/  @!P4 IADD3 R0, P1, PT, R5, UR13, RZ ;  /* 0x0000000d0500cc10 */ /* 0x000fe4000ff3e0ff */
[----:B------:R-:W-:Y:S02]  /*17fc0*/  @!P3 IADD3 R10, P0, PT, R3, UR13, RZ ;  /* 0x0000000d030abc10 */ /* 0x000fe4000ff1e0ff */
[----:B------:R-:W-:-:S02]  /*17fd0*/  @!P5 LEA.HI.X R7, R2, R11, R4, 0x2, P2 ;  /* 0x0000000b0207d211 */ /* 0x000fc400010f1404 */
[----:B------:R-:W-:Y:S02]  /*17fe0*/  @!P4 LEA.HI.X.SX32 R5, R5, UR4, 0x1, P1 ;  /* 0x000000040505cc11 */ /* 0x000fe400088f0eff */
[----:B------:R-:W-:Y:S01]  /*17ff0*/  @!P3 LEA.HI.X.SX32 R3, R3, UR4, 0x1, P0 ;  /* 0x000000040303bc11 */ /* 0x000fe200080f0eff */
[----:B------:R1:W-:Y:S01]  /*18000*/  @!P5 STG.E desc[UR14][R6.64], R14 ;  /* 0x0000000e0600d986 */ /* 0x0003e2000c10190e */
[----:B---3--:R-:W-:Y:S02]  /*18010*/  @!P4 LEA R4, P1, R0, R16, 0x2 ;  /* 0x000000100004c211 */ /* 0x008fe400078210ff */
[----:B-----5:R-:W-:Y:S02]  /*18020*/  @!P3 LEA R2, P0, R10, R20, 0x2 ;  /* 0x000000140a02b211 */ /* 0x020fe400078010ff */
[----:B------:R-:W-:Y:S02]  /*18030*/  @!P4 LEA.HI.X R5, R0, R17, R5, 0x2, P1 ;  /* 0x000000110005c211 */ /* 0x000fe400008f1405 */
[----:B------:R-:W-:-:S03]  /*18040*/  @!P3 LEA.HI.X R3, R10, R21, R3, 0x2, P0 ;  /* 0x000000150a03b211 */ /* 0x000fc600000f1403 */
[----:B------:R1:W-:Y:S04]  /*18050*/  @!P4 STG.E desc[UR14][R4.64], R13 ;  /* 0x0000000d0400c986 */ /* 0x0003e8000c10190e */
[----:B------:R1:W-:Y:S02]  /*18060*/  @!P3 STG.E desc[UR14][R2.64], R12 ;  /* 0x0000000c0200b986 */ /* 0x0003e4000c10190e */
.L_x_101:
[----:B------:R-:W-:Y:S05]  /*18070*/  BSYNC.RECONVERGENT B0 ;  /* 0x0000000000007941 */ /* 0x000fea0003800200 */
.L_x_100:
[----:B-1----:R1:W2:Y:S01]  /*18080*/  LDS.128 R12, [R18] ;  /* 0x00000000120c7984 */ /* 0x0022a20000000c00 */
[C---:B------:R-:W-:Y:S01]  /*18090*/  VIADD R2, R22.reuse, 0x10 ;  /* 0x0000001016027836 */ /* 0x040fe20000000000 */
[----:B------:R-:W3:Y:S01]  /*180a0*/  LDCU.64 UR4, c[0x0][0x410] ;  /* 0x00008200ff0477ac */ /* 0x000ee20008000a00 */
[C---:B------:R-:W-:Y:S01]  /*180b0*/  VIADD R0, R22.reuse, 0x20 ;  /* 0x0000002016007836 */ /* 0x040fe20000000000 */
[----:B------:R1:W1:Y:S01]  /*180c0*/  LDS.128 R8, [R18+0x4000] ;  /* 0x0040000012087984 */ /* 0x0002620000000c00 */
[----:B------:R-:W-:Y:S01]  /*180d0*/  VIADD R3, R22, 0x50 ;  /* 0x0000005016037836 */ /* 0x000fe20000000000 */
[----:B------:R-:W-:Y:S01]  /*180e0*/  ISETP.GE.AND P6, PT, R2, UR12, PT ;  /* 0x0000000c02007c0c */ /* 0x000fe2000bfc6270 */
[----:B------:R-:W-:Y:S01]  /*180f0*/  VIADD R4, R22, 0x40 ;  /* 0x0000004016047836 */ /* 0x000fe20000000000 */
[----:B------:R-:W-:Y:S01]  /*18100*/  LOP3.LUT R2, R19, 0x38, RZ, 0xc0, !PT ;  /* 0x0000003813027812 */ /* 0x000fe200078ec0ff */
[----:B------:R-:W-:Y:S01]  /*18110*/  UIMAD.WIDE.U32 UR8, UR8, 0x80, URZ ;  /* 0x00000080080878a5 */ /* 0x000fe2000f8e00ff */
[----:B------:R-:W-:Y:S01]  /*18120*/  ISETP.GE.AND P5, PT, R0, UR12, PT ;  /* 0x0000000c00007c0c */ /* 0x000fe2000bfa6270 */
[----:B------:R-:W-:Y:S01]  /*18130*/  VIADD R0, R22, 0x30 ;  /* 0x0000003016007836 */ /* 0x000fe20000000000 */
[----:B------:R-:W-:Y:S01]  /*18140*/  IADD3 R2, P0, PT, R2, UR18, RZ ;  /* 0x0000001202027c10 */ /* 0x000fe2000ff1e0ff */
[----:B------:R-:W-:Y:S01]  /*18150*/  BSSY.RECONVERGENT B0, `(.L_x_102) ;  /* 0x000001b000007945 */ /* 0x000fe20003800200 */
[----:B------:R-:W-:-:S02]  /*18160*/  ISETP.GE.AND P2, PT, R3, UR12, PT ;  /* 0x0000000c03007c0c */ /* 0x000fc4000bf46270 */
[----:B------:R-:W-:Y:S01]  /*18170*/  ISETP.GE.AND P4, PT, R0, UR12, PT ;  /* 0x0000000c00007c0c */ /* 0x000fe2000bf86270 */
[----:B------:R-:W-:Y:S01]  /*18180*/  IMAD.X R3, RZ, RZ, UR7, P0 ;  /* 0x00000007ff037e24 */ /* 0x000fe200080e06ff */
[----:B------:R-:W-:Y:S01]  /*18190*/  ISETP.GE.AND P0, PT, R22, UR12, PT ;  /* 0x0000000c16007c0c */ /* 0x000fe2000bf06270 */
[----:B---3--:R-:W-:Y:S01]  /*181a0*/  IMAD.U32 R0, RZ, RZ, UR4 ;  /* 0x00000004ff007e24 */ /* 0x008fe2000f8e00ff */
[----:B------:R-:W-:Y:S02]  /*181b0*/  ISETP.GE.AND P3, PT, R4, UR12, PT ;  /* 0x0000000c04007c0c */ /* 0x000fe4000bf66270 */
[----:B------:R-:W-:Y:S01]  /*181c0*/  IADD3 R4, PT, PT, R22, 0x60, RZ ;  /* 0x0000006016047810 */ /* 0x000fe20007ffe0ff */
[----:B------:R-:W-:Y:S01]  /*181d0*/  IMAD.WIDE.U32 R16, R0, UR6, R2 ;  /* 0x0000000600107c25 */ /* 0x000fe2000f8e0002 */
[----:B------:R-:W-:Y:S02]  /*181e0*/  MOV R0, UR5 ;  /* 0x0000000500007c02 */ /* 0x000fe40008000f00 */
[C---:B------:R-:W-:Y:S01]  /*181f0*/  LOP3.LUT R19, R22.reuse, UR8, RZ, 0xfc, !PT ;  /* 0x0000000816137c12 */ /* 0x040fe2000f8efcff */
[----:B------:R-:W-:Y:S01]  /*18200*/  VIADD R22, R22, 0x70 ;  /* 0x0000007016167836 */ /* 0x000fe20000000000 */
[----:B------:R-:W-:Y:S01]  /*18210*/  ISETP.GE.AND P1, PT, R4, UR12, PT ;  /* 0x0000000c04007c0c */ /* 0x000fe2000bf26270 */
[----:B------:R-:W-:-:S02]  /*18220*/  IMAD R7, R0, UR6, R17 ;  /* 0x0000000600077c24 */ /* 0x000fc4000f8e0211 */
[----:B------:R-:W-:Y:S10]  /*18230*/  @P0 BRA `(.L_x_103) ;  /* 0x0000000000300947 */ /* 0x000ff40003800000 */
[----:B------:R-:W3:Y:S01]  /*18240*/  LDCU.64 UR6, c[0x0][0x408] ;  /* 0x00008100ff0677ac */ /* 0x000ee20008000a00 */
[----:B------:R-:W-:Y:S01]  /*18250*/  MOV R6, R16 ;  /* 0x0000001000067202 */ /* 0x000fe20000000f00 */
[----:B------:R-:W5:Y:S01]  /*18260*/  LDCU.64 UR4, c[0x0][0x3f0] ;  /* 0x00007e00ff0477ac */ /* 0x000f620008000a00 */
[----:B---3--:R-:W-:-:S03]  /*18270*/  UIMAD UR10, UR9, UR6, URZ ;  /* 0x00000006090a72a4 */ /* 0x008fc6000f8e02ff */
[----:B------:R-:W-:-:S03]  /*18280*/  IMAD.WIDE.U32 R4, R19, UR6, R6 ;  /* 0x0000000613047c25 */ /* 0x000fc6000f8e0006 */
[----:B------:R-:W-:Y:S02]  /*18290*/  MOV R0, UR10 ;  /* 0x0000000a00007c02 */ /* 0x000fe40008000f00 */
[----:B-----5:R-:W-:-:S03]  /*182a0*/  LEA R2, P0, R4, UR4, 0x1 ;  /* 0x0000000404027c11 */ /* 0x020fc6000f8008ff */
[----:B------:R-:W-:-:S05]  /*182b0*/  IMAD R0, R19, UR7, R0 ;  /* 0x0000000713007c24 */ /* 0x000fca000f8e0200 */
[----:B------:R-:W-:-:S04]  /*182c0*/  IADD3 R0, PT, PT, R0, R5, RZ ;  /* 0x0000000500007210 */ /* 0x000fc80007ffe0ff */
[----:B------:R-:W-:-:S05]  /*182d0*/  LEA.HI.X R3, R4, UR5, R0, 0x1, P0 ;  /* 0x0000000504037c11 */ /* 0x000fca00080f0c00 */
[----:B--2---:R3:W-:Y:S04]  /*182e0*/  STG.E.128 desc[UR14][R2.64], R12 ;  /* 0x0000000c02007986 */ /* 0x0047e8000c101d0e */
[----:B-1----:R3:W-:Y:S02]  /*182f0*/  STG.E.128 desc[UR14][R2.64+0x80], R8 ;  /* 0x0000800802007986 */ /* 0x0027e4000c101d0e */
.L_x_103:
[----:B------:R-:W-:Y:S05]  /*18300*/  BSYNC.RECONVERGENT B0 ;  /* 0x0000000000007941 */ /* 0x000fea0003800200 */
.L_x_102:
[----:B--23--:R2:W3:Y:S01]  /*18310*/  LDS.128 R12, [R18+0x800] ;  /* 0x00080000120c7984 */ /* 0x00c4e20000000c00 */
[----:B------:R-:W-:Y:S01]  /*18320*/  BSSY.RECONVERGENT B0, `(.L_x_104) ;  /* 0x0000012000007945 */ /* 0x000fe20003800200 */
[----:B------:R-:W-:Y:S02]  /*18330*/  ISETP.GE.AND P0, PT, R22, UR12, PT ;  /* 0x0000000c16007c0c */ /* 0x000fe4000bf06270 */
[----:B-1----:R2:W1:Y:S01]  /*18340*/  LDS.128 R8, [R18+0x4800] ;  /* 0x0048000012087984 */ /* 0x0024620000000c00 */
[----:B------:R-:W-:Y:S05]  /*18350*/  @P6 BRA `(.L_x_105) ;  /* 0x0000000000386947 */ /* 0x000fea0003800000 */
[----:B------:R-:W5:Y:S01]  /*18360*/  LDCU.64 UR6, c[0x0][0x408] ;  /* 0x00008100ff0677ac */ /* 0x000f620008000a00 */
[----:B------:R-:W-:Y:S02]  /*18370*/  IADD3 R0, P6, PT, R19, 0x10, RZ ;  /* 0x0000001013007810 */ /* 0x000fe40007fde0ff */
[----:B------:R-:W-:Y:S01]  /*18380*/  MOV R3, R7 ;  /* 0x0000000700037202 */ /* 0x000fe20000000f00 */
[----:B------:R-:W4:Y:S02]  /*18390*/  LDCU.64 UR4, c[0x0][0x3f0] ;  /* 0x00007e00ff0477ac */ /* 0x000f240008000a00 */
[----:B------:R-:W-:-:S04]  /*183a0*/  IMAD.X R2, RZ, RZ, UR9, P6 ;  /* 0x00000009ff027e24 */ /* 0x000fc8000b0e06ff */
[----:B-----5:R-:W-:Y:S02]  /*183b0*/  IMAD R4, R2, UR6, RZ ;  /* 0x0000000602047c24 */ /* 0x020fe4000f8e02ff */
[----:B------:R-:W-:-:S04]  /*183c0*/  IMAD.MOV.U32 R2, RZ, RZ, R16 ;  /* 0x000000ffff027224 */ /* 0x000fc800078e0010 */
[----:B------:R-:W-:-:S04]  /*183d0*/  IMAD.WIDE.U32 R2, R0, UR6, R2 ;  /* 0x0000000600027c25 */ /* 0x000fc8000f8e0002 */
[----:B------:R-:W-:Y:S01]  /*183e0*/  IMAD R0, R0, UR7, R4 ;  /* 0x0000000700007c24 */ /* 0x000fe2000f8e0204 */
[----:B----4-:R-:W-:-:S04]  /*183f0*/  LEA R4, P6, R2, UR4, 0x1 ;  /* 0x0000000402047c11 */ /* 0x010fc8000f8c08ff */
[----:B------:R-:W-:-:S04]  /*18400*/  IADD3 R0, PT, PT, R0, R3, RZ ;  /* 0x0000000300007210 */ /* 0x000fc80007ffe0ff */
[----:B------:R-:W-:-:S05]  /*18410*/  LEA.HI.X R5, R2, UR5, R0, 0x1, P6 ;  /* 0x0000000502057c11 */ /* 0x000fca000b0f0c00 */
[----:B---3--:R3:W-:Y:S04]  /*18420*/  STG.E.128 desc[UR14][R4.64], R12 ;  /* 0x0000000c04007986 */ /* 0x0087e8000c101d0e */
[----:B-1----:R3:W-:Y:S02]  /*18430*/  STG.E.128 desc[UR14][R4.64+0x80], R8 ;  /* 0x0000800804007986 */ /* 0x0027e4000c101d0e */
.L_x_105:
[----:B------:R-:W-:Y:S05]  /*18440*/  BSYNC.RECONVERGENT B0 ;  /* 0x0000000000007941 */ /* 0x000fea0003800200 */
.L_x_104:
[----:B---3--:R3:W2:Y:S01]  /*18450*/  LDS.128 R12, [R18+0x1000] ;  /* 0x00100000120c7984 */ /* 0x0086a20000000c00 */
[----:B------:R-:W-:Y:S03]  /*18460*/  BSSY.RECONVERGENT B0, `(.L_x_106) ;  /* 0x0000011000007945 */ /* 0x000fe60003800200 */
        /* <DEDUP_REMOVED lines=14> */
[----:B--2---:R2:W-:Y:S04]  /*18550*/  STG.E.128 desc[UR14][R4.64], R12 ;  /* 0x0000000c04007986 */ /* 0x0045e8000c101d0e */
[----:B-1----:R2:W-:Y:S02]  /*18560*/  STG.E.128 desc[UR14][R4.64+0x80], R8 ;  /* 0x0000800804007986 */ /* 0x0025e4000c101d0e */
.L_x_107:
[----:B------:R-:W-:Y:S05]  /*18570*/  BSYNC.RECONVERGENT B0 ;  /* 0x0000000000007941 */ /* 0x000fea0003800200 */
.L_x_106:
[----:B--2---:R2:W2:Y:S01]  /*18580*/  LDS.128 R12, [R18+0x1800] ;  /* 0x00180000120c7984 */ /* 0x0044a20000000c00 */
        /* <DEDUP_REMOVED lines=17> */
.L_x_109:
[----:B------:R-:W-:Y:S05]  /*186a0*/  BSYNC.RECONVERGENT B0 ;  /* 0x0000000000007941 */ /* 0x000fea0003800200 */
.L_x_108:
[----:B--2---:R2:W2:Y:S01]  /*186b0*/  LDS.128 R12, [R18+0x2000] ;  /* 0x00200000120c7984 */ /* 0x0044a20000000c00 */
[----:B------:R-:W-:Y:S03]  /*186c0*/  BSSY.RECONVERGENT B0, `(.L_x_110) ;  /* 0x0000011000007945 */ /* 0x000fe60003800200 */
[----:B-1----:R1:W1:Y:S01]  /*186d0*/  LDS.128 R8, [R18+0x6000] ;  /* 0x0060000012087984 */ /* 0x0022620000000c00 */
[----:B------:R-:W-:Y:S05]  /*186e0*/  @P3 BRA `(.L_x_111) ;  /* 0x0000000000383947 */ /* 0x000fea0003800000 */
[----:B------:R-:W5:Y:S01]  /*186f0*/  LDCU.64 UR6, c[0x0][0x408] ;  /* 0x00008100ff0677ac */ /* 0x000f620008000a00 */
[----:B------:R-:W-:Y:S02]  /*18700*/  IADD3 R0, P3, PT, R19, 0x40, RZ ;  /* 0x0000004013007810 */ /* 0x000fe40007f7e0ff */
[----:B------:R-:W-:Y:S01]  /*18710*/  MOV R3, R7 ;  /* 0x0000000700037202 */ /* 0x000fe20000000f00 */
[----:B------:R-:W3:Y:S02]  /*18720*/  LDCU.64 UR4, c[0x0][0x3f0] ;  /* 0x00007e00ff0477ac */ /* 0x000ee40008000a00 */
[----:B------:R-:W-:-:S04]  /*18730*/  IMAD.X R2, RZ, RZ, UR9, P3 ;  /* 0x00000009ff027e24 */ /* 0x000fc800098e06ff */
[----:B-----5:R-:W-:Y:S02]  /*18740*/  IMAD R4, R2, UR6, RZ ;  /* 0x0000000602047c24 */ /* 0x020fe4000f8e02ff */
[----:B------:R-:W-:-:S04]  /*18750*/  IMAD.MOV.U32 R2, RZ, RZ, R16 ;  /* 0x000000ffff027224 */ /* 0x000fc800078e0010 */
[----:B------:R-:W-:-:S04]  /*18760*/  IMAD.WIDE.U32 R2, R0, UR6, R2 ;  /* 0x0000000600027c25 */ /* 0x000fc8000f8e0002 */
[----:B------:R-:W-:Y:S01]  /*18770*/  IMAD R0, R0, UR7, R4 ;  /* 0x0000000700007c24 */ /* 0x000fe2000f8e0204 */
[----:B---3--:R-:W-:-:S04]  /*18780*/  LEA R4, P3, R2, UR4, 0x1 ;  /* 0x0000000402047c11 */ /* 0x008fc8000f8608ff */
[----:B------:R-:W-:-:S04]  /*18790*/  IADD3 R0, PT, PT, R0, R3, RZ ;  /* 0x0000000300007210 */ /* 0x000fc80007ffe0ff */
[----:B------:R-:W-:-:S05]  /*187a0*/  LEA.HI.X R5, R2, UR5, R0, 0x1, P3 ;  /* 0x0000000502057c11 */ /* 0x000fca00098f0c00 */
[----:B--2---:R2:W-:Y:S04]  /*187b0*/  STG.E.128 desc[UR14][R4.64], R12 ;  /* 0x0000000c04007986 */ /* 0x0045e8000c101d0e */
[----:B-1----:R2:W-:Y:S02]  /*187c0*/  STG.E.128 desc[UR14][R4.64+0x80], R8 ;  /* 0x0000800804007986 */ /* 0x0025e4000c101d0e */
.L_x_111:
[----:B------:R-:W-:Y:S05]  /*187d0*/  BSYNC.RECONVERGENT B0 ;  /* 0x0000000000007941 */ /* 0x000fea0003800200 */
.L_x_110:
        /* <DEDUP_REMOVED lines=18> */
.L_x_113:
[----:B------:R-:W-:Y:S05]  /*18900*/  BSYNC.RECONVERGENT B0 ;  /* 0x0000000000007941 */ /* 0x000fea0003800200 */
.L_x_112:
        /* <DEDUP_REMOVED lines=18> */
.L_x_115:
[----:B------:R-:W-:Y:S05]  /*18a30*/  BSYNC.RECONVERGENT B0 ;  /* 0x0000000000007941 */ /* 0x000fea0003800200 */
.L_x_114:
[----:B-12---:R1:W2:Y:S01]  /*18a40*/  LDS.128 R8, [R18+0x7800] ;  /* 0x0078000012087984 */ /* 0x0062a20000000c00 */
[----:B------:R-:W-:Y:S05]  /*18a50*/  @P0 EXIT ;  /* 0x000000000000094d */ /* 0x000fea0003800000 */
[----:B------:R-:W5:Y:S01]  /*18a60*/  LDCU.64 UR6, c[0x0][0x408] ;  /* 0x00008100ff0677ac */ /* 0x000f620008000a00 */
[----:B------:R-:W-:Y:S01]  /*18a70*/  IADD3 R6, P0, PT, R19, 0x70, RZ ;  /* 0x0000007013067810 */ /* 0x000fe20007f1e0ff */
        /* <DEDUP_REMOVED lines=10> */
[----:B----4-:R-:W-:Y:S04]  /*18b20*/  STG.E.128 desc[UR14][R2.64], R24 ;  /* 0x0000001802007986 */ /* 0x010fe8000c101d0e */
[----:B--2---:R-:W-:Y:S01]  /*18b30*/  STG.E.128 desc[UR14][R2.64+0x80], R8 ;  /* 0x0000800802007986 */ /* 0x004fe2000c101d0e */
[----:B------:R-:W-:Y:S05]  /*18b40*/  EXIT ;  /* 0x000000000000794d */ /* 0x000fea0003800000 */
.L_x_116:
        /* <DEDUP_REMOVED lines=11> */
.L_x_1656:


//--------------------- .text._ZN5flash16flash_fwd_kernelI23Flash_fwd_kernel_traitsILi128ELi128ELi64ELi4ELb0ELb0EN7cutlass6half_tE19Flash_kernel_traitsILi128ELi128ELi64ELi4ES3_EELb0ELb1ELb0ELb0ELb0ELb1ELb1ELb0EEEvNS_16Flash_fwd_paramsE --------------------------
	.section	.text._ZN5flash16flash_fwd_kernelI23Flash_fwd_kernel_traitsILi128ELi128ELi64ELi4ELb0ELb0EN7cutlass6half_tE19Flash_kernel_traitsILi128ELi128ELi64ELi4ES3_EELb0ELb1ELb0ELb0ELb0ELb1ELb1ELb0EEEvNS_16Flash_fwd_paramsE,"ax",@progbits
	.align	128
        .global         _ZN5flash16flash_fwd_kernelI23Flash_fwd_kernel_traitsILi128ELi128ELi64ELi4ELb0ELb0EN7cutlass6half_tE19Flash_kernel_traitsILi128ELi128ELi64ELi4ES3_EELb0ELb1ELb0ELb0ELb0ELb1ELb1ELb0EEEvNS_16Flash_fwd_paramsE
        .type           _ZN5flash16flash_fwd_kernelI23Flash_fwd_kernel_traitsILi128ELi128ELi64ELi4ELb0ELb0EN7cutlass6half_tE19Flash_kernel_traitsILi128ELi128ELi64ELi4ES3_EELb0ELb1ELb0ELb0ELb0ELb1ELb1ELb0EEEvNS_16Flash_fwd_paramsE,@function
        .size           _ZN5flash16flash_fwd_kernelI23Flash_fwd_kernel_traitsILi128ELi128ELi64ELi4ELb0ELb0EN7cutlass6half_tE19Flash_kernel_traitsILi128ELi128ELi64ELi4ES3_EELb0ELb1ELb0ELb0ELb0ELb1ELb1ELb0EEEvNS_16Flash_fwd_paramsE,(.L_x_1657 - _ZN5flash16flash_fwd_kernelI23Flash_fwd_kernel_traitsILi128ELi128ELi64ELi4ELb0ELb0EN7cutlass6half_tE19Flash_kernel_traitsILi128ELi128ELi64ELi4ES3_EELb0ELb1ELb0ELb0ELb0ELb1ELb1ELb0EEEvNS_16Flash_fwd_paramsE)
        .other          _ZN5flash16flash_fwd_kernelI23Flash_fwd_kernel_traitsILi128ELi128ELi64ELi4ELb0ELb0EN7cutlass6half_tE19Flash_kernel_traitsILi128ELi128ELi64ELi4ES3_EELb0ELb1ELb0ELb0ELb0ELb1ELb1ELb0EEEvNS_16Flash_fwd_paramsE,@"STO_CUDA_ENTRY STV_DEFAULT"
_ZN5flash16flash_fwd_kernelI23Flash_fwd_kernel_traitsILi128ELi128ELi64ELi4ELb0ELb0EN7cutlass6half_tE19Flash_kernel_traitsILi128ELi128ELi64ELi4ES3_EELb0ELb1ELb0ELb0ELb0ELb1ELb1ELb0EEEvNS_16Flash_fwd_paramsE:
.text._ZN5flash16flash_fwd_kernelI23Flash_fwd_kernel_traitsILi128ELi128ELi64ELi4ELb0ELb0EN7cutlass6half_tE19Flash_kernel_traitsILi128ELi128ELi64ELi4ES3_EELb0ELb1ELb0ELb0ELb0ELb1ELb1ELb0EEEvNS_16Flash_fwd_paramsE:
        /* <DEDUP_REMOVED lines=73> */
.L_x_117:
[----:B-----5:R-:W-:Y:S01]  /*0490*/  @P0 R2UR UR22, R4 ;  /* 0x00000000041602ca */ /* 0x020fe200000e0000 */
[----:B------:R-:W-:Y:S01]  /*04a0*/  @!UP0 UISETP.NE.AND.EX UP2, UPT, UR5, URZ, UPT, UP2 ;  /* 0x000000ff0500828c */ /* 0x000fe2000bf45320 */
[----:B------:R-:W-:-:S13]  /*04b0*/  @!P1 EXIT ;  /* 0x000000000000994d */ /* 0x000fda0003800000 */
[----:B------:R-:W1:Y:S01]  /*04c0*/  LDCU UR18, c[0x0][0x508] ;  /* 0x0000a100ff1277ac */ /* 0x000e620008000800 */
[----:B------:R-:W2:Y:S01]  /*04d0*/  S2R R156, SR_TID.X ;  /* 0x00000000009c7919 */ /* 0x000ea20000002100 */
[----:B------:R-:W3:Y:S01]  /*04e0*/  S2UR UR9, SR_CTAID.Z ;  /* 0x00000000000979c3 */ /* 0x000ee20000002700 */
        /* <DEDUP_REMOVED lines=9> */
[----:B------:R-:W-:Y:S02]  /*0580*/  USHF.R.S32.HI UR4, URZ, 0x1f, UR5 ;  /* 0x0000001fff047899 */ /* 0x000fe40008011405 */
[----:B------:R-:W-:-:S02]  /*0590*/  USHF.R.S32.HI UR6, URZ, 0x6, UR6 ;  /* 0x00000006ff067899 */ /* 0x000fc40008011406 */
[----:B------:R-:W-:-:S04]  /*05a0*/  ULEA.HI UR4, UR4, UR5, URZ, 0x6 ;  /* 0x0000000504047291 */ /* 0x000fc8000f8f30ff */
[----:B------:R-:W-:-:S04]  /*05b0*/  USHF.R.S32.HI UR4, URZ, 0x6, UR4 ;  /* 0x00000006ff047899 */ /* 0x000fc80008011404 */
[----:B------:R-:W-:-:S04]  /*05c0*/  UISETP.LT.AND UP0, UPT, UR6, UR4, UPT ;  /* 0x000000040600728c */ /* 0x000fc8000bf01270 */
[----:B------:R-:W-:-:S04]  /*05d0*/  USEL UR17, UR6, UR4, UP0 ;  /* 0x0000000406117287 */ /* 0x000fc80008000000 */
[----:B------:R-:W-:-:S09]  /*05e0*/  UISETP.GT.AND UP0, UPT, UR17, URZ, UPT ;  /* 0x000000ff1100728c */ /* 0x000fd2000bf04270 */
[----:B--23--:R-:W-:Y:S05]  /*05f0*/  BRA.U UP0, `(.L_x_118) ;  /* 0x0000001100cc7547 */ /* 0x00cfea000b800000 */
[----:B------:R-:W1:Y:S01]  /*0600*/  LDCU.U8 UR4, c[0x0][0x549] ;  /* 0x0000a920ff0477ac */ /* 0x000e620008000000 */
[----:B------:R-:W-:Y:S01]  /*0610*/  UISETP.NE.AND UP0, UPT, UR13, -0x1, UPT ;  /* 0xffffffff0d00788c */ /* 0x000fe2000bf05270 */
[----:B------:R-:W2:Y:S10]  /*0620*/  LDCU.U8 UR12, c[0x0][0x548] ;  /* 0x0000a900ff0c77ac */ /* 0x000eb40008000000 */
[----:B------:R-:W3:Y:S01]  /*0630*/  @!UP0 LDCU.64 UR10, c[0x0][0x400] ;  /* 0x00008000ff0a87ac */ /* 0x000ee20008000a00 */
[----:B-1----:R-:W-:Y:S01]  /*0640*/  UISETP.NE.AND UP1, UPT, UR4, URZ, UPT ;  /* 0x000000ff0400728c */ /* 0x002fe2000bf25270 */
[----:B------:R-:W1:Y:S10]  /*0650*/  @UP0 LDCU.64 UR6, c[0x0][0x408] ;  /* 0x00008100ff0607ac */ /* 0x000e740008000a00 */
[----:B------:R-:W4:Y:S01]  /*0660*/  @UP1 LDCU.64 UR4, c[0x0][0x430] ;  /* 0x00008600ff0417ac */ /* 0x000f220008000a00 */
[----:B---3--:R-:W-:Y:S01]  /*0670*/  @!UP0 UIMAD.WIDE.U32 UR26, UR19, UR10, URZ ;  /* 0x0000000a131a82a5 */ /* 0x008fe2000f8e00ff */
[----:B------:R-:W3:Y:S01]  /*0680*/  @UP1 LDCU UR8, c[0x0][0x430] ;  /* 0x00008600ff0817ac */ /* 0x000ee20008000800 */
[----:B-1----:R-:W-:-:S02]  /*0690*/  @UP0 UIMAD.WIDE.U32 UR24, UR13, UR6, URZ ;  /* 0x000000060d1802a5 */ /* 0x002fc4000f8e00ff */
[----:B------:R-:W-:Y:S02]  /*06a0*/  @!UP0 UIMAD UR11, UR19, UR11, UR27 ;  /* 0x0000000b130b82a4 */ /* 0x000fe4000f8e021b */
[----:B------:R-:W-:Y:S01]  /*06b0*/  @UP0 UIMAD UR11, UR13, UR7, UR25 ;  /* 0x000000070d0b02a4 */ /* 0x000fe2000f8e0219 */
[----:B------:R-:W-:Y:S02]  /*06c0*/  @!UP0 UMOV UR10, UR26 ;  /* 0x0000001a000a8c82 */ /* 0x000fe40008000000 */
[----:B------:R-:W-:Y:S01]  /*06d0*/  @UP1 UMOV UR7, 0x1 ;  /* 0x0000000100071882 */ /* 0x000fe20000000000 */
[----:B----4-:R-:W-:Y:S01]  /*06e0*/  @UP1 UIMAD UR16, UR4, UR5, URZ ;  /* 0x00000005041012a4 */ /* 0x010fe2000f8e02ff */
[----:B------:R-:W-:Y:S01]  /*06f0*/  @UP0 UMOV UR10, UR24 ;  /* 0x00000018000a0c82 */ /* 0x000fe20008000000 */
[----:B--23--:R-:W-:Y:S10]  /*0700*/  BRA.U UP1, `(.L_x_119) ;  /* 0x0000000101287547 */ /* 0x00cff4000b800000 */
[----:B------:R-:W-:Y:S01]  /*0710*/  UISETP.NE.AND UP0, UPT, UR12, URZ, UPT ;  /* 0x000000ff0c00728c */ /* 0x000fe2000bf05270 */
[----:B------:R-:W1:Y:S10]  /*0720*/  LDCU UR5, c[0x0][0x3e0] ;  /* 0x00007c00ff0577ac */ /* 0x000e740008000800 */
[----:B------:R-:W1:Y:S01]  /*0730*/  @UP0 LDCU UR7, c[0x0][0x454] ;  /* 0x00008a80ff0707ac */ /* 0x000e620008000800 */
[----:B------:R-:W2:Y:S01]  /*0740*/  @!UP0 LDCU UR4, c[0x0][0x434] ;  /* 0x00008680ff0487ac */ /* 0x000ea20008000800 */
[----:B------:R-:W3:Y:S01]  /*0750*/  @UP0 LDCU UR16, c[0x0][0x454] ;  /* 0x00008a80ff1007ac */ /* 0x000ee20008000800 */
[----:B------:R-:W-:Y:S01]  /*0760*/  @UP0 UMOV UR8, 0x1 ;  /* 0x0000000100080882 */ /* 0x000fe20000000000 */
[----:B---3--:R-:W3:Y:S01]  /*0770*/  @!UP0 LDCU UR16, c[0x0][0x434] ;  /* 0x00008680ff1087ac */ /* 0x008ee20008000800 */
[----:B------:R-:W-:Y:S01]  /*0780*/  @!UP0 UMOV UR8, 0x1 ;  /* 0x0000000100088882 */ /* 0x000fe20000000000 */
[----:B-1----:R-:W-:-:S02]  /*0790*/  @UP0 UIMAD UR7, UR7, UR5, URZ ;  /* 0x00000005070702a4 */ /* 0x002fc4000f8e02ff */
[----:B--2---:R-:W-:-:S12]  /*07a0*/  @!UP0 UIMAD UR7, UR4, UR5, URZ ;  /* 0x00000005040782a4 */ /* 0x004fd8000f8e02ff */
.L_x_119:
[----:B------:R-:W1:Y:S01]  /*07b0*/  LDCU.64 UR4, c[0x0][0x410] ;  /* 0x00008200ff0477ac */ /* 0x000e620008000a00 */
[----:B------:R-:W-:Y:S01]  /*07c0*/  IMAD.SHL.U32 R2, R156, 0x8, RZ ;  /* 0x000000089c027824 */ /* 0x000fe200078e00ff */
[----:B------:R-:W-:Y:S01]  /*07d0*/  SHF.R.U32.HI R11, RZ, 0x3, R156 ;  /* 0x00000003ff0b7819 */ /* 0x000fe2000001169c */
[----:B------:R-:W-:Y:S01]  /*07e0*/  BSSY.RECONVERGENT B0, `(.L_x_120) ;  /* 0x0000036000007945 */ /* 0x000fe20003800200 */
[----:B------:R-:W2:Y:S02]  /*07f0*/  LDCU UR6, c[0x0][0x434] ;  /* 0x00008680ff0677ac */ /* 0x000ea40008000800 */
[----:B------:R-:W-:Y:S01]  /*0800*/  LOP3.LUT R2, R2, 0x38, RZ, 0xc0, !PT ;  /* 0x0000003802027812 */ /* 0x000fe200078ec0ff */
[C---:B------:R-:W-:Y:S01]  /*0810*/  VIADD R13, R11.reuse, 0x10 ;  /* 0x000000100b0d7836 */ /* 0x040fe20000000000 */
[----:B------:R-:W-:Y:S01]  /*0820*/  UISETP.NE.AND UP1, UPT, UR12, URZ, !UP1 ;  /* 0x000000ff0c00728c */ /* 0x000fe2000cf25270 */
[C---:B------:R-:W-:Y:S01]  /*0830*/  VIADD R14, R11.reuse, 0x20 ;  /* 0x000000200b0e7836 */ /* 0x040fe20000000000 */
[----:B------:R-:W-:Y:S01]  /*0840*/  UISETP.NE.AND UP0, UPT, UR13, -0x1, UPT ;  /* 0xffffffff0d00788c */ /* 0x000fe2000bf05270 */
[----:B------:R-:W-:Y:S01]  /*0850*/  IADD3 R2, P1, PT, R2, UR10, RZ ;  /* 0x0000000a02027c10 */ /* 0x000fe2000ff3e0ff */
[----:B---3--:R-:W-:Y:S01]  /*0860*/  UIMAD UR16, UR9, UR16, URZ ;  /* 0x00000010091072a4 */ /* 0x008fe2000f8e02ff */
[C---:B------:R-:W-:Y:S01]  /*0870*/  VIADD R16, R11.reuse, 0x40 ;  /* 0x000000400b107836 */ /* 0x040fe20000000000 */
[----:B------:R-:W-:Y:S01]  /*0880*/  UIMAD.WIDE.U32 UR30, UR30, 0x80, URZ ;  /* 0x000000801e1e78a5 */ /* 0x000fe2000f8e00ff */
[----:B------:R-:W-:Y:S01]  /*0890*/  IADD3.X R3, PT, PT, RZ, UR11, RZ, P1, !PT ;  /* 0x0000000bff037c10 */ /* 0x000fe20008ffe4ff */
[C---:B------:R-:W-:Y:S01]  /*08a0*/  VIADD R17, R11.reuse, 0x50 ;  /* 0x000000500b117836 */ /* 0x040fe20000000000 */
[C---:B------:R-:W-:Y:S01]  /*08b0*/  IADD3 R15, PT, PT, R11.reuse, 0x30, RZ ;  /* 0x000000300b0f7810 */ /* 0x040fe20007ffe0ff */
[----:B-1----:R-:W-:Y:S01]  /*08c0*/  IMAD.U32 R4, RZ, RZ, UR4 ;  /* 0x00000004ff047e24 */ /* 0x002fe2000f8e00ff */
[----:B------:R-:W-:Y:S01]  /*08d0*/  UIMAD UR4, UR21, UR8, URZ ;  /* 0x00000008150472a4 */ /* 0x000fe2000f8e02ff */
[----:B------:R-:W-:Y:S01]  /*08e0*/  IMAD.U32 R0, RZ, RZ, UR5 ;  /* 0x00000005ff007e24 */ /* 0x000fe2000f8e00ff */
[----:B------:R-:W-:Y:S01]  /*08f0*/  UIADD3 UR21, UPT, UPT, -UR21, UR23, URZ ;  /* 0x0000001715157290 */ /* 0x000fe2000fffe1ff */
[----:B------:R-:W-:Y:S01]  /*0900*/  IMAD.WIDE.U32 R8, R4, UR9, R2 ;  /* 0x0000000904087c25 */ /* 0x000fe2000f8e0002 */
[----:B--2---:R-:W-:Y:S01]  /*0910*/  UIMAD UR6, UR19, UR6, URZ ;  /* 0x00000006130672a4 */ /* 0x004fe2000f8e02ff */
        /* <DEDUP_REMOVED lines=34> */
.L_x_121:
[----:B------:R-:W-:Y:S05]  /*0b40*/  BSYNC.RECONVERGENT B0 ;  /* 0x0000000000007941 */ /* 0x000fea0003800200 */
.L_x_120:
        /* <DEDUP_REMOVED lines=17> */
.L_x_123:
[----:B------:R-:W-:Y:S05]  /*0c60*/  BSYNC.RECONVERGENT B0 ;  /* 0x0000000000007941 */ /* 0x000fea0003800200 */
.L_x_122:
        /* <DEDUP_REMOVED lines=16> */
.L_x_125:
[----:B------:R-:W-:Y:S05]  /*0d70*/  BSYNC.RECONVERGENT B0 ;  /* 0x0000000000007941 */ /* 0x000fea0003800200 */
.L_x_124:
        /* <DEDUP_REMOVED lines=16> */
.L_x_127:
[----:B------:R-:W-:Y:S05]  /*0e80*/  BSYNC.RECONVERGENT B0 ;  /* 0x0000000000007941 */ /* 0x000fea0003800200 */
.L_x_126:
        /* <DEDUP_REMOVED lines=16> */
.L_x_129:
[----:B------:R-:W-:Y:S05]  /*0f90*/  BSYNC.RECONVERGENT B0 ;  /* 0x0000000000007941 */ /* 0x000fea0003800200 */
.L_x_128:
        /* <DEDUP_REMOVED lines=16> */
.L_x_131:
[----:B------:R-:W-:Y:S05]  /*10a0*/  BSYNC.RECONVERGENT B0 ;  /* 0x0000000000007941 */ /* 0x000fea0003800200 */
.L_x_130:
        /* <DEDUP_REMOVED lines=16> */
.L_x_133:
[----:B------:R-:W-:Y:S05]  /*11b0*/  BSYNC.RECONVERGENT B0 ;  /* 0x0000000000007941 */ /* 0x000fea0003800200 */
.L_x_132:
        /* <DEDUP_REMOVED lines=17> */
.L_x_135:
[----:B------:R-:W-:Y:S05]  /*12d0*/  BSYNC.RECONVERGENT B0 ;  /* 0x0000000000007941 */ /* 0x000fea0003800200 */
.L_x_134:
        /* <DEDUP_REMOVED lines=23> */
.L_x_137:
[----:B------:R-:W-:Y:S05]  /*1450*/  BSYNC.RECONVERGENT B0 ;  /* 0x0000000000007941 */ /* 0x000fea0003800200 */
.L_x_136:
        /* <DEDUP_REMOVED lines=11> */
.L_x_139:
[----:B------:R-:W-:Y:S05]  /*1510*/  BSYNC.RECONVERGENT B0 ;  /* 0x0000000000007941 */ /* 0x000fea0003800200 */
.L_x_138:
        /* <DEDUP_REMOVED lines=10> */
.L_x_141:
[----:B------:R-:W-:Y:S05]  /*15c0*/  BSYNC.RECONVERGENT B0 ;  /* 0x0000000000007941 */ /* 0x000fea0003800200 */
.L_x_140:
        /* <DEDUP_REMOVED lines=10> */
.L_x_143:
[----:B------:R-:W-:Y:S05]  /*1670*/  BSYNC.RECONVERGENT B0 ;  /* 0x0000000000007941 */ /* 0x000fea0003800200 */
.L_x_142:
        /* <DEDUP_REMOVED lines=10> */
.L_x_145:
[----:B------:R-:W-:Y:S05]  /*1720*/  BSYNC.RECONVERGENT B0 ;  /* 0x0000000000007941 */ /* 0x000fea0003800200 */
.L_x_144:
        /* <DEDUP_REMOVED lines=10> */
.L_x_147:
[----:B------:R-:W-:Y:S05]  /*17d0*/  BSYNC.RECONVERGENT B0 ;  /* 0x0000000000007941 */ /* 0x000fea0003800200 */
.L_x_146:
        /* <DEDUP_REMOVED lines=10> */
.L_x_149:
[----:B------:R-:W-:Y:S05]  /*1880*/  BSYNC.RECONVERGENT B0 ;  /* 0x0000000000007941 */ /* 0x000fea0003800200 */
.L_x_148:
        /* <DEDUP_REMOVED lines=10> */
.L_x_118:
        /* <DEDUP_REMOVED lines=21> */
.L_x_150:
[----:B------:R-:W1:Y:S01]  /*1a80*/  LDCU.64 UR10, c[0x0][0x3b8] ;  /* 0x00007700ff0a77ac */ /* 0x000e620008000a00 */
[----:B------:R-:W-:-:S04]  /*1a90*/  UIADD3 UR27, UPT, UPT, UR12, UR20, URZ ;  /* 0x000000140c1b7290 */ /* 0x000fc8000fffe0ff */
[----:B-1----:R-:W-:Y:S02]  /*1aa0*/  UIMAD.WIDE.U32 UR34, UR27, UR10, URZ ;  /* 0x0000000a1b2272a5 */ /* 0x002fe4000f8e00ff */
[----:B------:R-:W-:-:S04]  /*1ab0*/  UIMAD UR27, UR27, UR11, URZ ;  /* 0x0000000b1b1b72a4 */ /* 0x000fc8000f8e02ff */
[----:B------:R-:W-:Y:S02]  /*1ac0*/  UIADD3 UR27, UPT, UPT, UR35, UR27, URZ ;  /* 0x0000001b231b7290 */ /* 0x000fe4000fffe0ff */
.L_x_151:
        /* <DEDUP_REMOVED lines=43> */
.L_x_152:
[----:B------:R-:W1:Y:S01]  /*1d80*/  LDCU.64 UR6, c[0x0][0x3c0] ;  /* 0x00007800ff0677ac */ /* 0x000e620008000a00 */
[----:B------:R-:W-:-:S04]  /*1d90*/  UIADD3 UR12, UPT, UPT, UR12, UR20, URZ ;  /* 0x000000140c0c7290 */ /* 0x000fc8000fffe0ff */
[----:B-1----:R-:W-:Y:S02]  /*1da0*/  UIMAD.WIDE.U32 UR4, UR12, UR6, URZ ;  /* 0x000000060c0472a5 */ /* 0x002fe4000f8e00ff */
[----:B------:R-:W-:-:S04]  /*1db0*/  UIMAD UR12, UR12, UR7, URZ ;  /* 0x000000070c0c72a4 */ /* 0x000fc8000f8e02ff */
[----:B------:R-:W-:Y:S01]  /*1dc0*/  UIADD3 UR19, UPT, UPT, UR5, UR12, URZ ;  /* 0x0000000c05137290 */ /* 0x000fe2000fffe0ff */
[----:B------:R-:W-:-:S11]  /*1dd0*/  UMOV UR20, UR4 ;  /* 0x0000000400147c82 */ /* 0x000fd60008000000 */
.L_x_153:
[----:B------:R-:W-:Y:S01]  /*1de0*/  SHF.R.U32.HI R29, RZ, 0x3, R156 ;  /* 0x00000003ff1d7819 */ /* 0x000fe2000001169c */
[----:B------:R-:W-:Y:S01]  /*1df0*/  UIADD3 UR12, UPT, UPT, -UR21, UR23, URZ ;  /* 0x00000017150c7290 */ /* 0x000fe2000fffe1ff */
[----:B------:R-:W-:Y:S01]  /*1e00*/  IMAD.SHL.U32 R20, R156, 0x8, RZ ;  /* 0x000000089c147824 */ /* 0x000fe200078e00ff */
[----:B------:R-:W1:Y:S01]  /*1e10*/  LDCU.64 UR4, c[0x0][0x3c8] ;  /* 0x00007900ff0477ac */ /* 0x000e620008000a00 */
[C---:B------:R-:W-:Y:S01]  /*1e20*/  IADD3 R26, PT, PT, R29.reuse, 0x20, RZ ;  /* 0x000000201d1a7810 */ /* 0x040fe20007ffe0ff */
[C---:B------:R-:W-:Y:S01]  /*1e30*/  VIADD R22, R29.reuse, 0x10 ;  /* 0x000000101d167836 */ /* 0x040fe20000000000 */
[----:B------:R-:W-:Y:S01]  /*1e40*/  STL [R1+0x38], R29 ;  /* 0x0000381d01007387 */ /* 0x000fe20000100800 */
[C---:B------:R-:W-:Y:S01]  /*1e50*/  ISETP.GE.AND P5, PT, R29.reuse, UR12, PT ;  /* 0x0000000c1d007c0c */ /* 0x040fe2000bfa6270 */
[----:B------:R-:W-:Y:S01]  /*1e60*/  UIMAD.WIDE.U32 UR30, UR30, 0x80, URZ ;  /* 0x000000801e1e78a5 */ /* 0x000fe2000f8e00ff */
[----:B------:R-:W-:Y:S01]  /*1e70*/  LOP3.LUT R27, R20, 0x38, RZ, 0xc0, !PT ;  /* 0x00000038141b7812 */ /* 0x000fe200078ec0ff */
[----:B------:R-:W-:Y:S01]  /*1e80*/  VIADD R25, R29, 0x30 ;  /* 0x000000301d197836 */ /* 0x000fe20000000000 */
[----:B------:R-:W-:Y:S01]  /*1e90*/  ISETP.GE.AND P4, PT, R22, UR12, PT ;  /* 0x0000000c16007c0c */ /* 0x000fe2000bf86270 */
[----:B------:R-:W-:Y:S01]  /*1ea0*/  UIADD3 UR26, UPT, UPT, UR17, -0x1, URZ ;  /* 0xffffffff111a7890 */ /* 0x000fe2000fffe0ff */
[----:B------:R-:W-:Y:S01]  /*1eb0*/  IADD3 R2, P0, PT, R27, UR24, RZ ;  /* 0x000000181b027c10 */ /* 0x000fe2000ff1e0ff */
[----:B------:R-:W-:Y:S01]  /*1ec0*/  STL [R1+0x88], R27 ;  /* 0x0000881b01007387 */ /* 0x000fe20000100800 */
[----:B------:R-:W-:Y:S01]  /*1ed0*/  LOP3.LUT R23, R29, UR30, RZ, 0xfc, !PT ;  /* 0x0000001e1d177c12 */ /* 0x000fe2000f8efcff */
[----:B------:R-:W-:Y:S01]  /*1ee0*/  UIMAD UR24, UR26, -0x40, UR22 ;  /* 0xffffffc01a1878a4 */ /* 0x000fe2000f8e0216 */
[----:B------:R-:W-:Y:S01]  /*1ef0*/  IADD3.X R3, PT, PT, RZ, UR8, RZ, P0, !PT ;  /* 0x00000008ff037c10 */ /* 0x000fe200087fe4ff */
[----:B------:R-:W-:Y:S01]  /*1f00*/  USHF.L.U32 UR29, UR10, 0x6, URZ ;  /* 0x000000060a1d7899 */ /* 0x000fe200080006ff */
[----:B------:R-:W-:Y:S01]  /*1f10*/  ISETP.GE.AND P3, PT, R26, UR12, PT ;  /* 0x0000000c1a007c0c */ /* 0x000fe2000bf66270 */
[----:B------:R-:W2:Y:S01]  /*1f20*/  @!P5 LDC.64 R10, c[0x0][0x3b0] ;  /* 0x0000ec00ff0adb82 */ /* 0x000ea20000000a00 */
[----:B-1----:R-:W-:Y:S01]  /*1f30*/  IMAD.U32 R6, RZ, RZ, UR4 ;  /* 0x00000004ff067e24 */ /* 0x002fe2000f8e00ff */
[----:B------:R-:W-:Y:S01]  /*1f40*/  ISETP.GE.AND P2, PT, R25, UR12, PT ;  /* 0x0000000c19007c0c */ /* 0x000fe2000bf46270 */
[----:B------:R-:W-:Y:S01]  /*1f50*/  IMAD.U32 R0, RZ, RZ, UR5 ;  /* 0x00000005ff007e24 */ /* 0x000fe2000f8e00ff */
[----:B------:R-:W-:Y:S01]  /*1f60*/  @!P4 IADD3 R4, P0, PT, R23, 0x10, RZ ;  /* 0x000000101704c810 */ /* 0x000fe20007f1e0ff */
[----:B------:R-:W-:Y:S01]  /*1f70*/  IMAD.WIDE.U32 R6, R6, UR9, R2 ;  /* 0x0000000906067c25 */ /* 0x000fe2000f8e0002 */
[----:B------:R-:W-:Y:S01]  /*1f80*/  LOP3.LUT R18, R20, 0x1f8, RZ, 0xc0, !PT ;  /* 0x000001f814127812 */ /* 0x000fe200078ec0ff */
[----:B------:R-:W-:Y:S01]  /*1f90*/  UMOV UR4, 0x400 ;  /* 0x0000040000047882 */ /* 0x000fe20000000000 */
[----:B------:R-:W1:Y:S01]  /*1fa0*/  @!P4 LDC.64 R8, c[0x0][0x3b0] ;  /* 0x0000ec00ff08cb82 */ /* 0x000e620000000a00 */
[----:B------:R-:W-:Y:S01]  /*1fb0*/  @!P4 IADD3.X R3, PT, PT, RZ, UR31, RZ, P0, !PT ;  /* 0x0000001fff03cc10 */ /* 0x000fe200087fe4ff */
[C---:B------:R-:W-:Y:S01]  /*1fc0*/  VIADD R2, R29.reuse, 0x40 ;  /* 0x000000401d027836 */ /* 0x040fe20000000000 */
[----:B------:R-:W-:Y:S01]  /*1fd0*/  LOP3.LUT R19, R18, 0x38, R156, 0x78, !PT ;  /* 0x0000003812137812 */ /* 0x000fe200078e789c */
[----:B------:R-:W-:Y:S01]  /*1fe0*/  IMAD R7, R0, UR9, R7 ;  /* 0x0000000900077c24 */ /* 0x000fe2000f8e0207 */
[----:B------:R-:W-:Y:S01]  /*1ff0*/  UIMAD.WIDE.U32 UR32, UR29, UR26, URZ ;  /* 0x0000001a1d2072a5 */ /* 0x000fe2000f8e00ff */
[----:B------:R-:W-:Y:S01]  /*2000*/  IMAD R28, R29, UR7, RZ ;  /* 0x000000071d1c7c24 */ /* 0x000fe2000f8e02ff */
[----:B------:R-:W-:Y:S01]  /*2010*/  ISETP.GE.AND P1, PT, R2, UR12, PT ;  /* 0x0000000c02007c0c */ /* 0x000fe2000bf26270 */
[----:B------:R-:W3:Y:S01]  /*2020*/  @!P5 LDC.64 R14, c[0x0][0x380] ;  /* 0x0000e000ff0edb82 */ /* 0x000ee20000000a00 */
[----:B------:R-:W-:Y:S01]  /*2030*/  @!P4 IMAD.MOV.U32 R2, RZ, RZ, R6 ;  /* 0x000000ffff02c224 */ /* 0x000fe200078e0006 */
[----:B------:R-:W-:Y:S01]  /*2040*/  LOP3.LUT R24, R19, 0x1e00, R20, 0xf8, !PT ;  /* 0x00001e0013187812 */ /* 0x000fe200078ef814 */
[----:B------:R4:W-:Y:S01]  /*2050*/  STL [R1+0xa4], R19 ;  /* 0x0000a41301007387 */ /* 0x0009e20000100800 */
[----:B------:R-:W5:Y:S01]  /*2060*/  LDCU.64 UR8, c[0x0][0x3d0] ;  /* 0x00007a00ff0877ac */ /* 0x000f620008000a00 */
[----:B------:R-:W-:Y:S01]  /*2070*/  IMAD.SHL.U32 R153, R156, 0x40, RZ ;  /* 0x000000409c997824 */ /* 0x000fe200078e00ff */
[----:B------:R-:W-:-:S02]  /*2080*/  SHF.R.U32.HI R135, RZ, 0x1, R156 ;  /* 0x00000001ff877819 */ /* 0x000fc4000001169c */
[----:B------:R-:W5:Y:S01]  /*2090*/  @!P4 LDC.64 R16, c[0x0][0x380] ;  /* 0x0000e000ff10cb82 */ /* 0x000f620000000a00 */
[----:B--2---:R-:W-:Y:S01]  /*20a0*/  @!P5 IMAD R5, R10, UR31, RZ ;  /* 0x0000001f0a05dc24 */ /* 0x004fe2000f8e02ff */
[----:B------:R-:W-:Y:S01]  /*20b0*/  USHF.L.U64.HI UR28, UR10, 0x6, UR11 ;  /* 0x000000060a1c7899 */ /* 0x000fe2000801020b */
[----:B------:R-:W-:Y:S01]  /*20c0*/  LOP3.LUT R132, R153, 0x400, RZ, 0xc0, !PT ;  /* 0x0000040099847812 */ /* 0x000fe200078ec0ff */
[----:B------:R-:W-:Y:S01]  /*20d0*/  USHF.L.U32 UR36, UR10, 0x4, URZ ;  /* 0x000000040a247899 */ /* 0x000fe200080006ff */
[C---:B------:R-:W-:Y:S01]  /*20e0*/  @!P5 IMAD R5, R23.reuse, R11, R5 ;  /* 0x0000000b1705d224 */ /* 0x040fe200078e0205 */
[----:B------:R-:W-:Y:S01]  /*20f0*/  UIMAD UR25, UR28, UR26, URZ ;  /* 0x0000001a1c1972a4 */ /* 0x000fe2000f8e02ff */
[----:B------:R-:W-:Y:S01]  /*2100*/  @!P5 IMAD.WIDE.U32 R10, R23, R10, R6 ;  /* 0x0000000a170ad225 */ /* 0x000fe200078e0006 */
[----:B------:R-:W2:Y:S01]  /*2110*/  S2UR UR30, SR_CgaCtaId ;  /* 0x00000000001e79c3 */ /* 0x000ea20000008800 */
[----:B------:R-:W-:Y:S01]  /*2120*/  UIMAD.WIDE.U32 UR38, UR10, 0x20, URZ ;  /* 0x000000200a2678a5 */ /* 0x000fe2000f8e00ff */
[----:B------:R-:W-:Y:S01]  /*2130*/  MOV R133, 0x20 ;  /* 0x0000002000857802 */ /* 0x000fe20000000f00 */
[----:B-1----:R-:W-:Y:S01]  /*2140*/  @!P4 IMAD R0, R3, R8, RZ ;  /* 0x000000080300c224 */ /* 0x002fe200078e02ff */
[----:B------:R-:W-:Y:S01]  /*2150*/  @!P4 MOV R3, R7 ;  /* 0x000000070003c202 */ /* 0x000fe20000000f00 */
[----:B------:R-:W-:-:S02]  /*2160*/  UIADD3 UR25, UPT, UPT, UR33, UR25, URZ ;  /* 0x0000001921197290 */ /* 0x000fc4000fffe0ff */
[C---:B------:R-:W-:Y:S01]  /*2170*/  @!P4 IMAD R9, R4.reuse, R9, R0 ;  /* 0x000000090409c224 */ /* 0x040fe200078e0200 */
[----:B------:R-:W1:Y:S01]  /*2180*/  @!P3 LDC.64 R12, c[0x0][0x3b0] ;  /* 0x0000ec00ff0cbb82 */ /* 0x000e620000000a00 */
[----:B------:R-:W-:Y:S01]  /*2190*/  @!P4 IMAD.WIDE.U32 R2, R4, R8, R2 ;  /* 0x000000080402c225 */ /* 0x000fe200078e0002 */
[----:B------:R-:W-:Y:S01]  /*21a0*/  @!P5 IADD3 R0, PT, PT, R11, R5, RZ ;  /* 0x000000050b00d210 */ /* 0x000fe20007ffe0ff */
[----:B------:R-:W-:Y:S01]  /*21b0*/  USHF.L.U64.HI UR35, UR10, 0x4, UR11 ;  /* 0x000000040a237899 */ /* 0x000fe2000801020b */
[----:B---3--:R-:W-:Y:S01]  /*21c0*/  @!P5 LEA R8, P6, R10, R14, 0x1 ;  /* 0x0000000e0a08d211 */ /* 0x008fe200078c08ff */
[----:B------:R-:W-:Y:S01]  /*21d0*/  @!P4 IMAD.IADD R3, R3, 0x1, R9 ;  /* 0x000000010303c824 */ /* 0x000fe200078e0209 */
[----:B-----5:R-:W-:Y:S02]  /*21e0*/  @!P4 LEA R4, P0, R2, R16, 0x1 ;  /* 0x000000100204c211 */ /* 0x020fe400078008ff */
[----:B----4-:R-:W3:Y:S01]  /*21f0*/  @!P2 LDC.64 R18, c[0x0][0x380] ;  /* 0x0000e000ff12ab82 */ /* 0x010ee20000000a00 */
[----:B------:R-:W-:-:S02]  /*2200*/  @!P5 LEA.HI.X R9, R10, R15, R0, 0x1, P6 ;  /* 0x0000000f0a09d211 */ /* 0x000fc400030f0c00 */
[----:B------:R-:W-:Y:S01]  /*2210*/  @!P4 LEA.HI.X R5, R2, R17, R3, 0x1, P0 ;  /* 0x000000110205c211 */ /* 0x000fe200000f0c03 */
[----:B------:R-:W-:Y:S01]  /*2220*/  @!P3 IMAD.MOV.U32 R3, RZ, RZ, R7 ;  /* 0x000000ffff03b224 */ /* 0x000fe200078e0007 */
[----:B------:R-:W-:Y:S01]  /*2230*/  IADD3 R2, PT, PT, R29, 0x50, RZ ;  /* 0x000000501d027810 */ /* 0x000fe20007ffe0ff */
[----:B--2---:R-:W-:Y:S01]  /*2240*/  ULEA UR30, UR30, UR4, 0x18 ;  /* 0x000000041e1e7291 */ /* 0x004fe2000f8ec0ff */
[----:B------:R-:W-:Y:S01]  /*2250*/  @!P3 IADD3 R0, P0, PT, R23, 0x20, RZ ;  /* 0x000000201700b810 */ /* 0x000fe20007f1e0ff */
[----:B------:R-:W2:Y:S01]  /*2260*/  @!P3 LDC.64 R10, c[0x0][0x380] ;  /* 0x0000e000ff0abb82 */ /* 0x000ea20000000a00 */
[----:B------:R-:W-:Y:S01]  /*2270*/  ISETP.GE.AND P6, PT, R2, UR12, PT ;  /* 0x0000000c02007c0c */ /* 0x000fe2000bfc6270 */
[----:B------:R-:W4:Y:S02]  /*2280*/  LDCU.64 UR4, c[0x0][0x388] ;  /* 0x00007100ff0477ac */ /* 0x000f240008000a00 */
[----:B------:R-:W-:Y:S01]  /*2290*/  LEA R24, R24, UR30, 0x1 ;  /* 0x0000001e18187c11 */ /* 0x000fe2000f8e08ff */
[----:B------:R-:W-:-:S03]  /*22a0*/  @!P3 IMAD.X R2, RZ, RZ, UR31, P0 ;  /* 0x0000001fff02be24 */ /* 0x000fc600080e06ff */
[----:B------:R-:W5:Y:S01]  /*22b0*/  @!P2 LDC.64 R14, c[0x0][0x3b0] ;  /* 0x0000ec00ff0eab82 */ /* 0x000f620000000a00 */
[----:B------:R-:W-:Y:S01]  /*22c0*/  @!PT LDS RZ, [RZ] ;  /* 0x00000000fffff984 */ /* 0x000fe20000000800 */
[----:B------:R-:W-:Y:S01]  /*22d0*/  @!PT LDS RZ, [RZ] ;  /* 0x00000000fffff984 */ /* 0x000fe20000000800 */
[----:B------:R-:W-:Y:S01]  /*22e0*/  @!PT LDS RZ, [RZ] ;  /* 0x00000000fffff984 */ /* 0x000fe20000000800 */
[----:B------:R-:W-:Y:S01]  /*22f0*/  @!P5 LDGSTS.E.BYPASS.LTC128B.128 [R24], desc[UR14][R8.64] ;  /* 0x000000000818dfae */ /* 0x000fe2000b981a0e */
[----:B-1----:R-:W-:-:S03]  /*2300*/  @!P3 IMAD R2, R2, R12, RZ ;  /* 0x0000000c0202b224 */ /* 0x002fc600078e02ff */
[----:B------:R1:W-:Y:S03]  /*2310*/  @!P5 LDGSTS.E.BYPASS.LTC128B.128 [R24+0x4000], desc[UR14][R8.64+0x80] ;  /* 0x040000800818dfae */ /* 0x0003e6000b981a0e */
[----:B------:R-:W4:Y:S01]  /*2320*/  @!P1 LDC.64 R16, c[0x0][0x3b0] ;  /* 0x0000ec00ff109b82 */ /* 0x000f220000000a00 */
[----:B------:R-:W-:Y:S04]  /*2330*/  @!P4 LDGSTS.E.BYPASS.LTC128B.128 [R24+0x800], desc[UR14][R4.64] ;  /* 0x008000000418cfae */ /* 0x000fe8000b981a0e */
[----:B------:R3:W-:Y:S03]  /*2340*/  @!P4 LDGSTS.E.BYPASS.LTC128B.128 [R24+0x4800], desc[UR14][R4.64+0x80] ;  /* 0x048000800418cfae */ /* 0x0007e6000b981a0e */
[----:B------:R-:W4:Y:S01]  /*2350*/  @!P1 LDC.64 R20, c[0x0][0x380] ;  /* 0x0000e000ff149b82 */ /* 0x000f220000000a00 */
[----:B-1----:R-:W-:Y:S01]  /*2360*/  @!P1 IADD3 R9, P4, PT, R23, 0x40, RZ ;  /* 0x0000004017099810 */ /* 0x002fe20007f9e0ff */
[----:B---3--:R-:W-:Y:S01]  /*2370*/  @!P3 IMAD R5, R0, R13, R2 ;  /* 0x0000000d0005b224 */ /* 0x008fe200078e0202 */
[----:B------:R-:W-:-:S02]  /*2380*/  @!P3 MOV R2, R6 ;  /* 0x000000060002b202 */ /* 0x000fc40000000f00 */
[----:B------:R-:W-:Y:S02]  /*2390*/  @!P2 IADD3 R4, P0, PT, R23, 0x30, RZ ;  /* 0x000000301704a810 */ /* 0x000fe40007f1e0ff */
[----:B------:R-:W-:Y:S01]  /*23a0*/  MOV R13, UR25 ;  /* 0x00000019000d7c02 */ /* 0x000fe20008000f00 */
[----:B------:R-:W-:Y:S01]  /*23b0*/  @!P3 IMAD.WIDE.U32 R2, R0, R12, R2 ;  /* 0x0000000c0002b225 */ /* 0x000fe200078e0002 */
[----:B------:R-:W-:Y:S02]  /*23c0*/  IADD3 R0, PT, PT, R29, 0x60, RZ ;  /* 0x000000601d007810 */ /* 0x000fe40007ffe0ff */
[----:B------:R-:W-:Y:S01]  /*23d0*/  @!P2 IADD3.X R8, PT, PT, RZ, UR31, RZ, P0, !PT ;  /* 0x0000001fff08ac10 */ /* 0x000fe200087fe4ff */
[----:B------:R-:W-:Y:S01]  /*23e0*/  @!P3 IMAD.IADD R5, R3, 0x1, R5 ;  /* 0x000000010305b824 */ /* 0x000fe200078e0205 */
[----:B------:R-:W-:Y:S01]  /*23f0*/  @!P1 IADD3.X R3, PT, PT, RZ, UR31, RZ, P4, !PT ;  /* 0x0000001fff039c10 */ /* 0x000fe2000a7fe4ff */
[----:B------:R-:W-:Y:S01]  /*2400*/  VIADD R12, R29, 0x70 ;  /* 0x000000701d0c7836 */ /* 0x000fe20000000000 */
[----:B--2---:R-:W-:-:S02]  /*2410*/  @!P3 LEA R10, P0, R2, R10, 0x1 ;  /* 0x0000000a020ab211 */ /* 0x004fc400078008ff */
[----:B------:R-:W-:Y:S01]  /*2420*/  ISETP.GE.AND P5, PT, R0, UR12, PT ;  /* 0x0000000c00007c0c */ /* 0x000fe2000bfa6270 */
[----:B-----5:R-:W-:Y:S01]  /*2430*/  @!P2 IMAD R0, R8, R14, RZ ;  /* 0x0000000e0800a224 */ /* 0x020fe200078e02ff */
[----:B------:R-:W-:Y:S01]  /*2440*/  @!P3 LEA.HI.X R11, R2, R11, R5, 0x1, P0 ;  /* 0x0000000b020bb211 */ /* 0x000fe200000f0c05 */
[----:B----4-:R-:W-:Y:S01]  /*2450*/  @!P1 IMAD R8, R3, R16, RZ ;  /* 0x0000001003089224 */ /* 0x010fe200078e02ff */
[----:B------:R-:W-:Y:S01]  /*2460*/  @!P2 MOV R3, R7 ;  /* 0x000000070003a202 */ /* 0x000fe20000000f00 */
[----:B------:R-:W-:Y:S01]  /*2470*/  @!P2 IMAD.MOV.U32 R2, RZ, RZ, R6 ;  /* 0x000000ffff02a224 */ /* 0x000fe200078e0006 */
[----:B------:R-:W-:Y:S01]  /*2480*/  ISETP.GE.AND P4, PT, R12, UR12, PT ;  /* 0x0000000c0c007c0c */ /* 0x000fe2000bf86270 */
[C---:B------:R-:W-:Y:S01]  /*2490*/  @!P2 IMAD R0, R4.reuse, R15, R0 ;  /* 0x0000000f0400a224 */ /* 0x040fe200078e0200 */
[----:B------:R-:W-:Y:S01]  /*24a0*/  @!P3 LDGSTS.E.BYPASS.LTC128B.128 [R24+0x1000], desc[UR14][R10.64] ;  /* 0x010000000a18bfae */ /* 0x000fe2000b981a0e */
[----:B------:R-:W-:Y:S01]  /*24b0*/  @!P2 IMAD.WIDE.U32 R4, R4, R14, R2 ;  /* 0x0000000e0404a225 */ /* 0x000fe200078e0002 */
[----:B------:R-:W-:Y:S01]  /*24c0*/  @!P1 MOV R3, R7 ;  /* 0x0000000700039202 */ /* 0x000fe20000000f00 */
[----:B------:R-:W1:Y:S01]  /*24d0*/  @!P6 LDC.64 R14, c[0x0][0x3b0] ;  /* 0x0000ec00ff0eeb82 */ /* 0x000e620000000a00 */
[----:B------:R2:W-:Y:S01]  /*24e0*/  @!P3 LDGSTS.E.BYPASS.LTC128B.128 [R24+0x5000], desc[UR14][R10.64+0x80] ;  /* 0x050000800a18bfae */ /* 0x0005e2000b981a0e */
[----:B------:R-:W-:Y:S01]  /*24f0*/  @!P1 IMAD.MOV.U32 R2, RZ, RZ, R6 ;  /* 0x000000ffff029224 */ /* 0x000fe200078e0006 */
[----:B------:R-:W-:Y:S01]  /*2500*/  ISETP.GE.AND P3, PT, R22, UR24, PT ;  /* 0x0000001816007c0c */ /* 0x000fe2000bf66270 */
[----:B------:R-:W-:Y:S01]  /*2510*/  @!P1 IMAD R12, R9, R17, R8 ;  /* 0x00000011090c9224 */ /* 0x000fe200078e0208 */
[----:B------:R-:W-:Y:S01]  /*2520*/  @!P2 LEA R8, P0, R4, R18, 0x1 ;  /* 0x000000120408a211 */ /* 0x000fe200078008ff */
[----:B------:R-:W-:-:S02]  /*2530*/  @!P2 IMAD.IADD R0, R5, 0x1, R0 ;  /* 0x000000010500a824 */ /* 0x000fc400078e0200 */
[----:B------:R-:W-:Y:S02]  /*2540*/  @!P1 IMAD.WIDE.U32 R2, R9, R16, R2 ;  /* 0x0000001009029225 */ /* 0x000fe400078e0002 */
[----:B------:R-:W3:Y:S01]  /*2550*/  @!P5 LDC.64 R16, c[0x0][0x3b0] ;  /* 0x0000ec00ff10db82 */ /* 0x000ee20000000a00 */
[----:B------:R-:W-:Y:S02]  /*2560*/  @!P2 LEA.HI.X R9, R4, R19, R0, 0x1, P0 ;  /* 0x000000130409a211 */ /* 0x000fe400000f0c00 */
[----:B------:R-:W-:Y:S02]  /*2570*/  @!P1 IADD3 R0, PT, PT, R3, R12, RZ ;  /* 0x0000000c03009210 */ /* 0x000fe40007ffe0ff */
[C---:B------:R-:W-:Y:S01]  /*2580*/  @!P1 LEA R4, P0, R2.reuse, R20, 0x1 ;  /* 0x0000001402049211 */ /* 0x040fe200078008ff */
[----:B------:R-:W-:Y:S01]  /*2590*/  @!P2 LDGSTS.E.BYPASS.LTC128B.128 [R24+0x1800], desc[UR14][R8.64] ;  /* 0x018000000818afae */ /* 0x000fe2000b981a0e */
[----:B------:R-:W-:Y:S01]  /*25a0*/  VOTEU.ALL UP1, P3 ;  /* 0x0000000000ff7886 */ /* 0x000fe20001820000 */
[----:B------:R-:W4:Y:S01]  /*25b0*/  @!P6 LDC.64 R18, c[0x0][0x380] ;  /* 0x0000e000ff12eb82 */ /* 0x000f220000000a00 */
[----:B------:R-:W-:Y:S01]  /*25c0*/  @!P1 LEA.HI.X R5, R2, R21, R0, 0x1, P0 ;  /* 0x0000001502059211 */ /* 0x000fe200000f0c00 */
[----:B------:R5:W-:Y:S01]  /*25d0*/  @!P2 LDGSTS.E.BYPASS.LTC128B.128 [R24+0x5800], desc[UR14][R8.64+0x80] ;  /* 0x058000800818afae */ /* 0x000be2000b981a0e */
[----:B------:R-:W-:-:S03]  /*25e0*/  ISETP.GE.AND P2, PT, R25, UR24, PT ;  /* 0x0000001819007c0c */ /* 0x000fc6000bf46270 */
[----:B------:R-:W-:Y:S02]  /*25f0*/  @!P1 LDGSTS.E.BYPASS.LTC128B.128 [R24+0x2000], desc[UR14][R4.64] ;  /* 0x0200000004189fae */ /* 0x000fe4000b981a0e */
[----:B------:R-:W4:Y:S02]  /*2600*/  @!P5 LDC.64 R20, c[0x0][0x380] ;  /* 0x0000e000ff14db82 */ /* 0x000f240000000a00 */
[----:B------:R1:W-:Y:S01]  /*2610*/  @!P1 LDGSTS.E.BYPASS.LTC128B.128 [R24+0x6000], desc[UR14][R4.64+0x80] ;  /* 0x0600008004189fae */ /* 0x0003e2000b981a0e */
[----:B------:R-:W-:Y:S01]  /*2620*/  @!P6 IADD3 R0, P1, PT, R23, 0x50, RZ ;  /* 0x000000501700e810 */ /* 0x000fe20007f3e0ff */
[----:B--2---:R-:W-:-:S04]  /*2630*/  IMAD R10, R29, UR11, RZ ;  /* 0x0000000b1d0a7c24 */ /* 0x004fc8000f8e02ff */
[----:B------:R-:W-:Y:S01]  /*2640*/  @!P6 IMAD.X R3, RZ, RZ, UR31, P1 ;  /* 0x0000001fff03ee24 */ /* 0x000fe200088e06ff */
[----:B------:R-:W-:Y:S01]  /*2650*/  IADD3 R2, P1, PT, R27, UR34, RZ ;  /* 0x000000221b027c10 */ /* 0x000fe2000ff3e0ff */
[----:B------:R-:W-:Y:S01]  /*2660*/  @!UP1 UIADD3 UR34, UP3, UPT, UR36, UR32, URZ ;  /* 0x0000002024229290 */ /* 0x000fe2000ff7e0ff */
[----:B-----5:R-:W-:-:S05]  /*2670*/  @!P5 IADD3 R9, P0, PT, R23, 0x60, RZ ;  /* 0x000000601709d810 */ /* 0x020fca0007f1e0ff */
[----:B------:R-:W-:Y:S01]  /*2680*/  @!P5 IMAD.X R8, RZ, RZ, UR31, P0 ;  /* 0x0000001fff08de24 */ /* 0x000fe200080e06ff */
[----:B------:R-:W-:Y:S01]  /*2690*/  ISETP.GE.AND P0, PT, R22, UR24, PT ;  /* 0x0000001816007c0c */ /* 0x000fe2000bf06270 */
[----:B-1----:R-:W-:Y:S01]  /*26a0*/  IMAD.U32 R5, RZ, RZ, UR33 ;  /* 0x00000021ff057e24 */ /* 0x002fe2000f8e00ff */
[----:B------:R-:W-:Y:S01]  /*26b0*/  MOV R4, UR32 ;  /* 0x0000002000047c02 */ /* 0x000fe20008000f00 */
[----:B------:R-:W-:Y:S01]  /*26c0*/  @!P6 IMAD R5, R3, R14, RZ ;  /* 0x0000000e0305e224 */ /* 0x000fe200078e02ff */
[----:B------:R-:W-:Y:S01]  /*26d0*/  IADD3.X R3, PT, PT, RZ, UR27, RZ, P1, !PT ;  /* 0x0000001bff037c10 */ /* 0x000fe20008ffe4ff */
[----:B---3--:R-:W-:Y:S01]  /*26e0*/  @!P5 IMAD R8, R8, R16, RZ ;  /* 0x000000100808d224 */ /* 0x008fe200078e02ff */
[----:B------:R-:W-:Y:S01]  /*26f0*/  USHF.R.S32.HI UR27, URZ, 0x1f, UR16 ;  /* 0x0000001fff1b7899 */ /* 0x000fe20008011410 */
[----:B------:R-:W-:Y:S02]  /*2700*/  @!P2 IMAD.MOV.U32 R12, RZ, RZ, R4 ;  /* 0x000000ffff0ca224 */ /* 0x000fe400078e0004 */
[----:B------:R-:W-:-:S02]  /*2710*/  @!P6 IMAD R11, R0, R15, R5 ;  /* 0x0000000f000be224 */ /* 0x000fc400078e0205 */
[----:B------:R-:W-:Y:S01]  /*2720*/  IMAD.WIDE.U32 R4, R29, UR10, R2 ;  /* 0x0000000a1d047c25 */ /* 0x000fe2000f8e0002 */
[----:B------:R-:W-:-:S03]  /*2730*/  @!P6 MOV R2, R6 ;  /* 0x000000060002e202 */ /* 0x000fc60000000f00 */
[----:B------:R-:W-:Y:S02]  /*2740*/  @!P6 IMAD.MOV.U32 R3, RZ, RZ, R7 ;  /* 0x000000ffff03e224 */ /* 0x000fe400078e0007 */
[----:B------:R-:W-:Y:S02]  /*2750*/  IMAD.IADD R5, R5, 0x1, R10 ;  /* 0x0000000105057824 */ /* 0x000fe400078e020a */
[----:B------:R-:W-:Y:S01]  /*2760*/  @!P6 IMAD.WIDE.U32 R2, R0, R14, R2 ;  /* 0x0000000e0002e225 */ /* 0x000fe200078e0002 */
[----:B------:R-:W-:Y:S01]  /*2770*/  MOV R14, UR8 ;  /* 0x00000008000e7c02 */ /* 0x000fe20008000f00 */
[----:B------:R-:W-:Y:S02]  /*2780*/  UIMAD UR8, UR27, UR8, URZ ;  /* 0x000000081b0872a4 */ /* 0x000fe4000f8e02ff */
[----:B------:R-:W-:Y:S01]  /*2790*/  @!P5 IMAD R15, R9, R17, R8 ;  /* 0x00000011090fd224 */ /* 0x000fe200078e0208 */
[----:B------:R-:W-:Y:S01]  /*27a0*/  @!P6 IADD3 R0, PT, PT, R3, R11, RZ ;  /* 0x0000000b0300e210 */ /* 0x000fe20007ffe0ff */
[----:B------:R-:W-:Y:S01]  /*27b0*/  @!P5 IMAD.WIDE.U32 R8, R9, R16, R6 ;  /* 0x000000100908d225 */ /* 0x000fe200078e0006 */
[----:B----4-:R-:W-:Y:S01]  /*27c0*/  @!P6 LEA R10, P1, R2, R18, 0x1 ;  /* 0x00000012020ae211 */ /* 0x010fe200078208ff */
[----:B------:R-:W-:Y:S01]  /*27d0*/  UIMAD UR8, UR16, UR9, UR8 ;  /* 0x00000009100872a4 */ /* 0x000fe2000f8e0208 */
[----:B------:R-:W1:Y:S01]  /*27e0*/  @!P4 LDC.64 R16, c[0x0][0x380] ;  /* 0x0000e000ff10cb82 */ /* 0x000e620000000a00 */
[----:B------:R-:W-:-:S02]  /*27f0*/  LOP3.LUT R18, R27, 0x1c0, R153, 0xf8, !PT ;  /* 0x000001c01b127812 */ /* 0x000fc400078ef899 */
[----:B------:R-:W-:Y:S01]  /*2800*/  @!P6 LEA.HI.X R11, R2, R19, R0, 0x1, P1 ;  /* 0x00000013020be211 */ /* 0x000fe200008f0c00 */
[----:B------:R-:W-:Y:S01]  /*2810*/  IMAD.WIDE.U32 R2, R14, UR16, R4 ;  /* 0x000000100e027c25 */ /* 0x000fe2000f8e0004 */
[----:B------:R-:W-:Y:S02]  /*2820*/  @!P5 LEA R4, P1, R8, R20, 0x1 ;  /* 0x000000140804d211 */ /* 0x000fe400078208ff */
[----:B------:R-:W-:Y:S01]  /*2830*/  LOP3.LUT R152, R18, 0x8, R135, 0x78, !PT ;  /* 0x0000000812987812 */ /* 0x000fe200078e7887 */
[----:B------:R-:W-:Y:S01]  /*2840*/  @!P5 IMAD.IADD R0, R9, 0x1, R15 ;  /* 0x000000010900d824 */ /* 0x000fe200078e020f */
[----:B------:R-:W-:Y:S01]  /*2850*/  @!P6 LDGSTS.E.BYPASS.LTC128B.128 [R24+0x2800], desc[UR14][R10.64] ;  /* 0x028000000a18efae */ /* 0x000fe2000b981a0e */
[----:B------:R-:W2:Y:S01]  /*2860*/  @!P4 LDC.64 R14, c[0x0][0x3b0] ;  /* 0x0000ec00ff0ecb82 */ /* 0x000ea20000000a00 */
[----:B------:R-:W-:Y:S01]  /*2870*/  VIADD R3, R3, UR8 ;  /* 0x0000000803037c36 */ /* 0x000fe20008000000 */
[----:B------:R-:W3:Y:S01]  /*2880*/  LDCU.64 UR8, c[0x0][0x390] ;  /* 0x00007200ff0877ac */ /* 0x000ee20008000a00 */
[----:B------:R-:W-:Y:S01]  /*2890*/  @!P5 LEA.HI.X R5, R8, R21, R0, 0x1, P1 ;  /* 0x000000150805d211 */ /* 0x000fe200008f0c00 */
[----:B------:R4:W-:Y:S01]  /*28a0*/  @!P6 LDGSTS.E.BYPASS.LTC128B.128 [R24+0x6800], desc[UR14][R10.64+0x80] ;  /* 0x068000800a18efae */ /* 0x0009e2000b981a0e */
[----:B------:R-:W-:-:S02]  /*28b0*/  MOV R0, UR10 ;  /* 0x0000000a00007c02 */ /* 0x000fc40008000f00 */
[----:B------:R-:W-:Y:S01]  /*28c0*/  ISETP.GE.AND P1, PT, R29, UR24, PT ;  /* 0x000000181d007c0c */ /* 0x000fe2000bf26270 */
[----:B------:R-:W-:Y:S01]  /*28d0*/  @!P5 LDGSTS.E.BYPASS.LTC128B.128 [R24+0x3000], desc[UR14][R4.64] ;  /* 0x030000000418dfae */ /* 0x000fe2000b981a0e */
[----:B------:R-:W-:Y:S01]  /*28e0*/  LEA R155, P6, R2, UR4, 0x1 ;  /* 0x00000004029b7c11 */ /* 0x000fe2000f8c08ff */
[----:B------:R-:W-:Y:S02]  /*28f0*/  @!P2 IMAD.WIDE.U32 R12, R0, 0x30, R12 ;  /* 0x00000030000ca825 */ /* 0x000fe400078e000c */
[----:B------:R5:W-:Y:S01]  /*2900*/  @!P5 LDGSTS.E.BYPASS.LTC128B.128 [R24+0x7000], desc[UR14][R4.64+0x80] ;  /* 0x070000800418dfae */ /* 0x000be2000b981a0e */
[----:B------:R-:W-:Y:S02]  /*2910*/  @!P4 IADD3 R0, P5, PT, R23, 0x70, RZ ;  /* 0x000000701700c810 */ /* 0x000fe40007fbe0ff */
[----:B------:R-:W-:Y:S01]  /*2920*/  LEA.HI.X R154, R2, UR5, R3, 0x1, P6 ;  /* 0x00000005029a7c11 */ /* 0x000fe2000b0f0c03 */
[----:B------:R-:W3:Y:S01]  /*2930*/  LDCU.64 UR4, c[0x0][0x3d8] ;  /* 0x00007b00ff0477ac */ /* 0x000ee20008000a00 */
[----:B------:R-:W-:Y:S01]  /*2940*/  MOV R2, UR32 ;  /* 0x0000002000027c02 */ /* 0x000fe20008000f00 */
[----:B------:R-:W-:Y:S01]  /*2950*/  @!P4 IMAD.X R8, RZ, RZ, UR31, P5 ;  /* 0x0000001fff08ce24 */ /* 0x000fe2000a8e06ff */
[----:B------:R-:W-:Y:S01]  /*2960*/  STL [R1+0x64], R155 ;  /* 0x0000649b01007387 */ /* 0x000fe20000100800 */
[----:B------:R-:W-:Y:S01]  /*2970*/  IMAD.U32 R3, RZ, RZ, UR33 ;  /* 0x00000021ff037e24 */ /* 0x000fe2000f8e00ff */
[----:B------:R-:W-:Y:S01]  /*2980*/  MOV R3, UR25 ;  /* 0x0000001900037c02 */ /* 0x000fe20008000f00 */
[----:B------:R-:W-:Y:S01]  /*2990*/  USHF.L.U32 UR33, UR11, 0x5, URZ ;  /* 0x000000050b217899 */ /* 0x000fe200080006ff */
[----:B------:R-:W-:Y:S01]  /*29a0*/  STL [R1+0x60], R154 ;  /* 0x0000609a01007387 */ /* 0x000fe20000100800 */
[----:B--2---:R-:W-:-:S03]  /*29b0*/  @!P4 IMAD R8, R8, R14, RZ ;  /* 0x0000000e0808c224 */ /* 0x004fc600078e02ff */
[----:B------:R-:W-:Y:S01]  /*29c0*/  STL [R1+0x90], R28 ;  /* 0x0000901c01007387 */ /* 0x000fe20000100800 */
[----:B------:R-:W-:Y:S01]  /*29d0*/  @!P4 IMAD R8, R0, R15, R8 ;  /* 0x0000000f0008c224 */ /* 0x000fe200078e0208 */
[C---:B----4-:R-:W-:Y:S02]  /*29e0*/  @!P1 LEA R10, P6, R2.reuse, R155, 0x1 ;  /* 0x0000009b020a9211 */ /* 0x050fe400078c08ff */
[----:B------:R-:W-:Y:S01]  /*29f0*/  STL [R1+0x84], R18 ;  /* 0x0000841201007387 */ /* 0x000fe20000100800 */
[----:B---3--:R-:W-:Y:S01]  /*2a00*/  UIMAD UR31, UR27, UR4, URZ ;  /* 0x000000041b1f72a4 */ /* 0x008fe2000f8e02ff */
[----:B------:R-:W-:-:S03]  /*2a10*/  @!P1 LEA.HI.X R11, R2, R154, R3, 0x1, P6 ;  /* 0x0000009a020b9211 */ /* 0x000fc600030f0c03 */
[----:B------:R-:W-:Y:S01]  /*2a20*/  UIMAD UR31, UR16, UR5, UR31 ;  /* 0x00000005101f72a4 */ /* 0x000fe2000f8e021f */
[----:B-----5:R-:W-:-:S04]  /*2a30*/  IADD3 R4, P5, PT, R27, UR20, RZ ;  /* 0x000000141b047c10 */ /* 0x020fc8000ffbe0ff */
[----:B------:R-:W-:Y:S02]  /*2a40*/  IADD3.X R5, PT, PT, RZ, UR19, RZ, P5, !PT ;  /* 0x00000013ff057c10 */ /* 0x000fe4000affe4ff */
[----:B------:R-:W-:Y:S01]  /*2a50*/  ISETP.GE.AND P5, PT, R26, UR24, PT ;  /* 0x000000181a007c0c */ /* 0x000fe2000bfa6270 */
[----:B------:R-:W-:-:S04]  /*2a60*/  IMAD.WIDE.U32 R2, R29, UR6, R4 ;  /* 0x000000061d027c25 */ /* 0x000fc8000f8e0004 */
[----:B------:R-:W-:Y:S01]  /*2a70*/  @!P4 IMAD.WIDE.U32 R4, R0, R14, R6 ;  /* 0x0000000e0004c225 */ /* 0x000fe200078e0006 */
[----:B------:R-:W-:-:S03]  /*2a80*/  IADD3 R3, PT, PT, R3, R28, RZ ;  /* 0x0000001c03037210 */ /* 0x000fc60007ffe0ff */
[----:B------:R-:W-:Y:S01]  /*2a90*/  @!P4 IMAD.IADD R5, R5, 0x1, R8 ;  /* 0x000000010505c824 */ /* 0x000fe200078e0208 */
[----:B-1----:R-:W-:-:S03]  /*2aa0*/  @!P4 LEA R6, P6, R4, R16, 0x1 ;  /* 0x000000100406c211 */ /* 0x002fc600078c08ff */
[----:B------:R-:W-:Y:S01]  /*2ab0*/  VOTEU.ALL UP0, P5 ;  /* 0x0000000000ff7886 */ /* 0x000fe20002800000 */
[----:B------:R-:W-:Y:S01]  /*2ac0*/  IMAD.U32 R0, RZ, RZ, UR4 ;  /* 0x00000004ff007e24 */ /* 0x000fe2000f8e00ff */
[----:B------:R-:W-:Y:S02]  /*2ad0*/  LOP3.LUT R16, R153, 0x200, RZ, 0xc0, !PT ;  /* 0x0000020099107812 */ /* 0x000fe400078ec0ff */
[----:B------:R-:W-:Y:S01]  /*2ae0*/  @!P4 LEA.HI.X R7, R4, R17, R5, 0x1, P6 ;  /* 0x000000110407c211 */ /* 0x000fe200030f0c05 */
[----:B------:R-:W-:Y:S01]  /*2af0*/  @!UP0 UIADD3 UR37, UP2, UPT, UR32, UR38, URZ ;  /* 0x0000002620258290 */ /* 0x000fe2000ff5e0ff */
[----:B------:R-:W-:Y:S01]  /*2b00*/  IMAD.WIDE.U32 R2, R0, UR16, R2 ;  /* 0x0000001000027c25 */ /* 0x000fe2000f8e0002 */
[----:B------:R-:W-:Y:S01]  /*2b10*/  @!UP1 UIADD3.X UR32, UPT, UPT, UR35, UR25, URZ, UP3, !UPT ;  /* 0x0000001923209290 */ /* 0x000fe20009ffe4ff */
[----:B------:R-:W-:Y:S01]  /*2b20*/  MOV R0, UR11 ;  /* 0x0000000b00007c02 */ /* 0x000fe20008000f00 */
[----:B------:R-:W-:Y:S01]  /*2b30*/  @!P4 LDGSTS.E.BYPASS.LTC128B.128 [R24+0x3800], desc[UR14][R6.64] ;  /* 0x038000000618cfae */ /* 0x000fe2000b981a0e */
[----:B------:R-:W-:Y:S01]  /*2b40*/  IMAD.U32 R5, RZ, RZ, UR34 ;  /* 0x00000022ff057e24 */ /* 0x000fe2000f8e00ff */
[----:B------:R-:W-:Y:S01]  /*2b50*/  @!UP0 UIADD3.X UR33, UPT, UPT, UR25, UR39, UR33, UP2, !UPT ;  /* 0x0000002719218290 */ /* 0x000fe200097fe421 */
[----:B------:R-:W-:Y:S01]  /*2b60*/  MOV R9, UR37 ;  /* 0x0000002500097c02 */ /* 0x000fe20008000f00 */
[----:B------:R1:W-:Y:S01]  /*2b70*/  @!P4 LDGSTS.E.BYPASS.LTC128B.128 [R24+0x7800], desc[UR14][R6.64+0x80] ;  /* 0x078000800618cfae */ /* 0x0003e2000b981a0e */
[----:B------:R-:W-:Y:S01]  /*2b80*/  @!P2 IMAD R0, R0, 0x30, RZ ;  /* 0x000000300000a824 */ /* 0x000fe200078e02ff */
[-C--:B------:R-:W-:Y:S01]  /*2b90*/  @!P3 LEA R4, P4, R5, R155.reuse, 0x1 ;  /* 0x0000009b0504b211 */ /* 0x080fe200078808ff */
[----:B------:R-:W-:Y:S01]  /*2ba0*/  USHF.L.U64.HI UR25, UR6, 0x6, UR7 ;  /* 0x0000000606197899 */ /* 0x000fe20008010207 */
[----:B------:R-:W-:Y:S01]  /*2bb0*/  @!P5 LEA R8, P6, R9, R155, 0x1 ;  /* 0x0000009b0908d211 */ /* 0x000fe200078c08ff */
[----:B------:R-:W-:Y:S01]  /*2bc0*/  @!P2 IMAD.IADD R14, R13, 0x1, R0 ;  /* 0x000000010d0ea824 */ /* 0x000fe200078e0200 */
[----:B------:R-:W-:Y:S01]  /*2bd0*/  @!P1 LDGSTS.E.BYPASS.LTC128B.128 [R24+0x8000], desc[UR14][R10.64] ;  /* 0x080000000a189fae */ /* 0x000fe2000b981a0e */
[----:B------:R-:W-:Y:S01]  /*2be0*/  UIMAD UR25, UR25, UR26, URZ ;  /* 0x0000001a191972a4 */ /* 0x000fe2000f8e02ff */
[----:B------:R-:W-:Y:S01]  /*2bf0*/  IADD3 R0, PT, PT, R3, UR31, RZ ;  /* 0x0000001f03007c10 */ /* 0x000fe2000fffe0ff */
[----:B------:R-:W-:Y:S01]  /*2c00*/  UIMAD.WIDE.U32 UR38, UR6, 0x20, URZ ;  /* 0x00000020062678a5 */ /* 0x000fe2000f8e00ff */
[----:B------:R2:W-:Y:S01]  /*2c10*/  @!P1 LDGSTS.E.BYPASS.LTC128B.128 [R24+0xa000], desc[UR14][R10.64+0x80] ;  /* 0x0a0000800a189fae */ /* 0x0005e2000b981a0e */
[----:B------:R-:W-:Y:S01]  /*2c20*/  UISETP.NE.AND UP2, UPT, UR17, 0x1, UPT ;  /* 0x000000011100788c */ /* 0x000fe2000bf45270 */
[----:B-1----:R-:W-:Y:S01]  /*2c30*/  IMAD.U32 R6, RZ, RZ, UR32 ;  /* 0x00000020ff067e24 */ /* 0x002fe2000f8e00ff */
[----:B------:R-:W-:Y:S01]  /*2c40*/  MOV R7, UR33 ;  /* 0x0000002100077c02 */ /* 0x000fe20008000f00 */
[----:B------:R-:W-:-:S03]  /*2c50*/  USHF.L.U32 UR32, UR6, 0x6, URZ ;  /* 0x0000000606207899 */ /* 0x000fc600080006ff */
[-C--:B------:R-:W-:Y:S01]  /*2c60*/  @!P3 LEA.HI.X R5, R5, R154.reuse, R6, 0x1, P4 ;  /* 0x0000009a0505b211 */ /* 0x080fe200020f0c06 */
[----:B------:R-:W-:Y:S01]  /*2c70*/  UIMAD.WIDE.U32 UR32, UR32, UR26, URZ ;  /* 0x0000001a202072a5 */ /* 0x000fe2000f8e00ff */
[C---:B------:R-:W-:Y:S02]  /*2c80*/  @!P2 LEA R6, P4, R12.reuse, R155, 0x1 ;  /* 0x0000009b0c06a211 */ /* 0x040fe400078808ff */
[-C--:B------:R-:W-:Y:S01]  /*2c90*/  @!P5 LEA.HI.X R9, R9, R154.reuse, R7, 0x1, P6 ;  /* 0x0000009a0909d211 */ /* 0x080fe200030f0c07 */
[----:B------:R-:W-:Y:S01]  /*2ca0*/  @!P3 LDGSTS.E.BYPASS.LTC128B.128 [R24+0x8800], desc[UR14][R4.64] ;  /* 0x088000000418bfae */ /* 0x000fe2000b981a0e */
[----:B------:R-:W-:Y:S01]  /*2cb0*/  @!P2 LEA.HI.X R7, R12, R154, R14, 0x1, P4 ;  /* 0x0000009a0c07a211 */ /* 0x000fe200020f0c0e */
[----:B------:R-:W-:Y:S01]  /*2cc0*/  UIADD3 UR25, UPT, UPT, UR33, UR25, URZ ;  /* 0x0000001921197290 */ /* 0x000fe2000fffe0ff */
[----:B------:R-:W-:Y:S01]  /*2cd0*/  LEA R13, P6, R2, UR8, 0x1 ;  /* 0x00000008020d7c11 */ /* 0x000fe2000f8c08ff */
[----:B------:R1:W-:Y:S01]  /*2ce0*/  @!P3 LDGSTS.E.BYPASS.LTC128B.128 [R24+0xa800], desc[UR14][R4.64+0x80] ;  /* 0x0a8000800418bfae */ /* 0x0003e2000b981a0e */
[----:B------:R-:W-:Y:S01]  /*2cf0*/  ISETP.GE.AND P3, PT, R26, UR24, PT ;  /* 0x000000181a007c0c */ /* 0x000fe2000bf66270 */
[----:B--2---:R-:W-:Y:S01]  /*2d00*/  IMAD.SHL.U32 R11, R156, 0x20, RZ ;  /* 0x000000209c0b7824 */ /* 0x004fe200078e00ff */
[----:B------:R-:W-:Y:S01]  /*2d10*/  ISETP.GE.AND P4, PT, R25, UR24, PT ;  /* 0x0000001819007c0c */ /* 0x000fe2000bf86270 */
[----:B------:R-:W-:Y:S01]  /*2d20*/  @!P5 LDGSTS.E.BYPASS.LTC128B.128 [R24+0x9000], desc[UR14][R8.64] ;  /* 0x090000000818dfae */ /* 0x000fe2000b981a0e */
[----:B------:R-:W-:Y:S01]  /*2d30*/  LEA.HI.X R12, R2, UR9, R0, 0x1, P6 ;  /* 0x00000009020c7c11 */ /* 0x000fe2000b0f0c00 */
[----:B------:R-:W-:Y:S01]  /*2d40*/  IMAD.U32 R0, RZ, RZ, UR6 ;  /* 0x00000006ff007e24 */ /* 0x000fe2000f8e00ff */
[----:B------:R-:W-:Y:S01]  /*2d50*/  MOV R2, UR32 ;  /* 0x0000002000027c02 */ /* 0x000fe20008000f00 */
[----:B------:R2:W-:Y:S01]  /*2d60*/  @!P5 LDGSTS.E.BYPASS.LTC128B.128 [R24+0xb000], desc[UR14][R8.64+0x80] ;  /* 0x0b0000800818dfae */ /* 0x0005e2000b981a0e */
[----:B------:R-:W-:Y:S01]  /*2d70*/  IMAD.U32 R3, RZ, RZ, UR33 ;  /* 0x00000021ff037e24 */ /* 0x000fe2000f8e00ff */
[----:B------:R-:W-:Y:S01]  /*2d80*/  MOV R3, UR25 ;  /* 0x0000001900037c02 */ /* 0x000fe20008000f00 */
[----:B------:R-:W-:Y:S01]  /*2d90*/  USHF.L.U32 UR24, UR7, 0x5, URZ ;  /* 0x0000000507187899 */ /* 0x000fe200080006ff */
[----:B------:R-:W-:Y:S01]  /*2da0*/  @!P2 LDGSTS.E.BYPASS.LTC128B.128 [R24+0x9800], desc[UR14][R6.64] ;  /* 0x098000000618afae */ /* 0x000fe2000b981a0e */
[----:B------:R-:W-:Y:S01]  /*2db0*/  IMAD.U32 R10, RZ, RZ, UR6 ;  /* 0x00000006ff0a7e24 */ /* 0x000fe2000f8e00ff */
[----:B------:R-:W-:Y:S01]  /*2dc0*/  VOTEU.ALL UP0, P3 ;  /* 0x0000000000ff7886 */ /* 0x000fe20001800000 */
[----:B------:R-:W-:Y:S01]  /*2dd0*/  @!P0 LEA R14, P6, R0, UR32, 0x4 ;  /* 0x00000020000e8c11 */ /* 0x000fe2000f8c20ff */
[----:B------:R3:W-:Y:S01]  /*2de0*/  @!P2 LDGSTS.E.BYPASS.LTC128B.128 [R24+0xb800], desc[UR14][R6.64+0x80] ;  /* 0x0b8000800618afae */ /* 0x0007e2000b981a0e */
[----:B------:R-:W-:Y:S01]  /*2df0*/  MOV R0, UR7 ;  /* 0x0000000700007c02 */ /* 0x000fe20008000f00 */
[----:B------:R-:W-:Y:S01]  /*2e00*/  UIADD3 UR24, UPT, UPT, UR39, UR24, URZ ;  /* 0x0000001827187290 */ /* 0x000fe2000fffe0ff */
[----:B------:R-:W-:Y:S01]  /*2e10*/  LOP3.LUT R16, R16, 0x7c00, R11, 0xf8, !PT ;  /* 0x00007c0010107812 */ /* 0x000fe200078ef80b */
[----:B------:R-:W0:Y:S01]  /*2e20*/  LDGDEPBAR ;  /* 0x00000000000079af */ /* 0x000e220000000000 */
[----:B------:R-:W-:Y:S01]  /*2e30*/  @!UP0 UIADD3 UR32, UP1, UPT, UR32, UR38, URZ ;  /* 0x0000002620208290 */ /* 0x000fe2000ff3e0ff */
[----:B------:R-:W-:-:S04]  /*2e40*/  @!P4 IMAD.WIDE.U32 R10, R10, 0x30, R2 ;  /* 0x000000300a0ac825 */ /* 0x000fc800078e0002 */
[----:B------:R-:W-:Y:S01]  /*2e50*/  IMAD.U32 R3, RZ, RZ, UR33 ;  /* 0x00000021ff037e24 */ /* 0x000fe2000f8e00ff */
[----:B-1----:R-:W-:Y:S01]  /*2e60*/  MOV R5, UR6 ;  /* 0x0000000600057c02 */ /* 0x002fe20008000f00 */
[----:B------:R-:W-:Y:S01]  /*2e70*/  @!P4 IMAD R0, R0, 0x30, RZ ;  /* 0x000000300000c824 */ /* 0x000fe200078e02ff */
[----:B------:R-:W-:Y:S02]  /*2e80*/  MOV R4, UR7 ;  /* 0x0000000700047c02 */ /* 0x000fe40008000f00 */
[----:B------:R-:W-:Y:S02]  /*2e90*/  MOV R3, UR25 ;  /* 0x0000001900037c02 */ /* 0x000fe40008000f00 */
[----:B------:R-:W-:Y:S01]  /*2ea0*/  @!P0 LEA.HI.X R15, R5, UR25, R4, 0x4, P6 ;  /* 0x00000019050f8c11 */ /* 0x000fe2000b0f2404 */
[----:B------:R-:W-:Y:S01]  /*2eb0*/  @!UP0 UIADD3.X UR25, UPT, UPT, UR24, UR25, URZ, UP1, !UPT ;  /* 0x0000001918198290 */ /* 0x000fe20008ffe4ff */
[----:B--2---:R-:W-:Y:S01]  /*2ec0*/  @!P1 LEA R8, P2, R2, R13, 0x1 ;  /* 0x0000000d02089211 */ /* 0x004fe200078408ff */
[----:B------:R-:W-:Y:S01]  /*2ed0*/  IMAD.U32 R5, RZ, RZ, UR32 ;  /* 0x00000020ff057e24 */ /* 0x000fe2000f8e00ff */
[----:B------:R-:W-:-:S02]  /*2ee0*/  @!P4 IADD3 R0, PT, PT, R11, R0, RZ ;  /* 0x000000000b00c210 */ /* 0x000fc40007ffe0ff */
[----:B------:R-:W-:Y:S01]  /*2ef0*/  @!P1 LEA.HI.X R9, R2, R12, R3, 0x1, P2 ;  /* 0x0000000c02099211 */ /* 0x000fe200010f0c03 */
[----:B------:R-:W-:Y:S01]  /*2f00*/  IMAD.U32 R11, RZ, RZ, UR25 ;  /* 0x00000019ff0b7e24 */ /* 0x000fe2000f8e00ff */
[----:B------:R-:W-:Y:S02]  /*2f10*/  LOP3.LUT R3, R18, 0x8, R156, 0x78, !PT ;  /* 0x0000000812037812 */ /* 0x000fe400078e789c */
[----:B---3--:R-:W-:Y:S01]  /*2f20*/  @!P0 LEA R6, P6, R14, R13, 0x1 ;  /* 0x0000000d0e068211 */ /* 0x008fe200078c08ff */
[----:B------:R-:W-:-:S04]  /*2f30*/  DEPBAR.LE SB0, 0x0 ;  /* 0x000080000000791a */ /* 0x000fc80000000000 */
[----:B------:R-:W-:Y:S01]  /*2f40*/  BAR.SYNC.DEFER_BLOCKING 0x0 ;  /* 0x0000000000007b1d */ /* 0x000fe20000010000 */
[-C--:B------:R-:W-:Y:S02]  /*2f50*/  @!P4 LEA R2, P2, R10, R13.reuse, 0x1 ;  /* 0x0000000d0a02c211 */ /* 0x080fe400078408ff */
[----:B------:R-:W-:Y:S02]  /*2f60*/  @!P3 LEA R4, P5, R5, R13, 0x1 ;  /* 0x0000000d0504b211 */ /* 0x000fe400078a08ff */
[----:B------:R-:W-:Y:S01]  /*2f70*/  @!P0 LEA.HI.X R7, R14, R12, R15, 0x1, P6 ;  /* 0x0000000c0e078211 */ /* 0x000fe200030f0c0f */
[----:B------:R-:W1:Y:S01]  /*2f80*/  LDCU UR25, c[0x0][0x50c] ;  /* 0x0000a180ff1977ac */ /* 0x000e620008000800 */
[----:B------:R-:W-:Y:S02]  /*2f90*/  LEA R132, R3, R132, 0x1 ;  /* 0x0000008403847211 */ /* 0x000fe400078e08ff */
[-C--:B------:R-:W-:Y:S01]  /*2fa0*/  @!P4 LEA.HI.X R3, R10, R12.reuse, R0, 0x1, P2 ;  /* 0x0000000c0a03c211 */ /* 0x080fe200010f0c00 */
[----:B------:R-:W-:Y:S01]  /*2fb0*/  IMAD.IADD R0, R16, 0x1, R152 ;  /* 0x0000000110007824 */ /* 0x000fe200078e0298 */
[----:B------:R-:W-:-:S02]  /*2fc0*/  @!P3 LEA.HI.X R5, R5, R12, R11, 0x1, P5 ;  /* 0x0000000c0505b211 */ /* 0x000fc400028f0c0b */
[----:B------:R-:W-:Y:S02]  /*2fd0*/  LOP3.LUT P6, RZ, R156, 0x4, RZ, 0xc0, !PT ;  /* 0x000000049cff7812 */ /* 0x000fe400078cc0ff */
[----:B------:R-:W-:Y:S01]  /*2fe0*/  LEA R26, R0, UR30, 0x1 ;  /* 0x0000001e001a7c11 */ /* 0x000fe2000f8e08ff */
        /* <DEDUP_REMOVED lines=18> */
[----:B------:R-:W-:Y:S02]  /*3110*/  IMAD.IADD R88, R26, 0x1, R133 ;  /* 0x000000011a587824 */ /* 0x000fe400078e0285 */
        /* <DEDUP_REMOVED lines=12> */
[----:B--2---:R-:W-:Y:S04]  /*31e0*/  LDSM.16.M88.4 R8, [R26+0x2000] ;  /* 0x002000001a08783b */ /* 0x004fe80000000200 */
[----:B------:R-:W2:Y:S04]  /*31f0*/  LDSM.16.M88.4 R32, [R132+UR30+0x8800] ;  /* 0x0088001e8420783b */ /* 0x000ea80008000200 */
[----:B------:R-:W4:Y:S04]  /*3200*/  LDSM.16.M88.4 R36, [R132+UR30+0x8000] ;  /* 0x0080001e8424783b */ /* 0x000f280008000200 */
[----:B------:R-:W5:Y:S04]  /*3210*/  LDSM.16.M88.4 R28, [R132+UR30+0x9000] ;  /* 0x0090001e841c783b */ /* 0x000f680008000200 */
[----:B------:R-:W1:Y:S04]  /*3220*/  LDSM.16.M88.4 R16, [R132+UR30+0x9800] ;  /* 0x0098001e8410783b */ /* 0x000e680008000200 */
[----:B------:R-:W1:Y:S01]  /*3230*/  LDSM.16.M88.4 R12, [R26] ;  /* 0x000000001a0c783b */ /* 0x000e620000000200 */
[----:B---3--:R-:W-:-:S03]  /*3240*/  VIADD R3, R132, UR30 ;  /* 0x0000001e84037c36 */ /* 0x008fc60008000000 */
[----:B------:R-:W-:Y:S02]  /*3250*/  LDSM.16.M88.4 R4, [R88+0x2000] ;  /* 0x002000005804783b */ /* 0x000fe40000000200 */
[----:B------:R-:W-:Y:S02]  /*3260*/  IADD3 R2, PT, PT, R3, R133, RZ ;  /* 0x0000008503027210 */ /* 0x000fe40007ffe0ff */
[----:B------:R-:W-:Y:S04]  /*3270*/  LDSM.16.M88.4 R20, [R88] ;  /* 0x000000005814783b */ /* 0x000fe80000000200 */
[----:B------:R-:W3:Y:S04]  /*3280*/  LDSM.16.M88.4 R52, [R2+0x8800] ;  /* 0x008800000234783b */ /* 0x000ee80000000200 */
[----:B------:R-:W3:Y:S04]  /*3290*/  LDSM.16.M88.4 R48, [R2+0x8000] ;  /* 0x008000000230783b */ /* 0x000ee80000000200 */
[----:B------:R-:W3:Y:S01]  /*32a0*/  LDSM.16.M88.4 R56, [R2+0x9000] ;  /* 0x009000000238783b */ /* 0x000ee20000000200 */
[C---:B--2---:R-:W-:Y:S03]  /*32b0*/  HMMA.16816.F32 R72, R8.reuse, R32, RZ ;  /* 0x000000200848723c */ /* 0x044fe600000018ff */
[----:B------:R-:W2:Y:S04]  /*32c0*/  LDSM.16.M88.4 R80, [R2+0x9800] ;  /* 0x009800000250783b */ /* 0x000ea80000000200 */
[----:B------:R-:W0:Y:S01]  /*32d0*/  LDGDEPBAR ;  /* 0x00000000000079af */ /* 0x000e220000000000 */
[C---:B----4-:R-:W-:Y:S08]  /*32e0*/  HMMA.16816.F32 R84, R8.reuse, R36, RZ ;  /* 0x000000240854723c */ /* 0x050ff000000018ff */
[C---:B------:R-:W-:Y:S08]  /*32f0*/  HMMA.16816.F32 R76, R8.reuse, R38, RZ ;  /* 0x00000026084c723c */ /* 0x040ff000000018ff */
[C---:B-----5:R-:W-:Y:S08]  /*3300*/  HMMA.16816.F32 R64, R8.reuse, R28, RZ ;  /* 0x0000001c0840723c */ /* 0x060ff000000018ff */
[C---:B-1----:R-:W-:Y:S08]  /*3310*/  HMMA.16816.F32 R44, R8.reuse, R16, RZ ;  /* 0x00000010082c723c */ /* 0x042ff000000018ff */
[C---:B------:R-:W-:Y:S08]  /*3320*/  HMMA.16816.F32 R68, R8.reuse, R34, RZ ;  /* 0x000000220844723c */ /* 0x040ff000000018ff */
[C---:B------:R-:W-:Y:S08]  /*3330*/  HMMA.16816.F32 R60, R8.reuse, R30, RZ ;  /* 0x0000001e083c723c */ /* 0x040ff000000018ff */
[----:B------:R-:W-:Y:S08]  /*3340*/  HMMA.16816.F32 R40, R8, R18, RZ ;  /* 0x000000120828723c */ /* 0x000ff000000018ff */
[C---:B------:R-:W-:Y:S08]  /*3350*/  HMMA.16816.F32 R92, R12.reuse, R36, RZ ;  /* 0x000000240c5c723c */ /* 0x040ff000000018ff */
[C---:B------:R-:W-:Y:S08]  /*3360*/  HMMA.16816.F32 R104, R12.reuse, R38, RZ ;  /* 0x000000260c68723c */ /* 0x040ff000000018ff */
[C---:B------:R-:W-:Y:S08]  /*3370*/  HMMA.16816.F32 R8, R12.reuse, R28, RZ ;  /* 0x0000001c0c08723c */ /* 0x040ff000000018ff */
[----:B------:R-:W-:Y:S08]  /*3380*/  HMMA.16816.F32 R36, R12, R32, RZ ;  /* 0x000000200c24723c */ /* 0x000ff000000018ff */
[C---:B---3--:R-:W-:Y:S08]  /*3390*/  HMMA.16816.F32 R116, R4.reuse, R52, R72 ;  /* 0x000000340474723c */ /* 0x048ff00000001848 */
[C---:B------:R-:W-:Y:S08]  /*33a0*/  HMMA.16816.F32 R140, R4.reuse, R48, R84 ;  /* 0x00000030048c723c */ /* 0x040ff00000001854 */
[C---:B------:R-:W-:Y:S08]  /*33b0*/  HMMA.16816.F32 R124, R4.reuse, R56, R64 ;  /* 0x00000038047c723c */ /* 0x040ff00000001840 */
[C---:B--2---:R-:W-:Y:S08]  /*33c0*/  HMMA.16816.F32 R112, R4.reuse, R80, R44 ;  /* 0x000000500470723c */ /* 0x044ff0000000182c */
[C---:B------:R-:W-:Y:S08]  /*33d0*/  HMMA.16816.F32 R136, R4.reuse, R50, R76 ;  /* 0x000000320488723c */ /* 0x040ff0000000184c */
[C---:B------:R-:W-:Y:S08]  /*33e0*/  HMMA.16816.F32 R128, R4.reuse, R54, R68 ;  /* 0x000000360480723c */ /* 0x040ff00000001844 */
[C---:B------:R-:W-:Y:S08]  /*33f0*/  HMMA.16816.F32 R120, R4.reuse, R58, R60 ;  /* 0x0000003a0478723c */ /* 0x040ff0000000183c */
[----:B------:R-:W-:Y:S01]  /*3400*/  HMMA.16816.F32 R72, R4, R82, R40 ;  /* 0x000000520448723c */ /* 0x000fe20000001828 */
[----:B------:R-:W-:-:S04]  /*3410*/  MOV R4, 0x40 ;  /* 0x0000004000047802 */ /* 0x000fc80000000f00 */
[----:B------:R-:W-:-:S03]  /*3420*/  SEL R27, R4, 0xffffffc0, !P6 ;  /* 0xffffffc0041b7807 */ /* 0x000fc60007000000 */
[----:B------:R-:W-:Y:S01]  /*3430*/  HMMA.16816.F32 R100, R12, R34, RZ ;  /* 0x000000220c64723c */ /* 0x000fe200000018ff */
[----:B------:R-:W-:Y:S01]  /*3440*/  IADD3 R0, PT, PT, R3, R27, RZ ;  /* 0x0000001b03007210 */ /* 0x000fe20007ffe0ff */
[----:B------:R-:W-:Y:S01]  /*3450*/  IMAD.IADD R25, R26, 0x1, R27 ;  /* 0x000000011a197824 */ /* 0x000fe200078e021b */
[----:B------:R1:W-:Y:S02]  /*3460*/  STL [R1+0x80], R27 ;  /* 0x0000801b01007387 */ /* 0x0003e40000100800 */
[C---:B------:R-:W-:Y:S02]  /*3470*/  IADD3 R3, PT, PT, R133.reuse, R0, RZ ;  /* 0x0000000085037210 */ /* 0x040fe40007ffe0ff */
[----:B------:R-:W-:Y:S01]  /*3480*/  LDSM.16.M88.4 R32, [R0+0x9800] ;  /* 0x009800000020783b */ /* 0x000fe20000000200 */
[----:B------:R-:W-:Y:S03]  /*3490*/  HMMA.16816.F32 R84, R20, R56, R8 ;  /* 0x000000381454723c */ /* 0x000fe60000001808 */
[----:B------:R-:W2:Y:S04]  /*34a0*/  LDSM.16.M88.4 R8, [R25+0x2000] ;  /* 0x002000001908783b */ /* 0x000ea80000000200 */
[----:B------:R-:W3:Y:S01]  /*34b0*/  LDSM.16.M88.4 R44, [R0+0x8000] ;  /* 0x00800000002c783b */ /* 0x000ee20000000200 */
[----:B------:R-:W-:Y:S03]  /*34c0*/  HMMA.16816.F32 R148, R12, R30, RZ ;  /* 0x0000001e0c94723c */ /* 0x000fe600000018ff */
[----:B------:R-:W4:Y:S04]  /*34d0*/  LDSM.16.M88.4 R40, [R0+0x8800] ;  /* 0x008800000028783b */ /* 0x000f280000000200 */
[----:B------:R-:W-:Y:S01]  /*34e0*/  LDSM.16.M88.4 R60, [R3+0x9800] ;  /* 0x00980000033c783b */ /* 0x000fe20000000200 */
[----:B------:R-:W-:Y:S03]  /*34f0*/  HMMA.16816.F32 R96, R20, R52, R36 ;  /* 0x000000341460723c */ /* 0x000fe60000001824 */
[----:B------:R-:W5:Y:S01]  /*3500*/  LDSM.16.M88.4 R36, [R0+0x9000] ;  /* 0x009000000024783b */ /* 0x000f620000000200 */
[----:B-1----:R-:W-:-:S04]  /*3510*/  IMAD.IADD R27, R133, 0x1, R25 ;  /* 0x00000001851b7824 */ /* 0x002fc800078e0219 */
[C---:B------:R-:W-:Y:S01]  /*3520*/  HMMA.16816.F32 R28, R12.reuse, R16, RZ ;  /* 0x000000100c1c723c */ /* 0x040fe200000018ff */
[----:B------:R-:W-:Y:S07]  /*3530*/  LDSM.16.M88.4 R4, [R27+0x2000] ;  /* 0x002000001b04783b */ /* 0x000fee0000000200 */
[----:B------:R-:W-:Y:S01]  /*3540*/  HMMA.16816.F32 R144, R12, R18, RZ ;  /* 0x000000120c90723c */ /* 0x000fe200000018ff */
[----:B------:R-:W1:Y:S04]  /*3550*/  LDSM.16.M88.4 R12, [R25] ;  /* 0x00000000190c783b */ /* 0x000e680000000200 */
[----:B------:R-:W-:Y:S03]  /*3560*/  LDSM.16.M88.4 R16, [R27] ;  /* 0x000000001b10783b */ /* 0x000fe60000000200 */
[C---:B------:R-:W-:Y:S08]  /*3570*/  HMMA.16816.F32 R92, R20.reuse, R48, R92 ;  /* 0x00000030145c723c */ /* 0x040ff0000000185c */
[C---:B------:R-:W-:Y:S01]  /*3580*/  HMMA.16816.F32 R64, R20.reuse, R50, R104 ;  /* 0x000000321440723c */ /* 0x040fe20000001868 */
[----:B------:R-:W-:Y:S07]  /*3590*/  LDSM.16.M88.4 R48, [R3+0x8800] ;  /* 0x008800000330783b */ /* 0x000fee0000000200 */
[C---:B------:R-:W-:Y:S01]  /*35a0*/  HMMA.16816.F32 R68, R20.reuse, R54, R100 ;  /* 0x000000361444723c */ /* 0x040fe20000001864 */
[----:B------:R-:W1:Y:S07]  /*35b0*/  LDSM.16.M88.4 R52, [R3+0x9000] ;  /* 0x009000000334783b */ /* 0x000e6e0000000200 */
[C---:B------:R-:W-:Y:S01]  /*35c0*/  HMMA.16816.F32 R108, R20.reuse, R80, R28 ;  /* 0x00000050146c723c */ /* 0x040fe2000000181c */
[----:B------:R-:W1:Y:S07]  /*35d0*/  LDSM.16.M88.4 R28, [R3+0x8000] ;  /* 0x00800000031c783b */ /* 0x000e6e0000000200 */
[C---:B------:R-:W-:Y:S08]  /*35e0*/  HMMA.16816.F32 R56, R20.reuse, R58, R148 ;  /* 0x0000003a1438723c */ /* 0x040ff00000001894 */
[----:B------:R-:W-:Y:S08]  /*35f0*/  HMMA.16816.F32 R80, R20, R82, R144 ;  /* 0x000000521450723c */ /* 0x000ff00000001890 */
[C---:B--2---:R-:W-:Y:S08]  /*3600*/  HMMA.16816.F32 R100, R8.reuse, R32, R112 ;  /* 0x000000200864723c */ /* 0x044ff00000001870 */
[C---:B---3--:R-:W-:Y:S08]  /*3610*/  HMMA.16816.F32 R76, R8.reuse, R44, R140 ;  /* 0x0000002c084c723c */ /* 0x048ff0000000188c */
[C---:B----4-:R-:W-:Y:S08]  /*3620*/  HMMA.16816.F32 R116, R8.reuse, R40, R116 ;  /* 0x000000280874723c */ /* 0x050ff00000001874 */
[C---:B-----5:R-:W-:Y:S08]  /*3630*/  HMMA.16816.F32 R124, R8.reuse, R36, R124 ;  /* 0x00000024087c723c */ /* 0x060ff0000000187c */
[C---:B------:R-:W-:Y:S08]  /*3640*/  HMMA.16816.F32 R104, R8.reuse, R46, R136 ;  /* 0x0000002e0868723c */ /* 0x040ff00000001888 */
[C---:B------:R-:W-:Y:S08]  /*3650*/  HMMA.16816.F32 R112, R8.reuse, R42, R128 ;  /* 0x0000002a0870723c */ /* 0x040ff00000001880 */
[C---:B------:R-:W-:Y:S08]  /*3660*/  HMMA.16816.F32 R120, R8.reuse, R38, R120 ;  /* 0x000000260878723c */ /* 0x040ff00000001878 */
[----:B------:R-:W-:Y:S08]  /*3670*/  HMMA.16816.F32 R20, R8, R34, R72 ;  /* 0x000000220814723c */ /* 0x000ff00000001848 */
[C---:B-1----:R-:W-:Y:S01]  /*3680*/  HMMA.16816.F32 R8, R12.reuse, R44, R92 ;  /* 0x0000002c0c08723c */ /* 0x042fe2000000185c */
[----:B------:R-:W-:Y:S07]  /*3690*/  LDSM.16.M88.4 R92, [R2+0xb800] ;  /* 0x00b80000025c783b */ /* 0x000fee0000000200 */
        /* <DEDUP_REMOVED lines=8> */
[----:B------:R-:W1:Y:S07]  /*3720*/  LDSM.16.M88.4 R32, [R26+0x4000] ;  /* 0x004000001a20783b */ /* 0x000e6e0000000200 */
[C---:B------:R-:W-:Y:S08]  /*3730*/  HMMA.16816.F32 R148, R4.reuse, R54, R120 ;  /* 0x000000360494723c */ /* 0x040ff00000001878 */
[C---:B------:R-:W-:Y:S08]  /*3740*/  HMMA.16816.F32 R84, R4.reuse, R60, R100 ;  /* 0x0000003c0454723c */ /* 0x040ff00000001864 */
[C---:B------:R-:W-:Y:S08]  /*3750*/  HMMA.16816.F32 R76, R4.reuse, R28, R76 ;  /* 0x0000001c044c723c */ /* 0x040ff0000000184c */
[C---:B------:R-:W-:Y:S08]  /*3760*/  HMMA.16816.F32 R104, R4.reuse, R30, R104 ;  /* 0x0000001e0468723c */ /* 0x040ff00000001868 */
[----:B------:R-:W-:Y:S08]  /*3770*/  HMMA.16816.F32 R96, R4, R52, R124 ;  /* 0x000000340460723c */ /* 0x000ff0000000187c */
[C---:B------:R-:W-:Y:S08]  /*3780*/  HMMA.16816.F32 R8, R16.reuse, R28, R8 ;  /* 0x0000001c1008723c */ /* 0x040ff00000001808 */
[C---:B------:R-:W-:Y:S01]  /*3790*/  HMMA.16816.F32 R100, R16.reuse, R30, R44 ;  /* 0x0000001e1064723c */ /* 0x040fe2000000182c */
[----:B------:R-:W-:Y:S04]  /*37a0*/  LDSM.16.M88.4 R28, [R88+0x4000] ;  /* 0x00400000581c783b */ /* 0x000fe80000000200 */
[----:B------:R-:W-:Y:S03]  /*37b0*/  LDSM.16.M88.4 R44, [R132+UR30+0xb000] ;  /* 0x00b0001e842c783b */ /* 0x000fe60008000200 */
[C---:B------:R-:W-:Y:S01]  /*37c0*/  HMMA.16816.F32 R120, R16.reuse, R52, R40 ;  /* 0x000000341078723c */ /* 0x040fe20000001828 */
[----:B------:R-:W-:Y:S07]  /*37d0*/  LDSM.16.M88.4 R40, [R132+UR30+0xb800] ;  /* 0x00b8001e8428783b */ /* 0x000fee0008000200 */
[----:B------:R-:W-:Y:S01]  /*37e0*/  HMMA.16816.F32 R136, R16, R54, R56 ;  /* 0x000000361088723c */ /* 0x000fe20000001838 */
[----:B------:R-:W-:Y:S04]  /*37f0*/  LDSM.16.M88.4 R52, [R2+0xa000] ;  /* 0x00a000000234783b */ /* 0x000fe80000000200 */
[----:B------:R-:W-:Y:S03]  /*3800*/  LDSM.16.M88.4 R56, [R2+0xa800] ;  /* 0x00a800000238783b */ /* 0x000fe60000000200 */
[C---:B------:R-:W-:Y:S08]  /*3810*/  HMMA.16816.F32 R116, R4.reuse, R48, R116 ;  /* 0x000000300474723c */ /* 0x040ff00000001874 */
[C---:B------:R-:W-:Y:S08]  /*3820*/  HMMA.16816.F32 R112, R4.reuse, R50, R112 ;  /* 0x000000320470723c */ /* 0x040ff00000001870 */
[----:B------:R-:W-:Y:S01]  /*3830*/  HMMA.16816.F32 R144, R4, R62, R20 ;  /* 0x0000003e0490723c */ /* 0x000fe20000001814 */
[----:B------:R-:W2:Y:S04]  /*3840*/  LDSM.16.M88.4 R4, [R26+0x6000] ;  /* 0x006000001a04783b */ /* 0x000ea80000000200 */
[----:B------:R-:W-:Y:S03]  /*3850*/  LDSM.16.M88.4 R20, [R27+0x4000] ;  /* 0x004000001b14783b */ /* 0x000fe60000000200 */
[C---:B------:R-:W-:Y:S01]  /*3860*/  HMMA.16816.F32 R108, R16.reuse, R48, R72 ;  /* 0x00000030106c723c */ /* 0x040fe20000001848 */
[----:B------:R-:W-:Y:S07]  /*3870*/  LDSM.16.M88.4 R72, [R2+0xb000] ;  /* 0x00b000000248783b */ /* 0x000fee0000000200 */
[C---:B------:R-:W-:Y:S01]  /*3880*/  HMMA.16816.F32 R140, R16.reuse, R50, R68 ;  /* 0x00000032108c723c */ /* 0x040fe20000001844 */
[----:B------:R-:W3:Y:S04]  /*3890*/  LDSM.16.M88.4 R48, [R132+UR30+0xa800] ;  /* 0x00a8001e8430783b */ /* 0x000ee80008000200 */
[----:B------:R-:W-:Y:S03]  /*38a0*/  LDSM.16.M88.4 R68, [R3+0xa000] ;  /* 0x00a000000344783b */ /* 0x000fe60000000200 */
[C---:B------:R-:W-:Y:S01]  /*38b0*/  HMMA.16816.F32 R124, R16.reuse, R60, R64 ;  /* 0x0000003c107c723c */ /* 0x040fe20000001840 */
[----:B------:R-:W-:Y:S07]  /*38c0*/  LDSM.16.M88.4 R64, [R0+0xa000] ;  /* 0x00a000000040783b */ /* 0x000fee0000000200 */
[----:B------:R-:W-:Y:S01]  /*38d0*/  HMMA.16816.F32 R128, R16, R62, R12 ;  /* 0x0000003e1080723c */ /* 0x000fe2000000180c */
[----:B------:R4:W5:Y:S04]  /*38e0*/  LDSM.16.M88.4 R16, [R88+0x6000] ;  /* 0x006000005810783b */ /* 0x0009680000000200 */
[----:B------:R-:W5:Y:S03]  /*38f0*/  LDSM.16.M88.4 R12, [R25+0x4000] ;  /* 0x00400000190c783b */ /* 0x000f660000000200 */
[-C--:B-1----:R-:W-:Y:S08]  /*3900*/  HMMA.16816.F32 R8, R32, R36.reuse, R8 ;  /* 0x000000242008723c */ /* 0x082ff00000001808 */
[C---:B--2---:R-:W-:Y:S08]  /*3910*/  HMMA.16816.F32 R80, R4.reuse, R36, R76 ;  /* 0x000000240450723c */ /* 0x044ff0000000184c */
[----:B------:R-:W-:Y:S08]  /*3920*/  HMMA.16816.F32 R104, R4, R38, R104 ;  /* 0x000000260468723c */ /* 0x000ff00000001868 */
[----:B------:R-:W-:Y:S01]  /*3930*/  HMMA.16816.F32 R60, R28, R52, R8 ;  /* 0x000000341c3c723c */ /* 0x000fe20000001808 */
[----:B------:R-:W1:Y:S07]  /*3940*/  LDSM.16.M88.4 R8, [R25+0x6000] ;  /* 0x006000001908783b */ /* 0x000e6e0000000200 */
[C---:B----4-:R-:W-:Y:S08]  /*3950*/  HMMA.16816.F32 R88, R4.reuse, R46, R148 ;  /* 0x0000002e0458723c */ /* 0x050ff00000001894 */
[C---:B---3--:R-:W-:Y:S08]  /*3960*/  HMMA.16816.F32 R116, R4.reuse, R48, R116 ;  /* 0x000000300474723c */ /* 0x048ff00000001874 */
[C---:B------:R-:W-:Y:S08]  /*3970*/  HMMA.16816.F32 R112, R4.reuse, R50, R112 ;  /* 0x000000320470723c */ /* 0x040ff00000001870 */
[C---:B------:R-:W-:Y:S08]  /*3980*/  HMMA.16816.F32 R96, R4.reuse, R44, R96 ;  /* 0x0000002c0460723c */ /* 0x040ff00000001860 */
[C---:B------:R-:W-:Y:S08]  /*3990*/  HMMA.16816.F32 R84, R4.reuse, R40, R84 ;  /* 0x000000280454723c */ /* 0x040ff00000001854 */
[----:B------:R-:W-:Y:S01]  /*39a0*/  HMMA.16816.F32 R76, R4, R42, R144 ;  /* 0x0000002a044c723c */ /* 0x000fe20000001890 */
[----:B------:R-:W2:Y:S07]  /*39b0*/  LDSM.16.M88.4 R4, [R27+0x6000] ;  /* 0x006000001b04783b */ /* 0x000eae0000000200 */
[C---:B------:R-:W-:Y:S08]  /*39c0*/  HMMA.16816.F32 R120, R32.reuse, R44, R120 ;  /* 0x0000002c2078723c */ /* 0x040ff00000001878 */
[C---:B------:R-:W-:Y:S08]  /*39d0*/  HMMA.16816.F32 R136, R32.reuse, R46, R136 ;  /* 0x0000002e2088723c */ /* 0x040ff00000001888 */
[----:B------:R-:W-:Y:S08]  /*39e0*/  HMMA.16816.F32 R100, R32, R38, R100 ;  /* 0x000000262064723c */ /* 0x000ff00000001864 */
[----:B-----5:R-:W-:Y:S08]  /*39f0*/  HMMA.16816.F32 R44, R16, R52, R80 ;  /* 0x00000034102c723c */ /* 0x020ff00000001850 */
[----:B------:R-:W-:Y:S08]  /*3a00*/  HMMA.16816.F32 R36, R12, R64, R60 ;  /* 0x000000400c24723c */ /* 0x000ff0000000183c */
[C---:B------:R-:W-:Y:S08]  /*3a10*/  HMMA.16816.F32 R124, R32.reuse, R40, R124 ;  /* 0x00000028207c723c */ /* 0x040ff0000000187c */
[C---:B------:R-:W-:Y:S08]  /*3a20*/  HMMA.16816.F32 R128, R32.reuse, R42, R128 ;  /* 0x0000002a2080723c */ /* 0x040ff00000001880 */
[----:B------:R-:W-:Y:S08]  /*3a30*/  HMMA.16816.F32 R108, R32, R48, R108 ;  /* 0x00000030206c723c */ /* 0x000ff0000000186c */
[----:B------:R-:W-:Y:S08]  /*3a40*/  HMMA.16816.F32 R40, R16, R54, R104 ;  /* 0x000000361028723c */ /* 0x000ff00000001868 */
[----:B------:R-:W-:Y:S08]  /*3a50*/  HMMA.16816.F32 R48, R32, R50, R140 ;  /* 0x000000322030723c */ /* 0x000ff0000000188c */
[C---:B------:R-:W-:Y:S08]  /*3a60*/  HMMA.16816.F32 R104, R16.reuse, R74, R88 ;  /* 0x0000004a1068723c */ /* 0x040ff00000001858 */
[C---:B------:R-:W-:Y:S08]  /*3a70*/  HMMA.16816.F32 R116, R16.reuse, R56, R116 ;  /* 0x000000381074723c */ /* 0x040ff00000001874 */
[C---:B------:R-:W-:Y:S08]  /*3a80*/  HMMA.16816.F32 R112, R16.reuse, R58, R112 ;  /* 0x0000003a1070723c */ /* 0x040ff00000001870 */
[C---:B------:R-:W-:Y:S08]  /*3a90*/  HMMA.16816.F32 R96, R16.reuse, R72, R96 ;  /* 0x000000481060723c */ /* 0x040ff00000001860 */
[C---:B------:R-:W-:Y:S08]  /*3aa0*/  HMMA.16816.F32 R140, R16.reuse, R92, R84 ;  /* 0x0000005c108c723c */ /* 0x040ff00000001854 */
[----:B------:R-:W-:Y:S08]  /*3ab0*/  HMMA.16816.F32 R88, R16, R94, R76 ;  /* 0x0000005e1058723c */ /* 0x000ff0000000184c */
[----:B-1----:R-:W-:Y:S08]  /*3ac0*/  HMMA.16816.F32 R16, R8, R64, R44 ;  /* 0x000000400810723c */ /* 0x002ff0000000182c */
[----:B------:R-:W-:Y:S08]  /*3ad0*/  HMMA.16816.F32 R32, R28, R54, R100 ;  /* 0x000000361c20723c */ /* 0x000ff00000001864 */
[-C--:B------:R-:W-:Y:S08]  /*3ae0*/  HMMA.16816.F32 R36, R20, R68.reuse, R36 ;  /* 0x000000441424723c */ /* 0x080ff00000001824 */
[----:B--2---:R-:W-:Y:S01]  /*3af0*/  HMMA.16816.F32 R44, R4, R68, R16 ;  /* 0x00000044042c723c */ /* 0x004fe20000001810 */
[----:B------:R-:W1:Y:S07]  /*3b00*/  LDSM.16.M88.4 R16, [R0+0xa800] ;  /* 0x00a800000010783b */ /* 0x000e6e0000000200 */
[----:B------:R-:W-:Y:S03]  /*3b10*/  HMMA.16816.F32 R32, R12, R66, R32 ;  /* 0x000000420c20723c */ /* 0x000fe60000001820 */
[----:B------:R-:W-:-:S04]  /*3b20*/  FMUL.FTZ R2, R36, UR25 ;  /* 0x0000001924027c20 */ /* 0x000fc80008410000 */
[----:B------:R2:W3:Y:S01]  /*3b30*/  MUFU.TANH R144, R2 ;  /* 0x0000000200907308 */ /* 0x0004e20000002400 */
[C---:B------:R-:W-:Y:S08]  /*3b40*/  HMMA.16816.F32 R52, R28.reuse, R56, R108 ;  /* 0x000000381c34723c */ /* 0x040ff0000000186c */
[----:B------:R-:W-:Y:S01]  /*3b50*/  HMMA.16816.F32 R60, R28, R58, R48 ;  /* 0x0000003a1c3c723c */ /* 0x000fe20000001830 */
[----:B--2---:R-:W-:-:S07]  /*3b60*/  FMUL.FTZ R2, R37, UR25 ;  /* 0x0000001925027c20 */ /* 0x004fce0008410000 */
[C---:B------:R-:W-:Y:S01]  /*3b70*/  HMMA.16816.F32 R84, R28.reuse, R92, R124 ;  /* 0x0000005c1c54723c */ /* 0x040fe2000000187c */
[----:B------:R2:W4:Y:S07]  /*3b80*/  MUFU.TANH R134, R2 ;  /* 0x0000000200867308 */ /* 0x00052e0000002400 */
[C---:B------:R-:W-:Y:S08]  /*3b90*/  HMMA.16816.F32 R120, R28.reuse, R72, R120 ;  /* 0x000000481c78723c */ /* 0x040ff00000001878 */
[----:B------:R-:W-:Y:S01]  /*3ba0*/  HMMA.16816.F32 R80, R28, R74, R136 ;  /* 0x0000004a1c50723c */ /* 0x000fe20000001888 */
[----:B--2---:R-:W-:-:S04]  /*3bb0*/  FMUL.FTZ R2, R38, UR25 ;  /* 0x0000001926027c20 */ /* 0x004fc80008410000 */
[----:B------:R2:W2:Y:S03]  /*3bc0*/  MUFU.TANH R151, R2 ;  /* 0x0000000200977308 */ /* 0x0004a60000002400 */
[----:B------:R-:W-:Y:S01]  /*3bd0*/  HMMA.16816.F32 R92, R28, R94, R128 ;  /* 0x0000005e1c5c723c */ /* 0x000fe20000001880 */
[----:B------:R-:W5:Y:S07]  /*3be0*/  LDSM.16.M88.4 R28, [R0+0xb800] ;  /* 0x00b80000001c783b */ /* 0x000f6e0000000200 */
[----:B-1----:R-:W-:Y:S01]  /*3bf0*/  HMMA.16816.F32 R56, R8, R18, R112 ;  /* 0x000000120838723c */ /* 0x002fe20000001870 */
[----:B--2---:R-:W-:-:S07]  /*3c00*/  FMUL.FTZ R2, R39, UR25 ;  /* 0x0000001927027c20 */ /* 0x004fce0008410000 */
[----:B------:R-:W-:Y:S01]  /*3c10*/  HMMA.16816.F32 R36, R8, R66, R40 ;  /* 0x000000420824723c */ /* 0x000fe20000001828 */
[----:B------:R1:W2:Y:S07]  /*3c20*/  MUFU.TANH R150, R2 ;  /* 0x0000000200967308 */ /* 0x0002ae0000002400 */
[----:B------:R-:W-:Y:S01]  /*3c30*/  HMMA.16816.F32 R40, R20, R70, R32 ;  /* 0x000000461428723c */ /* 0x000fe20000001820 */
[----:B------:R-:W-:Y:S01]  /*3c40*/  LDSM.16.M88.4 R32, [R3+0xa800] ;  /* 0x00a800000320783b */ /* 0x000fe20000000200 */
[----:B-1----:R-:W-:-:S10]  /*3c50*/  FMUL.FTZ R2, R44, UR25 ;  /* 0x000000192c027c20 */ /* 0x002fd40008410000 */
[----:B------:R-:W-:Y:S01]  /*3c60*/  HMMA.16816.F32 R48, R4, R70, R36 ;  /* 0x000000460430723c */ /* 0x000fe20000001824 */
[----:B------:R1:W3:Y:S01]  /*3c70*/  LDSM.16.M88.4 R36, [R0+0xb000] ;  /* 0x00b000000024783b */ /* 0x0002e20000000200 */
[----:B------:R4:W1:Y:S06]  /*3c80*/  MUFU.TANH R111, R2 ;  /* 0x00000002006f7308 */ /* 0x00086c0000002400 */
[C---:B-----5:R-:W-:Y:S08]  /*3c90*/  HMMA.16816.F32 R76, R8.reuse, R28, R140 ;  /* 0x0000001c084c723c */ /* 0x060ff0000000188c */
[----:B------:R-:W-:Y:S01]  /*3ca0*/  HMMA.16816.F32 R72, R8, R30, R88 ;  /* 0x0000001e0848723c */ /* 0x000fe20000001858 */
[----:B----4-:R-:W-:-:S04]  /*3cb0*/  FMUL.FTZ R2, R45, UR25 ;  /* 0x000000192d027c20 */ /* 0x010fc80008410000 */
[----:B------:R4:W2:Y:S01]  /*3cc0*/  MUFU.TANH R110, R2 ;  /* 0x00000002006e7308 */ /* 0x0008a20000002400 */
[----:B-1----:R-:W-:-:S07]  /*3cd0*/  FMUL.FTZ R0, R49, UR25 ;  /* 0x0000001931007c20 */ /* 0x002fce0008410000 */
[----:B------:R1:W1:Y:S01]  /*3ce0*/  MUFU.TANH R102, R0 ;  /* 0x0000000000667308 */ /* 0x0002620000002400 */
[----:B----4-:R-:W-:Y:S01]  /*3cf0*/  FMUL.FTZ R2, R46, UR25 ;  /* 0x000000192e027c20 */ /* 0x010fe20008410000 */
[----:B---3--:R-:W-:Y:S06]  /*3d00*/  HMMA.16816.F32 R68, R8, R38, R104 ;  /* 0x000000260844723c */ /* 0x008fec0000001868 */
[----:B------:R3:W4:Y:S01]  /*3d10*/  MUFU.TANH R108, R2 ;  /* 0x00000002006c7308 */ /* 0x0007220000002400 */
[----:B-1----:R-:W-:Y:S01]  /*3d20*/  FMUL.FTZ R0, R50, UR25 ;  /* 0x0000001932007c20 */ /* 0x002fe20008410000 */
[----:B------:R-:W-:Y:S06]  /*3d30*/  HMMA.16816.F32 R64, R12, R36, R120 ;  /* 0x000000240c40723c */ /* 0x000fec0000001878 */
[----:B------:R1:W1:Y:S01]  /*3d40*/  MUFU.TANH R101, R0 ;  /* 0x0000000000657308 */ /* 0x0002620000002400 */
[----:B---3--:R-:W-:-:S02]  /*3d50*/  FMUL.FTZ R2, R47, UR25 ;  /* 0x000000192f027c20 */ /* 0x008fc40008410000 */
[C---:B------:R-:W-:Y:S05]  /*3d60*/  HMMA.16816.F32 R44, R12.reuse, R16, R52 ;  /* 0x000000100c2c723c */ /* 0x040fea0000001834 */
[----:B------:R3:W2:Y:S01]  /*3d70*/  MUFU.TANH R109, R2 ;  /* 0x00000002006d7308 */ /* 0x0006a20000002400 */
[----:B-1----:R-:W-:Y:S02]  /*3d80*/  FMUL.FTZ R0, R51, UR25 ;  /* 0x0000001933007c20 */ /* 0x002fe40008410000 */
[----:B------:R-:W-:Y:S05]  /*3d90*/  HMMA.16816.F32 R52, R12, R38, R80 ;  /* 0x000000260c34723c */ /* 0x000fea0000001850 */
[----:B------:R1:W1:Y:S01]  /*3da0*/  MUFU.TANH R100, R0 ;  /* 0x0000000000647308 */ /* 0x0002620000002400 */
[----:B---3--:R-:W-:-:S06]  /*3db0*/  FMUL.FTZ R2, R40, UR25 ;  /* 0x0000001928027c20 */ /* 0x008fcc0008410000 */
[----:B------:R-:W-:Y:S01]  /*3dc0*/  HMMA.16816.F32 R44, R20, R32, R44 ;  /* 0x00000020142c723c */ /* 0x000fe2000000182c */
[----:B------:R3:W1:-:S15]  /*3dd0*/  MUFU.TANH R125, R2 ;  /* 0x00000002007d7308 */ /* 0x00065e0000002400 */
[----:B------:R-:W-:-:S03]  /*3de0*/  NOP ;  /* 0x0000000000007918 */ /* 0x000fc60000000000 */
[----:B-1----:R-:W-:Y:S01]  /*3df0*/  FMUL.FTZ R0, R44, UR25 ;  /* 0x000000192c007c20 */ /* 0x002fe20008410000 */
[----:B---3--:R-:W-:-:S03]  /*3e00*/  FMUL.FTZ R2, R41, UR25 ;  /* 0x0000001929027c20 */ /* 0x008fc60008410000 */
[----:B------:R1:W3:Y:S08]  /*3e10*/  MUFU.TANH R112, R0 ;  /* 0x0000000000707308 */ /* 0x0002f00000002400 */
[----:B------:R5:W2:Y:S01]  /*3e20*/  MUFU.TANH R124, R2 ;  /* 0x00000002007c7308 */ /* 0x000aa20000002400 */
[----:B-1----:R-:W-:Y:S01]  /*3e30*/  FMUL.FTZ R0, R45, UR25 ;  /* 0x000000192d007c20 */ /* 0x002fe20008410000 */
[----:B-----5:R-:W-:-:S06]  /*3e40*/  FMUL.FTZ R2, R42, UR25 ;  /* 0x000000192a027c20 */ /* 0x020fcc0008410000 */
[----:B------:R1:W1:Y:S02]  /*3e50*/  MUFU.TANH R149, R2 ;  /* 0x0000000200957308 */ /* 0x0002640000002400 */
[----:B-1----:R-:W-:Y:S02]  /*3e60*/  FMUL.FTZ R2, R43, UR25 ;  /* 0x000000192b027c20 */ /* 0x002fe40008410000 */
[----:B------:R-:W-:Y:S04]  /*3e70*/  HMMA.16816.F32 R40, R8, R16, R116 ;  /* 0x000000100828723c */ /* 0x000fe80000001874 */
[----:B------:R1:W1:Y:S04]  /*3e80*/  MUFU.TANH R148, R2 ;  /* 0x0000000200947308 */ /* 0x0002680000002400 */
[----:B------:R-:W-:Y:S08]  /*3e90*/  HMMA.16816.F32 R16, R12, R18, R60 ;  /* 0x000000120c10723c */ /* 0x000ff0000000183c */
[----:B------:R-:W-:Y:S01]  /*3ea0*/  HMMA.16816.F32 R60, R8, R36, R96 ;  /* 0x00000024083c723c */ /* 0x000fe20000001860 */
[----:B------:R5:W2:Y:S01]  /*3eb0*/  MUFU.TANH R96, R0 ;  /* 0x0000000000607308 */ /* 0x000aa20000002400 */
[----:B------:R-:W4:Y:S01]  /*3ec0*/  LDSM.16.M88.4 R8, [R3+0xb000] ;  /* 0x00b000000308783b */ /* 0x000f220000000200 */
[----:B-1----:R-:W-:-:S05]  /*3ed0*/  FMUL.FTZ R2, R48, UR25 ;  /* 0x0000001930027c20 */ /* 0x002fca0008410000 */
[----:B------:R-:W-:Y:S01]  /*3ee0*/  HMMA.16816.F32 R40, R4, R32, R40 ;  /* 0x000000200428723c */ /* 0x000fe20000001828 */
[----:B------:R1:W1:Y:S07]  /*3ef0*/  MUFU.TANH R103, R2 ;  /* 0x0000000200677308 */ /* 0x00026e0000002400 */
[----:B------:R-:W-:Y:S01]  /*3f00*/  HMMA.16816.F32 R48, R12, R28, R84 ;  /* 0x0000001c0c30723c */ /* 0x000fe20000001854 */
[----:B-----5:R-:W-:-:S04]  /*3f10*/  FMUL.FTZ R0, R46, UR25 ;  /* 0x000000192e007c20 */ /* 0x020fc80008410000 */
[----:B------:R5:W2:Y:S03]  /*3f20*/  MUFU.TANH R114, R0 ;  /* 0x0000000000727308 */ /* 0x000aa60000002400 */
[----:B------:R-:W-:Y:S01]  /*3f30*/  HMMA.16816.F32 R36, R12, R30, R92 ;  /* 0x0000001e0c24723c */ /* 0x000fe2000000185c */
[----:B-1----:R-:W-:Y:S02]  /*3f40*/  IMAD.U32 R2, RZ, RZ, UR21 ;  /* 0x00000015ff027e24 */ /* 0x002fe4000f8e00ff */
[----:B-----5:R-:W-:-:S05]  /*3f50*/  FMUL.FTZ R0, R47, UR25 ;  /* 0x000000192f007c20 */ /* 0x020fca0008410000 */
[----:B------:R-:W-:Y:S01]  /*3f60*/  HMMA.16816.F32 R44, R20, R34, R16 ;  /* 0x00000022142c723c */ /* 0x000fe20000001810 */
[----:B------:R1:W5:Y:S01]  /*3f70*/  LDSM.16.M88.4 R16, [R3+0xb800] ;  /* 0x00b800000310783b */ /* 0x0003620000000200 */
[----:B------:R3:W1:Y:S01]  /*3f80*/  MUFU.TANH R113, R0 ;  /* 0x0000000000717308 */ /* 0x0006620000002400 */
[----:B------:R-:W-:-:S05]  /*3f90*/  DEPBAR.LE SB0, 0x0 ;  /* 0x000080000000791a */ /* 0x000fca0000000000 */
[C---:B------:R-:W-:Y:S08]  /*3fa0*/  HMMA.16816.F32 R32, R4.reuse, R34, R56 ;  /* 0x000000220420723c */ /* 0x040ff00000001838 */
[----:B----4-:R-:W-:Y:S01]  /*3fb0*/  HMMA.16816.F32 R12, R4, R8, R60 ;  /* 0x00000008040c723c */ /* 0x010fe2000000183c */
[----:B---3--:R-:W-:-:S04]  /*3fc0*/  FMUL.FTZ R0, R40, UR25 ;  /* 0x0000001928007c20 */ /* 0x008fc80008410000 */
[----:B------:R3:W4:Y:S03]  /*3fd0*/  MUFU.TANH R90, R0 ;  /* 0x00000000005a7308 */ /* 0x0007260000002400 */
[----:B------:R-:W-:Y:S01]  /*3fe0*/  HMMA.16816.F32 R28, R4, R10, R68 ;  /* 0x0000000a041c723c */ /* 0x000fe20000001844 */
[----:B-1----:R-:W-:-:S04]  /*3ff0*/  LOP3.LUT R3, R135, 0x1f0, RZ, 0xc0, !PT ;  /* 0x000001f087037812 */ /* 0x002fc800078ec0ff */
[----:B------:R-:W-:-:S03]  /*4000*/  IADD3 R2, PT, PT, R3, 0x1, R2 ;  /* 0x0000000103027810 */ /* 0x000fc60007ffe002 */
[----:B------:R-:W-:Y:S03]  /*4010*/  HMMA.16816.F32 R68, R20, R10, R52 ;  /* 0x0000000a1444723c */ /* 0x000fe60000001834 */
[----:B------:R-:W-:Y:S01]  /*4020*/  FMUL.FTZ R3, R14, UR25 ;  /* 0x000000190e037c20 */ /* 0x000fe20008410000 */
[----:B---3--:R-:W-:-:S04]  /*4030*/  FMUL.FTZ R0, R41, UR25 ;  /* 0x0000001929007c20 */ /* 0x008fc80008410000 */
[C---:B------:R-:W-:Y:S01]  /*4040*/  HMMA.16816.F32 R64, R20.reuse, R8, R64 ;  /* 0x000000081440723c */ /* 0x040fe20000001840 */
[----:B------:R-:W-:Y:S02]  /*4050*/  SHF.L.U32 R8, R156, 0x1, RZ ;  /* 0x000000019c087819 */ /* 0x000fe400000006ff */
[----:B------:R-:W-:Y:S01]  /*4060*/  FMUL.FTZ R10, R29, UR25 ;  /* 0x000000191d0a7c20 */ /* 0x000fe20008410000 */
[----:B------:R1:W3:Y:S01]  /*4070*/  MUFU.TANH R89, R0 ;  /* 0x0000000000597308 */ /* 0x0002e20000002400 */
[----:B------:R-:W-:Y:S01]  /*4080*/  FMUL.FTZ R11, R30, UR25 ;  /* 0x000000191e0b7c20 */ /* 0x000fe20008410000 */
[----:B------:R-:W-:Y:S02]  /*4090*/  LOP3.LUT R8, R8, 0x6, RZ, 0xc0, !PT ;  /* 0x0000000608087812 */ /* 0x000fe400078ec0ff */
[----:B-----5:R-:W-:Y:S01]  /*40a0*/  HMMA.16816.F32 R84, R20, R18, R36 ;  /* 0x000000121454723c */ /* 0x020fe20000001824 */
[----:B------:R-:W-:Y:S01]  /*40b0*/  FMUL.FTZ R36, R47, UR25 ;  /* 0x000000192f247c20 */ /* 0x000fe20008410000 */
[----:B-1----:R-:W-:-:S04]  /*40c0*/  FMUL.FTZ R0, R42, UR25 ;  /* 0x000000192a007c20 */ /* 0x002fc80008410000 */
[----:B------:R1:W1:Y:S02]  /*40d0*/  MUFU.TANH R88, R0 ;  /* 0x0000000000587308 */ /* 0x0002640000002400 */
[----:B-1----:R-:W-:Y:S02]  /*40e0*/  FMUL.FTZ R0, R43, UR25 ;  /* 0x000000192b007c20 */ /* 0x002fe40008410000 */
[C---:B------:R-:W-:Y:S04]  /*40f0*/  HMMA.16816.F32 R40, R4.reuse, R16, R76 ;  /* 0x000000100428723c */ /* 0x040fe8000000184c */
[----:B------:R1:W1:Y:S04]  /*4100*/  MUFU.TANH R81, R0 ;  /* 0x0000000000517308 */ /* 0x0002680000002400 */
[----:B------:R-:W-:Y:S08]  /*4110*/  HMMA.16816.F32 R4, R4, R18, R72 ;  /* 0x000000120404723c */ /* 0x000ff00000001848 */
[----:B------:R-:W-:Y:S01]  /*4120*/  HMMA.16816.F32 R76, R20, R16, R48 ;  /* 0x00000010144c723c */ /* 0x000fe20000001830 */
[----:B-1----:R-:W-:-:S02]  /*4130*/  FMUL.FTZ R0, R44, UR25 ;  /* 0x000000192c007c20 */ /* 0x002fc40008410000 */
[----:B------:R-:W-:Y:S01]  /*4140*/  FMUL.FTZ R17, R41, UR25 ;  /* 0x0000001929117c20 */ /* 0x000fe20008410000 */
[----:B------:R1:W1:Y:S01]  /*4150*/  MUFU.TANH R44, R3 ;  /* 0x00000003002c7308 */ /* 0x0002620000002400 */
[----:B------:R-:W-:Y:S01]  /*4160*/  FMUL.FTZ R22, R42, UR25 ;  /* 0x000000192a167c20 */ /* 0x000fe20008410000 */
[----:B------:R-:W-:-:S05]  /*4170*/  FMUL.FTZ R26, R43, UR25 ;  /* 0x000000192b1a7c20 */ /* 0x000fca0008410000 */
[----:B------:R-:W-:Y:S01]  /*4180*/  FMUL.FTZ R25, R4, UR25 ;  /* 0x0000001904197c20 */ /* 0x000fe20008410000 */
[----:B------:R-:W-:Y:S01]  /*4190*/  FMUL.FTZ R23, R5, UR25 ;  /* 0x0000001905177c20 */ /* 0x000fe20008410000 */
[----:B------:R5:W2:Y:S01]  /*41a0*/  MUFU.TANH R83, R0 ;  /* 0x0000000000537308 */ /* 0x000aa20000002400 */
[----:B------:R-:W-:Y:S01]  /*41b0*/  FMUL.FTZ R27, R6, UR25 ;  /* 0x00000019061b7c20 */ /* 0x000fe20008410000 */
[----:B-1----:R-:W-:Y:S01]  /*41c0*/  FMUL.FTZ R3, R15, UR25 ;  /* 0x000000190f037c20 */ /* 0x002fe20008410000 */
[----:B-----5:R-:W-:-:S05]  /*41d0*/  FMUL.FTZ R0, R45, UR25 ;  /* 0x000000192d007c20 */ /* 0x020fca0008410000 */
[----:B------:R1:W1:Y:S02]  /*41e0*/  MUFU.TANH R82, R0 ;  /* 0x0000000000527308 */ /* 0x0002640000002400 */
[----:B-1----:R-:W-:-:S06]  /*41f0*/  FMUL.FTZ R0, R46, UR25 ;  /* 0x000000192e007c20 */ /* 0x002fcc0008410000 */
[----:B------:R1:W1:Y:S02]  /*4200*/  MUFU.TANH R91, R0 ;  /* 0x00000000005b7308 */ /* 0x0002640000002400 */
[----:B-1----:R-:W-:Y:S01]  /*4210*/  FMUL.FTZ R0, R32, UR25 ;  /* 0x0000001920007c20 */ /* 0x002fe20008410000 */
[----:B------:R-:W-:-:S05]  /*4220*/  SHF.R.U32.HI R32, RZ, 0x2, R156 ;  /* 0x00000002ff207819 */ /* 0x000fca000001169c */
[----:B------:R1:W1:Y:S01]  /*4230*/  MUFU.TANH R80, R0 ;  /* 0x0000000000507308 */ /* 0x0002620000002400 */
[----:B------:R-:W-:-:S04]  /*4240*/  LOP3.LUT R32, R32, 0x7, RZ, 0xc0, !PT ;  /* 0x0000000720207812 */ /* 0x000fc800078ec0ff */
[----:B------:R-:W-:Y:S01]  /*4250*/  IADD3 R32, PT, PT, R2, -UR23, R32 ;  /* 0x8000001702207c10 */ /* 0x000fe2000fffe020 */
[----:B------:R-:W-:Y:S01]  /*4260*/  FMUL.FTZ R2, R28, UR25 ;  /* 0x000000191c027c20 */ /* 0x000fe20008410000 */
[----:B------:R-:W-:-:S03]  /*4270*/  FMUL.FTZ R28, R7, UR25 ;  /* 0x00000019071c7c20 */ /* 0x000fc60008410000 */
[----:B------:R-:W2:Y:S01]  /*4280*/  MUFU.TANH R29, R2 ;  /* 0x00000002001d7308 */ /* 0x000ea20000002400 */
[----:B-1----:R-:W-:-:S07]  /*4290*/  FMUL.FTZ R0, R33, UR25 ;  /* 0x0000001921007c20 */ /* 0x002fce0008410000 */
[----:B------:R1:W1:Y:S02]  /*42a0*/  MUFU.TANH R63, R0 ;  /* 0x00000000003f7308 */ /* 0x0002640000002400 */
[----:B-1----:R-:W-:-:S06]  /*42b0*/  FMUL.FTZ R0, R34, UR25 ;  /* 0x0000001922007c20 */ /* 0x002fcc0008410000 */
[----:B------:R-:W1:Y:S08]  /*42c0*/  MUFU.TANH R34, R3 ;  /* 0x0000000300227308 */ /* 0x000e700000002400 */
[----:B------:R5:W1:Y:S02]  /*42d0*/  MUFU.TANH R62, R0 ;  /* 0x00000000003e7308 */ /* 0x000a640000002400 */
[----:B-----5:R-:W-:-:S06]  /*42e0*/  FMUL.FTZ R0, R35, UR25 ;  /* 0x0000001923007c20 */ /* 0x020fcc0008410000 */
[----:B------:R5:W1:Y:S02]  /*42f0*/  MUFU.TANH R61, R0 ;  /* 0x00000000003d7308 */ /* 0x000a640000002400 */
[----:B-----5:R-:W-:Y:S01]  /*4300*/  FMUL.FTZ R0, R12, UR25 ;  /* 0x000000190c007c20 */ /* 0x020fe20008410000 */
[----:B------:R-:W-:-:S05]  /*4310*/  FMUL.FTZ R12, R31, UR25 ;  /* 0x000000191f0c7c20 */ /* 0x000fca0008410000 */
[----:B------:R5:W1:Y:S02]  /*4320*/  MUFU.TANH R59, R0 ;  /* 0x00000000003b7308 */ /* 0x000a640000002400 */
[----:B-----5:R-:W-:Y:S01]  /*4330*/  FMUL.FTZ R0, R13, UR25 ;  /* 0x000000190d007c20 */ /* 0x020fe20008410000 */
[----:B------:R-:W-:-:S05]  /*4340*/  FMUL.FTZ R13, R40, UR25 ;  /* 0x00000019280d7c20 */ /* 0x000fca0008410000 */
[----:B------:R5:W1:Y:S02]  /*4350*/  MUFU.TANH R52, R0 ;  /* 0x0000000000347308 */ /* 0x000a640000002400 */
[----:B-----5:R-:W-:-:S05]  /*4360*/  IMAD.U32 R0, RZ, RZ, UR17 ;  /* 0x00000011ff007e24 */ /* 0x020fca000f8e00ff */
[----:B------:R-:W-:Y:S01]  /*4370*/  LEA R0, R0, R8, 0x6 ;  /* 0x0000000800007211 */ /* 0x000fe200078e30ff */
[----:B------:R-:W-:Y:S06]  /*4380*/  BAR.SYNC.DEFER_BLOCKING 0x0 ;  /* 0x0000000000007b1d */ /* 0x000fec0000010000 */
[----:B-1234-:R-:W-:Y:S05]  /*4390*/  BRA.U !UP2, `(.L_x_154) ;  /* 0x000000010a9c7547 */ /* 0x01efea000b800000 */
        /* <DEDUP_REMOVED lines=39> */
.L_x_154:
[----:B-1----:R-:W-:Y:S01]  /*4610*/  IMAD.U32 R24, RZ, RZ, UR22 ;  /* 0x00000016ff187e24 */ /* 0x002fe2000f8e00ff */
[C---:B------:R-:W-:Y:S01]  /*4620*/  IADD3 R30, PT, PT, R0.reuse, -0x3f, RZ ;  /* 0xffffffc1001e7810 */ /* 0x040fe20007ffe0ff */
[C---:B------:R-:W-:Y:S01]  /*4630*/  VIADD R31, R0.reuse, 0xffffffc0 ;  /* 0xffffffc0001f7836 */ /* 0x040fe20000000000 */
[----:B------:R1:W-:Y:S01]  /*4640*/  MUFU.TANH R3, R13 ;  /* 0x0000000d00037308 */ /* 0x0003e20000002400 */
[----:B------:R-:W-:Y:S01]  /*4650*/  VIADD R33, R0, 0xffffffc8 ;  /* 0xffffffc800217836 */ /* 0x000fe20000000000 */
[--C-:B------:R-:W-:Y:S01]  /*4660*/  IADD3 R8, PT, PT, R32, UR18, R24.reuse ;  /* 0x0000001220087c10 */ /* 0x100fe2000fffe018 */
[C---:B------:R-:W-:Y:S01]  /*4670*/  VIADD R43, R0.reuse, 0xffffffc9 ;  /* 0xffffffc9002b7836 */ /* 0x040fe20000000000 */
[C---:B------:R-:W-:Y:S01]  /*4680*/  IADD3 R45, PT, PT, R0.reuse, -0x30, RZ ;  /* 0xffffffd0002d7810 */ /* 0x040fe20007ffe0ff */
[----:B------:R-:W-:Y:S01]  /*4690*/  VIADD R46, R0, 0xffffffd1 ;  /* 0xffffffd1002e7836 */ /* 0x000fe20000000000 */
[--C-:B------:R-:W-:Y:S01]  /*46a0*/  VIADDMNMX R18, R8, 0x40, R24.reuse, PT ;  /* 0x0000004008127846 */ /* 0x100fe20003800118 */
[----:B------:R-:W-:Y:S01]  /*46b0*/  VIADD R47, R0, 0xffffffd8 ;  /* 0xffffffd8002f7836 */ /* 0x000fe20000000000 */
[----:B------:R-:W-:Y:S01]  /*46c0*/  VIADDMNMX R19, R8, 0x48, R24, PT ;  /* 0x0000004808137846 */ /* 0x000fe20003800118 */
[----:B------:R2:W-:Y:S01]  /*46d0*/  MUFU.TANH R6, R17 ;  /* 0x0000001100067308 */ /* 0x0005e20000002400 */
[CC--:B------:R-:W-:Y:S01]  /*46e0*/  ISETP.GE.AND P4, PT, R31.reuse, R18.reuse, PT ;  /* 0x000000121f00720c */ /* 0x0c0fe20003f86270 */
[C---:B------:R-:W-:Y:S01]  /*46f0*/  VIADD R50, R0.reuse, 0xffffffe0 ;  /* 0xffffffe000327836 */ /* 0x040fe20000000000 */
[-C--:B------:R-:W-:Y:S01]  /*4700*/  ISETP.GE.AND P3, PT, R31, R19.reuse, PT ;  /* 0x000000131f00720c */ /* 0x080fe20003f66270 */
[----:B------:R-:W-:Y:S01]  /*4710*/  VIADD R53, R0, 0xffffffe1 ;  /* 0xffffffe100357836 */ /* 0x000fe20000000000 */
[-C--:B------:R-:W-:Y:S01]  /*4720*/  ISETP.GE.AND P2, PT, R30, R18.reuse, PT ;  /* 0x000000121e00720c */ /* 0x080fe20003f46270 */
[----:B------:R-:W-:Y:S01]  /*4730*/  VIADD R58, R0, 0xffffffe9 ;  /* 0xffffffe9003a7836 */ /* 0x000fe20000000000 */
[-C--:B------:R-:W-:Y:S01]  /*4740*/  ISETP.GE.AND P5, PT, R30, R19.reuse, PT ;  /* 0x000000131e00720c */ /* 0x080fe20003fa6270 */
[----:B------:R-:W-:Y:S01]  /*4750*/  MUFU.TANH R4, R10 ;  /* 0x0000000a00047308 */ /* 0x000fe20000002400 */
[-C--:B------:R-:W-:Y:S01]  /*4760*/  ISETP.GE.AND P1, PT, R33, R18.reuse, PT ;  /* 0x000000122100720c */ /* 0x080fe20003f26270 */
[C---:B------:R-:W-:Y:S01]  /*4770*/  VIADD R57, R0.reuse, 0xfffffff0 ;  /* 0xfffffff000397836 */ /* 0x040fe20000000000 */
[----:B-1----:R-:W-:Y:S01]  /*4780*/  FSEL R13, R111, -INF , !P4 ;  /* 0xff8000006f0d7808 */ /* 0x002fe20006000000 */
[C---:B------:R-:W-:Y:S01]  /*4790*/  VIADD R56, R0.reuse, 0xfffffff8 ;  /* 0xfffffff800387836 */ /* 0x040fe20000000000 */
[-C--:B------:R-:W-:Y:S01]  /*47a0*/  ISETP.GE.AND P4, PT, R33, R19.reuse, PT ;  /* 0x000000132100720c */ /* 0x080fe20003f86270 */
[----:B------:R-:W-:Y:S01]  /*47b0*/  VIADD R60, R0, 0xfffffff9 ;  /* 0xfffffff9003c7836 */ /* 0x000fe20000000000 */
[----:B------:R-:W-:Y:S01]  /*47c0*/  FSEL R20, R108, -INF , !P3 ;  /* 0xff8000006c147808 */ /* 0x000fe20005800000 */
[----:B------:R-:W1:Y:S01]  /*47d0*/  MUFU.TANH R2, R11 ;  /* 0x0000000b00027308 */ /* 0x000e620000002400 */
[C---:B------:R-:W-:Y:S01]  /*47e0*/  ISETP.GE.AND P3, PT, R43.reuse, R18, PT ;  /* 0x000000122b00720c */ /* 0x040fe20003f66270 */
[----:B------:R-:W3:Y:S01]  /*47f0*/  LDCU UR18, c[0x0][0x45c] ;  /* 0x00008b80ff1277ac */ /* 0x000ee20008000800 */
[----:B------:R-:W-:Y:S01]  /*4800*/  FSEL R14, R110, -INF , !P2 ;  /* 0xff8000006e0e7808 */ /* 0x000fe20005000000 */
[----:B------:R-:W-:Y:S01]  /*4810*/  STL [R1+0xac], R132 ;  /* 0x0000ac8401007387 */ /* 0x000fe20000100800 */
[----:B------:R-:W-:-:S02]  /*4820*/  ISETP.GE.AND P2, PT, R43, R19, PT ;  /* 0x000000132b00720c */ /* 0x000fc40003f46270 */
[----:B--2---:R-:W-:Y:S01]  /*4830*/  FSEL R17, R109, -INF , !P5 ;  /* 0xff8000006d117808 */ /* 0x004fe20006800000 */
[----:B------:R2:W-:Y:S01]  /*4840*/  MUFU.TANH R10, R22 ;  /* 0x00000016000a7308 */ /* 0x0005e20000002400 */
[----:B------:R-:W-:Y:S01]  /*4850*/  ISETP.GE.AND P5, PT, R45, R18, PT ;  /* 0x000000122d00720c */ /* 0x000fe20003fa6270 */
[----:B------:R-:W-:Y:S01]  /*4860*/  STL [R1+0xb0], R18 ;  /* 0x0000b01201007387 */ /* 0x000fe20000100800 */
[----:B------:R-:W-:Y:S02]  /*4870*/  FSEL R15, R103, -INF , !P1 ;  /* 0xff800000670f7808 */ /* 0x000fe40004800000 */
[----:B------:R-:W-:Y:S01]  /*4880*/  ISETP.GE.AND P1, PT, R45, R19, PT ;  /* 0x000000132d00720c */ /* 0x000fe20003f26270 */
[----:B------:R-:W-:Y:S01]  /*4890*/  STL [R1+0xb4], R19 ;  /* 0x0000b41301007387 */ /* 0x000fe20000100800 */
[----:B------:R-:W-:Y:S01]  /*48a0*/  FSEL R21, R101, -INF , !P4 ;  /* 0xff80000065157808 */ /* 0x000fe20006000000 */
[----:B------:R-:W4:Y:S01]  /*48b0*/  MUFU.TANH R5, R25 ;  /* 0x0000001900057308 */ /* 0x000f220000002400 */
[----:B------:R-:W-:-:S02]  /*48c0*/  IADD3 R49, PT, PT, R0, -0x27, RZ ;  /* 0xffffffd900317810 */ /* 0x000fc40007ffe0ff */
[----:B------:R-:W-:Y:S02]  /*48d0*/  ISETP.GE.AND P4, PT, R46, R18, PT ;  /* 0x000000122e00720c */ /* 0x000fe40003f86270 */
[----:B------:R-:W-:Y:S02]  /*48e0*/  FSEL R16, R102, -INF , !P3 ;  /* 0xff80000066107808 */ /* 0x000fe40005800000 */
[C---:B------:R-:W-:Y:S01]  /*48f0*/  IADD3 R55, PT, PT, R0.reuse, -0x18, RZ ;  /* 0xffffffe800377810 */ /* 0x040fe20007ffe0ff */
[----:B------:R-:W3:Y:S01]  /*4900*/  MUFU.TANH R7, R23 ;  /* 0x0000001700077308 */ /* 0x000ee20000002400 */
[----:B------:R-:W-:Y:S02]  /*4910*/  IADD3 R54, PT, PT, R0, -0xf, RZ ;  /* 0xfffffff100367810 */ /* 0x000fe40007ffe0ff */
[----:B------:R-:W-:Y:S02]  /*4920*/  ISETP.GE.AND P3, PT, R46, R19, PT ;  /* 0x000000132e00720c */ /* 0x000fe40003f66270 */
[----:B--2---:R-:W-:-:S02]  /*4930*/  FSEL R22, R100, -INF , !P2 ;  /* 0xff80000064167808 */ /* 0x004fc40005000000 */
[----:B------:R-:W-:Y:S01]  /*4940*/  ISETP.GE.AND P2, PT, R47, R18, PT ;  /* 0x000000122f00720c */ /* 0x000fe20003f46270 */
[----:B------:R-:W2:Y:S01]  /*4950*/  MUFU.TANH R12, R12 ;  /* 0x0000000c000c7308 */ /* 0x000ea20000002400 */
[----:B------:R-:W-:Y:S02]  /*4960*/  FSEL R32, R90, -INF , !P5 ;  /* 0xff8000005a207808 */ /* 0x000fe40006800000 */
[----:B------:R-:W-:Y:S02]  /*4970*/  FMNMX3.FTZ R0, R13, R14, R15, !PT ;  /* 0x0000000e0d007276 */ /* 0x000fe4000781000f */
[----:B------:R-:W-:Y:S02]  /*4980*/  FSEL R41, R88, -INF , !P1 ;  /* 0xff80000058297808 */ /* 0x000fe40004800000 */
[----:B------:R-:W-:Y:S01]  /*4990*/  ISETP.GE.AND P1, PT, R49, R18, PT ;  /* 0x000000123100720c */ /* 0x000fe20003f26270 */
[----:B------:R-:W2:Y:S01]  /*49a0*/  MUFU.TANH R11, R26 ;  /* 0x0000001a000b7308 */ /* 0x000ea20000002400 */
[----:B------:R-:W-:-:S02]  /*49b0*/  FSEL R35, R89, -INF , !P4 ;  /* 0xff80000059237808 */ /* 0x000fc40006000000 */
[-C--:B------:R-:W-:Y:S02]  /*49c0*/  ISETP.GE.AND P5, PT, R47, R19.reuse, PT ;  /* 0x000000132f00720c */ /* 0x080fe40003fa6270 */
[----:B------:R-:W-:Y:S02]  /*49d0*/  ISETP.GE.AND P4, PT, R49, R19, PT ;  /* 0x000000133100720c */ /* 0x000fe40003f86270 */
[----:B------:R-:W-:Y:S01]  /*49e0*/  FSEL R42, R81, -INF , !P3 ;  /* 0xff800000512a7808 */ /* 0x000fe20005800000 */
[----:B------:R-:W2:Y:S01]  /*49f0*/  MUFU.TANH R9, R27 ;  /* 0x0000001b00097308 */ /* 0x000ea20000002400 */
[----:B------:R-:W-:Y:S02]  /*4a00*/  ISETP.GE.AND P3, PT, R50, R18, PT ;  /* 0x000000123200720c */ /* 0x000fe40003f66270 */
[----:B------:R-:W-:Y:S02]  /*4a10*/  FSEL R38, R80, -INF , !P2 ;  /* 0xff80000050267808 */ /* 0x000fe40005000000 */
[----:B------:R-:W-:-:S02]  /*4a20*/  FMNMX3.FTZ R0, R0, R16, R32, !PT ;  /* 0x0000001000007276 */ /* 0x000fc40007810020 */
[-C--:B------:R-:W-:Y:S02]  /*4a30*/  ISETP.GE.AND P2, PT, R50, R19.reuse, PT ;  /* 0x000000133200720c */ /* 0x080fe40003f46270 */
[----:B------:R-:W-:Y:S02]  /*4a40*/  FSEL R39, R63, -INF , !P1 ;  /* 0xff8000003f277808 */ /* 0x000fe40004800000 */
[----:B------:R-:W-:Y:S02]  /*4a50*/  FSEL R48, R62, -INF , !P5 ;  /* 0xff8000003e307808 */ /* 0x000fe40006800000 */
[----:B------:R-:W-:Y:S02]  /*4a60*/  ISETP.GE.AND P1, PT, R53, R19, PT ;  /* 0x000000133500720c */ /* 0x000fe40003f26270 */
[----:B------:R-:W-:Y:S02]  /*4a70*/  FSEL R51, R61, -INF , !P4 ;  /* 0xff8000003d337808 */ /* 0x000fe40006000000 */
[----:B------:R-:W-:-:S02]  /*4a80*/  ISETP.GE.AND P5, PT, R53, R18, PT ;  /* 0x000000123500720c */ /* 0x000fc40003fa6270 */
[-C--:B------:R-:W-:Y:S02]  /*4a90*/  ISETP.GE.AND P4, PT, R55, R18.reuse, PT ;  /* 0x000000123700720c */ /* 0x080fe40003f86270 */
[----:B------:R-:W-:Y:S02]  /*4aa0*/  FSEL R175, R59, -INF , !P3 ;  /* 0xff8000003baf7808 */ /* 0x000fe40005800000 */
[----:B------:R-:W-:Y:S02]  /*4ab0*/  FMNMX3.FTZ R0, R0, R35, R38, !PT ;  /* 0x0000002300007276 */ /* 0x000fe40007810026 */
[----:B------:R-:W-:Y:S02]  /*4ac0*/  FSEL R179, R44, -INF , !P2 ;  /* 0xff8000002cb37808 */ /* 0x000fe40005000000 */
[----:B------:R-:W-:Y:S02]  /*4ad0*/  ISETP.GE.AND P3, PT, R55, R19, PT ;  /* 0x000000133700720c */ /* 0x000fe40003f66270 */
[----:B------:R-:W-:-:S02]  /*4ae0*/  ISETP.GE.AND P2, PT, R58, R18, PT ;  /* 0x000000123a00720c */ /* 0x000fc40003f46270 */
[----:B------:R-:W-:Y:S02]  /*4af0*/  FSEL R180, R34, -INF , !P1 ;  /* 0xff80000022b47808 */ /* 0x000fe40004800000 */
[----:B------:R-:W-:Y:S01]  /*4b00*/  FSEL R174, R52, -INF , !P5 ;  /* 0xff80000034ae7808 */ /* 0x000fe20006800000 */
[----:B------:R-:W-:Y:S01]  /*4b10*/  MUFU.TANH R34, R36 ;  /* 0x0000002400227308 */ /* 0x000fe20000002400 */
[----:B------:R-:W-:Y:S02]  /*4b20*/  ISETP.GE.AND P1, PT, R57, R18, PT ;  /* 0x000000123900720c */ /* 0x000fe40003f26270 */
[----:B------:R-:W-:Y:S02]  /*4b30*/  FSEL R176, R29, -INF , !P4 ;  /* 0xff8000001db07808 */ /* 0x000fe40006000000 */
[----:B------:R-:W-:Y:S02]  /*4b40*/  FMNMX3.FTZ R0, R0, R39, R175, !PT ;  /* 0x0000002700007276 */ /* 0x000fe400078100af */
[----:B-1----:R-:W-:-:S02]  /*4b50*/  FSEL R181, R2, -INF , !P3 ;  /* 0xff80000002b57808 */ /* 0x002fc40005800000 */
[----:B------:R-:W-:Y:S02]  /*4b60*/  FSEL R177, R4, -INF , !P2 ;  /* 0xff80000004b17808 */ /* 0x000fe40005000000 */
[-C--:B------:R-:W-:Y:S01]  /*4b70*/  ISETP.GE.AND P3, PT, R54, R18.reuse, PT ;  /* 0x000000123600720c */ /* 0x080fe20003f66270 */
[----:B------:R-:W1:Y:S01]  /*4b80*/  MUFU.TANH R4, R28 ;  /* 0x0000001c00047308 */ /* 0x000e620000002400 */
[----:B------:R-:W-:Y:S02]  /*4b90*/  ISETP.GE.AND P2, PT, R56, R18, PT ;  /* 0x000000123800720c */ /* 0x000fe40003f46270 */
[----:B------:R-:W-:Y:S02]  /*4ba0*/  FSEL R215, R3, -INF , !P1 ;  /* 0xff80000003d77808 */ /* 0x000fe40004800000 */
[----:B------:R-:W-:Y:S02]  /*4bb0*/  FMNMX3.FTZ R2, R0, R174, R176, !PT ;  /* 0x000000ae00027276 */ /* 0x000fe400078100b0 */
[----:B------:R-:W-:-:S02]  /*4bc0*/  ISETP.GE.AND P1, PT, R60, R18, PT ;  /* 0x000000123c00720c */ /* 0x000fc40003f26270 */
[----:B------:R-:W-:Y:S02]  /*4bd0*/  FSEL R192, R6, -INF , !P3 ;  /* 0xff80000006c07808 */ /* 0x000fe40005800000 */
[----:B----4-:R-:W-:Y:S02]  /*4be0*/  FSEL R195, R5, -INF , !P2 ;  /* 0xff80000005c37808 */ /* 0x010fe40005000000 */
[----:B------:R-:W-:Y:S02]  /*4bf0*/  FMNMX3.FTZ R0, R20, R17, R21, !PT ;  /* 0x0000001114007276 */ /* 0x000fe40007810015 */
[----:B------:R-:W-:Y:S02]  /*4c00*/  FMNMX3.FTZ R2, R2, R177, R215, !PT ;  /* 0x000000b102027276 */ /* 0x000fe400078100d7 */
[----:B---3--:R-:W-:Y:S02]  /*4c10*/  FSEL R220, R7, -INF , !P1 ;  /* 0xff80000007dc7808 */ /* 0x008fe40004800000 */
[----:B------:R-:W-:-:S02]  /*4c20*/  FMNMX3.FTZ R0, R0, R22, R41, !PT ;  /* 0x0000001600007276 */ /* 0x000fc40007810029 */
[----:B------:R-:W-:Y:S02]  /*4c30*/  FMNMX3.FTZ R2, R2, R192, R195, !PT ;  /* 0x000000c002027276 */ /* 0x000fe400078100c3 */
[----:B------:R-:W-:Y:S02]  /*4c40*/  FMNMX3.FTZ R0, R0, R42, R48, !PT ;  /* 0x0000002a00007276 */ /* 0x000fe40007810030 */
[----:B------:R-:W-:Y:S01]  /*4c50*/  FMNMX.FTZ R3, R220, R2, !PT ;  /* 0x00000002dc037209 */ /* 0x000fe20007810000 */
[----:B------:R-:W-:Y:S01]  /*4c60*/  FMUL.FTZ R2, R64, UR25 ;  /* 0x0000001940027c20 */ /* 0x000fe20008410000 */
[-C--:B------:R-:W-:Y:S02]  /*4c70*/  ISETP.GE.AND P5, PT, R58, R19.reuse, PT ;  /* 0x000000133a00720c */ /* 0x080fe40003fa6270 */
[----:B------:R-:W-:Y:S01]  /*4c80*/  ISETP.GE.AND P4, PT, R57, R19, PT ;  /* 0x000000133900720c */ /* 0x000fe20003f86270 */
[----:B------:R-:W3:Y:S01]  /*4c90*/  SHFL.BFLY PT, R5, R3, 0x2, 0x1f ;  /* 0x0c401f0003057f89 */ /* 0x000ee200000e0000 */
[----:B------:R-:W-:Y:S01]  /*4ca0*/  FMNMX3.FTZ R0, R0, R51, R179, !PT ;  /* 0x0000003300007276 */ /* 0x000fe200078100b3 */
[----:B------:R4:W-:Y:S01]  /*4cb0*/  MUFU.TANH R141, R2 ;  /* 0x00000002008d7308 */ /* 0x0009e20000002400 */
[----:B------:R-:W-:-:S02]  /*4cc0*/  ISETP.GE.AND P3, PT, R54, R19, PT ;  /* 0x000000133600720c */ /* 0x000fc40003f66270 */
[-C--:B------:R-:W-:Y:S02]  /*4cd0*/  ISETP.GE.AND P2, PT, R56, R19.reuse, PT ;  /* 0x000000133800720c */ /* 0x080fe40003f46270 */
[----:B--2---:R-:W-:Y:S02]  /*4ce0*/  FSEL R178, R12, -INF , !P5 ;  /* 0xff8000000cb27808 */ /* 0x004fe40006800000 */
[----:B------:R-:W-:Y:S02]  /*4cf0*/  FSEL R37, R10, -INF , !P4 ;  /* 0xff8000000a257808 */ /* 0x000fe40006000000 */
[----:B------:R-:W-:Y:S02]  /*4d00*/  FMNMX3.FTZ R0, R0, R180, R181, !PT ;  /* 0x000000b400007276 */ /* 0x000fe400078100b5 */
[----:B------:R-:W-:Y:S01]  /*4d10*/  ISETP.GE.AND P1, PT, R60, R19, PT ;  /* 0x000000133c00720c */ /* 0x000fe20003f26270 */
[----:B------:R-:W-:Y:S01]  /*4d20*/  STL [R1+0x4c], R37 ;  /* 0x00004c2501007387 */ /* 0x000fe20000100800 */
[----:B------:R-:W-:-:S02]  /*4d30*/  FSEL R193, R11, -INF , !P3 ;  /* 0xff8000000bc17808 */ /* 0x000fc40005800000 */
[----:B------:R-:W-:Y:S02]  /*4d40*/  FSEL R194, R9, -INF , !P2 ;  /* 0xff80000009c27808 */ /* 0x000fe40005000000 */
[----:B------:R-:W-:Y:S01]  /*4d50*/  FMNMX3.FTZ R0, R0, R178, R37, !PT ;  /* 0x000000b200007276 */ /* 0x000fe20007810025 */
[----:B----4-:R-:W-:Y:S01]  /*4d60*/  FMUL.FTZ R2, R65, UR25 ;  /* 0x0000001941027c20 */ /* 0x010fe20008410000 */
[----:B-1----:R-:W-:Y:S02]  /*4d70*/  FSEL R209, R4, -INF , !P1 ;  /* 0xff80000004d17808 */ /* 0x002fe40004800000 */
[----:B------:R-:W-:Y:S01]  /*4d80*/  FMNMX3.FTZ R0, R0, R193, R194, !PT ;  /* 0x000000c100007276 */ /* 0x000fe200078100c2 */
[----:B------:R1:W-:Y:S01]  /*4d90*/  MUFU.TANH R52, R2 ;  /* 0x0000000200347308 */ /* 0x0003e20000002400 */
[----:B---3--:R-:W-:Y:S02]  /*4da0*/  FMNMX.FTZ R3, R3, R5, !PT ;  /* 0x0000000503037209 */ /* 0x008fe40007810000 */
[----:B------:R-:W-:-:S03]  /*4db0*/  LOP3.LUT R7, R152, 0x200, R153, 0xf8, !PT ;  /* 0x0000020098077812 */ /* 0x000fc600078ef899 */
[----:B------:R-:W2:Y:S01]  /*4dc0*/  SHFL.BFLY PT, R6, R3, 0x1, 0x1f ;  /* 0x0c201f0003067f89 */ /* 0x000ea200000e0000 */
[----:B------:R-:W-:-:S04]  /*4dd0*/  LEA R142, R7, UR30, 0x1 ;  /* 0x0000001e078e7c11 */ /* 0x000fc8000f8e08ff */
[----:B------:R-:W-:Y:S01]  /*4de0*/  IADD3 R80, PT, PT, R133, R142, RZ ;  /* 0x0000008e85507210 */ /* 0x000fe20007ffe0ff */
[----:B------:R-:W-:Y:S01]  /*4df0*/  VIADD R40, R142, 0xc040 ;  /* 0x0000c0408e287836 */ /* 0x000fe20000000000 */
[----:B------:R-:W-:Y:S01]  /*4e00*/  LDSM.16.MT88.4 R100, [R142+0xc000] ;  /* 0x00c000008e64783b */ /* 0x000fe20000004200 */
[----:B-1----:R-:W-:Y:S01]  /*4e10*/  FMNMX.FTZ R2, R209, R0, !PT ;  /* 0x00000000d1027209 */ /* 0x002fe20007810000 */
[----:B------:R-:W-:Y:S02]  /*4e20*/  FMUL.FTZ R0, R66, UR25 ;  /* 0x0000001942007c20 */ /* 0x000fe40008410000 */
[----:B------:R-:W-:Y:S02]  /*4e30*/  LDSM.16.MT88.4 R72, [R80+0xe000] ;  /* 0x00e000005048783b */ /* 0x000fe40000004200 */
[----:B------:R1:W-:Y:S02]  /*4e40*/  MUFU.TANH R173, R0 ;  /* 0x0000000000ad7308 */ /* 0x0003e40000002400 */
[----:B------:R-:W3:Y:S04]  /*4e50*/  SHFL.BFLY PT, R4, R2, 0x2, 0x1f ;  /* 0x0c401f0002047f89 */ /* 0x000ee800000e0000 */
[----:B------:R-:W-:Y:S01]  /*4e60*/  LDSM.16.MT88.4 R128, [R142+0xe000] ;  /* 0x00e000008e80783b */ /* 0x000fe20000004200 */
[----:B--2---:R-:W-:-:S04]  /*4e70*/  FMNMX.FTZ R135, R3, R6, !PT ;  /* 0x0000000603877209 */ /* 0x004fc80007810000 */
[----:B------:R-:W-:Y:S01]  /*4e80*/  FSETP.NEU.FTZ.AND P1, PT, R135, -INF , PT ;  /* 0xff8000008700780b */ /* 0x000fe20003f3d000 */
[----:B------:R-:W-:Y:S01]  /*4e90*/  STL [R1+0xb8], R135 ;  /* 0x0000b88701007387 */ /* 0x000fe20000100800 */
[----:B-1----:R-:W-:-:S04]  /*4ea0*/  FMUL.FTZ R0, R67, UR25 ;  /* 0x0000001943007c20 */ /* 0x002fc80008410000 */
[----:B------:R1:W-:Y:S01]  /*4eb0*/  MUFU.TANH R172, R0 ;  /* 0x0000000000ac7308 */ /* 0x0003e20000002400 */
[----:B---3--:R-:W-:Y:S01]  /*4ec0*/  FMNMX.FTZ R4, R2, R4, !PT ;  /* 0x0000000402047209 */ /* 0x008fe20007810000 */
[----:B------:R-:W-:-:S04]  /*4ed0*/  FMUL.FTZ R2, R76, UR25 ;  /* 0x000000194c027c20 */ /* 0x000fc80008410000 */
[----:B------:R-:W2:Y:S02]  /*4ee0*/  SHFL.BFLY PT, R5, R4, 0x1, 0x1f ;  /* 0x0c201f0004057f89 */ /* 0x000ea400000e0000 */
[----:B------:R-:W-:Y:S01]  /*4ef0*/  MUFU.TANH R11, R2 ;  /* 0x00000002000b7308 */ /* 0x000fe20000002400 */
[----:B-1----:R-:W-:-:S07]  /*4f00*/  FMUL.FTZ R0, R68, UR25 ;  /* 0x0000001944007c20 */ /* 0x002fce0008410000 */
[----:B------:R1:W-:Y:S01]  /*4f10*/  MUFU.TANH R44, R0 ;  /* 0x00000000002c7308 */ /* 0x0003e20000002400 */
[----:B--2---:R-:W-:Y:S01]  /*4f20*/  FMNMX.FTZ R143, R4, R5, !PT ;  /* 0x00000005048f7209 */ /* 0x004fe20007810000 */
[----:B-1----:R-:W-:-:S06]  /*4f30*/  FMUL.FTZ R0, R69, UR25 ;  /* 0x0000001945007c20 */ /* 0x002fcc0008410000 */
[----:B------:R1:W-:Y:S02]  /*4f40*/  MUFU.TANH R23, R0 ;  /* 0x0000000000177308 */ /* 0x0003e40000002400 */
[----:B-1----:R-:W-:-:S06]  /*4f50*/  FMUL.FTZ R0, R70, UR25 ;  /* 0x0000001946007c20 */ /* 0x002fcc0008410000 */
[----:B------:R1:W-:Y:S02]  /*4f60*/  MUFU.TANH R59, R0 ;  /* 0x00000000003b7308 */ /* 0x0003e40000002400 */
[----:B-1----:R-:W-:Y:S02]  /*4f70*/  FMUL.FTZ R0, R71, UR25 ;  /* 0x0000001947007c20 */ /* 0x002fe40008410000 */
[----:B------:R-:W1:Y:S04]  /*4f80*/  LDSM.16.MT88.4 R68, [R80+0xc000] ;  /* 0x00c000005044783b */ /* 0x000e680000004200 */
[----:B------:R2:W-:Y:S02]  /*4f90*/  MUFU.TANH R61, R0 ;  /* 0x00000000003d7308 */ /* 0x0005e40000002400 */
[----:B--2---:R-:W-:-:S05]  /*4fa0*/  FMUL.FTZ R0, R135, UR18 ;  /* 0x0000001287007c20 */ /* 0x004fca0008410000 */
[----:B------:R-:W-:Y:S02]  /*4fb0*/  FSEL R12, R0, RZ, P1 ;  /* 0x000000ff000c7208 */ /* 0x000fe40000800000 */
[----:B------:R-:W-:-:S03]  /*4fc0*/  FSETP.NEU.FTZ.AND P1, PT, R143, -INF , PT ;  /* 0xff8000008f00780b */ /* 0x000fc60003f3d000 */
[--C-:B------:R-:W-:Y:S01]  /*4fd0*/  FFMA.FTZ R0, R13, UR18, -R12.reuse ;  /* 0x000000120d007c23 */ /* 0x100fe2000801080c */
[----:B------:R-:W-:-:S03]  /*4fe0*/  FFMA.FTZ R2, R15, UR18, -R12 ;  /* 0x000000120f027c23 */ /* 0x000fc6000801080c */
[----:B------:R2:W3:Y:S08]  /*4ff0*/  MUFU.EX2 R19, R0 ;  /* 0x0000000000137308 */ /* 0x0004f00000000800 */
[----:B------:R4:W-:Y:S01]  /*5000*/  MUFU.EX2 R9, R2 ;  /* 0x0000000200097308 */ /* 0x0009e20000000800 */
[----:B--2---:R-:W-:Y:S01]  /*5010*/  FFMA.FTZ R0, R14, UR18, -R12 ;  /* 0x000000120e007c23 */ /* 0x004fe2000801080c */
[----:B---3--:R-:W-:Y:S06]  /*5020*/  STL [R1+0x7c], R19 ;  /* 0x00007c1301007387 */ /* 0x008fec0000100800 */
[----:B------:R2:W3:Y:S01]  /*5030*/  MUFU.EX2 R36, R0 ;  /* 0x0000000000247308 */ /* 0x0004e20000000800 */
[----:B----4-:R-:W-:-:S05]  /*5040*/  VIADD R2, R142, 0xc000 ;  /* 0x0000c0008e027836 */ /* 0x010fca0000000000 */
[----:B------:R-:W-:Y:S01]  /*5050*/  @P6 IADD3 R40, PT, PT, R2, -0x40, RZ ;  /* 0xffffffc002286810 */ /* 0x000fe20007ffe0ff */
[----:B------:R-:W-:-:S04]  /*5060*/  FMUL.FTZ R2, R79, UR25 ;  /* 0x000000194f027c20 */ /* 0x000fc80008410000 */
[----:B------:R4:W-:Y:S01]  /*5070*/  MUFU.TANH R14, R2 ;  /* 0x00000002000e7308 */ /* 0x0009e20000002400 */
[----:B------:R-:W-:Y:S01]  /*5080*/  IMAD.IADD R140, R133, 0x1, R40 ;  /* 0x00000001858c7824 */ /* 0x000fe200078e0228 */
[----:B------:R-:W1:Y:S01]  /*5090*/  LDSM.16.MT88.4 R120, [R40] ;  /* 0x000000002878783b */ /* 0x000e620000004200 */
[----:B--2---:R-:W-:Y:S01]  /*50a0*/  FMUL.FTZ R0, R143, UR18 ;  /* 0x000000128f007c20 */ /* 0x004fe20008410000 */
[----:B---3--:R-:W-:Y:S02]  /*50b0*/  F2FP.F16.F32.PACK_AB R4, R36, R19 ;  /* 0x000000132404723e */ /* 0x008fe400000000ff */
[----:B------:R2:W-:Y:S02]  /*50c0*/  STL [R1+0x74], R36 ;  /* 0x0000742401007387 */ /* 0x0005e40000100800 */
[----:B------:R-:W-:Y:S01]  /*50d0*/  FSEL R3, R0, RZ, P1 ;  /* 0x000000ff00037208 */ /* 0x000fe20000800000 */
[----:B------:R-:W-:Y:S01]  /*50e0*/  FFMA.FTZ R0, R16, UR18, -R12 ;  /* 0x0000001210007c23 */ /* 0x000fe2000801080c */
[----:B------:R-:W-:Y:S01]  /*50f0*/  STL [R1+0xbc], R143 ;  /* 0x0000bc8f01007387 */ /* 0x000fe20000100800 */
[----:B------:R-:W-:-:S02]  /*5100*/  VIMNMX R16, PT, PT, R8, UR22, PT ;  /* 0x0000001608107c48 */ /* 0x000fc4000bfe0100 */
[----:B------:R3:W2:Y:S01]  /*5110*/  MUFU.EX2 R214, R0 ;  /* 0x0000000000d67308 */ /* 0x0006a20000000800 */
[----:B------:R-:W-:Y:S01]  /*5120*/  STL [R1+0x78], R9 ;  /* 0x0000780901007387 */ /* 0x000fe20000100800 */
[-C--:B------:R-:W-:Y:S02]  /*5130*/  ISETP.GE.AND P4, PT, R31, R16.reuse, PT ;  /* 0x000000101f00720c */ /* 0x080fe40003f86270 */
[-C--:B------:R-:W-:Y:S01]  /*5140*/  ISETP.GE.AND P2, PT, R30, R16.reuse, PT ;  /* 0x000000101e00720c */ /* 0x080fe20003f46270 */
[----:B------:R1:W-:Y:S01]  /*5150*/  STL [R1+0x8c], R7 ;  /* 0x00008c0701007387 */ /* 0x0003e20000100800 */
[----:B------:R-:W-:Y:S01]  /*5160*/  ISETP.GE.AND P3, PT, R33, R16, PT ;  /* 0x000000102100720c */ /* 0x000fe20003f66270 */
[----:B----4-:R-:W-:Y:S01]  /*5170*/  FMUL.FTZ R2, R86, UR25 ;  /* 0x0000001956027c20 */ /* 0x010fe20008410000 */
[----:B------:R-:W-:Y:S01]  /*5180*/  FSEL R28, R144, -INF , !P4 ;  /* 0xff800000901c7808 */ /* 0x000fe20006000000 */
[----:B------:R-:W-:Y:S01]  /*5190*/  LDSM.16.MT88.4 R136, [R140+0x2000] ;  /* 0x002000008c88783b */ /* 0x000fe20000004200 */
[----:B------:R-:W-:-:S02]  /*51a0*/  FSEL R25, R134, -INF , !P2 ;  /* 0xff80000086197808 */ /* 0x000fc40005000000 */
[-C--:B------:R-:W-:Y:S01]  /*51b0*/  ISETP.GE.AND P2, PT, R43, R16.reuse, PT ;  /* 0x000000102b00720c */ /* 0x080fe20003f46270 */
[----:B------:R-:W-:Y:S01]  /*51c0*/  LDSM.16.MT88.4 R144, [R40+0x2000] ;  /* 0x002000002890783b */ /* 0x000fe20000004200 */
[----:B------:R-:W-:Y:S02]  /*51d0*/  FSEL R27, R125, -INF , !P3 ;  /* 0xff8000007d1b7808 */ /* 0x000fe40005800000 */
[-C--:B------:R-:W-:Y:S01]  /*51e0*/  ISETP.GE.AND P3, PT, R45, R16.reuse, PT ;  /* 0x000000102d00720c */ /* 0x080fe20003f66270 */
[----:B---3--:R-:W-:Y:S01]  /*51f0*/  FFMA.FTZ R0, R20, UR18, -R3 ;  /* 0x0000001214007c23 */ /* 0x008fe20008010803 */
[----:B--2---:R-:W-:Y:S01]  /*5200*/  F2FP.F16.F32.PACK_AB R6, R214, R9 ;  /* 0x00000009d606723e */ /* 0x004fe200000000ff */
[----:B------:R-:W-:Y:S01]  /*5210*/  LDSM.16.MT88.4 R92, [R140+0x800] ;  /* 0x000800008c5c783b */ /* 0x000fe20000004200 */
[----:B------:R-:W-:Y:S01]  /*5220*/  FSEL R26, R124, -INF , !P2 ;  /* 0xff8000007c1a7808 */ /* 0x000fe20005000000 */
[----:B------:R2:W-:Y:S01]  /*5230*/  MUFU.EX2 R223, R0 ;  /* 0x0000000000df7308 */ /* 0x0005e20000000800 */
[----:B------:R-:W-:Y:S01]  /*5240*/  ISETP.GE.AND P2, PT, R46, R16, PT ;  /* 0x000000102e00720c */ /* 0x000fe20003f46270 */
[----:B------:R-:W3:Y:S01]  /*5250*/  LDSM.16.MT88.4 R124, [R140] ;  /* 0x000000008c7c783b */ /* 0x000ee20000004200 */
[----:B------:R-:W-:-:S02]  /*5260*/  FSEL R29, R112, -INF , !P3 ;  /* 0xff800000701d7808 */ /* 0x000fc40005800000 */
[-C--:B------:R-:W-:Y:S01]  /*5270*/  ISETP.GE.AND P3, PT, R47, R16.reuse, PT ;  /* 0x000000102f00720c */ /* 0x080fe20003f66270 */
[----:B------:R-:W-:Y:S03]  /*5280*/  LDSM.16.MT88.4 R108, [R140+0x2800] ;  /* 0x002800008c6c783b */ /* 0x000fe60000004200 */
[----:B------:R-:W-:Y:S02]  /*5290*/  FSEL R36, R83, -INF , !P3 ;  /* 0xff80000053247808 */ /* 0x000fe40005800000 */
[----:B------:R-:W-:-:S04]  /*52a0*/  ISETP.GE.AND P3, PT, R50, R16, PT ;  /* 0x000000103200720c */ /* 0x000fc80003f66270 */
[----:B------:R-:W-:Y:S01]  /*52b0*/  FSEL R141, R141, -INF , !P3 ;  /* 0xff8000008d8d7808 */ /* 0x000fe20005800000 */
[----:B--2---:R-:W-:Y:S01]  /*52c0*/  FFMA.FTZ R0, R17, UR18, -R3 ;  /* 0x0000001211007c23 */ /* 0x004fe20008010803 */
[----:B------:R-:W-:Y:S02]  /*52d0*/  VIADDMNMX R17, R8, 0x8, R24, PT ;  /* 0x0000000808117846 */ /* 0x000fe40003800118 */
[----:B------:R-:W-:Y:S01]  /*52e0*/  ISETP.GE.AND P3, PT, R55, R16, PT ;  /* 0x000000103700720c */ /* 0x000fe20003f66270 */
[----:B------:R2:W-:Y:S01]  /*52f0*/  MUFU.EX2 R18, R0 ;  /* 0x0000000000127308 */ /* 0x0005e20000000800 */
[-C--:B------:R-:W-:Y:S02]  /*5300*/  ISETP.GE.AND P4, PT, R33, R17.reuse, PT ;  /* 0x000000112100720c */ /* 0x080fe40003f86270 */
[----:B------:R-:W-:Y:S02]  /*5310*/  ISETP.GE.AND P1, PT, R31, R17, PT ;  /* 0x000000111f00720c */ /* 0x000fe40003f26270 */
[----:B------:R-:W-:-:S02]  /*5320*/  FSEL R31, R96, -INF , !P2 ;  /* 0xff800000601f7808 */ /* 0x000fc40005000000 */
[-C--:B------:R-:W-:Y:S02]  /*5330*/  ISETP.GE.AND P2, PT, R49, R16.reuse, PT ;  /* 0x000000103100720c */ /* 0x080fe40003f46270 */
[----:B------:R-:W-:Y:S02]  /*5340*/  ISETP.GE.AND P5, PT, R30, R17, PT ;  /* 0x000000111e00720c */ /* 0x000fe40003fa6270 */
[----:B------:R-:W-:Y:S02]  /*5350*/  FSEL R37, R82, -INF , !P2 ;  /* 0xff80000052257808 */ /* 0x000fe40005000000 */
[----:B------:R-:W-:Y:S02]  /*5360*/  ISETP.GE.AND P2, PT, R53, R16, PT ;  /* 0x000000103500720c */ /* 0x000fe40003f46270 */
[----:B------:R-:W-:Y:S01]  /*5370*/  FSEL R82, R44, -INF , !P3 ;  /* 0xff8000002c527808 */ /* 0x000fe20005800000 */
[----:B--2---:R-:W-:Y:S01]  /*5380*/  FFMA.FTZ R0, R21, UR18, -R3 ;  /* 0x0000001215007c23 */ /* 0x004fe20008010803 */
[----:B------:R-:W-:-:S02]  /*5390*/  FSEL R83, R52, -INF , !P2 ;  /* 0xff80000034537808 */ /* 0x000fc40005000000 */
[-C--:B------:R-:W-:Y:S01]  /*53a0*/  ISETP.GE.AND P2, PT, R58, R16.reuse, PT ;  /* 0x000000103a00720c */ /* 0x080fe20003f46270 */
[----:B-1----:R1:W2:Y:S01]  /*53b0*/  MUFU.EX2 R7, R0 ;  /* 0x0000000000077308 */ /* 0x0022a20000000800 */
[-C--:B------:R-:W-:Y:S02]  /*53c0*/  ISETP.GE.AND P3, PT, R57, R16.reuse, PT ;  /* 0x000000103900720c */ /* 0x080fe40003f66270 */
[----:B------:R-:W-:Y:S02]  /*53d0*/  FSEL R81, R23, -INF , !P2 ;  /* 0xff80000017517808 */ /* 0x000fe40005000000 */
[-C--:B------:R-:W-:Y:S02]  /*53e0*/  ISETP.GE.AND P2, PT, R54, R16.reuse, PT ;  /* 0x000000103600720c */ /* 0x080fe40003f46270 */
[----:B------:R-:W-:Y:S02]  /*53f0*/  FSEL R191, R11, -INF , !P3 ;  /* 0xff8000000bbf7808 */ /* 0x000fe40005800000 */
[----:B------:R-:W-:Y:S01]  /*5400*/  ISETP.GE.AND P3, PT, R56, R16, PT ;  /* 0x000000103800720c */ /* 0x000fe20003f66270 */
[----:B------:R4:W-:Y:S01]  /*5410*/  MUFU.TANH R11, R2 ;  /* 0x00000002000b7308 */ /* 0x0009e20000002400 */
[----:B------:R-:W-:-:S02]  /*5420*/  FSEL R23, R151, -INF , !P1 ;  /* 0xff80000097177808 */ /* 0x000fc40004800000 */
[----:B------:R-:W-:Y:S02]  /*5430*/  FSEL R21, R149, -INF , !P4 ;  /* 0xff80000095157808 */ /* 0x000fe40006000000 */
[-C--:B------:R-:W-:Y:S01]  /*5440*/  ISETP.GE.AND P1, PT, R46, R17.reuse, PT ;  /* 0x000000112e00720c */ /* 0x080fe20003f26270 */
[----:B-1----:R-:W-:Y:S01]  /*5450*/  FFMA.FTZ R0, R22, UR18, -R3 ;  /* 0x0000001216007c23 */ /* 0x002fe20008010803 */
[----:B--2---:R1:W-:Y:S01]  /*5460*/  STL [R1+0x68], R7 ;  /* 0x0000680701007387 */ /* 0x0043e20000100800 */
[----:B------:R-:W-:Y:S02]  /*5470*/  FSEL R22, R150, -INF , !P5 ;  /* 0xff80000096167808 */ /* 0x000fe40006800000 */
[----:B------:R2:W1:Y:S01]  /*5480*/  MUFU.EX2 R212, R0 ;  /* 0x0000000000d47308 */ /* 0x0004620000000800 */
[----:B------:R-:W-:Y:S01]  /*5490*/  STL [R1+0xc0], R18 ;  /* 0x0000c01201007387 */ /* 0x000fe20000100800 */
[-C--:B------:R-:W-:Y:S02]  /*54a0*/  ISETP.GE.AND P5, PT, R47, R17.reuse, PT ;  /* 0x000000112f00720c */ /* 0x080fe40003fa6270 */
[----:B------:R-:W-:Y:S01]  /*54b0*/  ISETP.GE.AND P4, PT, R49, R17, PT ;  /* 0x000000113100720c */ /* 0x000fe20003f86270 */
[----:B------:R-:W-:Y:S01]  /*54c0*/  STL [R1+0xc4], R16 ;  /* 0x0000c41001007387 */ /* 0x000fe20000100800 */
[----:B----4-:R-:W-:Y:S01]  /*54d0*/  FMUL.FTZ R2, R87, UR25 ;  /* 0x0000001957027c20 */ /* 0x010fe20008410000 */
[----:B------:R-:W-:-:S02]  /*54e0*/  FSEL R24, R113, -INF , !P1 ;  /* 0xff80000071187808 */ /* 0x000fc40004800000 */
[----:B------:R-:W-:Y:S01]  /*54f0*/  STL [R1+0xd0], R191 ;  /* 0x0000d0bf01007387 */ /* 0x000fe20000100800 */
[----:B------:R-:W-:Y:S02]  /*5500*/  FSEL R30, R91, -INF , !P5 ;  /* 0xff8000005b1e7808 */ /* 0x000fe40006800000 */
[-C--:B------:R-:W-:Y:S01]  /*5510*/  ISETP.GE.AND P1, PT, R55, R17.reuse, PT ;  /* 0x000000113700720c */ /* 0x080fe20003f26270 */
[----:B------:R-:W-:Y:S01]  /*5520*/  LDSM.16.MT88.4 R88, [R142+0xc800] ;  /* 0x00c800008e58783b */ /* 0x000fe20000004200 */
[----:B------:R-:W-:Y:S02]  /*5530*/  ISETP.GE.AND P5, PT, R58, R17, PT ;  /* 0x000000113a00720c */ /* 0x000fe40003fa6270 */
[----:B------:R-:W-:Y:S01]  /*5540*/  F2FP.F16.F32.PACK_AB R5, R18, R223 ;  /* 0x000000df1205723e */ /* 0x000fe200000000ff */
[----:B--2---:R-:W-:-:S04]  /*5550*/  FMUL.FTZ R0, R77, UR25 ;  /* 0x000000194d007c20 */ /* 0x004fc80008410000 */
[----:B------:R2:W4:Y:S01]  /*5560*/  MUFU.TANH R10, R0 ;  /* 0x00000000000a7308 */ /* 0x0005220000002400 */
[----:B-1----:R-:W-:-:S07]  /*5570*/  F2FP.F16.F32.PACK_AB R7, R212, R7 ;  /* 0x00000007d407723e */ /* 0x002fce00000000ff */
[C---:B------:R-:W-:Y:S08]  /*5580*/  HMMA.16816.F32 R96, R4.reuse, R68, RZ ;  /* 0x000000440460723c */ /* 0x040ff000000018ff */
[----:B------:R-:W-:Y:S01]  /*5590*/  HMMA.16816.F32 R104, R4, R70, RZ ;  /* 0x000000460468723c */ /* 0x000fe200000018ff */
[----:B--2---:R-:W-:Y:S01]  /*55a0*/  FMUL.FTZ R0, R78, UR25 ;  /* 0x000000194e007c20 */ /* 0x004fe20008410000 */
[----:B----4-:R-:W-:-:S02]  /*55b0*/  FSEL R190, R10, -INF , !P2 ;  /* 0xff8000000abe7808 */ /* 0x010fc40005000000 */
[----:B------:R-:W-:Y:S01]  /*55c0*/  ISETP.GE.AND P2, PT, R60, R16, PT ;  /* 0x000000103c00720c */ /* 0x000fe20003f46270 */
[----:B------:R1:W-:Y:S02]  /*55d0*/  MUFU.TANH R33, R0 ;  /* 0x0000000000217308 */ /* 0x0003e40000002400 */
[----:B------:R2:W-:Y:S01]  /*55e0*/  STL [R1+0xd8], R190 ;  /* 0x0000d8be01007387 */ /* 0x0005e20000100800 */
[C---:B------:R-:W-:Y:S05]  /*55f0*/  HMMA.16816.F32 R168, R4.reuse, R72, RZ ;  /* 0x0000004804a8723c */ /* 0x040fea00000018ff */
[----:B------:R4:W-:Y:S03]  /*5600*/  MUFU.TANH R10, R2 ;  /* 0x00000002000a7308 */ /* 0x0009e60000002400 */
[----:B------:R-:W-:Y:S01]  /*5610*/  HMMA.16816.F32 R164, R4, R74, RZ ;  /* 0x0000004a04a4723c */ /* 0x000fe200000018ff */
[----:B-1----:R-:W-:-:S07]  /*5620*/  FMUL.FTZ R0, R84, UR25 ;  /* 0x0000001954007c20 */ /* 0x002fce0008410000 */
[----:B------:R-:W-:Y:S01]  /*5630*/  HMMA.16816.F32 R160, R4, R100, RZ ;  /* 0x0000006404a0723c */ /* 0x000fe200000018ff */
[----:B------:R1:W2:Y:S01]  /*5640*/  MUFU.TANH R9, R0 ;  /* 0x0000000000097308 */ /* 0x0002a20000002400 */
[----:B----4-:R-:W-:-:S06]  /*5650*/  FFMA.FTZ R2, R32, UR18, -R12 ;  /* 0x0000001220027c23 */ /* 0x010fcc000801080c */
[C---:B------:R-:W-:Y:S01]  /*5660*/  HMMA.16816.F32 R156, R4.reuse, R120, RZ ;  /* 0x00000078049c723c */ /* 0x040fe200000018ff */
[----:B------:R4:W-:Y:S07]  /*5670*/  MUFU.EX2 R208, R2 ;  /* 0x0000000200d07308 */ /* 0x0009ee0000000800 */
[C---:B---3--:R-:W-:Y:S01]  /*5680*/  HMMA.16816.F32 R152, R4.reuse, R124, RZ ;  /* 0x0000007c0498723c */ /* 0x048fe200000018ff */
[----:B-1----:R-:W-:Y:S01]  /*5690*/  FMUL.FTZ R0, R85, UR25 ;  /* 0x0000001955007c20 */ /* 0x002fe20008410000 */
[----:B--2---:R-:W-:Y:S01]  /*56a0*/  FSEL R189, R9, -INF , !P3 ;  /* 0xff80000009bd7808 */ /* 0x004fe20005800000 */
[----:B------:R-:W-:Y:S01]  /*56b0*/  LDSM.16.MT88.4 R84, [R40+0x800] ;  /* 0x000800002854783b */ /* 0x000fe20000004200 */
[-C--:B------:R-:W-:Y:S01]  /*56c0*/  ISETP.GE.AND P3, PT, R43, R17.reuse, PT ;  /* 0x000000112b00720c */ /* 0x080fe20003f66270 */
[----:B------:R1:W2:Y:S01]  /*56d0*/  MUFU.TANH R8, R0 ;  /* 0x0000000000087308 */ /* 0x0002a20000002400 */
[----:B------:R-:W-:Y:S01]  /*56e0*/  FSEL R43, R59, -INF , !P1 ;  /* 0xff8000003b2b7808 */ /* 0x000fe20004800000 */
[----:B------:R-:W-:Y:S01]  /*56f0*/  STL [R1+0xd4], R189 ;  /* 0x0000d4bd01007387 */ /* 0x000fe20000100800 */
[----:B------:R-:W-:Y:S01]  /*5700*/  FSEL R20, R148, -INF , !P3 ;  /* 0xff80000094147808 */ /* 0x000fe20005800000 */
[----:B----4-:R-:W-:Y:S01]  /*5710*/  FFMA.FTZ R2, R35, UR18, -R12 ;  /* 0x0000001223027c23 */ /* 0x010fe2000801080c */
[-C--:B------:R-:W-:Y:S01]  /*5720*/  ISETP.GE.AND P3, PT, R50, R17.reuse, PT ;  /* 0x000000113200720c */ /* 0x080fe20003f66270 */
[----:B------:R-:W-:Y:S01]  /*5730*/  HMMA.16816.F32 R148, R4, R128, RZ ;  /* 0x000000800494723c */ /* 0x000fe200000018ff */
[----:B------:R-:W-:Y:S01]  /*5740*/  ISETP.GE.AND P1, PT, R60, R17, PT ;  /* 0x000000113c00720c */ /* 0x000fe20003f26270 */
[----:B------:R-:W-:Y:S01]  /*5750*/  STL [R1+0xc8], R17 ;  /* 0x0000c81101007387 */ /* 0x000fe20000100800 */
[----:B------:R-:W-:-:S02]  /*5760*/  FSEL R173, R173, -INF , !P3 ;  /* 0xff800000adad7808 */ /* 0x000fc40005800000 */
[----:B------:R-:W-:Y:S02]  /*5770*/  ISETP.GE.AND P3, PT, R54, R17, PT ;  /* 0x000000113600720c */ /* 0x000fe40003f66270 */
[----:B------:R-:W-:Y:S01]  /*5780*/  FSEL R248, R10, -INF , !P1 ;  /* 0xff8000000af87808 */ /* 0x000fe20004800000 */
[----:B------:R-:W-:Y:S01]  /*5790*/  HMMA.16816.F32 R116, R4, R144, RZ ;  /* 0x000000900474723c */ /* 0x000fe200000018ff */
[----:B-1----:R-:W-:Y:S02]  /*57a0*/  FMNMX3.FTZ R0, R28, R25, R27, !PT ;  /* 0x000000191c007276 */ /* 0x002fe4000781001b */
[----:B--2---:R-:W-:Y:S02]  /*57b0*/  FSEL R188, R8, -INF , !P2 ;  /* 0xff80000008bc7808 */ /* 0x004fe40005000000 */
[----:B------:R-:W-:-:S03]  /*57c0*/  FMNMX3.FTZ R0, R0, R26, R29, !PT ;  /* 0x0000001a00007276 */ /* 0x000fc6000781001d */
[C---:B------:R-:W-:Y:S01]  /*57d0*/  HMMA.16816.F32 R76, R4.reuse, R102, RZ ;  /* 0x00000066044c723c */ /* 0x040fe200000018ff */
[----:B------:R-:W-:Y:S02]  /*57e0*/  ISETP.GE.AND P2, PT, R45, R17, PT ;  /* 0x000000112d00720c */ /* 0x000fe40003f46270 */
[----:B------:R-:W-:Y:S01]  /*57f0*/  FMNMX3.FTZ R0, R0, R31, R36, !PT ;  /* 0x0000001f00007276 */ /* 0x000fe20007810024 */
[----:B------:R-:W-:Y:S01]  /*5800*/  LDSM.16.MT88.4 R44, [R80+0xe800] ;  /* 0x00e80000502c783b */ /* 0x000fe20000004200 */
[----:B------:R-:W-:Y:S02]  /*5810*/  FSEL R15, R114, -INF , !P2 ;  /* 0xff800000720f7808 */ /* 0x000fe40005000000 */
[----:B------:R-:W-:Y:S01]  /*5820*/  FMNMX3.FTZ R0, R0, R37, R141, !PT ;  /* 0x0000002500007276 */ /* 0x000fe2000781008d */
[----:B------:R-:W-:Y:S01]  /*5830*/  HMMA.16816.F32 R112, R4, R136, RZ ;  /* 0x000000880470723c */ /* 0x000fe200000018ff */
[----:B------:R-:W-:Y:S02]  /*5840*/  FMNMX3.FTZ R8, R23, R22, R21, !PT ;  /* 0x0000001617087276 */ /* 0x000fe40007810015 */
[----:B------:R-:W-:-:S02]  /*5850*/  FMNMX3.FTZ R0, R0, R83, R82, !PT ;  /* 0x0000005300007276 */ /* 0x000fc40007810052 */
[----:B------:R-:W-:Y:S02]  /*5860*/  ISETP.GE.AND P2, PT, R53, R17, PT ;  /* 0x000000113500720c */ /* 0x000fe40003f46270 */
[----:B------:R-:W-:Y:S01]  /*5870*/  FMNMX3.FTZ R0, R0, R81, R191, !PT ;  /* 0x0000005100007276 */ /* 0x000fe200078100bf */
[----:B------:R-:W-:Y:S01]  /*5880*/  LDSM.16.MT88.4 R52, [R80+0xc800] ;  /* 0x00c800005034783b */ /* 0x000fe20000004200 */
[----:B------:R-:W-:Y:S01]  /*5890*/  FSEL R172, R172, -INF , !P2 ;  /* 0xff800000acac7808 */ /* 0x000fe20005000000 */
[----:B------:R-:W-:Y:S01]  /*58a0*/  HMMA.16816.F32 R64, R4, R122, RZ ;  /* 0x0000007a0440723c */ /* 0x000fe200000018ff */
[----:B------:R-:W-:Y:S02]  /*58b0*/  FMNMX3.FTZ R0, R0, R190, R189, !PT ;  /* 0x000000be00007276 */ /* 0x000fe400078100bd */
[----:B------:R1:W-:Y:S01]  /*58c0*/  MUFU.EX2 R190, R2 ;  /* 0x0000000200be7308 */ /* 0x0003e20000000800 */
[----:B------:R-:W-:Y:S02]  /*58d0*/  ISETP.GE.AND P2, PT, R56, R17, PT ;  /* 0x000000113800720c */ /* 0x000fe40003f46270 */
[----:B------:R-:W-:-:S02]  /*58e0*/  FMNMX.FTZ R0, R188, R0, !PT ;  /* 0x00000000bc007209 */ /* 0x000fc40007810000 */
[----:B------:R-:W-:-:S03]  /*58f0*/  FSEL R249, R11, -INF , !P2 ;  /* 0xff8000000bf97808 */ /* 0x000fc60005000000 */
[----:B------:R-:W2:Y:S01]  /*5900*/  SHFL.BFLY PT, R9, R0, 0x2, 0x1f ;  /* 0x0c401f0000097f89 */ /* 0x000ea200000e0000 */
[----:B-1----:R-:W-:Y:S01]  /*5910*/  FFMA.FTZ R2, R38, UR18, -R12 ;  /* 0x0000001226027c23 */ /* 0x002fe2000801080c */
[----:B------:R-:W-:Y:S02]  /*5920*/  FSEL R38, R34, -INF , !P4 ;  /* 0xff80000022267808 */ /* 0x000fe40006000000 */
[----:B------:R-:W-:Y:S01]  /*5930*/  ISETP.GE.AND P4, PT, R57, R17, PT ;  /* 0x000000113900720c */ /* 0x000fe20003f86270 */
[----:B------:R1:W-:Y:S01]  /*5940*/  MUFU.EX2 R191, R2 ;  /* 0x0000000200bf7308 */ /* 0x0003e20000000800 */
[----:B------:R-:W-:Y:S02]  /*5950*/  HMMA.16816.F32 R56, R4, R130, RZ ;  /* 0x000000820438723c */ /* 0x000fe400000018ff */
[----:B------:R-:W-:-:S06]  /*5960*/  FSEL R213, R33, -INF , !P4 ;  /* 0xff80000021d57808 */ /* 0x000fcc0006000000 */
[----:B------:R-:W-:Y:S01]  /*5970*/  HMMA.16816.F32 R32, R4, R138, RZ ;  /* 0x0000008a0420723c */ /* 0x000fe200000018ff */
[----:B--2---:R-:W-:Y:S01]  /*5980*/  FMNMX.FTZ R13, R0, R9, !PT ;  /* 0x00000009000d7209 */ /* 0x004fe20007810000 */
[----:B-1----:R-:W-:-:S04]  /*5990*/  FFMA.FTZ R2, R39, UR18, -R12 ;  /* 0x0000001227027c23 */ /* 0x002fc8000801080c */
[----:B------:R1:W2:Y:S02]  /*59a0*/  MUFU.EX2 R221, R2 ;  /* 0x0000000200dd7308 */ /* 0x0002a40000000800 */
[----:B-1----:R-:W-:Y:S01]  /*59b0*/  FFMA.FTZ R2, R41, UR18, -R3 ;  /* 0x0000001229027c23 */ /* 0x002fe20008010803 */
[----:B------:R-:W-:Y:S02]  /*59c0*/  FSEL R41, R61, -INF , !P5 ;  /* 0xff8000003d297808 */ /* 0x000fe40006800000 */
[----:B------:R-:W-:Y:S03]  /*59d0*/  HMMA.16816.F32 R60, R4, R126, RZ ;  /* 0x0000007e043c723c */ /* 0x000fe600000018ff */
[----:B------:R1:W3:Y:S01]  /*59e0*/  MUFU.EX2 R132, R2 ;  /* 0x0000000200847308 */ /* 0x0002e20000000800 */
[----:B--2---:R-:W-:Y:S02]  /*59f0*/  F2FP.F16.F32.PACK_AB R10, R221, R191 ;  /* 0x000000bfdd0a723e */ /* 0x004fe400000000ff */
[----:B-1----:R-:W-:Y:S01]  /*5a00*/  FMNMX3.FTZ R2, R8, R20, R15, !PT ;  /* 0x0000001408027276 */ /* 0x002fe2000781000f */
[--C-:B------:R-:W-:Y:S01]  /*5a10*/  FFMA.FTZ R8, R42, UR18, -R3.reuse ;  /* 0x000000122a087c23 */ /* 0x100fe20008010803 */
[----:B------:R-:W-:Y:S01]  /*5a20*/  FSEL R42, R14, -INF , !P3 ;  /* 0xff8000000e2a7808 */ /* 0x000fe20005800000 */
[----:B---3--:R-:W-:Y:S01]  /*5a30*/  STL [R1+0xcc], R132 ;  /* 0x0000cc8401007387 */ /* 0x008fe20000100800 */
[----:B------:R-:W-:Y:S01]  /*5a40*/  FMNMX3.FTZ R0, R2, R24, R30, !PT ;  /* 0x0000001802007276 */ /* 0x000fe2000781001e */
[----:B------:R-:W-:Y:S01]  /*5a50*/  FFMA.FTZ R2, R48, UR18, -R3 ;  /* 0x0000001230027c23 */ /* 0x000fe20008010803 */
[----:B------:R1:W2:Y:S02]  /*5a60*/  MUFU.EX2 R19, R8 ;  /* 0x0000000800137308 */ /* 0x0002a40000000800 */
[----:B------:R-:W-:-:S04]  /*5a70*/  FMNMX3.FTZ R0, R0, R38, R173, !PT ;  /* 0x0000002600007276 */ /* 0x000fc800078100ad */
[----:B------:R-:W-:Y:S02]  /*5a80*/  FMNMX3.FTZ R0, R0, R172, R43, !PT ;  /* 0x000000ac00007276 */ /* 0x000fe4000781002b */
[----:B------:R3:W-:Y:S02]  /*5a90*/  MUFU.EX2 R189, R2 ;  /* 0x0000000200bd7308 */ /* 0x0007e40000000800 */
[----:B------:R-:W-:-:S04]  /*5aa0*/  FMNMX3.FTZ R0, R0, R41, R213, !PT ;  /* 0x0000002900007276 */ /* 0x000fc800078100d5 */
[----:B------:R-:W-:Y:S02]  /*5ab0*/  FMNMX3.FTZ R0, R0, R42, R249, !PT ;  /* 0x0000002a00007276 */ /* 0x000fe400078100f9 */
[----:B-1----:R-:W-:Y:S02]  /*5ac0*/  F2FP.F16.F32.PACK_AB R8, R190, R208 ;  /* 0x000000d0be08723e */ /* 0x002fe400000000ff */
[----:B------:R-:W-:Y:S02]  /*5ad0*/  FMNMX.FTZ R0, R248, R0, !PT ;  /* 0x00000000f8007209 */ /* 0x000fe40007810000 */
[----:B--2---:R-:W-:-:S03]  /*5ae0*/  F2FP.F16.F32.PACK_AB R9, R19, R132 ;  /* 0x000000841309723e */ /* 0x004fc600000000ff */
[----:B------:R-:W1:Y:S01]  /*5af0*/  SHFL.BFLY PT, R14, R0, 0x2, 0x1f ;  /* 0x0c401f00000e7f89 */ /* 0x000e6200000e0000 */
[----:B---3--:R-:W-:Y:S02]  /*5b00*/  FFMA.FTZ R2, R51, UR18, -R3 ;  /* 0x0000001233027c23 */ /* 0x008fe40008010803 */
[----:B------:R-:W-:Y:S02]  /*5b10*/  HMMA.16816.F32 R48, R4, R146, RZ ;  /* 0x000000920430723c */ /* 0x000fe400000018ff */
[----:B------:R2:W3:Y:S02]  /*5b20*/  MUFU.EX2 R135, R2 ;  /* 0x0000000200877308 */ /* 0x0004e40000000800 */
[----:B--2---:R-:W2:Y:S01]  /*5b30*/  SHFL.BFLY PT, R2, R13, 0x1, 0x1f ;  /* 0x0c201f000d027f89 */ /* 0x004ea200000e0000 */
[----:B---3--:R-:W-:Y:S02]  /*5b40*/  F2FP.F16.F32.PACK_AB R11, R135, R189 ;  /* 0x000000bd870b723e */ /* 0x008fe400000000ff */
[----:B-1----:R-:W-:-:S05]  /*5b50*/  FMNMX.FTZ R0, R0, R14, !PT ;  /* 0x0000000e00007209 */ /* 0x002fca0007810000 */
[----:B------:R-:W1:Y:S01]  /*5b60*/  SHFL.BFLY PT, R5, R0, 0x1, 0x1f ;  /* 0x0c201f0000057f89 */ /* 0x000e6200000e0000 */
[C---:B------:R-:W-:Y:S03]  /*5b70*/  HMMA.16816.F32 R196, R8.reuse, R52, R96 ;  /* 0x0000003408c4723c */ /* 0x040fe60000001860 */
[----:B------:R-:W3:Y:S05]  /*5b80*/  LDSM.16.MT88.4 R96, [R142+0xe800] ;  /* 0x00e800008e60783b */ /* 0x000eea0000004200 */
[----:B------:R-:W-:Y:S01]  /*5b90*/  HMMA.16816.F32 R184, R8, R54, R104 ;  /* 0x0000003608b8723c */ /* 0x000fe20000001868 */
[----:B------:R-:W4:Y:S01]  /*5ba0*/  LDSM.16.MT88.4 R104, [R40+0x2800] ;  /* 0x002800002868783b */ /* 0x000f220000004200 */
[----:B--2---:R-:W-:-:S06]  /*5bb0*/  FMNMX.FTZ R134, R13, R2, !PT ;  /* 0x000000020d867209 */ /* 0x004fcc0007810000 */
[----:B------:R-:W-:Y:S01]  /*5bc0*/  HMMA.16816.F32 R224, R8, R44, R168 ;  /* 0x0000002c08e0723c */ /* 0x000fe200000018a8 */
[----:B------:R-:W-:Y:S01]  /*5bd0*/  IMAD.MOV.U32 R171, RZ, RZ, R195 ;  /* 0x000000ffffab7224 */ /* 0x000fe200078e00c3 */
[C---:B------:R-:W-:Y:S01]  /*5be0*/  FSETP.NEU.FTZ.AND P1, PT, R134.reuse, -INF , PT ;  /* 0xff8000008600780b */ /* 0x040fe20003f3d000 */
[----:B------:R-:W-:Y:S01]  /*5bf0*/  FMUL.FTZ R2, R134, UR18 ;  /* 0x0000001286027c20 */ /* 0x000fe20008410000 */
[----:B-1----:R-:W-:-:S04]  /*5c00*/  FMNMX.FTZ R133, R0, R5, !PT ;  /* 0x0000000500857209 */ /* 0x002fc80007810000 */
[----:B------:R-:W-:Y:S01]  /*5c10*/  HMMA.16816.F32 R200, R8, R88, R160 ;  /* 0x0000005808c8723c */ /* 0x000fe200000018a0 */
[----:B------:R-:W-:Y:S02]  /*5c20*/  FSEL R2, R2, RZ, P1 ;  /* 0x000000ff02027208 */ /* 0x000fe40000800000 */
[----:B------:R-:W-:-:S03]  /*5c30*/  FSETP.NEU.FTZ.AND P1, PT, R133, -INF , PT ;  /* 0xff8000008500780b */ /* 0x000fc60003f3d000 */
[--C-:B------:R-:W-:Y:S01]  /*5c40*/  FFMA.FTZ R4, R28, UR18, -R2.reuse ;  /* 0x000000121c047c23 */ /* 0x100fe20008010802 */
[----:B------:R-:W-:Y:S01]  /*5c50*/  FFMA.FTZ R0, R29, UR18, -R2 ;  /* 0x000000121d007c23 */ /* 0x000fe20008010802 */
[C---:B------:R-:W-:Y:S02]  /*5c60*/  HMMA.16816.F32 R156, R8.reuse, R84, R156 ;  /* 0x00000054089c723c */ /* 0x040fe4000000189c */
[----:B------:R1:W-:Y:S06]  /*5c70*/  MUFU.EX2 R16, R4 ;  /* 0x0000000400107308 */ /* 0x0003ec0000000800 */
[----:B------:R-:W-:Y:S01]  /*5c80*/  HMMA.16816.F32 R232, R8, R90, R76 ;  /* 0x0000005a08e8723c */ /* 0x000fe2000000184c */
[----:B------:R-:W-:Y:S01]  /*5c90*/  IMAD.MOV.U32 R78, RZ, RZ, R19 ;  /* 0x000000ffff4e7224 */ /* 0x000fe200078e0013 */
[----:B------:R2:W-:Y:S01]  /*5ca0*/  MUFU.EX2 R211, R0 ;  /* 0x0000000000d37308 */ /* 0x0005e20000000800 */
[----:B------:R-:W-:Y:S01]  /*5cb0*/  IMAD.MOV.U32 R13, RZ, RZ, R200 ;  /* 0x000000ffff0d7224 */ /* 0x000fe200078e00c8 */
[----:B------:R-:W-:Y:S01]  /*5cc0*/  MOV R79, R194 ;  /* 0x000000c2004f7202 */ /* 0x000fe20000000f00 */
[----:B------:R-:W-:Y:S01]  /*5cd0*/  IMAD.MOV.U32 R77, RZ, RZ, R193 ;  /* 0x000000ffff4d7224 */ /* 0x000fe200078e00c1 */
[----:B------:R-:W-:-:S02]  /*5ce0*/  MOV R76, R192 ;  /* 0x000000c0004c7202 */ /* 0x000fc40000000f00 */
[C---:B------:R-:W-:Y:S01]  /*5cf0*/  HMMA.16816.F32 R216, R8.reuse, R46, R164 ;  /* 0x0000002e08d8723c */ /* 0x040fe200000018a4 */
[----:B------:R-:W-:Y:S01]  /*5d00*/  IMAD.MOV.U32 R166, RZ, RZ, R201 ;  /* 0x000000ffffa67224 */ /* 0x000fe200078e00c9 */
[----:B------:R-:W-:Y:S01]  /*5d10*/  MOV R165, R202 ;  /* 0x000000ca00a57202 */ /* 0x000fe20000000f00 */
[----:B-1----:R-:W-:Y:S01]  /*5d20*/  FFMA.FTZ R4, R25, UR18, -R2 ;  /* 0x0000001219047c23 */ /* 0x002fe20008010802 */
[----:B------:R-:W-:Y:S01]  /*5d30*/  IMAD.MOV.U32 R164, RZ, RZ, R203 ;  /* 0x000000ffffa47224 */ /* 0x000fe200078e00cb */
[----:B------:R-:W-:Y:S01]  /*5d40*/  MOV R168, R157 ;  /* 0x0000009d00a87202 */ /* 0x000fe20000000f00 */
[----:B------:R-:W-:Y:S01]  /*5d50*/  IMAD.MOV.U32 R167, RZ, RZ, R156 ;  /* 0x000000ffffa77224 */ /* 0x000fe200078e009c */
[----:B------:R1:W4:Y:S01]  /*5d60*/  MUFU.EX2 R143, R4 ;  /* 0x00000004008f7308 */ /* 0x0003220000000800 */
[----:B------:R-:W-:Y:S01]  /*5d70*/  IMAD.MOV.U32 R182, RZ, RZ, R158 ;  /* 0x000000ffffb67224 */ /* 0x000fe200078e009e */
[----:B------:R-:W-:Y:S01]  /*5d80*/  MOV R183, R159 ;  /* 0x0000009f00b77202 */ /* 0x000fe20000000f00 */
[----:B------:R-:W-:Y:S01]  /*5d90*/  HMMA.16816.F32 R244, R8, R92, R152 ;  /* 0x0000005c08f4723c */ /* 0x000fe20000001898 */
[----:B--2---:R-:W-:-:S05]  /*5da0*/  FMUL.FTZ R0, R133, UR18 ;  /* 0x0000001285007c20 */ /* 0x004fca0008410000 */
[----:B------:R-:W-:Y:S02]  /*5db0*/  FSEL R0, R0, RZ, P1 ;  /* 0x000000ff00007208 */ /* 0x000fe40000800000 */
[----:B---3--:R-:W-:Y:S01]  /*5dc0*/  HMMA.16816.F32 R240, R8, R96, R148 ;  /* 0x0000006008f0723c */ /* 0x008fe20000001894 */
[----:B-1----:R-:W-:-:S07]  /*5dd0*/  FFMA.FTZ R4, R27, UR18, -R2 ;  /* 0x000000121b047c23 */ /* 0x002fce0008010802 */
[C---:B----4-:R-:W-:Y:S01]  /*5de0*/  HMMA.16816.F32 R236, R8.reuse, R104, R116 ;  /* 0x0000006808ec723c */ /* 0x050fe20000001874 */
[----:B------:R1:W-:Y:S07]  /*5df0*/  MUFU.EX2 R17, R4 ;  /* 0x0000000400117308 */ /* 0x0003ee0000000800 */
[C---:B------:R-:W-:Y:S08]  /*5e00*/  HMMA.16816.F32 R112, R8.reuse, R108, R112 ;  /* 0x0000006c0870723c */ /* 0x040ff00000001870 */
[----:B------:R-:W-:Y:S01]  /*5e10*/  HMMA.16816.F32 R228, R8, R86, R64 ;  /* 0x0000005608e4723c */ /* 0x000fe20000001840 */
[----:B-1----:R-:W-:-:S04]  /*5e20*/  FFMA.FTZ R4, R26, UR18, -R2 ;  /* 0x000000121a047c23 */ /* 0x002fc80008010802 */
[----:B------:R1:W-:Y:S03]  /*5e30*/  MUFU.EX2 R25, R4 ;  /* 0x0000000400197308 */ /* 0x0003e60000000800 */
[C---:B------:R-:W-:Y:S03]  /*5e40*/  HMMA.16816.F32 R200, R8.reuse, R94, R60 ;  /* 0x0000005e08c8723c */ /* 0x040fe6000000183c */
[----:B------:R-:W-:Y:S01]  /*5e50*/  MOV R5, R112 ;  /* 0x0000007000057202 */ /* 0x000fe20000000f00 */
[----:B------:R-:W-:Y:S02]  /*5e60*/  IMAD.MOV.U32 R6, RZ, RZ, R113 ;  /* 0x000000ffff067224 */ /* 0x000fe400078e0071 */
[----:B------:R-:W-:Y:S02]  /*5e70*/  IMAD.MOV.U32 R251, RZ, RZ, R114 ;  /* 0x000000fffffb7224 */ /* 0x000fe400078e0072 */
[----:B------:R-:W-:Y:S01]  /*5e80*/  HMMA.16816.F32 R204, R8, R98, R56 ;  /* 0x0000006208cc723c */ /* 0x000fe20000001838 */
[----:B------:R-:W-:-:S02]  /*5e90*/  IMAD.MOV.U32 R250, RZ, RZ, R115 ;  /* 0x000000fffffa7224 */ /* 0x000fc400078e0073 */
[----:B-1----:R-:W-:-:S05]  /*5ea0*/  FFMA.FTZ R4, R31, UR18, -R2 ;  /* 0x000000121f047c23 */ /* 0x002fca0008010802 */
[C---:B------:R-:W-:Y:S01]  /*5eb0*/  HMMA.16816.F32 R156, R8.reuse, R106, R48 ;  /* 0x0000006a089c723c */ /* 0x040fe20000001830 */
[----:B------:R1:W-:Y:S07]  /*5ec0*/  MUFU.EX2 R14, R4 ;  /* 0x00000004000e7308 */ /* 0x0003ee0000000800 */
[----:B------:R-:W-:Y:S01]  /*5ed0*/  HMMA.16816.F32 R192, R8, R110, R32 ;  /* 0x0000006e08c0723c */ /* 0x000fe20000001820 */
[----:B------:R-:W-:Y:S01]  /*5ee0*/  F2FP.F16.F32.PACK_AB R8, R143, R16 ;  /* 0x000000108f08723e */ /* 0x000fe200000000ff */
[----:B-1----:R-:W-:-:S04]  /*5ef0*/  FFMA.FTZ R4, R36, UR18, -R2 ;  /* 0x0000001224047c23 */ /* 0x002fc80008010802 */
[----:B------:R1:W-:Y:S02]  /*5f00*/  MUFU.EX2 R18, R4 ;  /* 0x0000000400127308 */ /* 0x0003e40000000800 */
[----:B-1----:R-:W-:-:S06]  /*5f10*/  FFMA.FTZ R4, R23, UR18, -R0 ;  /* 0x0000001217047c23 */ /* 0x002fcc0008010800 */
[----:B------:R1:W-:Y:S02]  /*5f20*/  MUFU.EX2 R7, R4 ;  /* 0x0000000400077308 */ /* 0x0003e40000000800 */
[----:B-1----:R-:W-:-:S06]  /*5f30*/  FFMA.FTZ R4, R22, UR18, -R0 ;  /* 0x0000001216047c23 */ /* 0x002fcc0008010800 */
        /* <DEDUP_REMOVED lines=9> */
[----:B-1----:R-:W-:Y:S01]  /*5fd0*/  FFMA.FTZ R4, R15, UR18, -R0 ;  /* 0x000000120f047c23 */ /* 0x002fe20008010800 */
[----:B------:R-:W-:-:S05]  /*5fe0*/  IMAD.MOV.U32 R15, RZ, RZ, R25 ;  /* 0x000000ffff0f7224 */ /* 0x000fca00078e0019 */
[----:B------:R1:W-:Y:S01]  /*5ff0*/  MUFU.EX2 R222, R4 ;  /* 0x0000000400de7308 */ /* 0x0003e20000000800 */
[----:B------:R-:W-:-:S07]  /*6000*/  F2FP.F16.F32.PACK_AB R10, R15, R17 ;  /* 0x000000110f0a723e */ /* 0x000fce00000000ff */
[----:B------:R-:W-:Y:S01]  /*6010*/  HMMA.16816.F32 R32, R8, R68, RZ ;  /* 0x000000440820723c */ /* 0x000fe200000018ff */
[----:B-1----:R-:W-:-:S07]  /*6020*/  FFMA.FTZ R4, R24, UR18, -R0 ;  /* 0x0000001218047c23 */ /* 0x002fce0008010800 */
[----:B------:R-:W-:Y:S01]  /*6030*/  HMMA.16816.F32 R20, R8, R74, RZ ;  /* 0x0000004a0814723c */ /* 0x000fe200000018ff */
[----:B------:R-:W-:Y:S01]  /*6040*/  IMAD.MOV.U32 R74, RZ, RZ, R6 ;  /* 0x000000ffff4a7224 */ /* 0x000fe200078e0006 */
[----:B--2---:R-:W-:Y:S01]  /*6050*/  F2FP.F16.F32.PACK_AB R6, R19, R18 ;  /* 0x000000121306723e */ /* 0x004fe200000000ff */
[----:B------:R1:W2:Y:S01]  /*6060*/  MUFU.EX2 R210, R4 ;  /* 0x0000000400d27308 */ /* 0x0002a20000000800 */
[----:B------:R-:W-:-:S04]  /*6070*/  IMAD.MOV.U32 R75, RZ, RZ, R5 ;  /* 0x000000ffff4b7224 */ /* 0x000fc800078e0005 */
[----:B------:R-:W-:Y:S01]  /*6080*/  HMMA.16816.F32 R24, R8, R72, RZ ;  /* 0x000000480818723c */ /* 0x000fe200000018ff */
[----:B------:R-:W-:Y:S01]  /*6090*/  IMAD.MOV.U32 R72, RZ, RZ, R223 ;  /* 0x000000ffff487224 */ /* 0x000fe200078e00df */
[----:B------:R-:W-:-:S06]  /*60a0*/  MOV R73, R7 ;  /* 0x0000000700497202 */ /* 0x000fcc0000000f00 */
[----:B------:R-:W-:Y:S01]  /*60b0*/  HMMA.16816.F32 R48, R8, R102, RZ ;  /* 0x000000660830723c */ /* 0x000fe200000018ff */
[----:B-1----:R-:W-:Y:S01]  /*60c0*/  FFMA.FTZ R4, R30, UR18, -R0 ;  /* 0x000000121e047c23 */ /* 0x002fe20008010800 */
[----:B--2---:R-:W-:-:S03]  /*60d0*/  F2FP.F16.F32.PACK_AB R5, R210, R222 ;  /* 0x000000ded205723e */ /* 0x004fc600000000ff */
[----:B------:R1:W-:Y:S03]  /*60e0*/  MUFU.EX2 R252, R4 ;  /* 0x0000000400fc7308 */ /* 0x0003e60000000800 */
[C---:B------:R-:W-:Y:S08]  /*60f0*/  HMMA.16816.F32 R28, R8.reuse, R70, RZ ;  /* 0x00000046081c723c */ /* 0x040ff000000018ff */
[----:B------:R-:W-:Y:S01]  /*6100*/  HMMA.16816.F32 R56, R8, R126, RZ ;  /* 0x0000007e0838723c */ /* 0x000fe200000018ff */
[----:B-1----:R-:W-:-:S07]  /*6110*/  FFMA.FTZ R4, R38, UR18, -R0 ;  /* 0x0000001226047c23 */ /* 0x002fce0008010800 */
[----:B------:R-:W-:Y:S01]  /*6120*/  HMMA.16816.F32 R60, R8, R130, RZ ;  /* 0x00000082083c723c */ /* 0x000fe200000018ff */
[----:B------:R-:W-:Y:S01]  /*6130*/  MOV R131, R221 ;  /* 0x000000dd00837202 */ /* 0x000fe20000000f00 */
[----:B------:R1:W2:Y:S01]  /*6140*/  MUFU.EX2 R223, R4 ;  /* 0x0000000400df7308 */ /* 0x0002a20000000800 */
[----:B------:R-:W-:-:S05]  /*6150*/  MOV R130, R170 ;  /* 0x000000aa00827202 */ /* 0x000fca0000000f00 */
[C---:B------:R-:W-:Y:S08]  /*6160*/  HMMA.16816.F32 R36, R8.reuse, R122, RZ ;  /* 0x0000007a0824723c */ /* 0x040ff000000018ff */
[----:B------:R-:W-:Y:S01]  /*6170*/  HMMA.16816.F32 R68, R8, R146, RZ ;  /* 0x000000920844723c */ /* 0x000fe200000018ff */
[----:B------:R-:W-:Y:S02]  /*6180*/  IMAD.MOV.U32 R146, RZ, RZ, R165 ;  /* 0x000000ffff927224 */ /* 0x000fe400078e00a5 */
[----:B------:R-:W-:Y:S01]  /*6190*/  IMAD.MOV.U32 R147, RZ, RZ, R164 ;  /* 0x000000ffff937224 */ /* 0x000fe200078e00a4 */
[----:B-1----:R-:W-:-:S02]  /*61a0*/  F2FP.F16.F32.PACK_AB R4, R14, R211 ;  /* 0x000000d30e04723e */ /* 0x002fc400000000ff */
[----:B--2---:R-:W-:Y:S02]  /*61b0*/  F2FP.F16.F32.PACK_AB R7, R223, R252 ;  /* 0x000000fcdf07723e */ /* 0x004fe400000000ff */
[----:B------:R-:W-:Y:S08]  /*61c0*/  HMMA.16816.F32 R64, R8, R138, RZ ;  /* 0x0000008a0840723c */ /* 0x000ff000000018ff */
[C---:B------:R-:W-:Y:S08]  /*61d0*/  HMMA.16816.F32 R160, R4.reuse, R52, R32 ;  /* 0x0000003404a0723c */ /* 0x040ff00000001820 */
[----:B------:R-:W-:Y:S08]  /*61e0*/  HMMA.16816.F32 R152, R4, R54, R28 ;  /* 0x000000360498723c */ /* 0x000ff0000000181c */
[C---:B------:R-:W-:Y:S08]  /*61f0*/  HMMA.16816.F32 R52, R8.reuse, R100, RZ ;  /* 0x000000640834723c */ /* 0x040ff000000018ff */
[----:B------:R-:W-:Y:S08]  /*6200*/  HMMA.16816.F32 R32, R8, R124, RZ ;  /* 0x0000007c0820723c */ /* 0x000ff000000018ff */
[C---:B------:R-:W-:Y:S08]  /*6210*/  HMMA.16816.F32 R112, R4.reuse, R44, R24 ;  /* 0x0000002c0470723c */ /* 0x040ff00000001818 */
[----:B------:R-:W-:Y:S08]  /*6220*/  HMMA.16816.F32 R148, R4, R46, R20 ;  /* 0x0000002e0494723c */ /* 0x000ff00000001814 */
[C---:B------:R-:W-:Y:S08]  /*6230*/  HMMA.16816.F32 R44, R8.reuse, R120, RZ ;  /* 0x00000078082c723c */ /* 0x040ff000000018ff */
[----:B------:R-:W-:Y:S01]  /*6240*/  HMMA.16816.F32 R28, R8, R128, RZ ;  /* 0x00000080081c723c */ /* 0x000fe200000018ff */
[----:B------:R-:W-:Y:S01]  /*6250*/  IMAD.MOV.U32 R129, RZ, RZ, R210 ;  /* 0x000000ffff817224 */ /* 0x000fe200078e00d2 */
[----:B------:R-:W-:-:S06]  /*6260*/  MOV R128, R211 ;  /* 0x000000d300807202 */ /* 0x000fcc0000000f00 */
[----:B------:R-:W-:Y:S01]  /*6270*/  HMMA.16816.F32 R24, R8, R144, RZ ;  /* 0x000000900818723c */ /* 0x000fe200000018ff */
[----:B------:R-:W-:Y:S02]  /*6280*/  MOV R144, R13 ;  /* 0x0000000d00907202 */ /* 0x000fe40000000f00 */
[----:B------:R-:W-:Y:S02]  /*6290*/  MOV R13, R208 ;  /* 0x000000d0000d7202 */ /* 0x000fe40000000f00 */
[----:B------:R-:W-:-:S03]  /*62a0*/  MOV R145, R166 ;  /* 0x000000a600917202 */ /* 0x000fc60000000f00 */
[----:B------:R-:W-:Y:S01]  /*62b0*/  HMMA.16816.F32 R20, R8, R136, RZ ;  /* 0x000000880814723c */ /* 0x000fe200000018ff */
[----:B------:R-:W-:-:S07]  /*62c0*/  FFMA.FTZ R8, R141, UR18, -R2 ;  /* 0x000000128d087c23 */ /* 0x000fce0008010802 */
[----:B------:R-:W-:Y:S01]  /*62d0*/  HMMA.16816.F32 R116, R4, R88, R52 ;  /* 0x000000580474723c */ /* 0x000fe20000001834 */
[----:B------:R-:W-:Y:S01]  /*62e0*/  MOV R55, R74 ;  /* 0x0000004a00377202 */ /* 0x000fe20000000f00 */
[----:B------:R-:W-:Y:S01]  /*62f0*/  IMAD.MOV.U32 R54, RZ, RZ, R75 ;  /* 0x000000ffff367224 */ /* 0x000fe200078e004b */
[----:B------:R-:W-:Y:S01]  /*6300*/  MOV R52, R73 ;  /* 0x0000004900347202 */ /* 0x000fe20000000f00 */
[----:B------:R-:W-:-:S04]  /*6310*/  IMAD.MOV.U32 R53, RZ, RZ, R72 ;  /* 0x000000ffff357224 */ /* 0x000fc800078e0048 */
[C---:B------:R-:W-:Y:S01]  /*6320*/  HMMA.16816.F32 R72, R4.reuse, R92, R32 ;  /* 0x0000005c0448723c */ /* 0x040fe20000001820 */
[----:B------:R-:W-:Y:S01]  /*6330*/  MOV R92, R214 ;  /* 0x000000d6005c7202 */ /* 0x000fe20000000f00 */
[----:B------:R-:W-:Y:S01]  /*6340*/  IMAD.MOV.U32 R93, RZ, RZ, R215 ;  /* 0x000000ffff5d7224 */ /* 0x000fe200078e00d7 */
[----:B------:R1:W-:Y:S01]  /*6350*/  MUFU.EX2 R214, R8 ;  /* 0x0000000800d67308 */ /* 0x0003e20000000800 */
[----:B------:R-:W-:Y:S02]  /*6360*/  IMAD.MOV.U32 R32, RZ, RZ, R220 ;  /* 0x000000ffff207224 */ /* 0x000fe400078e00dc */
[----:B------:R-:W-:Y:S02]  /*6370*/  IMAD.MOV.U32 R34, RZ, RZ, R76 ;  /* 0x000000ffff227224 */ /* 0x000fe400078e004c */
[----:B------:R-:W-:Y:S01]  /*6380*/  HMMA.16816.F32 R100, R4, R84, R44 ;  /* 0x000000540464723c */ /* 0x000fe2000000182c */
[----:B------:R-:W-:Y:S01]  /*6390*/  MOV R47, R77 ;  /* 0x0000004d002f7202 */ /* 0x000fe20000000f00 */
[----:B------:R-:W-:-:S02]  /*63a0*/  IMAD.MOV.U32 R46, RZ, RZ, R78 ;  /* 0x000000ffff2e7224 */ /* 0x000fc400078e004e */
[----:B------:R-:W-:Y:S02]  /*63b0*/  IMAD.MOV.U32 R45, RZ, RZ, R79 ;  /* 0x000000ffff2d7224 */ /* 0x000fe400078e004f */
[----:B------:R-:W-:Y:S02]  /*63c0*/  IMAD.MOV.U32 R35, RZ, RZ, R15 ;  /* 0x000000ffff237224 */ /* 0x000fe400078e000f */
[C---:B------:R-:W-:Y:S01]  /*63d0*/  HMMA.16816.F32 R76, R4.reuse, R96, R28 ;  /* 0x00000060044c723c */ /* 0x040fe2000000181c */
[----:B------:R-:W-:Y:S02]  /*63e0*/  IMAD.MOV.U32 R28, RZ, RZ, R212 ;  /* 0x000000ffff1c7224 */ /* 0x000fe400078e00d4 */
[----:B------:R-:W-:Y:S02]  /*63f0*/  IMAD.MOV.U32 R29, RZ, RZ, R213 ;  /* 0x000000ffff1d7224 */ /* 0x000fe400078e00d5 */
[----:B-1----:R-:W-:Y:S01]  /*6400*/  FFMA.FTZ R8, R83, UR18, -R2 ;  /* 0x0000001253087c23 */ /* 0x002fe20008010802 */
[----:B------:R-:W-:Y:S01]  /*6410*/  IMAD.MOV.U32 R15, RZ, RZ, R209 ;  /* 0x000000ffff0f7224 */ /* 0x000fe200078e00d1 */
[----:B------:R-:W-:Y:S01]  /*6420*/  MOV R83, R52 ;  /* 0x0000003400537202 */ /* 0x000fe20000000f00 */
[----:B------:R-:W-:Y:S01]  /*6430*/  IMAD.MOV.U32 R31, RZ, RZ, R168 ;  /* 0x000000ffff1f7224 */ /* 0x000fe200078e00a8 */
[----:B------:R1:W-:Y:S01]  /*6440*/  MUFU.EX2 R215, R8 ;  /* 0x0000000800d77308 */ /* 0x0003e20000000800 */
[----:B------:R-:W-:Y:S01]  /*6450*/  HMMA.16816.F32 R120, R4, R104, R24 ;  /* 0x000000680478723c */ /* 0x000fe20000001818 */
[----:B------:R-:W-:Y:S01]  /*6460*/  IMAD.MOV.U32 R105, RZ, RZ, R28 ;  /* 0x000000ffff697224 */ /* 0x000fe200078e001c */
[----:B------:R-:W-:Y:S01]  /*6470*/  MOV R104, R29 ;  /* 0x0000001d00687202 */ /* 0x000fe20000000f00 */
[----:B------:R-:W-:Y:S01]  /*6480*/  IMAD.MOV.U32 R33, RZ, RZ, R171 ;  /* 0x000000ffff217224 */ /* 0x000fe200078e00ab */
[----:B------:R-:W-:Y:S01]  /*6490*/  LDSM.16.MT88.4 R24, [R80+0xd000] ;  /* 0x00d000005018783b */ /* 0x000fe20000004200 */
[----:B------:R-:W-:-:S02]  /*64a0*/  IMAD.MOV.U32 R30, RZ, RZ, R167 ;  /* 0x000000ffff1e7224 */ /* 0x000fc400078e00a7 */
[----:B------:R-:W-:Y:S01]  /*64b0*/  IMAD.MOV.U32 R96, RZ, RZ, R53 ;  /* 0x000000ffff607224 */ /* 0x000fe200078e0035 */
[C---:B------:R-:W-:Y:S01]  /*64c0*/  HMMA.16816.F32 R124, R4.reuse, R108, R20 ;  /* 0x0000006c047c723c */ /* 0x040fe20000001814 */
[----:B------:R-:W-:Y:S01]  /*64d0*/  IMAD.MOV.U32 R108, RZ, RZ, R93 ;  /* 0x000000ffff6c7224 */ /* 0x000fe200078e005d */
[----:B------:R-:W2:Y:S01]  /*64e0*/  LDSM.16.MT88.4 R20, [R80+0xf000] ;  /* 0x00f000005014783b */ /* 0x000ea20000004200 */
[----:B------:R-:W-:Y:S01]  /*64f0*/  MOV R109, R92 ;  /* 0x0000005c006d7202 */ /* 0x000fe20000000f00 */
[----:B------:R-:W-:Y:S02]  /*6500*/  IMAD.MOV.U32 R97, RZ, RZ, R35 ;  /* 0x000000ffff617224 */ /* 0x000fe400078e0023 */
[----:B------:R-:W-:Y:S02]  /*6510*/  IMAD.MOV.U32 R44, RZ, RZ, R169 ;  /* 0x000000ffff2c7224 */ /* 0x000fe400078e00a9 */
[----:B-1----:R-:W-:Y:S01]  /*6520*/  FFMA.FTZ R8, R82, UR18, -R2 ;  /* 0x0000001252087c23 */ /* 0x002fe20008010802 */
[----:B------:R-:W-:Y:S01]  /*6530*/  HMMA.16816.F32 R88, R4, R90, R48 ;  /* 0x0000005a0458723c */ /* 0x000fe20000001830 */
[----:B------:R-:W-:-:S02]  /*6540*/  IMAD.MOV.U32 R82, RZ, RZ, R248 ;  /* 0x000000ffff527224 */ /* 0x000fc400078e00f8 */
[----:B------:R1:W-:Y:S05]  /*6550*/  MUFU.EX2 R220, R8 ;  /* 0x0000000800dc7308 */ /* 0x0003ea0000000800 */
[C---:B------:R-:W-:Y:S08]  /*6560*/  HMMA.16816.F32 R84, R4.reuse, R86, R36 ;  /* 0x000000560454723c */ /* 0x040ff00000001824 */
[----:B------:R-:W-:Y:S01]  /*6570*/  HMMA.16816.F32 R56, R4, R94, R56 ;  /* 0x0000005e0438723c */ /* 0x000fe20000001838 */
[----:B-1----:R-:W-:Y:S01]  /*6580*/  FFMA.FTZ R8, R81, UR18, -R2 ;  /* 0x0000001251087c23 */ /* 0x002fe20008010802 */
[----:B------:R-:W-:-:S03]  /*6590*/  MOV R81, R249 ;  /* 0x000000f900517202 */ /* 0x000fc60000000f00 */
[----:B------:R1:W3:Y:S03]  /*65a0*/  MUFU.EX2 R221, R8 ;  /* 0x0000000800dd7308 */ /* 0x0002e60000000800 */
[C---:B------:R-:W-:Y:S08]  /*65b0*/  HMMA.16816.F32 R60, R4.reuse, R98, R60 ;  /* 0x00000062043c723c */ /* 0x040ff0000000183c */
[----:B------:R-:W-:Y:S01]  /*65c0*/  HMMA.16816.F32 R68, R4, R106, R68 ;  /* 0x0000006a0444723c */ /* 0x000fe20000001844 */
[----:B------:R-:W-:-:S02]  /*65d0*/  IMAD.MOV.U32 R107, RZ, RZ, R31 ;  /* 0x000000ffff6b7224 */ /* 0x000fc400078e001f */
[----:B------:R-:W-:Y:S02]  /*65e0*/  IMAD.MOV.U32 R106, RZ, RZ, R30 ;  /* 0x000000ffff6a7224 */ /* 0x000fe400078e001e */
[----:B------:R-:W4:Y:S01]  /*65f0*/  LDSM.16.MT88.4 R28, [R140+0x1000] ;  /* 0x001000008c1c783b */ /* 0x000f220000004200 */
[----:B-1----:R-:W-:Y:S02]  /*6600*/  FFMA.FTZ R8, R173, UR18, -R0 ;  /* 0x00000012ad087c23 */ /* 0x002fe40008010800 */
[----:B------:R-:W-:Y:S01]  /*6610*/  HMMA.16816.F32 R64, R4, R110, R64 ;  /* 0x0000006e0440723c */ /* 0x000fe20000001840 */
[----:B------:R-:W-:Y:S01]  /*6620*/  FFMA.FTZ R4, R180, UR18, -R3 ;  /* 0x00000012b4047c23 */ /* 0x000fe20008010803 */
[----:B------:R-:W-:Y:S01]  /*6630*/  IMAD.MOV.U32 R173, RZ, RZ, R250 ;  /* 0x000000ffffad7224 */ /* 0x000fe200078e00fa */
[----:B------:R1:W-:Y:S01]  /*6640*/  MUFU.EX2 R210, R8 ;  /* 0x0000000800d27308 */ /* 0x0003e20000000800 */
[----:B------:R-:W-:Y:S01]  /*6650*/  IMAD.MOV.U32 R180, RZ, RZ, R106 ;  /* 0x000000ffffb47224 */ /* 0x000fe200078e006a */
[----:B---3--:R-:W-:Y:S01]  /*6660*/  F2FP.F16.F32.PACK_AB R10, R221, R220 ;  /* 0x000000dcdd0a723e */ /* 0x008fe200000000ff */
[----:B-1----:R-:W-:Y:S01]  /*6670*/  FFMA.FTZ R8, R172, UR18, -R0 ;  /* 0x00000012ac087c23 */ /* 0x002fe20008010800 */
[----:B------:R-:W-:-:S04]  /*6680*/  IMAD.MOV.U32 R172, RZ, RZ, R251 ;  /* 0x000000ffffac7224 */ /* 0x000fc800078e00fb */
[----:B------:R1:W3:Y:S02]  /*6690*/  MUFU.EX2 R211, R8 ;  /* 0x0000000800d37308 */ /* 0x0002e40000000800 */
[----:B-1----:R-:W-:Y:S01]  /*66a0*/  FFMA.FTZ R8, R43, UR18, -R0 ;  /* 0x000000122b087c23 */ /* 0x002fe20008010800 */
[----:B---3--:R-:W-:-:S05]  /*66b0*/  F2FP.F16.F32.PACK_AB R9, R211, R210 ;  /* 0x000000d2d309723e */ /* 0x008fca00000000ff */
[----:B------:R1:W-:Y:S08]  /*66c0*/  MUFU.EX2 R43, R4 ;  /* 0x00000004002b7308 */ /* 0x0003f00000000800 */
[----:B------:R3:W-:Y:S01]  /*66d0*/  MUFU.EX2 R212, R8 ;  /* 0x0000000800d47308 */ /* 0x0007e20000000800 */
[----:B-1----:R-:W-:Y:S01]  /*66e0*/  FFMA.FTZ R4, R181, UR18, -R3 ;  /* 0x00000012b5047c23 */ /* 0x002fe20008010803 */
[----:B------:R-:W-:-:S06]  /*66f0*/  MOV R181, R107 ;  /* 0x0000006b00b57202 */ /* 0x000fcc0000000f00 */
[----:B------:R1:W-:Y:S01]  /*6700*/  MUFU.EX2 R136, R4 ;  /* 0x0000000400887308 */ /* 0x0003e20000000800 */
[----:B---3--:R-:W-:Y:S01]  /*6710*/  FFMA.FTZ R8, R41, UR18, -R0 ;  /* 0x0000001229087c23 */ /* 0x008fe20008010800 */
[----:B------:R-:W-:-:S06]  /*6720*/  MOV R41, R55 ;  /* 0x0000003700297202 */ /* 0x000fcc0000000f00 */
[----:B------:R3:W2:Y:S01]  /*6730*/  MUFU.EX2 R213, R8 ;  /* 0x0000000800d57308 */ /* 0x0006a20000000800 */
[----:B-1----:R-:W-:-:S07]  /*6740*/  FFMA.FTZ R4, R178, UR18, -R3 ;  /* 0x00000012b2047c23 */ /* 0x002fce0008010803 */
[----:B------:R-:W1:Y:S01]  /*6750*/  MUFU.EX2 R137, R4 ;  /* 0x0000000400897308 */ /* 0x000e620000000800 */
[----:B---3--:R-:W-:Y:S01]  /*6760*/  FFMA.FTZ R8, R175, UR18, -R12 ;  /* 0x00000012af087c23 */ /* 0x008fe2000801080c */
[----:B------:R-:W-:Y:S01]  /*6770*/  IMAD.MOV.U32 R175, RZ, RZ, R54 ;  /* 0x000000ffffaf7224 */ /* 0x000fe200078e0036 */
[----:B--2---:R-:W-:-:S05]  /*6780*/  F2FP.F16.F32.PACK_AB R11, R213, R212 ;  /* 0x000000d4d50b723e */ /* 0x004fca00000000ff */
[----:B------:R2:W-:Y:S01]  /*6790*/  MUFU.EX2 R208, R8 ;  /* 0x0000000800d07308 */ /* 0x0005e20000000800 */
[----:B-1----:R-:W-:Y:S01]  /*67a0*/  F2FP.F16.F32.PACK_AB R7, R137, R136 ;  /* 0x000000888907723e */ /* 0x002fe200000000ff */
[----:B--2---:R-:W-:Y:S01]  /*67b0*/  FFMA.FTZ R8, R174, UR18, -R12 ;  /* 0x00000012ae087c23 */ /* 0x004fe2000801080c */
[----:B------:R-:W-:-:S05]  /*67c0*/  IMAD.MOV.U32 R174, RZ, RZ, R34 ;  /* 0x000000ffffae7224 */ /* 0x000fca00078e0022 */
[----:B------:R1:W2:Y:S01]  /*67d0*/  MUFU.EX2 R209, R8 ;  /* 0x0000000800d17308 */ /* 0x0002a20000000800 */
[----:B------:R-:W-:Y:S02]  /*67e0*/  MOV R107, R174 ;  /* 0x000000ae006b7202 */ /* 0x000fe40000000f00 */
[----:B------:R-:W-:Y:S02]  /*67f0*/  MOV R174, R172 ;  /* 0x000000ac00ae7202 */ /* 0x000fe40000000f00 */
[----:B------:R-:W-:Y:S02]  /*6800*/  MOV R172, R82 ;  /* 0x0000005200ac7202 */ /* 0x000fe40000000f00 */
[----:B------:R-:W-:Y:S02]  /*6810*/  MOV R82, R104 ;  /* 0x0000006800527202 */ /* 0x000fe40000000f00 */
[----:B------:R-:W-:Y:S01]  /*6820*/  MOV R104, R129 ;  /* 0x0000008100687202 */ /* 0x000fe20000000f00 */
[----:B-1----:R-:W-:Y:S01]  /*6830*/  FFMA.FTZ R8, R176, UR18, -R12 ;  /* 0x00000012b0087c23 */ /* 0x002fe2000801080c */
[----:B------:R-:W-:-:S02]  /*6840*/  MOV R176, R33 ;  /* 0x0000002100b07202 */ /* 0x000fc40000000f00 */
[----:B--2---:R-:W-:Y:S01]  /*6850*/  F2FP.F16.F32.PACK_AB R4, R209, R208 ;  /* 0x000000d0d104723e */ /* 0x004fe200000000ff */
[----:B------:R1:W-:Y:S02]  /*6860*/  MUFU.EX2 R141, R8 ;  /* 0x00000008008d7308 */ /* 0x0003e40000000800 */
[----:B------:R-:W-:Y:S02]  /*6870*/  IMAD.MOV.U32 R106, RZ, RZ, R176 ;  /* 0x000000ffff6a7224 */ /* 0x000fe400078e00b0 */
[----:B------:R-:W-:Y:S02]  /*6880*/  IMAD.MOV.U32 R176, RZ, RZ, R41 ;  /* 0x000000ffffb07224 */ /* 0x000fe400078e0029 */
[----:B------:R-:W-:Y:S02]  /*6890*/  IMAD.MOV.U32 R41, RZ, RZ, R81 ;  /* 0x000000ffff297224 */ /* 0x000fe400078e0051 */
[----:B-1----:R-:W-:Y:S01]  /*68a0*/  FFMA.FTZ R8, R177, UR18, -R12 ;  /* 0x00000012b1087c23 */ /* 0x002fe2000801080c */
[----:B------:R-:W-:Y:S01]  /*68b0*/  IMAD.MOV.U32 R177, RZ, RZ, R32 ;  /* 0x000000ffffb17224 */ /* 0x000fe200078e0020 */
[----:B------:R-:W-:Y:S01]  /*68c0*/  MOV R110, R106 ;  /* 0x0000006a006e7202 */ /* 0x000fe20000000f00 */
[----:B------:R-:W-:Y:S01]  /*68d0*/  IMAD.MOV.U32 R81, RZ, RZ, R109 ;  /* 0x000000ffff517224 */ /* 0x000fe200078e006d */
[----:B------:R1:W2:Y:S01]  /*68e0*/  MUFU.EX2 R139, R8 ;  /* 0x00000008008b7308 */ /* 0x0002a20000000800 */
[----:B------:R-:W-:Y:S01]  /*68f0*/  IMAD.MOV.U32 R109, RZ, RZ, R128 ;  /* 0x000000ffff6d7224 */ /* 0x000fe200078e0080 */
[----:B------:R-:W-:Y:S01]  /*6900*/  MOV R106, R176 ;  /* 0x000000b0006a7202 */ /* 0x000fe20000000f00 */
[----:B------:R-:W-:Y:S01]  /*6910*/  IMAD.MOV.U32 R128, RZ, RZ, R14 ;  /* 0x000000ffff807224 */ /* 0x000fe200078e000e */
[----:B------:R-:W3:Y:S01]  /*6920*/  LDSM.16.MT88.4 R32, [R142+0xf000] ;  /* 0x00f000008e20783b */ /* 0x000ee20000004200 */
[----:B-1----:R-:W-:Y:S01]  /*6930*/  FFMA.FTZ R8, R179, UR18, -R3 ;  /* 0x00000012b3087c23 */ /* 0x002fe20008010803 */
[----:B------:R-:W-:Y:S01]  /*6940*/  IMAD.MOV.U32 R179, RZ, RZ, R177 ;  /* 0x000000ffffb37224 */ /* 0x000fe200078e00b1 */
[----:B--2---:R-:W-:Y:S01]  /*6950*/  F2FP.F16.F32.PACK_AB R6, R139, R141 ;  /* 0x0000008d8b06723e */ /* 0x004fe200000000ff */
[----:B------:R-:W-:Y:S01]  /*6960*/  IMAD.MOV.U32 R177, RZ, RZ, R175 ;  /* 0x000000ffffb17224 */ /* 0x000fe200078e00af */
[----:B------:R-:W1:Y:S01]  /*6970*/  MUFU.EX2 R138, R8 ;  /* 0x00000008008a7308 */ /* 0x000e620000000800 */
[----:B------:R-:W-:-:S02]  /*6980*/  IMAD.MOV.U32 R175, RZ, RZ, R173 ;  /* 0x000000ffffaf7224 */ /* 0x000fc400078e00ad */
[----:B------:R-:W-:Y:S02]  /*6990*/  IMAD.MOV.U32 R173, RZ, RZ, R108 ;  /* 0x000000ffffad7224 */ /* 0x000fe400078e006c */
[----:B------:R-:W-:Y:S02]  /*69a0*/  IMAD.MOV.U32 R108, RZ, RZ, R105 ;  /* 0x000000ffff6c7224 */ /* 0x000fe400078e0069 */
[----:B------:R-:W-:Y:S01]  /*69b0*/  IMAD.MOV.U32 R105, RZ, RZ, R15 ;  /* 0x000000ffff697224 */ /* 0x000fe200078e000f */
[----:B------:R-:W-:Y:S02]  /*69c0*/  MOV R15, R190 ;  /* 0x000000be000f7202 */ /* 0x000fe40000000f00 */
[----:B------:R-:W2:Y:S04]  /*69d0*/  LDL.LU R190, [R1+0xd8] ;  /* 0x0000d80001be7983 */ /* 0x000ea80000300800 */
[----:B------:R-:W4:Y:S01]  /*69e0*/  LDL.LU R129, [R1+0x4c] ;  /* 0x00004c0001817983 */ /* 0x000f220000300800 */
[----:B-1----:R-:W-:Y:S01]  /*69f0*/  F2FP.F16.F32.PACK_AB R5, R43, R138 ;  /* 0x0000008a2b05723e */ /* 0x002fe200000000ff */
[----:B------:R-:W-:Y:S01]  /*6a00*/  IMAD.MOV.U32 R111, RZ, RZ, R107 ;  /* 0x000000ffff6f7224 */ /* 0x000fe200078e006b */
[----:B------:R-:W-:Y:S01]  /*6a10*/  MOV R176, R41 ;  /* 0x0000002900b07202 */ /* 0x000fe20000000f00 */
[----:B------:R-:W-:Y:S01]  /*6a20*/  IMAD.MOV.U32 R14, RZ, RZ, R189 ;  /* 0x000000ffff0e7224 */ /* 0x000fe200078e00bd */
[----:B------:R-:W-:Y:S01]  /*6a30*/  F2FP.F16.F32.PACK_AB R8, R215, R214 ;  /* 0x000000d6d708723e */ /* 0x000fe200000000ff */
[----:B------:R-:W-:Y:S01]  /*6a40*/  IMAD.MOV.U32 R107, RZ, RZ, R174 ;  /* 0x000000ffff6b7224 */ /* 0x000fe200078e00ae */
[----:B------:R-:W2:Y:S01]  /*6a50*/  LDL.LU R189, [R1+0xd4] ;  /* 0x0000d40001bd7983 */ /* 0x000ea20000300800 */
[----:B------:R-:W-:Y:S01]  /*6a60*/  HMMA.16816.F32 R52, R4, R20, R224 ;  /* 0x000000140434723c */ /* 0x000fe200000018e0 */
[----:B------:R-:W-:-:S02]  /*6a70*/  IMAD.MOV.U32 R224, RZ, RZ, R179 ;  /* 0x000000ffffe07224 */ /* 0x000fc400078e00b3 */
        /* <DEDUP_REMOVED lines=8> */
[----:B------:R-:W-:Y:S02]  /*6b00*/  IMAD.MOV.U32 R177, RZ, RZ, R175 ;  /* 0x000000ffffb17224 */ /* 0x000fe400078e00af */
[----:B------:R-:W-:-:S02]  /*6b10*/  IMAD.MOV.U32 R175, RZ, RZ, R173 ;  /* 0x000000ffffaf7224 */ /* 0x000fc400078e00ad */
[----:B------:R-:W-:Y:S01]  /*6b20*/  IMAD.MOV.U32 R173, RZ, RZ, R108 ;  /* 0x000000ffffad7224 */ /* 0x000fe200078e006c */
[----:B------:R-:W-:Y:S01]  /*6b30*/  HMMA.16816.F32 R164, R4, R24, R196 ;  /* 0x0000001804a4723c */ /* 0x000fe200000018c4 */
[----:B------:R-:W-:Y:S02]  /*6b40*/  IMAD.MOV.U32 R128, RZ, RZ, R14 ;  /* 0x000000ffff807224 */ /* 0x000fe400078e000e */
[----:B------:R-:W-:Y:S02]  /*6b50*/  IMAD.MOV.U32 R108, RZ, RZ, R105 ;  /* 0x000000ffff6c7224 */ /* 0x000fe400078e0069 */
[----:B------:R-:W-:-:S03]  /*6b60*/  IMAD.MOV.U32 R226, RZ, RZ, R174 ;  /* 0x000000ffffe27224 */ /* 0x000fc600078e00ae */
[----:B------:R-:W-:Y:S03]  /*6b70*/  HMMA.16816.F32 R92, R4, R22, R216 ;  /* 0x00000016045c723c */ /* 0x000fe600000018d8 */
[----:B------:R-:W-:Y:S01]  /*6b80*/  IMAD.MOV.U32 R113, RZ, RZ, R36 ;  /* 0x000000ffff717224 */ /* 0x000fe200078e0024 */
[----:B------:R-:W-:Y:S01]  /*6b90*/  MOV R99, R38 ;  /* 0x0000002600637202 */ /* 0x000fe20000000f00 */
[----:B------:R-:W-:Y:S02]  /*6ba0*/  IMAD.MOV.U32 R112, RZ, RZ, R37 ;  /* 0x000000ffff707224 */ /* 0x000fe400078e0025 */
[----:B------:R-:W-:Y:S01]  /*6bb0*/  IMAD.MOV.U32 R98, RZ, RZ, R39 ;  /* 0x000000ffff627224 */ /* 0x000fe200078e0027 */
[----:B------:R-:W-:Y:S08]  /*6bc0*/  HMMA.16816.F32 R160, R8, R24, R160 ;  /* 0x0000001808a0723c */ /* 0x000ff000000018a0 */
[-C--:B------:R-:W-:Y:S08]  /*6bd0*/  HMMA.16816.F32 R168, R4, R26.reuse, R184 ;  /* 0x0000001a04a8723c */ /* 0x080ff000000018b8 */
[C---:B------:R-:W-:Y:S08]  /*6be0*/  HMMA.16816.F32 R48, R8.reuse, R26, R152 ;  /* 0x0000001a0830723c */ /* 0x040ff00000001898 */
[----:B------:R-:W-:Y:S01]  /*6bf0*/  HMMA.16816.F32 R248, R8, R22, R148 ;  /* 0x0000001608f8723c */ /* 0x000fe20000001894 */
[----:B----4-:R-:W-:Y:S01]  /*6c00*/  IMAD.MOV.U32 R104, RZ, RZ, R129 ;  /* 0x000000ffff687224 */ /* 0x010fe200078e0081 */
[----:B------:R-:W-:-:S06]  /*6c10*/  MOV R129, R191 ;  /* 0x000000bf00817202 */ /* 0x000fcc0000000f00 */
[----:B------:R-:W-:Y:S01]  /*6c20*/  HMMA.16816.F32 R196, R4, R28, R244 ;  /* 0x0000001c04c4723c */ /* 0x000fe200000018f4 */
[----:B------:R-:W4:Y:S04]  /*6c30*/  LDL.LU R191, [R1+0xd0] ;  /* 0x0000d00001bf7983 */ /* 0x000f280000300800 */
[----:B------:R-:W2:Y:S04]  /*6c40*/  LDL.LU R14, [R1+0x74] ;  /* 0x00007400010e7983 */ /* 0x000ea80000300800 */
[----:B------:R-:W4:Y:S01]  /*6c50*/  LDL.LU R105, [R1+0x68] ;  /* 0x0000680001697983 */ /* 0x000f220000300800 */
[----:B------:R-:W-:Y:S01]  /*6c60*/  MOV R227, R175 ;  /* 0x000000af00e37202 */ /* 0x000fe20000000f00 */
[----:B------:R-:W-:Y:S01]  /*6c70*/  IMAD.MOV.U32 R175, RZ, RZ, R173 ;  /* 0x000000ffffaf7224 */ /* 0x000fe200078e00ad */
[----:B------:R-:W-:Y:S01]  /*6c80*/  MOV R245, R104 ;  /* 0x0000006800f57202 */ /* 0x000fe20000000f00 */
[----:B------:R-:W-:Y:S01]  /*6c90*/  IMAD.MOV.U32 R217, RZ, RZ, R106 ;  /* 0x000000ffffd97224 */ /* 0x000fe200078e006a */
[----:B------:R-:W1:Y:S01]  /*6ca0*/  LDSM.16.MT88.4 R24, [R142+0xd000] ;  /* 0x00d000008e18783b */ /* 0x000e620000004200 */
[----:B------:R-:W-:-:S02]  /*6cb0*/  IMAD.MOV.U32 R218, RZ, RZ, R107 ;  /* 0x000000ffffda7224 */ /* 0x000fc400078e006b */
[----:B------:R-:W-:Y:S01]  /*6cc0*/  IMAD.MOV.U32 R174, RZ, RZ, R81 ;  /* 0x000000ffffae7224 */ /* 0x000fe200078e0051 */
[----:B------:R-:W1:Y:S01]  /*6cd0*/  LDSM.16.MT88.4 R20, [R40+0x1000] ;  /* 0x001000002814783b */ /* 0x000e620000004200 */
[----:B------:R-:W-:-:S03]  /*6ce0*/  IMAD.MOV.U32 R81, RZ, RZ, R44 ;  /* 0x000000ffff517224 */ /* 0x000fc600078e002c */
[----:B------:R-:W1:Y:S01]  /*6cf0*/  LDSM.16.MT88.4 R36, [R40+0x3000] ;  /* 0x003000002824783b */ /* 0x000e620000004200 */
[----:B------:R-:W-:Y:S02]  /*6d00*/  MOV R216, R179 ;  /* 0x000000b300d87202 */ /* 0x000fe40000000f00 */
[----:B------:R-:W-:Y:S01]  /*6d10*/  MOV R219, R177 ;  /* 0x000000b100db7202 */ /* 0x000fe20000000f00 */
[----:B------:R-:W-:Y:S02]  /*6d20*/  IMAD.MOV.U32 R247, RZ, RZ, R110 ;  /* 0x000000fffff77224 */ /* 0x000fe400078e006e */
[----:B------:R-:W-:Y:S01]  /*6d30*/  IMAD.MOV.U32 R244, RZ, RZ, R109 ;  /* 0x000000fffff47224 */ /* 0x000fe200078e006d */
[----:B------:R-:W-:Y:S01]  /*6d40*/  HMMA.16816.F32 R200, R4, R30, R200 ;  /* 0x0000001e04c8723c */ /* 0x000fe200000018c8 */
[----:B------:R-:W-:Y:S02]  /*6d50*/  IMAD.MOV.U32 R246, RZ, RZ, R111 ;  /* 0x000000fffff67224 */ /* 0x000fe400078e006f */
[----:B------:R-:W-:-:S02]  /*6d60*/  IMAD.MOV.U32 R225, RZ, RZ, R176 ;  /* 0x000000ffffe17224 */ /* 0x000fc400078e00b0 */
[----:B------:R-:W-:-:S03]  /*6d70*/  IMAD.MOV.U32 R114, RZ, RZ, R108 ;  /* 0x000000ffff727224 */ /* 0x000fc600078e006c */
[----:B---3--:R-:W-:Y:S01]  /*6d80*/  HMMA.16816.F32 R108, R4, R34, R204 ;  /* 0x00000022046c723c */ /* 0x008fe200000018cc */
[----:B------:R-:W-:-:S07]  /*6d90*/  MOV R204, R244 ;  /* 0x000000f400cc7202 */ /* 0x000fce0000000f00 */
[C---:B-1----:R-:W-:Y:S08]  /*6da0*/  HMMA.16816.F32 R144, R4.reuse, R24, R144 ;  /* 0x000000180490723c */ /* 0x042ff00000001890 */
[C---:B------:R-:W-:Y:S08]  /*6db0*/  HMMA.16816.F32 R180, R4.reuse, R20, R180 ;  /* 0x0000001404b4723c */ /* 0x040ff000000018b4 */
[C---:B------:R-:W-:Y:S08]  /*6dc0*/  HMMA.16816.F32 R148, R4.reuse, R36, R236 ;  /* 0x000000240494723c */ /* 0x040ff000000018ec */
[C---:B------:R-:W-:Y:S08]  /*6dd0*/  HMMA.16816.F32 R152, R4.reuse, R26, R232 ;  /* 0x0000001a0498723c */ /* 0x040ff000000018e8 */
[C---:B------:R-:W-:Y:S08]  /*6de0*/  HMMA.16816.F32 R184, R4.reuse, R22, R228 ;  /* 0x0000001604b8723c */ /* 0x040ff000000018e4 */
[----:B------:R-:W-:Y:S01]  /*6df0*/  HMMA.16816.F32 R176, R4, R38, R156 ;  /* 0x0000002604b0723c */ /* 0x000fe2000000189c */
[----:B------:R-:W-:Y:S01]  /*6e00*/  IMAD.MOV.U32 R159, RZ, RZ, R245 ;  /* 0x000000ffff9f7224 */ /* 0x000fe200078e00f5 */
[----:B------:R-:W-:Y:S01]  /*6e10*/  MOV R157, R247 ;  /* 0x000000f7009d7202 */ /* 0x000fe20000000f00 */
[----:B------:R-:W-:-:S05]  /*6e20*/  IMAD.MOV.U32 R156, RZ, RZ, R246 ;  /* 0x000000ffff9c7224 */ /* 0x000fca00078e00f6 */
[C---:B------:R-:W-:Y:S08]  /*6e30*/  HMMA.16816.F32 R244, R8.reuse, R28, R72 ;  /* 0x0000001c08f4723c */ /* 0x040ff00000001848 */
[----:B------:R-:W-:Y:S01]  /*6e40*/  HMMA.16816.F32 R228, R8, R24, R116 ;  /* 0x0000001808e4723c */ /* 0x000fe20000001874 */
[----:B------:R-:W-:Y:S01]  /*6e50*/  IMAD.MOV.U32 R118, RZ, RZ, R41 ;  /* 0x000000ffff767224 */ /* 0x000fe200078e0029 */
[----:B------:R-:W-:Y:S01]  /*6e60*/  MOV R119, R42 ;  /* 0x0000002a00777202 */ /* 0x000fe20000000f00 */
[----:B------:R-:W-:Y:S01]  /*6e70*/  IMAD.MOV.U32 R158, RZ, RZ, R224 ;  /* 0x000000ffff9e7224 */ /* 0x000fe200078e00e0 */
[----:B------:R-:W-:-:S02]  /*6e80*/  MOV R115, R82 ;  /* 0x0000005200737202 */ /* 0x000fc40000000f00 */
[----:B------:R-:W3:Y:S01]  /*6e90*/  LDL.LU R82, [R1+0x7c] ;  /* 0x00007c0001527983 */ /* 0x000ee20000300800 */
[----:B----4-:R-:W-:Y:S02]  /*6ea0*/  IMAD.MOV.U32 R173, RZ, RZ, R105 ;  /* 0x000000ffffad7224 */ /* 0x010fe400078e0069 */
[----:B------:R-:W-:Y:S01]  /*6eb0*/  HMMA.16816.F32 R104, R4, R32, R240 ;  /* 0x000000200468723c */ /* 0x000fe200000018f0 */
[----:B------:R-:W-:Y:S01]  /*6ec0*/  MOV R241, R45 ;  /* 0x0000002d00f17202 */ /* 0x000fe20000000f00 */
[----:B------:R-:W-:Y:S02]  /*6ed0*/  IMAD.MOV.U32 R242, RZ, RZ, R46 ;  /* 0x000000fffff27224 */ /* 0x000fe400078e002e */
[----:B------:R-:W-:Y:S02]  /*6ee0*/  IMAD.MOV.U32 R243, RZ, RZ, R47 ;  /* 0x000000fffff37224 */ /* 0x000fe400078e002f */
[----:B------:R-:W1:Y:S01]  /*6ef0*/  LDSM.16.MT88.4 R44, [R140+0x3000] ;  /* 0x003000008c2c783b */ /* 0x000e620000004200 */
[----:B------:R-:W-:-:S02]  /*6f00*/  IMAD.MOV.U32 R206, RZ, RZ, R242 ;  /* 0x000000ffffce7224 */ /* 0x000fc400078e00f2 */
[----:B------:R-:W-:Y:S01]  /*6f10*/  IMAD.MOV.U32 R205, RZ, RZ, R243 ;  /* 0x000000ffffcd7224 */ /* 0x000fe200078e00f3 */
[----:B------:R-:W-:Y:S01]  /*6f20*/  MOV R207, R241 ;  /* 0x000000f100cf7202 */ /* 0x000fe20000000f00 */
[C---:B-1----:R-:W-:Y:S08]  /*6f30*/  HMMA.16816.F32 R216, R4.reuse, R44, R216 ;  /* 0x0000002c04d8723c */ /* 0x042ff000000018d8 */
[----:B------:R-:W-:Y:S01]  /*6f40*/  HMMA.16816.F32 R192, R4, R46, R192 ;  /* 0x0000002e04c0723c */ /* 0x000fe200000018c0 */
[----:B------:R-:W-:-:S04]  /*6f50*/  FFMA.FTZ R4, R191, UR18, -R2 ;  /* 0x00000012bf047c23 */ /* 0x000fc80008010802 */
[----:B------:R2:W-:Y:S01]  /*6f60*/  MUFU.EX2 R28, R4 ;  /* 0x00000004001c7308 */ /* 0x0005e20000000800 */
[----:B------:R-:W-:Y:S01]  /*6f70*/  IMAD.MOV.U32 R5, RZ, RZ, R225 ;  /* 0x000000ffff057224 */ /* 0x000fe200078e00e1 */
[----:B------:R-:W-:Y:S01]  /*6f80*/  MOV R6, R226 ;  /* 0x000000e200067202 */ /* 0x000fe20000000f00 */
[----:B------:R-:W-:Y:S02]  /*6f90*/  IMAD.MOV.U32 R7, RZ, RZ, R227 ;  /* 0x000000ffff077224 */ /* 0x000fe400078e00e3 */
[----:B--2---:R-:W-:-:S04]  /*6fa0*/  FFMA.FTZ R4, R190, UR18, -R2 ;  /* 0x00000012be047c23 */ /* 0x004fc80008010802 */
[----:B------:R1:W-:Y:S02]  /*6fb0*/  MUFU.EX2 R41, R4 ;  /* 0x0000000400297308 */ /* 0x0003e40000000800 */
[--C-:B-1----:R-:W-:Y:S01]  /*6fc0*/  FFMA.FTZ R4, R189, UR18, -R2.reuse ;  /* 0x00000012bd047c23 */ /* 0x102fe20008010802 */
[----:B------:R-:W-:Y:S01]  /*6fd0*/  FFMA.FTZ R2, R188, UR18, -R2 ;  /* 0x00000012bc027c23 */ /* 0x000fe20008010802 */
[----:B------:R-:W-:Y:S01]  /*6fe0*/  HMMA.16816.F32 R224, R8, R26, R88 ;  /* 0x0000001a08e0723c */ /* 0x000fe20000001858 */
[----:B------:R-:W-:Y:S03]  /*6ff0*/  LDSM.16.MT88.4 R188, [R40+0x1800] ;  /* 0x0018000028bc783b */ /* 0x000fe60000004200 */
[----:B------:R1:W-:Y:S02]  /*7000*/  MUFU.EX2 R29, R2 ;  /* 0x00000002001d7308 */ /* 0x0003e40000000800 */
[----:B-1----:R-:W-:Y:S01]  /*7010*/  FFMA.FTZ R2, R118, UR18, -R0 ;  /* 0x0000001276027c23 */ /* 0x002fe20008010800 */
[----:B------:R-:W-:-:S02]  /*7020*/  IMAD.MOV.U32 R118, RZ, RZ, R119 ;  /* 0x000000ffff767224 */ /* 0x000fc400078e0077 */
[----:B------:R-:W-:Y:S01]  /*7030*/  IMAD.MOV.U32 R119, RZ, RZ, R5 ;  /* 0x000000ffff777224 */ /* 0x000fe200078e0005 */
[----:B------:R-:W-:Y:S01]  /*7040*/  MOV R5, R6 ;  /* 0x0000000600057202 */ /* 0x000fe20000000f00 */
[----:B------:R-:W-:Y:S01]  /*7050*/  IMAD.MOV.U32 R6, RZ, RZ, R7 ;  /* 0x000000ffff067224 */ /* 0x000fe200078e0007 */
[----:B------:R1:W-:Y:S01]  /*7060*/  MUFU.EX2 R24, R2 ;  /* 0x0000000200187308 */ /* 0x0003e20000000800 */
[----:B------:R-:W-:Y:S01]  /*7070*/  IMAD.MOV.U32 R7, RZ, RZ, R156 ;  /* 0x000000ffff077224 */ /* 0x000fe200078e009c */
[----:B------:R-:W-:Y:S01]  /*7080*/  MOV R156, R157 ;  /* 0x0000009d009c7202 */ /* 0x000fe20000000f00 */
[----:B------:R-:W-:Y:S02]  /*7090*/  IMAD.MOV.U32 R157, RZ, RZ, R158 ;  /* 0x000000ffff9d7224 */ /* 0x000fe400078e009e */
[----:B------:R-:W-:Y:S01]  /*70a0*/  IMAD.MOV.U32 R158, RZ, RZ, R159 ;  /* 0x000000ffff9e7224 */ /* 0x000fe200078e009f */
[----:B------:R-:W-:Y:S01]  /*70b0*/  MOV R159, R204 ;  /* 0x000000cc009f7202 */ /* 0x000fe20000000f00 */
[----:B------:R-:W-:-:S02]  /*70c0*/  IMAD.MOV.U32 R204, RZ, RZ, R205 ;  /* 0x000000ffffcc7224 */ /* 0x000fc400078e00cd */
[----:B------:R-:W-:Y:S01]  /*70d0*/  IMAD.MOV.U32 R205, RZ, RZ, R206 ;  /* 0x000000ffffcd7224 */ /* 0x000fe200078e00ce */
[----:B------:R-:W-:Y:S01]  /*70e0*/  MOV R206, R207 ;  /* 0x000000cf00ce7202 */ /* 0x000fe20000000f00 */
[----:B-1----:R-:W-:Y:S01]  /*70f0*/  FFMA.FTZ R2, R118, UR18, -R0 ;  /* 0x0000001276027c23 */ /* 0x002fe20008010800 */
[----:B------:R-:W-:Y:S02]  /*7100*/  IMAD.MOV.U32 R118, RZ, RZ, R119 ;  /* 0x000000ffff767224 */ /* 0x000fe400078e0077 */
[----:B------:R-:W-:Y:S01]  /*7110*/  IMAD.MOV.U32 R119, RZ, RZ, R5 ;  /* 0x000000ffff777224 */ /* 0x000fe200078e0005 */
[----:B------:R-:W-:Y:S01]  /*7120*/  MOV R5, R6 ;  /* 0x0000000600057202 */ /* 0x000fe20000000f00 */
[----:B------:R-:W-:Y:S02]  /*7130*/  IMAD.MOV.U32 R6, RZ, RZ, R7 ;  /* 0x000000ffff067224 */ /* 0x000fe400078e0007 */
[----:B------:R-:W-:Y:S01]  /*7140*/  IMAD.MOV.U32 R7, RZ, RZ, R156 ;  /* 0x000000ffff077224 */ /* 0x000fe200078e009c */
[----:B------:R-:W-:Y:S01]  /*7150*/  MOV R156, R157 ;  /* 0x0000009d009c7202 */ /* 0x000fe20000000f00 */
[----:B------:R-:W-:-:S02]  /*7160*/  IMAD.MOV.U32 R207, RZ, RZ, R114 ;  /* 0x000000ffffcf7224 */ /* 0x000fc400078e0072 */
[----:B------:R-:W-:Y:S02]  /*7170*/  IMAD.MOV.U32 R157, RZ, RZ, R158 ;  /* 0x000000ffff9d7224 */ /* 0x000fe400078e009e */
[----:B------:R-:W-:Y:S01]  /*7180*/  IMAD.MOV.U32 R114, RZ, RZ, R115 ;  /* 0x000000ffff727224 */ /* 0x000fe200078e0073 */
[----:B------:R-:W-:Y:S01]  /*7190*/  MOV R115, R174 ;  /* 0x000000ae00737202 */ /* 0x000fe20000000f00 */
[----:B------:R-:W-:Y:S01]  /*71a0*/  IMAD.MOV.U32 R158, RZ, RZ, R159 ;  /* 0x000000ffff9e7224 */ /* 0x000fe200078e009f */
[----:B------:R-:W-:Y:S01]  /*71b0*/  MOV R159, R204 ;  /* 0x000000cc009f7202 */ /* 0x000fe20000000f00 */
[----:B------:R-:W-:Y:S02]  /*71c0*/  IMAD.MOV.U32 R174, RZ, RZ, R175 ;  /* 0x000000ffffae7224 */ /* 0x000fe400078e00af */
[----:B------:R-:W-:Y:S02]  /*71d0*/  IMAD.MOV.U32 R204, RZ, RZ, R205 ;  /* 0x000000ffffcc7224 */ /* 0x000fe400078e00cd */
[----:B------:R-:W-:Y:S01]  /*71e0*/  IMAD.MOV.U32 R175, RZ, RZ, R172 ;  /* 0x000000ffffaf7224 */ /* 0x000fe200078e00ac */
[----:B------:R-:W-:Y:S01]  /*71f0*/  MOV R172, R132 ;  /* 0x0000008400ac7202 */ /* 0x000fe20000000f00 */
[----:B------:R-:W-:Y:S01]  /*7200*/  IMAD.MOV.U32 R205, RZ, RZ, R206 ;  /* 0x000000ffffcd7224 */ /* 0x000fe200078e00ce */
[----:B------:R-:W-:Y:S01]  /*7210*/  MOV R206, R207 ;  /* 0x000000cf00ce7202 */ /* 0x000fe20000000f00 */
[----:B------:R-:W-:Y:S01]  /*7220*/  IMAD.MOV.U32 R207, RZ, RZ, R114 ;  /* 0x000000ffffcf7224 */ /* 0x000fe200078e0072 */
[----:B------:R-:W2:Y:S01]  /*7230*/  LDL.LU R132, [R1+0xcc] ;  /* 0x0000cc0001847983 */ /* 0x000ea20000300800 */
[----:B------:R-:W-:Y:S01]  /*7240*/  IMAD.MOV.U32 R114, RZ, RZ, R115 ;  /* 0x000000ffff727224 */ /* 0x000fe200078e0073 */
[----:B------:R-:W-:Y:S01]  /*7250*/  MOV R115, R174 ;  /* 0x000000ae00737202 */ /* 0x000fe20000000f00 */
[----:B------:R-:W-:-:S02]  /*7260*/  IMAD.MOV.U32 R174, RZ, RZ, R175 ;  /* 0x000000ffffae7224 */ /* 0x000fc400078e00af */
[----:B------:R-:W-:Y:S01]  /*7270*/  IMAD.MOV.U32 R175, RZ, RZ, R172 ;  /* 0x000000ffffaf7224 */ /* 0x000fe200078e00ac */
[----:B------:R-:W-:Y:S02]  /*7280*/  MOV R172, R173 ;  /* 0x000000ad00ac7202 */ /* 0x000fe40000000f00 */
[----:B------:R-:W4:Y:S01]  /*7290*/  LDL.LU R173, [R1+0x78] ;  /* 0x0000780001ad7983 */ /* 0x000f220000300800 */
        /* <DEDUP_REMOVED lines=8> */
[----:B------:R-:W-:Y:S01]  /*7320*/  FFMA.FTZ R0, R118, UR18, -R0 ;  /* 0x0000001276007c23 */ /* 0x000fe20008010800 */
        /* <DEDUP_REMOVED lines=22> */
[----:B------:R-:W-:Y:S01]  /*7490*/  MOV R118, R119 ;  /* 0x0000007700767202 */ /* 0x000fe20000000f00 */
        /* <DEDUP_REMOVED lines=21> */
[----:B----4-:R-:W-:Y:S01]  /*75f0*/  MOV R172, R173 ;  /* 0x000000ad00ac7202 */ /* 0x010fe20000000f00 */
[----:B------:R-:W-:Y:S01]  /*7600*/  IMAD.MOV.U32 R173, RZ, RZ, R81 ;  /* 0x000000ffffad7224 */ /* 0x000fe200078e0051 */
[----:B------:R-:W-:Y:S02]  /*7610*/  MOV R81, R17 ;  /* 0x0000001100517202 */ /* 0x000fe40000000f00 */
[----:B------:R1:W5:Y:S01]  /*7620*/  LDL.LU R17, [R1+0xc8] ;  /* 0x0000c80001117983 */ /* 0x0003620000300800 */
[----:B------:R-:W-:Y:S01]  /*7630*/  IMAD.MOV.U32 R175, RZ, RZ, R172 ;  /* 0x000000ffffaf7224 */ /* 0x000fe200078e00ac */
[----:B------:R-:W-:Y:S01]  /*7640*/  MOV R172, R173 ;  /* 0x000000ad00ac7202 */ /* 0x000fe20000000f00 */
[----:B------:R-:W-:Y:S01]  /*7650*/  IMAD.MOV.U32 R173, RZ, RZ, R81 ;  /* 0x000000ffffad7224 */ /* 0x000fe200078e0051 */
[----:B---3--:R-:W-:Y:S01]  /*7660*/  MOV R81, R82 ;  /* 0x0000005200517202 */ /* 0x008fe20000000f00 */
[----:B------:R-:W-:Y:S02]  /*7670*/  IMAD.MOV.U32 R82, RZ, RZ, R16 ;  /* 0x000000ffff527224 */ /* 0x000fe400078e0010 */
[----:B------:R-:W-:Y:S01]  /*7680*/  IMAD.MOV.U32 R174, RZ, RZ, R175 ;  /* 0x000000ffffae7224 */ /* 0x000fe200078e00af */
[----:B------:R-:W-:Y:S01]  /*7690*/  MOV R175, R172 ;  /* 0x000000ac00af7202 */ /* 0x000fe20000000f00 */
[----:B------:R-:W-:Y:S01]  /*76a0*/  IMAD.MOV.U32 R172, RZ, RZ, R173 ;  /* 0x000000ffffac7224 */ /* 0x000fe200078e00ad */
[----:B------:R-:W-:Y:S01]  /*76b0*/  MOV R173, R81 ;  /* 0x0000005100ad7202 */ /* 0x000fe20000000f00 */
[----:B------:R-:W-:Y:S01]  /*76c0*/  IMAD.MOV.U32 R81, RZ, RZ, R82 ;  /* 0x000000ffff517224 */ /* 0x000fe200078e0052 */
[----:B------:R-:W-:Y:S01]  /*76d0*/  MOV R82, R83 ;  /* 0x0000005300527202 */ /* 0x000fe20000000f00 */
[----:B------:R-:W-:Y:S01]  /*76e0*/  IMAD.MOV.U32 R83, RZ, RZ, R96 ;  /* 0x000000ffff537224 */ /* 0x000fe200078e0060 */
[----:B------:R1:W5:Y:S01]  /*76f0*/  LDL.LU R16, [R1+0xc4] ;  /* 0x0000c40001107983 */ /* 0x0003620000300800 */
[----:B------:R-:W-:-:S03]  /*7700*/  MOV R96, R18 ;  /* 0x0000001200607202 */ /* 0x000fc60000000f00 */
[----:B------:R-:W3:Y:S01]  /*7710*/  LDL.LU R18, [R1+0xc0] ;  /* 0x0000c00001127983 */ /* 0x000ee20000300800 */
[C---:B------:R-:W-:Y:S01]  /*7720*/  HMMA.16816.F32 R240, R8.reuse, R20, R100 ;  /* 0x0000001408f0723c */ /* 0x040fe20000001864 */
[----:B------:R4:W-:Y:S07]  /*7730*/  MUFU.EX2 R20, R0 ;  /* 0x0000000000147308 */ /* 0x0009ee0000000800 */
[----:B------:R-:W-:Y:S01]  /*7740*/  HMMA.16816.F32 R232, R8, R22, R84 ;  /* 0x0000001608e8723c */ /* 0x000fe20000001854 */
[----:B----4-:R-:W-:Y:S01]  /*7750*/  FFMA.FTZ R0, R118, UR18, -R12 ;  /* 0x0000001276007c23 */ /* 0x010fe2000801080c */
[----:B------:R-:W-:Y:S01]  /*7760*/  IMAD.MOV.U32 R118, RZ, RZ, R119 ;  /* 0x000000ffff767224 */ /* 0x000fe200078e0077 */
[----:B------:R-:W-:Y:S01]  /*7770*/  MOV R119, R5 ;  /* 0x0000000500777202 */ /* 0x000fe20000000f00 */
[----:B------:R-:W-:Y:S01]  /*7780*/  IMAD.MOV.U32 R5, RZ, RZ, R6 ;  /* 0x000000ffff057224 */ /* 0x000fe200078e0006 */
[----:B------:R-:W-:Y:S01]  /*7790*/  MOV R6, R7 ;  /* 0x0000000700067202 */ /* 0x000fe20000000f00 */
[----:B------:R-:W-:Y:S01]  /*77a0*/  IMAD.MOV.U32 R7, RZ, RZ, R156 ;  /* 0x000000ffff077224 */ /* 0x000fe200078e009c */
        /* <DEDUP_REMOVED lines=10> */
[----:B----4-:R-:W-:Y:S01]  /*7850*/  FFMA.FTZ R0, R118, UR18, -R12 ;  /* 0x0000001276007c23 */ /* 0x010fe2000801080c */
        /* <DEDUP_REMOVED lines=50> */
[----:B------:R-:W-:Y:S01]  /*7b80*/  MUFU.EX2 R42, R4 ;  /* 0x00000004002a7308 */ /* 0x000fe20000000800 */
[----:B------:R-:W-:Y:S01]  /*7b90*/  MOV R83, R96 ;  /* 0x0000006000537202 */ /* 0x000fe20000000f00 */
[----:B------:R-:W-:Y:S01]  /*7ba0*/  IMAD.MOV.U32 R96, RZ, RZ, R97 ;  /* 0x000000ffff607224 */ /* 0x000fe200078e0061 */
[----:B------:R-:W-:Y:S01]  /*7bb0*/  MOV R5, R7 ;  /* 0x0000000700057202 */ /* 0x000fe20000000f00 */
[----:B------:R-:W-:Y:S01]  /*7bc0*/  IMAD.MOV.U32 R206, RZ, RZ, R175 ;  /* 0x000000ffffce7224 */ /* 0x000fe200078e00af */
[----:B------:R-:W-:-:S03]  /*7bd0*/  MOV R205, R174 ;  /* 0x000000ae00cd7202 */ /* 0x000fc60000000f00 */
[----:B------:R-:W4:Y:S01]  /*7be0*/  MUFU.EX2 R27, R2 ;  /* 0x00000002001b7308 */ /* 0x000f220000000800 */
        /* <DEDUP_REMOVED lines=19> */
[----:B------:R2:W1:Y:S01]  /*7d20*/  MUFU.EX2 R21, R0 ;  /* 0x0000000000157308 */ /* 0x0004620000000800 */
[----:B------:R-:W-:Y:S01]  /*7d30*/  MOV R114, R115 ;  /* 0x0000007300727202 */ /* 0x000fe20000000f00 */
[----:B------:R-:W1:Y:S01]  /*7d40*/  LDSM.16.MT88.4 R172, [R80+0xd800] ;  /* 0x00d8000050ac783b */ /* 0x000e620000004200 */
[----:B------:R-:W-:-:S02]  /*7d50*/  MOV R115, R82 ;  /* 0x0000005200737202 */ /* 0x000fc40000000f00 */
[----:B------:R-:W-:Y:S01]  /*7d60*/  MOV R82, R96 ;  /* 0x0000006000527202 */ /* 0x000fe20000000f00 */
[----:B------:R-:W-:Y:S01]  /*7d70*/  HMMA.16816.F32 R100, R8, R36, R120 ;  /* 0x000000240864723c */ /* 0x000fe20000001878 */
[----:B------:R-:W-:-:S07]  /*7d80*/  MOV R96, R130 ;  /* 0x0000008200607202 */ /* 0x000fce0000000f00 */
[----:B------:R-:W-:Y:S01]  /*7d90*/  HMMA.16816.F32 R64, R8, R46, R64 ;  /* 0x0000002e0840723c */ /* 0x000fe20000001840 */
[----:B------:R-:W-:-:S07]  /*7da0*/  MOV R130, R128 ;  /* 0x0000008000827202 */ /* 0x000fce0000000f00 */
[C---:B------:R-:W-:Y:S01]  /*7db0*/  HMMA.16816.F32 R236, R8.reuse, R30, R56 ;  /* 0x0000001e08ec723c */ /* 0x040fe20000001838 */
[----:B--2---:R-:W-:Y:S01]  /*7dc0*/  FFMA.FTZ R0, R90, UR18, -R3 ;  /* 0x000000125a007c23 */ /* 0x004fe20008010803 */
[----:B------:R-:W-:Y:S01]  /*7dd0*/  IMAD.MOV.U32 R90, RZ, RZ, R116 ;  /* 0x000000ffff5a7224 */ /* 0x000fe200078e0074 */
[----:B------:R-:W-:Y:S01]  /*7de0*/  MOV R128, R14 ;  /* 0x0000000e00807202 */ /* 0x000fe20000000f00 */
[----:B------:R-:W-:Y:S01]  /*7df0*/  IMAD.MOV.U32 R116, RZ, RZ, R118 ;  /* 0x000000ffff747224 */ /* 0x000fe200078e0076 */
[----:B------:R2:W-:Y:S01]  /*7e00*/  MUFU.EX2 R14, R0 ;  /* 0x00000000000e7308 */ /* 0x0005e20000000800 */
[----:B------:R-:W-:Y:S01]  /*7e10*/  IMAD.MOV.U32 R118, RZ, RZ, R6 ;  /* 0x000000ffff767224 */ /* 0x000fe200078e0006 */
[----:B------:R-:W-:Y:S01]  /*7e20*/  MOV R88, R91 ;  /* 0x0000005b00587202 */ /* 0x000fe20000000f00 */
[----:B------:R-:W-:Y:S01]  /*7e30*/  HMMA.16816.F32 R60, R8, R34, R60 ;  /* 0x00000022083c723c */ /* 0x000fe2000000183c */
[----:B------:R-:W-:Y:S01]  /*7e40*/  IMAD.MOV.U32 R86, RZ, RZ, R99 ;  /* 0x000000ffff567224 */ /* 0x000fe200078e0063 */
[----:B------:R-:W-:Y:S01]  /*7e50*/  MOV R87, R98 ;  /* 0x0000006200577202 */ /* 0x000fe20000000f00 */
[----:B------:R-:W-:Y:S01]  /*7e60*/  IMAD.MOV.U32 R84, RZ, RZ, R113 ;  /* 0x000000ffff547224 */ /* 0x000fe200078e0071 */
[----:B------:R-:W-:Y:S01]  /*7e70*/  MOV R85, R112 ;  /* 0x0000007000557202 */ /* 0x000fe20000000f00 */
[----:B------:R1:W5:Y:S01]  /*7e80*/  LDL.LU R143, [R1+0xbc] ;  /* 0x0000bc00018f7983 */ /* 0x0003620000300800 */
[----:B--2---:R-:W-:Y:S01]  /*7e90*/  FFMA.FTZ R0, R89, UR18, -R3 ;  /* 0x0000001259007c23 */ /* 0x004fe20008010803 */
[----:B------:R-:W-:Y:S01]  /*7ea0*/  IMAD.MOV.U32 R89, RZ, RZ, R116 ;  /* 0x000000ffff597224 */ /* 0x000fe200078e0074 */
[----:B------:R-:W-:Y:S01]  /*7eb0*/  MOV R91, R117 ;  /* 0x00000075005b7202 */ /* 0x000fe20000000f00 */
[----:B------:R-:W-:-:S02]  /*7ec0*/  IMAD.MOV.U32 R116, RZ, RZ, R118 ;  /* 0x000000ffff747224 */ /* 0x000fc400078e0076 */
[----:B------:R-:W-:Y:S01]  /*7ed0*/  IMAD.MOV.U32 R131, RZ, RZ, R19 ;  /* 0x000000ffff837224 */ /* 0x000fe200078e0013 */
[C---:B------:R-:W-:Y:S01]  /*7ee0*/  HMMA.16816.F32 R36, R8.reuse, R38, R68 ;  /* 0x000000260824723c */ /* 0x040fe20000001844 */
[----:B------:R-:W-:Y:S01]  /*7ef0*/  IMAD.MOV.U32 R118, RZ, RZ, R15 ;  /* 0x000000ffff767224 */ /* 0x000fe200078e000f */
[----:B------:R2:W5:Y:S01]  /*7f00*/  LDL.LU R135, [R1+0xb8] ;  /* 0x0000b80001877983 */ /* 0x0005620000300800 */
[----:B------:R4:W1:Y:S01]  /*7f10*/  MUFU.EX2 R15, R0 ;  /* 0x00000000000f7308 */ /* 0x0008620000000800 */
[----:B------:R-:W-:Y:S01]  /*7f20*/  IMAD.MOV.U32 R6, RZ, RZ, R156 ;  /* 0x000000ffff067224 */ /* 0x000fe200078e009c */
[----:B------:R-:W-:Y:S01]  /*7f30*/  MOV R117, R119 ;  /* 0x0000007700757202 */ /* 0x000fe20000000f00 */
[----:B------:R-:W-:Y:S01]  /*7f40*/  IMAD.MOV.U32 R71, RZ, RZ, R91 ;  /* 0x000000ffff477224 */ /* 0x000fe200078e005b */
[----:B------:R-:W-:Y:S01]  /*7f50*/  MOV R69, R118 ;  /* 0x0000007600457202 */ /* 0x000fe20000000f00 */
[----:B------:R-:W-:Y:S01]  /*7f60*/  HMMA.16816.F32 R56, R8, R32, R76 ;  /* 0x000000200838723c */ /* 0x000fe2000000184c */
[----:B------:R-:W-:Y:S01]  /*7f70*/  IMAD.MOV.U32 R46, RZ, RZ, R5 ;  /* 0x000000ffff2e7224 */ /* 0x000fe200078e0005 */
[----:B------:R2:W5:Y:S01]  /*7f80*/  LDL.LU R19, [R1+0xb4] ;  /* 0x0000b40001137983 */ /* 0x0005620000300800 */
[----:B----4-:R-:W-:Y:S01]  /*7f90*/  FFMA.FTZ R0, R88, UR18, -R3 ;  /* 0x0000001258007c23 */ /* 0x010fe20008010803 */
[----:B------:R-:W-:Y:S01]  /*7fa0*/  IMAD.MOV.U32 R88, RZ, RZ, R89 ;  /* 0x000000ffff587224 */ /* 0x000fe200078e0059 */
[----:B------:R-:W-:-:S03]  /*7fb0*/  MOV R89, R13 ;  /* 0x0000000d00597202 */ /* 0x000fc60000000f00 */
[----:B------:R-:W-:Y:S01]  /*7fc0*/  FFMA.FTZ R3, R88, UR18, -R3 ;  /* 0x0000001258037c23 */ /* 0x000fe20008010803 */
[----:B------:R-:W-:Y:S01]  /*7fd0*/  MUFU.EX2 R13, R0 ;  /* 0x00000000000d7308 */ /* 0x000fe20000000800 */
[----:B------:R-:W-:-:S07]  /*7fe0*/  IMAD.MOV.U32 R156, RZ, RZ, R81 ;  /* 0x000000ffff9c7224 */ /* 0x000fce00078e0051 */
[----:B------:R-:W4:Y:S01]  /*7ff0*/  MUFU.EX2 R12, R3 ;  /* 0x00000003000c7308 */ /* 0x000f220000000800 */
[----:B------:R-:W-:Y:S01]  /*8000*/  IMAD.MOV.U32 R81, RZ, RZ, R83 ;  /* 0x000000ffff517224 */ /* 0x000fe200078e0053 */
[----:B------:R-:W-:Y:S01]  /*8010*/  MOV R119, R132 ;  /* 0x0000008400777202 */ /* 0x000fe20000000f00 */
[----:B------:R-:W-:Y:S01]  /*8020*/  IMAD.MOV.U32 R83, RZ, RZ, R97 ;  /* 0x000000ffff537224 */ /* 0x000fe200078e0061 */
[----:B------:R-:W-:Y:S01]  /*8030*/  MOV R91, R116 ;  /* 0x00000074005b7202 */ /* 0x000fe20000000f00 */
[----:B------:R-:W-:Y:S02]  /*8040*/  IMAD.MOV.U32 R97, RZ, RZ, R131 ;  /* 0x000000ffff617224 */ /* 0x000fe400078e0083 */
        /* <DEDUP_REMOVED lines=11> */
[----:B------:R-:W-:-:S02]  /*8100*/  IMAD.MOV.U32 R9, RZ, RZ, R115 ;  /* 0x000000ffff097224 */ /* 0x000fc400078e0073 */
[----:B------:R-:W-:Y:S01]  /*8110*/  IMAD.MOV.U32 R82, RZ, RZ, R96 ;  /* 0x000000ffff527224 */ /* 0x000fe200078e0060 */
[----:B------:R-:W-:Y:S01]  /*8120*/  F2FP.F16.F32.PACK_AB R131, R25, R27 ;  /* 0x0000001b1983723e */ /* 0x000fe200000000ff */
[----:B------:R-:W-:Y:S01]  /*8130*/  IMAD.MOV.U32 R96, RZ, RZ, R130 ;  /* 0x000000ffff607224 */ /* 0x000fe200078e0082 */
[----:B------:R-:W-:Y:S01]  /*8140*/  F2FP.F16.F32.PACK_AB R130, R29, R42 ;  /* 0x0000002a1d82723e */ /* 0x000fe200000000ff */
[----:B------:R-:W-:Y:S01]  /*8150*/  IMAD.MOV.U32 R7, RZ, RZ, R128 ;  /* 0x000000ffff077224 */ /* 0x000fe200078e0080 */
[----:B------:R-:W-:Y:S02]  /*8160*/  F2FP.F16.F32.PACK_AB R128, R41, R28 ;  /* 0x0000001c2980723e */ /* 0x000fe400000000ff */
[----:B------:R-:W-:Y:S02]  /*8170*/  F2FP.F16.F32.PACK_AB R124, R22, R20 ;  /* 0x00000014167c723e */ /* 0x000fe400000000ff */
[----:B-1----:R-:W-:Y:S02]  /*8180*/  F2FP.F16.F32.PACK_AB R126, R21, R23 ;  /* 0x00000017157e723e */ /* 0x002fe400000000ff */
[----:B------:R-:W-:-:S02]  /*8190*/  F2FP.F16.F32.PACK_AB R125, R15, R14 ;  /* 0x0000000e0f7d723e */ /* 0x000fc400000000ff */
[----:B----4-:R-:W-:Y:S01]  /*81a0*/  F2FP.F16.F32.PACK_AB R127, R12, R13 ;  /* 0x0000000d0c7f723e */ /* 0x010fe200000000ff */
[----:B------:R-:W-:Y:S01]  /*81b0*/  IMAD.MOV.U32 R35, RZ, RZ, R97 ;  /* 0x000000ffff237224 */ /* 0x000fe200078e0061 */
[----:B------:R-:W-:Y:S01]  /*81c0*/  MOV R32, R96 ;  /* 0x0000006000207202 */ /* 0x000fe20000000f00 */
[----:B------:R-:W-:Y:S01]  /*81d0*/  IMAD.MOV.U32 R31, RZ, RZ, R81 ;  /* 0x000000ffff1f7224 */ /* 0x000fe200078e0051 */
[----:B------:R-:W-:Y:S01]  /*81e0*/  MOV R34, R156 ;  /* 0x0000009c00227202 */ /* 0x000fe20000000f00 */
[----:B------:R-:W-:Y:S01]  /*81f0*/  IMAD.MOV.U32 R33, RZ, RZ, R83 ;  /* 0x000000ffff217224 */ /* 0x000fe200078e0053 */
[----:B------:R-:W-:Y:S01]  /*8200*/  MOV R30, R82 ;  /* 0x00000052001e7202 */ /* 0x000fe20000000f00 */
[----:B------:R-:W-:Y:S01]  /*8210*/  HMMA.16816.F32 R164, R124, R172, R164 ;  /* 0x000000ac7ca4723c */ /* 0x000fe200000018a4 */
[----:B------:R-:W-:Y:S01]  /*8220*/  LDSM.16.MT88.4 R96, [R80+0xf800] ;  /* 0x00f800005060783b */ /* 0x000fe20000004200 */
[----:B------:R-:W-:-:S03]  /*8230*/  MOV R0, R114 ;  /* 0x0000007200007202 */ /* 0x000fc60000000f00 */
[----:B------:R-:W1:Y:S03]  /*8240*/  LDSM.16.MT88.4 R80, [R142+0xf800] ;  /* 0x00f800008e50783b */ /* 0x000e660000004200 */
[C---:B------:R-:W-:Y:S01]  /*8250*/  HMMA.16816.F32 R168, R124.reuse, R174, R168 ;  /* 0x000000ae7ca8723c */ /* 0x040fe200000018a8 */
[----:B------:R-:W-:Y:S01]  /*8260*/  MOV R11, R6 ;  /* 0x00000006000b7202 */ /* 0x000fe20000000f00 */
[----:B---3--:R-:W-:Y:S01]  /*8270*/  IMAD.MOV.U32 R129, RZ, RZ, R18 ;  /* 0x000000ffff817224 */ /* 0x008fe200078e0012 */
[----:B------:R-:W-:Y:S01]  /*8280*/  MOV R3, R206 ;  /* 0x000000ce00037202 */ /* 0x000fe20000000f00 */
[----:B------:R-:W-:Y:S02]  /*8290*/  IMAD.MOV.U32 R2, RZ, RZ, R205 ;  /* 0x000000ffff027224 */ /* 0x000fe400078e00cd */
[----:B------:R-:W-:Y:S01]  /*82a0*/  IMAD.MOV.U32 R8, RZ, RZ, R207 ;  /* 0x000000ffff087224 */ /* 0x000fe200078e00cf */
[----:B------:R-:W-:Y:S01]  /*82b0*/  MOV R115, R129 ;  /* 0x0000008100737202 */ /* 0x000fe20000000f00 */
[----:B------:R-:W-:Y:S01]  /*82c0*/  IMAD.MOV.U32 R45, RZ, RZ, R90 ;  /* 0x000000ffff2d7224 */ /* 0x000fe200078e005a */
[----:B------:R-:W-:Y:S01]  /*82d0*/  F2FP.F16.F32.PACK_AB R129, R26, R24 ;  /* 0x000000181a81723e */ /* 0x000fe200000000ff */
[----:B------:R2:W5:Y:S01]  /*82e0*/  LDL.LU R18, [R1+0xb0] ;  /* 0x0000b00001127983 */ /* 0x0005620000300800 */
[----:B------:R-:W-:Y:S01]  /*82f0*/  MOV R44, R89 ;  /* 0x00000059002c7202 */ /* 0x000fe20000000f00 */
[----:B-1----:R-:W-:Y:S02]  /*8300*/  HMMA.16816.F32 R76, R124, R82, R108 ;  /* 0x000000527c4c723c */ /* 0x002fe4000000186c */
[----:B------:R2:W5:Y:S06]  /*8310*/  LDL.LU R132, [R1+0xac] ;  /* 0x0000ac0001847983 */ /* 0x00056c0000300800 */
[C---:B------:R-:W-:Y:S08]  /*8320*/  HMMA.16816.F32 R160, R128.reuse, R172, R160 ;  /* 0x000000ac80a0723c */ /* 0x040ff000000018a0 */
[----:B------:R-:W-:Y:S01]  /*8330*/  HMMA.16816.F32 R172, R128, R174, R48 ;  /* 0x000000ae80ac723c */ /* 0x000fe20000001830 */
[----:B------:R-:W-:Y:S01]  /*8340*/  IMAD.MOV.U32 R51, RZ, RZ, R157 ;  /* 0x000000ffff337224 */ /* 0x000fe200078e009d */
[----:B------:R-:W-:Y:S01]  /*8350*/  MOV R50, R158 ;  /* 0x0000009e00327202 */ /* 0x000fe20000000f00 */
[----:B------:R-:W-:-:S02]  /*8360*/  IMAD.MOV.U32 R49, RZ, RZ, R159 ;  /* 0x000000ffff317224 */ /* 0x000fc400078e009f */
[----:B------:R1:W-:Y:S02]  /*8370*/  LDSM.16.MT88.4 R156, [R142+0xd800] ;  /* 0x00d800008e9c783b */ /* 0x0003e40000004200 */
[----:B-1----:R-:W-:Y:S02]  /*8380*/  MOV R142, R115 ;  /* 0x00000073008e7202 */ /* 0x002fe40000000f00 */
[----:B------:R1:W-:Y:S02]  /*8390*/  LDSM.16.MT88.4 R112, [R40+0x3800] ;  /* 0x003800002870783b */ /* 0x0003e40000004200 */
[----:B-1----:R-:W-:Y:S02]  /*83a0*/  IMAD.MOV.U32 R40, RZ, RZ, R7 ;  /* 0x000000ffff287224 */ /* 0x002fe400078e0007 */
[----:B------:R-:W1:Y:S01]  /*83b0*/  LDSM.16.MT88.4 R4, [R140+0x3800] ;  /* 0x003800008c04783b */ /* 0x000e620000004200 */
[----:B------:R-:W-:-:S03]  /*83c0*/  MOV R48, R204 ;  /* 0x000000cc00307202 */ /* 0x000fc60000000f00 */
[----:B------:R3:W4:Y:S02]  /*83d0*/  LDSM.16.MT88.4 R204, [R140+0x1800] ;  /* 0x001800008ccc783b */ /* 0x0007240000004200 */
[----:B---3--:R-:W-:Y:S02]  /*83e0*/  MOV R140, R91 ;  /* 0x0000005b008c7202 */ /* 0x008fe40000000f00 */
[----:B------:R-:W-:Y:S01]  /*83f0*/  HMMA.16816.F32 R88, R124, R96, R52 ;  /* 0x000000607c58723c */ /* 0x000fe20000001834 */
[----:B------:R-:W-:Y:S01]  /*8400*/  IMAD.MOV.U32 R55, RZ, RZ, R75 ;  /* 0x000000ffff377224 */ /* 0x000fe200078e004b */
[----:B------:R-:W-:Y:S01]  /*8410*/  MOV R53, R40 ;  /* 0x0000002800357202 */ /* 0x000fe20000000f00 */
[----:B------:R-:W-:Y:S02]  /*8420*/  IMAD.MOV.U32 R52, RZ, RZ, R140 ;  /* 0x000000ffff347224 */ /* 0x000fe400078e008c */
[----:B------:R-:W-:-:S03]  /*8430*/  IMAD.MOV.U32 R54, RZ, RZ, R142 ;  /* 0x000000ffff367224 */ /* 0x000fc600078e008e */
[----:B-1----:R-:W-:Y:S01]  /*8440*/  HMMA.16816.F32 R120, R124, R4, R216 ;  /* 0x000000047c78723c */ /* 0x002fe200000018d8 */
[----:B------:R-:W-:Y:S02]  /*8450*/  MOV R219, R55 ;  /* 0x0000003700db7202 */ /* 0x000fe40000000f00 */
[----:B------:R-:W-:Y:S01]  /*8460*/  MOV R55, R48 ;  /* 0x0000003000377202 */ /* 0x000fe20000000f00 */
[----:B------:R-:W-:Y:S01]  /*8470*/  IMAD.MOV.U32 R140, RZ, RZ, R49 ;  /* 0x000000ffff8c7224 */ /* 0x000fe200078e0031 */
[----:B------:R-:W-:Y:S01]  /*8480*/  MOV R40, R50 ;  /* 0x0000003200287202 */ /* 0x000fe20000000f00 */
[----:B------:R-:W-:Y:S01]  /*8490*/  FADD.FTZ R3, R3, R219 ;  /* 0x000000db03037221 */ /* 0x000fe20000010000 */
[----:B------:R-:W-:Y:S01]  /*84a0*/  FADD.FTZ R8, R8, R52 ;  /* 0x0000003408087221 */ /* 0x000fe20000010000 */
[----:B------:R-:W-:Y:S01]  /*84b0*/  FADD.FTZ R2, R2, R53 ;  /* 0x0000003502027221 */ /* 0x000fe20000010000 */
[----:B------:R-:W-:Y:S02]  /*84c0*/  IMAD.MOV.U32 R142, RZ, RZ, R51 ;  /* 0x000000ffff8e7224 */ /* 0x000fe400078e0033 */
        /* <DEDUP_REMOVED lines=8> */
[----:B------:R-:W-:-:S02]  /*8550*/  IMAD.MOV.U32 R51, RZ, RZ, R47 ;  /* 0x000000ffff337224 */ /* 0x000fc400078e002f */
[----:B------:R-:W-:Y:S01]  /*8560*/  FADD.FTZ R9, R9, R3 ;  /* 0x0000000309097221 */ /* 0x000fe20000010000 */
[----:B------:R-:W-:Y:S01]  /*8570*/  MOV R10, R44 ;  /* 0x0000002c000a7202 */ /* 0x000fe20000000f00 */
[----:B------:R-:W-:Y:S01]  /*8580*/  FADD.FTZ R3, R48, R8 ;  /* 0x0000000830037221 */ /* 0x000fe20000010000 */
[----:B------:R-:W-:Y:S01]  /*8590*/  FADD.FTZ R2, R49, R2 ;  /* 0x0000000231027221 */ /* 0x000fe20000010000 */
[----:B------:R-:W-:Y:S02]  /*85a0*/  IMAD.MOV.U32 R11, RZ, RZ, R68 ;  /* 0x000000ffff0b7224 */ /* 0x000fe400078e0044 */
[----:B------:R-:W-:Y:S01]  /*85b0*/  FADD.FTZ R0, R50, R0 ;  /* 0x0000000032007221 */ /* 0x000fe20000010000 */
[----:B------:R-:W-:Y:S01]  /*85c0*/  IMAD.MOV.U32 R46, RZ, RZ, R70 ;  /* 0x000000ffff2e7224 */ /* 0x000fe200078e0046 */
[----:B------:R-:W-:Y:S01]  /*85d0*/  MOV R47, R71 ;  /* 0x00000047002f7202 */ /* 0x000fe20000000f00 */
        /* <DEDUP_REMOVED lines=50> */
[C---:B------:R-:W-:Y:S01]  /*8900*/  HMMA.16816.F32 R72, R124.reuse, R80, R104 ;  /* 0x000000507c48723c */ /* 0x040fe20000001868 */
[----:B------:R2:W-:Y:S04]  /*8910*/  STL [R1+0x98], R4 ;  /* 0x0000980401007387 */ /* 0x0005e80000100800 */
[----:B------:R2:W-:Y:S03]  /*8920*/  STL [R1+0xa0], R3 ;  /* 0x0000a00301007387 */ /* 0x0005e60000100800 */
[C---:B------:R-:W-:Y:S01]  /*8930*/  HMMA.16816.F32 R92, R124.reuse, R98, R92 ;  /* 0x000000627c5c723c */ /* 0x040fe2000000185c */
[----:B------:R2:W-:Y:S04]  /*8940*/  STL [R1+0x94], R2 ;  /* 0x0000940201007387 */ /* 0x0005e80000100800 */
[----:B------:R2:W-:Y:S03]  /*8950*/  STL [R1+0x9c], R0 ;  /* 0x00009c0001007387 */ /* 0x0005e60000100800 */
[C---:B------:R-:W-:Y:S08]  /*8960*/  HMMA.16816.F32 R144, R124.reuse, R156, R144 ;  /* 0x0000009c7c90723c */ /* 0x040ff00000001890 */
[C---:B------:R-:W-:Y:S08]  /*8970*/  HMMA.16816.F32 R152, R124.reuse, R158, R152 ;  /* 0x0000009e7c98723c */ /* 0x040ff00000001898 */
[C---:B------:R-:W-:Y:S08]  /*8980*/  HMMA.16816.F32 R180, R124.reuse, R188, R180 ;  /* 0x000000bc7cb4723c */ /* 0x040ff000000018b4 */
        /* <DEDUP_REMOVED lines=26> */
[----:B------:R-:W4:Y:S03]  /*8b30*/  LDCU.64 UR4, c[0x0][0x3d8] ;  /* 0x00007b00ff0477ac */ /* 0x000f260008000a00 */
[----:B------:R-:W3:Y:S01]  /*8b40*/  LDL.LU R30, [R1+0x84] ;  /* 0x00008400011e7983 */ /* 0x000ee20000300800 */
[----:B------:R-:W3:Y:S01]  /*8b50*/  LDCU.64 UR8, c[0x0][0x390] ;  /* 0x00007200ff0877ac */ /* 0x000ee20008000a00 */
[----:B------:R-:W-:Y:S01]  /*8b60*/  IMAD.MOV.U32 R20, RZ, RZ, 0x20 ;  /* 0x00000020ff147424 */ /* 0x000fe200078e00ff */
[----:B------:R-:W4:Y:S01]  /*8b70*/  S2R R33, SR_TID.X ;  /* 0x0000000000217919 */ /* 0x000f220000002100 */
[----:B------:R-:W-:Y:S02]  /*8b80*/  USHF.R.S32.HI UR27, URZ, 0x1f, UR16 ;  /* 0x0000001fff1b7899 */ /* 0x000fe40008011410 */
[----:B------:R-:W-:Y:S01]  /*8b90*/  UIADD3 UR25, UPT, UPT, UR17, -0x2, URZ ;  /* 0xfffffffe11197890 */ /* 0x000fe2000fffe0ff */
[----:B------:R-:W-:Y:S01]  /*8ba0*/  SEL R20, R20, 0xffffffe0, !P0 ;  /* 0xffffffe014147807 */ /* 0x000fe20004000000 */
[----:B-1----:R-:W-:-:S02]  /*8bb0*/  USHF.L.U32 UR26, UR6, 0x4, URZ ;  /* 0x00000004061a7899 */ /* 0x002fc400080006ff */
[----:B------:R-:W-:Y:S02]  /*8bc0*/  UIMAD.WIDE.U32 UR28, UR25, UR6, URZ ;  /* 0x00000006191c72a5 */ /* 0x000fe4000f8e00ff */
[----:B------:R-:W-:Y:S02]  /*8bd0*/  UIMAD UR25, UR25, UR7, URZ ;  /* 0x00000007191972a4 */ /* 0x000fe4000f8e02ff */
[----:B----4-:R-:W-:Y:S02]  /*8be0*/  UIMAD UR21, UR27, UR4, URZ ;  /* 0x000000041b1572a4 */ /* 0x010fe4000f8e02ff */
[----:B------:R-:W-:Y:S02]  /*8bf0*/  UIADD3 UR25, UPT, UPT, UR29, UR25, URZ ;  /* 0x000000191d197290 */ /* 0x000fe4000fffe0ff */
[----:B------:R-:W-:Y:S02]  /*8c00*/  UIMAD UR21, UR16, UR5, UR21 ;  /* 0x00000005101572a4 */ /* 0x000fe4000f8e0215 */
[----:B------:R-:W-:-:S02]  /*8c10*/  USHF.L.U64.HI UR23, UR6, 0x4, UR7 ;  /* 0x0000000406177899 */ /* 0x000fc40008010207 */
[----:B------:R-:W-:-:S06]  /*8c20*/  ULEA UR22, UP0, UR28, UR26, 0x6 ;  /* 0x0000001a1c167291 */ /* 0x000fcc000f8030ff */
[----:B------:R-:W-:Y:S01]  /*8c30*/  IMAD.U32 R7, RZ, RZ, UR22 ;  /* 0x00000016ff077e24 */ /* 0x000fe2000f8e00ff */
[----:B------:R-:W-:-:S05]  /*8c40*/  SHF.R.U32.HI R4, RZ, 0x3, R33 ;  /* 0x00000003ff047819 */ /* 0x000fca0000011621 */
[----:B------:R-:W-:Y:S01]  /*8c50*/  IMAD R0, R4, UR7, RZ ;  /* 0x0000000704007c24 */ /* 0x000fe2000f8e02ff */
[----:B------:R1:W-:Y:S04]  /*8c60*/  STL [R1+0x38], R4 ;  /* 0x0000380401007387 */ /* 0x0003e80000100800 */
[----:B------:R4:W-:Y:S01]  /*8c70*/  STL [R1+0x90], R0 ;  /* 0x0000900001007387 */ /* 0x0009e20000100800 */
[----:B------:R-:W-:Y:S01]  /*8c80*/  BAR.SYNC.DEFER_BLOCKING 0x0 ;  /* 0x0000000000007b1d */ /* 0x000fe20000010000 */
[----:B--2---:R-:W-:-:S05]  /*8c90*/  IADD3 R2, P1, PT, R32, UR20, RZ ;  /* 0x0000001420027c10 */ /* 0x004fca000ff3e0ff */
[----:B------:R-:W2:Y:S01]  /*8ca0*/  S2R R32, SR_TID.X ;  /* 0x0000000000207919 */ /* 0x000ea20000002100 */
[----:B------:R-:W-:Y:S02]  /*8cb0*/  IMAD.X R3, RZ, RZ, UR19, P1 ;  /* 0x00000013ff037e24 */ /* 0x000fe400088e06ff */
[----:B---3--:R-:W-:Y:S02]  /*8cc0*/  IMAD.MOV.U32 R142, RZ, RZ, R31 ;  /* 0x000000ffff8e7224 */ /* 0x008fe400078e001f */
[----:B------:R-:W-:Y:S01]  /*8cd0*/  IMAD.WIDE.U32 R2, R4, UR6, R2 ;  /* 0x0000000604027c25 */ /* 0x000fe2000f8e0002 */
[----:B-1----:R-:W-:-:S03]  /*8ce0*/  SHF.R.U32.HI R4, RZ, 0x1, R33 ;  /* 0x00000001ff047819 */ /* 0x002fc60000011621 */
[----:B------:R-:W-:Y:S01]  /*8cf0*/  IMAD.IADD R3, R3, 0x1, R0 ;  /* 0x0000000103037824 */ /* 0x000fe200078e0200 */
[----:B------:R-:W-:Y:S01]  /*8d00*/  LOP3.LUT R4, R30, 0x8, R4, 0x78, !PT ;  /* 0x000000081e047812 */ /* 0x000fe200078e7804 */
[----:B----4-:R-:W-:Y:S02]  /*8d10*/  IMAD.U32 R0, RZ, RZ, UR4 ;  /* 0x00000004ff007e24 */ /* 0x010fe4000f8e00ff */
[----:B------:R-:W-:Y:S02]  /*8d20*/  IMAD.SHL.U32 R30, R33, 0x8, RZ ;  /* 0x00000008211e7824 */ /* 0x000fe400078e00ff */
[----:B------:R-:W-:-:S04]  /*8d30*/  IMAD.WIDE.U32 R2, R0, UR16, R2 ;  /* 0x0000001000027c25 */ /* 0x000fc8000f8e0002 */
[----:B------:R-:W-:Y:S02]  /*8d40*/  IMAD.SHL.U32 R0, R33, 0x20, RZ ;  /* 0x0000002021007824 */ /* 0x000fe400078e00ff */
[----:B------:R-:W-:Y:S01]  /*8d50*/  VIADD R3, R3, UR21 ;  /* 0x0000001503037c36 */ /* 0x000fe20008000000 */
[----:B------:R-:W-:Y:S01]  /*8d60*/  ULEA.HI.X UR21, UR28, UR23, UR25, 0x6, UP0 ;  /* 0x000000171c157291 */ /* 0x000fe200080f3419 */
[----:B--2---:R-:W-:-:S04]  /*8d70*/  SHF.L.U32 R32, R32, 0x6, RZ ;  /* 0x0000000620207819 */ /* 0x004fc800000006ff */
[----:B------:R-:W-:-:S04]  /*8d80*/  LOP3.LUT R5, R32, 0x200, RZ, 0xc0, !PT ;  /* 0x0000020020057812 */ /* 0x000fc800078ec0ff */
[----:B------:R-:W-:Y:S02]  /*8d90*/  LOP3.LUT R5, R5, 0x7c00, R0, 0xf8, !PT ;  /* 0x00007c0005057812 */ /* 0x000fe400078ef800 */
[C---:B------:R-:W-:Y:S02]  /*8da0*/  LEA R0, P1, R2.reuse, UR8, 0x1 ;  /* 0x0000000802007c11 */ /* 0x040fe4000f8208ff */
[----:B------:R-:W-:Y:S01]  /*8db0*/  LOP3.LUT R22, R5, R4, RZ, 0xfc, !PT ;  /* 0x0000000405167212 */ /* 0x000fe200078efcff */
[----:B------:R-:W-:Y:S01]  /*8dc0*/  IMAD.U32 R4, RZ, RZ, UR28 ;  /* 0x0000001cff047e24 */ /* 0x000fe2000f8e00ff */
[----:B------:R-:W-:Y:S01]  /*8dd0*/  LEA.HI.X R2, R2, UR9, R3, 0x1, P1 ;  /* 0x0000000902027c11 */ /* 0x000fe200088f0c03 */
[----:B------:R-:W-:Y:S01]  /*8de0*/  IMAD.U32 R3, RZ, RZ, UR25 ;  /* 0x00000019ff037e24 */ /* 0x000fe2000f8e00ff */
[----:B------:R-:W-:Y:S01]  /*8df0*/  UIADD3 UR25, UP1, UPT, UR22, UR26, URZ ;  /* 0x0000001a16197290 */ /* 0x000fe2000ff3e0ff */
[----:B------:R-:W-:Y:S01]  /*8e00*/  MOV R5, UR29 ;  /* 0x0000001d00057c02 */ /* 0x000fe20008000f00 */
[----:B------:R-:W-:Y:S01]  /*8e10*/  ULEA UR28, UP0, UR6, UR22, 0x5 ;  /* 0x00000016061c7291 */ /* 0x000fe2000f8028ff */
[----:B------:R-:W-:Y:S01]  /*8e20*/  LOP3.LUT R5, R30, 0x1f8, RZ, 0xc0, !PT ;  /* 0x000001f81e057812 */ /* 0x000fe200078ec0ff */
[----:B------:R-:W-:Y:S01]  /*8e30*/  UIADD3.X UR23, UPT, UPT, UR21, UR23, URZ, UP1, !UPT ;  /* 0x0000001715177290 */ /* 0x000fe20008ffe4ff */
[C---:B------:R-:W-:Y:S01]  /*8e40*/  LEA R8, P1, R4.reuse, R0, 0x7 ;  /* 0x0000000004087211 */ /* 0x040fe200078238ff */
[----:B------:R-:W-:Y:S01]  /*8e50*/  ULEA.HI.X UR26, UR6, UR21, UR7, 0x5, UP0 ;  /* 0x00000015061a7291 */ /* 0x000fe200080f2c07 */
[----:B------:R-:W-:Y:S01]  /*8e60*/  IMAD.U32 R11, RZ, RZ, UR25 ;  /* 0x00000019ff0b7e24 */ /* 0x000fe2000f8e00ff */
[----:B------:R-:W-:Y:S01]  /*8e70*/  LOP3.LUT R14, R5, 0x38, R33, 0x78, !PT ;  /* 0x00000038050e7812 */ /* 0x000fe200078e7821 */
[----:B------:R-:W-:Y:S01]  /*8e80*/  IMAD.U32 R12, RZ, RZ, UR28 ;  /* 0x0000001cff0c7e24 */ /* 0x000fe2000f8e00ff */
[----:B------:R-:W-:Y:S01]  /*8e90*/  LEA.HI.X R9, R4, R2, R3, 0x7, P1 ;  /* 0x0000000204097211 */ /* 0x000fe200008f3c03 */
[----:B------:R-:W-:Y:S01]  /*8ea0*/  IMAD.U32 R3, RZ, RZ, UR23 ;  /* 0x00000017ff037e24 */ /* 0x000fe2000f8e00ff */
[----:B------:R-:W-:Y:S01]  /*8eb0*/  MOV R5, UR21 ;  /* 0x0000001500057c02 */ /* 0x000fe20008000f00 */
[----:B------:R-:W-:Y:S01]  /*8ec0*/  STL [R1+0xa4], R14 ;  /* 0x0000a40e01007387 */ /* 0x000fe20000100800 */
[----:B------:R-:W-:Y:S01]  /*8ed0*/  LEA R6, P3, R7, R0, 0x1 ;  /* 0x0000000007067211 */ /* 0x000fe200078608ff */
[----:B------:R-:W1:Y:S01]  /*8ee0*/  LDCU UR21, c[0x0][0x50c] ;  /* 0x0000a180ff1577ac */ /* 0x000e620008000800 */
[----:B------:R-:W-:-:S02]  /*8ef0*/  MOV R13, UR26 ;  /* 0x0000001a000d7c02 */ /* 0x000fc40008000f00 */
[-C--:B------:R-:W-:Y:S01]  /*8f00*/  LEA R10, P2, R11, R0.reuse, 0x1 ;  /* 0x000000000b0a7211 */ /* 0x080fe200078408ff */
[----:B------:R-:W-:Y:S01]  /*8f10*/  UISETP.GE.U32.AND UP1, UPT, UR17, 0x3, UPT ;  /* 0x000000031100788c */ /* 0x000fe2000bf26070 */
[----:B------:R-:W-:Y:S02]  /*8f20*/  LEA R4, P1, R12, R0, 0x1 ;  /* 0x000000000c047211 */ /* 0x000fe400078208ff */
[----:B------:R-:W-:Y:S02]  /*8f30*/  LOP3.LUT R0, R14, 0x1e00, R30, 0xf8, !PT ;  /* 0x00001e000e007812 */ /* 0x000fe400078ef81e */
[-C--:B------:R-:W-:Y:S02]  /*8f40*/  LEA.HI.X R7, R7, R2.reuse, R5, 0x1, P3 ;  /* 0x0000000207077211 */ /* 0x080fe400018f0c05 */
[-C--:B------:R-:W-:Y:S02]  /*8f50*/  LEA.HI.X R11, R11, R2.reuse, R3, 0x1, P2 ;  /* 0x000000020b0b7211 */ /* 0x080fe400010f0c03 */
[----:B------:R-:W-:-:S02]  /*8f60*/  LEA.HI.X R5, R12, R2, R13, 0x1, P1 ;  /* 0x000000020c057211 */ /* 0x000fc400008f0c0d */
[----:B------:R-:W-:Y:S01]  /*8f70*/  LEA R2, R0, UR30, 0x1 ;  /* 0x0000001e00027c11 */ /* 0x000fe2000f8e08ff */
[----:B-----5:R-:W-:Y:S01]  /*8f80*/  VIADD R0, R132, UR30 ;  /* 0x0000001e84007c36 */ /* 0x020fe20008000000 */
[----:B------:R-:W-:-:S03]  /*8f90*/  LEA R22, R22, UR30, 0x1 ;  /* 0x0000001e16167c11 */ /* 0x000fc6000f8e08ff */
[----:B------:R-:W-:Y:S01]  /*8fa0*/  @!PT LDS RZ, [RZ] ;  /* 0x00000000fffff984 */ /* 0x000fe20000000800 */
[----:B------:R-:W-:Y:S01]  /*8fb0*/  @!PT LDS RZ, [RZ] ;  /* 0x00000000fffff984 */ /* 0x000fe20000000800 */
[----:B------:R-:W-:Y:S01]  /*8fc0*/  @!PT LDS RZ, [RZ] ;  /* 0x00000000fffff984 */ /* 0x000fe20000000800 */
[----:B------:R-:W-:Y:S01]  /*8fd0*/  LDGSTS.E.BYPASS.LTC128B.128 [R2+0xc000], desc[UR14][R8.64] ;  /* 0x0c00000008027fae */ /* 0x000fe2000b981a0e */
[----:B------:R-:W-:Y:S01]  /*8fe0*/  IADD3 R3, PT, PT, R0, R20, RZ ;  /* 0x0000001400037210 */ /* 0x000fe20007ffe0ff */
[--C-:B------:R-:W-:Y:S02]  /*8ff0*/  IMAD.IADD R24, R20, 0x1, R22.reuse ;  /* 0x0000000114187824 */ /* 0x100fe400078e0216 */
[----:B------:R-:W-:Y:S01]  /*9000*/  LDGSTS.E.BYPASS.LTC128B.128 [R2+0xe000], desc[UR14][R8.64+0x80] ;  /* 0x0e00008008027fae */ /* 0x000fe2000b981a0e */
[----:B------:R-:W-:Y:S02]  /*9010*/  IMAD.IADD R21, R142, 0x1, R22 ;  /* 0x000000018e157824 */ /* 0x000fe400078e0216 */
[----:B------:R-:W-:Y:S01]  /*9020*/  IMAD.IADD R0, R0, 0x1, R142 ;  /* 0x0000000100007824 */ /* 0x000fe200078e028e */
[----:B------:R-:W-:Y:S02]  /*9030*/  LDGSTS.E.BYPASS.LTC128B.128 [R2+0xc800], desc[UR14][R6.64] ;  /* 0x0c80000006027fae */ /* 0x000fe4000b981a0e */
[C---:B------:R-:W-:Y:S01]  /*9040*/  IADD3 R23, PT, PT, R20.reuse, R21, RZ ;  /* 0x0000001514177210 */ /* 0x040fe20007ffe0ff */
[----:B------:R-:W-:Y:S01]  /*9050*/  IMAD.IADD R20, R20, 0x1, R0 ;  /* 0x0000000114147824 */ /* 0x000fe200078e0200 */
[----:B------:R-:W-:Y:S04]  /*9060*/  LDGSTS.E.BYPASS.LTC128B.128 [R2+0xe800], desc[UR14][R6.64+0x80] ;  /* 0x0e80008006027fae */ /* 0x000fe8000b981a0e */
[----:B------:R-:W-:Y:S04]  /*9070*/  LDGSTS.E.BYPASS.LTC128B.128 [R2+0xd000], desc[UR14][R10.64] ;  /* 0x0d0000000a027fae */ /* 0x000fe8000b981a0e */
[----:B------:R2:W-:Y:S04]  /*9080*/  LDGSTS.E.BYPASS.LTC128B.128 [R2+0xf000], desc[UR14][R10.64+0x80] ;  /* 0x0f0000800a027fae */ /* 0x0005e8000b981a0e */
[----:B------:R-:W-:Y:S04]  /*9090*/  LDGSTS.E.BYPASS.LTC128B.128 [R2+0xd800], desc[UR14][R4.64] ;  /* 0x0d80000004027fae */ /* 0x000fe8000b981a0e */
[----:B------:R3:W-:Y:S04]  /*90a0*/  LDGSTS.E.BYPASS.LTC128B.128 [R2+0xf800], desc[UR14][R4.64+0x80] ;  /* 0x0f80008004027fae */ /* 0x0007e8000b981a0e */
[----:B------:R-:W-:Y:S04]  /*90b0*/  LDSM.16.M88.4 R52, [R132+UR30+0x8000] ;  /* 0x0080001e8434783b */ /* 0x000fe80008000200 */
[----:B------:R-:W-:Y:S04]  /*90c0*/  LDSM.16.M88.4 R44, [R132+UR30+0x9000] ;  /* 0x0090001e842c783b */ /* 0x000fe80008000200 */
[----:B------:R-:W-:Y:S04]  /*90d0*/  LDSM.16.M88.4 R40, [R132+UR30+0x9800] ;  /* 0x0098001e8428783b */ /* 0x000fe80008000200 */
[----:B------:R-:W-:Y:S04]  /*90e0*/  LDSM.16.M88.4 R48, [R132+UR30+0x8800] ;  /* 0x0088001e8430783b */ /* 0x000fe80008000200 */
[----:B------:R-:W-:Y:S04]  /*90f0*/  LDSM.16.M88.4 R36, [R3+0x8000] ;  /* 0x008000000324783b */ /* 0x000fe80000000200 */
[----:B--2---:R-:W-:Y:S04]  /*9100*/  LDSM.16.M88.4 R8, [R24+0x2000] ;  /* 0x002000001808783b */ /* 0x004fe80000000200 */
[----:B---3--:R-:W2:Y:S04]  /*9110*/  LDSM.16.M88.4 R4, [R22+0x2000] ;  /* 0x002000001604783b */ /* 0x008ea80000000200 */
[----:B------:R-:W3:Y:S04]  /*9120*/  LDSM.16.M88.4 R28, [R3+0x9000] ;  /* 0x00900000031c783b */ /* 0x000ee80000000200 */
[----:B------:R-:W4:Y:S04]  /*9130*/  LDSM.16.M88.4 R56, [R3+0x9800] ;  /* 0x009800000338783b */ /* 0x000f280000000200 */
[----:B------:R-:W1:Y:S04]  /*9140*/  LDSM.16.M88.4 R12, [R22] ;  /* 0x00000000160c783b */ /* 0x000e680000000200 */
[----:B------:R-:W1:Y:S04]  /*9150*/  LDSM.16.M88.4 R32, [R3+0x8800] ;  /* 0x008800000320783b */ /* 0x000e680000000200 */
[----:B------:R-:W0:Y:S01]  /*9160*/  LDGDEPBAR ;  /* 0x00000000000079af */ /* 0x000e220000000000 */
[C---:B--2---:R-:W-:Y:S08]  /*9170*/  HMMA.16816.F32 R224, R4.reuse, R52, RZ ;  /* 0x0000003404e0723c */ /* 0x044ff000000018ff */
[C---:B------:R-:W-:Y:S08]  /*9180*/  HMMA.16816.F32 R208, R4.reuse, R44, RZ ;  /* 0x0000002c04d0723c */ /* 0x040ff000000018ff */
[C---:B------:R-:W-:Y:S08]  /*9190*/  HMMA.16816.F32 R64, R4.reuse, R40, RZ ;  /* 0x000000280440723c */ /* 0x040ff000000018ff */
[C---:B------:R-:W-:Y:S08]  /*91a0*/  HMMA.16816.F32 R220, R4.reuse, R54, RZ ;  /* 0x0000003604dc723c */ /* 0x040ff000000018ff */
[C---:B------:R-:W-:Y:S08]  /*91b0*/  HMMA.16816.F32 R136, R4.reuse, R46, RZ ;  /* 0x0000002e0488723c */ /* 0x040ff000000018ff */
[C---:B------:R-:W-:Y:S08]  /*91c0*/  HMMA.16816.F32 R60, R4.reuse, R42, RZ ;  /* 0x0000002a043c723c */ /* 0x040ff000000018ff */
[C---:B------:R-:W-:Y:S08]  /*91d0*/  HMMA.16816.F32 R216, R4.reuse, R48, RZ ;  /* 0x0000003004d8723c */ /* 0x040ff000000018ff */
[----:B------:R-:W-:Y:S01]  /*91e0*/  HMMA.16816.F32 R212, R4, R50, RZ ;  /* 0x0000003204d4723c */ /* 0x000fe200000018ff */
[----:B------:R-:W2:Y:S07]  /*91f0*/  LDSM.16.M88.4 R4, [R24] ;  /* 0x000000001804783b */ /* 0x000eae0000000200 */
[C---:B------:R-:W-:Y:S08]  /*9200*/  HMMA.16816.F32 R232, R8.reuse, R36, R224 ;  /* 0x0000002408e8723c */ /* 0x040ff000000018e0 */
[C---:B---3--:R-:W-:Y:S08]  /*9210*/  HMMA.16816.F32 R244, R8.reuse, R28, R208 ;  /* 0x0000001c08f4723c */ /* 0x048ff000000018d0 */
[C---:B----4-:R-:W-:Y:S08]  /*9220*/  HMMA.16816.F32 R224, R8.reuse, R56, R64 ;  /* 0x0000003808e0723c */ /* 0x050ff00000001840 */
[C---:B------:R-:W-:Y:S08]  /*9230*/  HMMA.16816.F32 R236, R8.reuse, R38, R220 ;  /* 0x0000002608ec723c */ /* 0x040ff000000018dc */
[C---:B------:R-:W-:Y:S08]  /*9240*/  HMMA.16816.F32 R208, R8.reuse, R30, R136 ;  /* 0x0000001e08d0723c */ /* 0x040ff00000001888 */
[----:B------:R-:W-:Y:S08]  /*9250*/  HMMA.16816.F32 R220, R8, R58, R60 ;  /* 0x0000003a08dc723c */ /* 0x000ff0000000183c */
[C---:B-1----:R-:W-:Y:S08]  /*9260*/  HMMA.16816.F32 R136, R12.reuse, R52, RZ ;  /* 0x000000340c88723c */ /* 0x042ff000000018ff */
        /* <DEDUP_REMOVED lines=8> */
[----:B------:R-:W-:Y:S08]  /*92f0*/  HMMA.16816.F32 R12, R12, R42, RZ ;  /* 0x0000002a0c0c723c */ /* 0x000ff000000018ff */
[C---:B--2---:R-:W-:Y:S08]  /*9300*/  HMMA.16816.F32 R136, R4.reuse, R36, R136 ;  /* 0x000000240488723c */ /* 0x044ff00000001888 */
[C---:B------:R-:W-:Y:S01]  /*9310*/  HMMA.16816.F32 R212, R4.reuse, R56, R8 ;  /* 0x0000003804d4723c */ /* 0x040fe20000001808 */
[----:B------:R-:W-:Y:S07]  /*9320*/  LDSM.16.M88.4 R8, [R21] ;  /* 0x000000001508783b */ /* 0x000fee0000000200 */
[C---:B------:R-:W-:Y:S08]  /*9330*/  HMMA.16816.F32 R60, R4.reuse, R32, R60 ;  /* 0x00000020043c723c */ /* 0x040ff0000000183c */
[C---:B------:R-:W-:Y:S08]  /*9340*/  HMMA.16816.F32 R48, R4.reuse, R28, R48 ;  /* 0x0000001c0430723c */ /* 0x040ff00000001830 */
[C---:B------:R-:W-:Y:S01]  /*9350*/  HMMA.16816.F32 R40, R4.reuse, R38, R64 ;  /* 0x000000260428723c */ /* 0x040fe20000001840 */
[----:B------:R-:W1:Y:S07]  /*9360*/  LDSM.16.M88.4 R36, [R0+0x9800] ;  /* 0x009800000024783b */ /* 0x000e6e0000000200 */
[C---:B------:R-:W-:Y:S01]  /*9370*/  HMMA.16816.F32 R52, R4.reuse, R34, R52 ;  /* 0x000000220434723c */ /* 0x040fe20000001834 */
[----:B------:R-:W-:Y:S07]  /*9380*/  LDSM.16.M88.4 R32, [R0+0x8000] ;  /* 0x008000000020783b */ /* 0x000fee0000000200 */
[C---:B------:R-:W-:Y:S01]  /*9390*/  HMMA.16816.F32 R44, R4.reuse, R30, R44 ;  /* 0x0000001e042c723c */ /* 0x040fe2000000182c */
[----:B------:R-:W2:Y:S07]  /*93a0*/  LDSM.16.M88.4 R28, [R0+0x8800] ;  /* 0x00880000001c783b */ /* 0x000eae0000000200 */
[----:B------:R-:W-:Y:S01]  /*93b0*/  HMMA.16816.F32 R56, R4, R58, R12 ;  /* 0x0000003a0438723c */ /* 0x000fe2000000180c */
[----:B------:R-:W3:Y:S04]  /*93c0*/  LDSM.16.M88.4 R4, [R21+0x2000] ;  /* 0x002000001504783b */ /* 0x000ee80000000200 */
[----:B------:R-:W4:-:S15]  /*93d0*/  LDSM.16.M88.4 R12, [R0+0x9000] ;  /* 0x00900000000c783b */ /* 0x000f1e0000000200 */
[C---:B-1----:R-:W-:Y:S08]  /*93e0*/  HMMA.16816.F32 R56, R8.reuse, R38, R56 ;  /* 0x000000260838723c */ /* 0x042ff00000001838 */
[----:B--2---:R-:W-:Y:S08]  /*93f0*/  HMMA.16816.F32 R64, R8, R28, R60 ;  /* 0x0000001c0840723c */ /* 0x004ff0000000183c */
[C---:B---3--:R-:W-:Y:S08]  /*9400*/  HMMA.16816.F32 R216, R4.reuse, R32, R232 ;  /* 0x0000002004d8723c */ /* 0x048ff000000018e8 */
[C---:B----4-:R-:W-:Y:S08]  /*9410*/  HMMA.16816.F32 R248, R4.reuse, R14, R208 ;  /* 0x0000000e04f8723c */ /* 0x050ff000000018d0 */
[----:B------:R-:W-:Y:S08]  /*9420*/  HMMA.16816.F32 R232, R4, R36, R224 ;  /* 0x0000002404e8723c */ /* 0x000ff000000018e0 */
[----:B------:R-:W-:Y:S08]  /*9430*/  HMMA.16816.F32 R208, R8, R32, R136 ;  /* 0x0000002008d0723c */ /* 0x000ff00000001888 */
[C---:B------:R-:W-:Y:S08]  /*9440*/  HMMA.16816.F32 R228, R4.reuse, R28, R228 ;  /* 0x0000001c04e4723c */ /* 0x040ff000000018e4 */
[C---:B------:R-:W-:Y:S08]  /*9450*/  HMMA.16816.F32 R244, R4.reuse, R12, R244 ;  /* 0x0000000c04f4723c */ /* 0x040ff000000018f4 */
[C---:B------:R-:W-:Y:S08]  /*9460*/  HMMA.16816.F32 R224, R4.reuse, R34, R236 ;  /* 0x0000002204e0723c */ /* 0x040ff000000018ec */
[C---:B------:R-:W-:Y:S08]  /*9470*/  HMMA.16816.F32 R240, R4.reuse, R30, R240 ;  /* 0x0000001e04f0723c */ /* 0x040ff000000018f0 */
[----:B------:R-:W-:Y:S01]  /*9480*/  HMMA.16816.F32 R220, R4, R38, R220 ;  /* 0x0000002604dc723c */ /* 0x000fe200000018dc */
[----:B------:R-:W-:Y:S07]  /*9490*/  LDSM.16.M88.4 R4, [R23+0x2000] ;  /* 0x002000001704783b */ /* 0x000fee0000000200 */
[C---:B------:R-:W-:Y:S01]  /*94a0*/  HMMA.16816.F32 R136, R8.reuse, R34, R40 ;  /* 0x000000220888723c */ /* 0x040fe20000001828 */
[----:B------:R-:W1:Y:S04]  /*94b0*/  LDSM.16.M88.4 R40, [R20+0x9800] ;  /* 0x009800001428783b */ /* 0x000e680000000200 */
[----:B------:R-:W2:Y:S03]  /*94c0*/  LDSM.16.M88.4 R32, [R20+0x8000] ;  /* 0x008000001420783b */ /* 0x000ea60000000200 */
[C---:B------:R-:W-:Y:S01]  /*94d0*/  HMMA.16816.F32 R60, R8.reuse, R30, R52 ;  /* 0x0000001e083c723c */ /* 0x040fe20000001834 */
[----:B------:R-:W3:Y:S07]  /*94e0*/  LDSM.16.M88.4 R28, [R20+0x8800] ;  /* 0x00880000141c783b */ /* 0x000eee0000000200 */
[C---:B------:R-:W-:Y:S08]  /*94f0*/  HMMA.16816.F32 R52, R8.reuse, R12, R48 ;  /* 0x0000000c0834723c */ /* 0x040ff00000001830 */
[C---:B------:R-:W-:Y:S01]  /*9500*/  HMMA.16816.F32 R44, R8.reuse, R14, R44 ;  /* 0x0000000e082c723c */ /* 0x040fe2000000182c */
[----:B------:R-:W-:Y:S07]  /*9510*/  LDSM.16.M88.4 R12, [R20+0x9000] ;  /* 0x00900000140c783b */ /* 0x000fee0000000200 */
[----:B------:R-:W-:Y:S01]  /*9520*/  HMMA.16816.F32 R48, R8, R36, R212 ;  /* 0x000000240830723c */ /* 0x000fe200000018d4 */
[----:B------:R-:W4:Y:S07]  /*9530*/  LDSM.16.M88.4 R8, [R23] ;  /* 0x000000001708783b */ /* 0x000f2e0000000200 */
[C---:B-1----:R-:W-:Y:S08]  /*9540*/  HMMA.16816.F32 R232, R4.reuse, R40, R232 ;  /* 0x0000002804e8723c */ /* 0x042ff000000018e8 */
[C---:B--2---:R-:W-:Y:S08]  /*9550*/  HMMA.16816.F32 R212, R4.reuse, R32, R216 ;  /* 0x0000002004d4723c */ /* 0x044ff000000018d8 */
[----:B------:R-:W-:Y:S03]  /*9560*/  HMMA.16816.F32 R224, R4, R34, R224 ;  /* 0x0000002204e0723c */ /* 0x000fe600000018e0 */
[----:B------:R-:W-:Y:S01]  /*9570*/  IMAD.MOV.U32 R36, RZ, RZ, R232 ;  /* 0x000000ffff247224 */ /* 0x000fe200078e00e8 */
[----:B------:R-:W-:Y:S01]  /*9580*/  MOV R142, R234 ;  /* 0x000000ea008e7202 */ /* 0x000fe20000000f00 */
[----:B------:R-:W-:-:S02]  /*9590*/  IMAD.MOV.U32 R252, RZ, RZ, R233 ;  /* 0x000000fffffc7224 */ /* 0x000fc400078e00e9 */
[----:B------:R-:W-:Y:S01]  /*95a0*/  IMAD.MOV.U32 R141, RZ, RZ, R235 ;  /* 0x000000ffff8d7224 */ /* 0x000fe200078e00eb */
[----:B---3--:R-:W-:Y:S08]  /*95b0*/  HMMA.16816.F32 R228, R4, R28, R228 ;  /* 0x0000001c04e4723c */ /* 0x008ff000000018e4 */
[----:B----4-:R-:W-:Y:S01]  /*95c0*/  HMMA.16816.F32 R48, R8, R40, R48 ;  /* 0x000000280830723c */ /* 0x010fe20000001830 */
[----:B------:R-:W-:-:S02]  /*95d0*/  IMAD.MOV.U32 R41, RZ, RZ, R36 ;  /* 0x000000ffff297224 */ /* 0x000fc400078e0024 */
[----:B------:R-:W-:Y:S05]  /*95e0*/  LDSM.16.M88.4 R36, [R132+UR30+0xa000] ;  /* 0x00a0001e8424783b */ /* 0x000fea0008000200 */
[C---:B------:R-:W-:Y:S08]  /*95f0*/  HMMA.16816.F32 R240, R4.reuse, R30, R240 ;  /* 0x0000001e04f0723c */ /* 0x040ff000000018f0 */
[----:B------:R-:W-:Y:S03]  /*9600*/  HMMA.16816.F32 R244, R4, R12, R244 ;  /* 0x0000000c04f4723c */ /* 0x000fe600000018f4 */
[----:B------:R-:W-:Y:S01]  /*9610*/  IMAD.MOV.U32 R140, RZ, RZ, R48 ;  /* 0x000000ffff8c7224 */ /* 0x000fe200078e0030 */
[----:B------:R-:W-:Y:S01]  /*9620*/  MOV R26, R50 ;  /* 0x00000032001a7202 */ /* 0x000fe20000000f00 */
[----:B------:R-:W-:-:S02]  /*9630*/  IMAD.MOV.U32 R27, RZ, RZ, R49 ;  /* 0x000000ffff1b7224 */ /* 0x000fc400078e0031 */
[----:B------:R-:W-:Y:S01]  /*9640*/  IMAD.MOV.U32 R25, RZ, RZ, R51 ;  /* 0x000000ffff197224 */ /* 0x000fe200078e0033 */
[C---:B------:R-:W-:Y:S01]  /*9650*/  HMMA.16816.F32 R248, R4.reuse, R14, R248 ;  /* 0x0000000e04f8723c */ /* 0x040fe200000018f8 */
[----:B------:R-:W-:Y:S07]  /*9660*/  LDSM.16.M88.4 R48, [R132+UR30+0xb800] ;  /* 0x00b8001e8430783b */ /* 0x000fee0008000200 */
[----:B------:R-:W-:Y:S01]  /*9670*/  HMMA.16816.F32 R236, R4, R42, R220 ;  /* 0x0000002a04ec723c */ /* 0x000fe200000018dc */
[----:B------:R-:W1:Y:S07]  /*9680*/  LDSM.16.M88.4 R4, [R22+0x6000] ;  /* 0x006000001604783b */ /* 0x000e6e0000000200 */
[C---:B------:R-:W-:Y:S08]  /*9690*/  HMMA.16816.F32 R232, R8.reuse, R32, R208 ;  /* 0x0000002008e8723c */ /* 0x040ff000000018d0 */
[C---:B------:R-:W-:Y:S08]  /*96a0*/  HMMA.16816.F32 R216, R8.reuse, R28, R64 ;  /* 0x0000001c08d8723c */ /* 0x040ff00000001840 */
[C---:B------:R-:W-:Y:S01]  /*96b0*/  HMMA.16816.F32 R208, R8.reuse, R30, R60 ;  /* 0x0000001e08d0723c */ /* 0x040fe2000000183c */
[----:B------:R-:W2:Y:S07]  /*96c0*/  LDSM.16.M88.4 R28, [R132+UR30+0xb000] ;  /* 0x00b0001e841c783b */ /* 0x000eae0008000200 */
[C---:B------:R-:W-:Y:S01]  /*96d0*/  HMMA.16816.F32 R220, R8.reuse, R34, R136 ;  /* 0x0000002208dc723c */ /* 0x040fe20000001888 */
[----:B------:R-:W3:Y:S07]  /*96e0*/  LDSM.16.M88.4 R32, [R132+UR30+0xa800] ;  /* 0x00a8001e8420783b */ /* 0x000eee0008000200 */
[C---:B------:R-:W-:Y:S08]  /*96f0*/  HMMA.16816.F32 R52, R8.reuse, R12, R52 ;  /* 0x0000000c0834723c */ /* 0x040ff00000001834 */
[----:B------:R-:W-:Y:S01]  /*9700*/  HMMA.16816.F32 R44, R8, R14, R44 ;  /* 0x0000000e082c723c */ /* 0x000fe2000000182c */
[----:B------:R4:W4:Y:S07]  /*9710*/  LDSM.16.M88.4 R12, [R22+0x4000] ;  /* 0x00400000160c783b */ /* 0x00092e0000000200 */
[----:B-1----:R-:W-:Y:S01]  /*9720*/  HMMA.16816.F32 R60, R4, R38, R224 ;  /* 0x00000026043c723c */ /* 0x002fe200000018e0 */
[----:B------:R-:W-:Y:S01]  /*9730*/  IMAD.MOV.U32 R224, RZ, RZ, R41 ;  /* 0x000000ffffe07224 */ /* 0x000fe200078e0029 */
[----:B------:R-:W-:Y:S01]  /*9740*/  MOV R225, R252 ;  /* 0x000000fc00e17202 */ /* 0x000fe20000000f00 */
[----:B------:R-:W-:-:S02]  /*9750*/  IMAD.MOV.U32 R226, RZ, RZ, R142 ;  /* 0x000000ffffe27224 */ /* 0x000fc400078e008e */
[----:B------:R-:W-:-:S03]  /*9760*/  IMAD.MOV.U32 R227, RZ, RZ, R141 ;  /* 0x000000ffffe37224 */ /* 0x000fc600078e008d */
[----:B------:R-:W-:Y:S08]  /*9770*/  HMMA.16816.F32 R136, R8, R42, R56 ;  /* 0x0000002a0888723c */ /* 0x000ff00000001838 */
[C---:B--2---:R-:W-:Y:S08]  /*9780*/  HMMA.16816.F32 R248, R4.reuse, R30, R248 ;  /* 0x0000001e04f8723c */ /* 0x044ff000000018f8 */
[C---:B------:R-:W-:Y:S08]  /*9790*/  HMMA.16816.F32 R224, R4.reuse, R48, R224 ;  /* 0x0000003004e0723c */ /* 0x040ff000000018e0 */
[----:B------:R-:W-:Y:S03]  /*97a0*/  HMMA.16816.F32 R64, R4, R36, R212 ;  /* 0x000000240440723c */ /* 0x000fe600000018d4 */
[----:B------:R-:W-:Y:S01]  /*97b0*/  MOV R11, R250 ;  /* 0x000000fa000b7202 */ /* 0x000fe20000000f00 */
[----:B------:R-:W-:-:S02]  /*97c0*/  IMAD.MOV.U32 R10, RZ, RZ, R251 ;  /* 0x000000ffff0a7224 */ /* 0x000fc400078e00fb */
[----:B------:R-:W-:Y:S02]  /*97d0*/  IMAD.MOV.U32 R250, RZ, RZ, R26 ;  /* 0x000000fffffa7224 */ /* 0x000fe400078e001a */
[C---:B---3--:R-:W-:Y:S01]  /*97e0*/  HMMA.16816.F32 R56, R4.reuse, R32, R228 ;  /* 0x000000200438723c */ /* 0x048fe200000018e4 */
[----:B------:R-:W-:Y:S02]  /*97f0*/  IMAD.MOV.U32 R251, RZ, RZ, R25 ;  /* 0x000000fffffb7224 */ /* 0x000fe400078e0019 */
[----:B------:R-:W-:Y:S01]  /*9800*/  IMAD.MOV.U32 R26, RZ, RZ, R225 ;  /* 0x000000ffff1a7224 */ /* 0x000fe200078e00e1 */
[----:B------:R-:W-:Y:S01]  /*9810*/  MOV R25, R226 ;  /* 0x000000e200197202 */ /* 0x000fe20000000f00 */
[----:B------:R-:W-:Y:S02]  /*9820*/  IMAD.MOV.U32 R9, RZ, RZ, R224 ;  /* 0x000000ffff097224 */ /* 0x000fe400078e00e0 */
[----:B------:R-:W-:Y:S01]  /*9830*/  IMAD.MOV.U32 R252, RZ, RZ, R227 ;  /* 0x000000fffffc7224 */ /* 0x000fe200078e00e3 */
[----:B------:R-:W-:Y:S01]  /*9840*/  HMMA.16816.F32 R40, R4, R34, R240 ;  /* 0x000000220428723c */ /* 0x000fe200000018f0 */
[----:B----4-:R-:W-:Y:S01]  /*9850*/  IMAD.MOV.U32 R22, RZ, RZ, R249 ;  /* 0x000000ffff167224 */ /* 0x010fe200078e00f9 */
[----:B------:R-:W-:Y:S01]  /*9860*/  MOV R249, R27 ;  /* 0x0000001b00f97202 */ /* 0x000fe20000000f00 */
[----:B------:R-:W-:-:S02]  /*9870*/  IMAD.MOV.U32 R8, RZ, RZ, R248 ;  /* 0x000000ffff087224 */ /* 0x000fc400078e00f8 */
[----:B------:R-:W-:-:S03]  /*9880*/  IMAD.MOV.U32 R248, RZ, RZ, R140 ;  /* 0x000000fffff87224 */ /* 0x000fc600078e008c */
[C---:B------:R-:W-:Y:S08]  /*9890*/  HMMA.16816.F32 R212, R4.reuse, R28, R244 ;  /* 0x0000001c04d4723c */ /* 0x040ff000000018f4 */
[----:B------:R-:W-:Y:S01]  /*98a0*/  HMMA.16816.F32 R4, R4, R50, R236 ;  /* 0x000000320404723c */ /* 0x000fe200000018ec */
[----:B------:R-:W-:Y:S01]  /*98b0*/  IMAD.MOV.U32 R238, RZ, RZ, R26 ;  /* 0x000000ffffee7224 */ /* 0x000fe200078e001a */
[----:B------:R-:W-:-:S06]  /*98c0*/  MOV R239, R25 ;  /* 0x0000001900ef7202 */ /* 0x000fcc0000000f00 */
[----:B------:R-:W-:Y:S01]  /*98d0*/  HMMA.16816.F32 R224, R12, R36, R232 ;  /* 0x000000240ce0723c */ /* 0x000fe200000018e8 */
[----:B------:R-:W-:Y:S01]  /*98e0*/  IMAD.MOV.U32 R233, RZ, RZ, R11 ;  /* 0x000000ffffe97224 */ /* 0x000fe200078e000b */
[----:B------:R-:W-:Y:S01]  /*98f0*/  MOV R235, R9 ;  /* 0x0000000900eb7202 */ /* 0x000fe20000000f00 */
[----:B------:R-:W-:Y:S02]  /*9900*/  IMAD.MOV.U32 R234, RZ, RZ, R10 ;  /* 0x000000ffffea7224 */ /* 0x000fe400078e000a */
[----:B------:R-:W-:-:S03]  /*9910*/  IMAD.MOV.U32 R232, RZ, RZ, R22 ;  /* 0x000000ffffe87224 */ /* 0x000fc600078e0016 */
[C---:B------:R-:W-:Y:S03]  /*9920*/  HMMA.16816.F32 R240, R12.reuse, R32, R216 ;  /* 0x000000200cf0723c */ /* 0x040fe600000018d8 */
[----:B------:R-:W-:Y:S01]  /*9930*/  IMAD.MOV.U32 R237, RZ, RZ, R4 ;  /* 0x000000ffffed7224 */ /* 0x000fe200078e0004 */
[----:B------:R-:W-:Y:S01]  /*9940*/  MOV R236, R5 ;  /* 0x0000000500ec7202 */ /* 0x000fe20000000f00 */
[----:B------:R-:W-:Y:S02]  /*9950*/  IMAD.MOV.U32 R142, RZ, RZ, R6 ;  /* 0x000000ffff8e7224 */ /* 0x000fe400078e0006 */
[----:B------:R-:W-:Y:S01]  /*9960*/  IMAD.MOV.U32 R141, RZ, RZ, R7 ;  /* 0x000000ffff8d7224 */ /* 0x000fe200078e0007 */
[----:B------:R-:W-:Y:S01]  /*9970*/  HMMA.16816.F32 R228, R12, R34, R208 ;  /* 0x000000220ce4723c */ /* 0x000fe200000018d0 */
[----:B------:R-:W-:Y:S02]  /*9980*/  LDSM.16.M88.4 R32, [R3+0xa000] ;  /* 0x00a000000320783b */ /* 0x000fe40000000200 */
[----:B------:R-:W-:Y:S01]  /*9990*/  IMAD.MOV.U32 R5, RZ, RZ, R226 ;  /* 0x000000ffff057224 */ /* 0x000fe200078e00e2 */
[----:B------:R-:W-:Y:S01]  /*99a0*/  MOV R4, R227 ;  /* 0x000000e300047202 */ /* 0x000fe20000000f00 */
[----:B------:R-:W-:-:S02]  /*99b0*/  IMAD.MOV.U32 R7, RZ, RZ, R224 ;  /* 0x000000ffff077224 */ /* 0x000fc400078e00e0 */
[----:B------:R-:W-:Y:S01]  /*99c0*/  IMAD.MOV.U32 R6, RZ, RZ, R225 ;  /* 0x000000ffff067224 */ /* 0x000fe200078e00e1 */
[----:B------:R-:W-:Y:S01]  /*99d0*/  HMMA.16816.F32 R244, R12, R38, R220 ;  /* 0x000000260cf4723c */ /* 0x000fe200000018dc */
[----:B------:R-:W-:Y:S01]  /*99e0*/  LDSM.16.M88.4 R36, [R3+0xb000] ;  /* 0x00b000000324783b */ /* 0x000fe20000000200 */
[----:B------:R-:W-:-:S03]  /*99f0*/  IMAD.MOV.U32 R223, RZ, RZ, R8 ;  /* 0x000000ffffdf7224 */ /* 0x000fc600078e0008 */
[----:B------:R-:W1:Y:S03]  /*9a00*/  LDSM.16.M88.4 R8, [R24+0x4000] ;  /* 0x004000001808783b */ /* 0x000e660000000200 */
[----:B------:R-:W-:Y:S01]  /*9a10*/  HMMA.16816.F32 R224, R12, R28, R52 ;  /* 0x0000001c0ce0723c */ /* 0x000fe20000001834 */
[----:B------:R-:W-:Y:S01]  /*9a20*/  IMAD.MOV.U32 R52, RZ, RZ, R7 ;  /* 0x000000ffff347224 */ /* 0x000fe200078e0007 */
[----:B------:R-:W-:Y:S01]  /*9a30*/  MOV R54, R5 ;  /* 0x0000000500367202 */ /* 0x000fe20000000f00 */
[----:B------:R-:W-:Y:S02]  /*9a40*/  IMAD.MOV.U32 R53, RZ, RZ, R6 ;  /* 0x000000ffff357224 */ /* 0x000fe400078e0006 */
[----:B------:R-:W-:-:S03]  /*9a50*/  IMAD.MOV.U32 R55, RZ, RZ, R4 ;  /* 0x000000ffff377224 */ /* 0x000fc600078e0004 */
[C---:B------:R-:W-:Y:S01]  /*9a60*/  HMMA.16816.F32 R4, R12.reuse, R30, R44 ;  /* 0x0000001e0c04723c */ /* 0x040fe2000000182c */
[----:B------:R-:W-:Y:S04]  /*9a70*/  LDSM.16.M88.4 R28, [R3+0xa800] ;  /* 0x00a80000031c783b */ /* 0x000fe80000000200 */
[----:B------:R2:W-:Y:S03]  /*9a80*/  LDSM.16.M88.4 R44, [R3+0xb800] ;  /* 0x00b80000032c783b */ /* 0x0005e60000000200 */
[----:B------:R-:W-:Y:S01]  /*9a90*/  HMMA.16816.F32 R208, R12, R48, R248 ;  /* 0x000000300cd0723c */ /* 0x000fe200000018f8 */
[----:B------:R-:W-:Y:S02]  /*9aa0*/  IMAD.MOV.U32 R48, RZ, RZ, R237 ;  /* 0x000000ffff307224 */ /* 0x000fe400078e00ed */
[----:B------:R-:W-:-:S05]  /*9ab0*/  IMAD.MOV.U32 R49, RZ, RZ, R236 ;  /* 0x000000ffff317224 */ /* 0x000fca00078e00ec */
        /* <DEDUP_REMOVED lines=9> */
[----:B------:R3:W4:Y:S01]  /*9b50*/  LDSM.16.M88.4 R4, [R24+0x6000] ;  /* 0x006000001804783b */ /* 0x0007220000000200 */
[----:B------:R-:W-:Y:S01]  /*9b60*/  IMAD.MOV.U32 R137, RZ, RZ, R232 ;  /* 0x000000ffff897224 */ /* 0x000fe200078e00e8 */
[----:B------:R-:W-:Y:S01]  /*9b70*/  MOV R22, R210 ;  /* 0x000000d200167202 */ /* 0x000fe20000000f00 */
[----:B------:R-:W-:Y:S01]  /*9b80*/  IMAD.MOV.U32 R139, RZ, RZ, R234 ;  /* 0x000000ffff8b7224 */ /* 0x000fe200078e00ea */
[----:B-1----:R-:W-:Y:S01]  /*9b90*/  HMMA.16816.F32 R52, R8, R32, R52 ;  /* 0x000000200834723c */ /* 0x002fe20000001834 */
[----:B------:R-:W-:-:S02]  /*9ba0*/  IMAD.MOV.U32 R12, RZ, RZ, R235 ;  /* 0x000000ffff0c7224 */ /* 0x000fc400078e00eb */
[----:B------:R-:W-:Y:S02]  /*9bb0*/  IMAD.MOV.U32 R13, RZ, RZ, R238 ;  /* 0x000000ffff0d7224 */ /* 0x000fe400078e00ee */
[----:B------:R-:W-:Y:S02]  /*9bc0*/  IMAD.MOV.U32 R15, RZ, RZ, R252 ;  /* 0x000000ffff0f7224 */ /* 0x000fe400078e00fc */
[----:B------:R-:W-:Y:S02]  /*9bd0*/  IMAD.MOV.U32 R51, RZ, RZ, R141 ;  /* 0x000000ffff337224 */ /* 0x000fe400078e008d */
[----:B------:R-:W-:Y:S02]  /*9be0*/  IMAD.MOV.U32 R25, RZ, RZ, R208 ;  /* 0x000000ffff197224 */ /* 0x000fe400078e00d0 */
[----:B--2---:R-:W-:Y:S02]  /*9bf0*/  IMAD.MOV.U32 R3, RZ, RZ, R211 ;  /* 0x000000ffff037224 */ /* 0x004fe400078e00d3 */
[----:B---3--:R-:W-:Y:S01]  /*9c00*/  IMAD.MOV.U32 R24, RZ, RZ, R209 ;  /* 0x000000ffff187224 */ /* 0x008fe200078e00d1 */
[C---:B----4-:R-:W-:Y:S08]  /*9c10*/  HMMA.16816.F32 R236, R4.reuse, R32, R64 ;  /* 0x0000002004ec723c */ /* 0x050ff00000001840 */
[C---:B------:R-:W-:Y:S08]  /*9c20*/  HMMA.16816.F32 R220, R4.reuse, R28, R56 ;  /* 0x0000001c04dc723c */ /* 0x040ff00000001838 */
[C---:B------:R-:W-:Y:S08]  /*9c30*/  HMMA.16816.F32 R232, R4.reuse, R34, R60 ;  /* 0x0000002204e8723c */ /* 0x040ff0000000183c */
[C---:B------:R-:W-:Y:S01]  /*9c40*/  HMMA.16816.F32 R216, R4.reuse, R30, R40 ;  /* 0x0000001e04d8723c */ /* 0x040fe20000001828 */
[----:B------:R-:W-:Y:S07]  /*9c50*/  LDSM.16.M88.4 R40, [R0+0xb000] ;  /* 0x00b000000028783b */ /* 0x000fee0000000200 */
[C---:B------:R-:W-:Y:S08]  /*9c60*/  HMMA.16816.F32 R208, R4.reuse, R36, R212 ;  /* 0x0000002404d0723c */ /* 0x040ff000000018d4 */
[C---:B------:R-:W-:Y:S08]  /*9c70*/  HMMA.16816.F32 R136, R4.reuse, R38, R136 ;  /* 0x000000260488723c */ /* 0x040ff00000001888 */
[C---:B------:R-:W-:Y:S01]  /*9c80*/  HMMA.16816.F32 R64, R4.reuse, R44, R12 ;  /* 0x0000002c0440723c */ /* 0x040fe2000000180c */
[----:B------:R-:W-:Y:S07]  /*9c90*/  LDSM.16.M88.4 R12, [R21+0x4000] ;  /* 0x00400000150c783b */ /* 0x000fee0000000200 */
[----:B------:R-:W-:Y:S01]  /*9ca0*/  HMMA.16816.F32 R56, R4, R46, R48 ;  /* 0x0000002e0438723c */ /* 0x000fe20000001830 */
[----:B------:R-:W-:Y:S04]  /*9cb0*/  LDSM.16.M88.4 R4, [R21+0x6000] ;  /* 0x006000001504783b */ /* 0x000fe80000000200 */
[----:B------:R-:W-:Y:S03]  /*9cc0*/  LDSM.16.M88.4 R48, [R0+0xb800] ;  /* 0x00b800000030783b */ /* 0x000fe60000000200 */
[----:B------:R-:W-:Y:S01]  /*9cd0*/  HMMA.16816.F32 R32, R8, R34, R244 ;  /* 0x000000220820723c */ /* 0x000fe200000018f4 */
[----:B------:R-:W-:Y:S01]  /*9ce0*/  IMAD.MOV.U32 R244, RZ, RZ, R140 ;  /* 0x000000fffff47224 */ /* 0x000fe200078e008c */
[----:B------:R-:W-:Y:S01]  /*9cf0*/  MOV R246, R27 ;  /* 0x0000001b00f67202 */ /* 0x000fe20000000f00 */
[----:B------:R-:W-:-:S02]  /*9d00*/  IMAD.MOV.U32 R245, RZ, RZ, R132 ;  /* 0x000000fffff57224 */ /* 0x000fc400078e0084 */
[----:B------:R-:W-:-:S03]  /*9d10*/  IMAD.MOV.U32 R247, RZ, RZ, R26 ;  /* 0x000000fffff77224 */ /* 0x000fc600078e001a */
[C---:B------:R-:W-:Y:S01]  /*9d20*/  HMMA.16816.F32 R60, R8.reuse, R28, R240 ;  /* 0x0000001c083c723c */ /* 0x040fe200000018f0 */
[----:B------:R-:W-:Y:S01]  /*9d30*/  IMAD.MOV.U32 R240, RZ, RZ, R25 ;  /* 0x000000fffff07224 */ /* 0x000fe200078e0019 */
[----:B------:R-:W-:Y:S01]  /*9d40*/  MOV R242, R22 ;  /* 0x0000001600f27202 */ /* 0x000fe20000000f00 */
[----:B------:R-:W-:Y:S02]  /*9d50*/  IMAD.MOV.U32 R241, RZ, RZ, R24 ;  /* 0x000000fffff17224 */ /* 0x000fe400078e0018 */
[----:B------:R-:W-:Y:S01]  /*9d60*/  IMAD.MOV.U32 R243, RZ, RZ, R3 ;  /* 0x000000fffff37224 */ /* 0x000fe200078e0003 */
[----:B------:R-:W1:Y:S02]  /*9d70*/  LDSM.16.M88.4 R24, [R0+0xa800] ;  /* 0x00a800000018783b */ /* 0x000e640000000200 */
[C---:B------:R-:W-:Y:S02]  /*9d80*/  HMMA.16816.F32 R212, R8.reuse, R30, R228 ;  /* 0x0000001e08d4723c */ /* 0x040fe400000018e4 */
[----:B------:R2:W3:Y:S06]  /*9d90*/  LDSM.16.M88.4 R28, [R0+0xa000] ;  /* 0x00a00000001c783b */ /* 0x0004ec0000000200 */
[C---:B------:R-:W-:Y:S08]  /*9da0*/  HMMA.16816.F32 R228, R8.reuse, R36, R224 ;  /* 0x0000002408e4723c */ /* 0x040ff000000018e0 */
[C---:B------:R-:W-:Y:S08]  /*9db0*/  HMMA.16816.F32 R244, R8.reuse, R38, R244 ;  /* 0x0000002608f4723c */ /* 0x040ff000000018f4 */
[C---:B------:R-:W-:Y:S08]  /*9dc0*/  HMMA.16816.F32 R224, R8.reuse, R44, R240 ;  /* 0x0000002c08e0723c */ /* 0x040ff000000018f0 */
[----:B------:R-:W-:Y:S08]  /*9dd0*/  HMMA.16816.F32 R8, R8, R46, R248 ;  /* 0x0000002e0808723c */ /* 0x000ff000000018f8 */
[----:B-1----:R-:W-:Y:S03]  /*9de0*/  HMMA.16816.F32 R36, R12, R24, R60 ;  /* 0x000000180c24723c */ /* 0x002fe6000000183c */
[----:B------:R-:W-:Y:S01]  /*9df0*/  IMAD.MOV.U32 R132, RZ, RZ, R224 ;  /* 0x000000ffff847224 */ /* 0x000fe200078e00e0 */
[----:B------:R-:W-:Y:S01]  /*9e00*/  MOV R3, R226 ;  /* 0x000000e200037202 */ /* 0x000fe20000000f00 */
[----:B------:R-:W-:-:S02]  /*9e10*/  IMAD.MOV.U32 R21, RZ, RZ, R225 ;  /* 0x000000ffff157224 */ /* 0x000fc400078e00e1 */
[----:B--2---:R-:W-:Y:S01]  /*9e20*/  IMAD.MOV.U32 R0, RZ, RZ, R227 ;  /* 0x000000ffff007224 */ /* 0x004fe200078e00e3 */
[C---:B---3--:R-:W-:Y:S03]  /*9e30*/  HMMA.16816.F32 R232, R4.reuse, R30, R232 ;  /* 0x0000001e04e8723c */ /* 0x048fe600000018e8 */
[----:B------:R-:W-:Y:S01]  /*9e40*/  IMAD.MOV.U32 R142, RZ, RZ, R9 ;  /* 0x000000ffff8e7224 */ /* 0x000fe200078e0009 */
[----:B------:R-:W-:Y:S01]  /*9e50*/  MOV R140, R8 ;  /* 0x00000008008c7202 */ /* 0x000fe20000000f00 */
[----:B------:R-:W-:Y:S02]  /*9e60*/  IMAD.MOV.U32 R141, RZ, RZ, R10 ;  /* 0x000000ffff8d7224 */ /* 0x000fe400078e000a */
[----:B------:R-:W-:Y:S01]  /*9e70*/  IMAD.MOV.U32 R22, RZ, RZ, R11 ;  /* 0x000000ffff167224 */ /* 0x000fe200078e000b */
[C---:B------:R-:W-:Y:S08]  /*9e80*/  HMMA.16816.F32 R224, R4.reuse, R28, R236 ;  /* 0x0000001c04e0723c */ /* 0x040ff000000018ec */
[----:B------:R-:W-:Y:S08]  /*9e90*/  HMMA.16816.F32 R8, R4, R50, R56 ;  /* 0x000000320408723c */ /* 0x000ff00000001838 */
[C---:B------:R-:W-:Y:S08]  /*9ea0*/  HMMA.16816.F32 R52, R12.reuse, R28, R52 ;  /* 0x0000001c0c34723c */ /* 0x040ff00000001834 */
[----:B------:R-:W-:Y:S01]  /*9eb0*/  HMMA.16816.F32 R44, R12, R30, R32 ;  /* 0x0000001e0c2c723c */ /* 0x000fe20000001820 */
[----:B------:R-:W-:Y:S02]  /*9ec0*/  LDSM.16.M88.4 R28, [R20+0xa000] ;  /* 0x00a00000141c783b */ /* 0x000fe40000000200 */
[----:B------:R-:W-:Y:S01]  /*9ed0*/  IMAD.MOV.U32 R58, RZ, RZ, R10 ;  /* 0x000000ffff3a7224 */ /* 0x000fe200078e000a */
[----:B------:R-:W-:Y:S01]  /*9ee0*/  MOV R57, R8 ;  /* 0x0000000800397202 */ /* 0x000fe20000000f00 */
[----:B------:R-:W-:Y:S01]  /*9ef0*/  IMAD.MOV.U32 R56, RZ, RZ, R9 ;  /* 0x000000ffff387224 */ /* 0x000fe200078e0009 */
[----:B------:R-:W-:Y:S01]  /*9f00*/  LDSM.16.M88.4 R32, [R20+0xb000] ;  /* 0x00b000001420783b */ /* 0x000fe20000000200 */
[----:B------:R-:W-:Y:S01]  /*9f10*/  IMAD.MOV.U32 R252, RZ, RZ, R11 ;  /* 0x000000fffffc7224 */ /* 0x000fe200078e000b */
[C---:B------:R-:W-:Y:S02]  /*9f20*/  HMMA.16816.F32 R220, R4.reuse, R24, R220 ;  /* 0x0000001804dc723c */ /* 0x040fe400000018dc */
[----:B------:R-:W1:Y:S06]  /*9f30*/  LDSM.16.M88.4 R8, [R23+0x4000] ;  /* 0x004000001708783b */ /* 0x000e6c0000000200 */
[-C--:B------:R-:W-:Y:S08]  /*9f40*/  HMMA.16816.F32 R216, R4, R26.reuse, R216 ;  /* 0x0000001a04d8723c */ /* 0x080ff000000018d8 */
[----:B------:R-:W-:Y:S01]  /*9f50*/  HMMA.16816.F32 R60, R12, R26, R212 ;  /* 0x0000001a0c3c723c */ /* 0x000fe200000018d4 */
[----:B------:R-:W2:Y:S07]  /*9f60*/  LDSM.16.M88.4 R24, [R20+0xa800] ;  /* 0x00a800001418783b */ /* 0x000eae0000000200 */
[C---:B------:R-:W-:Y:S08]  /*9f70*/  HMMA.16816.F32 R236, R4.reuse, R40, R208 ;  /* 0x0000002804ec723c */ /* 0x040ff000000018d0 */
[C---:B------:R-:W-:Y:S08]  /*9f80*/  HMMA.16816.F32 R240, R4.reuse, R42, R136 ;  /* 0x0000002a04f0723c */ /* 0x040ff00000001888 */
[----:B------:R-:W-:Y:S01]  /*9f90*/  HMMA.16816.F32 R248, R4, R48, R64 ;  /* 0x0000003004f8723c */ /* 0x000fe20000001840 */
[----:B------:R-:W3:Y:S07]  /*9fa0*/  LDSM.16.M88.4 R4, [R23+0x6000] ;  /* 0x006000001704783b */ /* 0x000eee0000000200 */
[----:B-1----:R-:W-:Y:S08]  /*9fb0*/  HMMA.16816.F32 R208, R8, R28, R52 ;  /* 0x0000001c08d0723c */ /* 0x002ff00000001834 */
[----:B------:R-:W-:Y:S01]  /*9fc0*/  HMMA.16816.F32 R64, R12, R40, R228 ;  /* 0x000000280c40723c */ /* 0x000fe200000018e4 */
[----:B------:R-:W-:Y:S01]  /*9fd0*/  MOV R231, R58 ;  /* 0x0000003a00e77202 */ /* 0x000fe20000000f00 */
[----:B------:R-:W-:-:S02]  /*9fe0*/  IMAD.MOV.U32 R229, RZ, RZ, R57 ;  /* 0x000000ffffe57224 */ /* 0x000fc400078e0039 */
[----:B------:R-:W-:-:S04]  /*9ff0*/  IMAD.MOV.U32 R230, RZ, RZ, R56 ;  /* 0x000000ffffe67224 */ /* 0x000fc800078e0038 */
[C---:B------:R-:W-:Y:S08]  /*a000*/  HMMA.16816.F32 R56, R8.reuse, R30, R44 ;  /* 0x0000001e0838723c */ /* 0x040ff0000000182c */
[----:B--2---:R-:W-:Y:S08]  /*a010*/  HMMA.16816.F32 R52, R8, R24, R36 ;  /* 0x000000180834723c */ /* 0x004ff00000001824 */
[----:B------:R-:W-:Y:S08]  /*a020*/  HMMA.16816.F32 R40, R12, R42, R244 ;  /* 0x0000002a0c28723c */ /* 0x000ff000000018f4 */
[C---:B---3--:R-:W-:Y:S08]  /*a030*/  HMMA.16816.F32 R44, R4.reuse, R24, R220 ;  /* 0x00000018042c723c */ /* 0x048ff000000018dc */
[-C--:B------:R-:W-:Y:S08]  /*a040*/  HMMA.16816.F32 R36, R4, R26.reuse, R216 ;  /* 0x0000001a0424723c */ /* 0x080ff000000018d8 */
[----:B------:R-:W-:Y:S08]  /*a050*/  HMMA.16816.F32 R24, R8, R26, R60 ;  /* 0x0000001a0818723c */ /* 0x000ff0000000183c */
[----:B------:R-:W-:Y:S01]  /*a060*/  HMMA.16816.F32 R60, R4, R32, R236 ;  /* 0x00000020043c723c */ /* 0x000fe200000018ec */
[----:B------:R-:W-:Y:S01]  /*a070*/  MOV R239, R0 ;  /* 0x0000000000ef7202 */ /* 0x000fe20000000f00 */
[----:B------:R-:W-:Y:S01]  /*a080*/  FMUL.FTZ R0, R208, UR21 ;  /* 0x00000015d0007c20 */ /* 0x000fe20008410000 */
[----:B------:R-:W-:Y:S01]  /*a090*/  MOV R236, R132 ;  /* 0x0000008400ec7202 */ /* 0x000fe20000000f00 */
[----:B------:R-:W-:-:S02]  /*a0a0*/  IMAD.MOV.U32 R238, RZ, RZ, R3 ;  /* 0x000000ffffee7224 */ /* 0x000fc400078e0003 */
[----:B------:R-:W1:Y:S01]  /*a0b0*/  S2R R3, SR_TID.X ;  /* 0x0000000000037919 */ /* 0x000e620000002100 */
[----:B------:R-:W-:Y:S01]  /*a0c0*/  IMAD.MOV.U32 R237, RZ, RZ, R21 ;  /* 0x000000ffffed7224 */ /* 0x000fe200078e0015 */
[C---:B------:R-:W-:Y:S01]  /*a0d0*/  HMMA.16816.F32 R212, R4.reuse, R28, R224 ;  /* 0x0000001c04d4723c */ /* 0x040fe200000018e0 */
[----:B------:R2:W-:Y:S07]  /*a0e0*/  MUFU.TANH R227, R0 ;  /* 0x0000000000e37308 */ /* 0x0005ee0000002400 */
[----:B------:R-:W-:Y:S01]  /*a0f0*/  HMMA.16816.F32 R136, R4, R30, R232 ;  /* 0x0000001e0488723c */ /* 0x000fe200000018e8 */
[----:B------:R-:W-:Y:S01]  /*a100*/  MOV R234, R142 ;  /* 0x0000008e00ea7202 */ /* 0x000fe20000000f00 */
[----:B------:R-:W-:-:S02]  /*a110*/  IMAD.MOV.U32 R235, RZ, RZ, R141 ;  /* 0x000000ffffeb7224 */ /* 0x000fc400078e008d */
[----:B------:R-:W-:-:S04]  /*a120*/  IMAD.MOV.U32 R233, RZ, RZ, R140 ;  /* 0x000000ffffe97224 */ /* 0x000fc800078e008c */
[C---:B------:R-:W-:Y:S01]  /*a130*/  HMMA.16816.F32 R28, R8.reuse, R32, R64 ;  /* 0x00000020081c723c */ /* 0x040fe20000001840 */
[----:B------:R-:W-:Y:S02]  /*a140*/  IMAD.MOV.U32 R232, RZ, RZ, R233 ;  /* 0x000000ffffe87224 */ /* 0x000fe400078e00e9 */
[----:B--2---:R-:W-:Y:S01]  /*a150*/  FMUL.FTZ R0, R209, UR21 ;  /* 0x00000015d1007c20 */ /* 0x004fe20008410000 */
[----:B------:R-:W-:Y:S01]  /*a160*/  IMAD.MOV.U32 R233, RZ, RZ, R234 ;  /* 0x000000ffffe97224 */ /* 0x000fe200078e00ea */
[----:B------:R-:W-:Y:S01]  /*a170*/  MOV R234, R235 ;  /* 0x000000eb00ea7202 */ /* 0x000fe20000000f00 */
[----:B------:R-:W-:Y:S01]  /*a180*/  IMAD.MOV.U32 R235, RZ, RZ, R22 ;  /* 0x000000ffffeb7224 */ /* 0x000fe200078e0016 */
[----:B------:R2:W3:Y:S01]  /*a190*/  MUFU.TANH R132, R0 ;  /* 0x0000000000847308 */ /* 0x0004e20000002400 */
[----:B------:R-:W-:Y:S01]  /*a1a0*/  FMUL.FTZ R22, R61, UR21 ;  /* 0x000000153d167c20 */ /* 0x000fe20008410000 */
[----:B------:R-:W-:Y:S01]  /*a1b0*/  HMMA.16816.F32 R40, R8, R34, R40 ;  /* 0x000000220828723c */ /* 0x000fe20000001828 */
[----:B-1----:R-:W-:-:S02]  /*a1c0*/  IMAD.SHL.U32 R21, R3, 0x2, RZ ;  /* 0x0000000203157824 */ /* 0x002fc400078e00ff */
[----:B------:R-:W-:-:S03]  /*a1d0*/  FMUL.FTZ R3, R60, UR21 ;  /* 0x000000153c037c20 */ /* 0x000fc60008410000 */
[----:B------:R1:W-:Y:S01]  /*a1e0*/  MUFU.TANH R61, R22 ;  /* 0x00000016003d7308 */ /* 0x0003e20000002400 */
[----:B------:R-:W-:Y:S01]  /*a1f0*/  LOP3.LUT R21, R21, 0x6, RZ, 0xc0, !PT ;  /* 0x0000000615157812 */ /* 0x000fe200078ec0ff */
[----:B--2---:R-:W-:-:S06]  /*a200*/  FMUL.FTZ R0, R210, UR21 ;  /* 0x00000015d2007c20 */ /* 0x004fcc0008410000 */
[----:B------:R-:W-:Y:S08]  /*a210*/  MUFU.TANH R60, R3 ;  /* 0x00000003003c7308 */ /* 0x000ff00000002400 */
[----:B------:R2:W-:Y:S01]  /*a220*/  MUFU.TANH R228, R0 ;  /* 0x0000000000e47308 */ /* 0x0005e20000002400 */
[----:B-1----:R-:W-:Y:S01]  /*a230*/  FMUL.FTZ R22, R62, UR21 ;  /* 0x000000153e167c20 */ /* 0x002fe20008410000 */
[----:B--2---:R-:W-:-:S06]  /*a240*/  FMUL.FTZ R0, R211, UR21 ;  /* 0x00000015d3007c20 */ /* 0x004fcc0008410000 */
[----:B------:R1:W2:Y:S02]  /*a250*/  MUFU.TANH R33, R0 ;  /* 0x0000000000217308 */ /* 0x0002a40000002400 */
[----:B-1----:R-:W-:-:S06]  /*a260*/  FMUL.FTZ R0, R212, UR21 ;  /* 0x00000015d4007c20 */ /* 0x002fcc0008410000 */
[----:B------:R1:W-:Y:S02]  /*a270*/  MUFU.TANH R64, R0 ;  /* 0x0000000000407308 */ /* 0x0003e40000002400 */
[----:B-1----:R-:W-:-:S06]  /*a280*/  FMUL.FTZ R0, R213, UR21 ;  /* 0x00000015d5007c20 */ /* 0x002fcc0008410000 */
[----:B------:R1:W-:Y:S02]  /*a290*/  MUFU.TANH R32, R0 ;  /* 0x0000000000207308 */ /* 0x0003e40000002400 */
[----:B-1----:R-:W-:-:S06]  /*a2a0*/  FMUL.FTZ R0, R214, UR21 ;  /* 0x00000015d6007c20 */ /* 0x002fcc0008410000 */
[----:B------:R1:W-:Y:S02]  /*a2b0*/  MUFU.TANH R65, R0 ;  /* 0x0000000000417308 */ /* 0x0003e40000002400 */
[----:B-1----:R-:W-:-:S06]  /*a2c0*/  FMUL.FTZ R0, R215, UR21 ;  /* 0x00000015d7007c20 */ /* 0x002fcc0008410000 */
[----:B------:R1:W-:Y:S02]  /*a2d0*/  MUFU.TANH R67, R0 ;  /* 0x0000000000437308 */ /* 0x0003e40000002400 */
[----:B-1----:R-:W-:-:S06]  /*a2e0*/  FMUL.FTZ R0, R56, UR21 ;  /* 0x0000001538007c20 */ /* 0x002fcc0008410000 */
[----:B------:R-:W-:Y:S08]  /*a2f0*/  MUFU.TANH R56, R22 ;  /* 0x0000001600387308 */ /* 0x000ff00000002400 */
[----:B------:R1:W-:Y:S02]  /*a300*/  MUFU.TANH R66, R0 ;  /* 0x0000000000427308 */ /* 0x0003e40000002400 */
[----:B-1----:R-:W-:-:S06]  /*a310*/  FMUL.FTZ R0, R57, UR21 ;  /* 0x0000001539007c20 */ /* 0x002fcc0008410000 */
[----:B------:R1:W-:Y:S02]  /*a320*/  MUFU.TANH R142, R0 ;  /* 0x00000000008e7308 */ /* 0x0003e40000002400 */
        /* <DEDUP_REMOVED lines=11> */
[----:B------:R1:W4:Y:S02]  /*a3e0*/  MUFU.TANH R138, R0 ;  /* 0x00000000008a7308 */ /* 0x0003240000002400 */
        /* <DEDUP_REMOVED lines=18> */
[----:B-1----:R-:W-:Y:S01]  /*a510*/  FMUL.FTZ R0, R25, UR21 ;  /* 0x0000001519007c20 */ /* 0x002fe20008410000 */
[----:B------:R-:W-:-:S05]  /*a520*/  FMUL.FTZ R25, R40, UR21 ;  /* 0x0000001528197c20 */ /* 0x000fca0008410000 */
[----:B------:R1:W-:Y:S08]  /*a530*/  MUFU.TANH R208, R0 ;  /* 0x0000000000d07308 */ /* 0x0003f00000002400 */
[----:B------:R3:W-:Y:S01]  /*a540*/  MUFU.TANH R54, R25 ;  /* 0x0000001900367308 */ /* 0x0007e20000002400 */
[----:B-1----:R-:W-:-:S07]  /*a550*/  FMUL.FTZ R0, R26, UR21 ;  /* 0x000000151a007c20 */ /* 0x002fce0008410000 */
[----:B------:R1:W4:Y:S01]  /*a560*/  MUFU.TANH R211, R0 ;  /* 0x0000000000d37308 */ /* 0x0003220000002400 */
[----:B---3--:R-:W-:Y:S01]  /*a570*/  FMUL.FTZ R25, R41, UR21 ;  /* 0x0000001529197c20 */ /* 0x008fe20008410000 */
[----:B-1----:R-:W-:-:S06]  /*a580*/  FMUL.FTZ R0, R27, UR21 ;  /* 0x000000151b007c20 */ /* 0x002fcc0008410000 */
[----:B------:R1:W-:Y:S02]  /*a590*/  MUFU.TANH R209, R0 ;  /* 0x0000000000d17308 */ /* 0x0003e40000002400 */
[----:B-1----:R-:W-:Y:S01]  /*a5a0*/  FMUL.FTZ R0, R36, UR21 ;  /* 0x0000001524007c20 */ /* 0x002fe20008410000 */
[----:B------:R-:W-:-:S05]  /*a5b0*/  FMUL.FTZ R36, R42, UR21 ;  /* 0x000000152a247c20 */ /* 0x000fca0008410000 */
[----:B------:R1:W3:Y:S02]  /*a5c0*/  MUFU.TANH R136, R0 ;  /* 0x0000000000887308 */ /* 0x0002e40000002400 */
[----:B-1----:R-:W-:-:S06]  /*a5d0*/  FMUL.FTZ R0, R37, UR21 ;  /* 0x0000001525007c20 */ /* 0x002fcc0008410000 */
[----:B------:R1:W-:Y:S02]  /*a5e0*/  MUFU.TANH R212, R0 ;  /* 0x0000000000d47308 */ /* 0x0003e40000002400 */
[----:B-1----:R-:W-:-:S06]  /*a5f0*/  FMUL.FTZ R0, R38, UR21 ;  /* 0x0000001526007c20 */ /* 0x002fcc0008410000 */
[----:B------:R1:W3:Y:S02]  /*a600*/  MUFU.TANH R220, R0 ;  /* 0x0000000000dc7308 */ /* 0x0002e40000002400 */
[----:B-1----:R-:W-:-:S06]  /*a610*/  FMUL.FTZ R0, R39, UR21 ;  /* 0x0000001527007c20 */ /* 0x002fcc0008410000 */
[----:B------:R1:W3:Y:S02]  /*a620*/  MUFU.TANH R222, R0 ;  /* 0x0000000000de7308 */ /* 0x0002e40000002400 */
[----:B-1----:R-:W-:-:S06]  /*a630*/  FMUL.FTZ R0, R28, UR21 ;  /* 0x000000151c007c20 */ /* 0x002fcc0008410000 */
[----:B------:R1:W3:Y:S02]  /*a640*/  MUFU.TANH R225, R0 ;  /* 0x0000000000e17308 */ /* 0x0002e40000002400 */
[----:B-1----:R-:W-:-:S06]  /*a650*/  FMUL.FTZ R0, R29, UR21 ;  /* 0x000000151d007c20 */ /* 0x002fcc0008410000 */
[----:B------:R1:W-:Y:S02]  /*a660*/  MUFU.TANH R226, R0 ;  /* 0x0000000000e27308 */ /* 0x0003e40000002400 */
[----:B-1----:R-:W-:-:S06]  /*a670*/  FMUL.FTZ R0, R30, UR21 ;  /* 0x000000151e007c20 */ /* 0x002fcc0008410000 */
[----:B------:R1:W3:Y:S02]  /*a680*/  MUFU.TANH R224, R0 ;  /* 0x0000000000e07308 */ /* 0x0002e40000002400 */
[----:B-1----:R-:W-:Y:S02]  /*a690*/  FMUL.FTZ R0, R31, UR21 ;  /* 0x000000151f007c20 */ /* 0x002fe40008410000 */
[C---:B------:R-:W-:Y:S04]  /*a6a0*/  HMMA.16816.F32 R28, R12.reuse, R48, R236 ;  /* 0x000000300c1c723c */ /* 0x040fe800000018ec */
[----:B------:R-:W-:Y:S04]  /*a6b0*/  MUFU.TANH R49, R25 ;  /* 0x0000001900317308 */ /* 0x000fe80000002400 */
[----:B------:R-:W-:Y:S04]  /*a6c0*/  HMMA.16816.F32 R12, R12, R50, R232 ;  /* 0x000000320c0c723c */ /* 0x000fe800000018e8 */
[----:B------:R1:W3:Y:S01]  /*a6d0*/  MUFU.TANH R139, R0 ;  /* 0x00000000008b7308 */ /* 0x0002e20000002400 */
[----:B------:R-:W-:Y:S01]  /*a6e0*/  IMAD.MOV.U32 R232, RZ, RZ, R229 ;  /* 0x000000ffffe87224 */ /* 0x000fe200078e00e5 */
[----:B------:R-:W-:Y:S01]  /*a6f0*/  MOV R234, R231 ;  /* 0x000000e700ea7202 */ /* 0x000fe20000000f00 */
[----:B------:R-:W-:-:S02]  /*a700*/  IMAD.MOV.U32 R233, RZ, RZ, R230 ;  /* 0x000000ffffe97224 */ /* 0x000fc400078e00e6 */
[----:B------:R-:W-:-:S03]  /*a710*/  IMAD.MOV.U32 R235, RZ, RZ, R252 ;  /* 0x000000ffffeb7224 */ /* 0x000fc600078e00fc */
[----:B------:R2:W3:Y:S01]  /*a720*/  MUFU.TANH R48, R36 ;  /* 0x0000002400307308 */ /* 0x0004e20000002400 */
[----:B-1----:R-:W-:-:S05]  /*a730*/  IMAD.U32 R0, RZ, RZ, UR17 ;  /* 0x00000011ff007e24 */ /* 0x002fca000f8e00ff */
[----:B------:R-:W-:Y:S01]  /*a740*/  LEA R0, R0, R21, 0x6 ;  /* 0x0000001500007211 */ /* 0x000fe200078e30ff */
[----:B--2---:R-:W-:-:S03]  /*a750*/  FMUL.FTZ R36, R43, UR21 ;  /* 0x000000152b247c20 */ /* 0x004fc60008410000 */
[C---:B------:R-:W-:Y:S01]  /*a760*/  IADD3 R3, PT, PT, R0.reuse, -0x78, RZ ;  /* 0xffffff8800037810 */ /* 0x040fe20007ffe0ff */
[----:B------:R-:W-:-:S03]  /*a770*/  VIADD R21, R0, 0xffffff81 ;  /* 0xffffff8100157836 */ /* 0x000fc60000000000 */
[-C--:B------:R-:W-:Y:S02]  /*a780*/  ISETP.GE.AND P3, PT, R3, R16.reuse, PT ;  /* 0x000000100300720c */ /* 0x080fe40003f66270 */
[C---:B------:R-:W-:Y:S02]  /*a790*/  ISETP.GE.AND P4, PT, R21.reuse, R16, PT ;  /* 0x000000101500720c */ /* 0x040fe40003f86270 */
[C---:B------:R-:W-:Y:S02]  /*a7a0*/  ISETP.GE.AND P5, PT, R21.reuse, R17, PT ;  /* 0x000000111500720c */ /* 0x040fe40003fa6270 */
[C---:B------:R-:W-:Y:S02]  /*a7b0*/  ISETP.GE.AND P1, PT, R21.reuse, R18, PT ;  /* 0x000000121500720c */ /* 0x040fe40003f26270 */
[----:B------:R-:W-:Y:S01]  /*a7c0*/  ISETP.GE.AND P2, PT, R21, R19, PT ;  /* 0x000000131500720c */ /* 0x000fe20003f46270 */
[----:B------:R-:W-:Y:S01]  /*a7d0*/  FMUL.FTZ R21, R63, UR21 ;  /* 0x000000153f157c20 */ /* 0x000fe20008410000 */
[----:B------:R-:W-:-:S02]  /*a7e0*/  FSEL R24, R132, -INF , !P4 ;  /* 0xff80000084187808 */ /* 0x000fc40006000000 */
[----:B------:R-:W-:Y:S01]  /*a7f0*/  ISETP.GE.AND P4, PT, R3, R17, PT ;  /* 0x000000110300720c */ /* 0x000fe20003f86270 */
[----:B------:R1:W-:Y:S01]  /*a800*/  MUFU.TANH R39, R21 ;  /* 0x0000001500277308 */ /* 0x0003e20000002400 */
[----:B------:R-:W-:Y:S02]  /*a810*/  FSEL R27, R33, -INF , !P5 ;  /* 0xff800000211b7808 */ /* 0x000fe40006800000 */
[----:B----4-:R-:W-:Y:S02]  /*a820*/  FSEL R40, R23, -INF , !P4 ;  /* 0xff80000017287808 */ /* 0x010fe40006000000 */
[----:B------:R-:W-:Y:S02]  /*a830*/  FSEL R44, R32, -INF , !P1 ;  /* 0xff800000202c7808 */ /* 0x000fe40004800000 */
[C---:B------:R-:W-:Y:S01]  /*a840*/  ISETP.GE.AND P5, PT, R3.reuse, R18, PT ;  /* 0x000000120300720c */ /* 0x040fe20003fa6270 */
[----:B------:R-:W-:Y:S01]  /*a850*/  HMMA.16816.F32 R32, R4, R34, R240 ;  /* 0x000000220420723c */ /* 0x000fe200000018f0 */
[----:B------:R-:W-:Y:S01]  /*a860*/  ISETP.GE.AND P1, PT, R3, R19, PT ;  /* 0x000000130300720c */ /* 0x000fe20003f26270 */
[----:B------:R-:W-:Y:S01]  /*a870*/  VIADD R3, R0, 0xffffff89 ;  /* 0xffffff8900037836 */ /* 0x000fe20000000000 */
[----:B------:R-:W-:-:S02]  /*a880*/  FSEL R45, R67, -INF , !P2 ;  /* 0xff800000432d7808 */ /* 0x000fc40005000000 */
[----:B------:R-:W-:Y:S02]  /*a890*/  FSEL R26, R66, -INF , !P3 ;  /* 0xff800000421a7808 */ /* 0x000fe40005800000 */
[----:B------:R-:W-:Y:S01]  /*a8a0*/  FSEL R46, R58, -INF , !P5 ;  /* 0xff8000003a2e7808 */ /* 0x000fe20006800000 */
[----:B-1----:R-:W1:Y:S01]  /*a8b0*/  LDSM.16.M88.4 R20, [R20+0xb800] ;  /* 0x00b800001414783b */ /* 0x002e620000000200 */
[----:B------:R-:W-:Y:S01]  /*a8c0*/  ISETP.GE.AND P2, PT, R3, R16, PT ;  /* 0x000000100300720c */ /* 0x000fe20003f46270 */
[----:B------:R-:W-:-:S04]  /*a8d0*/  DEPBAR.LE SB0, 0x0 ;  /* 0x000080000000791a */ /* 0x000fc80000000000 */
[C---:B------:R-:W-:Y:S02]  /*a8e0*/  ISETP.GE.AND P3, PT, R3.reuse, R17, PT ;  /* 0x000000110300720c */ /* 0x040fe40003f66270 */
[C---:B------:R-:W-:Y:S02]  /*a8f0*/  ISETP.GE.AND P4, PT, R3.reuse, R18, PT ;  /* 0x000000120300720c */ /* 0x040fe40003f86270 */
[----:B------:R-:W-:Y:S01]  /*a900*/  ISETP.GE.AND P5, PT, R3, R19, PT ;  /* 0x000000130300720c */ /* 0x000fe20003fa6270 */
[----:B------:R-:W-:Y:S01]  /*a910*/  VIADD R3, R0, 0xffffff90 ;  /* 0xffffff9000037836 */ /* 0x000fe20000000000 */
[----:B------:R-:W-:Y:S01]  /*a920*/  FSEL R47, R57, -INF , !P1 ;  /* 0xff800000392f7808 */ /* 0x000fe20004800000 */
[----:B------:R-:W-:Y:S01]  /*a930*/  FMUL.FTZ R32, R32, UR21 ;  /* 0x0000001520207c20 */ /* 0x000fe20008410000 */
[----:B------:R-:W-:Y:S01]  /*a940*/  FSEL R25, R142, -INF , !P2 ;  /* 0xff8000008e197808 */ /* 0x000fe20005000000 */
[----:B------:R-:W-:Y:S01]  /*a950*/  FMUL.FTZ R33, R33, UR21 ;  /* 0x0000001521217c20 */ /* 0x000fe20008410000 */
[----:B------:R-:W-:Y:S01]  /*a960*/  FSEL R37, R141, -INF , !P3 ;  /* 0xff8000008d257808 */ /* 0x000fe20005800000 */
[----:B------:R-:W-:Y:S01]  /*a970*/  FMUL.FTZ R34, R34, UR21 ;  /* 0x0000001522227c20 */ /* 0x000fe20008410000 */
[----:B------:R-:W-:Y:S01]  /*a980*/  FSEL R41, R140, -INF , !P4 ;  /* 0xff8000008c297808 */ /* 0x000fe20006000000 */
[----:B------:R-:W-:Y:S01]  /*a990*/  FMUL.FTZ R35, R35, UR21 ;  /* 0x0000001523237c20 */ /* 0x000fe20008410000 */
[C---:B------:R-:W-:Y:S01]  /*a9a0*/  ISETP.GE.AND P1, PT, R3.reuse, R16, PT ;  /* 0x000000100300720c */ /* 0x040fe20003f26270 */
[----:B------:R-:W-:Y:S01]  /*a9b0*/  MUFU.TANH R57, R36 ;  /* 0x0000002400397308 */ /* 0x000fe20000002400 */
[----:B------:R-:W-:-:S02]  /*a9c0*/  ISETP.GE.AND P2, PT, R3, R17, PT ;  /* 0x000000110300720c */ /* 0x000fc40003f46270 */
[C---:B------:R-:W-:Y:S02]  /*a9d0*/  ISETP.GE.AND P3, PT, R3.reuse, R18, PT ;  /* 0x000000120300720c */ /* 0x040fe40003f66270 */
[----:B------:R-:W-:Y:S02]  /*a9e0*/  ISETP.GE.AND P4, PT, R3, R19, PT ;  /* 0x000000130300720c */ /* 0x000fe40003f86270 */
[----:B------:R-:W-:Y:S01]  /*a9f0*/  IADD3 R3, PT, PT, R0, -0x6f, RZ ;  /* 0xffffff9100037810 */ /* 0x000fe20007ffe0ff */
[----:B------:R-:W2:Y:S01]  /*aa00*/  MUFU.TANH R43, R32 ;  /* 0x00000020002b7308 */ /* 0x000ea20000002400 */
[----:B------:R-:W-:Y:S02]  /*aa10*/  FSEL R52, R138, -INF , !P5 ;  /* 0xff8000008a347808 */ /* 0x000fe40006800000 */
[----:B------:R-:W-:Y:S02]  /*aa20*/  FSEL R217, R137, -INF , !P1 ;  /* 0xff80000089d97808 */ /* 0x000fe40004800000 */
[----:B------:R-:W-:-:S02]  /*aa30*/  FSEL R218, R59, -INF , !P2 ;  /* 0xff8000003bda7808 */ /* 0x000fc40005000000 */
[----:B------:R-:W-:Y:S01]  /*aa40*/  FSEL R219, R55, -INF , !P3 ;  /* 0xff80000037db7808 */ /* 0x000fe20005800000 */
[----:B------:R-:W-:Y:S01]  /*aa50*/  MUFU.TANH R38, R34 ;  /* 0x0000002200267308 */ /* 0x000fe20000002400 */
[C---:B------:R-:W-:Y:S02]  /*aa60*/  ISETP.GE.AND P5, PT, R3.reuse, R16, PT ;  /* 0x000000100300720c */ /* 0x040fe40003fa6270 */
[C---:B------:R-:W-:Y:S01]  /*aa70*/  ISETP.GE.AND P1, PT, R3.reuse, R17, PT ;  /* 0x000000110300720c */ /* 0x040fe20003f26270 */
[C---:B-1----:R-:W-:Y:S01]  /*aa80*/  HMMA.16816.F32 R28, R8.reuse, R20, R28 ;  /* 0x00000014081c723c */ /* 0x042fe2000000181c */
[C---:B------:R-:W-:Y:S02]  /*aa90*/  ISETP.GE.AND P2, PT, R3.reuse, R18, PT ;  /* 0x000000120300720c */ /* 0x040fe40003f46270 */
[----:B------:R-:W-:Y:S01]  /*aaa0*/  ISETP.GE.AND P3, PT, R3, R19, PT ;  /* 0x000000130300720c */ /* 0x000fe20003f66270 */
[----:B------:R-:W-:Y:S01]  /*aab0*/  VIADD R3, R0, 0xffffff98 ;  /* 0xffffff9800037836 */ /* 0x000fe20000000000 */
[----:B------:R-:W-:Y:S01]  /*aac0*/  FSEL R221, R53, -INF , !P4 ;  /* 0xff80000035dd7808 */ /* 0x000fe20006000000 */
[----:B------:R-:W1:Y:S01]  /*aad0*/  MUFU.TANH R55, R33 ;  /* 0x0000002100377308 */ /* 0x000e620000002400 */
[----:B------:R-:W-:Y:S01]  /*aae0*/  FSEL R213, R213, -INF , !P5 ;  /* 0xff800000d5d57808 */ /* 0x000fe20006800000 */
[----:B------:R-:W-:Y:S01]  /*aaf0*/  HMMA.16816.F32 R12, R8, R22, R12 ;  /* 0x00000016080c723c */ /* 0x000fe2000000180c */
[----:B------:R-:W-:-:S02]  /*ab00*/  FSEL R216, R216, -INF , !P1 ;  /* 0xff800000d8d87808 */ /* 0x000fc40004800000 */
[----:B------:R-:W-:Y:S02]  /*ab10*/  FSEL R214, R214, -INF , !P2 ;  /* 0xff800000d6d67808 */ /* 0x000fe40005000000 */
[C---:B------:R-:W-:Y:S01]  /*ab20*/  ISETP.GE.AND P4, PT, R3.reuse, R16, PT ;  /* 0x000000100300720c */ /* 0x040fe20003f86270 */
[----:B------:R4:W-:Y:S01]  /*ab30*/  MUFU.TANH R36, R35 ;  /* 0x0000002300247308 */ /* 0x0009e20000002400 */
        /* <DEDUP_REMOVED lines=9> */
[----:B------:R-:W1:Y:S01]  /*abd0*/  MUFU.TANH R53, R28 ;  /* 0x0000001c00357308 */ /* 0x000e620000002400 */
[----:B---3--:R-:W-:Y:S01]  /*abe0*/  FSEL R215, R136, -INF , !P1 ;  /* 0xff80000088d77808 */ /* 0x008fe20004800000 */
[----:B------:R-:W-:Y:S01]  /*abf0*/  FMUL.FTZ R8, R31, UR21 ;  /* 0x000000151f087c20 */ /* 0x000fe20008410000 */
[C---:B------:R-:W-:Y:S01]  /*ac00*/  ISETP.GE.AND P3, PT, R3.reuse, R16, PT ;  /* 0x000000100300720c */ /* 0x040fe20003f66270 */
[----:B------:R-:W-:Y:S01]  /*ac10*/  FMUL.FTZ R14, R14, UR21 ;  /* 0x000000150e0e7c20 */ /* 0x000fe20008410000 */
[----:B----4-:R-:W-:Y:S01]  /*ac20*/  HMMA.16816.F32 R32, R4, R20, R248 ;  /* 0x000000140420723c */ /* 0x010fe200000018f8 */
[C---:B------:R-:W-:Y:S01]  /*ac30*/  ISETP.GE.AND P4, PT, R3.reuse, R17, PT ;  /* 0x000000110300720c */ /* 0x040fe20003f86270 */
[----:B------:R-:W-:Y:S01]  /*ac40*/  FMUL.FTZ R20, R30, UR21 ;  /* 0x000000151e147c20 */ /* 0x000fe20008410000 */
[C---:B------:R-:W-:Y:S01]  /*ac50*/  ISETP.GE.AND P5, PT, R3.reuse, R18, PT ;  /* 0x000000120300720c */ /* 0x040fe20003fa6270 */
[----:B------:R-:W-:Y:S01]  /*ac60*/  MUFU.TANH R42, R29 ;  /* 0x0000001d002a7308 */ /* 0x000fe20000002400 */
[----:B------:R-:W-:-:S02]  /*ac70*/  ISETP.GE.AND P1, PT, R3, R19, PT ;  /* 0x000000130300720c */ /* 0x000fc40003f26270 */
[----:B------:R-:W-:Y:S02]  /*ac80*/  IADD3 R3, PT, PT, R0, -0x60, RZ ;  /* 0xffffffa000037810 */ /* 0x000fe40007ffe0ff */
[----:B------:R-:W-:Y:S02]  /*ac90*/  FSEL R220, R220, -INF , !P2 ;  /* 0xff800000dcdc7808 */ /* 0x000fe40005000000 */
[----:B------:R-:W-:Y:S01]  /*aca0*/  FSEL R208, R208, -INF , !P3 ;  /* 0xff800000d0d07808 */ /* 0x000fe20005800000 */
[----:B------:R-:W3:Y:S01]  /*acb0*/  MUFU.TANH R20, R20 ;  /* 0x0000001400147308 */ /* 0x000ee20000002400 */
[----:B------:R-:W-:Y:S02]  /*acc0*/  FSEL R209, R209, -INF , !P4 ;  /* 0xff800000d1d17808 */ /* 0x000fe40006000000 */
[----:B------:R-:W-:Y:S02]  /*acd0*/  FSEL R212, R212, -INF , !P5 ;  /* 0xff800000d4d47808 */ /* 0x000fe40006800000 */
[----:B------:R-:W-:-:S02]  /*ace0*/  ISETP.GE.AND P2, PT, R3, R16, PT ;  /* 0x000000100300720c */ /* 0x000fc40003f46270 */
[C---:B------:R-:W-:Y:S01]  /*acf0*/  ISETP.GE.AND P3, PT, R3.reuse, R17, PT ;  /* 0x000000110300720c */ /* 0x040fe20003f66270 */
[----:B------:R-:W-:Y:S01]  /*ad00*/  FMUL.FTZ R9, R32, UR21 ;  /* 0x0000001520097c20 */ /* 0x000fe20008410000 */
[C---:B------:R-:W-:Y:S01]  /*ad10*/  ISETP.GE.AND P4, PT, R3.reuse, R18, PT ;  /* 0x000000120300720c */ /* 0x040fe20003f86270 */
[----:B------:R4:W-:Y:S01]  /*ad20*/  MUFU.TANH R29, R8 ;  /* 0x00000008001d7308 */ /* 0x0009e20000002400 */
[----:B------:R-:W-:Y:S01]  /*ad30*/  ISETP.GE.AND P5, PT, R3, R19, PT ;  /* 0x000000130300720c */ /* 0x000fe20003fa6270 */
[----:B------:R-:W-:Y:S01]  /*ad40*/  VIADD R3, R0, 0xffffffa1 ;  /* 0xffffffa100037836 */ /* 0x000fe20000000000 */
[----:B------:R-:W-:Y:S01]  /*ad50*/  FSEL R222, R222, -INF , !P1 ;  /* 0xff800000dede7808 */ /* 0x000fe20004800000 */
[----:B------:R-:W-:Y:S01]  /*ad60*/  FMUL.FTZ R31, R34, UR21 ;  /* 0x00000015221f7c20 */ /* 0x000fe20008410000 */
[----:B------:R-:W-:Y:S02]  /*ad70*/  FSEL R50, R225, -INF , !P2 ;  /* 0xff800000e1327808 */ /* 0x000fe40005000000 */
[----:B------:R-:W-:Y:S01]  /*ad80*/  FSEL R59, R224, -INF , !P3 ;  /* 0xff800000e03b7808 */ /* 0x000fe20005800000 */
[----:B------:R2:W-:Y:S01]  /*ad90*/  MUFU.TANH R28, R9 ;  /* 0x00000009001c7308 */ /* 0x0005e20000002400 */
[----:B------:R-:W-:-:S02]  /*ada0*/  FSEL R58, R60, -INF , !P4 ;  /* 0xff8000003c3a7808 */ /* 0x000fc40006000000 */
[C---:B------:R-:W-:Y:S02]  /*adb0*/  ISETP.GE.AND P1, PT, R3.reuse, R16, PT ;  /* 0x000000100300720c */ /* 0x040fe40003f26270 */
[C---:B------:R-:W-:Y:S02]  /*adc0*/  ISETP.GE.AND P2, PT, R3.reuse, R17, PT ;  /* 0x000000110300720c */ /* 0x040fe40003f46270 */
[C---:B------:R-:W-:Y:S01]  /*add0*/  ISETP.GE.AND P3, PT, R3.reuse, R18, PT ;  /* 0x000000120300720c */ /* 0x040fe20003f66270 */
[----:B------:R-:W-:Y:S01]  /*ade0*/  MUFU.TANH R31, R31 ;  /* 0x0000001f001f7308 */ /* 0x000fe20000002400 */
[----:B------:R-:W-:Y:S01]  /*adf0*/  BAR.SYNC.DEFER_BLOCKING 0x0 ;  /* 0x0000000000007b1d */ /* 0x000fe20000010000 */
[----:B------:R-:W-:Y:S01]  /*ae00*/  ISETP.GE.AND P4, PT, R3, R19, PT ;  /* 0x000000130300720c */ /* 0x000fe20003f86270 */
[C---:B----4-:R-:W-:Y:S01]  /*ae10*/  VIADD R8, R0.reuse, 0xffffff80 ;  /* 0xffffff8000087836 */ /* 0x050fe20000000000 */
[----:B------:R-:W-:Y:S02]  /*ae20*/  IADD3 R3, PT, PT, R0, -0x58, RZ ;  /* 0xffffffa800037810 */ /* 0x000fe40007ffe0ff */
[----:B------:R-:W-:-:S02]  /*ae30*/  FSEL R136, R56, -INF , !P5 ;  /* 0xff80000038887808 */ /* 0x000fc40006800000 */
[----:B------:R-:W-:Y:S01]  /*ae40*/  FSEL R249, R226, -INF , !P1 ;  /* 0xff800000e2f97808 */ /* 0x000fe20004800000 */
[----:B--2---:R-:W-:Y:S01]  /*ae50*/  FMUL.FTZ R9, R33, UR21 ;  /* 0x0000001521097c20 */ /* 0x004fe20008410000 */
[----:B------:R-:W-:Y:S02]  /*ae60*/  FSEL R250, R139, -INF , !P2 ;  /* 0xff8000008bfa7808 */ /* 0x000fe40005000000 */
[----:B------:R-:W-:Y:S01]  /*ae70*/  FSEL R251, R61, -INF , !P3 ;  /* 0xff8000003dfb7808 */ /* 0x000fe20005800000 */
[----:B------:R2:W-:Y:S01]  /*ae80*/  MUFU.TANH R30, R9 ;  /* 0x00000009001e7308 */ /* 0x0005e20000002400 */
[C---:B------:R-:W-:Y:S02]  /*ae90*/  ISETP.GE.AND P5, PT, R3.reuse, R16, PT ;  /* 0x000000100300720c */ /* 0x040fe40003fa6270 */
[C---:B------:R-:W-:Y:S02]  /*aea0*/  ISETP.GE.AND P1, PT, R3.reuse, R17, PT ;  /* 0x000000110300720c */ /* 0x040fe40003f26270 */
[----:B------:R-:W-:-:S02]  /*aeb0*/  ISETP.GE.AND P2, PT, R3, R18, PT ;  /* 0x000000120300720c */ /* 0x000fc40003f46270 */
[----:B------:R-:W-:Y:S01]  /*aec0*/  ISETP.GE.AND P3, PT, R3, R19, PT ;  /* 0x000000130300720c */ /* 0x000fe20003f66270 */
[----:B------:R-:W-:Y:S01]  /*aed0*/  VIADD R3, R0, 0xffffffa9 ;  /* 0xffffffa900037836 */ /* 0x000fe20000000000 */
[----:B------:R-:W-:Y:S02]  /*aee0*/  FSEL R246, R54, -INF , !P5 ;  /* 0xff80000036f67808 */ /* 0x000fe40006800000 */
[----:B------:R-:W-:Y:S02]  /*aef0*/  MOV R54, R50 ;  /* 0x0000003200367202 */ /* 0x000fe40000000f00 */
[-C--:B------:R-:W-:Y:S02]  /*af00*/  ISETP.GE.AND P5, PT, R3, R16.reuse, PT ;  /* 0x000000100300720c */ /* 0x080fe40003fa6270 */
[----:B------:R-:W-:Y:S02]  /*af10*/  FSEL R247, R48, -INF , !P1 ;  /* 0xff80000030f77808 */ /* 0x000fe40004800000 */
[----:B------:R-:W-:Y:S01]  /*af20*/  FSEL R245, R49, -INF , !P5 ;  /* 0xff80000031f57808 */ /* 0x000fe20006800000 */
[----:B--2---:R-:W-:Y:S01]  /*af30*/  FMUL.FTZ R9, R12, UR21 ;  /* 0x000000150c097c20 */ /* 0x004fe20008410000 */
[----:B------:R-:W-:Y:S01]  /*af40*/  HMMA.16816.F32 R48, R4, R22, R232 ;  /* 0x000000160430723c */ /* 0x000fe200000018e8 */
[----:B------:R-:W-:Y:S01]  /*af50*/  FMUL.FTZ R7, R13, UR21 ;  /* 0x000000150d077c20 */ /* 0x000fe20008410000 */
[----:B------:R-:W-:Y:S01]  /*af60*/  ISETP.GE.AND P1, PT, R3, R17, PT ;  /* 0x000000110300720c */ /* 0x000fe20003f26270 */
[----:B------:R-:W-:Y:S01]  /*af70*/  VIADD R5, R0, 0xffffffb0 ;  /* 0xffffffb000057836 */ /* 0x000fe20000000000 */
[----:B------:R-:W-:Y:S01]  /*af80*/  FSEL R248, R43, -INF , !P2 ;  /* 0xff8000002bf87808 */ /* 0x000fe20005000000 */
[----:B------:R-:W2:Y:S01]  /*af90*/  MUFU.TANH R9, R9 ;  /* 0x0000000900097308 */ /* 0x000ea20000002400 */
[----:B------:R-:W-:Y:S01]  /*afa0*/  ISETP.GE.AND P2, PT, R8, R16, PT ;  /* 0x000000100800720c */ /* 0x000fe20003f46270 */
[----:B------:R-:W-:Y:S01]  /*afb0*/  VIADD R4, R0, 0xffffffb1 ;  /* 0xffffffb100047836 */ /* 0x000fe20000000000 */
[----:B------:R-:W-:Y:S01]  /*afc0*/  ISETP.GE.AND P5, PT, R3, R18, PT ;  /* 0x000000120300720c */ /* 0x000fe20003fa6270 */
[----:B------:R-:W-:Y:S01]  /*afd0*/  FMUL.FTZ R22, R15, UR21 ;  /* 0x000000150f167c20 */ /* 0x000fe20008410000 */
[----:B------:R-:W-:-:S02]  /*afe0*/  FSEL R243, R57, -INF , !P1 ;  /* 0xff80000039f37808 */ /* 0x000fc40004800000 */
[----:B------:R-:W-:Y:S01]  /*aff0*/  ISETP.GE.AND P1, PT, R5, R16, PT ;  /* 0x000000100500720c */ /* 0x000fe20003f26270 */
[----:B------:R-:W4:Y:S01]  /*b000*/  MUFU.TANH R7, R7 ;  /* 0x0000000700077308 */ /* 0x000f220000002400 */
[----:B------:R-:W-:Y:S02]  /*b010*/  FSEL R21, R227, -INF , !P2 ;  /* 0xff800000e3157808 */ /* 0x000fe40005000000 */
[----:B------:R-:W-:Y:S02]  /*b020*/  ISETP.GE.AND P2, PT, R3, R19, PT ;  /* 0x000000130300720c */ /* 0x000fe40003f46270 */
[----:B-1----:R-:W-:Y:S02]  /*b030*/  FSEL R244, R55, -INF , !P5 ;  /* 0xff80000037f47808 */ /* 0x002fe40006800000 */
[C---:B------:R-:W-:Y:S01]  /*b040*/  IADD3 R3, PT, PT, R0.reuse, -0x48, RZ ;  /* 0xffffffb800037810 */ /* 0x040fe20007ffe0ff */
[----:B------:R-:W-:Y:S01]  /*b050*/  VIADD R0, R0, 0xffffffb9 ;  /* 0xffffffb900007836 */ /* 0x000fe20000000000 */
[----:B------:R-:W-:Y:S01]  /*b060*/  ISETP.GE.AND P5, PT, R5, R17, PT ;  /* 0x000000110500720c */ /* 0x000fe20003fa6270 */
[----:B------:R1:W1:Y:S01]  /*b070*/  MUFU.TANH R23, R14 ;  /* 0x0000000e00177308 */ /* 0x0002620000002400 */
[----:B------:R-:W-:-:S02]  /*b080*/  FSEL R56, R53, -INF , !P1 ;  /* 0xff80000035387808 */ /* 0x000fc40004800000 */
[-C--:B------:R-:W-:Y:S02]  /*b090*/  ISETP.GE.AND P1, PT, R4, R16.reuse, PT ;  /* 0x000000100400720c */ /* 0x080fe40003f26270 */
[----:B---3--:R-:W-:Y:S02]  /*b0a0*/  FSEL R33, R20, -INF , !P5 ;  /* 0xff80000014217808 */ /* 0x008fe40006800000 */
[-C--:B------:R-:W-:Y:S02]  /*b0b0*/  ISETP.GE.AND P5, PT, R3, R16.reuse, PT ;  /* 0x000000100300720c */ /* 0x080fe40003fa6270 */
[----:B------:R-:W-:Y:S01]  /*b0c0*/  FSEL R12, R42, -INF , !P1 ;  /* 0xff8000002a0c7808 */ /* 0x000fe20004800000 */
[----:B------:R3:W-:Y:S01]  /*b0d0*/  STL [R1+0x24], R33 ;  /* 0x0000242101007387 */ /* 0x0007e20000100800 */
[----:B------:R-:W-:Y:S02]  /*b0e0*/  ISETP.GE.AND P1, PT, R0, R16, PT ;  /* 0x000000100000720c */ /* 0x000fe40003f26270 */
[----:B------:R-:W-:Y:S01]  /*b0f0*/  FMNMX3.FTZ R6, R134, R21, R24, !PT ;  /* 0x0000001586067276 */ /* 0x000fe20007810018 */
[----:B------:R3:W-:Y:S01]  /*b100*/  STL [R1+0x20], R12 ;  /* 0x0000200c01007387 */ /* 0x0007e20000100800 */
[----:B--2---:R-:W-:-:S02]  /*b110*/  FSEL R10, R9, -INF , !P5 ;  /* 0xff800000090a7808 */ /* 0x004fc40006800000 */
[----:B----4-:R-:W-:Y:S02]  /*b120*/  FSEL R11, R7, -INF , !P1 ;  /* 0xff800000070b7808 */ /* 0x010fe40004800000 */
[----:B------:R-:W-:Y:S01]  /*b130*/  FMNMX3.FTZ R6, R6, R26, R25, !PT ;  /* 0x0000001a06067276 */ /* 0x000fe20007810019 */
[----:B------:R3:W-:Y:S01]  /*b140*/  STL [R1+0x1c], R10 ;  /* 0x00001c0a01007387 */ /* 0x0007e20000100800 */
[----:B------:R-:W-:Y:S02]  /*b150*/  ISETP.GE.AND P1, PT, R8, R17, PT ;  /* 0x000000110800720c */ /* 0x000fe40003f26270 */
[----:B------:R-:W-:Y:S01]  /*b160*/  FMNMX3.FTZ R6, R6, R217, R213, !PT ;  /* 0x000000d906067276 */ /* 0x000fe200078100d5 */
[----:B------:R3:W-:Y:S01]  /*b170*/  STL [R1+0x18], R11 ;  /* 0x0000180b01007387 */ /* 0x0007e20000100800 */
[----:B------:R-:W-:Y:S02]  /*b180*/  ISETP.GE.AND P5, PT, R5, R18, PT ;  /* 0x000000120500720c */ /* 0x000fe40003fa6270 */
[----:B------:R-:W-:-:S02]  /*b190*/  FMNMX3.FTZ R6, R6, R210, R208, !PT ;  /* 0x000000d206067276 */ /* 0x000fc400078100d0 */
[----:B------:R-:W-:Y:S02]  /*b1a0*/  FSEL R20, R228, -INF , !P1 ;  /* 0xff800000e4147808 */ /* 0x000fe40004800000 */
[----:B------:R-:W-:-:S04]  /*b1b0*/  FMNMX3.FTZ R6, R6, R54, R249, !PT ;  /* 0x0000003606067276 */ /* 0x000fc800078100f9 */
[----:B------:R-:W-:-:S04]  /*b1c0*/  FMNMX3.FTZ R6, R6, R246, R245, !PT ;  /* 0x000000f606067276 */ /* 0x000fc800078100f5 */
[----:B------:R-:W-:-:S04]  /*b1d0*/  FMNMX3.FTZ R6, R6, R56, R12, !PT ;  /* 0x0000003806067276 */ /* 0x000fc8000781000c */
[----:B------:R-:W-:Y:S01]  /*b1e0*/  FMNMX3.FTZ R9, R6, R10, R11, !PT ;  /* 0x0000000a06097276 */ /* 0x000fe2000781000b */
[----:B-1----:R-:W-:Y:S06]  /*b1f0*/  BRA.U !UP1, `(.L_x_156) ;  /* 0x0000000109ac7547 */ /* 0x002fec000b800000 */
[----:B------:R-:W2:Y:S04]  /*b200*/  LDL R231, [R1+0x64] ;  /* 0x0000640001e77983 */ /* 0x000ea80000100800 */
[----:B------:R-:W4:Y:S01]  /*b210*/  LDL R252, [R1+0x60] ;  /* 0x0000600001fc7983 */ /* 0x000f220000100800 */
[----:B------:R-:W-:-:S04]  /*b220*/  UIADD3 UR22, UPT, UPT, UR17, -0x3, URZ ;  /* 0xfffffffd11167890 */ /* 0x000fc8000fffe0ff */
[----:B------:R-:W-:-:S04]  /*b230*/  UIMAD.WIDE.U32 UR28, UR22, UR10, URZ ;  /* 0x0000000a161c72a5 */ /* 0x000fc8000f8e00ff */
[----:B------:R-:W-:Y:S02]  /*b240*/  UIMAD UR22, UR22, UR11, UR29 ;  /* 0x0000000b161672a4 */ /* 0x000fe4000f8e021d */
[----:B------:R-:W-:Y:S01]  /*b250*/  IMAD.U32 R6, RZ, RZ, UR28 ;  /* 0x0000001cff067e24 */ /* 0x000fe2000f8e00ff */
[----:B------:R-:W-:Y:S01]  /*b260*/  ULEA UR23, UP0, UR28, UR36, 0x6 ;  /* 0x000000241c177291 */ /* 0x000fe2000f8030ff */
[----:B------:R-:W-:-:S05]  /*b270*/  IMAD.U32 R7, RZ, RZ, UR28 ;  /* 0x0000001cff077e24 */ /* 0x000fca000f8e00ff */
[----:B---3--:R-:W-:Y:S01]  /*b280*/  IMAD.U32 R12, RZ, RZ, UR23 ;  /* 0x00000017ff0c7e24 */ /* 0x008fe2000f8e00ff */
[-C--:B--2---:R-:W-:Y:S01]  /*b290*/  LEA R14, P1, R6, R231.reuse, 0x7 ;  /* 0x000000e7060e7211 */ /* 0x084fe200078238ff */
[----:B------:R-:W-:Y:S01]  /*b2a0*/  IMAD.U32 R6, RZ, RZ, UR22 ;  /* 0x00000016ff067e24 */ /* 0x000fe2000f8e00ff */
[----:B------:R-:W-:Y:S02]  /*b2b0*/  ULEA.HI.X UR22, UR28, UR35, UR22, 0x6, UP0 ;  /* 0x000000231c167291 */ /* 0x000fe400080f3416 */
[----:B------:R-:W-:Y:S02]  /*b2c0*/  UIADD3 UR26, UP0, UPT, UR36, UR23, URZ ;  /* 0x00000017241a7290 */ /* 0x000fe4000ff1e0ff */
[-C--:B----4-:R-:W-:Y:S02]  /*b2d0*/  LEA.HI.X R15, R7, R252.reuse, R6, 0x7, P1 ;  /* 0x000000fc070f7211 */ /* 0x090fe400008f3c06 */
        /* <DEDUP_REMOVED lines=29> */
.L_x_156:
[----:B-1----:R-:W-:Y:S01]  /*b4b0*/  FMNMX3.FTZ R6, R133, R20, R27, !PT ;  /* 0x0000001485067276 */ /* 0x002fe2000781001b */
[----:B------:R-:W1:Y:S01]  /*b4c0*/  SHFL.BFLY PT, R13, R9, 0x2, 0x1f ;  /* 0x0c401f00090d7f89 */ /* 0x000e6200000e0000 */
[-C--:B------:R-:W-:Y:S01]  /*b4d0*/  ISETP.GE.AND P1, PT, R4, R17.reuse, PT ;  /* 0x000000110400720c */ /* 0x080fe20003f26270 */
[----:B---3--:R-:W2:Y:S01]  /*b4e0*/  MUFU.TANH R11, R22 ;  /* 0x00000016000b7308 */ /* 0x008ea20000002400 */
[----:B------:R-:W-:Y:S01]  /*b4f0*/  FMNMX3.FTZ R6, R6, R40, R37, !PT ;  /* 0x0000002806067276 */ /* 0x000fe20007810025 */
[----:B------:R-:W-:Y:S01]  /*b500*/  FMUL.FTZ R7, R48, UR21 ;  /* 0x0000001530077c20 */ /* 0x000fe20008410000 */
[----:B------:R-:W-:Y:S01]  /*b510*/  FSEL R142, R28, -INF , !P5 ;  /* 0xff8000001c8e7808 */ /* 0x000fe20006800000 */
[----:B------:R-:W-:Y:S01]  /*b520*/  FMUL.FTZ R10, R49, UR21 ;  /* 0x00000015310a7c20 */ /* 0x000fe20008410000 */
[----:B------:R-:W-:Y:S01]  /*b530*/  FMNMX3.FTZ R6, R6, R218, R216, !PT ;  /* 0x000000da06067276 */ /* 0x000fe200078100d8 */
[----:B------:R-:W-:Y:S01]  /*b540*/  FMUL.FTZ R12, R35, UR21 ;  /* 0x00000015230c7c20 */ /* 0x000fe20008410000 */
[----:B------:R-:W-:Y:S01]  /*b550*/  ISETP.GE.AND P5, PT, R3, R17, PT ;  /* 0x000000110300720c */ /* 0x000fe20003fa6270 */
[----:B------:R3:W4:Y:S01]  /*b560*/  MUFU.TANH R14, R7 ;  /* 0x00000007000e7308 */ /* 0x0007220000002400 */
[----:B------:R-:W-:Y:S01]  /*b570*/  FSEL R29, R29, -INF , !P1 ;  /* 0xff8000001d1d7808 */ /* 0x000fe20004800000 */
[----:B------:R-:W4:Y:S01]  /*b580*/  LDCU UR22, c[0x0][0x45c] ;  /* 0x00008b80ff1677ac */ /* 0x000f220008000800 */
[----:B------:R-:W-:Y:S01]  /*b590*/  FMNMX3.FTZ R6, R6, R211, R209, !PT ;  /* 0x000000d306067276 */ /* 0x000fe200078100d1 */
[----:B------:R-:W-:Y:S01]  /*b5a0*/  STL [R1+0xb0], R16 ;  /* 0x0000b01001007387 */ /* 0x000fe20000100800 */
[----:B------:R-:W-:-:S02]  /*b5b0*/  ISETP.GE.AND P1, PT, R8, R18, PT ;  /* 0x000000120800720c */ /* 0x000fc40003f26270 */
[----:B------:R-:W-:Y:S01]  /*b5c0*/  FSEL R23, R23, -INF , !P5 ;  /* 0xff80000017177808 */ /* 0x000fe20006800000 */
[----:B------:R1:W4:Y:S01]  /*b5d0*/  MUFU.TANH R15, R10 ;  /* 0x0000000a000f7308 */ /* 0x0003220000002400 */
[----:B------:R-:W-:Y:S01]  /*b5e0*/  ISETP.GE.AND P5, PT, R8, R19, PT ;  /* 0x000000130800720c */ /* 0x000fe20003fa6270 */
[----:B------:R-:W-:Y:S01]  /*b5f0*/  STL [R1+0xac], R2 ;  /* 0x0000ac0201007387 */ /* 0x000fe20000100800 */
[----:B------:R-:W-:Y:S02]  /*b600*/  FMNMX3.FTZ R6, R6, R59, R250, !PT ;  /* 0x0000003b06067276 */ /* 0x000fe400078100fa */
[----:B------:R-:W-:Y:S01]  /*b610*/  FSEL R8, R64, -INF , !P1 ;  /* 0xff80000040087808 */ /* 0x000fe20004800000 */
[----:B------:R-:W-:Y:S01]  /*b620*/  STL [R1+0x14], R29 ;  /* 0x0000141d01007387 */ /* 0x000fe20000100800 */
[----:B------:R-:W-:Y:S02]  /*b630*/  ISETP.GE.AND P1, PT, R0, R17, PT ;  /* 0x000000110000720c */ /* 0x000fe40003f26270 */
[----:B---3--:R-:W-:-:S02]  /*b640*/  FMNMX3.FTZ R7, R6, R247, R243, !PT ;  /* 0x000000f706077276 */ /* 0x008fc400078100f3 */
[----:B------:R-:W-:Y:S01]  /*b650*/  MOV R53, R58 ;  /* 0x0000003a00357202 */ /* 0x000fe20000000f00 */
[----:B------:R3:W4:Y:S01]  /*b660*/  MUFU.TANH R22, R12 ;  /* 0x0000000c00167308 */ /* 0x0007220000002400 */
[----:B------:R-:W-:Y:S01]  /*b670*/  FMNMX3.FTZ R6, R135, R8, R44, !PT ;  /* 0x0000000887067276 */ /* 0x000fe2000781002c */
[----:B------:R-:W-:Y:S01]  /*b680*/  STL [R1+0x10], R23 ;  /* 0x0000101701007387 */ /* 0x000fe20000100800 */
[----:B--2---:R-:W-:Y:S02]  /*b690*/  FSEL R32, R11, -INF , !P1 ;  /* 0xff8000000b207808 */ /* 0x004fe40004800000 */
[----:B-1----:R-:W-:Y:S01]  /*b6a0*/  FMNMX3.FTZ R10, R6, R46, R41, !PT ;  /* 0x0000002e060a7276 */ /* 0x002fe20007810029 */
[----:B------:R-:W-:Y:S01]  /*b6b0*/  STL [R1+0xb4], R17 ;  /* 0x0000b41101007387 */ /* 0x000fe20000100800 */
[----:B------:R-:W-:Y:S02]  /*b6c0*/  FMNMX3.FTZ R11, R7, R33, R29, !PT ;  /* 0x00000021070b7276 */ /* 0x000fe4000781001d */
[----:B------:R-:W-:Y:S01]  /*b6d0*/  FMNMX.FTZ R7, R9, R13, !PT ;  /* 0x0000000d09077209 */ /* 0x000fe20007810000 */
[----:B------:R-:W-:Y:S01]  /*b6e0*/  STL [R1+0xc], R32 ;  /* 0x00000c2001007387 */ /* 0x000fe20000100800 */
[----:B------:R-:W-:-:S02]  /*b6f0*/  ISETP.GE.AND P1, PT, R4, R18, PT ;  /* 0x000000120400720c */ /* 0x000fc40003f26270 */
[----:B------:R-:W-:Y:S02]  /*b700*/  FMNMX3.FTZ R9, R10, R219, R214, !PT ;  /* 0x000000db0a097276 */ /* 0x000fe400078100d6 */
[----:B------:R-:W-:Y:S01]  /*b710*/  FMNMX3.FTZ R6, R11, R23, R32, !PT ;  /* 0x000000170b067276 */ /* 0x000fe20007810020 */
[----:B------:R-:W-:Y:S01]  /*b720*/  SHFL.BFLY PT, R13, R7, 0x1, 0x1f ;  /* 0x0c201f00070d7f89 */ /* 0x000fe200000e0000 */
[----:B------:R-:W-:Y:S02]  /*b730*/  FSEL R30, R30, -INF , !P1 ;  /* 0xff8000001e1e7808 */ /* 0x000fe40004800000 */
[----:B------:R-:W-:Y:S01]  /*b740*/  FMNMX3.FTZ R9, R9, R215, R212, !PT ;  /* 0x000000d709097276 */ /* 0x000fe200078100d4 */
[----:B------:R-:W2:Y:S01]  /*b750*/  LDL.LU R34, [R1+0x8c] ;  /* 0x00008c0001227983 */ /* 0x000ea20000300800 */
[-C--:B------:R-:W-:Y:S01]  /*b760*/  ISETP.GE.AND P1, PT, R3, R18.reuse, PT ;  /* 0x000000120300720c */ /* 0x080fe20003f26270 */
[----:B------:R-:W-:Y:S01]  /*b770*/  FMUL.FTZ R11, R50, UR21 ;  /* 0x00000015320b7c20 */ /* 0x000fe20008410000 */
[----:B------:R-:W-:Y:S01]  /*b780*/  FMNMX3.FTZ R10, R9, R53, R251, !PT ;  /* 0x00000035090a7276 */ /* 0x000fe200078100fb */
[----:B---3--:R-:W1:Y:S01]  /*b790*/  SHFL.BFLY PT, R12, R6, 0x2, 0x1f ;  /* 0x0c401f00060c7f89 */ /* 0x008e6200000e0000 */
[----:B----4-:R-:W-:Y:S01]  /*b7a0*/  FSEL R139, R14, -INF , !P1 ;  /* 0xff8000000e8b7808 */ /* 0x010fe20004800000 */
[----:B------:R-:W3:Y:S01]  /*b7b0*/  S2UR UR23, SR_CgaCtaId ;  /* 0x00000000001779c3 */ /* 0x000ee20000008800 */
[----:B------:R-:W-:Y:S01]  /*b7c0*/  ISETP.GE.AND P1, PT, R0, R18, PT ;  /* 0x000000120000720c */ /* 0x000fe20003f26270 */
[----:B------:R-:W4:Y:S01]  /*b7d0*/  MUFU.TANH R14, R11 ;  /* 0x0000000b000e7308 */ /* 0x000f220000002400 */
[----:B------:R-:W-:Y:S01]  /*b7e0*/  FSEL R9, R65, -INF , !P5 ;  /* 0xff80000041097808 */ /* 0x000fe20006800000 */
[----:B------:R-:W-:Y:S01]  /*b7f0*/  STL [R1+0xb8], R18 ;  /* 0x0000b81201007387 */ /* 0x000fe20000100800 */
[----:B------:R-:W-:-:S02]  /*b800*/  ISETP.GE.AND P5, PT, R5, R19, PT ;  /* 0x000000130500720c */ /* 0x000fc40003fa6270 */
[----:B------:R-:W-:Y:S01]  /*b810*/  FMNMX3.FTZ R5, R10, R248, R244, !PT ;  /* 0x000000f80a057276 */ /* 0x000fe200078100f4 */
[----:B------:R-:W-:Y:S01]  /*b820*/  FMUL.FTZ R10, R51, UR21 ;  /* 0x00000015330a7c20 */ /* 0x000fe20008410000 */
[----:B------:R-:W-:Y:S01]  /*b830*/  FSEL R138, R15, -INF , !P1 ;  /* 0xff8000000f8a7808 */ /* 0x000fe20004800000 */
[----:B------:R-:W-:Y:S01]  /*b840*/  STL [R1+0xbc], R19 ;  /* 0x0000bc1301007387 */ /* 0x000fe20000100800 */
[----:B------:R-:W-:Y:S01]  /*b850*/  ISETP.GE.AND P1, PT, R4, R19, PT ;  /* 0x000000130400720c */ /* 0x000fe20003f26270 */
[----:B------:R4:W1:Y:S01]  /*b860*/  MUFU.TANH R11, R10 ;  /* 0x0000000a000b7308 */ /* 0x0008620000002400 */
[----:B------:R-:W-:Y:S01]  /*b870*/  FMNMX3.FTZ R4, R5, R142, R30, !PT ;  /* 0x0000008e05047276 */ /* 0x000fe2000781001e */
[----:B------:R-:W-:Y:S01]  /*b880*/  UMOV UR21, 0x400 ;  /* 0x0000040000157882 */ /* 0x000fe20000000000 */
[----:B------:R-:W-:Y:S02]  /*b890*/  FMNMX3.FTZ R5, R143, R9, R45, !PT ;  /* 0x000000098f057276 */ /* 0x000fe4000781002d */
[----:B------:R-:W-:-:S02]  /*b8a0*/  FMNMX3.FTZ R4, R4, R139, R138, !PT ;  /* 0x0000008b04047276 */ /* 0x000fc4000781008a */
[----:B------:R-:W-:Y:S02]  /*b8b0*/  FMNMX3.FTZ R5, R5, R47, R52, !PT ;  /* 0x0000002f05057276 */ /* 0x000fe40007810034 */
[----:B------:R-:W-:Y:S02]  /*b8c0*/  FSEL R241, R38, -INF , !P3 ;  /* 0xff80000026f17808 */ /* 0x000fe40005800000 */
[----:B------:R-:W-:Y:S01]  /*b8d0*/  FMNMX3.FTZ R5, R5, R221, R223, !PT ;  /* 0x000000dd05057276 */ /* 0x000fe200078100df */
[----:B---3--:R-:W-:Y:S01]  /*b8e0*/  ULEA UR21, UR23, UR21, 0x18 ;  /* 0x0000001517157291 */ /* 0x008fe2000f8ec0ff */
[----:B------:R-:W-:Y:S02]  /*b8f0*/  ISETP.GE.AND P3, PT, R0, R19, PT ;  /* 0x000000130000720c */ /* 0x000fe40003f66270 */
[----:B------:R-:W-:Y:S01]  /*b900*/  FSEL R240, R39, -INF , !P4 ;  /* 0xff80000027f07808 */ /* 0x000fe20006000000 */
[----:B----4-:R-:W3:Y:S01]  /*b910*/  SHFL.BFLY PT, R10, R4, 0x2, 0x1f ;  /* 0x0c401f00040a7f89 */ /* 0x010ee200000e0000 */
[----:B------:R-:W-:-:S02]  /*b920*/  FMNMX3.FTZ R0, R5, R220, R222, !PT ;  /* 0x000000dc05007276 */ /* 0x000fc400078100de */
[----:B------:R-:W-:Y:S02]  /*b930*/  FSEL R242, R36, -INF , !P2 ;  /* 0xff80000024f27808 */ /* 0x000fe40005000000 */
[----:B------:R-:W-:Y:S02]  /*b940*/  FMNMX3.FTZ R0, R0, R136, R240, !PT ;  /* 0x0000008800007276 */ /* 0x000fe400078100f0 */
[----:B------:R-:W-:Y:S02]  /*b950*/  ISETP.GE.AND P4, PT, R3, R19, PT ;  /* 0x000000130300720c */ /* 0x000fe40003f86270 */
[----:B------:R-:W-:Y:S02]  /*b960*/  FSEL R31, R31, -INF , !P5 ;  /* 0xff8000001f1f7808 */ /* 0x000fe40006800000 */
[----:B------:R-:W-:Y:S02]  /*b970*/  FSEL R137, R22, -INF , !P1 ;  /* 0xff80000016897808 */ /* 0x000fe40004800000 */
[----:B------:R-:W-:-:S02]  /*b980*/  FMNMX3.FTZ R0, R0, R241, R242, !PT ;  /* 0x000000f100007276 */ /* 0x000fc400078100f2 */
[----:B------:R-:W-:Y:S02]  /*b990*/  FSEL R140, R14, -INF , !P4 ;  /* 0xff8000000e8c7808 */ /* 0x000fe40006000000 */
[----:B-1----:R-:W-:Y:S02]  /*b9a0*/  FSEL R58, R11, -INF , !P3 ;  /* 0xff8000000b3a7808 */ /* 0x002fe40005800000 */
[----:B------:R-:W-:Y:S02]  /*b9b0*/  FMNMX3.FTZ R0, R0, R31, R137, !PT ;  /* 0x0000001f00007276 */ /* 0x000fe40007810089 */
[----:B------:R-:W-:Y:S02]  /*b9c0*/  FMNMX.FTZ R3, R6, R12, !PT ;  /* 0x0000000c06037209 */ /* 0x000fe40007810000 */
[----:B------:R-:W-:Y:S02]  /*b9d0*/  FMNMX3.FTZ R0, R0, R140, R58, !PT ;  /* 0x0000008c00007276 */ /* 0x000fe4000781003a */
[----:B------:R-:W-:-:S02]  /*b9e0*/  FMNMX.FTZ R55, R7, R13, !PT ;  /* 0x0000000d07377209 */ /* 0x000fc40007810000 */
[----:B---3--:R-:W-:Y:S01]  /*b9f0*/  FMNMX.FTZ R4, R4, R10, !PT ;  /* 0x0000000a04047209 */ /* 0x008fe20007810000 */
[----:B------:R-:W1:Y:S01]  /*ba00*/  SHFL.BFLY PT, R7, R3, 0x1, 0x1f ;  /* 0x0c201f0003077f89 */ /* 0x000e6200000e0000 */
[C---:B------:R-:W-:Y:S01]  /*ba10*/  FSETP.NEU.FTZ.AND P4, PT, R55.reuse, -INF , PT ;  /* 0xff8000003700780b */ /* 0x040fe20003f9d000 */
[----:B------:R-:W-:Y:S02]  /*ba20*/  FMUL.FTZ R39, R55, UR22 ;  /* 0x0000001637277c20 */ /* 0x000fe40008410000 */
[----:B------:R-:W3:Y:S03]  /*ba30*/  SHFL.BFLY PT, R5, R0, 0x2, 0x1f ;  /* 0x0c401f0000057f89 */ /* 0x000ee600000e0000 */
[----:B------:R-:W-:Y:S01]  /*ba40*/  FSEL R39, R39, RZ, P4 ;  /* 0x000000ff27277208 */ /* 0x000fe20002000000 */
[----:B------:R-:W4:Y:S04]  /*ba50*/  SHFL.BFLY PT, R6, R4, 0x1, 0x1f ;  /* 0x0c201f0004067f89 */ /* 0x000f2800000e0000 */
[----:B------:R-:W-:Y:S01]  /*ba60*/  STL [R1+0x30], R55 ;  /* 0x0000303701007387 */ /* 0x000fe20000100800 */
[----:B------:R-:W-:-:S04]  /*ba70*/  FFMA.FTZ R21, R21, UR22, -R39 ;  /* 0x0000001615157c23 */ /* 0x000fc80008010827 */
[----:B------:R-:W-:Y:S01]  /*ba80*/  MUFU.EX2 R19, R21 ;  /* 0x0000001500137308 */ /* 0x000fe20000000800 */
[----:B-1----:R-:W-:Y:S01]  /*ba90*/  FMNMX.FTZ R23, R3, R7, !PT ;  /* 0x0000000703177209 */ /* 0x002fe20007810000 */
[----:B------:R-:W-:Y:S01]  /*baa0*/  FFMA.FTZ R3, R24, UR22, -R39 ;  /* 0x0000001618037c23 */ /* 0x000fe20008010827 */
[----:B---3--:R-:W-:-:S05]  /*bab0*/  FMNMX.FTZ R0, R0, R5, !PT ;  /* 0x0000000500007209 */ /* 0x008fca0007810000 */
[----:B------:R1:W-:Y:S01]  /*bac0*/  MUFU.EX2 R28, R3 ;  /* 0x00000003001c7308 */ /* 0x0003e20000000800 */
[C---:B------:R-:W-:Y:S01]  /*bad0*/  FMUL.FTZ R38, R23.reuse, UR22 ;  /* 0x0000001617267c20 */ /* 0x040fe20008410000 */
[----:B------:R-:W-:Y:S01]  /*bae0*/  FSETP.NEU.FTZ.AND P3, PT, R23, -INF , PT ;  /* 0xff8000001700780b */ /* 0x000fe20003f7d000 */
[----:B------:R-:W-:Y:S01]  /*baf0*/  STL [R1+0x2c], R23 ;  /* 0x00002c1701007387 */ /* 0x000fe20000100800 */
[----:B----4-:R-:W-:Y:S02]  /*bb00*/  FMNMX.FTZ R2, R4, R6, !PT ;  /* 0x0000000604027209 */ /* 0x010fe40007810000 */
[----:B------:R-:W-:Y:S01]  /*bb10*/  FSEL R38, R38, RZ, P3 ;  /* 0x000000ff26267208 */ /* 0x000fe20001800000 */
[----:B------:R-:W3:Y:S01]  /*bb20*/  SHFL.BFLY PT, R4, R0, 0x1, 0x1f ;  /* 0x0c201f0000047f89 */ /* 0x000ee200000e0000 */
[C---:B------:R-:W-:Y:S01]  /*bb30*/  FSETP.NEU.FTZ.AND P2, PT, R2.reuse, -INF , PT ;  /* 0xff8000000200780b */ /* 0x040fe20003f5d000 */
[----:B------:R-:W-:Y:S02]  /*bb40*/  FMUL.FTZ R36, R2, UR22 ;  /* 0x0000001602247c20 */ /* 0x000fe40008410000 */
[----:B------:R-:W-:-:S03]  /*bb50*/  FFMA.FTZ R20, R20, UR22, -R38 ;  /* 0x0000001614147c23 */ /* 0x000fc60008010826 */
[----:B------:R-:W-:Y:S01]  /*bb60*/  FSEL R36, R36, RZ, P2 ;  /* 0x000000ff24247208 */ /* 0x000fe20001000000 */
[----:B------:R-:W-:Y:S01]  /*bb70*/  MUFU.EX2 R18, R20 ;  /* 0x0000001400127308 */ /* 0x000fe20000000800 */
[----:B-1----:R-:W-:-:S03]  /*bb80*/  FFMA.FTZ R3, R26, UR22, -R39 ;  /* 0x000000161a037c23 */ /* 0x002fc60008010827 */
[----:B------:R-:W-:-:S04]  /*bb90*/  FFMA.FTZ R8, R8, UR22, -R36 ;  /* 0x0000001608087c23 */ /* 0x000fc80008010824 */
[----:B------:R1:W-:Y:S01]  /*bba0*/  MUFU.EX2 R33, R3 ;  /* 0x0000000300217308 */ /* 0x0003e20000000800 */
[----:B---3--:R-:W-:Y:S01]  /*bbb0*/  FMNMX.FTZ R252, R0, R4, !PT ;  /* 0x0000000400fc7209 */ /* 0x008fe20007810000 */
[----:B------:R-:W-:-:S06]  /*bbc0*/  FFMA.FTZ R0, R46, UR22, -R36 ;  /* 0x000000162e007c23 */ /* 0x000fcc0008010824 */
[----:B------:R-:W-:Y:S01]  /*bbd0*/  MUFU.EX2 R17, R8 ;  /* 0x0000000800117308 */ /* 0x000fe20000000800 */
[----:B------:R-:W-:Y:S01]  /*bbe0*/  FSETP.NEU.FTZ.AND P1, PT, R252, -INF , PT ;  /* 0xff800000fc00780b */ /* 0x000fe20003f3d000 */
[----:B-1----:R-:W-:-:S06]  /*bbf0*/  FFMA.FTZ R3, R25, UR22, -R39 ;  /* 0x0000001619037c23 */ /* 0x002fcc0008010827 */
[----:B------:R1:W3:Y:S02]  /*bc00*/  MUFU.EX2 R32, R3 ;  /* 0x0000000300207308 */ /* 0x0002e40000000800 */
[--C-:B-1----:R-:W-:Y:S01]  /*bc10*/  FFMA.FTZ R3, R27, UR22, -R38.reuse ;  /* 0x000000161b037c23 */ /* 0x102fe20008010826 */
[----:B---3--:R-:W-:Y:S05]  /*bc20*/  STL [R1+0x78], R32 ;  /* 0x0000782001007387 */ /* 0x008fea0000100800 */
[----:B------:R1:W-:Y:S01]  /*bc30*/  MUFU.EX2 R57, R3 ;  /* 0x0000000300397308 */ /* 0x0003e20000000800 */
[----:B------:R-:W-:Y:S01]  /*bc40*/  STL [R1+0x28], R2 ;  /* 0x0000280201007387 */ /* 0x000fe20000100800 */
[----:B-1----:R-:W-:-:S06]  /*bc50*/  FFMA.FTZ R3, R40, UR22, -R38 ;  /* 0x0000001628037c23 */ /* 0x002fcc0008010826 */
[----:B------:R1:W-:Y:S02]  /*bc60*/  MUFU.EX2 R49, R3 ;  /* 0x0000000300317308 */ /* 0x0003e40000000800 */
[----:B-1----:R-:W-:Y:S01]  /*bc70*/  FFMA.FTZ R3, R37, UR22, -R38 ;  /* 0x0000001625037c23 */ /* 0x002fe20008010826 */
[----:B------:R-:W-:-:S05]  /*bc80*/  FMUL.FTZ R37, R252, UR22 ;  /* 0x00000016fc257c20 */ /* 0x000fca0008410000 */
[----:B------:R1:W-:Y:S01]  /*bc90*/  MUFU.EX2 R48, R3 ;  /* 0x0000000300307308 */ /* 0x0003e20000000800 */
[----:B------:R-:W-:-:S05]  /*bca0*/  FSEL R37, R37, RZ, P1 ;  /* 0x000000ff25257208 */ /* 0x000fca0000800000 */
[--C-:B------:R-:W-:Y:S01]  /*bcb0*/  FFMA.FTZ R4, R47, UR22, -R37.reuse ;  /* 0x000000162f047c23 */ /* 0x100fe20008010825 */
[----:B------:R-:W-:-:S03]  /*bcc0*/  FFMA.FTZ R9, R9, UR22, -R37 ;  /* 0x0000001609097c23 */ /* 0x000fc60008010825 */
[----:B------:R3:W-:Y:S01]  /*bcd0*/  MUFU.EX2 R29, R4 ;  /* 0x00000004001d7308 */ /* 0x0007e20000000800 */
[----:B-1----:R-:W-:-:S07]  /*bce0*/  FFMA.FTZ R3, R44, UR22, -R36 ;  /* 0x000000162c037c23 */ /* 0x002fce0008010824 */
[----:B------:R-:W-:Y:S08]  /*bcf0*/  MUFU.EX2 R16, R9 ;  /* 0x0000000900107308 */ /* 0x000ff00000000800 */
[----:B------:R-:W-:Y:S01]  /*bd00*/  MUFU.EX2 R141, R3 ;  /* 0x00000003008d7308 */ /* 0x000fe20000000800 */
[----:B---3--:R-:W-:-:S07]  /*bd10*/  FSEL R4, R2, RZ, P2 ;  /* 0x000000ff02047208 */ /* 0x008fce0001000000 */
[----:B------:R1:W3:Y:S02]  /*bd20*/  MUFU.EX2 R3, R0 ;  /* 0x0000000000037308 */ /* 0x0002e40000000800 */
[----:B-1----:R-:W-:Y:S01]  /*bd30*/  FFMA.FTZ R0, R41, UR22, -R36 ;  /* 0x0000001629007c23 */ /* 0x002fe20008010824 */
[----:B---3--:R1:W-:Y:S05]  /*bd40*/  STL [R1+0x58], R3 ;  /* 0x0000580301007387 */ /* 0x0083ea0000100800 */
[----:B------:R3:W4:Y:S02]  /*bd50*/  MUFU.EX2 R6, R0 ;  /* 0x0000000000067308 */ /* 0x0007240000000800 */
[----:B---3--:R-:W-:Y:S01]  /*bd60*/  FFMA.FTZ R0, R45, UR22, -R37 ;  /* 0x000000162d007c23 */ /* 0x008fe20008010825 */
[----:B----4-:R-:W-:Y:S05]  /*bd70*/  STL [R1+0x5c], R6 ;  /* 0x00005c0601007387 */ /* 0x010fea0000100800 */
[----:B------:R3:W4:Y:S02]  /*bd80*/  MUFU.EX2 R5, R0 ;  /* 0x0000000000057308 */ /* 0x0007240000000800 */
[----:B---3--:R-:W-:Y:S01]  /*bd90*/  FSEL R0, R55, RZ, P4 ;  /* 0x000000ff37007208 */ /* 0x008fe20002000000 */
[----:B----4-:R-:W-:Y:S04]  /*bda0*/  STL [R1+0x54], R5 ;  /* 0x0000540501007387 */ /* 0x010fe80000100800 */
[----:B-1----:R-:W-:Y:S01]  /*bdb0*/  FADD.FTZ R3, R134, -R0 ;  /* 0x8000000086037221 */ /* 0x002fe20000010000 */
[----:B------:R-:W-:Y:S01]  /*bdc0*/  FSEL R0, R23, RZ, P3 ;  /* 0x000000ff17007208 */ /* 0x000fe20001800000 */
[----:B------:R1:W-:Y:S01]  /*bdd0*/  STL [R1+0xc0], R252 ;  /* 0x0000c0fc01007387 */ /* 0x0003e20000100800 */
[----:B--2---:R-:W-:Y:S01]  /*bde0*/  LEA R44, R34, UR21, 0x1 ;  /* 0x00000015222c7c11 */ /* 0x004fe2000f8e08ff */
[----:B------:R-:W-:-:S02]  /*bdf0*/  FMUL.FTZ R3, R3, UR22 ;  /* 0x0000001603037c20 */ /* 0x000fc40008410000 */
[----:B------:R-:W-:Y:S01]  /*be00*/  FADD.FTZ R0, R133, -R0 ;  /* 0x8000000085007221 */ /* 0x000fe20000010000 */
[----:B------:R-:W-:Y:S01]  /*be10*/  MOV R133, R33 ;  /* 0x0000002100857202 */ /* 0x000fe20000000f00 */
[----:B------:R-:W2:Y:S01]  /*be20*/  LDSM.16.MT88.4 R12, [R44+0xc000] ;  /* 0x00c000002c0c783b */ /* 0x000ea20000004200 */
[----:B------:R3:W4:Y:S01]  /*be30*/  MUFU.EX2 R45, R3 ;  /* 0x00000003002d7308 */ /* 0x0007220000000800 */
[----:B------:R-:W-:Y:S01]  /*be40*/  FMUL.FTZ R43, R0, UR22 ;  /* 0x00000016002b7c20 */ /* 0x000fe20008410000 */
[----:B------:R-:W-:Y:S01]  /*be50*/  FSEL R0, R252, RZ, P1 ;  /* 0x000000fffc007208 */ /* 0x000fe20000800000 */
[----:B---3--:R-:W-:Y:S01]  /*be60*/  FADD.FTZ R3, R135, -R4 ;  /* 0x8000000487037221 */ /* 0x008fe20000010000 */
[----:B-1----:R-:W3:Y:S03]  /*be70*/  LDL.LU R252, [R1+0x58] ;  /* 0x0000580001fc7983 */ /* 0x002ee60000300800 */
[----:B------:R-:W-:Y:S01]  /*be80*/  FADD.FTZ R0, R143, -R0 ;  /* 0x800000008f007221 */ /* 0x000fe20000010000 */
[----:B------:R-:W1:Y:S01]  /*be90*/  MUFU.EX2 R43, R43 ;  /* 0x0000002b002b7308 */ /* 0x000e620000000800 */
[----:B------:R-:W-:Y:S01]  /*bea0*/  FMUL.FTZ R3, R3, UR22 ;  /* 0x0000001603037c20 */ /* 0x000fe20008410000 */
[----:B------:R-:W-:Y:S01]  /*beb0*/  F2FP.F16.F32.PACK_AB R8, R28, R19 ;  /* 0x000000131c08723e */ /* 0x000fe200000000ff */
[----:B------:R-:W-:Y:S01]  /*bec0*/  FMUL.FTZ R0, R0, UR22 ;  /* 0x0000001600007c20 */ /* 0x000fe20008410000 */
[----:B------:R-:W-:Y:S01]  /*bed0*/  F2FP.F16.F32.PACK_AB R9, R57, R18 ;  /* 0x000000123909723e */ /* 0x000fe200000000ff */
[----:B----4-:R-:W-:Y:S01]  /*bee0*/  FMUL.FTZ R148, R148, R45 ;  /* 0x0000002d94947220 */ /* 0x010fe20000410000 */
[----:B------:R-:W-:Y:S01]  /*bef0*/  F2FP.F16.F32.PACK_AB R4, R141, R17 ;  /* 0x000000118d04723e */ /* 0x000fe200000000ff */
[----:B------:R-:W-:Y:S01]  /*bf00*/  FMUL.FTZ R149, R149, R45 ;  /* 0x0000002d95957220 */ /* 0x000fe20000410000 */
[----:B------:R4:W2:Y:S01]  /*bf10*/  MUFU.EX2 R42, R3 ;  /* 0x00000003002a7308 */ /* 0x0008a20000000800 */
[----:B------:R-:W-:Y:S01]  /*bf20*/  F2FP.F16.F32.PACK_AB R10, R32, R133 ;  /* 0x00000085200a723e */ /* 0x000fe200000000ff */
[----:B------:R-:W-:Y:S01]  /*bf30*/  FMUL.FTZ R156, R156, R45 ;  /* 0x0000002d9c9c7220 */ /* 0x000fe20000410000 */
[----:B------:R-:W-:Y:S01]  /*bf40*/  F2FP.F16.F32.PACK_AB R11, R48, R49 ;  /* 0x00000031300b723e */ /* 0x000fe200000000ff */
[-C--:B------:R-:W-:Y:S01]  /*bf50*/  FMUL.FTZ R157, R157, R45.reuse ;  /* 0x0000002d9d9d7220 */ /* 0x080fe20000410000 */
[----:B------:R-:W-:Y:S01]  /*bf60*/  F2FP.F16.F32.PACK_AB R5, R5, R16 ;  /* 0x000000100505723e */ /* 0x000fe200000000ff */
[----:B------:R-:W-:Y:S01]  /*bf70*/  FMUL.FTZ R160, R160, R45 ;  /* 0x0000002da0a07220 */ /* 0x000fe20000410000 */
[----:B------:R-:W-:Y:S01]  /*bf80*/  IADD3 R40, PT, PT, R44, 0xc040, RZ ;  /* 0x0000c0402c287810 */ /* 0x000fe20007ffe0ff */
[----:B------:R2:W2:Y:S01]  /*bf90*/  MUFU.EX2 R41, R0 ;  /* 0x0000000000297308 */ /* 0x0004a20000000800 */
[-C--:B-1----:R-:W-:Y:S01]  /*bfa0*/  FMUL.FTZ R150, R150, R43.reuse ;  /* 0x0000002b96967220 */ /* 0x082fe20000410000 */
[-C--:B------:R-:W-:Y:S01]  /*bfb0*/  FMUL.FTZ R151, R151, R43.reuse ;  /* 0x0000002b97977220 */ /* 0x080fe20000410000 */
[-C--:B------:R-:W-:Y:S01]  /*bfc0*/  FMUL.FTZ R158, R158, R43.reuse ;  /* 0x0000002b9e9e7220 */ /* 0x080fe20000410000 */
[----:B------:R-:W-:Y:S01]  /*bfd0*/  FMUL.FTZ R159, R159, R43 ;  /* 0x0000002b9f9f7220 */ /* 0x000fe20000410000 */
[----:B------:R-:W-:Y:S01]  /*bfe0*/  FMUL.FTZ R161, R161, R45 ;  /* 0x0000002da1a17220 */ /* 0x000fe20000410000 */
[-C--:B------:R-:W-:Y:S01]  /*bff0*/  FMUL.FTZ R162, R162, R43.reuse ;  /* 0x0000002ba2a27220 */ /* 0x080fe20000410000 */
[----:B------:R-:W-:Y:S01]  /*c000*/  FMUL.FTZ R163, R163, R43 ;  /* 0x0000002ba3a37220 */ /* 0x000fe20000410000 */
[----:B------:R-:W-:Y:S01]  /*c010*/  FMUL.FTZ R172, R172, R45 ;  /* 0x0000002dacac7220 */ /* 0x000fe20000410000 */
[----:B----4-:R-:W-:-:S02]  /*c020*/  IMAD.MOV.U32 R3, RZ, RZ, 0x20 ;  /* 0x00000020ff037424 */ /* 0x010fc400078e00ff */
[-C--:B--2---:R-:W-:Y:S01]  /*c030*/  FMUL.FTZ R144, R144, R42.reuse ;  /* 0x0000002a90907220 */ /* 0x084fe20000410000 */
[-C--:B------:R-:W-:Y:S01]  /*c040*/  FMUL.FTZ R145, R145, R42.reuse ;  /* 0x0000002a91917220 */ /* 0x080fe20000410000 */
[-C--:B------:R-:W-:Y:S01]  /*c050*/  FMUL.FTZ R152, R152, R42.reuse ;  /* 0x0000002a98987220 */ /* 0x080fe20000410000 */
[-C--:B------:R-:W-:Y:S01]  /*c060*/  FMUL.FTZ R153, R153, R42.reuse ;  /* 0x0000002a99997220 */ /* 0x080fe20000410000 */
[----:B------:R-:W-:Y:S01]  /*c070*/  SEL R3, R3, 0xffffffe0, !P0 ;  /* 0xffffffe003037807 */ /* 0x000fe20004000000 */
[C---:B------:R-:W-:Y:S01]  /*c080*/  HMMA.16816.F32 R232, R8.reuse, R12, R148 ;  /* 0x0000000c08e8723c */ /* 0x040fe20000001894 */
[----:B------:R-:W-:Y:S01]  /*c090*/  FMUL.FTZ R164, R164, R42 ;  /* 0x0000002aa4a47220 */ /* 0x000fe20000410000 */
[----:B------:R-:W-:Y:S01]  /*c0a0*/  FFMA.FTZ R0, R52, UR22, -R37 ;  /* 0x0000001634007c23 */ /* 0x000fe20008010825 */
[----:B------:R-:W-:Y:S01]  /*c0b0*/  IADD3 R47, PT, PT, R3, R44, RZ ;  /* 0x0000002c032f7210 */ /* 0x000fe20007ffe0ff */
[----:B------:R-:W-:Y:S01]  /*c0c0*/  FMUL.FTZ R146, R146, R41 ;  /* 0x0000002992927220 */ /* 0x000fe20000410000 */
[----:B------:R-:W-:Y:S01]  /*c0d0*/  MOV R52, R23 ;  /* 0x0000001700347202 */ /* 0x000fe20000000f00 */
[----:B------:R1:W2:Y:S01]  /*c0e0*/  MUFU.EX2 R132, R0 ;  /* 0x0000000000847308 */ /* 0x0002a20000000800 */
[-C--:B------:R-:W-:Y:S01]  /*c0f0*/  FMUL.FTZ R147, R147, R41.reuse ;  /* 0x0000002993937220 */ /* 0x080fe20000410000 */
[----:B------:R-:W4:Y:S01]  /*c100*/  LDSM.16.MT88.4 R20, [R47+0xc000] ;  /* 0x00c000002f14783b */ /* 0x000f220000004200 */
        /* <DEDUP_REMOVED lines=10> */
[----:B------:R-:W-:Y:S01]  /*c1b0*/  FMUL.FTZ R173, R173, R45 ;  /* 0x0000002dadad7220 */ /* 0x000fe20000410000 */
[-C--:B------:R-:W-:Y:S01]  /*c1c0*/  FMUL.FTZ R174, R174, R43.reuse ;  /* 0x0000002baeae7220 */ /* 0x080fe20000410000 */
[----:B------:R-:W-:Y:S01]  /*c1d0*/  FMUL.FTZ R175, R175, R43 ;  /* 0x0000002bafaf7220 */ /* 0x000fe20000410000 */
[-C--:B------:R-:W-:Y:S01]  /*c1e0*/  FMUL.FTZ R180, R180, R42.reuse ;  /* 0x0000002ab4b47220 */ /* 0x080fe20000410000 */
[----:B-1----:R-:W-:Y:S01]  /*c1f0*/  VIADD R0, R44, 0xc000 ;  /* 0x0000c0002c007836 */ /* 0x002fe20000000000 */
[----:B--2---:R-:W-:Y:S01]  /*c200*/  F2FP.F16.F32.PACK_AB R7, R132, R29 ;  /* 0x0000001d8407723e */ /* 0x004fe200000000ff */
[-C--:B------:R-:W-:Y:S01]  /*c210*/  FMUL.FTZ R181, R181, R42.reuse ;  /* 0x0000002ab5b57220 */ /* 0x080fe20000410000 */
[-C--:B------:R-:W-:Y:S01]  /*c220*/  FMUL.FTZ R182, R182, R41.reuse ;  /* 0x00000029b6b67220 */ /* 0x080fe20000410000 */
[----:B------:R-:W-:Y:S01]  /*c230*/  FMUL.FTZ R183, R183, R41 ;  /* 0x00000029b7b77220 */ /* 0x000fe20000410000 */
[----:B------:R-:W-:Y:S01]  /*c240*/  @P6 IADD3 R40, PT, PT, R0, -0x40, RZ ;  /* 0xffffffc000286810 */ /* 0x000fe20007ffe0ff */
        /* <DEDUP_REMOVED lines=12> */
[----:B------:R-:W-:Y:S01]  /*c310*/  IADD3 R46, PT, PT, R3, R40, RZ ;  /* 0x00000028032e7210 */ /* 0x000fe20007ffe0ff */
[----:B------:R-:W-:Y:S01]  /*c320*/  FMUL.FTZ R72, R72, R42 ;  /* 0x0000002a48487220 */ /* 0x000fe20000410000 */
[----:B------:R-:W-:Y:S01]  /*c330*/  MOV R3, R56 ;  /* 0x0000003800037202 */ /* 0x000fe20000000f00 */
[-C--:B------:R-:W-:Y:S01]  /*c340*/  FMUL.FTZ R73, R73, R42.reuse ;  /* 0x0000002a49497220 */ /* 0x080fe20000410000 */
[-C--:B------:R-:W-:Y:S01]  /*c350*/  FMUL.FTZ R74, R74, R41.reuse ;  /* 0x000000294a4a7220 */ /* 0x080fe20000410000 */
[----:B------:R-:W-:Y:S01]  /*c360*/  FMUL.FTZ R75, R75, R41 ;  /* 0x000000294b4b7220 */ /* 0x000fe20000410000 */
[----:B------:R-:W-:Y:S01]  /*c370*/  MOV R150, R31 ;  /* 0x0000001f00967202 */ /* 0x000fe20000000f00 */
[C---:B----4-:R-:W-:Y:S01]  /*c380*/  HMMA.16816.F32 R32, R8.reuse, R20, R160 ;  /* 0x000000140820723c */ /* 0x050fe200000018a0 */
[----:B------:R-:W1:Y:S01]  /*c390*/  LDSM.16.MT88.4 R24, [R46] ;  /* 0x000000002e18783b */ /* 0x000e620000004200 */
[----:B------:R-:W-:Y:S01]  /*c3a0*/  FFMA.FTZ R0, R217, UR22, -R39 ;  /* 0x00000016d9007c23 */ /* 0x000fe20008010827 */
[-C--:B------:R-:W-:Y:S01]  /*c3b0*/  FMUL.FTZ R92, R92, R42.reuse ;  /* 0x0000002a5c5c7220 */ /* 0x080fe20000410000 */
[-C--:B------:R-:W-:Y:S01]  /*c3c0*/  FMUL.FTZ R93, R93, R42.reuse ;  /* 0x0000002a5d5d7220 */ /* 0x080fe20000410000 */
[-C--:B------:R-:W-:Y:S01]  /*c3d0*/  FMUL.FTZ R94, R94, R41.reuse ;  /* 0x000000295e5e7220 */ /* 0x080fe20000410000 */
[-C--:B------:R-:W-:Y:S01]  /*c3e0*/  FMUL.FTZ R95, R95, R41.reuse ;  /* 0x000000295f5f7220 */ /* 0x080fe20000410000 */
[-C--:B------:R-:W-:Y:S01]  /*c3f0*/  FMUL.FTZ R76, R76, R42.reuse ;  /* 0x0000002a4c4c7220 */ /* 0x080fe20000410000 */
[C---:B------:R-:W-:Y:S01]  /*c400*/  HMMA.16816.F32 R172, R8.reuse, R22, R172 ;  /* 0x0000001608ac723c */ /* 0x040fe200000018ac */
        /* <DEDUP_REMOVED lines=8> */
[----:B------:R-:W-:Y:S01]  /*c490*/  IMAD.MOV.U32 R151, RZ, RZ, R138 ;  /* 0x000000ffff977224 */ /* 0x000fe200078e008a */
[----:B------:R-:W-:Y:S01]  /*c4a0*/  MOV R135, R139 ;  /* 0x0000008b00877202 */ /* 0x000fe20000000f00 */
[-C--:B------:R-:W-:Y:S01]  /*c4b0*/  FMUL.FTZ R88, R88, R42.reuse ;  /* 0x0000002a58587220 */ /* 0x080fe20000410000 */
[----:B------:R-:W-:Y:S01]  /*c4c0*/  MOV R149, R137 ;  /* 0x0000008900957202 */ /* 0x000fe20000000f00 */
[----:B------:R-:W-:Y:S01]  /*c4d0*/  FMUL.FTZ R89, R89, R42 ;  /* 0x0000002a59597220 */ /* 0x000fe20000410000 */
[----:B------:R-:W-:Y:S01]  /*c4e0*/  MOV R148, R136 ;  /* 0x0000008800947202 */ /* 0x000fe20000000f00 */
        /* <DEDUP_REMOVED lines=51> */
[-C--:B------:R-:W-:Y:S01]  /*c820*/  FMUL.FTZ R116, R116, R45.reuse ;  /* 0x0000002d74747220 */ /* 0x080fe20000410000 */
[----:B------:R-:W-:Y:S01]  /*c830*/  FMUL.FTZ R117, R117, R45 ;  /* 0x0000002d75757220 */ /* 0x000fe20000410000 */
[-C--:B------:R-:W-:Y:S01]  /*c840*/  FMUL.FTZ R118, R118, R43.reuse ;  /* 0x0000002b76767220 */ /* 0x080fe20000410000 */
[----:B------:R-:W-:Y:S01]  /*c850*/  FMUL.FTZ R119, R119, R43 ;  /* 0x0000002b77777220 */ /* 0x000fe20000410000 */
[-C--:B------:R-:W-:Y:S01]  /*c860*/  FMUL.FTZ R112, R112, R45.reuse ;  /* 0x0000002d70707220 */ /* 0x080fe20000410000 */
[----:B------:R-:W-:Y:S01]  /*c870*/  FMUL.FTZ R113, R113, R45 ;  /* 0x0000002d71717220 */ /* 0x000fe20000410000 */
[-C--:B------:R-:W-:Y:S01]  /*c880*/  FMUL.FTZ R114, R114, R43.reuse ;  /* 0x0000002b72727220 */ /* 0x080fe20000410000 */
[----:B------:R-:W-:Y:S01]  /*c890*/  HMMA.16816.F32 R204, R8, R26, R204 ;  /* 0x0000001a08cc723c */ /* 0x000fe200000018cc */
[----:B------:R-:W-:Y:S01]  /*c8a0*/  FMUL.FTZ R115, R115, R43 ;  /* 0x0000002b73737220 */ /* 0x000fe20000410000 */
[-C--:B------:R-:W-:Y:S01]  /*c8b0*/  FMUL.FTZ R128, R128, R45.reuse ;  /* 0x0000002d80807220 */ /* 0x080fe20000410000 */
[----:B------:R-:W-:Y:S01]  /*c8c0*/  FMUL.FTZ R129, R129, R45 ;  /* 0x0000002d81817220 */ /* 0x000fe20000410000 */
[-C--:B------:R-:W-:Y:S01]  /*c8d0*/  FMUL.FTZ R130, R130, R43.reuse ;  /* 0x0000002b82827220 */ /* 0x080fe20000410000 */
[----:B------:R-:W-:Y:S01]  /*c8e0*/  FMUL.FTZ R131, R131, R43 ;  /* 0x0000002b83837220 */ /* 0x000fe20000410000 */
[----:B---3--:R-:W-:-:S07]  /*c8f0*/  F2FP.F16.F32.PACK_AB R6, R6, R252 ;  /* 0x000000fc0606723e */ /* 0x008fce00000000ff */
[----:B------:R-:W-:Y:S01]  /*c900*/  HMMA.16816.F32 R236, R4, R12, R144 ;  /* 0x0000000c04ec723c */ /* 0x000fe20000001890 */
[----:B------:R-:W-:-:S07]  /*c910*/  IMAD.MOV.U32 R147, RZ, RZ, R49 ;  /* 0x000000ffff937224 */ /* 0x000fce00078e0031 */
[C---:B------:R-:W-:Y:S01]  /*c920*/  HMMA.16816.F32 R228, R4.reuse, R14, R152 ;  /* 0x0000000e04e4723c */ /* 0x040fe20000001898 */
[----:B------:R-:W1:Y:S07]  /*c930*/  LDSM.16.MT88.4 R12, [R40] ;  /* 0x00000000280c783b */ /* 0x000e6e0000004200 */
[C---:B------:R-:W-:Y:S08]  /*c940*/  HMMA.16816.F32 R164, R4.reuse, R20, R164 ;  /* 0x0000001404a4723c */ /* 0x040ff000000018a4 */
[C---:B------:R-:W-:Y:S01]  /*c950*/  HMMA.16816.F32 R168, R4.reuse, R22, R168 ;  /* 0x0000001604a8723c */ /* 0x040fe200000018a8 */
[----:B------:R-:W2:Y:S07]  /*c960*/  LDSM.16.MT88.4 R20, [R44+0xe000] ;  /* 0x00e000002c14783b */ /* 0x000eae0000004200 */
[C---:B------:R-:W-:Y:S08]  /*c970*/  HMMA.16816.F32 R196, R4.reuse, R24, R196 ;  /* 0x0000001804c4723c */ /* 0x040ff000000018c4 */
[C---:B------:R-:W-:Y:S01]  /*c980*/  HMMA.16816.F32 R200, R4.reuse, R26, R200 ;  /* 0x0000001a04c8723c */ /* 0x040fe200000018c8 */
[----:B------:R-:W-:Y:S07]  /*c990*/  LDSM.16.MT88.4 R24, [R44+0xc800] ;  /* 0x00c800002c18783b */ /* 0x000fee0000004200 */
[----:B-1----:R-:W-:Y:S01]  /*c9a0*/  HMMA.16816.F32 R64, R4, R12, R180 ;  /* 0x0000000c0440723c */ /* 0x002fe200000018b4 */
[----:B------:R-:W-:Y:S01]  /*c9b0*/  IMAD.MOV.U32 R183, RZ, RZ, R59 ;  /* 0x000000ffffb77224 */ /* 0x000fe200078e003b */
[----:B------:R-:W-:Y:S01]  /*c9c0*/  MOV R181, R58 ;  /* 0x0000003a00b57202 */ /* 0x000fe20000000f00 */
[----:B------:R-:W-:Y:S01]  /*c9d0*/  IMAD.MOV.U32 R180, RZ, RZ, R57 ;  /* 0x000000ffffb47224 */ /* 0x000fe200078e0039 */
[----:B------:R-:W-:-:S04]  /*c9e0*/  MOV R182, R30 ;  /* 0x0000001e00b67202 */ /* 0x000fc80000000f00 */
[----:B------:R-:W-:Y:S08]  /*c9f0*/  HMMA.16816.F32 R176, R8, R12, R176 ;  /* 0x0000000c08b0723c */ /* 0x000ff000000018b0 */
[-C--:B------:R-:W-:Y:S08]  /*ca00*/  HMMA.16816.F32 R60, R4, R14.reuse, R184 ;  /* 0x0000000e043c723c */ /* 0x080ff000000018b8 */
[----:B------:R-:W-:Y:S01]  /*ca10*/  HMMA.16816.F32 R56, R8, R14, R188 ;  /* 0x0000000e0838723c */ /* 0x000fe200000018bc */
[----:B------:R-:W1:Y:S01]  /*ca20*/  LDSM.16.MT88.4 R12, [R47+0xe000] ;  /* 0x00e000002f0c783b */ /* 0x000e620000004200 */
[----:B------:R-:W-:Y:S01]  /*ca30*/  IMAD.MOV.U32 R189, RZ, RZ, R132 ;  /* 0x000000ffffbd7224 */ /* 0x000fe200078e0084 */
[----:B------:R-:W-:Y:S01]  /*ca40*/  MOV R188, R141 ;  /* 0x0000008d00bc7202 */ /* 0x000fe20000000f00 */
[----:B------:R-:W-:-:S04]  /*ca50*/  IMAD.MOV.U32 R191, RZ, RZ, R142 ;  /* 0x000000ffffbf7224 */ /* 0x000fc800078e008e */
[----:B--2---:R-:W-:Y:S01]  /*ca60*/  HMMA.16816.F32 R156, R4, R20, R72 ;  /* 0x00000014049c723c */ /* 0x004fe20000001848 */
[----:B------:R-:W-:Y:S01]  /*ca70*/  MOV R75, R48 ;  /* 0x00000030004b7202 */ /* 0x000fe20000000f00 */
[----:B------:R2:W-:Y:S01]  /*ca80*/  MUFU.EX2 R74, R0 ;  /* 0x00000000004a7308 */ /* 0x0005e20000000800 */
[----:B------:R-:W-:Y:S01]  /*ca90*/  MOV R73, R29 ;  /* 0x0000001d00497202 */ /* 0x000fe20000000f00 */
[----:B------:R-:W-:Y:S01]  /*caa0*/  LDSM.16.MT88.4 R48, [R46+0x2000] ;  /* 0x002000002e30783b */ /* 0x000fe20000004200 */
[----:B------:R-:W-:-:S03]  /*cab0*/  MOV R72, R28 ;  /* 0x0000001c00487202 */ /* 0x000fc60000000f00 */
[----:B------:R-:W3:Y:S01]  /*cac0*/  LDSM.16.MT88.4 R28, [R40+0x2000] ;  /* 0x00200000281c783b */ /* 0x000ee20000004200 */
[----:B------:R-:W-:Y:S01]  /*cad0*/  HMMA.16816.F32 R136, R4, R22, R76 ;  /* 0x000000160488723c */ /* 0x000fe2000000184c */
[----:B------:R-:W-:Y:S01]  /*cae0*/  MOV R77, R135 ;  /* 0x00000087004d7202 */ /* 0x000fe20000000f00 */
[----:B------:R-:W-:Y:S01]  /*caf0*/  IMAD.MOV.U32 R76, RZ, RZ, R151 ;  /* 0x000000ffff4c7224 */ /* 0x000fe200078e0097 */
[----:B------:R-:W-:Y:S02]  /*cb00*/  MOV R78, R133 ;  /* 0x00000085004e7202 */ /* 0x000fe40000000f00 */
[----:B------:R-:W-:-:S03]  /*cb10*/  MOV R79, R134 ;  /* 0x00000086004f7202 */ /* 0x000fc60000000f00 */
[----:B------:R-:W-:Y:S01]  /*cb20*/  HMMA.16816.F32 R132, R8, R20, R68 ;  /* 0x000000140884723c */ /* 0x000fe20000001844 */
[----:B--2---:R-:W-:-:S07]  /*cb30*/  FFMA.FTZ R0, R213, UR22, -R39 ;  /* 0x00000016d5007c23 */ /* 0x004fce0008010827 */
[C---:B-1----:R-:W-:Y:S01]  /*cb40*/  HMMA.16816.F32 R160, R4.reuse, R14, R92 ;  /* 0x0000000e04a0723c */ /* 0x042fe2000000185c */
[----:B------:R1:W2:Y:S01]  /*cb50*/  MUFU.EX2 R95, R0 ;  /* 0x00000000005f7308 */ /* 0x0002a20000000800 */
[----:B------:R-:W-:Y:S01]  /*cb60*/  IMAD.MOV.U32 R93, RZ, RZ, R75 ;  /* 0x000000ffff5d7224 */ /* 0x000fe200078e004b */
[----:B------:R-:W-:Y:S02]  /*cb70*/  MOV R92, R188 ;  /* 0x000000bc005c7202 */ /* 0x000fe40000000f00 */
[----:B------:R-:W-:Y:S01]  /*cb80*/  MOV R94, R73 ;  /* 0x00000049005e7202 */ /* 0x000fe20000000f00 */
[----:B------:R-:W-:Y:S01]  /*cb90*/  IMAD.MOV.U32 R73, RZ, RZ, R180 ;  /* 0x000000ffff497224 */ /* 0x000fe200078e00b4 */
[----:B------:R-:W-:Y:S01]  /*cba0*/  MOV R75, R182 ;  /* 0x000000b6004b7202 */ /* 0x000fe20000000f00 */
[----:B------:R-:W-:Y:S01]  /*cbb0*/  HMMA.16816.F32 R140, R4, R12, R88 ;  /* 0x0000000c048c723c */ /* 0x000fe20000001858 */
[----:B------:R-:W-:Y:S01]  /*cbc0*/  IMAD.MOV.U32 R88, RZ, RZ, R147 ;  /* 0x000000ffff587224 */ /* 0x000fe200078e0093 */
[----:B------:R-:W-:-:S02]  /*cbd0*/  MOV R89, R148 ;  /* 0x0000009400597202 */ /* 0x000fc40000000f00 */
[----:B------:R-:W-:Y:S02]  /*cbe0*/  MOV R90, R149 ;  /* 0x00000095005a7202 */ /* 0x000fe40000000f00 */
[----:B------:R-:W-:Y:S02]  /*cbf0*/  MOV R91, R150 ;  /* 0x00000096005b7202 */ /* 0x000fe40000000f00 */
[C---:B---3--:R-:W-:Y:S01]  /*cc00*/  HMMA.16816.F32 R184, R4.reuse, R28, R104 ;  /* 0x0000001c04b8723c */ /* 0x048fe20000001868 */
[----:B------:R-:W-:Y:S01]  /*cc10*/  MOV R180, R183 ;  /* 0x000000b700b47202 */ /* 0x000fe20000000f00 */
[--C-:B-1----:R-:W-:Y:S01]  /*cc20*/  FFMA.FTZ R0, R210, UR22, -R39.reuse ;  /* 0x00000016d2007c23 */ /* 0x102fe20008010827 */
[----:B------:R-:W-:Y:S02]  /*cc30*/  MOV R182, R55 ;  /* 0x0000003700b67202 */ /* 0x000fe40000000f00 */
[----:B------:R-:W-:Y:S01]  /*cc40*/  MOV R183, R54 ;  /* 0x0000003600b77202 */ /* 0x000fe20000000f00 */
[----:B------:R1:W-:Y:S02]  /*cc50*/  MUFU.EX2 R190, R0 ;  /* 0x0000000000be7308 */ /* 0x0003e40000000800 */
[C---:B------:R-:W-:Y:S08]  /*cc60*/  HMMA.16816.F32 R152, R4.reuse, R30, R108 ;  /* 0x0000001e0498723c */ /* 0x040ff0000000186c */
[----:B------:R-:W-:Y:S01]  /*cc70*/  HMMA.16816.F32 R148, R4, R48, R120 ;  /* 0x000000300494723c */ /* 0x000fe20000001878 */
[----:B-1----:R-:W-:-:S07]  /*cc80*/  FFMA.FTZ R0, R208, UR22, -R39 ;  /* 0x00000016d0007c23 */ /* 0x002fce0008010827 */
[----:B------:R-:W-:Y:S01]  /*cc90*/  HMMA.16816.F32 R144, R4, R50, R124 ;  /* 0x000000320490723c */ /* 0x000fe2000000187c */
[----:B------:R-:W-:Y:S01]  /*cca0*/  MOV R7, R191 ;  /* 0x000000bf00077202 */ /* 0x000fe20000000f00 */
[----:B------:R1:W-:Y:S01]  /*ccb0*/  MUFU.EX2 R71, R0 ;  /* 0x0000000000477308 */ /* 0x0003e20000000800 */
[----:B------:R-:W-:Y:S02]  /*ccc0*/  MOV R4, R2 ;  /* 0x0000000200047202 */ /* 0x000fe40000000f00 */
[----:B------:R-:W-:Y:S01]  /*ccd0*/  MOV R6, R3 ;  /* 0x0000000300067202 */ /* 0x000fe20000000f00 */
[----:B------:R-:W-:Y:S02]  /*cce0*/  FFMA.FTZ R3, R214, UR22, -R36 ;  /* 0x00000016d6037c23 */ /* 0x000fe40008010824 */
[C---:B------:R-:W-:Y:S01]  /*ccf0*/  HMMA.16816.F32 R104, R8.reuse, R28, R100 ;  /* 0x0000001c0868723c */ /* 0x040fe20000001864 */
[----:B------:R-:W-:Y:S01]  /*cd00*/  MOV R5, R181 ;  /* 0x000000b500057202 */ /* 0x000fe20000000f00 */
[----:B------:R-:W-:Y:S01]  /*cd10*/  IMAD.MOV.U32 R181, RZ, RZ, R52 ;  /* 0x000000ffffb57224 */ /* 0x000fe200078e0034 */
[----:B------:R3:W-:Y:S05]  /*cd20*/  MUFU.EX2 R188, R3 ;  /* 0x0000000300bc7308 */ /* 0x0007ea0000000800 */
[----:B------:R-:W-:Y:S01]  /*cd30*/  HMMA.16816.F32 R124, R8, R22, R80 ;  /* 0x00000016087c723c */ /* 0x000fe20000001850 */
[----:B------:R-:W-:Y:S01]  /*cd40*/  LDSM.16.MT88.4 R20, [R47+0xc800] ;  /* 0x00c800002f14783b */ /* 0x000fe20000004200 */
[----:B-1----:R-:W-:Y:S01]  /*cd50*/  FFMA.FTZ R0, R218, UR22, -R38 ;  /* 0x00000016da007c23 */ /* 0x002fe20008010826 */
[----:B--2---:R-:W-:-:S02]  /*cd60*/  MOV R218, R95 ;  /* 0x0000005f00da7202 */ /* 0x004fc40000000f00 */
[----:B------:R-:W-:Y:S01]  /*cd70*/  MOV R95, R72 ;  /* 0x00000048005f7202 */ /* 0x000fe20000000f00 */
[----:B------:R1:W-:Y:S02]  /*cd80*/  MUFU.EX2 R68, R0 ;  /* 0x0000000000447308 */ /* 0x0003e40000000800 */
[----:B------:R-:W-:Y:S01]  /*cd90*/  HMMA.16816.F32 R120, R8, R12, R84 ;  /* 0x0000000c0878723c */ /* 0x000fe20000001854 */
[----:B------:R-:W-:Y:S02]  /*cda0*/  IMAD.MOV.U32 R72, RZ, RZ, R53 ;  /* 0x000000ffff487224 */ /* 0x000fe400078e0035 */
[----:B---3--:R-:W-:-:S04]  /*cdb0*/  FFMA.FTZ R3, R212, UR22, -R36 ;  /* 0x00000016d4037c23 */ /* 0x008fc80008010824 */
[----:B------:R-:W-:Y:S01]  /*cdc0*/  MUFU.EX2 R28, R3 ;  /* 0x00000003001c7308 */ /* 0x000fe20000000800 */
[----:B------:R-:W-:Y:S01]  /*cdd0*/  HMMA.16816.F32 R108, R8, R14, R96 ;  /* 0x0000000e086c723c */ /* 0x000fe20000001860 */
[----:B------:R-:W2:Y:S01]  /*cde0*/  LDSM.16.MT88.4 R12, [R40+0x800] ;  /* 0x00080000280c783b */ /* 0x000ea20000004200 */
[----:B-1----:R-:W-:-:S06]  /*cdf0*/  FFMA.FTZ R0, R216, UR22, -R38 ;  /* 0x00000016d8007c23 */ /* 0x002fcc0008010826 */
[C---:B------:R-:W-:Y:S01]  /*ce00*/  HMMA.16816.F32 R52, R8.reuse, R48, R116 ;  /* 0x000000300834723c */ /* 0x040fe20000001874 */
[----:B------:R1:W3:Y:S07]  /*ce10*/  MUFU.EX2 R217, R0 ;  /* 0x0000000000d97308 */ /* 0x0002ee0000000800 */
[C---:B------:R-:W-:Y:S08]  /*ce20*/  HMMA.16816.F32 R112, R8.reuse, R30, R112 ;  /* 0x0000001e0870723c */ /* 0x040ff00000001870 */
[----:B------:R-:W-:Y:S01]  /*ce30*/  HMMA.16816.F32 R48, R8, R50, R128 ;  /* 0x000000320830723c */ /* 0x000fe20000001880 */
[----:B------:R-:W-:Y:S01]  /*ce40*/  F2FP.F16.F32.PACK_AB R8, R218, R74 ;  /* 0x0000004ada08723e */ /* 0x000fe200000000ff */
[----:B-1----:R-:W-:Y:S01]  /*ce50*/  FFMA.FTZ R0, R211, UR22, -R38 ;  /* 0x00000016d3007c23 */ /* 0x002fe20008010826 */
[----:B---3--:R-:W-:-:S03]  /*ce60*/  F2FP.F16.F32.PACK_AB R9, R217, R68 ;  /* 0x00000044d909723e */ /* 0x008fc600000000ff */
[----:B------:R1:W-:Y:S02]  /*ce70*/  MUFU.EX2 R191, R0 ;  /* 0x0000000000bf7308 */ /* 0x0003e40000000800 */
[----:B-1----:R-:W-:-:S06]  /*ce80*/  FFMA.FTZ R0, R209, UR22, -R38 ;  /* 0x00000016d1007c23 */ /* 0x002fcc0008010826 */
[----:B------:R1:W3:Y:S02]  /*ce90*/  MUFU.EX2 R29, R0 ;  /* 0x00000000001d7308 */ /* 0x0002e40000000800 */
[----:B-1----:R-:W-:Y:S01]  /*cea0*/  FFMA.FTZ R0, R219, UR22, -R36 ;  /* 0x00000016db007c23 */ /* 0x002fe20008010824 */
[----:B---3--:R-:W-:-:S05]  /*ceb0*/  F2FP.F16.F32.PACK_AB R11, R29, R191 ;  /* 0x000000bf1d0b723e */ /* 0x008fca00000000ff */
[----:B------:R1:W3:Y:S02]  /*cec0*/  MUFU.EX2 R208, R0 ;  /* 0x0000000000d07308 */ /* 0x0002e40000000800 */
[----:B-1----:R-:W-:-:S06]  /*ced0*/  FFMA.FTZ R0, R215, UR22, -R36 ;  /* 0x00000016d7007c23 */ /* 0x002fcc0008010824 */
[----:B------:R1:W-:Y:S02]  /*cee0*/  MUFU.EX2 R69, R0 ;  /* 0x0000000000457308 */ /* 0x0003e40000000800 */
[----:B-1----:R-:W-:-:S06]  /*cef0*/  FFMA.FTZ R0, R221, UR22, -R37 ;  /* 0x00000016dd007c23 */ /* 0x002fcc0008010825 */
[----:B------:R1:W-:Y:S02]  /*cf00*/  MUFU.EX2 R2, R0 ;  /* 0x0000000000027308 */ /* 0x0003e40000000800 */
[----:B-1----:R-:W-:Y:S01]  /*cf10*/  FFMA.FTZ R0, R223, UR22, -R37 ;  /* 0x00000016df007c23 */ /* 0x002fe20008010825 */
[----:B------:R-:W-:Y:S02]  /*cf20*/  MOV R223, R71 ;  /* 0x0000004700df7202 */ /* 0x000fe40000000f00 */
[----:B------:R-:W-:Y:S02]  /*cf30*/  MOV R71, R4 ;  /* 0x0000000400477202 */ /* 0x000fe40000000f00 */
        /* <DEDUP_REMOVED lines=20> */
[----:B------:R1:W4:Y:S01]  /*d080*/  MUFU.EX2 R189, R0 ;  /* 0x0000000000bd7308 */ /* 0x0003220000000800 */
[----:B------:R-:W-:Y:S02]  /*d090*/  MOV R213, R4 ;  /* 0x0000000400d57202 */ /* 0x000fe40000000f00 */
[----:B------:R-:W-:Y:S02]  /*d0a0*/  MOV R84, R5 ;  /* 0x0000000500547202 */ /* 0x000fe40000000f00 */
[----:B------:R-:W-:-:S02]  /*d0b0*/  MOV R85, R6 ;  /* 0x0000000600557202 */ /* 0x000fc40000000f00 */
[----:B------:R-:W-:Y:S02]  /*d0c0*/  F2FP.F16.F32.PACK_AB R10, R223, R190 ;  /* 0x000000bedf0a723e */ /* 0x000fe400000000ff */
[----:B---3--:R-:W-:Y:S01]  /*d0d0*/  F2FP.F16.F32.PACK_AB R4, R188, R208 ;  /* 0x000000d0bc04723e */ /* 0x008fe200000000ff */
[----:B------:R-:W-:Y:S01]  /*d0e0*/  IMAD.MOV.U32 R221, RZ, RZ, R85 ;  /* 0x000000ffffdd7224 */ /* 0x000fe200078e0055 */
[----:B------:R-:W-:Y:S02]  /*d0f0*/  MOV R81, R94 ;  /* 0x0000005e00517202 */ /* 0x000fe40000000f00 */
[----:B------:R-:W-:Y:S01]  /*d100*/  MOV R70, R90 ;  /* 0x0000005a00467202 */ /* 0x000fe20000000f00 */
[C---:B--2---:R-:W-:Y:S01]  /*d110*/  HMMA.16816.F32 R56, R8.reuse, R14, R56 ;  /* 0x0000000e0838723c */ /* 0x044fe20000001838 */
[----:B------:R-:W-:Y:S01]  /*d120*/  MOV R87, R92 ;  /* 0x0000005c00577202 */ /* 0x000fe20000000f00 */
[----:B------:R-:W-:Y:S02]  /*d130*/  IMAD.MOV.U32 R219, RZ, RZ, R81 ;  /* 0x000000ffffdb7224 */ /* 0x000fe400078e0051 */
[----:B-1----:R-:W-:Y:S01]  /*d140*/  FFMA.FTZ R0, R220, UR22, -R37 ;  /* 0x00000016dc007c23 */ /* 0x002fe20008010825 */
[----:B----4-:R-:W-:Y:S01]  /*d150*/  F2FP.F16.F32.PACK_AB R5, R189, R2 ;  /* 0x00000002bd05723e */ /* 0x010fe200000000ff */
[----:B------:R-:W-:Y:S01]  /*d160*/  IMAD.MOV.U32 R211, RZ, RZ, R70 ;  /* 0x000000ffffd37224 */ /* 0x000fe200078e0046 */
[----:B------:R-:W-:Y:S01]  /*d170*/  MOV R80, R93 ;  /* 0x0000005d00507202 */ /* 0x000fe20000000f00 */
[----:B------:R1:W-:Y:S01]  /*d180*/  MUFU.EX2 R220, R0 ;  /* 0x0000000000dc7308 */ /* 0x0003e20000000800 */
[----:B------:R-:W-:Y:S01]  /*d190*/  MOV R83, R88 ;  /* 0x0000005800537202 */ /* 0x000fe20000000f00 */
[----:B------:R-:W-:Y:S01]  /*d1a0*/  HMMA.16816.F32 R92, R8, R24, R232 ;  /* 0x00000018085c723c */ /* 0x000fe200000018e8 */
[----:B------:R-:W-:Y:S01]  /*d1b0*/  MOV R212, R86 ;  /* 0x0000005600d47202 */ /* 0x000fe20000000f00 */
[----:B------:R-:W-:Y:S01]  /*d1c0*/  IMAD.MOV.U32 R232, RZ, RZ, R74 ;  /* 0x000000ffffe87224 */ /* 0x000fe200078e004a */
[----:B------:R-:W-:-:S02]  /*d1d0*/  MOV R215, R87 ;  /* 0x0000005700d77202 */ /* 0x000fc40000000f00 */
[----:B------:R-:W-:Y:S02]  /*d1e0*/  MOV R214, R80 ;  /* 0x0000005000d67202 */ /* 0x000fe40000000f00 */
[----:B------:R-:W-:Y:S02]  /*d1f0*/  MOV R216, R82 ;  /* 0x0000005200d87202 */ /* 0x000fe40000000f00 */
[----:B------:R-:W-:Y:S02]  /*d200*/  MOV R210, R76 ;  /* 0x0000004c00d27202 */ /* 0x000fe40000000f00 */
[----:B------:R-:W-:Y:S02]  /*d210*/  MOV R234, R72 ;  /* 0x0000004800ea7202 */ /* 0x000fe40000000f00 */
[----:B------:R-:W-:Y:S01]  /*d220*/  MOV R233, R68 ;  /* 0x0000004400e97202 */ /* 0x000fe20000000f00 */
[----:B-1----:R-:W-:Y:S01]  /*d230*/  FFMA.FTZ R0, R222, UR22, -R37 ;  /* 0x00000016de007c23 */ /* 0x002fe20008010825 */
[----:B------:R-:W-:-:S02]  /*d240*/  MOV R222, R69 ;  /* 0x0000004500de7202 */ /* 0x000fc40000000f00 */
[----:B------:R-:W-:Y:S02]  /*d250*/  MOV R69, R89 ;  /* 0x0000005900457202 */ /* 0x000fe40000000f00 */
[----:B------:R-:W-:Y:S01]  /*d260*/  F2FP.F16.F32.PACK_AB R6, R28, R222 ;  /* 0x000000de1c06723e */ /* 0x000fe200000000ff */
[----:B------:R-:W1:Y:S01]  /*d270*/  MUFU.EX2 R0, R0 ;  /* 0x0000000000007308 */ /* 0x000e620000000800 */
[C---:B------:R-:W-:Y:S01]  /*d280*/  HMMA.16816.F32 R88, R8.reuse, R26, R224 ;  /* 0x0000001a0858723c */ /* 0x040fe200000018e0 */
[----:B------:R-:W-:Y:S01]  /*d290*/  MOV R225, R213 ;  /* 0x000000d500e17202 */ /* 0x000fe20000000f00 */
[----:B------:R-:W-:Y:S01]  /*d2a0*/  IMAD.MOV.U32 R213, RZ, RZ, R78 ;  /* 0x000000ffffd57224 */ /* 0x000fe200078e004e */
[----:B------:R-:W-:Y:S02]  /*d2b0*/  MOV R226, R208 ;  /* 0x000000d000e27202 */ /* 0x000fe40000000f00 */
[----:B------:R-:W-:Y:S02]  /*d2c0*/  MOV R227, R84 ;  /* 0x0000005400e37202 */ /* 0x000fe40000000f00 */
[----:B------:R-:W-:Y:S01]  /*d2d0*/  MOV R224, R83 ;  /* 0x0000005300e07202 */ /* 0x000fe20000000f00 */
[----:B------:R-:W-:Y:S01]  /*d2e0*/  HMMA.16816.F32 R84, R8, R20, R32 ;  /* 0x000000140854723c */ /* 0x000fe20000001820 */
[----:B------:R-:W-:Y:S01]  /*d2f0*/  MOV R209, R69 ;  /* 0x0000004500d17202 */ /* 0x000fe20000000f00 */
[----:B------:R-:W-:Y:S01]  /*d300*/  LDSM.16.MT88.4 R32, [R46+0x2800] ;  /* 0x002800002e20783b */ /* 0x000fe20000004200 */
[----:B------:R-:W-:-:S02]  /*d310*/  MOV R208, R71 ;  /* 0x0000004700d07202 */ /* 0x000fc40000000f00 */
[----:B------:R-:W-:Y:S02]  /*d320*/  MOV R235, R75 ;  /* 0x0000004b00eb7202 */ /* 0x000fe40000000f00 */
[----:B-1----:R-:W-:Y:S01]  /*d330*/  F2FP.F16.F32.PACK_AB R7, R0, R220 ;  /* 0x000000dc0007723e */ /* 0x002fe200000000ff */
[----:B------:R-:W-:Y:S08]  /*d340*/  HMMA.16816.F32 R68, R8, R12, R176 ;  /* 0x0000000c0844723c */ /* 0x000ff000000018b0 */
[----:B------:R-:W-:Y:S01]  /*d350*/  HMMA.16816.F32 R96, R4, R26, R228 ;  /* 0x0000001a0460723c */ /* 0x000fe200000018e4 */
[----:B------:R-:W-:Y:S01]  /*d360*/  MOV R229, R77 ;  /* 0x0000004d00e57202 */ /* 0x000fe20000000f00 */
[----:B------:R-:W-:Y:S01]  /*d370*/  IMAD.MOV.U32 R228, RZ, RZ, R181 ;  /* 0x000000ffffe47224 */ /* 0x000fe200078e00b5 */
[----:B------:R-:W-:-:S02]  /*d380*/  MOV R230, R79 ;  /* 0x0000004f00e67202 */ /* 0x000fc40000000f00 */
[----:B------:R-:W-:-:S03]  /*d390*/  MOV R231, R73 ;  /* 0x0000004900e77202 */ /* 0x000fc60000000f00 */
[C---:B------:R-:W-:Y:S01]  /*d3a0*/  HMMA.16816.F32 R100, R4.reuse, R24, R236 ;  /* 0x000000180464723c */ /* 0x040fe200000018ec */
[----:B------:R-:W-:Y:S01]  /*d3b0*/  IMAD.MOV.U32 R239, RZ, RZ, R29 ;  /* 0x000000ffffef7224 */ /* 0x000fe200078e001d */
[----:B------:R-:W-:Y:S01]  /*d3c0*/  MOV R238, R28 ;  /* 0x0000001c00ee7202 */ /* 0x000fe20000000f00 */
[----:B------:R-:W1:Y:S01]  /*d3d0*/  LDSM.16.MT88.4 R24, [R46+0x800] ;  /* 0x000800002e18783b */ /* 0x000e620000004200 */
[----:B------:R-:W-:Y:S02]  /*d3e0*/  MOV R237, R0 ;  /* 0x0000000000ed7202 */ /* 0x000fe40000000f00 */
[----:B------:R-:W-:Y:S01]  /*d3f0*/  MOV R0, R183 ;  /* 0x000000b700007202 */ /* 0x000fe20000000f00 */
[----:B------:R-:W2:Y:S01]  /*d400*/  LDSM.16.MT88.4 R28, [R40+0x2800] ;  /* 0x00280000281c783b */ /* 0x000ea20000004200 */
[----:B------:R-:W-:Y:S01]  /*d410*/  HMMA.16816.F32 R80, R4, R20, R164 ;  /* 0x000000140450723c */ /* 0x000fe200000018a4 */
[----:B------:R-:W-:Y:S02]  /*d420*/  MOV R167, R180 ;  /* 0x000000b400a77202 */ /* 0x000fe40000000f00 */
[----:B------:R-:W-:Y:S01]  /*d430*/  FFMA.FTZ R0, R0, UR22, -R39 ;  /* 0x0000001600007c23 */ /* 0x000fe20008010827 */
[----:B------:R-:W-:-:S02]  /*d440*/  MOV R236, R182 ;  /* 0x000000b600ec7202 */ /* 0x000fc40000000f00 */
[----:B------:R-:W-:Y:S02]  /*d450*/  MOV R166, R237 ;  /* 0x000000ed00a67202 */ /* 0x000fe40000000f00 */
[-C--:B------:R-:W-:Y:S01]  /*d460*/  HMMA.16816.F32 R76, R4, R22.reuse, R168 ;  /* 0x00000016044c723c */ /* 0x080fe200000018a8 */
[----:B------:R-:W-:Y:S01]  /*d470*/  MOV R165, R238 ;  /* 0x000000ee00a57202 */ /* 0x000fe20000000f00 */
[----:B------:R-:W-:Y:S01]  /*d480*/  IMAD.MOV.U32 R171, RZ, RZ, R230 ;  /* 0x000000ffffab7224 */ /* 0x000fe200078e00e6 */
        /* <DEDUP_REMOVED lines=8> */
[----:B------:R-:W-:Y:S01]  /*d510*/  IMAD.MOV.U32 R231, RZ, RZ, R235 ;  /* 0x000000ffffe77224 */ /* 0x000fe200078e00eb */
[C---:B------:R-:W-:Y:S01]  /*d520*/  HMMA.16816.F32 R64, R4.reuse, R12, R64 ;  /* 0x0000000c0440723c */ /* 0x040fe20000001840 */
[----:B------:R-:W-:Y:S02]  /*d530*/  MOV R170, R229 ;  /* 0x000000e500aa7202 */ /* 0x000fe40000000f00 */
[----:B------:R-:W-:Y:S02]  /*d540*/  MOV R229, R232 ;  /* 0x000000e800e57202 */ /* 0x000fe40000000f00 */
[----:B------:R-:W-:Y:S02]  /*d550*/  MOV R230, R233 ;  /* 0x000000e900e67202 */ /* 0x000fe40000000f00 */
[----:B------:R-:W-:Y:S01]  /*d560*/  MOV R168, R209 ;  /* 0x000000d100a87202 */ /* 0x000fe20000000f00 */
[C---:B------:R-:W-:Y:S01]  /*d570*/  HMMA.16816.F32 R60, R4.reuse, R14, R60 ;  /* 0x0000000e043c723c */ /* 0x040fe2000000183c */
[----:B------:R-:W4:Y:S07]  /*d580*/  LDSM.16.MT88.4 R12, [R47+0xe800] ;  /* 0x00e800002f0c783b */ /* 0x000f2e0000004200 */
[C---:B-1----:R-:W-:Y:S08]  /*d590*/  HMMA.16816.F32 R196, R4.reuse, R24, R196 ;  /* 0x0000001804c4723c */ /* 0x042ff000000018c4 */
[C---:B------:R-:W-:Y:S08]  /*d5a0*/  HMMA.16816.F32 R200, R4.reuse, R26, R200 ;  /* 0x0000001a04c8723c */ /* 0x040ff000000018c8 */
[C---:B--2---:R-:W-:Y:S08]  /*d5b0*/  HMMA.16816.F32 R184, R4.reuse, R28, R184 ;  /* 0x0000001c04b8723c */ /* 0x044ff000000018b8 */
[C---:B---3--:R-:W-:Y:S08]  /*d5c0*/  HMMA.16816.F32 R116, R4.reuse, R20, R156 ;  /* 0x000000140474723c */ /* 0x048ff0000000189c */
[C---:B------:R-:W-:Y:S08]  /*d5d0*/  HMMA.16816.F32 R136, R4.reuse, R22, R136 ;  /* 0x000000160488723c */ /* 0x040ff00000001888 */
[C---:B----4-:R-:W-:Y:S08]  /*d5e0*/  HMMA.16816.F32 R140, R4.reuse, R12, R140 ;  /* 0x0000000c048c723c */ /* 0x050ff0000000188c */
[C---:B------:R-:W-:Y:S08]  /*d5f0*/  HMMA.16816.F32 R160, R4.reuse, R14, R160 ;  /* 0x0000000e04a0723c */ /* 0x040ff000000018a0 */
[----:B------:R-:W-:Y:S01]  /*d600*/  HMMA.16816.F32 R180, R4, R30, R152 ;  /* 0x0000001e04b4723c */ /* 0x000fe20000001898 */
[----:B------:R-:W-:Y:S01]  /*d610*/  IMAD.MOV.U32 R153, RZ, RZ, R229 ;  /* 0x000000ffff997224 */ /* 0x000fe200078e00e5 */
[----:B------:R-:W-:-:S02]  /*d620*/  MOV R152, R228 ;  /* 0x000000e400987202 */ /* 0x000fc40000000f00 */
[----:B------:R-:W-:Y:S02]  /*d630*/  MOV R154, R230 ;  /* 0x000000e6009a7202 */ /* 0x000fe40000000f00 */
[----:B------:R-:W-:Y:S02]  /*d640*/  MOV R155, R231 ;  /* 0x000000e7009b7202 */ /* 0x000fe40000000f00 */
[C---:B------:R-:W-:Y:S08]  /*d650*/  HMMA.16816.F32 R176, R4.reuse, R32, R148 ;  /* 0x0000002004b0723c */ /* 0x040ff00000001894 */
[----:B------:R-:W-:Y:S01]  /*d660*/  HMMA.16816.F32 R172, R4, R34, R144 ;  /* 0x0000002204ac723c */ /* 0x000fe20000001890 */
[----:B------:R1:W-:Y:S07]  /*d670*/  MUFU.EX2 R4, R0 ;  /* 0x0000000000047308 */ /* 0x0003ee0000000800 */
[C---:B------:R-:W-:Y:S08]  /*d680*/  HMMA.16816.F32 R192, R8.reuse, R24, R192 ;  /* 0x0000001808c0723c */ /* 0x040ff000000018c0 */
[----:B------:R-:W-:Y:S01]  /*d690*/  HMMA.16816.F32 R204, R8, R26, R204 ;  /* 0x0000001a08cc723c */ /* 0x000fe200000018cc */
[----:B------:R-:W2:Y:S01]  /*d6a0*/  LDSM.16.MT88.4 R24, [R44+0xd000] ;  /* 0x00d000002c18783b */ /* 0x000ea20000004200 */
[----:B-1----:R-:W-:-:S04]  /*d6b0*/  FFMA.FTZ R0, R249, UR22, -R39 ;  /* 0x00000016f9007c23 */ /* 0x002fc80008010827 */
[----:B------:R1:W-:Y:S02]  /*d6c0*/  MUFU.EX2 R249, R0 ;  /* 0x0000000000f97308 */ /* 0x0003e40000000800 */
[C---:B------:R-:W-:Y:S08]  /*d6d0*/  HMMA.16816.F32 R156, R8.reuse, R20, R132 ;  /* 0x00000014089c723c */ /* 0x040ff00000001884 */
[----:B------:R-:W-:Y:S01]  /*d6e0*/  HMMA.16816.F32 R144, R8, R22, R124 ;  /* 0x000000160890723c */ /* 0x000fe2000000187c */
[----:B------:R-:W3:Y:S01]  /*d6f0*/  LDSM.16.MT88.4 R20, [R47+0xd000] ;  /* 0x00d000002f14783b */ /* 0x000ee20000004200 */
[----:B-1----:R-:W-:-:S06]  /*d700*/  FFMA.FTZ R0, R246, UR22, -R39 ;  /* 0x00000016f6007c23 */ /* 0x002fcc0008010827 */
[----:B------:R-:W-:Y:S01]  /*d710*/  HMMA.16816.F32 R132, R8, R12, R120 ;  /* 0x0000000c0884723c */ /* 0x000fe20000001878 */
[----:B------:R-:W-:Y:S01]  /*d720*/  MOV R123, R171 ;  /* 0x000000ab007b7202 */ /* 0x000fe20000000f00 */
[----:B------:R1:W-:Y:S01]  /*d730*/  MUFU.EX2 R246, R0 ;  /* 0x0000000000f67308 */ /* 0x0003e20000000800 */
[----:B------:R-:W-:Y:S02]  /*d740*/  MOV R171, R210 ;  /* 0x000000d200ab7202 */ /* 0x000fe40000000f00 */
[----:B------:R-:W-:-:S03]  /*d750*/  MOV R122, R170 ;  /* 0x000000aa007a7202 */ /* 0x000fc60000000f00 */
[C---:B------:R-:W-:Y:S01]  /*d760*/  HMMA.16816.F32 R124, R8.reuse, R14, R108 ;  /* 0x0000000e087c723c */ /* 0x040fe2000000186c */
[----:B------:R-:W4:Y:S01]  /*d770*/  LDSM.16.MT88.4 R12, [R40+0x1000] ;  /* 0x00100000280c783b */ /* 0x000f220000004200 */
[----:B------:R-:W-:Y:S01]  /*d780*/  MOV R170, R208 ;  /* 0x000000d000aa7202 */ /* 0x000fe20000000f00 */
[----:B------:R-:W-:Y:S01]  /*d790*/  IMAD.MOV.U32 R111, RZ, RZ, R171 ;  /* 0x000000ffff6f7224 */ /* 0x000fe200078e00ab */
[----:B------:R-:W-:Y:S01]  /*d7a0*/  MOV R110, R164 ;  /* 0x000000a4006e7202 */ /* 0x000fe20000000f00 */
[----:B------:R-:W-:Y:S01]  /*d7b0*/  IMAD.MOV.U32 R171, RZ, RZ, R221 ;  /* 0x000000ffffab7224 */ /* 0x000fe200078e00dd */
[----:B------:R-:W-:Y:S02]  /*d7c0*/  MOV R109, R165 ;  /* 0x000000a5006d7202 */ /* 0x000fe40000000f00 */
[----:B------:R-:W-:Y:S01]  /*d7d0*/  HMMA.16816.F32 R128, R8, R28, R104 ;  /* 0x0000001c0880723c */ /* 0x000fe20000001868 */
[----:B------:R-:W-:Y:S01]  /*d7e0*/  IMAD.MOV.U32 R104, RZ, RZ, R227 ;  /* 0x000000ffff687224 */ /* 0x000fe200078e00e3 */
[----:B------:R-:W-:Y:S01]  /*d7f0*/  MOV R108, R166 ;  /* 0x000000a6006c7202 */ /* 0x000fe20000000f00 */
[----:B-1----:R-:W-:Y:S01]  /*d800*/  FFMA.FTZ R0, R245, UR22, -R39 ;  /* 0x00000016f5007c23 */ /* 0x002fe20008010827 */
[----:B------:R-:W-:-:S02]  /*d810*/  MOV R28, R154 ;  /* 0x0000009a001c7202 */ /* 0x000fc40000000f00 */
[----:B------:R-:W-:Y:S01]  /*d820*/  MOV R29, R226 ;  /* 0x000000e2001d7202 */ /* 0x000fe20000000f00 */
[----:B------:R1:W2:Y:S01]  /*d830*/  MUFU.EX2 R245, R0 ;  /* 0x0000000000f57308 */ /* 0x0002a20000000800 */
[C---:B------:R-:W-:Y:S01]  /*d840*/  HMMA.16816.F32 R112, R8.reuse, R30, R112 ;  /* 0x0000001e0870723c */ /* 0x040fe20000001870 */
[----:B------:R-:W-:Y:S02]  /*d850*/  MOV R106, R224 ;  /* 0x000000e0006a7202 */ /* 0x000fe40000000f00 */
[----:B------:R-:W-:Y:S02]  /*d860*/  MOV R105, R225 ;  /* 0x000000e100697202 */ /* 0x000fe40000000f00 */
[----:B------:R-:W-:Y:S02]  /*d870*/  MOV R120, R170 ;  /* 0x000000aa00787202 */ /* 0x000fe40000000f00 */
[----:B------:R-:W-:Y:S01]  /*d880*/  MOV R170, R223 ;  /* 0x000000df00aa7202 */ /* 0x000fe20000000f00 */
[----:B------:R-:W-:Y:S01]  /*d890*/  HMMA.16816.F32 R52, R8, R32, R52 ;  /* 0x000000200834723c */ /* 0x000fe20000001834 */
[----:B-1----:R-:W-:Y:S01]  /*d8a0*/  FFMA.FTZ R0, R167, UR22, -R38 ;  /* 0x00000016a7007c23 */ /* 0x002fe20008010826 */
[----:B------:R-:W-:-:S06]  /*d8b0*/  IMAD.MOV.U32 R167, RZ, RZ, R236 ;  /* 0x000000ffffa77224 */ /* 0x000fcc00078e00ec */
[----:B------:R-:W-:Y:S01]  /*d8c0*/  HMMA.16816.F32 R48, R8, R34, R48 ;  /* 0x000000220830723c */ /* 0x000fe20000001830 */
[----:B--2---:R-:W-:Y:S01]  /*d8d0*/  F2FP.F16.F32.PACK_AB R10, R245, R246 ;  /* 0x000000f6f50a723e */ /* 0x004fe200000000ff */
[----:B------:R1:W-:Y:S01]  /*d8e0*/  MUFU.EX2 R236, R0 ;  /* 0x0000000000ec7308 */ /* 0x0003e20000000800 */
[----:B------:R-:W-:Y:S01]  /*d8f0*/  IMAD.MOV.U32 R107, RZ, RZ, R167 ;  /* 0x000000ffff6b7224 */ /* 0x000fe200078e00a7 */
[----:B------:R-:W-:Y:S01]  /*d900*/  LDSM.16.MT88.4 R32, [R46+0x3000] ;  /* 0x003000002e20783b */ /* 0x000fe20000004200 */
[----:B-1----:R-:W-:Y:S01]  /*d910*/  FFMA.FTZ R0, R250, UR22, -R38 ;  /* 0x00000016fa007c23 */ /* 0x002fe20008010826 */
[----:B------:R-:W-:-:S04]  /*d920*/  MOV R250, R153 ;  /* 0x0000009900fa7202 */ /* 0x000fc80000000f00 */
[----:B------:R1:W2:Y:S02]  /*d930*/  MUFU.EX2 R237, R0 ;  /* 0x0000000000ed7308 */ /* 0x0002a40000000800 */
[----:B-1----:R-:W-:Y:S01]  /*d940*/  FFMA.FTZ R0, R247, UR22, -R38 ;  /* 0x00000016f7007c23 */ /* 0x002fe20008010826 */
[----:B--2---:R-:W-:Y:S02]  /*d950*/  F2FP.F16.F32.PACK_AB R9, R237, R236 ;  /* 0x000000eced09723e */ /* 0x004fe400000000ff */
[----:B------:R-:W-:-:S03]  /*d960*/  MOV R247, R152 ;  /* 0x0000009800f77202 */ /* 0x000fc60000000f00 */
[----:B------:R1:W-:Y:S02]  /*d970*/  MUFU.EX2 R238, R0 ;  /* 0x0000000000ee7308 */ /* 0x0003e40000000800 */
[----:B-1----:R-:W-:Y:S01]  /*d980*/  FFMA.FTZ R0, R243, UR22, -R38 ;  /* 0x00000016f3007c23 */ /* 0x002fe20008010826 */
[----:B------:R-:W-:Y:S02]  /*d990*/  IMAD.MOV.U32 R243, RZ, RZ, R123 ;  /* 0x000000fffff37224 */ /* 0x000fe400078e007b */
[----:B------:R-:W-:-:S03]  /*d9a0*/  IMAD.MOV.U32 R123, RZ, RZ, R155 ;  /* 0x000000ffff7b7224 */ /* 0x000fc600078e009b */
[----:B------:R1:W2:Y:S02]  /*d9b0*/  MUFU.EX2 R239, R0 ;  /* 0x0000000000ef7308 */ /* 0x0002a40000000800 */
[----:B-1----:R-:W-:Y:S01]  /*d9c0*/  FFMA.FTZ R0, R234, UR22, -R36 ;  /* 0x00000016ea007c23 */ /* 0x002fe20008010824 */
[----:B--2---:R-:W-:-:S05]  /*d9d0*/  F2FP.F16.F32.PACK_AB R11, R239, R238 ;  /* 0x000000eeef0b723e */ /* 0x004fca00000000ff */
[----:B------:R1:W-:Y:S02]  /*d9e0*/  MUFU.EX2 R234, R0 ;  /* 0x0000000000ea7308 */ /* 0x0003e40000000800 */
[----:B-1----:R-:W-:Y:S01]  /*d9f0*/  FFMA.FTZ R0, R251, UR22, -R36 ;  /* 0x00000016fb007c23 */ /* 0x002fe20008010824 */
[----:B------:R-:W-:-:S05]  /*da00*/  IMAD.MOV.U32 R251, RZ, RZ, R4 ;  /* 0x000000fffffb7224 */ /* 0x000fca00078e0004 */
[----:B------:R1:W2:Y:S01]  /*da10*/  MUFU.EX2 R235, R0 ;  /* 0x0000000000eb7308 */ /* 0x0002a20000000800 */
[----:B------:R-:W-:-:S07]  /*da20*/  F2FP.F16.F32.PACK_AB R8, R249, R251 ;  /* 0x000000fbf908723e */ /* 0x000fce00000000ff */
[----:B------:R-:W-:Y:S01]  /*da30*/  HMMA.16816.F32 R228, R8, R24, R92 ;  /* 0x0000001808e4723c */ /* 0x000fe2000000185c */
[----:B-1----:R-:W-:Y:S01]  /*da40*/  FFMA.FTZ R0, R248, UR22, -R36 ;  /* 0x00000016f8007c23 */ /* 0x002fe20008010824 */
[----:B--2---:R-:W-:-:S06]  /*da50*/  F2FP.F16.F32.PACK_AB R4, R235, R234 ;  /* 0x000000eaeb04723e */ /* 0x004fcc00000000ff */
[----:B------:R-:W-:Y:S01]  /*da60*/  HMMA.16816.F32 R224, R8, R26, R88 ;  /* 0x0000001a08e0723c */ /* 0x000fe20000001858 */
[----:B------:R-:W-:Y:S01]  /*da70*/  MOV R248, R219 ;  /* 0x000000db00f87202 */ /* 0x000fe20000000f00 */
[----:B------:R1:W-:Y:S02]  /*da80*/  MUFU.EX2 R232, R0 ;  /* 0x0000000000e87308 */ /* 0x0003e40000000800 */
[----:B-1----:R-:W-:Y:S01]  /*da90*/  FFMA.FTZ R0, R244, UR22, -R36 ;  /* 0x00000016f4007c23 */ /* 0x002fe20008010824 */
[----:B------:R-:W-:-:S05]  /*daa0*/  MOV R244, R214 ;  /* 0x000000d600f47202 */ /* 0x000fca0000000f00 */
[----:B------:R1:W2:Y:S02]  /*dab0*/  MUFU.EX2 R233, R0 ;  /* 0x0000000000e97308 */ /* 0x0002a40000000800 */
[----:B-1----:R-:W-:Y:S01]  /*dac0*/  FFMA.FTZ R0, R169, UR22, -R37 ;  /* 0x00000016a9007c23 */ /* 0x002fe20008010825 */
[----:B------:R-:W-:Y:S01]  /*dad0*/  IMAD.MOV.U32 R169, RZ, RZ, R211 ;  /* 0x000000ffffa97224 */ /* 0x000fe200078e00d3 */
[----:B--2---:R-:W-:-:S04]  /*dae0*/  F2FP.F16.F32.PACK_AB R6, R233, R232 ;  /* 0x000000e8e906723e */ /* 0x004fc800000000ff */
[----:B------:R1:W-:Y:S01]  /*daf0*/  MUFU.EX2 R211, R0 ;  /* 0x0000000000d37308 */ /* 0x0003e20000000800 */
[----:B------:R-:W-:Y:S02]  /*db00*/  MOV R121, R169 ;  /* 0x000000a900797202 */ /* 0x000fe40000000f00 */
[----:B------:R-:W-:Y:S01]  /*db10*/  MOV R169, R220 ;  /* 0x000000dc00a97202 */ /* 0x000fe20000000f00 */
[----:B-1----:R-:W-:Y:S01]  /*db20*/  FFMA.FTZ R0, R240, UR22, -R37 ;  /* 0x00000016f0007c23 */ /* 0x002fe20008010825 */
[----:B------:R-:W-:-:S03]  /*db30*/  MOV R240, R170 ;  /* 0x000000aa00f07202 */ /* 0x000fc60000000f00 */
[----:B------:R1:W2:Y:S02]  /*db40*/  MUFU.EX2 R210, R0 ;  /* 0x0000000000d27308 */ /* 0x0002a40000000800 */
[----:B-1----:R-:W-:Y:S01]  /*db50*/  FFMA.FTZ R0, R241, UR22, -R37 ;  /* 0x00000016f1007c23 */ /* 0x002fe20008010825 */
[----:B--2---:R-:W-:Y:S01]  /*db60*/  F2FP.F16.F32.PACK_AB R5, R210, R211 ;  /* 0x000000d3d205723e */ /* 0x004fe200000000ff */
[----:B------:R-:W-:-:S04]  /*db70*/  IMAD.MOV.U32 R241, RZ, RZ, R169 ;  /* 0x000000fffff17224 */ /* 0x000fc800078e00a9 */
[----:B------:R1:W-:Y:S02]  /*db80*/  MUFU.EX2 R208, R0 ;  /* 0x0000000000d07308 */ /* 0x0003e40000000800 */
[----:B-1----:R-:W-:-:S06]  /*db90*/  FFMA.FTZ R0, R242, UR22, -R37 ;  /* 0x00000016f2007c23 */ /* 0x002fcc0008010825 */
[----:B------:R-:W1:Y:S02]  /*dba0*/  MUFU.EX2 R209, R0 ;  /* 0x0000000000d17308 */ /* 0x000e640000000800 */
[----:B-1----:R-:W-:Y:S02]  /*dbb0*/  F2FP.F16.F32.PACK_AB R7, R209, R208 ;  /* 0x000000d0d107723e */ /* 0x002fe400000000ff */
[----:B------:R-:W-:-:S05]  /*dbc0*/  MOV R0, R171 ;  /* 0x000000ab00007202 */ /* 0x000fca0000000f00 */
[C---:B------:R-:W-:Y:S01]  /*dbd0*/  HMMA.16816.F32 R148, R4.reuse, R24, R100 ;  /* 0x000000180494723c */ /* 0x040fe20000001864 */
[----:B------:R-:W-:Y:S01]  /*dbe0*/  MOV R101, R104 ;  /* 0x0000006800657202 */ /* 0x000fe20000000f00 */
[----:B------:R-:W-:Y:S01]  /*dbf0*/  IMAD.MOV.U32 R103, RZ, RZ, R215 ;  /* 0x000000ffff677224 */ /* 0x000fe200078e00d7 */
[----:B------:R-:W-:Y:S01]  /*dc00*/  MOV R102, R212 ;  /* 0x000000d400667202 */ /* 0x000fe20000000f00 */
[----:B------:R-:W-:Y:S01]  /*dc10*/  FFMA.FTZ R0, R0, UR22, -R36 ;  /* 0x0000001600007c23 */ /* 0x000fe20008010824 */
[----:B------:R-:W-:Y:S02]  /*dc20*/  MOV R104, R217 ;  /* 0x000000d900687202 */ /* 0x000fe40000000f00 */
[----:B------:R-:W-:Y:S01]  /*dc30*/  MOV R100, R122 ;  /* 0x0000007a00647202 */ /* 0x000fe20000000f00 */
[----:B---3--:R-:W-:Y:S01]  /*dc40*/  HMMA.16816.F32 R164, R4, R20, R80 ;  /* 0x0000001404a4723c */ /* 0x008fe20000001850 */
[----:B------:R-:W-:Y:S01]  /*dc50*/  MOV R83, R243 ;  /* 0x000000f300537202 */ /* 0x000fe20000000f00 */
[----:B------:R-:W-:Y:S01]  /*dc60*/  IMAD.MOV.U32 R80, RZ, RZ, R28 ;  /* 0x000000ffff507224 */ /* 0x000fe200078e001c */
[----:B------:R-:W-:Y:S01]  /*dc70*/  MOV R82, R247 ;  /* 0x000000f700527202 */ /* 0x000fe20000000f00 */
[----:B------:R-:W-:Y:S01]  /*dc80*/  IMAD.MOV.U32 R247, RZ, RZ, R218 ;  /* 0x000000fffff77224 */ /* 0x000fe200078e00da */
[----:B------:R-:W-:-:S02]  /*dc90*/  MOV R81, R250 ;  /* 0x000000fa00517202 */ /* 0x000fc40000000f00 */
[----:B------:R-:W-:Y:S01]  /*dca0*/  MOV R243, R216 ;  /* 0x000000d800f37202 */ /* 0x000fe20000000f00 */
[----:B----4-:R-:W-:Y:S01]  /*dcb0*/  HMMA.16816.F32 R64, R4, R12, R64 ;  /* 0x0000000c0440723c */ /* 0x010fe20000001840 */
[----:B------:R-:W-:Y:S02]  /*dcc0*/  MOV R250, R213 ;  /* 0x000000d500fa7202 */ /* 0x000fe40000000f00 */
[----:B------:R-:W-:Y:S02]  /*dcd0*/  MOV R122, R168 ;  /* 0x000000a8007a7202 */ /* 0x000fe40000000f00 */
[----:B------:R-:W-:-:S03]  /*dce0*/  MOV R168, R222 ;  /* 0x000000de00a87202 */ /* 0x000fc60000000f00 */
[----:B------:R-:W-:Y:S01]  /*dcf0*/  HMMA.16816.F32 R216, R8, R12, R68 ;  /* 0x0000000c08d8723c */ /* 0x000fe20000001844 */
[----:B------:R-:W-:-:S07]  /*dd00*/  MOV R242, R168 ;  /* 0x000000a800f27202 */ /* 0x000fce0000000f00 */
[-C--:B------:R-:W-:Y:S08]  /*dd10*/  HMMA.16816.F32 R60, R4, R14.reuse, R60 ;  /* 0x0000000e043c723c */ /* 0x080ff0000000183c */
[----:B------:R-:W-:Y:S01]  /*dd20*/  HMMA.16816.F32 R212, R8, R14, R56 ;  /* 0x0000000e08d4723c */ /* 0x000fe20000001838 */
[----:B------:R-:W1:Y:S07]  /*dd30*/  LDSM.16.MT88.4 R12, [R47+0xf000] ;  /* 0x00f000002f0c783b */ /* 0x000e6e0000004200 */
[----:B------:R-:W-:Y:S01]  /*dd40*/  HMMA.16816.F32 R152, R4, R26, R96 ;  /* 0x0000001a0498723c */ /* 0x000fe20000001860 */
[----:B------:R-:W-:Y:S01]  /*dd50*/  MOV R99, R29 ;  /* 0x0000001d00637202 */ /* 0x000fe20000000f00 */
[----:B------:R-:W-:Y:S01]  /*dd60*/  IMAD.MOV.U32 R97, RZ, RZ, R248 ;  /* 0x000000ffff617224 */ /* 0x000fe200078e00f8 */
[----:B------:R-:W2:Y:S01]  /*dd70*/  LDSM.16.MT88.4 R28, [R40+0x3000] ;  /* 0x00300000281c783b */ /* 0x000ea20000004200 */
[----:B------:R-:W-:-:S02]  /*dd80*/  MOV R98, R247 ;  /* 0x000000f700627202 */ /* 0x000fc40000000f00 */
[----:B------:R-:W-:Y:S01]  /*dd90*/  MOV R247, R106 ;  /* 0x0000006a00f77202 */ /* 0x000fe20000000f00 */
[----:B------:R-:W-:Y:S01]  /*dda0*/  LDSM.16.MT88.4 R24, [R46+0x1000] ;  /* 0x001000002e18783b */ /* 0x000fe20000004200 */
[----:B------:R-:W-:Y:S01]  /*ddb0*/  MOV R96, R243 ;  /* 0x000000f300607202 */ /* 0x000fe20000000f00 */
[----:B------:R-:W-:Y:S01]  /*ddc0*/  IMAD.MOV.U32 R243, RZ, RZ, R108 ;  /* 0x000000fffff37224 */ /* 0x000fe200078e006c */
[----:B------:R-:W-:Y:S01]  /*ddd0*/  MOV R248, R109 ;  /* 0x0000006d00f87202 */ /* 0x000fe20000000f00 */
[----:B------:R-:W-:Y:S08]  /*dde0*/  HMMA.16816.F32 R220, R8, R20, R84 ;  /* 0x0000001408dc723c */ /* 0x000ff00000001854 */
[-C--:B------:R-:W-:Y:S08]  /*ddf0*/  HMMA.16816.F32 R168, R4, R22.reuse, R76 ;  /* 0x0000001604a8723c */ /* 0x080ff0000000184c */
[----:B------:R-:W-:Y:S01]  /*de00*/  HMMA.16816.F32 R84, R8, R22, R72 ;  /* 0x000000160854723c */ /* 0x000fe20000001848 */
[----:B------:R-:W3:Y:S07]  /*de10*/  LDSM.16.MT88.4 R20, [R44+0xf000] ;  /* 0x00f000002c14783b */ /* 0x000eee0000004200 */
[----:B-1----:R-:W-:Y:S01]  /*de20*/  HMMA.16816.F32 R92, R4, R14, R160 ;  /* 0x0000000e045c723c */ /* 0x002fe200000018a0 */
[----:B------:R-:W-:Y:S01]  /*de30*/  IMAD.MOV.U32 R162, RZ, RZ, R101 ;  /* 0x000000ffffa27224 */ /* 0x000fe200078e0065 */
[----:B------:R-:W-:Y:S01]  /*de40*/  MOV R163, R99 ;  /* 0x0000006300a37202 */ /* 0x000fe20000000f00 */
[----:B------:R-:W-:Y:S01]  /*de50*/  IMAD.MOV.U32 R99, RZ, RZ, R104 ;  /* 0x000000ffff637224 */ /* 0x000fe200078e0068 */
        /* <DEDUP_REMOVED lines=8> */
[----:B--2---:R-:W-:Y:S01]  /*dee0*/  HMMA.16816.F32 R104, R4, R28, R184 ;  /* 0x0000001c0468723c */ /* 0x004fe200000018b8 */
[----:B------:R-:W-:Y:S01]  /*def0*/  MOV R184, R111 ;  /* 0x0000006f00b87202 */ /* 0x000fe20000000f00 */
[----:B------:R-:W-:Y:S01]  /*df00*/  IMAD.MOV.U32 R185, RZ, RZ, R120 ;  /* 0x000000ffffb97224 */ /* 0x000fe200078e0078 */
[----:B------:R-:W-:-:S02]  /*df10*/  MOV R186, R121 ;  /* 0x0000007900ba7202 */ /* 0x000fc40000000f00 */
[----:B------:R-:W-:-:S03]  /*df20*/  MOV R187, R122 ;  /* 0x0000007a00bb7202 */ /* 0x000fc60000000f00 */
[----:B------:R-:W-:Y:S01]  /*df30*/  HMMA.16816.F32 R108, R4, R30, R180 ;  /* 0x0000001e046c723c */ /* 0x000fe200000018b4 */
[----:B------:R-:W-:-:S05]  /*df40*/  MOV R183, R123 ;  /* 0x0000007b00b77202 */ /* 0x000fca0000000f00 */
[----:B------:R-:W-:Y:S01]  /*df50*/  IMAD.MOV.U32 R182, RZ, RZ, R183 ;  /* 0x000000ffffb67224 */ /* 0x000fe200078e00b7 */
[----:B------:R-:W-:Y:S01]  /*df60*/  MOV R183, R184 ;  /* 0x000000b800b77202 */ /* 0x000fe20000000f00 */
[C---:B---3--:R-:W-:Y:S01]  /*df70*/  HMMA.16816.F32 R72, R4.reuse, R20, R116 ;  /* 0x000000140448723c */ /* 0x048fe20000001874 */
[----:B------:R-:W-:Y:S02]  /*df80*/  MOV R184, R185 ;  /* 0x000000b900b87202 */ /* 0x000fe40000000f00 */
[----:B------:R-:W-:Y:S01]  /*df90*/  MOV R185, R186 ;  /* 0x000000ba00b97202 */ /* 0x000fe20000000f00 */
[----:B------:R-:W-:Y:S01]  /*dfa0*/  IMAD.MOV.U32 R186, RZ, RZ, R187 ;  /* 0x000000ffffba7224 */ /* 0x000fe200078e00bb */
[----:B------:R-:W-:Y:S02]  /*dfb0*/  MOV R187, R160 ;  /* 0x000000a000bb7202 */ /* 0x000fe40000000f00 */
[----:B------:R-:W-:Y:S01]  /*dfc0*/  MOV R160, R161 ;  /* 0x000000a100a07202 */ /* 0x000fe20000000f00 */
[----:B------:R-:W-:Y:S01]  /*dfd0*/  HMMA.16816.F32 R76, R4, R22, R136 ;  /* 0x00000016044c723c */ /* 0x000fe20000001888 */
[----:B------:R-:W-:Y:S01]  /*dfe0*/  MOV R161, R162 ;  /* 0x000000a200a17202 */ /* 0x000fe20000000f00 */
[----:B------:R-:W-:Y:S01]  /*dff0*/  IMAD.MOV.U32 R162, RZ, RZ, R80 ;  /* 0x000000ffffa27224 */ /* 0x000fe200078e0050 */
[----:B------:R-:W-:-:S02]  /*e000*/  MOV R80, R81 ;  /* 0x0000005100507202 */ /* 0x000fc40000000f00 */
[----:B------:R-:W-:Y:S02]  /*e010*/  MOV R81, R82 ;  /* 0x0000005200517202 */ /* 0x000fe40000000f00 */
[----:B------:R-:W-:Y:S01]  /*e020*/  MOV R82, R83 ;  /* 0x0000005300527202 */ /* 0x000fe20000000f00 */
[----:B------:R-:W-:Y:S01]  /*e030*/  IMAD.MOV.U32 R83, RZ, RZ, R100 ;  /* 0x000000ffff537224 */ /* 0x000fe200078e0064 */
[----:B------:R-:W-:Y:S01]  /*e040*/  HMMA.16816.F32 R116, R8, R22, R144 ;  /* 0x000000160874723c */ /* 0x000fe20000001890 */
[----:B------:R-:W2:Y:S01]  /*e050*/  LDL.LU R100, [R1+0x54] ;  /* 0x0000540001647983 */ /* 0x000ea20000300800 */
[----:B------:R1:W-:Y:S06]  /*e060*/  MUFU.EX2 R23, R0 ;  /* 0x0000000000177308 */ /* 0x0003ec0000000800 */
[-C--:B------:R-:W-:Y:S08]  /*e070*/  HMMA.16816.F32 R196, R4, R24.reuse, R196 ;  /* 0x0000001804c4723c */ /* 0x080ff000000018c4 */
[----:B------:R-:W-:Y:S01]  /*e080*/  HMMA.16816.F32 R192, R8, R24, R192 ;  /* 0x0000001808c0723c */ /* 0x000fe200000018c0 */
[----:B-1----:R-:W-:Y:S01]  /*e090*/  FFMA.FTZ R0, R182, UR22, -R36 ;  /* 0x00000016b6007c23 */ /* 0x002fe20008010824 */
[----:B------:R-:W-:-:S02]  /*e0a0*/  MOV R182, R183 ;  /* 0x000000b700b67202 */ /* 0x000fc40000000f00 */
[----:B------:R-:W-:Y:S02]  /*e0b0*/  MOV R183, R184 ;  /* 0x000000b800b77202 */ /* 0x000fe40000000f00 */
[----:B------:R-:W-:Y:S01]  /*e0c0*/  MOV R184, R185 ;  /* 0x000000b900b87202 */ /* 0x000fe20000000f00 */
[----:B------:R-:W-:Y:S01]  /*e0d0*/  IMAD.MOV.U32 R185, RZ, RZ, R186 ;  /* 0x000000ffffb97224 */ /* 0x000fe200078e00ba */
[----:B------:R-:W-:Y:S01]  /*e0e0*/  MOV R186, R187 ;  /* 0x000000bb00ba7202 */ /* 0x000fe20000000f00 */
[----:B------:R-:W-:Y:S01]  /*e0f0*/  HMMA.16816.F32 R200, R4, R26, R200 ;  /* 0x0000001a04c8723c */ /* 0x000fe200000018c8 */
[----:B------:R-:W-:Y:S02]  /*e100*/  MOV R187, R160 ;  /* 0x000000a000bb7202 */ /* 0x000fe40000000f00 */
[----:B------:R-:W-:Y:S01]  /*e110*/  MOV R160, R161 ;  /* 0x000000a100a07202 */ /* 0x000fe20000000f00 */
[----:B------:R-:W-:Y:S01]  /*e120*/  IMAD.MOV.U32 R161, RZ, RZ, R80 ;  /* 0x000000ffffa17224 */ /* 0x000fe200078e0050 */
[----:B------:R-:W-:-:S02]  /*e130*/  MOV R80, R81 ;  /* 0x0000005100507202 */ /* 0x000fc40000000f00 */
[----:B------:R-:W-:Y:S01]  /*e140*/  MOV R81, R82 ;  /* 0x0000005200517202 */ /* 0x000fe20000000f00 */
[----:B------:R-:W-:Y:S01]  /*e150*/  HMMA.16816.F32 R140, R8, R26, R204 ;  /* 0x0000001a088c723c */ /* 0x000fe200000018cc */
[----:B------:R-:W-:Y:S01]  /*e160*/  MOV R82, R83 ;  /* 0x0000005300527202 */ /* 0x000fe20000000f00 */
[----:B------:R1:W3:Y:S01]  /*e170*/  MUFU.EX2 R24, R0 ;  /* 0x0000000000187308 */ /* 0x0002e20000000800 */
[----:B------:R-:W-:Y:S05]  /*e180*/  LDSM.16.MT88.4 R204, [R46+0x1800] ;  /* 0x001800002ecc783b */ /* 0x000fea0000004200 */
[----:B------:R-:W-:Y:S08]  /*e190*/  HMMA.16816.F32 R120, R4, R32, R176 ;  /* 0x000000200478723c */ /* 0x000ff000000018b0 */
[C---:B------:R-:W-:Y:S01]  /*e1a0*/  HMMA.16816.F32 R136, R8.reuse, R20, R156 ;  /* 0x000000140888723c */ /* 0x040fe2000000189c */
[----:B------:R-:W4:Y:S07]  /*e1b0*/  LDSM.16.MT88.4 R156, [R44+0xd800] ;  /* 0x00d800002c9c783b */ /* 0x000f2e0000004200 */
[C---:B------:R-:W-:Y:S08]  /*e1c0*/  HMMA.16816.F32 R132, R8.reuse, R12, R132 ;  /* 0x0000000c0884723c */ /* 0x040ff00000001884 */
[C---:B------:R-:W-:Y:S08]  /*e1d0*/  HMMA.16816.F32 R68, R8.reuse, R14, R124 ;  /* 0x0000000e0844723c */ /* 0x040ff0000000187c */
[C---:B------:R-:W-:Y:S08]  /*e1e0*/  HMMA.16816.F32 R52, R8.reuse, R32, R52 ;  /* 0x000000200834723c */ /* 0x040ff00000001834 */
[-C--:B------:R-:W-:Y:S08]  /*e1f0*/  HMMA.16816.F32 R48, R8, R34.reuse, R48 ;  /* 0x000000220830723c */ /* 0x080ff00000001830 */
[----:B------:R-:W-:Y:S01]  /*e200*/  HMMA.16816.F32 R56, R4, R34, R172 ;  /* 0x000000220438723c */ /* 0x000fe200000018ac */
[----:B--2---:R-:W-:Y:S01]  /*e210*/  IMAD.MOV.U32 R83, RZ, RZ, R100 ;  /* 0x000000ffff537224 */ /* 0x004fe200078e0064 */
[----:B------:R-:W-:Y:S01]  /*e220*/  MOV R100, R101 ;  /* 0x0000006500647202 */ /* 0x000fe20000000f00 */
[----:B-1----:R-:W-:Y:S01]  /*e230*/  FFMA.FTZ R0, R182, UR22, -R36 ;  /* 0x00000016b6007c23 */ /* 0x002fe20008010824 */
[----:B------:R-:W2:Y:S01]  /*e240*/  LDL.LU R101, [R1+0x5c] ;  /* 0x00005c0001657983 */ /* 0x000ea20000300800 */
[----:B------:R-:W-:-:S02]  /*e250*/  MOV R182, R183 ;  /* 0x000000b700b67202 */ /* 0x000fc40000000f00 */
[----:B------:R-:W-:Y:S01]  /*e260*/  MOV R183, R184 ;  /* 0x000000b800b77202 */ /* 0x000fe20000000f00 */
[----:B------:R-:W-:Y:S01]  /*e270*/  IMAD.MOV.U32 R184, RZ, RZ, R185 ;  /* 0x000000ffffb87224 */ /* 0x000fe200078e00b9 */
[----:B------:R-:W-:Y:S01]  /*e280*/  MOV R185, R186 ;  /* 0x000000ba00b97202 */ /* 0x000fe20000000f00 */
[----:B------:R-:W-:Y:S01]  /*e290*/  IMAD.MOV.U32 R5, RZ, RZ, R96 ;  /* 0x000000ffff057224 */ /* 0x000fe200078e0060 */
[----:B------:R-:W-:Y:S01]  /*e2a0*/  MOV R186, R187 ;  /* 0x000000bb00ba7202 */ /* 0x000fe20000000f00 */
[----:B------:R-:W-:Y:S01]  /*e2b0*/  LDSM.16.MT88.4 R172, [R47+0xd800] ;  /* 0x00d800002fac783b */ /* 0x000fe20000004200 */
[----:B------:R-:W-:Y:S01]  /*e2c0*/  MOV R187, R160 ;  /* 0x000000a000bb7202 */ /* 0x000fe20000000f00 */
[----:B------:R-:W-:Y:S01]  /*e2d0*/  IMAD.MOV.U32 R160, RZ, RZ, R80 ;  /* 0x000000ffffa07224 */ /* 0x000fe200078e0050 */
[----:B------:R-:W-:Y:S02]  /*e2e0*/  MOV R80, R81 ;  /* 0x0000005100507202 */ /* 0x000fe40000000f00 */
[----:B------:R-:W-:-:S02]  /*e2f0*/  MOV R81, R82 ;  /* 0x0000005200517202 */ /* 0x000fc40000000f00 */
[----:B------:R-:W-:Y:S01]  /*e300*/  MOV R82, R83 ;  /* 0x0000005300527202 */ /* 0x000fe20000000f00 */
[----:B------:R-:W-:Y:S01]  /*e310*/  IMAD.MOV.U32 R83, RZ, RZ, R100 ;  /* 0x000000ffff537224 */ /* 0x000fe200078e0064 */
[----:B--2---:R-:W-:Y:S02]  /*e320*/  MOV R100, R101 ;  /* 0x0000006500647202 */ /* 0x004fe40000000f00 */
[----:B------:R-:W-:Y:S02]  /*e330*/  MOV R101, R102 ;  /* 0x0000006600657202 */ /* 0x000fe40000000f00 */
[----:B------:R-:W2:Y:S01]  /*e340*/  LDL.LU R102, [R1+0x78] ;  /* 0x0000780001667983 */ /* 0x000ea20000300800 */
[----:B------:R1:W-:Y:S01]  /*e350*/  MUFU.EX2 R26, R0 ;  /* 0x00000000001a7308 */ /* 0x0003e20000000800 */
        /* <DEDUP_REMOVED lines=8> */
[----:B-1----:R-:W-:Y:S01]  /*e3e0*/  FFMA.FTZ R0, R182, UR22, -R36 ;  /* 0x00000016b6007c23 */ /* 0x002fe20008010824 */
[----:B------:R-:W-:Y:S02]  /*e3f0*/  MOV R182, R187 ;  /* 0x000000bb00b67202 */ /* 0x000fe40000000f00 */
[----:B------:R-:W-:Y:S02]  /*e400*/  MOV R80, R101 ;  /* 0x0000006500507202 */ /* 0x000fe40000000f00 */
[----:B------:R-:W-:Y:S02]  /*e410*/  MOV R147, R182 ;  /* 0x000000b600937202 */ /* 0x000fe40000000f00 */
[----:B------:R-:W-:Y:S02]  /*e420*/  MOV R82, R103 ;  /* 0x0000006700527202 */ /* 0x000fe40000000f00 */
[----:B------:R-:W-:Y:S01]  /*e430*/  MOV R187, R83 ;  /* 0x0000005300bb7202 */ /* 0x000fe20000000f00 */
[----:B------:R-:W-:-:S02]  /*e440*/  IMAD.MOV.U32 R83, RZ, RZ, R252 ;  /* 0x000000ffff537224 */ /* 0x000fc400078e00fc */
[----:B------:R-:W4:Y:S01]  /*e450*/  LDL.LU R252, [R1+0xc0] ;  /* 0x0000c00001fc7983 */ /* 0x000f220000300800 */
[----:B--2---:R-:W-:Y:S02]  /*e460*/  MOV R81, R102 ;  /* 0x0000006600517202 */ /* 0x004fe40000000f00 */
[C---:B------:R-:W-:Y:S08]  /*e470*/  HMMA.16816.F32 R100, R8.reuse, R28, R128 ;  /* 0x0000001c0864723c */ /* 0x040ff00000001880 */
[----:B------:R-:W-:Y:S01]  /*e480*/  HMMA.16816.F32 R28, R8, R30, R112 ;  /* 0x0000001e081c723c */ /* 0x000fe20000001870 */
[----:B------:R-:W-:Y:S01]  /*e490*/  FFMA.FTZ R9, R147, UR22, -R39 ;  /* 0x0000001693097c23 */ /* 0x000fe20008010827 */
[----:B------:R1:W2:Y:S01]  /*e4a0*/  MUFU.EX2 R25, R0 ;  /* 0x0000000000197308 */ /* 0x0002a20000000800 */
[----:B------:R-:W4:Y:S01]  /*e4b0*/  LDL.LU R147, [R1+0x20] ;  /* 0x0000200001937983 */ /* 0x000f220000300800 */
[----:B------:R-:W-:-:S02]  /*e4c0*/  MOV R27, R82 ;  /* 0x00000052001b7202 */ /* 0x000fc40000000f00 */
[----:B------:R-:W-:Y:S02]  /*e4d0*/  MOV R4, R83 ;  /* 0x0000005300047202 */ /* 0x000fe40000000f00 */
[----:B------:R-:W-:Y:S02]  /*e4e0*/  MOV R6, R97 ;  /* 0x0000006100067202 */ /* 0x000fe40000000f00 */
[----:B------:R-:W-:Y:S02]  /*e4f0*/  MOV R7, R98 ;  /* 0x0000006200077202 */ /* 0x000fe40000000f00 */
[----:B---3--:R-:W-:Y:S01]  /*e500*/  F2FP.F16.F32.PACK_AB R124, R24, R23 ;  /* 0x00000017187c723e */ /* 0x008fe200000000ff */
[----:B------:R-:W-:Y:S01]  /*e510*/  IMAD.MOV.U32 R177, RZ, RZ, R80 ;  /* 0x000000ffffb17224 */ /* 0x000fe200078e0050 */
[----:B------:R-:W-:Y:S01]  /*e520*/  MOV R182, R189 ;  /* 0x000000bd00b67202 */ /* 0x000fe20000000f00 */
[----:B------:R-:W-:Y:S01]  /*e530*/  LDSM.16.MT88.4 R112, [R40+0x3800] ;  /* 0x003800002870783b */ /* 0x000fe20000004200 */
[----:B-1----:R-:W-:-:S04]  /*e540*/  FFMA.FTZ R0, R178, UR22, -R37 ;  /* 0x00000016b2007c23 */ /* 0x002fc80008010825 */
[----:B------:R1:W-:Y:S02]  /*e550*/  MUFU.EX2 R22, R0 ;  /* 0x0000000000167308 */ /* 0x0003e40000000800 */
[----:B-1----:R-:W-:-:S06]  /*e560*/  FFMA.FTZ R0, R179, UR22, -R37 ;  /* 0x00000016b3007c23 */ /* 0x002fcc0008010825 */
[----:B------:R1:W3:Y:S02]  /*e570*/  MUFU.EX2 R21, R0 ;  /* 0x0000000000157308 */ /* 0x0002e40000000800 */
[----:B-1----:R-:W-:-:S06]  /*e580*/  FFMA.FTZ R0, R180, UR22, -R37 ;  /* 0x00000016b4007c23 */ /* 0x002fcc0008010825 */
[----:B------:R1:W-:Y:S01]  /*e590*/  MUFU.EX2 R20, R0 ;  /* 0x0000000000147308 */ /* 0x0003e20000000800 */
[----:B------:R-:W-:Y:S02]  /*e5a0*/  MOV R180, R99 ;  /* 0x0000006300b47202 */ /* 0x000fe40000000f00 */
[----:B------:R-:W-:Y:S01]  /*e5b0*/  MOV R179, R183 ;  /* 0x000000b700b37202 */ /* 0x000fe20000000f00 */
[----:B------:R-:W-:Y:S01]  /*e5c0*/  LDSM.16.MT88.4 R96, [R47+0xf800] ;  /* 0x00f800002f60783b */ /* 0x000fe20000004200 */
[----:B-1----:R-:W-:-:S04]  /*e5d0*/  FFMA.FTZ R0, R181, UR22, -R37 ;  /* 0x00000016b5007c23 */ /* 0x002fc80008010825 */
[----:B------:R-:W1:Y:S01]  /*e5e0*/  MUFU.EX2 R10, R0 ;  /* 0x00000000000a7308 */ /* 0x000e620000000800 */
[----:B------:R-:W-:Y:S01]  /*e5f0*/  IMAD.MOV.U32 R181, RZ, RZ, R188 ;  /* 0x000000ffffb57224 */ /* 0x000fe200078e00bc */
[----:B------:R-:W-:Y:S02]  /*e600*/  MOV R183, R190 ;  /* 0x000000be00b77202 */ /* 0x000fe40000000f00 */
[----:B------:R-:W-:Y:S02]  /*e610*/  MOV R178, R184 ;  /* 0x000000b800b27202 */ /* 0x000fe40000000f00 */
[----:B------:R-:W-:Y:S02]  /*e620*/  MOV R184, R191 ;  /* 0x000000bf00b87202 */ /* 0x000fe40000000f00 */
[----:B--2---:R-:W-:Y:S01]  /*e630*/  F2FP.F16.F32.PACK_AB R126, R25, R26 ;  /* 0x0000001a197e723e */ /* 0x004fe200000000ff */
[----:B------:R2:W2:Y:S01]  /*e640*/  LDSM.16.MT88.4 R188, [R40+0x1800] ;  /* 0x0018000028bc783b */ /* 0x0004a20000004200 */
[----:B---3--:R-:W-:-:S02]  /*e650*/  F2FP.F16.F32.PACK_AB R125, R21, R22 ;  /* 0x00000016157d723e */ /* 0x008fc400000000ff */
[----:B-1----:R-:W-:Y:S01]  /*e660*/  F2FP.F16.F32.PACK_AB R127, R10, R20 ;  /* 0x000000140a7f723e */ /* 0x002fe200000000ff */
[----:B----4-:R-:W-:Y:S01]  /*e670*/  FFMA.FTZ R8, R147, UR22, -R39 ;  /* 0x0000001693087c23 */ /* 0x010fe20008010827 */
[----:B------:R-:W-:Y:S01]  /*e680*/  IMAD.MOV.U32 R147, RZ, RZ, R27 ;  /* 0x000000ffff937224 */ /* 0x000fe200078e001b */
[----:B------:R-:W-:Y:S02]  /*e690*/  MOV R27, R4 ;  /* 0x00000004001b7202 */ /* 0x000fe40000000f00 */
[----:B------:R-:W-:Y:S02]  /*e6a0*/  MOV R4, R5 ;  /* 0x0000000500047202 */ /* 0x000fe40000000f00 */
[----:B------:R-:W-:Y:S01]  /*e6b0*/  MOV R5, R6 ;  /* 0x0000000600057202 */ /* 0x000fe20000000f00 */
[----:B------:R-:W-:Y:S01]  /*e6c0*/  IMAD.MOV.U32 R6, RZ, RZ, R7 ;  /* 0x000000ffff067224 */ /* 0x000fe200078e0007 */
[----:B------:R-:W-:Y:S01]  /*e6d0*/  MOV R146, R147 ;  /* 0x0000009300927202 */ /* 0x000fe20000000f00 */
[----:B------:R-:W3:Y:S01]  /*e6e0*/  LDL.LU R7, [R1+0x1c] ;  /* 0x00001c0001077983 */ /* 0x000ee20000300800 */
[----:B------:R-:W-:-:S02]  /*e6f0*/  MOV R147, R27 ;  /* 0x0000001b00937202 */ /* 0x000fc40000000f00 */
[----:B------:R-:W-:Y:S01]  /*e700*/  MOV R27, R4 ;  /* 0x00000004001b7202 */ /* 0x000fe20000000f00 */
[----:B------:R-:W-:Y:S01]  /*e710*/  IMAD.MOV.U32 R4, RZ, RZ, R5 ;  /* 0x000000ffff047224 */ /* 0x000fe200078e0005 */
[----:B------:R-:W-:Y:S02]  /*e720*/  MOV R145, R146 ;  /* 0x0000009200917202 */ /* 0x000fe40000000f00 */
[----:B------:R-:W-:Y:S02]  /*e730*/  MOV R5, R6 ;  /* 0x0000000600057202 */ /* 0x000fe40000000f00 */
[----:B------:R-:W-:Y:S01]  /*e740*/  MOV R146, R147 ;  /* 0x0000009300927202 */ /* 0x000fe20000000f00 */
[----:B------:R-:W-:Y:S01]  /*e750*/  IMAD.MOV.U32 R147, RZ, RZ, R27 ;  /* 0x000000ffff937224 */ /* 0x000fe200078e001b */
[----:B------:R-:W-:Y:S01]  /*e760*/  MOV R27, R4 ;  /* 0x00000004001b7202 */ /* 0x000fe20000000f00 */
[----:B------:R-:W4:Y:S01]  /*e770*/  LDL.LU R6, [R1+0x18] ;  /* 0x0000180001067983 */ /* 0x000f220000300800 */
[----:B------:R-:W-:-:S02]  /*e780*/  MOV R4, R5 ;  /* 0x0000000500047202 */ /* 0x000fc40000000f00 */
[----:B------:R-:W-:Y:S01]  /*e790*/  MOV R144, R145 ;  /* 0x0000009100907202 */ /* 0x000fe20000000f00 */
[----:B------:R-:W-:Y:S01]  /*e7a0*/  IMAD.MOV.U32 R145, RZ, RZ, R146 ;  /* 0x000000ffff917224 */ /* 0x000fe200078e0092 */
[----:B------:R-:W-:Y:S01]  /*e7b0*/  MOV R146, R147 ;  /* 0x0000009300927202 */ /* 0x000fe20000000f00 */
[----:B------:R-:W2:Y:S01]  /*e7c0*/  LDL.LU R5, [R1+0x24] ;  /* 0x0000240001057983 */ /* 0x000ea20000300800 */
[----:B------:R-:W-:Y:S01]  /*e7d0*/  MOV R147, R27 ;  /* 0x0000001b00937202 */ /* 0x000fe20000000f00 */
[----:B------:R-:W-:Y:S01]  /*e7e0*/  IMAD.MOV.U32 R13, RZ, RZ, R144 ;  /* 0x000000ffff0d7224 */ /* 0x000fe200078e0090 */
[----:B------:R-:W-:Y:S02]  /*e7f0*/  MOV R27, R4 ;  /* 0x00000004001b7202 */ /* 0x000fe40000000f00 */
[----:B------:R-:W-:Y:S01]  /*e800*/  MOV R144, R145 ;  /* 0x0000009100907202 */ /* 0x000fe20000000f00 */
[----:B------:R-:W2:Y:S01]  /*e810*/  LDL.LU R4, [R1+0x14] ;  /* 0x0000140001047983 */ /* 0x000ea20000300800 */
[----:B------:R-:W-:-:S02]  /*e820*/  MOV R145, R146 ;  /* 0x0000009200917202 */ /* 0x000fc40000000f00 */
[----:B------:R-:W-:Y:S01]  /*e830*/  MOV R146, R147 ;  /* 0x0000009300927202 */ /* 0x000fe20000000f00 */
[----:B------:R-:W-:Y:S01]  /*e840*/  IMAD.MOV.U32 R147, RZ, RZ, R27 ;  /* 0x000000ffff937224 */ /* 0x000fe200078e001b */
[----:B------:R-:W-:Y:S02]  /*e850*/  MOV R27, R180 ;  /* 0x000000b4001b7202 */ /* 0x000fe40000000f00 */
[----:B------:R-:W-:Y:S02]  /*e860*/  MOV R180, R181 ;  /* 0x000000b500b47202 */ /* 0x000fe40000000f00 */
[----:B------:R-:W-:Y:S01]  /*e870*/  MOV R181, R182 ;  /* 0x000000b600b57202 */ /* 0x000fe20000000f00 */
[----:B------:R-:W-:Y:S01]  /*e880*/  IMAD.MOV.U32 R182, RZ, RZ, R183 ;  /* 0x000000ffffb67224 */ /* 0x000fe200078e00b7 */
[----:B------:R-:W-:Y:S02]  /*e890*/  MOV R183, R184 ;  /* 0x000000b800b77202 */ /* 0x000fe40000000f00 */
        /* <DEDUP_REMOVED lines=8> */
[----:B------:R-:W2:Y:S01]  /*e920*/  LDL.LU R3, [R1+0x10] ;  /* 0x0000100001037983 */ /* 0x000ea20000300800 */
[----:B------:R-:W-:Y:S01]  /*e930*/  MOV R129, R145 ;  /* 0x0000009100817202 */ /* 0x000fe20000000f00 */
[----:B------:R-:W-:Y:S01]  /*e940*/  IMAD.MOV.U32 R128, RZ, RZ, R146 ;  /* 0x000000ffff807224 */ /* 0x000fe200078e0092 */
[----:B------:R-:W-:Y:S01]  /*e950*/  MOV R11, R147 ;  /* 0x00000093000b7202 */ /* 0x000fe20000000f00 */
[----:B------:R-:W2:Y:S01]  /*e960*/  LDL.LU R12, [R1+0xc] ;  /* 0x00000c00010c7983 */ /* 0x000ea20000300800 */
[----:B------:R-:W-:Y:S03]  /*e970*/  HMMA.16816.F32 R144, R124, R156, R148 ;  /* 0x0000009c7c90723c */ /* 0x000fe60000001894 */
[----:B------:R-:W4:Y:S01]  /*e980*/  LDL.LU R148, [R1+0x98] ;  /* 0x0000980001947983 */ /* 0x000f220000300800 */
[----:B---3--:R-:W-:-:S04]  /*e990*/  FFMA.FTZ R7, R7, UR22, -R39 ;  /* 0x0000001607077c23 */ /* 0x008fc80008010827 */
[----:B------:R4:W-:Y:S02]  /*e9a0*/  MUFU.EX2 R34, R7 ;  /* 0x0000000700227308 */ /* 0x0009e40000000800 */
[----:B----4-:R-:W-:Y:S02]  /*e9b0*/  FFMA.FTZ R7, R148, R45, R19 ;  /* 0x0000002d94077223 */ /* 0x010fe40000010013 */
[----:B------:R1:W5:Y:S04]  /*e9c0*/  LDL.LU R19, [R1+0xbc] ;  /* 0x0000bc0001137983 */ /* 0x0003680000300800 */
[----:B------:R-:W3:Y:S01]  /*e9d0*/  LDL.LU R148, [R1+0xa0] ;  /* 0x0000a00001947983 */ /* 0x000ee20000300800 */
[----:B------:R-:W-:-:S04]  /*e9e0*/  FFMA.FTZ R6, R6, UR22, -R39 ;  /* 0x0000001606067c23 */ /* 0x000fc80008010827 */
[----:B------:R3:W-:Y:S02]  /*e9f0*/  MUFU.EX2 R35, R6 ;  /* 0x0000000600237308 */ /* 0x0007e40000000800 */
[----:B---3--:R-:W-:Y:S02]  /*ea00*/  FFMA.FTZ R6, R148, R43, R18 ;  /* 0x0000002b94067223 */ /* 0x008fe40000010012 */
[----:B------:R1:W5:Y:S04]  /*ea10*/  LDL.LU R18, [R1+0xb8] ;  /* 0x0000b80001127983 */ /* 0x0003680000300800 */
[----:B------:R-:W3:Y:S01]  /*ea20*/  LDL.LU R148, [R1+0x94] ;  /* 0x0000940001947983 */ /* 0x000ee20000300800 */
[--C-:B--2---:R-:W-:Y:S01]  /*ea30*/  FFMA.FTZ R5, R5, UR22, -R38.reuse ;  /* 0x0000001605057c23 */ /* 0x104fe20008010826 */
[--C-:B------:R-:W-:Y:S01]  /*ea40*/  FFMA.FTZ R4, R4, UR22, -R38.reuse ;  /* 0x0000001604047c23 */ /* 0x100fe20008010826 */
[--C-:B------:R-:W-:Y:S01]  /*ea50*/  FFMA.FTZ R3, R3, UR22, -R38.reuse ;  /* 0x0000001603037c23 */ /* 0x100fe20008010826 */
[----:B------:R-:W-:Y:S01]  /*ea60*/  FFMA.FTZ R0, R12, UR22, -R38 ;  /* 0x000000160c007c23 */ /* 0x000fe20008010826 */
[----:B------:R-:W-:-:S02]  /*ea70*/  MOV R38, R27 ;  /* 0x0000001b00267202 */ /* 0x000fc40000000f00 */
[----:B------:R3:W-:Y:S01]  /*ea80*/  MUFU.EX2 R27, R5 ;  /* 0x00000005001b7308 */ /* 0x0007e20000000800 */
[----:B------:R-:W-:Y:S02]  /*ea90*/  MOV R176, R81 ;  /* 0x0000005100b07202 */ /* 0x000fe40000000f00 */
[----:B------:R-:W-:Y:S01]  /*eaa0*/  MOV R131, R13 ;  /* 0x0000000d00837202 */ /* 0x000fe20000000f00 */
[----:B------:R-:W2:Y:S04]  /*eab0*/  LDSM.16.MT88.4 R80, [R44+0xf800] ;  /* 0x00f800002c50783b */ /* 0x000ea80000004200 */
[----:B------:R4:W1:Y:S01]  /*eac0*/  LDSM.16.MT88.4 R12, [R46+0x3800] ;  /* 0x003800002e0c783b */ /* 0x0008620000004200 */
[----:B---3--:R-:W-:-:S03]  /*ead0*/  FFMA.FTZ R5, R148, R42, R17 ;  /* 0x0000002a94057223 */ /* 0x008fc60000010011 */
[----:B------:R3:W5:Y:S04]  /*eae0*/  LDL.LU R17, [R1+0xb4] ;  /* 0x0000b40001117983 */ /* 0x0007680000300800 */
[----:B------:R-:W3:Y:S01]  /*eaf0*/  LDL.LU R148, [R1+0x9c] ;  /* 0x00009c0001947983 */ /* 0x000ee20000300800 */
[----:B------:R-:W-:Y:S01]  /*eb00*/  MOV R39, R180 ;  /* 0x000000b400277202 */ /* 0x000fe20000000f00 */
[----:B------:R-:W-:Y:S01]  /*eb10*/  IMAD.MOV.U32 R40, RZ, RZ, R181 ;  /* 0x000000ffff287224 */ /* 0x000fe200078e00b5 */
[----:B------:R-:W-:Y:S01]  /*eb20*/  MOV R47, R182 ;  /* 0x000000b6002f7202 */ /* 0x000fe20000000f00 */
[----:B------:R-:W-:Y:S01]  /*eb30*/  IMAD.MOV.U32 R149, RZ, RZ, R185 ;  /* 0x000000ffff957224 */ /* 0x000fe200078e00b9 */
[----:B------:R-:W-:Y:S02]  /*eb40*/  MOV R37, R183 ;  /* 0x000000b700257202 */ /* 0x000fe40000000f00 */
[----:B------:R-:W-:Y:S01]  /*eb50*/  MOV R151, R187 ;  /* 0x000000bb00977202 */ /* 0x000fe20000000f00 */
[----:B------:R-:W-:Y:S01]  /*eb60*/  HMMA.16816.F32 R180, R124, R188, R64 ;  /* 0x000000bc7cb4723c */ /* 0x000fe20000001840 */
[----:B------:R-:W-:Y:S01]  /*eb70*/  MOV R150, R186 ;  /* 0x000000ba00967202 */ /* 0x000fe20000000f00 */
[----:B------:R4:W-:Y:S01]  /*eb80*/  MUFU.EX2 R33, R8 ;  /* 0x0000000800217308 */ /* 0x0009e20000000800 */
[----:B------:R-:W-:-:S02]  /*eb90*/  MOV R67, R11 ;  /* 0x0000000b00437202 */ /* 0x000fc40000000f00 */
[----:B------:R-:W-:Y:S02]  /*eba0*/  MOV R43, R128 ;  /* 0x00000080002b7202 */ /* 0x000fe40000000f00 */
[----:B------:R-:W-:Y:S01]  /*ebb0*/  MOV R36, R184 ;  /* 0x000000b800247202 */ /* 0x000fe20000000f00 */
[----:B------:R-:W-:Y:S01]  /*ebc0*/  HMMA.16816.F32 R152, R124, R158, R152 ;  /* 0x0000009e7c98723c */ /* 0x000fe20000001898 */
[----:B------:R-:W-:Y:S01]  /*ebd0*/  MOV R11, R160 ;  /* 0x000000a0000b7202 */ /* 0x000fe20000000f00 */
[----:B------:R-:W1:Y:S01]  /*ebe0*/  MUFU.EX2 R32, R9 ;  /* 0x0000000900207308 */ /* 0x000e620000000800 */
[----:B------:R-:W-:Y:S02]  /*ebf0*/  IMAD.MOV.U32 R45, RZ, RZ, R150 ;  /* 0x000000ffff2d7224 */ /* 0x000fe400078e0096 */
[----:B------:R-:W-:-:S03]  /*ec00*/  FADD.FTZ R7, R43, R7 ;  /* 0x000000072b077221 */ /* 0x000fc60000010000 */
[----:B------:R-:W-:Y:S02]  /*ec10*/  HMMA.16816.F32 R164, R124, R172, R164 ;  /* 0x000000ac7ca4723c */ /* 0x000fe400000018a4 */
[----:B------:R-:W-:Y:S01]  /*ec20*/  MUFU.EX2 R9, R0 ;  /* 0x0000000000097308 */ /* 0x000fe20000000800 */
[----:B----4-:R-:W-:Y:S01]  /*ec30*/  MOV R8, R151 ;  /* 0x0000009700087202 */ /* 0x010fe20000000f00 */
[----:B------:R-:W-:-:S04]  /*ec40*/  FADD.FTZ R11, R11, R6 ;  /* 0x000000060b0b7221 */ /* 0x000fc80000010000 */
[----:B------:R-:W-:Y:S01]  /*ec50*/  HMMA.16816.F32 R168, R124, R174, R168 ;  /* 0x000000ae7ca8723c */ /* 0x000fe200000018a8 */
[----:B------:R-:W-:Y:S01]  /*ec60*/  FADD.FTZ R8, R8, R5 ;  /* 0x0000000508087221 */ /* 0x000fe20000010000 */
[----:B------:R-:W-:-:S06]  /*ec70*/  MOV R46, R176 ;  /* 0x000000b0002e7202 */ /* 0x000fcc0000000f00 */
[C---:B------:R-:W-:Y:S08]  /*ec80*/  HMMA.16816.F32 R184, R124.reuse, R190, R60 ;  /* 0x000000be7cb8723c */ /* 0x040ff0000000183c */
        /* <DEDUP_REMOVED lines=8> */
[----:B-1----:R-:W-:Y:S01]  /*ed10*/  HMMA.16816.F32 R120, R124, R12, R120 ;  /* 0x0000000c7c78723c */ /* 0x002fe20000001878 */
[----:B------:R-:W-:-:S07]  /*ed20*/  IMAD.MOV.U32 R60, RZ, RZ, R177 ;  /* 0x000000ffff3c7224 */ /* 0x000fce00078e00b1 */
[----:B------:R-:W-:Y:S01]  /*ed30*/  HMMA.16816.F32 R124, R124, R14, R56 ;  /* 0x0000000e7c7c723c */ /* 0x000fe20000001838 */
[----:B------:R-:W-:Y:S01]  /*ed40*/  MOV R56, R149 ;  /* 0x0000009500387202 */ /* 0x000fe20000000f00 */
[----:B------:R-:W-:Y:S01]  /*ed50*/  IMAD.MOV.U32 R57, RZ, RZ, R129 ;  /* 0x000000ffff397224 */ /* 0x000fe200078e0081 */
[----:B------:R-:W-:Y:S02]  /*ed60*/  MOV R58, R130 ;  /* 0x00000082003a7202 */ /* 0x000fe40000000f00 */
[----:B------:R-:W-:Y:S01]  /*ed70*/  MOV R59, R131 ;  /* 0x00000083003b7202 */ /* 0x000fe20000000f00 */
[----:B------:R-:W-:Y:S01]  /*ed80*/  FADD.FTZ R5, R57, R11 ;  /* 0x0000000b39057221 */ /* 0x000fe20000010000 */
[----:B------:R-:W-:Y:S02]  /*ed90*/  MOV R61, R178 ;  /* 0x000000b2003d7202 */ /* 0x000fe40000000f00 */
[----:B------:R-:W-:Y:S01]  /*eda0*/  MOV R62, R179 ;  /* 0x000000b3003e7202 */ /* 0x000fe20000000f00 */
[----:B------:R-:W-:Y:S01]  /*edb0*/  IMAD.MOV.U32 R63, RZ, RZ, R161 ;  /* 0x000000ffff3f7224 */ /* 0x000fe200078e00a1 */
[----:B------:R-:W-:Y:S01]  /*edc0*/  MOV R64, R162 ;  /* 0x000000a200407202 */ /* 0x000fe20000000f00 */
[----:B------:R-:W-:Y:S01]  /*edd0*/  FADD.FTZ R5, R60, R5 ;  /* 0x000000053c057221 */ /* 0x000fe20000010000 */
[----:B------:R-:W-:-:S02]  /*ede0*/  MOV R65, R163 ;  /* 0x000000a300417202 */ /* 0x000fc40000000f00 */
[----:B------:R-:W-:Y:S01]  /*edf0*/  MOV R66, R2 ;  /* 0x0000000200427202 */ /* 0x000fe20000000f00 */
[----:B------:R-:W-:-:S04]  /*ee00*/  FADD.FTZ R5, R64, R5 ;  /* 0x0000000540057221 */ /* 0x000fc80000010000 */
[----:B------:R-:W-:Y:S01]  /*ee10*/  FADD.FTZ R5, R38, R5 ;  /* 0x0000000526057221 */ /* 0x000fe20000010000 */
[----:B------:R-:W1:Y:S08]  /*ee20*/  MUFU.EX2 R4, R4 ;  /* 0x0000000400047308 */ /* 0x000e700000000800 */
[----:B------:R-:W2:Y:S01]  /*ee30*/  MUFU.EX2 R3, R3 ;  /* 0x0000000300037308 */ /* 0x000ea20000000800 */
[----:B------:R-:W-:-:S02]  /*ee40*/  F2FP.F16.F32.PACK_AB R128, R33, R32 ;  /* 0x000000202180723e */ /* 0x000fc400000000ff */
[----:B------:R-:W-:Y:S02]  /*ee50*/  F2FP.F16.F32.PACK_AB R130, R35, R34 ;  /* 0x000000222382723e */ /* 0x000fe400000000ff */
[----:B-1----:R-:W-:Y:S02]  /*ee60*/  F2FP.F16.F32.PACK_AB R129, R4, R27 ;  /* 0x0000001b0481723e */ /* 0x002fe400000000ff */
        /* <DEDUP_REMOVED lines=9> */
[----:B---3--:R-:W-:-:S02]  /*ef00*/  FFMA.FTZ R0, R148, R41, R16 ;  /* 0x0000002994007223 */ /* 0x008fc40000010010 */
[----:B------:R1:W5:Y:S02]  /*ef10*/  LDL.LU R16, [R1+0xb0] ;  /* 0x0000b00001107983 */ /* 0x0003640000300800 */
[----:B------:R-:W-:Y:S01]  /*ef20*/  FADD.FTZ R6, R45, R0 ;  /* 0x000000002d067221 */ /* 0x000fe20000010000 */
        /* <DEDUP_REMOVED lines=65> */
[----:B------:R-:W-:Y:S01]  /*f340*/  IMAD.MOV.U32 R143, RZ, RZ, R252 ;  /* 0x000000ffff8f7224 */ /* 0x000fe200078e00fc */
[----:B------:R-:W-:-:S02]  /*f350*/  MOV R135, R243 ;  /* 0x000000f300877202 */ /* 0x000fc40000000f00 */
[----:B------:R-:W-:Y:S02]  /*f360*/  MOV R133, R247 ;  /* 0x000000f700857202 */ /* 0x000fe40000000f00 */
[----:B------:R-:W-:Y:S01]  /*f370*/  MOV R134, R250 ;  /* 0x000000fa00867202 */ /* 0x000fe20000000f00 */
[----:B-1----:R-:W-:-:S13]  /*f380*/  BRA.U !UP1, `(.L_x_155) ;  /* 0x0000006109487547 */ /* 0x002fda000b800000 */
[----:B------:R-:W1:Y:S01]  /*f390*/  S2R R250, SR_TID.X ;  /* 0x0000000000fa7919 */ /* 0x000e620000002100 */
[----:B------:R-:W2:Y:S01]  /*f3a0*/  LDCU.64 UR6, c[0x0][0x3c0] ;  /* 0x00007800ff0677ac */ /* 0x000ea20008000a00 */
[----:B------:R-:W-:-:S04]  /*f3b0*/  DEPBAR.LE SB0, 0x0 ;  /* 0x000080000000791a */ /* 0x000fc80000000000 */
[----:B------:R-:W3:Y:S01]  /*f3c0*/  LDCU.64 UR4, c[0x0][0x3d8] ;  /* 0x00007b00ff0477ac */ /* 0x000ee20008000a00 */
[----:B------:R-:W-:Y:S01]  /*f3d0*/  IMAD.MOV.U32 R26, RZ, RZ, 0x20 ;  /* 0x00000020ff1a7424 */ /* 0x000fe200078e00ff */
[----:B------:R-:W4:Y:S04]  /*f3e0*/  LDCU.64 UR8, c[0x0][0x390] ;  /* 0x00007200ff0877ac */ /* 0x000f280008000a00 */
[----:B------:R-:W-:Y:S01]  /*f3f0*/  SEL R26, R26, 0xffffffe0, !P0 ;  /* 0xffffffe01a1a7807 */ /* 0x000fe20004000000 */
[----:B------:R-:W-:Y:S02]  /*f400*/  USHF.R.S32.HI UR27, URZ, 0x1f, UR16 ;  /* 0x0000001fff1b7899 */ /* 0x000fe40008011410 */
[----:B------:R-:W-:Y:S02]  /*f410*/  UIADD3 UR22, UPT, UPT, UR17, -0x3, URZ ;  /* 0xfffffffd11167890 */ /* 0x000fe4000fffe0ff */
[----:B--2---:R-:W-:-:S02]  /*f420*/  USHF.L.U32 UR26, UR6, 0x4, URZ ;  /* 0x00000004061a7899 */ /* 0x004fc400080006ff */
[----:B------:R-:W-:Y:S02]  /*f430*/  UIMAD.WIDE.U32 UR30, UR22, UR6, URZ ;  /* 0x00000006161e72a5 */ /* 0x000fe4000f8e00ff */
[----:B------:R-:W-:Y:S02]  /*f440*/  UIMAD UR22, UR22, UR7, URZ ;  /* 0x00000007161672a4 */ /* 0x000fe4000f8e02ff */
[----:B---3--:R-:W-:Y:S02]  /*f450*/  UIMAD UR23, UR27, UR4, URZ ;  /* 0x000000041b1772a4 */ /* 0x008fe4000f8e02ff */
[----:B------:R-:W-:Y:S01]  /*f460*/  ULEA UR25, UP0, UR30, UR26, 0x6 ;  /* 0x0000001a1e197291 */ /* 0x000fe2000f8030ff */
[----:B------:R-:W-:Y:S01]  /*f470*/  IMAD.U32 R12, RZ, RZ, UR30 ;  /* 0x0000001eff0c7e24 */ /* 0x000fe2000f8e00ff */
[----:B------:R-:W-:Y:S01]  /*f480*/  UIMAD UR23, UR16, UR5, UR23 ;  /* 0x00000005101772a4 */ /* 0x000fe2000f8e0217 */
[----:B------:R-:W-:Y:S01]  /*f490*/  IMAD.U32 R13, RZ, RZ, UR31 ;  /* 0x0000001fff0d7e24 */ /* 0x000fe2000f8e00ff */
[----:B------:R-:W-:Y:S01]  /*f4a0*/  USHF.L.U64.HI UR18, UR6, 0x4, UR7 ;  /* 0x0000000406127899 */ /* 0x000fe20008010207 */
[C---:B-1----:R-:W-:Y:S01]  /*f4b0*/  IMAD.SHL.U32 R0, R250.reuse, 0x8, RZ ;  /* 0x00000008fa007824 */ /* 0x042fe200078e00ff */
[----:B------:R-:W-:Y:S01]  /*f4c0*/  SHF.R.U32.HI R7, RZ, 0x3, R250 ;  /* 0x00000003ff077819 */ /* 0x000fe200000116fa */
[----:B------:R-:W-:Y:S01]  /*f4d0*/  IMAD.SHL.U32 R3, R250, 0x40, RZ ;  /* 0x00000040fa037824 */ /* 0x000fe200078e00ff */
[----:B------:R-:W-:Y:S01]  /*f4e0*/  UIADD3 UR22, UPT, UPT, UR31, UR22, URZ ;  /* 0x000000161f167290 */ /* 0x000fe2000fffe0ff */
[----:B------:R-:W-:Y:S01]  /*f4f0*/  MOV R15, UR25 ;  /* 0x00000019000f7c02 */ /* 0x000fe20008000f00 */
[----:B------:R-:W-:Y:S01]  /*f500*/  UIADD3 UR26, UP1, UPT, UR25, UR26, URZ ;  /* 0x0000001a191a7290 */ /* 0x000fe2000ff3e0ff */
[----:B------:R-:W-:Y:S01]  /*f510*/  LOP3.LUT R9, R0, 0x38, RZ, 0xc0, !PT ;  /* 0x0000003800097812 */ /* 0x000fe200078ec0ff */
[----:B------:R-:W-:Y:S01]  /*f520*/  IMAD R6, R7, UR7, RZ ;  /* 0x0000000707067c24 */ /* 0x000fe2000f8e02ff */
[----:B------:R-:W-:Y:S01]  /*f530*/  SHF.L.U32 R0, R250, 0x5, RZ ;  /* 0x00000005fa007819 */ /* 0x000fe200000006ff */
[----:B------:R-:W-:Y:S01]  /*f540*/  BAR.SYNC.DEFER_BLOCKING 0x0 ;  /* 0x0000000000007b1d */ /* 0x000fe20000010000 */
[----:B------:R-:W-:Y:S01]  /*f550*/  IADD3 R4, P1, PT, R9, UR20, RZ ;  /* 0x0000001409047c10 */ /* 0x000fe2000ff3e0ff */
[----:B------:R-:W-:Y:S01]  /*f560*/  IMAD.U32 R14, RZ, RZ, UR26 ;  /* 0x0000001aff0e7e24 */ /* 0x000fe2000f8e00ff */
[----:B------:R-:W-:-:S03]  /*f570*/  LOP3.LUT R8, R3, 0x200, RZ, 0xc0, !PT ;  /* 0x0000020003087812 */ /* 0x000fc600078ec0ff */
[----:B------:R-:W-:Y:S01]  /*f580*/  IMAD.X R5, RZ, RZ, UR19, P1 ;  /* 0x00000013ff057e24 */ /* 0x000fe200088e06ff */
[----:B------:R-:W-:Y:S01]  /*f590*/  LOP3.LUT R8, R8, 0x7c00, R0, 0xf8, !PT ;  /* 0x00007c0008087812 */ /* 0x000fe200078ef800 */
[----:B------:R1:W-:Y:S01]  /*f5a0*/  STL [R1+0x88], R9 ;  /* 0x0000880901007387 */ /* 0x0003e20000100800 */
[----:B------:R-:W-:Y:S01]  /*f5b0*/  LOP3.LUT R0, R9, 0x1c0, R3, 0xf8, !PT ;  /* 0x000001c009007812 */ /* 0x000fe200078ef803 */
[----:B------:R-:W-:Y:S02]  /*f5c0*/  IMAD.WIDE.U32 R4, R7, UR6, R4 ;  /* 0x0000000607047c25 */ /* 0x000fe4000f8e0004 */
[----:B------:R-:W-:Y:S02]  /*f5d0*/  STL [R1+0x38], R7 ;  /* 0x0000380701007387 */ /* 0x000fe40000100800 */
[----:B------:R-:W-:Y:S02]  /*f5e0*/  IMAD.IADD R5, R5, 0x1, R6 ;  /* 0x0000000105057824 */ /* 0x000fe400078e0206 */
[----:B------:R2:W-:Y:S01]  /*f5f0*/  STL [R1+0x90], R6 ;  /* 0x0000900601007387 */ /* 0x0005e20000100800 */
[----:B-1----:R-:W-:-:S02]  /*f600*/  IMAD.U32 R9, RZ, RZ, UR22 ;  /* 0x00000016ff097e24 */ /* 0x002fc4000f8e00ff */
[----:B--2---:R-:W-:-:S04]  /*f610*/  IMAD.U32 R6, RZ, RZ, UR4 ;  /* 0x00000004ff067e24 */ /* 0x004fc8000f8e00ff */
[----:B------:R-:W-:Y:S01]  /*f620*/  IMAD.WIDE.U32 R6, R6, UR16, R4 ;  /* 0x0000001006067c25 */ /* 0x000fe2000f8e0004 */
[----:B------:R-:W-:Y:S02]  /*f630*/  LOP3.LUT R4, R3, 0x400, RZ, 0xc0, !PT ;  /* 0x0000040003047812 */ /* 0x000fe400078ec0ff */
[--C-:B------:R-:W-:Y:S02]  /*f640*/  SHF.R.U32.HI R5, RZ, 0x1, R250.reuse ;  /* 0x00000001ff057819 */ /* 0x100fe400000116fa */
[C---:B------:R-:W-:Y:S02]  /*f650*/  LOP3.LUT R3, R0.reuse, 0x8, R250, 0x78, !PT ;  /* 0x0000000800037812 */ /* 0x040fe400078e78fa */
[----:B------:R-:W-:-:S03]  /*f660*/  LOP3.LUT R5, R0, 0x8, R5, 0x78, !PT ;  /* 0x0000000800057812 */ /* 0x000fc600078e7805 */
[----:B------:R-:W-:Y:S01]  /*f670*/  IMAD R0, R3, 0x2, R4 ;  /* 0x0000000203007824 */ /* 0x000fe200078e0204 */
[----:B------:R-:W-:Y:S01]  /*f680*/  IADD3 R3, PT, PT, R7, UR23, RZ ;  /* 0x0000001707037c10 */ /* 0x000fe2000fffe0ff */
[----:B------:R-:W-:Y:S01]  /*f690*/  ULEA.HI.X UR23, UR30, UR18, UR22, 0x6, UP0 ;  /* 0x000000121e177291 */ /* 0x000fe200080f3416 */
[----:B----4-:R-:W-:Y:S01]  /*f6a0*/  LEA R4, P1, R6, UR8, 0x1 ;  /* 0x0000000806047c11 */ /* 0x010fe2000f8208ff */
[----:B------:R-:W-:Y:S01]  /*f6b0*/  ULEA UR28, UP0, UR6, UR25, 0x5 ;  /* 0x00000019061c7291 */ /* 0x000fe2000f8028ff */
[----:B------:R-:W-:Y:S01]  /*f6c0*/  LOP3.LUT R22, R8, R5, RZ, 0xfc, !PT ;  /* 0x0000000508167212 */ /* 0x000fe200078efcff */
[----:B------:R-:W-:Y:S01]  /*f6d0*/  UIADD3.X UR18, UPT, UPT, UR23, UR18, URZ, UP1, !UPT ;  /* 0x0000001217127290 */ /* 0x000fe20008ffe4ff */
[----:B------:R-:W-:Y:S01]  /*f6e0*/  LEA.HI.X R3, R6, UR9, R3, 0x1, P1 ;  /* 0x0000000906037c11 */ /* 0x000fe200088f0c03 */
[----:B------:R-:W-:Y:S01]  /*f6f0*/  ULEA.HI.X UR22, UR6, UR23, UR7, 0x5, UP0 ;  /* 0x0000001706167291 */ /* 0x000fe200080f2c07 */
[-C--:B------:R-:W-:Y:S01]  /*f700*/  LEA R10, P4, R12, R4.reuse, 0x7 ;  /* 0x000000040c0a7211 */ /* 0x080fe200078838ff */
[----:B------:R-:W-:Y:S01]  /*f710*/  IMAD.U32 R7, RZ, RZ, UR23 ;  /* 0x00000017ff077e24 */ /* 0x000fe2000f8e00ff */
[-C--:B------:R-:W-:Y:S01]  /*f720*/  LEA R8, P3, R15, R4.reuse, 0x1 ;  /* 0x000000040f087211 */ /* 0x080fe200078608ff */
[----:B------:R-:W-:Y:S01]  /*f730*/  IMAD.U32 R13, RZ, RZ, UR28 ;  /* 0x0000001cff0d7e24 */ /* 0x000fe2000f8e00ff */
[----:B------:R-:W-:Y:S01]  /*f740*/  MOV R5, UR18 ;  /* 0x0000001200057c02 */ /* 0x000fe20008000f00 */
[----:B------:R-:W-:Y:S01]  /*f750*/  IMAD.U32 R20, RZ, RZ, UR22 ;  /* 0x00000016ff147e24 */ /* 0x000fe2000f8e00ff */
[-C--:B------:R-:W-:Y:S01]  /*f760*/  LEA R6, P2, R14, R4.reuse, 0x1 ;  /* 0x000000040e067211 */ /* 0x080fe200078408ff */
[----:B------:R-:W-:Y:S01]  /*f770*/  VIADD R21, R0, UR21 ;  /* 0x0000001500157c36 */ /* 0x000fe20008000000 */
[----:B------:R-:W-:Y:S01]  /*f780*/  LEA.HI.X R11, R12, R3, R9, 0x7, P4 ;  /* 0x000000030c0b7211 */ /* 0x000fe200020f3c09 */
[----:B------:R-:W1:Y:S01]  /*f790*/  LDCU UR18, c[0x0][0x50c] ;  /* 0x0000a180ff1277ac */ /* 0x000e620008000800 */
[----:B------:R-:W-:-:S02]  /*f7a0*/  LEA R4, P1, R13, R4, 0x1 ;  /* 0x000000040d047211 */ /* 0x000fc400078208ff */
[-C--:B------:R-:W-:Y:S01]  /*f7b0*/  LEA.HI.X R9, R15, R3.reuse, R7, 0x1, P3 ;  /* 0x000000030f097211 */ /* 0x080fe200018f0c07 */
[----:B------:R-:W-:Y:S01]  /*f7c0*/  @!PT LDS RZ, [RZ] ;  /* 0x00000000fffff984 */ /* 0x000fe20000000800 */
[----:B------:R-:W-:Y:S01]  /*f7d0*/  @!PT LDS RZ, [RZ] ;  /* 0x00000000fffff984 */ /* 0x000fe20000000800 */
[----:B------:R-:W-:Y:S01]  /*f7e0*/  @!PT LDS RZ, [RZ] ;  /* 0x00000000fffff984 */ /* 0x000fe20000000800 */
[----:B-----5:R-:W-:Y:S01]  /*f7f0*/  LDGSTS.E.BYPASS.LTC128B.128 [R2+0xc000], desc[UR14][R10.64] ;  /* 0x0c0000000a027fae */ /* 0x020fe2000b981a0e */
[-C--:B------:R-:W-:Y:S01]  /*f800*/  LEA.HI.X R7, R14, R3.reuse, R5, 0x1, P2 ;  /* 0x000000030e077211 */ /* 0x080fe200010f0c05 */
[----:B------:R-:W-:Y:S01]  /*f810*/  UISETP.NE.AND UP0, UPT, UR17, 0x3, UPT ;  /* 0x000000031100788c */ /* 0x000fe2000bf05270 */
[----:B------:R-:W-:Y:S01]  /*f820*/  LEA.HI.X R5, R13, R3, R20, 0x1, P1 ;  /* 0x000000030d057211 */ /* 0x000fe200008f0c14 */
[----:B------:R-:W-:Y:S01]  /*f830*/  LDGSTS.E.BYPASS.LTC128B.128 [R2+0xe000], desc[UR14][R10.64+0x80] ;  /* 0x0e0000800a027fae */ /* 0x000fe2000b981a0e */
[----:B------:R-:W-:Y:S01]  /*f840*/  LEA R22, R22, UR21, 0x1 ;  /* 0x0000001516167c11 */ /* 0x000fe2000f8e08ff */
[----:B------:R-:W-:Y:S01]  /*f850*/  IMAD.MOV.U32 R3, RZ, RZ, 0x40 ;  /* 0x00000040ff037424 */ /* 0x000fe200078e00ff */
[----:B------:R-:W-:Y:S01]  /*f860*/  IADD3 R20, PT, PT, R21, R26, RZ ;  /* 0x0000001a15147210 */ /* 0x000fe20007ffe0ff */
[----:B------:R-:W-:Y:S02]  /*f870*/  LDGSTS.E.BYPASS.LTC128B.128 [R2+0xc800], desc[UR14][R8.64] ;  /* 0x0c80000008027fae */ /* 0x000fe4000b981a0e */
[--C-:B------:R-:W-:Y:S01]  /*f880*/  IMAD.IADD R25, R26, 0x1, R22.reuse ;  /* 0x000000011a197824 */ /* 0x100fe200078e0216 */
[----:B------:R-:W-:Y:S01]  /*f890*/  SEL R3, R3, 0xffffffc0, !P6 ;  /* 0xffffffc003037807 */ /* 0x000fe20007000000 */
[----:B------:R2:W-:Y:S04]  /*f8a0*/  LDGSTS.E.BYPASS.LTC128B.128 [R2+0xe800], desc[UR14][R8.64+0x80] ;  /* 0x0e80008008027fae */ /* 0x0005e8000b981a0e */
[----:B------:R-:W-:Y:S01]  /*f8b0*/  LDGSTS.E.BYPASS.LTC128B.128 [R2+0xd000], desc[UR14][R6.64] ;  /* 0x0d00000006027fae */ /* 0x000fe2000b981a0e */
[----:B------:R-:W-:Y:S01]  /*f8c0*/  IMAD.IADD R23, R3, 0x1, R22 ;  /* 0x0000000103177824 */ /* 0x000fe200078e0216 */
[----:B------:R-:W-:-:S02]  /*f8d0*/  IADD3 R3, PT, PT, R21, R3, RZ ;  /* 0x0000000315037210 */ /* 0x000fc40007ffe0ff */
[----:B------:R-:W-:Y:S01]  /*f8e0*/  LDGSTS.E.BYPASS.LTC128B.128 [R2+0xf000], desc[UR14][R6.64+0x80] ;  /* 0x0f00008006027fae */ /* 0x000fe2000b981a0e */
[C---:B------:R-:W-:Y:S02]  /*f8f0*/  IMAD.IADD R24, R26.reuse, 0x1, R23 ;  /* 0x000000011a187824 */ /* 0x040fe400078e0217 */
[----:B------:R-:W-:Y:S01]  /*f900*/  IMAD.IADD R21, R26, 0x1, R3 ;  /* 0x000000011a157824 */ /* 0x000fe200078e0203 */
        /* <DEDUP_REMOVED lines=11> */
[----:B------:R-:W1:Y:S04]  /*f9c0*/  LDSM.16.M88.4 R60, [R20+0x9800] ;  /* 0x00980000143c783b */ /* 0x000e680000000200 */
[----:B------:R-:W1:Y:S04]  /*f9d0*/  LDSM.16.M88.4 R12, [R22] ;  /* 0x00000000160c783b */ /* 0x000e680000000200 */
        /* <DEDUP_REMOVED lines=13> */
[C---:B-1----:R-:W-:Y:S08]  /*fab0*/  HMMA.16816.F32 R140, R8.reuse, R60, R132 ;  /* 0x0000003c088c723c */ /* 0x042ff00000001884 */
        /* <DEDUP_REMOVED lines=12> */
[C---:B--2---:R-:W-:Y:S01]  /*fb80*/  HMMA.16816.F32 R40, R4.reuse, R60, R8 ;  /* 0x0000003c0428723c */ /* 0x044fe20000001808 */
[----:B------:R-:W-:Y:S07]  /*fb90*/  LDSM.16.M88.4 R8, [R23] ;  /* 0x000000001708783b */ /* 0x000fee0000000200 */
[C---:B------:R-:W-:Y:S08]  /*fba0*/  HMMA.16816.F32 R136, R4.reuse, R36, R136 ;  /* 0x000000240488723c */ /* 0x040ff00000001888 */
[C---:B------:R-:W-:Y:S08]  /*fbb0*/  HMMA.16816.F32 R64, R4.reuse, R32, R64 ;  /* 0x000000200440723c */ /* 0x040ff00000001840 */
[C---:B------:R-:W-:Y:S08]  /*fbc0*/  HMMA.16816.F32 R52, R4.reuse, R28, R52 ;  /* 0x0000001c0434723c */ /* 0x040ff00000001834 */
[C---:B------:R-:W-:Y:S01]  /*fbd0*/  HMMA.16816.F32 R132, R4.reuse, R38, R132 ;  /* 0x000000260484723c */ /* 0x040fe20000001884 */
[----:B------:R-:W1:Y:S07]  /*fbe0*/  LDSM.16.M88.4 R36, [R3+0x9800] ;  /* 0x009800000324783b */ /* 0x000e6e0000000200 */
[C---:B------:R-:W-:Y:S01]  /*fbf0*/  HMMA.16816.F32 R56, R4.reuse, R34, R56 ;  /* 0x000000220438723c */ /* 0x040fe20000001838 */
[----:B------:R-:W-:Y:S07]  /*fc00*/  LDSM.16.M88.4 R32, [R3+0x8000] ;  /* 0x008000000320783b */ /* 0x000fee0000000200 */
[C---:B------:R-:W-:Y:S01]  /*fc10*/  HMMA.16816.F32 R48, R4.reuse, R30, R48 ;  /* 0x0000001e0430723c */ /* 0x040fe20000001830 */
[----:B------:R-:W-:Y:S07]  /*fc20*/  LDSM.16.M88.4 R28, [R3+0x8800] ;  /* 0x00880000031c783b */ /* 0x000fee0000000200 */
[----:B------:R-:W-:Y:S01]  /*fc30*/  HMMA.16816.F32 R60, R4, R62, R12 ;  /* 0x0000003e043c723c */ /* 0x000fe2000000180c */
[----:B------:R-:W2:Y:S04]  /*fc40*/  LDSM.16.M88.4 R4, [R23+0x2000] ;  /* 0x002000001704783b */ /* 0x000ea80000000200 */
[----:B------:R-:W3:-:S15]  /*fc50*/  LDSM.16.M88.4 R12, [R3+0x9000] ;  /* 0x00900000030c783b */ /* 0x000ede0000000200 */
[----:B-1----:R-:W-:Y:S08]  /*fc60*/  HMMA.16816.F32 R60, R8, R38, R60 ;  /* 0x00000026083c723c */ /* 0x002ff0000000183c */
[----:B--2---:R-:W-:Y:S08]  /*fc70*/  HMMA.16816.F32 R244, R4, R36, R140 ;  /* 0x0000002404f4723c */ /* 0x004ff0000000188c */
[C---:B------:R-:W-:Y:S08]  /*fc80*/  HMMA.16816.F32 R140, R8.reuse, R32, R136 ;  /* 0x00000020088c723c */ /* 0x040ff00000001888 */
[C---:B------:R-:W-:Y:S08]  /*fc90*/  HMMA.16816.F32 R136, R8.reuse, R34, R132 ;  /* 0x000000220888723c */ /* 0x040ff00000001884 */
[C---:B------:R-:W-:Y:S08]  /*fca0*/  HMMA.16816.F32 R132, R8.reuse, R28, R64 ;  /* 0x0000001c0884723c */ /* 0x040ff00000001840 */
[C---:B------:R-:W-:Y:S08]  /*fcb0*/  HMMA.16816.F32 R64, R8.reuse, R30, R56 ;  /* 0x0000001e0840723c */ /* 0x040ff00000001838 */
[C---:B---3--:R-:W-:Y:S08]  /*fcc0*/  HMMA.16816.F32 R56, R8.reuse, R12, R52 ;  /* 0x0000000c0838723c */ /* 0x048ff00000001834 */
[----:B------:R-:W-:Y:S08]  /*fcd0*/  HMMA.16816.F32 R52, R8, R14, R48 ;  /* 0x0000000e0834723c */ /* 0x000ff00000001830 */
[C---:B------:R-:W-:Y:S08]  /*fce0*/  HMMA.16816.F32 R208, R4.reuse, R32, R224 ;  /* 0x0000002004d0723c */ /* 0x040ff000000018e0 */
[C---:B------:R-:W-:Y:S08]  /*fcf0*/  HMMA.16816.F32 R220, R4.reuse, R28, R220 ;  /* 0x0000001c04dc723c */ /* 0x040ff000000018dc */
        /* <DEDUP_REMOVED lines=8> */
[----:B------:R-:W1:Y:S07]  /*fd80*/  LDSM.16.M88.4 R4, [R24+0x2000] ;  /* 0x002000001804783b */ /* 0x000e6e0000000200 */
[----:B------:R-:W-:Y:S01]  /*fd90*/  HMMA.16816.F32 R48, R8, R36, R40 ;  /* 0x000000240830723c */ /* 0x000fe20000001828 */
[----:B------:R-:W2:Y:S04]  /*fda0*/  LDSM.16.M88.4 R40, [R21+0x9800] ;  /* 0x009800001528783b */ /* 0x000ea80000000200 */
[----:B------:R-:W3:Y:S04]  /*fdb0*/  LDSM.16.M88.4 R8, [R24] ;  /* 0x000000001808783b */ /* 0x000ee80000000200 */
[----:B------:R-:W-:Y:S01]  /*fdc0*/  LDSM.16.M88.4 R36, [R0+UR21+0xa000] ;  /* 0x00a000150024783b */ /* 0x000fe20008000200 */
[C---:B-1----:R-:W-:Y:S08]  /*fdd0*/  HMMA.16816.F32 R208, R4.reuse, R32, R208 ;  /* 0x0000002004d0723c */ /* 0x042ff000000018d0 */
[----:B--2---:R-:W-:Y:S08]  /*fde0*/  HMMA.16816.F32 R228, R4, R42, R212 ;  /* 0x0000002a04e4723c */ /* 0x004ff000000018d4 */
[C---:B---3--:R-:W-:Y:S08]  /*fdf0*/  HMMA.16816.F32 R224, R8.reuse, R32, R140 ;  /* 0x0000002008e0723c */ /* 0x048ff0000000188c */
[-C--:B------:R-:W-:Y:S08]  /*fe00*/  HMMA.16816.F32 R212, R8, R34.reuse, R136 ;  /* 0x0000002208d4723c */ /* 0x080ff00000001888 */
[C---:B------:R-:W-:Y:S01]  /*fe10*/  HMMA.16816.F32 R216, R4.reuse, R34, R216 ;  /* 0x0000002204d8723c */ /* 0x040fe200000018d8 */
[----:B------:R-:W-:Y:S07]  /*fe20*/  LDSM.16.M88.4 R32, [R0+UR21+0xa800] ;  /* 0x00a800150020783b */ /* 0x000fee0008000200 */
[C---:B------:R-:W-:Y:S08]  /*fe30*/  HMMA.16816.F32 R220, R4.reuse, R28, R220 ;  /* 0x0000001c04dc723c */ /* 0x040ff000000018dc */
[C---:B------:R-:W-:Y:S08]  /*fe40*/  HMMA.16816.F32 R232, R4.reuse, R30, R232 ;  /* 0x0000001e04e8723c */ /* 0x040ff000000018e8 */
[C---:B------:R-:W-:Y:S08]  /*fe50*/  HMMA.16816.F32 R236, R4.reuse, R12, R236 ;  /* 0x0000000c04ec723c */ /* 0x040ff000000018ec */
[C---:B------:R-:W-:Y:S08]  /*fe60*/  HMMA.16816.F32 R240, R4.reuse, R14, R240 ;  /* 0x0000000e04f0723c */ /* 0x040ff000000018f0 */
[----:B------:R-:W-:Y:S01]  /*fe70*/  HMMA.16816.F32 R244, R4, R40, R244 ;  /* 0x0000002804f4723c */ /* 0x000fe200000018f4 */
[----:B------:R-:W1:Y:S07]  /*fe80*/  LDSM.16.M88.4 R4, [R22+0x6000] ;  /* 0x006000001604783b */ /* 0x000e6e0000000200 */
[C---:B------:R-:W-:Y:S08]  /*fe90*/  HMMA.16816.F32 R140, R8.reuse, R28, R132 ;  /* 0x0000001c088c723c */ /* 0x040ff00000001884 */
[C---:B------:R-:W-:Y:S01]  /*fea0*/  HMMA.16816.F32 R136, R8.reuse, R30, R64 ;  /* 0x0000001e0888723c */ /* 0x040fe20000001840 */
[----:B------:R-:W2:Y:S07]  /*feb0*/  LDSM.16.M88.4 R28, [R0+UR21+0xb000] ;  /* 0x00b00015001c783b */ /* 0x000eae0008000200 */
[C---:B------:R-:W-:Y:S01]  /*fec0*/  HMMA.16816.F32 R248, R8.reuse, R40, R48 ;  /* 0x0000002808f8723c */ /* 0x040fe20000001830 */
[----:B------:R-:W3:Y:S07]  /*fed0*/  LDSM.16.M88.4 R48, [R0+UR21+0xb800] ;  /* 0x00b800150030783b */ /* 0x000eee0008000200 */
[C---:B------:R-:W-:Y:S08]  /*fee0*/  HMMA.16816.F32 R56, R8.reuse, R12, R56 ;  /* 0x0000000c0838723c */ /* 0x040ff00000001838 */
[----:B------:R-:W-:Y:S01]  /*fef0*/  HMMA.16816.F32 R52, R8, R14, R52 ;  /* 0x0000000e0834723c */ /* 0x000fe20000001834 */
[----:B------:R-:W4:Y:S02]  /*ff00*/  LDSM.16.M88.4 R12, [R22+0x4000] ;  /* 0x00400000160c783b */ /* 0x000f240000000200 */
[----:B------:R-:W-:Y:S01]  /*ff10*/  IMAD.MOV.U32 R27, RZ, RZ, R250 ;  /* 0x000000ffff1b7224 */ /* 0x000fe200078e00fa */
[----:B------:R-:W-:Y:S01]  /*ff20*/  MOV R45, R249 ;  /* 0x000000f9002d7202 */ /* 0x000fe20000000f00 */
[----:B------:R-:W-:-:S02]  /*ff30*/  IMAD.MOV.U32 R26, RZ, RZ, R251 ;  /* 0x000000ffff1a7224 */ /* 0x000fc400078e00fb */
[----:B------:R-:W-:Y:S01]  /*ff40*/  IMAD.MOV.U32 R46, RZ, RZ, R248 ;  /* 0x000000ffff2e7224 */ /* 0x000fe200078e00f8 */
[C---:B-1----:R-:W-:Y:S08]  /*ff50*/  HMMA.16816.F32 R64, R4.reuse, R36, R208 ;  /* 0x000000240440723c */ /* 0x042ff000000018d0 */
[C---:B------:R-:W-:Y:S08]  /*ff60*/  HMMA.16816.F32 R208, R4.reuse, R34, R232 ;  /* 0x0000002204d0723c */ /* 0x040ff000000018e8 */
[C---:B--2---:R-:W-:Y:S08]  /*ff70*/  HMMA.16816.F32 R240, R4.reuse, R30, R240 ;  /* 0x0000001e04f0723c */ /* 0x044ff000000018f0 */
[----:B---3--:R-:W-:Y:S01]  /*ff80*/  HMMA.16816.F32 R232, R4, R48, R244 ;  /* 0x0000003004e8723c */ /* 0x008fe200000018f4 */
[----:B------:R-:W-:Y:S01]  /*ff90*/  IMAD.MOV.U32 R246, RZ, RZ, R27 ;  /* 0x000000fffff67224 */ /* 0x000fe200078e001b */
[----:B------:R-:W-:Y:S01]  /*ffa0*/  MOV R245, R45 ;  /* 0x0000002d00f57202 */ /* 0x000fe20000000f00 */
[----:B------:R-:W-:-:S02]  /*ffb0*/  IMAD.MOV.U32 R247, RZ, RZ, R26 ;  /* 0x000000fffff77224 */ /* 0x000fc400078e001a */
[----:B------:R-:W-:-:S03]  /*ffc0*/  IMAD.MOV.U32 R244, RZ, RZ, R46 ;  /* 0x000000fffff47224 */ /* 0x000fc600078e002e */
[----:B------:R-:W-:Y:S03]  /*ffd0*/  HMMA.16816.F32 R132, R8, R42, R60 ;  /* 0x0000002a0884723c */ /* 0x000fe6000000183c */
[----:B------:R-:W-:Y:S01]  /*ffe0*/  IMAD.MOV.U32 R10, RZ, RZ, R240 ;  /* 0x000000ffff0a7224 */ /* 0x000fe200078e00f0 */
[----:B------:R-:W-:Y:S01]  /*fff0*/  MOV R9, R241 ;  /* 0x000000f100097202 */ /* 0x000fe20000000f00 */
[----:B------:R-:W-:Y:S02]  /*10000*/  IMAD.MOV.U32 R8, RZ, RZ, R242 ;  /* 0x000000ffff087224 */ /* 0x000fe400078e00f2 */
[----:B------:R-:W-:Y:S01]  /*10010*/  IMAD.MOV.U32 R0, RZ, RZ, R243 ;  /* 0x000000ffff007224 */ /* 0x000fe200078e00f3 */
[----:B------:R-:W-:Y:S03]  /*10020*/  HMMA.16816.F32 R228, R4, R50, R228 ;  /* 0x0000003204e4723c */ /* 0x000fe600000018e4 */
[----:B------:R-:W-:-:S05]  /*10030*/  IMAD.MOV.U32 R47, RZ, RZ, R235 ;  /* 0x000000ffff2f7224 */ /* 0x000fca00078e00eb */
[----:B------:R-:W-:Y:S01]  /*10040*/  HMMA.16816.F32 R40, R4, R32, R220 ;  /* 0x000000200428723c */ /* 0x000fe200000018dc */
[----:B------:R-:W-:Y:S01]  /*10050*/  IMAD.MOV.U32 R222, RZ, RZ, R232 ;  /* 0x000000ffffde7224 */ /* 0x000fe200078e00e8 */
[----:B------:R-:W-:Y:S01]  /*10060*/  MOV R221, R233 ;  /* 0x000000e900dd7202 */ /* 0x000fe20000000f00 */
[----:B------:R-:W-:-:S05]  /*10070*/  IMAD.MOV.U32 R220, RZ, RZ, R234 ;  /* 0x000000ffffdc7224 */ /* 0x000fca00078e00ea */
[----:B----4-:R-:W-:Y:S01]  /*10080*/  HMMA.16816.F32 R232, R12, R34, R136 ;  /* 0x000000220ce8723c */ /* 0x010fe20000001888 */
[----:B------:R-:W-:Y:S01]  /*10090*/  IMAD.MOV.U32 R136, RZ, RZ, R10 ;  /* 0x000000ffff887224 */ /* 0x000fe200078e000a */
[----:B------:R-:W-:Y:S01]  /*100a0*/  MOV R137, R9 ;  /* 0x0000000900897202 */ /* 0x000fe20000000f00 */
[----:B------:R-:W-:Y:S02]  /*100b0*/  IMAD.MOV.U32 R138, RZ, RZ, R8 ;  /* 0x000000ffff8a7224 */ /* 0x000fe400078e0008 */
[----:B------:R-:W-:-:S03]  /*100c0*/  IMAD.MOV.U32 R139, RZ, RZ, R0 ;  /* 0x000000ffff8b7224 */ /* 0x000fc600078e0000 */
[----:B------:R-:W-:Y:S08]  /*100d0*/  HMMA.16816.F32 R8, R12, R30, R52 ;  /* 0x0000001e0c08723c */ /* 0x000ff00000001834 */
[C---:B------:R-:W-:Y:S08]  /*100e0*/  HMMA.16816.F32 R60, R4.reuse, R38, R216 ;  /* 0x00000026043c723c */ /* 0x040ff000000018d8 */
        /* <DEDUP_REMOVED lines=12> */
[----:B------:R-:W-:Y:S01]  /*101b0*/  IMAD.MOV.U32 R26, RZ, RZ, R9 ;  /* 0x000000ffff1a7224 */ /* 0x000fe200078e0009 */
[----:B------:R-:W-:Y:S01]  /*101c0*/  LDSM.16.M88.4 R4, [R25+0x6000] ;  /* 0x006000001904783b */ /* 0x000fe20000000200 */
[----:B------:R-:W-:Y:S01]  /*101d0*/  IMAD.MOV.U32 R22, RZ, RZ, R10 ;  /* 0x000000ffff167224 */ /* 0x000fe200078e000a */
[C---:B------:R-:W-:Y:S02]  /*101e0*/  HMMA.16816.F32 R240, R12.reuse, R38, R212 ;  /* 0x000000260cf0723c */ /* 0x040fe400000018d4 */
[----:B------:R-:W1:Y:S04]  /*101f0*/  LDSM.16.M88.4 R36, [R20+0xb000] ;  /* 0x00b000001424783b */ /* 0x000e680000000200 */
[----:B------:R2:W-:Y:S02]  /*10200*/  LDSM.16.M88.4 R8, [R25+0x4000] ;  /* 0x004000001908783b */ /* 0x0005e40000000200 */
[C---:B------:R-:W-:Y:S02]  /*10210*/  HMMA.16816.F32 R236, R12.reuse, R32, R140 ;  /* 0x000000200cec723c */ /* 0x040fe4000000188c */
[----:B------:R-:W3:Y:S06]  /*10220*/  LDSM.16.M88.4 R32, [R20+0xa000] ;  /* 0x00a000001420783b */ /* 0x000eec0000000200 */
[C---:B------:R-:W-:Y:S01]  /*10230*/  HMMA.16816.F32 R228, R12.reuse, R28, R56 ;  /* 0x0000001c0ce4723c */ /* 0x040fe20000001838 */
[----:B------:R-:W4:Y:S04]  /*10240*/  LDSM.16.M88.4 R28, [R20+0xa800] ;  /* 0x00a80000141c783b */ /* 0x000f280000000200 */
[----:B------:R2:W4:Y:S03]  /*10250*/  LDSM.16.M88.4 R56, [R20+0xb800] ;  /* 0x00b800001438783b */ /* 0x0005260000000200 */
[C---:B------:R-:W-:Y:S08]  /*10260*/  HMMA.16816.F32 R140, R12.reuse, R48, R244 ;  /* 0x000000300c8c723c */ /* 0x040ff000000018f4 */
[----:B------:R-:W-:Y:S01]  /*10270*/  HMMA.16816.F32 R244, R12, R50, R132 ;  /* 0x000000320cf4723c */ /* 0x000fe20000001884 */
[----:B------:R-:W-:Y:S01]  /*10280*/  MOV R132, R222 ;  /* 0x000000de00847202 */ /* 0x000fe20000000f00 */
[----:B------:R-:W-:Y:S01]  /*10290*/  IMAD.MOV.U32 R133, RZ, RZ, R221 ;  /* 0x000000ffff857224 */ /* 0x000fe200078e00dd */
[----:B------:R-:W-:Y:S01]  /*102a0*/  MOV R135, R47 ;  /* 0x0000002f00877202 */ /* 0x000fe20000000f00 */
[----:B------:R-:W-:Y:S01]  /*102b0*/  IMAD.MOV.U32 R134, RZ, RZ, R220 ;  /* 0x000000ffff867224 */ /* 0x000fe200078e00dc */
[----:B------:R-:W-:Y:S04]  /*102c0*/  LDSM.16.M88.4 R48, [R3+0xa800] ;  /* 0x00a800000330783b */ /* 0x000fe80000000200 */
[----:B------:R-:W-:Y:S01]  /*102d0*/  LDSM.16.M88.4 R12, [R23+0x4000] ;  /* 0x00400000170c783b */ /* 0x000fe20000000200 */
[----:B-1----:R-:W-:Y:S01]  /*102e0*/  HMMA.16816.F32 R136, R4, R38, R136 ;  /* 0x000000260488723c */ /* 0x002fe20000001888 */
[----:B------:R-:W-:Y:S01]  /*102f0*/  IMAD.MOV.U32 R46, RZ, RZ, R140 ;  /* 0x000000ffff2e7224 */ /* 0x000fe200078e008c */
[----:B------:R-:W-:Y:S01]  /*10300*/  MOV R45, R141 ;  /* 0x0000008d002d7202 */ /* 0x000fe20000000f00 */
[----:B--2---:R-:W-:-:S02]  /*10310*/  IMAD.MOV.U32 R25, RZ, RZ, R142 ;  /* 0x000000ffff197224 */ /* 0x004fc400078e008e */
[----:B------:R-:W-:-:S03]  /*10320*/  IMAD.MOV.U32 R20, RZ, RZ, R143 ;  /* 0x000000ffff147224 */ /* 0x000fc600078e008f */
[C---:B---3--:R-:W-:Y:S08]  /*10330*/  HMMA.16816.F32 R224, R4.reuse, R32, R64 ;  /* 0x0000002004e0723c */ /* 0x048ff00000001840 */
[C---:B------:R-:W-:Y:S08]  /*10340*/  HMMA.16816.F32 R220, R4.reuse, R34, R60 ;  /* 0x0000002204dc723c */ /* 0x040ff0000000183c */
[C---:B------:R-:W-:Y:S08]  /*10350*/  HMMA.16816.F32 R140, R4.reuse, R36, R216 ;  /* 0x00000024048c723c */ /* 0x040ff000000018d8 */
[C---:B----4-:R-:W-:Y:S01]  /*10360*/  HMMA.16816.F32 R212, R4.reuse, R28, R40 ;  /* 0x0000001c04d4723c */ /* 0x050fe20000001828 */
[----:B------:R-:W-:Y:S07]  /*10370*/  LDSM.16.M88.4 R40, [R3+0xb000] ;  /* 0x00b000000328783b */ /* 0x000fee0000000200 */
[C---:B------:R-:W-:Y:S08]  /*10380*/  HMMA.16816.F32 R208, R4.reuse, R30, R208 ;  /* 0x0000001e04d0723c */ /* 0x040ff000000018d0 */
[C---:B------:R-:W-:Y:S08]  /*10390*/  HMMA.16816.F32 R132, R4.reuse, R56, R132 ;  /* 0x000000380484723c */ /* 0x040ff00000001884 */
        /* <DEDUP_REMOVED lines=9> */
[----:B------:R-:W1:Y:S01]  /*10430*/  LDSM.16.M88.4 R32, [R3+0xa000] ;  /* 0x00a000000320783b */ /* 0x000e620000000200 */
[----:B------:R-:W-:Y:S01]  /*10440*/  IMAD.MOV.U32 R240, RZ, RZ, R27 ;  /* 0x000000fffff07224 */ /* 0x000fe200078e001b */
[----:B------:R-:W-:Y:S01]  /*10450*/  MOV R241, R26 ;  /* 0x0000001a00f17202 */ /* 0x000fe20000000f00 */
[----:B------:R-:W-:Y:S02]  /*10460*/  IMAD.MOV.U32 R242, RZ, RZ, R22 ;  /* 0x000000fffff27224 */ /* 0x000fe400078e0016 */
[----:B------:R-:W-:Y:S02]  /*10470*/  IMAD.MOV.U32 R243, RZ, RZ, R0 ;  /* 0x000000fffff37224 */ /* 0x000fe400078e0000 */
[C---:B------:R-:W-:Y:S08]  /*10480*/  HMMA.16816.F32 R236, R8.reuse, R28, R236 ;  /* 0x0000001c08ec723c */ /* 0x040ff000000018ec */
[C---:B------:R-:W-:Y:S08]  /*10490*/  HMMA.16816.F32 R232, R8.reuse, R30, R232 ;  /* 0x0000001e08e8723c */ /* 0x040ff000000018e8 */
[C---:B------:R-:W-:Y:S08]  /*104a0*/  HMMA.16816.F32 R228, R8.reuse, R36, R228 ;  /* 0x0000002408e4723c */ /* 0x040ff000000018e4 */
[C---:B------:R-:W-:Y:S08]  /*104b0*/  HMMA.16816.F32 R240, R8.reuse, R38, R240 ;  /* 0x0000002608f0723c */ /* 0x040ff000000018f0 */
[C---:B------:R-:W-:Y:S08]  /*104c0*/  HMMA.16816.F32 R248, R8.reuse, R56, R248 ;  /* 0x0000003808f8723c */ /* 0x040ff000000018f8 */
[----:B------:R-:W-:Y:S08]  /*104d0*/  HMMA.16816.F32 R244, R8, R58, R244 ;  /* 0x0000003a08f4723c */ /* 0x000ff000000018f4 */
[C---:B-1----:R-:W-:Y:S08]  /*104e0*/  HMMA.16816.F32 R224, R4.reuse, R32, R224 ;  /* 0x0000002004e0723c */ /* 0x042ff000000018e0 */
[C---:B------:R-:W-:Y:S08]  /*104f0*/  HMMA.16816.F32 R220, R4.reuse, R34, R220 ;  /* 0x0000002204dc723c */ /* 0x040ff000000018dc */
[C---:B------:R-:W-:Y:S08]  /*10500*/  HMMA.16816.F32 R212, R4.reuse, R48, R212 ;  /* 0x0000003004d4723c */ /* 0x040ff000000018d4 */
[C---:B------:R-:W-:Y:S08]  /*10510*/  HMMA.16816.F32 R208, R4.reuse, R50, R208 ;  /* 0x0000003204d0723c */ /* 0x040ff000000018d0 */
[C---:B------:R-:W-:Y:S08]  /*10520*/  HMMA.16816.F32 R140, R4.reuse, R40, R140 ;  /* 0x00000028048c723c */ /* 0x040ff0000000188c */
[C---:B------:R-:W-:Y:S08]  /*10530*/  HMMA.16816.F32 R28, R4.reuse, R42, R136 ;  /* 0x0000002a041c723c */ /* 0x040ff00000001888 */
[C---:B------:R-:W-:Y:S08]  /*10540*/  HMMA.16816.F32 R8, R4.reuse, R52, R132 ;  /* 0x000000340408723c */ /* 0x040ff00000001884 */
[----:B------:R-:W-:Y:S03]  /*10550*/  HMMA.16816.F32 R4, R4, R54, R64 ;  /* 0x000000360404723c */ /* 0x000fe60000001840 */
[----:B------:R-:W-:Y:S01]  /*10560*/  MOV R23, R28 ;  /* 0x0000001c00177202 */ /* 0x000fe20000000f00 */
[----:B------:R-:W-:Y:S01]  /*10570*/  IMAD.MOV.U32 R22, RZ, RZ, R29 ;  /* 0x000000ffff167224 */ /* 0x000fe200078e001d */
[----:B------:R-:W-:Y:S01]  /*10580*/  MOV R3, R31 ;  /* 0x0000001f00037202 */ /* 0x000fe20000000f00 */
[----:B------:R-:W-:-:S02]  /*10590*/  IMAD.MOV.U32 R20, RZ, RZ, R30 ;  /* 0x000000ffff147224 */ /* 0x000fc400078e001e */
[----:B------:R-:W-:Y:S01]  /*105a0*/  LDSM.16.M88.4 R28, [R21+0xa000] ;  /* 0x00a00000151c783b */ /* 0x000fe20000000200 */
[C---:B------:R-:W-:Y:S02]  /*105b0*/  HMMA.16816.F32 R36, R12.reuse, R32, R60 ;  /* 0x000000200c24723c */ /* 0x040fe4000000183c */
[----:B------:R-:W-:Y:S01]  /*105c0*/  IMAD.MOV.U32 R135, RZ, RZ, R10 ;  /* 0x000000ffff877224 */ /* 0x000fe200078e000a */
[----:B------:R-:W-:Y:S01]  /*105d0*/  MOV R133, R8 ;  /* 0x0000000800857202 */ /* 0x000fe20000000f00 */
[----:B------:R-:W-:Y:S02]  /*105e0*/  IMAD.MOV.U32 R134, RZ, RZ, R11 ;  /* 0x000000ffff867224 */ /* 0x000fe400078e000b */
[----:B------:R-:W-:Y:S02]  /*105f0*/  IMAD.MOV.U32 R132, RZ, RZ, R9 ;  /* 0x000000ffff847224 */ /* 0x000fe400078e0009 */
[----:B------:R-:W1:Y:S01]  /*10600*/  LDSM.16.M88.4 R8, [R24+0x6000] ;  /* 0x006000001808783b */ /* 0x000e620000000200 */
[C---:B------:R-:W-:Y:S01]  /*10610*/  HMMA.16816.F32 R64, R12.reuse, R50, R232 ;  /* 0x000000320c40723c */ /* 0x040fe200000018e8 */
[----:B------:R-:W-:Y:S01]  /*10620*/  IMAD.MOV.U32 R47, RZ, RZ, R5 ;  /* 0x000000ffff2f7224 */ /* 0x000fe200078e0005 */
[----:B------:R-:W-:Y:S01]  /*10630*/  MOV R46, R6 ;  /* 0x00000006002e7202 */ /* 0x000fe20000000f00 */
[----:B------:R-:W-:Y:S01]  /*10640*/  IMAD.MOV.U32 R45, RZ, RZ, R7 ;  /* 0x000000ffff2d7224 */ /* 0x000fe200078e0007 */
[----:B------:R-:W-:Y:S01]  /*10650*/  MOV R234, R135 ;  /* 0x0000008700ea7202 */ /* 0x000fe20000000f00 */
[----:B------:R-:W-:Y:S01]  /*10660*/  IMAD.MOV.U32 R0, RZ, RZ, R4 ;  /* 0x000000ffff007224 */ /* 0x000fe200078e0004 */
[----:B------:R-:W-:Y:S01]  /*10670*/  MOV R233, R132 ;  /* 0x0000008400e97202 */ /* 0x000fe20000000f00 */
[----:B------:R2:W3:Y:S01]  /*10680*/  LDSM.16.M88.4 R4, [R24+0x4000] ;  /* 0x004000001804783b */ /* 0x0004e20000000200 */
[----:B------:R-:W-:Y:S01]  /*10690*/  HMMA.16816.F32 R56, R12, R34, R216 ;  /* 0x000000220c38723c */ /* 0x000fe200000018d8 */
[----:B------:R-:W-:-:S02]  /*106a0*/  IMAD.MOV.U32 R235, RZ, RZ, R134 ;  /* 0x000000ffffeb7224 */ /* 0x000fc400078e0086 */
[----:B------:R-:W4:Y:S01]  /*106b0*/  LDSM.16.M88.4 R32, [R21+0xa800] ;  /* 0x00a800001520783b */ /* 0x000f220000000200 */
[----:B------:R-:W-:-:S04]  /*106c0*/  IMAD.MOV.U32 R232, RZ, RZ, R133 ;  /* 0x000000ffffe87224 */ /* 0x000fc800078e0085 */
[C---:B------:R-:W-:Y:S08]  /*106d0*/  HMMA.16816.F32 R132, R12.reuse, R40, R228 ;  /* 0x000000280c84723c */ /* 0x040ff000000018e4 */
[----:B--2---:R-:W-:Y:S01]  /*106e0*/  HMMA.16816.F32 R24, R12, R48, R236 ;  /* 0x000000300c18723c */ /* 0x004fe200000018ec */
[----:B------:R-:W-:Y:S01]  /*106f0*/  IMAD.MOV.U32 R236, RZ, RZ, R0 ;  /* 0x000000ffffec7224 */ /* 0x000fe200078e0000 */
[----:B------:R-:W-:Y:S01]  /*10700*/  MOV R239, R45 ;  /* 0x0000002d00ef7202 */ /* 0x000fe20000000f00 */
[----:B------:R-:W-:-:S02]  /*10710*/  IMAD.MOV.U32 R237, RZ, RZ, R47 ;  /* 0x000000ffffed7224 */ /* 0x000fc400078e002f */
[----:B------:R-:W-:-:S03]  /*10720*/  IMAD.MOV.U32 R238, RZ, RZ, R46 ;  /* 0x000000ffffee7224 */ /* 0x000fc600078e002e */
[-C--:B-1----:R-:W-:Y:S08]  /*10730*/  HMMA.16816.F32 R48, R8, R28.reuse, R224 ;  /* 0x0000001c0830723c */ /* 0x082ff000000018e0 */
[----:B---3--:R-:W-:Y:S08]  /*10740*/  HMMA.16816.F32 R60, R4, R28, R36 ;  /* 0x0000001c043c723c */ /* 0x008ff00000001824 */
[-C--:B------:R-:W-:Y:S08]  /*10750*/  HMMA.16816.F32 R36, R8, R30.reuse, R220 ;  /* 0x0000001e0824723c */ /* 0x080ff000000018dc */
[----:B------:R-:W-:Y:S03]  /*10760*/  HMMA.16816.F32 R28, R4, R30, R56 ;  /* 0x0000001e041c723c */ /* 0x000fe60000001838 */
[----:B------:R-:W-:-:S04]  /*10770*/  FMUL.FTZ R0, R60, UR18 ;  /* 0x000000123c007c20 */ /* 0x000fc80008410000 */
[----:B------:R1:W2:Y:S01]  /*10780*/  MUFU.TANH R220, R0 ;  /* 0x0000000000dc7308 */ /* 0x0002a20000002400 */
[-C--:B----4-:R-:W-:Y:S08]  /*10790*/  HMMA.16816.F32 R24, R4, R32.reuse, R24 ;  /* 0x000000200418723c */ /* 0x090ff00000001818 */
[----:B------:R-:W-:Y:S01]  /*107a0*/  HMMA.16816.F32 R56, R8, R32, R212 ;  /* 0x000000200838723c */ /* 0x000fe200000018d4 */
[----:B-1----:R-:W-:-:S04]  /*107b0*/  FMUL.FTZ R0, R61, UR18 ;  /* 0x000000123d007c20 */ /* 0x002fc80008410000 */
[----:B------:R1:W3:Y:S02]  /*107c0*/  MUFU.TANH R219, R0 ;  /* 0x0000000000db7308 */ /* 0x0002e40000002400 */
        /* <DEDUP_REMOVED lines=10> */
[----:B-1----:R-:W-:Y:S02]  /*10870*/  FMUL.FTZ R0, R51, UR18 ;  /* 0x0000001233007c20 */ /* 0x002fe40008410000 */
[----:B------:R-:W-:Y:S01]  /*10880*/  HMMA.16816.F32 R48, R12, R42, R240 ;  /* 0x0000002a0c30723c */ /* 0x000fe200000018f0 */
[----:B------:R-:W-:-:S03]  /*10890*/  IMAD.MOV.U32 R243, RZ, RZ, R3 ;  /* 0x000000fffff37224 */ /* 0x000fc600078e0003 */
[----:B------:R1:W-:Y:S01]  /*108a0*/  MUFU.TANH R231, R0 ;  /* 0x0000000000e77308 */ /* 0x0003e20000002400 */
[----:B------:R-:W4:Y:S01]  /*108b0*/  S2R R3, SR_TID.X ;  /* 0x0000000000037919 */ /* 0x000f220000002100 */
[----:B------:R-:W-:Y:S01]  /*108c0*/  IMAD.MOV.U32 R240, RZ, RZ, R23 ;  /* 0x000000fffff07224 */ /* 0x000fe200078e0017 */
[----:B------:R-:W-:Y:S01]  /*108d0*/  MOV R241, R22 ;  /* 0x0000001600f17202 */ /* 0x000fe20000000f00 */
[----:B------:R-:W-:Y:S01]  /*108e0*/  IMAD.MOV.U32 R242, RZ, RZ, R20 ;  /* 0x000000fffff27224 */ /* 0x000fe200078e0014 */
[C---:B------:R-:W-:Y:S08]  /*108f0*/  HMMA.16816.F32 R40, R12.reuse, R52, R248 ;  /* 0x000000340c28723c */ /* 0x040ff000000018f8 */
[----:B------:R-:W-:Y:S01]  /*10900*/  HMMA.16816.F32 R52, R12, R54, R244 ;  /* 0x000000360c34723c */ /* 0x000fe200000018f4 */
[----:B-1----:R-:W-:-:S04]  /*10910*/  FMUL.FTZ R0, R28, UR18 ;  /* 0x000000121c007c20 */ /* 0x002fc80008410000 */
[----:B------:R1:W-:Y:S02]  /*10920*/  MUFU.TANH R218, R0 ;  /* 0x0000000000da7308 */ /* 0x0003e40000002400 */
[----:B-1----:R-:W-:-:S06]  /*10930*/  FMUL.FTZ R0, R29, UR18 ;  /* 0x000000121d007c20 */ /* 0x002fcc0008410000 */
[----:B------:R1:W-:Y:S02]  /*10940*/  MUFU.TANH R217, R0 ;  /* 0x0000000000d97308 */ /* 0x0003e40000002400 */
[----:B-1----:R-:W-:-:S06]  /*10950*/  FMUL.FTZ R0, R30, UR18 ;  /* 0x000000121e007c20 */ /* 0x002fcc0008410000 */
[----:B------:R1:W-:Y:S02]  /*10960*/  MUFU.TANH R222, R0 ;  /* 0x0000000000de7308 */ /* 0x0003e40000002400 */
[----:B-1----:R-:W-:Y:S02]  /*10970*/  FMUL.FTZ R0, R31, UR18 ;  /* 0x000000121f007c20 */ /* 0x002fe40008410000 */
[----:B------:R-:W1:Y:S04]  /*10980*/  LDSM.16.M88.4 R28, [R21+0xb800] ;  /* 0x00b80000151c783b */ /* 0x000e680000000200 */
[----:B------:R2:W-:Y:S02]  /*10990*/  MUFU.TANH R221, R0 ;  /* 0x0000000000dd7308 */ /* 0x0005e40000002400 */
[----:B--2---:R-:W-:-:S06]  /*109a0*/  FMUL.FTZ R0, R36, UR18 ;  /* 0x0000001224007c20 */ /* 0x004fcc0008410000 */
[----:B------:R2:W-:Y:S02]  /*109b0*/  MUFU.TANH R226, R0 ;  /* 0x0000000000e27308 */ /* 0x0005e40000002400 */
[----:B--2---:R-:W-:Y:S01]  /*109c0*/  FMUL.FTZ R0, R37, UR18 ;  /* 0x0000001225007c20 */ /* 0x004fe20008410000 */
[C---:B-1----:R-:W-:Y:S05]  /*109d0*/  HMMA.16816.F32 R40, R4.reuse, R28, R40 ;  /* 0x0000001c0428723c */ /* 0x042fea0000001828 */
[----:B------:R1:W-:Y:S03]  /*109e0*/  MUFU.TANH R227, R0 ;  /* 0x0000000000e37308 */ /* 0x0003e60000002400 */
[----:B------:R-:W-:Y:S01]  /*109f0*/  HMMA.16816.F32 R52, R4, R30, R52 ;  /* 0x0000001e0434723c */ /* 0x000fe20000001834 */
[----:B-1----:R-:W-:-:S04]  /*10a00*/  FMUL.FTZ R0, R38, UR18 ;  /* 0x0000001226007c20 */ /* 0x002fc80008410000 */
[----:B------:R1:W-:Y:S02]  /*10a10*/  MUFU.TANH R225, R0 ;  /* 0x0000000000e17308 */ /* 0x0003e40000002400 */
[----:B-1----:R-:W-:Y:S02]  /*10a20*/  FMUL.FTZ R0, R39, UR18 ;  /* 0x0000001227007c20 */ /* 0x002fe40008410000 */
[-C--:B------:R-:W-:Y:S04]  /*10a30*/  HMMA.16816.F32 R36, R4, R34.reuse, R64 ;  /* 0x000000220424723c */ /* 0x080fe80000001840 */
[----:B------:R1:W-:Y:S04]  /*10a40*/  MUFU.TANH R136, R0 ;  /* 0x0000000000887308 */ /* 0x0003e80000002400 */
[----:B------:R-:W-:Y:S01]  /*10a50*/  HMMA.16816.F32 R32, R8, R34, R208 ;  /* 0x000000220820723c */ /* 0x000fe200000018d0 */
[----:B-1----:R-:W-:-:S04]  /*10a60*/  FMUL.FTZ R0, R24, UR18 ;  /* 0x0000001218007c20 */ /* 0x002fc80008410000 */
[----:B------:R1:W-:Y:S02]  /*10a70*/  MUFU.TANH R214, R0 ;  /* 0x0000000000d67308 */ /* 0x0003e40000002400 */
[----:B-1----:R-:W-:-:S06]  /*10a80*/  FMUL.FTZ R0, R25, UR18 ;  /* 0x0000001219007c20 */ /* 0x002fcc0008410000 */
[----:B------:R1:W2:Y:S02]  /*10a90*/  MUFU.TANH R213, R0 ;  /* 0x0000000000d57308 */ /* 0x0002a40000002400 */
[----:B-1----:R-:W-:-:S06]  /*10aa0*/  FMUL.FTZ R0, R26, UR18 ;  /* 0x000000121a007c20 */ /* 0x002fcc0008410000 */
[----:B------:R1:W-:Y:S02]  /*10ab0*/  MUFU.TANH R216, R0 ;  /* 0x0000000000d87308 */ /* 0x0003e40000002400 */
[----:B-1----:R-:W-:Y:S02]  /*10ac0*/  FMUL.FTZ R0, R27, UR18 ;  /* 0x000000121b007c20 */ /* 0x002fe40008410000 */
[----:B------:R-:W1:Y:S01]  /*10ad0*/  LDSM.16.M88.4 R24, [R21+0xb000] ;  /* 0x00b000001518783b */ /* 0x000e620000000200 */
[----:B------:R-:W-:-:S04]  /*10ae0*/  DEPBAR.LE SB0, 0x0 ;  /* 0x000080000000791a */ /* 0x000fc80000000000 */
[----:B------:R3:W-:Y:S02]  /*10af0*/  MUFU.TANH R215, R0 ;  /* 0x0000000000d77308 */ /* 0x0007e40000002400 */
[----:B---3--:R-:W-:-:S06]  /*10b00*/  FMUL.FTZ R0, R56, UR18 ;  /* 0x0000001238007c20 */ /* 0x008fcc0008410000 */
[----:B------:R3:W-:Y:S01]  /*10b10*/  MUFU.TANH R66, R0 ;  /* 0x0000000000427308 */ /* 0x0007e20000002400 */
[----:B-1----:R-:W-:Y:S01]  /*10b20*/  HMMA.16816.F32 R12, R4, R24, R132 ;  /* 0x00000018040c723c */ /* 0x002fe20000001884 */
[----:B---3--:R-:W-:-:S06]  /*10b30*/  FMUL.FTZ R0, R57, UR18 ;  /* 0x0000001239007c20 */ /* 0x008fcc0008410000 */
[----:B------:R1:W-:Y:S01]  /*10b40*/  MUFU.TANH R64, R0 ;  /* 0x0000000000407308 */ /* 0x0003e20000002400 */
[----:B------:R-:W-:Y:S01]  /*10b50*/  HMMA.16816.F32 R20, R4, R26, R48 ;  /* 0x0000001a0414723c */ /* 0x000fe20000001830 */
[----:B----4-:R-:W-:-:S04]  /*10b60*/  SHF.L.U32 R4, R3, 0x1, RZ ;  /* 0x0000000103047819 */ /* 0x010fc800000006ff */
[----:B------:R-:W-:-:S03]  /*10b70*/  LOP3.LUT R4, R4, 0x6, RZ, 0xc0, !PT ;  /* 0x0000000604047812 */ /* 0x000fc600078ec0ff */
[----:B------:R-:W-:Y:S01]  /*10b80*/  HMMA.16816.F32 R48, R8, R24, R140 ;  /* 0x000000180830723c */ /* 0x000fe2000000188c */
[----:B-1----:R-:W-:-:S10]  /*10b90*/  FMUL.FTZ R0, R58, UR18 ;  /* 0x000000123a007c20 */ /* 0x002fd40008410000 */
[----:B------:R-:W-:Y:S01]  /*10ba0*/  FMUL.FTZ R3, R20, UR18 ;  /* 0x0000001214037c20 */ /* 0x000fe20008410000 */
[----:B------:R1:W-:Y:S01]  /*10bb0*/  MUFU.TANH R62, R0 ;  /* 0x00000000003e7308 */ /* 0x0003e20000002400 */
[----:B------:R-:W-:Y:S01]  /*10bc0*/  FMUL.FTZ R61, R23, UR18 ;  /* 0x00000012173d7c20 */ /* 0x000fe20008410000 */
[----:B-1----:R-:W-:Y:S02]  /*10bd0*/  FMUL.FTZ R0, R59, UR18 ;  /* 0x000000123b007c20 */ /* 0x002fe40008410000 */
[----:B------:R-:W-:Y:S01]  /*10be0*/  HMMA.16816.F32 R56, R8, R26, R240 ;  /* 0x0000001a0838723c */ /* 0x000fe200000018f0 */
[----:B------:R-:W-:-:S03]  /*10bf0*/  FMUL.FTZ R26, R40, UR18 ;  /* 0x00000012281a7c20 */ /* 0x000fc60008410000 */
[----:B------:R1:W-:Y:S01]  /*10c00*/  MUFU.TANH R63, R0 ;  /* 0x00000000003f7308 */ /* 0x0003e20000002400 */
[----:B------:R-:W-:-:S07]  /*10c10*/  FMUL.FTZ R27, R41, UR18 ;  /* 0x00000012291b7c20 */ /* 0x000fce0008410000 */
[----:B------:R-:W-:Y:S01]  /*10c20*/  MUFU.TANH R41, R61 ;  /* 0x0000003d00297308 */ /* 0x000fe20000002400 */
[----:B-1----:R-:W-:-:S07]  /*10c30*/  FMUL.FTZ R0, R36, UR18 ;  /* 0x0000001224007c20 */ /* 0x002fce0008410000 */
[----:B------:R-:W-:Y:S08]  /*10c40*/  MUFU.TANH R36, R27 ;  /* 0x0000001b00247308 */ /* 0x000ff00000002400 */
[----:B------:R1:W3:Y:S02]  /*10c50*/  MUFU.TANH R138, R0 ;  /* 0x00000000008a7308 */ /* 0x0002e40000002400 */
[----:B-1----:R-:W-:-:S06]  /*10c60*/  FMUL.FTZ R0, R37, UR18 ;  /* 0x0000001225007c20 */ /* 0x002fcc0008410000 */
[----:B------:R-:W-:Y:S08]  /*10c70*/  MUFU.TANH R37, R26 ;  /* 0x0000001a00257308 */ /* 0x000ff00000002400 */
[----:B------:R1:W-:Y:S02]  /*10c80*/  MUFU.TANH R137, R0 ;  /* 0x0000000000897308 */ /* 0x0003e40000002400 */
[----:B-1----:R-:W-:-:S06]  /*10c90*/  FMUL.FTZ R0, R38, UR18 ;  /* 0x0000001226007c20 */ /* 0x002fcc0008410000 */
[----:B------:R1:W4:Y:S08]  /*10ca0*/  MUFU.TANH R38, R3 ;  /* 0x0000000300267308 */ /* 0x0003300000002400 */
[----:B------:R2:W-:Y:S01]  /*10cb0*/  MUFU.TANH R212, R0 ;  /* 0x0000000000d47308 */ /* 0x0005e20000002400 */
[----:B-1----:R-:W-:Y:S01]  /*10cc0*/  FMUL.FTZ R3, R21, UR18 ;  /* 0x0000001215037c20 */ /* 0x002fe20008410000 */
[----:B--2---:R-:W-:-:S06]  /*10cd0*/  FMUL.FTZ R0, R39, UR18 ;  /* 0x0000001227007c20 */ /* 0x004fcc0008410000 */
[----:B------:R-:W-:Y:S08]  /*10ce0*/  MUFU.TANH R39, R3 ;  /* 0x0000000300277308 */ /* 0x000ff00000002400 */
[----:B------:R1:W-:Y:S02]  /*10cf0*/  MUFU.TANH R139, R0 ;  /* 0x00000000008b7308 */ /* 0x0003e40000002400 */
[----:B-1----:R-:W-:Y:S01]  /*10d00*/  FMUL.FTZ R0, R32, UR18 ;  /* 0x0000001220007c20 */ /* 0x002fe20008410000 */
[----:B------:R-:W-:Y:S01]  /*10d10*/  FMUL.FTZ R32, R53, UR18 ;  /* 0x0000001235207c20 */ /* 0x000fe20008410000 */
[----:B------:R-:W-:-:S04]  /*10d20*/  IMAD.MOV.U32 R53, RZ, RZ, R233 ;  /* 0x000000ffff357224 */ /* 0x000fc800078e00e9 */
[----:B------:R1:W-:Y:S08]  /*10d30*/  MUFU.TANH R60, R0 ;  /* 0x00000000003c7308 */ /* 0x0003f00000002400 */
[----:B------:R-:W-:Y:S01]  /*10d40*/  MUFU.TANH R32, R32 ;  /* 0x0000002000207308 */ /* 0x000fe20000002400 */
[----:B-1----:R-:W-:-:S07]  /*10d50*/  FMUL.FTZ R0, R33, UR18 ;  /* 0x0000001221007c20 */ /* 0x002fce0008410000 */
        /* <DEDUP_REMOVED lines=9> */
[----:B------:R-:W-:-:S05]  /*10df0*/  FMUL.FTZ R12, R22, UR18 ;  /* 0x00000012160c7c20 */ /* 0x000fca0008410000 */
[----:B------:R1:W2:Y:S08]  /*10e00*/  MUFU.TANH R133, R0 ;  /* 0x0000000000857308 */ /* 0x0002b00000002400 */
[----:B------:R-:W-:Y:S01]  /*10e10*/  MUFU.TANH R65, R12 ;  /* 0x0000000c00417308 */ /* 0x000fe20000002400 */
[----:B-1----:R-:W-:-:S07]  /*10e20*/  FMUL.FTZ R0, R13, UR18 ;  /* 0x000000120d007c20 */ /* 0x002fce0008410000 */
[----:B------:R1:W2:Y:S02]  /*10e30*/  MUFU.TANH R132, R0 ;  /* 0x0000000000847308 */ /* 0x0002a40000002400 */
[----:B-1----:R-:W-:-:S06]  /*10e40*/  FMUL.FTZ R0, R14, UR18 ;  /* 0x000000120e007c20 */ /* 0x002fcc0008410000 */
[----:B------:R1:W2:Y:S02]  /*10e50*/  MUFU.TANH R134, R0 ;  /* 0x0000000000867308 */ /* 0x0002a40000002400 */
[----:B-1----:R-:W-:-:S06]  /*10e60*/  FMUL.FTZ R0, R15, UR18 ;  /* 0x000000120f007c20 */ /* 0x002fcc0008410000 */
[----:B------:R1:W2:Y:S02]  /*10e70*/  MUFU.TANH R67, R0 ;  /* 0x0000000000437308 */ /* 0x0002a40000002400 */
[----:B-1----:R-:W-:-:S04]  /*10e80*/  IMAD.U32 R0, RZ, RZ, UR17 ;  /* 0x00000011ff007e24 */ /* 0x002fc8000f8e00ff */
[----:B------:R-:W-:-:S04]  /*10e90*/  IMAD R0, R0, 0x40, R4 ;  /* 0x0000004000007824 */ /* 0x000fc800078e0204 */
[C---:B------:R-:W-:Y:S01]  /*10ea0*/  VIADD R24, R0.reuse, 0xffffff41 ;  /* 0xffffff4100187836 */ /* 0x040fe20000000000 */
[C---:B------:R-:W-:Y:S01]  /*10eb0*/  IADD3 R25, PT, PT, R0.reuse, -0xc0, RZ ;  /* 0xffffff4000197810 */ /* 0x040fe20007ffe0ff */
[C---:B------:R-:W-:Y:S01]  /*10ec0*/  VIADD R20, R0.reuse, 0xffffff51 ;  /* 0xffffff5100147836 */ /* 0x040fe20000000000 */
[C---:B------:R-:W-:Y:S01]  /*10ed0*/  IADD3 R22, PT, PT, R0.reuse, -0xb7, RZ ;  /* 0xffffff4900167810 */ /* 0x040fe20007ffe0ff */
[C---:B------:R-:W-:Y:S01]  /*10ee0*/  VIADD R23, R0.reuse, 0xffffff48 ;  /* 0xffffff4800177836 */ /* 0x040fe20000000000 */
[-C--:B------:R-:W-:Y:S01]  /*10ef0*/  ISETP.GE.AND P5, PT, R25, R16.reuse, PT ;  /* 0x000000101900720c */ /* 0x080fe20003fa6270 */
[----:B------:R-:W-:Y:S01]  /*10f00*/  VIADD R21, R0, 0xffffff50 ;  /* 0xffffff5000157836 */ /* 0x000fe20000000000 */
[-C--:B------:R-:W-:Y:S01]  /*10f10*/  ISETP.GE.AND P3, PT, R24, R16.reuse, PT ;  /* 0x000000101800720c */ /* 0x080fe20003f66270 */
[----:B------:R-:W-:Y:S01]  /*10f20*/  VIADD R3, R0, 0xffffff68 ;  /* 0xffffff6800037836 */ /* 0x000fe20000000000 */
[----:B------:R-:W-:Y:S01]  /*10f30*/  FSEL R26, R220, -INF , !P5 ;  /* 0xff800000dc1a7808 */ /* 0x000fe20006800000 */
[----:B------:R-:W-:Y:S01]  /*10f40*/  VIADD R6, R0, 0xffffff59 ;  /* 0xffffff5900067836 */ /* 0x000fe20000000000 */
[-C--:B------:R-:W-:Y:S01]  /*10f50*/  ISETP.GE.AND P5, PT, R20, R16.reuse, PT ;  /* 0x000000101400720c */ /* 0x080fe20003fa6270 */
[C---:B------:R-:W-:Y:S01]  /*10f60*/  VIADD R5, R0.reuse, 0xffffff60 ;  /* 0xffffff6000057836 */ /* 0x040fe20000000000 */
[C---:B------:R-:W-:Y:S01]  /*10f70*/  IADD3 R7, PT, PT, R0.reuse, -0xa8, RZ ;  /* 0xffffff5800077810 */ /* 0x040fe20007ffe0ff */
[C---:B------:R-:W-:Y:S01]  /*10f80*/  VIADD R15, R0.reuse, 0xffffff69 ;  /* 0xffffff69000f7836 */ /* 0x040fe20000000000 */
[-C--:B------:R-:W-:Y:S01]  /*10f90*/  ISETP.GE.AND P2, PT, R23, R16.reuse, PT ;  /* 0x000000101700720c */ /* 0x080fe20003f46270 */
[----:B------:R-:W-:Y:S01]  /*10fa0*/  VIADD R12, R0, 0xffffff71 ;  /* 0xffffff71000c7836 */ /* 0x000fe20000000000 */
[-C--:B------:R-:W-:Y:S01]  /*10fb0*/  ISETP.GE.AND P1, PT, R22, R16.reuse, PT ;  /* 0x000000101600720c */ /* 0x080fe20003f26270 */
[----:B------:R-:W-:Y:S01]  /*10fc0*/  VIADD R13, R0, 0xffffff78 ;  /* 0xffffff78000d7836 */ /* 0x000fe20000000000 */
[----:B------:R-:W-:-:S02]  /*10fd0*/  ISETP.GE.AND P4, PT, R21, R16, PT ;  /* 0x000000101500720c */ /* 0x000fc40003f86270 */
[----:B------:R-:W-:Y:S02]  /*10fe0*/  IADD3 R4, PT, PT, R0, -0x9f, RZ ;  /* 0xffffff6100047810 */ /* 0x000fe40007ffe0ff */
[----:B------:R-:W-:Y:S02]  /*10ff0*/  FSEL R27, R219, -INF , !P3 ;  /* 0xff800000db1b7808 */ /* 0x000fe40005800000 */
[----:B------:R-:W-:Y:S01]  /*11000*/  FSEL R208, R213, -INF , !P5 ;  /* 0xff800000d5d07808 */ /* 0x000fe20006800000 */
[----:B------:R-:W-:Y:S01]  /*11010*/  BAR.SYNC.DEFER_BLOCKING 0x0 ;  /* 0x0000000000007b1d */ /* 0x000fe20000010000 */
[-C--:B------:R-:W-:Y:S02]  /*11020*/  ISETP.GE.AND P3, PT, R7, R16.reuse, PT ;  /* 0x000000100700720c */ /* 0x080fe40003f66270 */
[----:B------:R-:W-:Y:S02]  /*11030*/  ISETP.GE.AND P5, PT, R3, R16, PT ;  /* 0x000000100300720c */ /* 0x000fe40003fa6270 */
[----:B------:R-:W-:-:S02]  /*11040*/  FSEL R33, R218, -INF , !P2 ;  /* 0xff800000da217808 */ /* 0x000fc40005000000 */
[----:B------:R-:W-:Y:S02]  /*11050*/  FSEL R35, R217, -INF , !P1 ;  /* 0xff800000d9237808 */ /* 0x000fe40004800000 */
[----:B------:R-:W-:Y:S02]  /*11060*/  FSEL R209, R214, -INF , !P4 ;  /* 0xff800000d6d17808 */ /* 0x000fe40006000000 */
[----:B------:R-:W-:Y:S02]  /*11070*/  IADD3 R14, PT, PT, R0, -0x90, RZ ;  /* 0xffffff70000e7810 */ /* 0x000fe40007ffe0ff */
[-C--:B------:R-:W-:Y:S02]  /*11080*/  ISETP.GE.AND P2, PT, R6, R16.reuse, PT ;  /* 0x000000100600720c */ /* 0x080fe40003f46270 */
[-C--:B------:R-:W-:Y:S02]  /*11090*/  ISETP.GE.AND P1, PT, R5, R16.reuse, PT ;  /* 0x000000100500720c */ /* 0x080fe40003f26270 */
[----:B------:R-:W-:-:S02]  /*110a0*/  ISETP.GE.AND P4, PT, R4, R16, PT ;  /* 0x000000100400720c */ /* 0x000fc40003f86270 */
[----:B------:R-:W-:Y:S02]  /*110b0*/  IADD3 R0, PT, PT, R0, -0x87, RZ ;  /* 0xffffff7900007810 */ /* 0x000fe40007ffe0ff */
[----:B---3--:R-:W-:Y:S02]  /*110c0*/  FSEL R211, R138, -INF , !P3 ;  /* 0xff8000008ad37808 */ /* 0x008fe40005800000 */
[----:B----4-:R-:W-:Y:S01]  /*110d0*/  FSEL R246, R38, -INF , !P5 ;  /* 0xff80000026f67808 */ /* 0x010fe20006800000 */
[----:B------:R-:W-:Y:S01]  /*110e0*/  FMUL.FTZ R38, R42, UR18 ;  /* 0x000000122a267c20 */ /* 0x000fe20008410000 */
[----:B------:R-:W-:Y:S01]  /*110f0*/  ISETP.GE.AND P3, PT, R15, R16, PT ;  /* 0x000000100f00720c */ /* 0x000fe20003f66270 */
[----:B------:R-:W-:Y:S01]  /*11100*/  FMUL.FTZ R42, R55, UR18 ;  /* 0x00000012372a7c20 */ /* 0x000fe20008410000 */
[----:B------:R-:W-:Y:S01]  /*11110*/  FSEL R210, R137, -INF , !P2 ;  /* 0xff80000089d27808 */ /* 0x000fe20005000000 */
[----:B------:R-:W-:Y:S01]  /*11120*/  IMAD.MOV.U32 R55, RZ, RZ, R235 ;  /* 0x000000ffff377224 */ /* 0x000fe200078e00eb */
[----:B--2---:R-:W-:Y:S01]  /*11130*/  FSEL R248, R133, -INF , !P1 ;  /* 0xff80000085f87808 */ /* 0x004fe20004800000 */
[----:B------:R-:W1:Y:S01]  /*11140*/  MUFU.TANH R38, R38 ;  /* 0x0000002600267308 */ /* 0x000e620000002400 */
[----:B------:R-:W-:-:S02]  /*11150*/  FSEL R247, R132, -INF , !P4 ;  /* 0xff80000084f77808 */ /* 0x000fc40006000000 */
[-C--:B------:R-:W-:Y:S02]  /*11160*/  ISETP.GE.AND P2, PT, R14, R16.reuse, PT ;  /* 0x000000100e00720c */ /* 0x080fe40003f46270 */
[-C--:B------:R-:W-:Y:S02]  /*11170*/  ISETP.GE.AND P1, PT, R12, R16.reuse, PT ;  /* 0x000000100c00720c */ /* 0x080fe40003f26270 */
[-C--:B------:R-:W-:Y:S02]  /*11180*/  ISETP.GE.AND P4, PT, R13, R16.reuse, PT ;  /* 0x000000100d00720c */ /* 0x080fe40003f86270 */
[----:B------:R-:W-:Y:S01]  /*11190*/  ISETP.GE.AND P5, PT, R0, R16, PT ;  /* 0x000000100000720c */ /* 0x000fe20003fa6270 */
[----:B------:R-:W-:Y:S01]  /*111a0*/  FMUL.FTZ R16, R43, UR18 ;  /* 0x000000122b107c20 */ /* 0x000fe20008410000 */
[----:B------:R-:W-:Y:S01]  /*111b0*/  FSEL R245, R39, -INF , !P3 ;  /* 0xff80000027f57808 */ /* 0x000fe20005800000 */
[----:B------:R-:W-:Y:S01]  /*111c0*/  FMUL.FTZ R43, R54, UR18 ;  /* 0x00000012362b7c20 */ /* 0x000fe20008410000 */
[----:B------:R-:W-:Y:S01]  /*111d0*/  ISETP.GE.AND P3, PT, R25, R17, PT ;  /* 0x000000111900720c */ /* 0x000fe20003f66270 */
[----:B------:R2:W3:Y:S01]  /*111e0*/  MUFU.TANH R39, R42 ;  /* 0x0000002a00277308 */ /* 0x0004e20000002400 */
[----:B------:R-:W-:-:S02]  /*111f0*/  FSEL R233, R37, -INF , !P2 ;  /* 0xff80000025e97808 */ /* 0x000fc40005000000 */
[----:B------:R-:W-:Y:S02]  /*11200*/  FSEL R251, R36, -INF , !P1 ;  /* 0xff80000024fb7808 */ /* 0x000fe40004800000 */
[----:B------:R-:W-:Y:S01]  /*11210*/  FSEL R232, R32, -INF , !P5 ;  /* 0xff80000020e87808 */ /* 0x000fe20006800000 */
[----:B------:R4:W-:Y:S01]  /*11220*/  STL [R1], R233 ;  /* 0x000000e901007387 */ /* 0x0009e20000100800 */
[-C--:B------:R-:W-:Y:S01]  /*11230*/  ISETP.GE.AND P1, PT, R23, R17.reuse, PT ;  /* 0x000000111700720c */ /* 0x080fe20003f26270 */
[----:B------:R-:W-:Y:S01]  /*11240*/  MUFU.TANH R37, R16 ;  /* 0x0000001000257308 */ /* 0x000fe20000002400 */
[----:B------:R-:W-:Y:S01]  /*11250*/  FSEL R32, R224, -INF , !P3 ;  /* 0xff800000e0207808 */ /* 0x000fe20005800000 */
[----:B------:R4:W-:Y:S01]  /*11260*/  STL [R1+0x14], R232 ;  /* 0x000014e801007387 */ /* 0x0009e20000100800 */
[----:B------:R-:W-:Y:S02]  /*11270*/  ISETP.GE.AND P3, PT, R20, R17, PT ;  /* 0x000000111400720c */ /* 0x000fe40003f66270 */
[----:B------:R-:W-:-:S02]  /*11280*/  FSEL R218, R34, -INF , !P4 ;  /* 0xff80000022da7808 */ /* 0x000fc40006000000 */
[-C--:B------:R-:W-:Y:S01]  /*11290*/  ISETP.GE.AND P2, PT, R24, R17.reuse, PT ;  /* 0x000000111800720c */ /* 0x080fe20003f46270 */
[----:B------:R-:W3:Y:S01]  /*112a0*/  MUFU.TANH R16, R43 ;  /* 0x0000002b00107308 */ /* 0x000ee20000002400 */
[-C--:B------:R-:W-:Y:S01]  /*112b0*/  ISETP.GE.AND P4, PT, R22, R17.reuse, PT ;  /* 0x000000111600720c */ /* 0x080fe20003f86270 */
[----:B--2---:R-:W-:Y:S01]  /*112c0*/  FMUL.FTZ R42, R48, UR18 ;  /* 0x00000012302a7c20 */ /* 0x004fe20008410000 */
[-C--:B------:R-:W-:Y:S02]  /*112d0*/  ISETP.GE.AND P5, PT, R21, R17.reuse, PT ;  /* 0x000000111500720c */ /* 0x080fe40003fa6270 */
[----:B------:R-:W-:Y:S02]  /*112e0*/  FSEL R36, R222, -INF , !P1 ;  /* 0xff800000de247808 */ /* 0x000fe40004800000 */
[----:B------:R-:W-:Y:S01]  /*112f0*/  ISETP.GE.AND P1, PT, R6, R17, PT ;  /* 0x000000110600720c */ /* 0x000fe20003f26270 */
[----:B------:R-:W2:Y:S01]  /*11300*/  MUFU.TANH R42, R42 ;  /* 0x0000002a002a7308 */ /* 0x000ea20000002400 */
[----:B------:R-:W-:-:S02]  /*11310*/  FSEL R140, R215, -INF , !P3 ;  /* 0xff800000d78c7808 */ /* 0x000fc40005800000 */
[-C--:B------:R-:W-:Y:S02]  /*11320*/  ISETP.GE.AND P3, PT, R3, R17.reuse, PT ;  /* 0x000000110300720c */ /* 0x080fe40003f66270 */
[----:B------:R-:W-:Y:S02]  /*11330*/  FSEL R34, R223, -INF , !P2 ;  /* 0xff800000df227808 */ /* 0x000fe40005000000 */
[----:B------:R-:W-:Y:S02]  /*11340*/  FSEL R40, R221, -INF , !P4 ;  /* 0xff800000dd287808 */ /* 0x000fe40006000000 */
[----:B------:R-:W-:Y:S02]  /*11350*/  FSEL R132, R216, -INF , !P5 ;  /* 0xff800000d8847808 */ /* 0x000fe40006800000 */
[-C--:B------:R-:W-:Y:S02]  /*11360*/  ISETP.GE.AND P2, PT, R7, R17.reuse, PT ;  /* 0x000000110700720c */ /* 0x080fe40003f46270 */
[----:B------:R-:W-:-:S02]  /*11370*/  ISETP.GE.AND P4, PT, R5, R17, PT ;  /* 0x000000110500720c */ /* 0x000fc40003f86270 */
[-C--:B------:R-:W-:Y:S02]  /*11380*/  ISETP.GE.AND P5, PT, R4, R17.reuse, PT ;  /* 0x000000110400720c */ /* 0x080fe40003fa6270 */
[----:B------:R-:W-:Y:S02]  /*11390*/  FSEL R142, R139, -INF , !P1 ;  /* 0xff8000008b8e7808 */ /* 0x000fe40004800000 */
[-C--:B------:R-:W-:Y:S02]  /*113a0*/  ISETP.GE.AND P1, PT, R14, R17.reuse, PT ;  /* 0x000000110e00720c */ /* 0x080fe40003f26270 */
[----:B------:R-:W-:Y:S02]  /*113b0*/  FSEL R242, R65, -INF , !P3 ;  /* 0xff80000041f27808 */ /* 0x000fe40005800000 */
[----:B------:R-:W-:Y:S02]  /*113c0*/  ISETP.GE.AND P3, PT, R0, R17, PT ;  /* 0x000000110000720c */ /* 0x000fe40003f66270 */
[----:B------:R-:W-:-:S02]  /*113d0*/  FSEL R141, R212, -INF , !P2 ;  /* 0xff800000d48d7808 */ /* 0x000fc40005000000 */
[----:B------:R-:W-:Y:S02]  /*113e0*/  FSEL R244, R134, -INF , !P4 ;  /* 0xff80000086f47808 */ /* 0x000fe40006000000 */
[----:B------:R-:W-:Y:S02]  /*113f0*/  FSEL R243, R67, -INF , !P5 ;  /* 0xff80000043f37808 */ /* 0x000fe40006800000 */
[----:B------:R-:W-:Y:S02]  /*11400*/  MOV R54, R234 ;  /* 0x000000ea00367202 */ /* 0x000fe40000000f00 */
[-C--:B------:R-:W-:Y:S02]  /*11410*/  ISETP.GE.AND P2, PT, R15, R17.reuse, PT ;  /* 0x000000110f00720c */ /* 0x080fe40003f46270 */
[-C--:B------:R-:W-:Y:S02]  /*11420*/  ISETP.GE.AND P4, PT, R12, R17.reuse, PT ;  /* 0x000000110c00720c */ /* 0x080fe40003f86270 */
[----:B------:R-:W-:Y:S01]  /*11430*/  ISETP.GE.AND P5, PT, R13, R17, PT ;  /* 0x000000110d00720c */ /* 0x000fe20003fa6270 */
[----:B------:R-:W-:Y:S01]  /*11440*/  FMUL.FTZ R17, R49, UR18 ;  /* 0x0000001231117c20 */ /* 0x000fe20008410000 */
[----:B-1----:R-:W-:-:S02]  /*11450*/  FSEL R143, R38, -INF , !P1 ;  /* 0xff800000268f7808 */ /* 0x002fc40004800000 */
[----:B---3--:R-:W-:Y:S01]  /*11460*/  FSEL R135, R39, -INF , !P3 ;  /* 0xff80000027877808 */ /* 0x008fe20005800000 */
[----:B------:R1:W3:Y:S01]  /*11470*/  MUFU.TANH R43, R17 ;  /* 0x00000011002b7308 */ /* 0x0002e20000002400 */
[----:B------:R-:W-:Y:S01]  /*11480*/  FSEL R219, R16, -INF , !P5 ;  /* 0xff80000010db7808 */ /* 0x000fe20006800000 */
[----:B------:R4:W-:Y:S01]  /*11490*/  STL [R1+0x10], R143 ;  /* 0x0000108f01007387 */ /* 0x0009e20000100800 */
[----:B------:R-:W-:Y:S01]  /*114a0*/  FMUL.FTZ R16, R51, UR18 ;  /* 0x0000001233107c20 */ /* 0x000fe20008410000 */
[----:B------:R-:W-:Y:S02]  /*114b0*/  FSEL R241, R41, -INF , !P2 ;  /* 0xff80000029f17808 */ /* 0x000fe40005000000 */
[----:B------:R4:W-:Y:S01]  /*114c0*/  STL [R1+0x4], R135 ;  /* 0x0000048701007387 */ /* 0x0009e20000100800 */
[----:B------:R-:W-:Y:S01]  /*114d0*/  FSEL R220, R37, -INF , !P4 ;  /* 0xff80000025dc7808 */ /* 0x000fe20006000000 */
[----:B------:R2:W2:Y:S01]  /*114e0*/  MUFU.TANH R41, R16 ;  /* 0x0000001000297308 */ /* 0x0004a20000002400 */
[----:B------:R-:W-:-:S02]  /*114f0*/  ISETP.GE.AND P2, PT, R25, R18, PT ;  /* 0x000000121900720c */ /* 0x000fc40003f46270 */
[-C--:B------:R-:W-:Y:S02]  /*11500*/  ISETP.GE.AND P1, PT, R25, R19.reuse, PT ;  /* 0x000000131900720c */ /* 0x080fe40003f26270 */
[CC--:B------:R-:W-:Y:S02]  /*11510*/  ISETP.GE.AND P4, PT, R24.reuse, R18.reuse, PT ;  /* 0x000000121800720c */ /* 0x0c0fe40003f86270 */
[-C--:B------:R-:W-:Y:S01]  /*11520*/  ISETP.GE.AND P5, PT, R24, R19.reuse, PT ;  /* 0x000000131800720c */ /* 0x080fe20003fa6270 */
[----:B-1----:R-:W-:Y:S01]  /*11530*/  FMUL.FTZ R17, R50, UR18 ;  /* 0x0000001232117c20 */ /* 0x002fe20008410000 */
[----:B------:R-:W-:Y:S01]  /*11540*/  FSEL R24, R229, -INF , !P2 ;  /* 0xff800000e5187808 */ /* 0x000fe20005000000 */
[----:B------:R-:W-:Y:S01]  /*11550*/  HMMA.16816.F32 R48, R8, R28, R52 ;  /* 0x0000001c0830723c */ /* 0x000fe20000001834 */
[C---:B------:R-:W-:Y:S01]  /*11560*/  ISETP.GE.AND P3, PT, R23.reuse, R18, PT ;  /* 0x000000121700720c */ /* 0x040fe20003f66270 */
[----:B------:R4:W1:Y:S01]  /*11570*/  MUFU.TANH R38, R17 ;  /* 0x0000001100267308 */ /* 0x0008620000002400 */
[----:B------:R-:W-:-:S02]  /*11580*/  ISETP.GE.AND P2, PT, R23, R19, PT ;  /* 0x000000131700720c */ /* 0x000fc40003f46270 */
[----:B------:R-:W-:Y:S01]  /*11590*/  FSEL R39, R228, -INF , !P1 ;  /* 0xff800000e4277808 */ /* 0x000fe20004800000 */
[----:B--2---:R-:W-:Y:S01]  /*115a0*/  FMUL.FTZ R16, R56, UR18 ;  /* 0x0000001238107c20 */ /* 0x004fe20008410000 */
[----:B------:R-:W-:Y:S01]  /*115b0*/  ISETP.GE.AND P1, PT, R22, R18, PT ;  /* 0x000000121600720c */ /* 0x000fe20003f26270 */
[----:B------:R-:W-:Y:S01]  /*115c0*/  HMMA.16816.F32 R52, R8, R30, R236 ;  /* 0x0000001e0834723c */ /* 0x000fe200000018ec */
[----:B------:R-:W-:Y:S01]  /*115d0*/  FSEL R23, R230, -INF , !P4 ;  /* 0xff800000e6177808 */ /* 0x000fe20006000000 */
[----:B------:R4:W2:Y:S01]  /*115e0*/  MUFU.TANH R37, R16 ;  /* 0x0000001000257308 */ /* 0x0008a20000002400 */
[----:B------:R-:W-:Y:S02]  /*115f0*/  ISETP.GE.AND P4, PT, R22, R19, PT ;  /* 0x000000131600720c */ /* 0x000fe40003f86270 */
[----:B------:R-:W-:Y:S02]  /*11600*/  FSEL R22, R231, -INF , !P5 ;  /* 0xff800000e7167808 */ /* 0x000fe40006800000 */
[----:B------:R-:W-:-:S02]  /*11610*/  FSEL R25, R226, -INF , !P3 ;  /* 0xff800000e2197808 */ /* 0x000fc40005800000 */
[----:B------:R-:W-:Y:S02]  /*11620*/  FSEL R29, R225, -INF , !P2 ;  /* 0xff800000e11d7808 */ /* 0x000fe40005000000 */
[CC--:B------:R-:W-:Y:S02]  /*11630*/  ISETP.GE.AND P6, PT, R21.reuse, R18.reuse, PT ;  /* 0x000000121500720c */ /* 0x0c0fe40003fc6270 */
[-C--:B------:R-:W-:Y:S02]  /*11640*/  ISETP.GE.AND P3, PT, R21, R19.reuse, PT ;  /* 0x000000131500720c */ /* 0x080fe40003f66270 */
[C---:B------:R-:W-:Y:S02]  /*11650*/  ISETP.GE.AND P5, PT, R20.reuse, R18, PT ;  /* 0x000000121400720c */ /* 0x040fe40003fa6270 */
[----:B------:R-:W-:Y:S02]  /*11660*/  FSEL R28, R227, -INF , !P1 ;  /* 0xff800000e31c7808 */ /* 0x000fe40004800000 */
[----:B------:R-:W-:Y:S01]  /*11670*/  ISETP.GE.AND P2, PT, R20, R19, PT ;  /* 0x000000131400720c */ /* 0x000fe20003f46270 */
[----:B-1234-:R-:W-:-:S12]  /*11680*/  BRA.U !UP0, `(.L_x_157) ;  /* 0x0000000108ac7547 */ /* 0x01efd8000b800000 */
[----:B------:R-:W2:Y:S04]  /*11690*/  LDL R238, [R1+0x64] ;  /* 0x0000640001ee7983 */ /* 0x000ea80000100800 */
[----:B------:R-:W3:Y:S01]  /*116a0*/  LDL R239, [R1+0x60] ;  /* 0x0000600001ef7983 */ /* 0x000ee20000100800 */
[----:B------:R-:W-:-:S04]  /*116b0*/  UIADD3 UR21, UPT, UPT, UR17, -0x4, URZ ;  /* 0xfffffffc11157890 */ /* 0x000fc8000fffe0ff */
[----:B------:R-:W-:-:S04]  /*116c0*/  UIMAD.WIDE.U32 UR28, UR21, UR10, URZ ;  /* 0x0000000a151c72a5 */ /* 0x000fc8000f8e00ff */
        /* <DEDUP_REMOVED lines=8> */
[----:B------:R-:W-:Y:S01]  /*11750*/  UIADD3.X UR35, UPT, UPT, UR35, UR21, URZ, UP0, !UPT ;  /* 0x0000001523237290 */ /* 0x000fe200087fe4ff */
[----:B--2---:R-:W-:Y:S01]  /*11760*/  LEA R20, P1, R8, R238, 0x7 ;  /* 0x000000ee08147211 */ /* 0x004fe200078238ff */
[----:B------:R-:W-:-:S03]  /*11770*/  IMAD.U32 R8, RZ, RZ, UR21 ;  /* 0x00000015ff087e24 */ /* 0x000fc6000f8e00ff */
[-C--:B---3--:R-:W-:Y:S01]  /*11780*/  LEA.HI.X R21, R10, R239.reuse, R9, 0x7, P1 ;  /* 0x000000ef0a157211 */ /* 0x088fe200008f3c09 */
[----:B------:R-:W-:Y:S01]  /*11790*/  IMAD.U32 R10, RZ, RZ, UR36 ;  /* 0x00000024ff0a7e24 */ /* 0x000fe2000f8e00ff */
[----:B------:R-:W-:Y:S01]  /*117a0*/  MOV R9, UR22 ;  /* 0x0000001600097c02 */ /* 0x000fe20008000f00 */
[----:B------:R-:W-:Y:S01]  /*117b0*/  ULEA UR22, UP0, UR10, UR22, 0x5 ;  /* 0x000000160a167291 */ /* 0x000fe2000f8028ff */
[-C--:B------:R-:W-:Y:S01]  /*117c0*/  LEA R16, P1, R16, R238.reuse, 0x1 ;  /* 0x000000ee10107211 */ /* 0x080fe200078208ff */
[----:B------:R-:W-:Y:S01]  /*117d0*/  @!PT LDS RZ, [RZ] ;  /* 0x00000000fffff984 */ /* 0x000fe20000000800 */
[----:B------:R-:W-:Y:S01]  /*117e0*/  @!PT LDS RZ, [RZ] ;  /* 0x00000000fffff984 */ /* 0x000fe20000000800 */
[----:B------:R-:W-:Y:S01]  /*117f0*/  @!PT LDS RZ, [RZ] ;  /* 0x00000000fffff984 */ /* 0x000fe20000000800 */
[----:B------:R1:W-:Y:S02]  /*11800*/  LDGSTS.E.BYPASS.LTC128B.128 [R2+0x8000], desc[UR14][R20.64] ;  /* 0x0800000014027fae */ /* 0x0003e4000b981a0e */
[----:B------:R-:W-:Y:S01]  /*11810*/  ULEA.HI.X UR10, UR10, UR21, UR11, 0x5, UP0 ;  /* 0x000000150a0a7291 */ /* 0x000fe200080f2c0b */
[----:B------:R-:W-:Y:S01]  /*11820*/  LEA.HI.X R17, R9, R239, R8, 0x1, P1 ;  /* 0x000000ef09117211 */ /* 0x000fe200008f0c08 */
[----:B------:R-:W-:Y:S01]  /*11830*/  IMAD.U32 R8, RZ, RZ, UR35 ;  /* 0x00000023ff087e24 */ /* 0x000fe2000f8e00ff */
[----:B------:R-:W-:Y:S01]  /*11840*/  MOV R9, UR36 ;  /* 0x0000002400097c02 */ /* 0x000fe20008000f00 */
[----:B------:R1:W-:Y:S01]  /*11850*/  LDGSTS.E.BYPASS.LTC128B.128 [R2+0xa000], desc[UR14][R20.64+0x80] ;  /* 0x0a00008014027fae */ /* 0x0003e2000b981a0e */
[----:B------:R-:W-:-:S02]  /*11860*/  LEA R10, P1, R10, R238, 0x1 ;  /* 0x000000ee0a0a7211 */ /* 0x000fc400078208ff */
[----:B------:R-:W-:Y:S01]  /*11870*/  MOV R30, UR22 ;  /* 0x00000016001e7c02 */ /* 0x000fe20008000f00 */
[----:B------:R1:W-:Y:S01]  /*11880*/  LDGSTS.E.BYPASS.LTC128B.128 [R2+0x8800], desc[UR14][R16.64] ;  /* 0x0880000010027fae */ /* 0x0003e2000b981a0e */
[-C--:B------:R-:W-:Y:S01]  /*11890*/  LEA.HI.X R11, R9, R239.reuse, R8, 0x1, P1 ;  /* 0x000000ef090b7211 */ /* 0x080fe200008f0c08 */
[----:B------:R-:W-:Y:S02]  /*118a0*/  IMAD.U32 R8, RZ, RZ, UR22 ;  /* 0x00000016ff087e24 */ /* 0x000fe4000f8e00ff */
[----:B------:R-:W-:Y:S01]  /*118b0*/  IMAD.U32 R9, RZ, RZ, UR10 ;  /* 0x0000000aff097e24 */ /* 0x000fe2000f8e00ff */
[----:B------:R1:W-:Y:S02]  /*118c0*/  LDGSTS.E.BYPASS.LTC128B.128 [R2+0xa800], desc[UR14][R16.64+0x80] ;  /* 0x0a80008010027fae */ /* 0x0003e4000b981a0e */
[----:B------:R-:W-:Y:S02]  /*118d0*/  LEA R8, P1, R8, R238, 0x1 ;  /* 0x000000ee08087211 */ /* 0x000fe400078208ff */
[----:B------:R1:W-:Y:S02]  /*118e0*/  LDGSTS.E.BYPASS.LTC128B.128 [R2+0x9000], desc[UR14][R10.64] ;  /* 0x090000000a027fae */ /* 0x0003e4000b981a0e */
[----:B------:R-:W-:-:S02]  /*118f0*/  LEA.HI.X R9, R30, R239, R9, 0x1, P1 ;  /* 0x000000ef1e097211 */ /* 0x000fc400008f0c09 */
[----:B------:R1:W-:Y:S04]  /*11900*/  LDGSTS.E.BYPASS.LTC128B.128 [R2+0xb000], desc[UR14][R10.64+0x80] ;  /* 0x0b0000800a027fae */ /* 0x0003e8000b981a0e */
[----:B------:R1:W-:Y:S04]  /*11910*/  LDGSTS.E.BYPASS.LTC128B.128 [R2+0x9800], desc[UR14][R8.64] ;  /* 0x0980000008027fae */ /* 0x0003e8000b981a0e */
[----:B------:R1:W-:Y:S04]  /*11920*/  LDGSTS.E.BYPASS.LTC128B.128 [R2+0xb800], desc[UR14][R8.64+0x80] ;  /* 0x0b80008008027fae */ /* 0x0003e8000b981a0e */
[----:B------:R-:W0:Y:S02]  /*11930*/  LDGDEPBAR ;  /* 0x00000000000079af */ /* 0x000e240000000000 */
.L_x_157:
[----:B-1----:R-:W2:Y:S01]  /*11940*/  LDL.LU R11, [R1+0x98] ;  /* 0x00009800010b7983 */ /* 0x002ea20000300800 */
[----:B------:R-:W-:Y:S01]  /*11950*/  FSEL R9, R136, -INF , !P4 ;  /* 0xff80000088097808 */ /* 0x000fe20006000000 */
[----:B------:R-:W-:Y:S01]  /*11960*/  FMUL.FTZ R8, R57, UR18 ;  /* 0x0000001239087c20 */ /* 0x000fe20008410000 */
[CC--:B------:R-:W-:Y:S01]  /*11970*/  ISETP.GE.AND P1, PT, R7.reuse, R18.reuse, PT ;  /* 0x000000120700720c */ /* 0x0c0fe20003f26270 */
[----:B------:R-:W3:Y:S01]  /*11980*/  LDL.LU R16, [R1+0x9c] ;  /* 0x00009c0001107983 */ /* 0x000ee20000300800 */
[----:B------:R-:W-:Y:S01]  /*11990*/  FSEL R62, R62, -INF , !P3 ;  /* 0xff8000003e3e7808 */ /* 0x000fe20005800000 */
[----:B------:R-:W1:Y:S02]  /*119a0*/  LDCU UR10, c[0x0][0x45c] ;  /* 0x00008b80ff0a77ac */ /* 0x000e640008000800 */
[----:B------:R-:W4:Y:S04]  /*119b0*/  LDL.LU R139, [R1+0x30] ;  /* 0x00003000018b7983 */ /* 0x000f280000300800 */
[----:B------:R-:W4:Y:S01]  /*119c0*/  LDL.LU R138, [R1+0x2c] ;  /* 0x00002c00018a7983 */ /* 0x000f220000300800 */
[-C--:B------:R-:W-:Y:S01]  /*119d0*/  ISETP.GE.AND P4, PT, R7, R19.reuse, PT ;  /* 0x000000130700720c */ /* 0x080fe20003f86270 */
[----:B------:R-:W-:Y:S01]  /*119e0*/  FMUL.FTZ R7, R58, UR18 ;  /* 0x000000123a077c20 */ /* 0x000fe20008410000 */
[----:B------:R-:W-:Y:S01]  /*119f0*/  FSEL R58, R64, -INF , !P5 ;  /* 0xff800000403a7808 */ /* 0x000fe20006800000 */
[----:B------:R-:W-:Y:S01]  /*11a00*/  STL [R1+0xac], R251 ;  /* 0x0000acfb01007387 */ /* 0x000fe20000100800 */
[C---:B------:R-:W-:Y:S01]  /*11a10*/  ISETP.GE.AND P3, PT, R6.reuse, R18, PT ;  /* 0x000000120600720c */ /* 0x040fe20003f66270 */
[----:B------:R-:W1:Y:S01]  /*11a20*/  MUFU.TANH R17, R8 ;  /* 0x0000000800117308 */ /* 0x000e620000002400 */
[----:B------:R-:W-:Y:S01]  /*11a30*/  ISETP.GE.AND P5, PT, R6, R19, PT ;  /* 0x000000130600720c */ /* 0x000fe20003fa6270 */
[----:B------:R-:W4:Y:S01]  /*11a40*/  LDL.LU R67, [R1+0x28] ;  /* 0x0000280001437983 */ /* 0x000f220000300800 */
[----:B------:R-:W-:Y:S01]  /*11a50*/  FMUL.FTZ R6, R59, UR18 ;  /* 0x000000123b067c20 */ /* 0x000fe20008410000 */
[----:B------:R-:W-:-:S02]  /*11a60*/  FSEL R63, R63, -INF , !P2 ;  /* 0xff8000003f3f7808 */ /* 0x000fc40005000000 */
[-C--:B------:R-:W-:Y:S02]  /*11a70*/  ISETP.GE.AND P2, PT, R5, R18.reuse, PT ;  /* 0x000000120500720c */ /* 0x080fe40003f46270 */
[----:B------:R-:W-:Y:S01]  /*11a80*/  MUFU.TANH R20, R6 ;  /* 0x0000000600147308 */ /* 0x000fe20000002400 */
[----:B------:R-:W-:Y:S02]  /*11a90*/  FSEL R59, R46, -INF , !P5 ;  /* 0xff8000002e3b7808 */ /* 0x000fe40006800000 */
[----:B------:R-:W-:Y:S02]  /*11aa0*/  FSEL R234, R42, -INF , !P2 ;  /* 0xff8000002aea7808 */ /* 0x000fe40005000000 */
[C---:B------:R-:W-:Y:S02]  /*11ab0*/  ISETP.GE.AND P5, PT, R3.reuse, R18, PT ;  /* 0x000000120300720c */ /* 0x040fe40003fa6270 */
[----:B------:R-:W-:Y:S01]  /*11ac0*/  ISETP.GE.AND P2, PT, R3, R19, PT ;  /* 0x000000130300720c */ /* 0x000fe20003f46270 */
[----:B------:R-:W-:Y:S01]  /*11ad0*/  MUFU.TANH R21, R7 ;  /* 0x0000000700157308 */ /* 0x000fe20000002400 */
[----:B------:R-:W-:-:S02]  /*11ae0*/  FSEL R57, R60, -INF , !P1 ;  /* 0xff8000003c397808 */ /* 0x000fc40004800000 */
[----:B------:R-:W-:Y:S02]  /*11af0*/  FSEL R60, R45, -INF , !P4 ;  /* 0xff8000002d3c7808 */ /* 0x000fe40006000000 */
[----:B------:R-:W-:Y:S02]  /*11b00*/  FSEL R56, R47, -INF , !P3 ;  /* 0xff8000002f387808 */ /* 0x000fe40005800000 */
[C---:B------:R-:W-:Y:S02]  /*11b10*/  ISETP.GE.AND P4, PT, R4.reuse, R18, PT ;  /* 0x000000120400720c */ /* 0x040fe40003f86270 */
[-C--:B------:R-:W-:Y:S01]  /*11b20*/  ISETP.GE.AND P3, PT, R4, R19.reuse, PT ;  /* 0x000000130400720c */ /* 0x080fe20003f66270 */
[----:B------:R-:W-:Y:S01]  /*11b30*/  FMUL.FTZ R4, R49, UR18 ;  /* 0x0000001231047c20 */ /* 0x000fe20008410000 */
[----:B------:R-:W-:Y:S01]  /*11b40*/  ISETP.GE.AND P1, PT, R5, R19, PT ;  /* 0x000000130500720c */ /* 0x000fe20003f26270 */
[----:B------:R-:W-:Y:S01]  /*11b50*/  FMUL.FTZ R5, R48, UR18 ;  /* 0x0000001230057c20 */ /* 0x000fe20008410000 */
[----:B------:R-:W-:Y:S01]  /*11b60*/  FSEL R61, R66, -INF , !P6 ;  /* 0xff800000423d7808 */ /* 0x000fe20007000000 */
[----:B------:R1:W-:Y:S01]  /*11b70*/  MUFU.TANH R8, R4 ;  /* 0x0000000400087308 */ /* 0x0003e20000002400 */
[----:B------:R-:W-:-:S07]  /*11b80*/  FSEL R240, R38, -INF , !P1 ;  /* 0xff80000026f07808 */ /* 0x000fce0004800000 */
[----:B------:R1:W1:Y:S02]  /*11b90*/  MUFU.TANH R10, R5 ;  /* 0x00000005000a7308 */ /* 0x0002640000002400 */
[----:B-1----:R-:W-:Y:S01]  /*11ba0*/  FMUL.FTZ R4, R50, UR18 ;  /* 0x0000001232047c20 */ /* 0x002fe20008410000 */
[-C--:B------:R-:W-:Y:S02]  /*11bb0*/  ISETP.GE.AND P1, PT, R15, R18.reuse, PT ;  /* 0x000000120f00720c */ /* 0x080fe40003f26270 */
[----:B------:R-:W-:Y:S02]  /*11bc0*/  FSEL R239, R41, -INF , !P3 ;  /* 0xff80000029ef7808 */ /* 0x000fe40005800000 */
[----:B------:R-:W-:Y:S02]  /*11bd0*/  FSEL R228, R17, -INF , !P1 ;  /* 0xff80000011e47808 */ /* 0x000fe40004800000 */
[-C--:B------:R-:W-:Y:S01]  /*11be0*/  ISETP.GE.AND P3, PT, R14, R18.reuse, PT ;  /* 0x000000120e00720c */ /* 0x080fe20003f66270 */
[----:B------:R-:W-:Y:S01]  /*11bf0*/  FMUL.FTZ R5, R51, UR18 ;  /* 0x0000001233057c20 */ /* 0x000fe20008410000 */
[----:B------:R-:W-:-:S02]  /*11c00*/  ISETP.GE.AND P1, PT, R12, R18, PT ;  /* 0x000000120c00720c */ /* 0x000fc40003f26270 */
[----:B------:R-:W-:Y:S02]  /*11c10*/  FSEL R229, R10, -INF , !P3 ;  /* 0xff8000000ae57808 */ /* 0x000fe40005800000 */
[----:B------:R-:W-:Y:S01]  /*11c20*/  FSEL R249, R8, -INF , !P1 ;  /* 0xff80000008f97808 */ /* 0x000fe20004800000 */
[----:B------:R-:W-:Y:S01]  /*11c30*/  MUFU.TANH R10, R5 ;  /* 0x00000005000a7308 */ /* 0x000fe20000002400 */
[-C--:B------:R-:W-:Y:S02]  /*11c40*/  ISETP.GE.AND P3, PT, R13, R18.reuse, PT ;  /* 0x000000120d00720c */ /* 0x080fe40003f66270 */
[C---:B------:R-:W-:Y:S02]  /*11c50*/  ISETP.GE.AND P1, PT, R0.reuse, R18, PT ;  /* 0x000000120000720c */ /* 0x040fe40003f26270 */
[----:B------:R-:W-:Y:S02]  /*11c60*/  FSEL R50, R21, -INF , !P2 ;  /* 0xff80000015327808 */ /* 0x000fe40005000000 */
[----:B------:R-:W-:Y:S01]  /*11c70*/  ISETP.GE.AND P2, PT, R0, R19, PT ;  /* 0x000000130000720c */ /* 0x000fe20003f46270 */
[----:B------:R-:W-:Y:S01]  /*11c80*/  STL [R1+0xb4], R249 ;  /* 0x0000b4f901007387 */ /* 0x000fe20000100800 */
[----:B--2---:R-:W-:-:S02]  /*11c90*/  MOV R31, R11 ;  /* 0x0000000b001f7202 */ /* 0x004fc40000000f00 */
[----:B---3--:R-:W-:Y:S02]  /*11ca0*/  MOV R30, R16 ;  /* 0x00000010001e7202 */ /* 0x008fe40000000f00 */
[----:B----4-:R-:W-:-:S04]  /*11cb0*/  FMNMX3.FTZ R2, R139, R26, R27, !PT ;  /* 0x0000001a8b027276 */ /* 0x010fc8000781001b */
[----:B------:R-:W-:-:S04]  /*11cc0*/  FMNMX3.FTZ R2, R2, R33, R35, !PT ;  /* 0x0000002102027276 */ /* 0x000fc80007810023 */
[----:B------:R-:W-:-:S04]  /*11cd0*/  FMNMX3.FTZ R2, R2, R209, R208, !PT ;  /* 0x000000d102027276 */ /* 0x000fc800078100d0 */
[----:B------:R-:W-:-:S04]  /*11ce0*/  FMNMX3.FTZ R2, R2, R211, R210, !PT ;  /* 0x000000d302027276 */ /* 0x000fc800078100d2 */
[----:B------:R-:W-:-:S04]  /*11cf0*/  FMNMX3.FTZ R2, R2, R248, R247, !PT ;  /* 0x000000f802027276 */ /* 0x000fc800078100f7 */
[----:B------:R-:W-:-:S04]  /*11d00*/  FMNMX3.FTZ R2, R2, R246, R245, !PT ;  /* 0x000000f602027276 */ /* 0x000fc800078100f5 */
[----:B------:R-:W-:-:S04]  /*11d10*/  FMNMX3.FTZ R2, R2, R233, R251, !PT ;  /* 0x000000e902027276 */ /* 0x000fc800078100fb */
[----:B------:R-:W-:-:S05]  /*11d20*/  FMNMX3.FTZ R2, R2, R218, R232, !PT ;  /* 0x000000da02027276 */ /* 0x000fca00078100e8 */
[----:B------:R-:W1:Y:S01]  /*11d30*/  SHFL.BFLY PT, R6, R2, 0x2, 0x1f ;  /* 0x0c401f0002067f89 */ /* 0x000e6200000e0000 */
[----:B------:R-:W-:-:S04]  /*11d40*/  FMNMX3.FTZ R3, R138, R32, R34, !PT ;  /* 0x000000208a037276 */ /* 0x000fc80007810022 */
[----:B------:R-:W-:-:S04]  /*11d50*/  FMNMX3.FTZ R3, R3, R36, R40, !PT ;  /* 0x0000002403037276 */ /* 0x000fc80007810028 */
[----:B------:R-:W-:-:S04]  /*11d60*/  FMNMX3.FTZ R3, R3, R132, R140, !PT ;  /* 0x0000008403037276 */ /* 0x000fc8000781008c */
[----:B------:R-:W-:Y:S01]  /*11d70*/  FMNMX3.FTZ R3, R3, R141, R142, !PT ;  /* 0x0000008d03037276 */ /* 0x000fe2000781008e */
[----:B------:R2:W-:Y:S03]  /*11d80*/  MUFU.TANH R16, R4 ;  /* 0x0000000400107308 */ /* 0x0005e60000002400 */
[----:B------:R-:W-:-:S04]  /*11d90*/  FMNMX3.FTZ R3, R3, R244, R243, !PT ;  /* 0x000000f403037276 */ /* 0x000fc800078100f3 */
[----:B------:R-:W-:Y:S02]  /*11da0*/  FMNMX3.FTZ R3, R3, R242, R241, !PT ;  /* 0x000000f203037276 */ /* 0x000fe400078100f1 */
[----:B-1----:R-:W-:Y:S02]  /*11db0*/  FMNMX.FTZ R134, R2, R6, !PT ;  /* 0x0000000602867209 */ /* 0x002fe40007810000 */
[----:B------:R-:W-:Y:S01]  /*11dc0*/  FMNMX3.FTZ R2, R67, R24, R23, !PT ;  /* 0x0000001843027276 */ /* 0x000fe20007810017 */
[----:B--2---:R-:W-:Y:S01]  /*11dd0*/  FMUL.FTZ R4, R52, UR18 ;  /* 0x0000001234047c20 */ /* 0x004fe20008410000 */
[----:B------:R-:W-:-:S03]  /*11de0*/  FMNMX3.FTZ R3, R3, R143, R220, !PT ;  /* 0x0000008f03037276 */ /* 0x000fc600078100dc */
[----:B------:R1:W2:Y:S01]  /*11df0*/  MUFU.TANH R11, R4 ;  /* 0x00000004000b7308 */ /* 0x0002a20000002400 */
[----:B------:R-:W-:Y:S02]  /*11e00*/  FMNMX3.FTZ R2, R2, R25, R28, !PT ;  /* 0x0000001902027276 */ /* 0x000fe4000781001c */
[----:B------:R-:W-:Y:S02]  /*11e10*/  FMNMX3.FTZ R133, R3, R219, R135, !PT ;  /* 0x000000db03857276 */ /* 0x000fe40007810087 */
[----:B------:R-:W-:Y:S02]  /*11e20*/  FMNMX3.FTZ R3, R2, R61, R58, !PT ;  /* 0x0000003d02037276 */ /* 0x000fe4000781003a */
[----:B------:R-:W-:Y:S01]  /*11e30*/  FSEL R233, R43, -INF , !P4 ;  /* 0xff8000002be97808 */ /* 0x000fe20006000000 */
[----:B-1----:R-:W-:-:S04]  /*11e40*/  FMUL.FTZ R4, R53, UR18 ;  /* 0x0000001235047c20 */ /* 0x002fc80008410000 */
[----:B------:R-:W1:Y:S01]  /*11e50*/  MUFU.TANH R7, R4 ;  /* 0x0000000400077308 */ /* 0x000e620000002400 */
[----:B------:R-:W-:Y:S01]  /*11e60*/  FMNMX3.FTZ R3, R3, R57, R56, !PT ;  /* 0x0000003903037276 */ /* 0x000fe20007810038 */
[----:B------:R-:W-:Y:S01]  /*11e70*/  FMUL.FTZ R2, R54, UR18 ;  /* 0x0000001236027c20 */ /* 0x000fe20008410000 */
[----:B------:R-:W-:Y:S02]  /*11e80*/  FSEL R232, R37, -INF , !P5 ;  /* 0xff80000025e87808 */ /* 0x000fe40006800000 */
[----:B------:R-:W-:Y:S01]  /*11e90*/  FMNMX3.FTZ R3, R3, R234, R233, !PT ;  /* 0x000000ea03037276 */ /* 0x000fe200078100e9 */
[----:B------:R-:W3:Y:S02]  /*11ea0*/  SHFL.BFLY PT, R5, R133, 0x2, 0x1f ;  /* 0x0c401f0085057f89 */ /* 0x000ee400000e0000 */
[----:B------:R4:W3:Y:S01]  /*11eb0*/  MUFU.TANH R8, R2 ;  /* 0x0000000200087308 */ /* 0x0008e20000002400 */
[----:B------:R-:W-:Y:S01]  /*11ec0*/  FMNMX3.FTZ R3, R3, R232, R228, !PT ;  /* 0x000000e803037276 */ /* 0x000fe200078100e4 */
[----:B------:R-:W3:Y:S01]  /*11ed0*/  SHFL.BFLY PT, R6, R134, 0x1, 0x1f ;  /* 0x0c201f0086067f89 */ /* 0x000ee200000e0000 */
[----:B--2---:R-:W-:-:S02]  /*11ee0*/  FSEL R238, R11, -INF , !P3 ;  /* 0xff8000000bee7808 */ /* 0x004fc40005800000 */
[----:B------:R-:W-:Y:S02]  /*11ef0*/  FMNMX3.FTZ R135, R3, R229, R249, !PT ;  /* 0x000000e503877276 */ /* 0x000fe400078100f9 */
[----:B-1----:R-:W-:Y:S02]  /*11f00*/  FSEL R42, R7, -INF , !P1 ;  /* 0xff800000072a7808 */ /* 0x002fe40004800000 */
[----:B----4-:R-:W-:-:S04]  /*11f10*/  FMNMX3.FTZ R2, R252, R39, R22, !PT ;  /* 0x00000027fc027276 */ /* 0x010fc80007810016 */
[----:B------:R-:W-:Y:S02]  /*11f20*/  FMNMX3.FTZ R2, R2, R29, R9, !PT ;  /* 0x0000001d02027276 */ /* 0x000fe40007810009 */
[----:B------:R-:W-:Y:S02]  /*11f30*/  FMNMX3.FTZ R135, R135, R238, R42, !PT ;  /* 0x000000ee87877276 */ /* 0x000fe4000781002a */
[----:B------:R-:W-:-:S04]  /*11f40*/  FMNMX3.FTZ R2, R2, R62, R63, !PT ;  /* 0x0000003e02027276 */ /* 0x000fc8000781003f */
[----:B------:R-:W-:Y:S02]  /*11f50*/  FMNMX3.FTZ R0, R2, R60, R59, !PT ;  /* 0x0000003c02007276 */ /* 0x000fe4000781003b */
[----:B------:R-:W1:Y:S01]  /*11f60*/  SHFL.BFLY PT, R2, R135, 0x2, 0x1f ;  /* 0x0c401f0087027f89 */ /* 0x000e6200000e0000 */
[----:B------:R-:W-:Y:S01]  /*11f70*/  FMUL.FTZ R4, R55, UR18 ;  /* 0x0000001237047c20 */ /* 0x000fe20008410000 */
[----:B---3--:R-:W-:Y:S02]  /*11f80*/  FMNMX.FTZ R133, R133, R5, !PT ;  /* 0x0000000585857209 */ /* 0x008fe40007810000 */
[----:B------:R-:W-:Y:S02]  /*11f90*/  FMNMX.FTZ R134, R134, R6, !PT ;  /* 0x0000000686867209 */ /* 0x000fe40007810000 */
[----:B------:R-:W-:Y:S01]  /*11fa0*/  ISETP.GE.AND P3, PT, R12, R19, PT ;  /* 0x000000130c00720c */ /* 0x000fe20003f66270 */
[----:B------:R-:W2:Y:S01]  /*11fb0*/  MUFU.TANH R4, R4 ;  /* 0x0000000400047308 */ /* 0x000ea20000002400 */
[----:B------:R-:W3:Y:S01]  /*11fc0*/  SHFL.BFLY PT, R5, R133, 0x1, 0x1f ;  /* 0x0c201f0085057f89 */ /* 0x000ee200000e0000 */
[----:B------:R-:W-:Y:S01]  /*11fd0*/  FMUL.FTZ R38, R134, UR10 ;  /* 0x0000000a86267c20 */ /* 0x000fe20008410000 */
[----:B------:R-:W-:-:S02]  /*11fe0*/  FSEL R236, R10, -INF , !P3 ;  /* 0xff8000000aec7808 */ /* 0x000fc40005800000 */
[----:B------:R-:W-:Y:S02]  /*11ff0*/  FSETP.NEU.FTZ.AND P3, PT, R134, -INF , PT ;  /* 0xff8000008600780b */ /* 0x000fe40003f7d000 */
[-C--:B------:R-:W-:Y:S02]  /*12000*/  ISETP.GE.AND P4, PT, R15, R19.reuse, PT ;  /* 0x000000130f00720c */ /* 0x080fe40003f86270 */
[----:B------:R-:W-:Y:S02]  /*12010*/  FSEL R38, R38, RZ, P3 ;  /* 0x000000ff26267208 */ /* 0x000fe40001800000 */
[----:B------:R-:W-:Y:S02]  /*12020*/  ISETP.GE.AND P5, PT, R14, R19, PT ;  /* 0x000000130e00720c */ /* 0x000fe40003fa6270 */
[----:B------:R-:W-:Y:S02]  /*12030*/  FSEL R136, R20, -INF , !P4 ;  /* 0xff80000014887808 */ /* 0x000fe40006000000 */
[----:B------:R-:W-:-:S02]  /*12040*/  FMNMX3.FTZ R0, R0, R240, R239, !PT ;  /* 0x000000f000007276 */ /* 0x000fc400078100ef */
[----:B-1----:R-:W-:Y:S01]  /*12050*/  FMNMX.FTZ R135, R135, R2, !PT ;  /* 0x0000000287877209 */ /* 0x002fe20007810000 */
[----:B------:R-:W-:Y:S01]  /*12060*/  FFMA.FTZ R2, R33, UR10, -R38 ;  /* 0x0000000a21027c23 */ /* 0x000fe20008010826 */
[----:B------:R-:W-:Y:S02]  /*12070*/  MOV R65, R30 ;  /* 0x0000001e00417202 */ /* 0x000fe40000000f00 */
[----:B------:R-:W-:Y:S02]  /*12080*/  ISETP.GE.AND P1, PT, R13, R19, PT ;  /* 0x000000130d00720c */ /* 0x000fe40003f26270 */
[----:B------:R-:W-:Y:S02]  /*12090*/  FSEL R30, R16, -INF , !P5 ;  /* 0xff800000101e7808 */ /* 0x000fe40006800000 */
[----:B------:R-:W-:Y:S01]  /*120a0*/  FMNMX3.FTZ R0, R0, R50, R136, !PT ;  /* 0x0000003200007276 */ /* 0x000fe20007810088 */
[----:B------:R-:W1:Y:S01]  /*120b0*/  MUFU.EX2 R2, R2 ;  /* 0x0000000200027308 */ /* 0x000e620000000800 */
[----:B------:R-:W-:Y:S01]  /*120c0*/  FSEL R212, R8, -INF , !P1 ;  /* 0xff80000008d47808 */ /* 0x000fe20004800000 */
[----:B------:R-:W-:Y:S01]  /*120d0*/  LDSM.16.MT88.4 R12, [R44+0xc000] ;  /* 0x00c000002c0c783b */ /* 0x000fe20000004200 */
[----:B--2---:R-:W-:-:S02]  /*120e0*/  FSEL R230, R4, -INF , !P2 ;  /* 0xff80000004e67808 */ /* 0x004fc40005000000 */
[----:B------:R-:W-:Y:S01]  /*120f0*/  FMNMX3.FTZ R0, R0, R30, R236, !PT ;  /* 0x0000001e00007276 */ /* 0x000fe200078100ec */
[----:B------:R-:W2:Y:S03]  /*12100*/  SHFL.BFLY PT, R4, R135, 0x1, 0x1f ;  /* 0x0c201f0087047f89 */ /* 0x000ea600000e0000 */
[----:B------:R-:W-:Y:S02]  /*12110*/  FMNMX3.FTZ R0, R0, R212, R230, !PT ;  /* 0x000000d400007276 */ /* 0x000fe400078100e6 */
[----:B---3--:R-:W-:-:S03]  /*12120*/  FMNMX.FTZ R133, R133, R5, !PT ;  /* 0x0000000585857209 */ /* 0x008fc60007810000 */
[----:B------:R-:W3:Y:S01]  /*12130*/  SHFL.BFLY PT, R3, R0, 0x2, 0x1f ;  /* 0x0c401f0000037f89 */ /* 0x000ee200000e0000 */
[C---:B------:R-:W-:Y:S01]  /*12140*/  FSETP.NEU.FTZ.AND P4, PT, R133.reuse, -INF , PT ;  /* 0xff8000008500780b */ /* 0x040fe20003f9d000 */
[----:B------:R-:W-:Y:S02]  /*12150*/  FMUL.FTZ R37, R133, UR10 ;  /* 0x0000000a85257c20 */ /* 0x000fe40008410000 */
[----:B-1----:R1:W-:Y:S03]  /*12160*/  STL [R1+0x50], R2 ;  /* 0x0000500201007387 */ /* 0x0023e60000100800 */
[----:B------:R-:W-:Y:S02]  /*12170*/  FSEL R37, R37, RZ, P4 ;  /* 0x000000ff25257208 */ /* 0x000fe40002000000 */
[----:B--2---:R-:W-:Y:S01]  /*12180*/  FMNMX.FTZ R135, R135, R4, !PT ;  /* 0x0000000487877209 */ /* 0x004fe20007810000 */
[----:B-1----:R-:W-:-:S04]  /*12190*/  FFMA.FTZ R2, R35, UR10, -R38 ;  /* 0x0000000a23027c23 */ /* 0x002fc80008010826 */
[----:B------:R1:W-:Y:S01]  /*121a0*/  MUFU.EX2 R49, R2 ;  /* 0x0000000200317308 */ /* 0x0003e20000000800 */
[----:B---3--:R-:W-:Y:S01]  /*121b0*/  FMNMX.FTZ R0, R0, R3, !PT ;  /* 0x0000000300007209 */ /* 0x008fe20007810000 */
[C---:B------:R-:W-:Y:S01]  /*121c0*/  FMUL.FTZ R3, R135.reuse, UR10 ;  /* 0x0000000a87037c20 */ /* 0x040fe20008410000 */
[----:B------:R-:W-:Y:S01]  /*121d0*/  FSETP.NEU.FTZ.AND P2, PT, R135, -INF , PT ;  /* 0xff8000008700780b */ /* 0x000fe20003f5d000 */
[----:B-1----:R-:W-:-:S04]  /*121e0*/  FFMA.FTZ R2, R32, UR10, -R37 ;  /* 0x0000000a20027c23 */ /* 0x002fc80008010825 */
[----:B------:R1:W2:Y:S01]  /*121f0*/  MUFU.EX2 R5, R2 ;  /* 0x0000000200057308 */ /* 0x0002a20000000800 */
[----:B------:R-:W-:Y:S01]  /*12200*/  FSEL R3, R3, RZ, P2 ;  /* 0x000000ff03037208 */ /* 0x000fe20001000000 */
[----:B-1----:R-:W-:-:S06]  /*12210*/  FFMA.FTZ R2, R34, UR10, -R37 ;  /* 0x0000000a22027c23 */ /* 0x002fcc0008010825 */
[----:B------:R1:W3:Y:S01]  /*12220*/  MUFU.EX2 R51, R2 ;  /* 0x0000000200337308 */ /* 0x0002e20000000800 */
[----:B--2---:R-:W-:Y:S01]  /*12230*/  STL [R1+0x4c], R5 ;  /* 0x00004c0501007387 */ /* 0x004fe20000100800 */
[----:B-1----:R-:W-:-:S06]  /*12240*/  FFMA.FTZ R2, R36, UR10, -R37 ;  /* 0x0000000a24027c23 */ /* 0x002fcc0008010825 */
[----:B------:R1:W-:Y:S01]  /*12250*/  MUFU.EX2 R251, R2 ;  /* 0x0000000200fb7308 */ /* 0x0003e20000000800 */
[----:B------:R2:W-:Y:S01]  /*12260*/  STL [R1+0xb0], R134 ;  /* 0x0000b08601007387 */ /* 0x0005e20000100800 */
[----:B-1----:R-:W-:-:S06]  /*12270*/  FFMA.FTZ R2, R40, UR10, -R37 ;  /* 0x0000000a28027c23 */ /* 0x002fcc0008010825 */
[----:B------:R1:W-:Y:S02]  /*12280*/  MUFU.EX2 R48, R2 ;  /* 0x0000000200307308 */ /* 0x0003e40000000800 */
[----:B-1----:R-:W-:-:S06]  /*12290*/  FFMA.FTZ R2, R24, UR10, -R3 ;  /* 0x0000000a18027c23 */ /* 0x002fcc0008010803 */
[----:B------:R1:W-:Y:S02]  /*122a0*/  MUFU.EX2 R237, R2 ;  /* 0x0000000200ed7308 */ /* 0x0003e40000000800 */
[----:B-1----:R-:W-:Y:S02]  /*122b0*/  FSEL R2, R134, RZ, P3 ;  /* 0x000000ff86027208 */ /* 0x002fe40001800000 */
[----:B--2---:R-:W2:Y:S04]  /*122c0*/  LDL.LU R134, [R1+0x50] ;  /* 0x0000500001867983 */ /* 0x004ea80000300800 */
[----:B------:R-:W1:Y:S02]  /*122d0*/  SHFL.BFLY PT, R143, R0, 0x1, 0x1f ;  /* 0x0c201f00008f7f89 */ /* 0x000e6400000e0000 */
[----:B-1----:R-:W-:Y:S01]  /*122e0*/  FMNMX.FTZ R143, R0, R143, !PT ;  /* 0x0000008f008f7209 */ /* 0x002fe20007810000 */
[----:B------:R-:W-:-:S04]  /*122f0*/  FFMA.FTZ R0, R23, UR10, -R3 ;  /* 0x0000000a17007c23 */ /* 0x000fc80008010803 */
[----:B------:R1:W-:Y:S01]  /*12300*/  MUFU.EX2 R249, R0 ;  /* 0x0000000000f97308 */ /* 0x0003e20000000800 */
[C---:B------:R-:W-:Y:S01]  /*12310*/  FMUL.FTZ R36, R143.reuse, UR10 ;  /* 0x0000000a8f247c20 */ /* 0x040fe20008410000 */
[----:B------:R-:W-:-:S04]  /*12320*/  FSETP.NEU.FTZ.AND P1, PT, R143, -INF , PT ;  /* 0xff8000008f00780b */ /* 0x000fc80003f3d000 */
[----:B------:R-:W-:Y:S01]  /*12330*/  FSEL R36, R36, RZ, P1 ;  /* 0x000000ff24247208 */ /* 0x000fe20000800000 */
[----:B-1----:R-:W-:-:S04]  /*12340*/  FFMA.FTZ R0, R25, UR10, -R3 ;  /* 0x0000000a19007c23 */ /* 0x002fc80008010803 */
[----:B------:R1:W-:Y:S01]  /*12350*/  MUFU.EX2 R137, R0 ;  /* 0x0000000000897308 */ /* 0x0003e20000000800 */
[----:B------:R-:W-:Y:S01]  /*12360*/  FADD.FTZ R2, R139, -R2 ;  /* 0x800000028b027221 */ /* 0x000fe20000010000 */
[----:B-1----:R-:W-:-:S06]  /*12370*/  FFMA.FTZ R0, R28, UR10, -R3 ;  /* 0x0000000a1c007c23 */ /* 0x002fcc0008010803 */
[----:B------:R1:W-:Y:S01]  /*12380*/  MUFU.EX2 R55, R0 ;  /* 0x0000000000377308 */ /* 0x0003e20000000800 */
[----:B------:R-:W-:Y:S01]  /*12390*/  FMUL.FTZ R2, R2, UR10 ;  /* 0x0000000a02027c20 */ /* 0x000fe20008410000 */
[----:B-1----:R-:W-:-:S06]  /*123a0*/  FFMA.FTZ R0, R39, UR10, -R36 ;  /* 0x0000000a27007c23 */ /* 0x002fcc0008010824 */
[----:B------:R1:W-:Y:S02]  /*123b0*/  MUFU.EX2 R41, R0 ;  /* 0x0000000000297308 */ /* 0x0003e40000000800 */
[----:B-1----:R-:W-:-:S06]  /*123c0*/  FFMA.FTZ R0, R22, UR10, -R36 ;  /* 0x0000000a16007c23 */ /* 0x002fcc0008010824 */
[----:B------:R1:W-:Y:S08]  /*123d0*/  MUFU.EX2 R235, R0 ;  /* 0x0000000000eb7308 */ /* 0x0003f00000000800 */
[----:B------:R4:W3:Y:S01]  /*123e0*/  MUFU.EX2 R45, R2 ;  /* 0x00000002002d7308 */ /* 0x0008e20000000800 */
[----:B-1----:R-:W-:-:S07]  /*123f0*/  FFMA.FTZ R0, R29, UR10, -R36 ;  /* 0x0000000a1d007c23 */ /* 0x002fce0008010824 */
[----:B------:R1:W-:Y:S01]  /*12400*/  MUFU.EX2 R20, R0 ;  /* 0x0000000000147308 */ /* 0x0003e20000000800 */
[----:B----4-:R-:W-:Y:S02]  /*12410*/  FSEL R2, R135, RZ, P2 ;  /* 0x000000ff87027208 */ /* 0x010fe40001000000 */
[----:B-1----:R-:W-:-:S05]  /*12420*/  FSEL R0, R133, RZ, P4 ;  /* 0x000000ff85007208 */ /* 0x002fca0002000000 */
[----:B------:R-:W-:Y:S01]  /*12430*/  FADD.FTZ R0, R138, -R0 ;  /* 0x800000008a007221 */ /* 0x000fe20000010000 */
[----:B------:R-:W-:-:S03]  /*12440*/  FADD.FTZ R2, R67, -R2 ;  /* 0x8000000243027221 */ /* 0x000fc60000010000 */
[----:B------:R-:W-:Y:S01]  /*12450*/  FMUL.FTZ R0, R0, UR10 ;  /* 0x0000000a00007c20 */ /* 0x000fe20008410000 */
[----:B------:R-:W1:Y:S03]  /*12460*/  S2R R67, SR_TID.X ;  /* 0x0000000000437919 */ /* 0x000e660000002100 */
[----:B------:R4:W-:Y:S01]  /*12470*/  MUFU.EX2 R52, R0 ;  /* 0x0000000000347308 */ /* 0x0009e20000000800 */
[--C-:B------:R-:W-:Y:S01]  /*12480*/  FFMA.FTZ R26, R26, UR10, -R38.reuse ;  /* 0x0000000a1a1a7c23 */ /* 0x100fe20008010826 */
[----:B------:R-:W-:Y:S01]  /*12490*/  FFMA.FTZ R27, R27, UR10, -R38 ;  /* 0x0000000a1b1b7c23 */ /* 0x000fe20008010826 */
[----:B------:R-:W-:Y:S01]  /*124a0*/  FMUL.FTZ R2, R2, UR10 ;  /* 0x0000000a02027c20 */ /* 0x000fe20008410000 */
[----:B----4-:R-:W-:-:S05]  /*124b0*/  FSEL R0, R143, RZ, P1 ;  /* 0x000000ff8f007208 */ /* 0x010fca0000800000 */
[----:B------:R-:W-:-:S04]  /*124c0*/  FADD.FTZ R0, R252, -R0 ;  /* 0x80000000fc007221 */ /* 0x000fc80000010000 */
[----:B------:R-:W-:-:S04]  /*124d0*/  FMUL.FTZ R0, R0, UR10 ;  /* 0x0000000a00007c20 */ /* 0x000fc80008410000 */
[----:B------:R4:W-:Y:S08]  /*124e0*/  MUFU.EX2 R46, R0 ;  /* 0x00000000002e7308 */ /* 0x0009f00000000800 */
[----:B------:R-:W-:Y:S01]  /*124f0*/  MUFU.EX2 R231, R26 ;  /* 0x0000001a00e77308 */ /* 0x000fe20000000800 */
[----:B----4-:R-:W-:-:S07]  /*12500*/  FFMA.FTZ R0, R9, UR10, -R36 ;  /* 0x0000000a09007c23 */ /* 0x010fce0008010824 */
[----:B------:R-:W4:Y:S08]  /*12510*/  MUFU.EX2 R43, R27 ;  /* 0x0000001b002b7308 */ /* 0x000f300000000800 */
[----:B------:R3:W4:Y:S08]  /*12520*/  MUFU.EX2 R47, R2 ;  /* 0x00000002002f7308 */ /* 0x0007300000000800 */
[----:B------:R-:W4:Y:S01]  /*12530*/  MUFU.EX2 R250, R0 ;  /* 0x0000000000fa7308 */ /* 0x000f220000000800 */
[----:B-1----:R-:W-:Y:S01]  /*12540*/  LOP3.LUT P6, RZ, R67, 0x4, RZ, 0xc0, !PT ;  /* 0x0000000443ff7812 */ /* 0x002fe200078cc0ff */
[----:B---3--:R-:W-:Y:S01]  /*12550*/  IMAD.MOV.U32 R2, RZ, RZ, 0x20 ;  /* 0x00000020ff027424 */ /* 0x008fe200078e00ff */
[----:B------:R-:W-:Y:S01]  /*12560*/  F2FP.F16.F32.PACK_AB R9, R51, R5 ;  /* 0x000000053309723e */ /* 0x000fe200000000ff */
[----:B------:R-:W-:-:S03]  /*12570*/  FMUL.FTZ R148, R148, R45 ;  /* 0x0000002d94947220 */ /* 0x000fc60000410000 */
[----:B------:R-:W-:Y:S01]  /*12580*/  SEL R2, R2, 0xffffffe0, !P0 ;  /* 0xffffffe002027807 */ /* 0x000fe20004000000 */
[----:B------:R-:W-:Y:S01]  /*12590*/  FMUL.FTZ R149, R149, R45 ;  /* 0x0000002d95957220 */ /* 0x000fe20000410000 */
[----:B----4-:R-:W-:Y:S01]  /*125a0*/  F2FP.F16.F32.PACK_AB R8, R43, R231 ;  /* 0x000000e72b08723e */ /* 0x010fe200000000ff */
[-C--:B------:R-:W-:Y:S01]  /*125b0*/  FMUL.FTZ R150, R150, R52.reuse ;  /* 0x0000003496967220 */ /* 0x080fe20000410000 */
[----:B------:R-:W-:Y:S01]  /*125c0*/  F2FP.F16.F32.PACK_AB R4, R249, R237 ;  /* 0x000000edf904723e */ /* 0x000fe200000000ff */
[----:B------:R-:W-:Y:S01]  /*125d0*/  FMUL.FTZ R151, R151, R52 ;  /* 0x0000003497977220 */ /* 0x000fe20000410000 */
[----:B------:R-:W-:Y:S01]  /*125e0*/  F2FP.F16.F32.PACK_AB R11, R48, R251 ;  /* 0x000000fb300b723e */ /* 0x000fe200000000ff */
[----:B------:R-:W-:Y:S01]  /*125f0*/  FMUL.FTZ R144, R144, R47 ;  /* 0x0000002f90907220 */ /* 0x000fe20000410000 */
[----:B------:R-:W-:Y:S01]  /*12600*/  F2FP.F16.F32.PACK_AB R5, R235, R41 ;  /* 0x00000029eb05723e */ /* 0x000fe200000000ff */
[----:B------:R-:W-:Y:S01]  /*12610*/  FMUL.FTZ R145, R145, R47 ;  /* 0x0000002f91917220 */ /* 0x000fe20000410000 */
[----:B------:R-:W-:Y:S01]  /*12620*/  F2FP.F16.F32.PACK_AB R6, R55, R137 ;  /* 0x000000893706723e */ /* 0x000fe200000000ff */
[-C--:B------:R-:W-:Y:S01]  /*12630*/  FMUL.FTZ R146, R146, R46.reuse ;  /* 0x0000002e92927220 */ /* 0x080fe20000410000 */
[----:B------:R-:W-:Y:S01]  /*12640*/  FMUL.FTZ R147, R147, R46 ;  /* 0x0000002e93937220 */ /* 0x000fe20000410000 */
[----:B------:R-:W-:Y:S01]  /*12650*/  F2FP.F16.F32.PACK_AB R7, R250, R20 ;  /* 0x00000014fa07723e */ /* 0x000fe200000000ff */
        /* <DEDUP_REMOVED lines=8> */
[----:B------:R-:W-:-:S02]  /*126e0*/  IADD3 R54, PT, PT, R2, R44, RZ ;  /* 0x0000002c02367210 */ /* 0x000fc40007ffe0ff */
[C---:B------:R-:W-:Y:S01]  /*126f0*/  IADD3 R0, PT, PT, R44.reuse, 0xc000, RZ ;  /* 0x0000c0002c007810 */ /* 0x040fe20007ffe0ff */
[----:B------:R-:W-:Y:S01]  /*12700*/  HMMA.16816.F32 R144, R4, R12, R144 ;  /* 0x0000000c0490723c */ /* 0x000fe20000001890 */
[----:B------:R-:W-:Y:S01]  /*12710*/  MOV R138, R65 ;  /* 0x00000041008a7202 */ /* 0x000fe20000000f00 */
[----:B------:R-:W1:Y:S01]  /*12720*/  LDSM.16.MT88.4 R16, [R54+0xc000] ;  /* 0x00c000003610783b */ /* 0x000e620000004200 */
[----:B------:R-:W-:Y:S02]  /*12730*/  IADD3 R39, PT, PT, R44, 0xc040, RZ ;  /* 0x0000c0402c277810 */ /* 0x000fe40007ffe0ff */
[----:B------:R-:W-:-:S03]  /*12740*/  @P6 IADD3 R39, PT, PT, R0, -0x40, RZ ;  /* 0xffffffc000276810 */ /* 0x000fc60007ffe0ff */
[----:B------:R-:W-:Y:S01]  /*12750*/  HMMA.16816.F32 R152, R4, R14, R152 ;  /* 0x0000000e0498723c */ /* 0x000fe20000001898 */
[----:B------:R-:W-:Y:S01]  /*12760*/  IMAD.MOV.U32 R0, RZ, RZ, R20 ;  /* 0x000000ffff007224 */ /* 0x000fe200078e0014 */
[----:B------:R-:W-:Y:S04]  /*12770*/  LDSM.16.MT88.4 R24, [R39+0x2000] ;  /* 0x002000002718783b */ /* 0x000fe80000004200 */
[----:B------:R-:W3:Y:S01]  /*12780*/  LDSM.16.MT88.4 R20, [R54+0xe000] ;  /* 0x00e000003614783b */ /* 0x000ee20000004200 */
[----:B--2---:R-:W-:Y:S01]  /*12790*/  F2FP.F16.F32.PACK_AB R10, R49, R134 ;  /* 0x00000086310a723e */ /* 0x004fe200000000ff */
[-C--:B------:R-:W-:Y:S01]  /*127a0*/  FMUL.FTZ R160, R160, R45.reuse ;  /* 0x0000002da0a07220 */ /* 0x080fe20000410000 */
[----:B------:R-:W-:Y:S01]  /*127b0*/  FMUL.FTZ R161, R161, R45 ;  /* 0x0000002da1a17220 */ /* 0x000fe20000410000 */
[-C--:B------:R-:W-:Y:S01]  /*127c0*/  FMUL.FTZ R162, R162, R52.reuse ;  /* 0x00000034a2a27220 */ /* 0x080fe20000410000 */
[----:B------:R-:W-:Y:S01]  /*127d0*/  FMUL.FTZ R163, R163, R52 ;  /* 0x00000034a3a37220 */ /* 0x000fe20000410000 */
        /* <DEDUP_REMOVED lines=9> */
[----:B------:R-:W-:Y:S01]  /*12870*/  IMAD.MOV.U32 R252, RZ, RZ, R220 ;  /* 0x000000fffffc7224 */ /* 0x000fe200078e00dc */
[C---:B------:R-:W-:Y:S01]  /*12880*/  HMMA.16816.F32 R64, R8.reuse, R14, R156 ;  /* 0x0000000e0840723c */ /* 0x040fe2000000189c */
[----:B------:R-:W2:Y:S01]  /*12890*/  LDSM.16.MT88.4 R12, [R44+0xe000] ;  /* 0x00e000002c0c783b */ /* 0x000ea20000004200 */
        /* <DEDUP_REMOVED lines=8> */
[-C--:B-1----:R-:W-:Y:S01]  /*12920*/  HMMA.16816.F32 R220, R8, R16.reuse, R160 ;  /* 0x0000001008dc723c */ /* 0x082fe200000018a0 */
[----:B------:R-:W-:Y:S01]  /*12930*/  IADD3 R53, PT, PT, R2, R39, RZ ;  /* 0x0000002702357210 */ /* 0x000fe20007ffe0ff */
[----:B------:R-:W-:Y:S01]  /*12940*/  IMAD.MOV.U32 R2, RZ, RZ, R30 ;  /* 0x000000ffff027224 */ /* 0x000fe200078e001e */
[----:B------:R-:W-:Y:S01]  /*12950*/  MOV R139, R31 ;  /* 0x0000001f008b7202 */ /* 0x000fe20000000f00 */
[----:B------:R-:W1:Y:S04]  /*12960*/  LDSM.16.MT88.4 R32, [R39] ;  /* 0x000000002720783b */ /* 0x000e680000004200 */
[----:B------:R-:W-:Y:S01]  /*12970*/  HMMA.16816.F32 R164, R4, R16, R164 ;  /* 0x0000001004a4723c */ /* 0x000fe200000018a4 */
[----:B------:R-:W-:Y:S01]  /*12980*/  MOV R17, R218 ;  /* 0x000000da00117202 */ /* 0x000fe20000000f00 */
[----:B------:R-:W4:Y:S01]  /*12990*/  LDSM.16.MT88.4 R28, [R53] ;  /* 0x00000000351c783b */ /* 0x000f220000004200 */
[----:B------:R-:W-:-:S05]  /*129a0*/  MOV R16, R219 ;  /* 0x000000db00107202 */ /* 0x000fca0000000f00 */
[----:B---3--:R-:W-:Y:S01]  /*129b0*/  HMMA.16816.F32 R160, R4, R20, R88 ;  /* 0x0000001404a0723c */ /* 0x008fe20000001858 */
[----:B------:R-:W-:Y:S02]  /*129c0*/  MOV R91, R51 ;  /* 0x00000033005b7202 */ /* 0x000fe40000000f00 */
[----:B------:R-:W-:-:S05]  /*129d0*/  MOV R90, R50 ;  /* 0x00000032005a7202 */ /* 0x000fca0000000f00 */
[----:B------:R-:W-:Y:S01]  /*129e0*/  HMMA.16816.F32 R148, R4, R24, R104 ;  /* 0x000000180494723c */ /* 0x000fe20000001868 */
[----:B------:R-:W-:-:S07]  /*129f0*/  IMAD.MOV.U32 R106, RZ, RZ, R2 ;  /* 0x000000ffff6a7224 */ /* 0x000fce00078e0002 */
[----:B--2---:R-:W-:Y:S01]  /*12a00*/  HMMA.16816.F32 R216, R4, R12, R72 ;  /* 0x0000000c04d8723c */ /* 0x004fe20000001848 */
[----:B------:R-:W-:Y:S01]  /*12a10*/  MOV R75, R212 ;  /* 0x000000d4004b7202 */ /* 0x000fe20000000f00 */
[----:B------:R-:W-:-:S03]  /*12a20*/  IMAD.MOV.U32 R2, RZ, RZ, R48 ;  /* 0x000000ffff027224 */ /* 0x000fc600078e0030 */
[----:B------:R-:W-:Y:S02]  /*12a30*/  MOV R88, R75 ;  /* 0x0000004b00587202 */ /* 0x000fe40000000f00 */
[----:B------:R-:W-:Y:S02]  /*12a40*/  MOV R75, R49 ;  /* 0x00000031004b7202 */ /* 0x000fe40000000f00 */
[----:B------:R-:W2:Y:S01]  /*12a50*/  LDSM.16.MT88.4 R48, [R53+0x2000] ;  /* 0x002000003530783b */ /* 0x000ea20000004200 */
        /* <DEDUP_REMOVED lines=40> */
[----:B------:R-:W-:Y:S01]  /*12ce0*/  HMMA.16816.F32 R156, R4, R22, R92 ;  /* 0x00000016049c723c */ /* 0x000fe2000000185c */
[----:B------:R-:W-:Y:S01]  /*12cf0*/  MOV R93, R0 ;  /* 0x00000000005d7202 */ /* 0x000fe20000000f00 */
[----:B------:R-:W-:Y:S01]  /*12d00*/  IMAD.MOV.U32 R89, RZ, RZ, R41 ;  /* 0x000000ffff597224 */ /* 0x000fe200078e0029 */
[----:B------:R-:W-:Y:S01]  /*12d10*/  MOV R74, R43 ;  /* 0x0000002b004a7202 */ /* 0x000fe20000000f00 */
[----:B------:R-:W-:Y:S01]  /*12d20*/  FFMA.FTZ R0, R209, UR10, -R38 ;  /* 0x0000000ad1007c23 */ /* 0x000fe20008010826 */
[----:B------:R-:W-:-:S02]  /*12d30*/  MOV R73, R42 ;  /* 0x0000002a00497202 */ /* 0x000fc40000000f00 */
[----:B------:R-:W-:Y:S01]  /*12d40*/  MOV R107, R16 ;  /* 0x00000010006b7202 */ /* 0x000fe20000000f00 */
[C---:B------:R-:W-:Y:S01]  /*12d50*/  HMMA.16816.F32 R40, R4.reuse, R26, R108 ;  /* 0x0000001a0428723c */ /* 0x040fe2000000186c */
[----:B------:R-:W-:Y:S01]  /*12d60*/  MOV R92, R17 ;  /* 0x00000011005c7202 */ /* 0x000fe20000000f00 */
[----:B------:R-:W-:Y:S01]  /*12d70*/  IMAD.MOV.U32 R16, RZ, RZ, R136 ;  /* 0x000000ffff107224 */ /* 0x000fe200078e0088 */
[----:B------:R-:W-:Y:S02]  /*12d80*/  MOV R95, R139 ;  /* 0x0000008b005f7202 */ /* 0x000fe40000000f00 */
[----:B------:R-:W-:Y:S02]  /*12d90*/  MOV R110, R138 ;  /* 0x0000008a006e7202 */ /* 0x000fe40000000f00 */
[----:B------:R-:W-:Y:S01]  /*12da0*/  MOV R17, R137 ;  /* 0x0000008900117202 */ /* 0x000fe20000000f00 */
[C---:B------:R-:W-:Y:S08]  /*12db0*/  HMMA.16816.F32 R168, R4.reuse, R18, R168 ;  /* 0x0000001204a8723c */ /* 0x040ff000000018a8 */
[C---:B-1----:R-:W-:Y:S08]  /*12dc0*/  HMMA.16816.F32 R180, R4.reuse, R32, R180 ;  /* 0x0000002004b4723c */ /* 0x042ff000000018b4 */
[C---:B------:R-:W-:Y:S08]  /*12dd0*/  HMMA.16816.F32 R184, R4.reuse, R34, R184 ;  /* 0x0000002204b8723c */ /* 0x040ff000000018b8 */
[C---:B----4-:R-:W-:Y:S08]  /*12de0*/  HMMA.16816.F32 R196, R4.reuse, R28, R196 ;  /* 0x0000001c04c4723c */ /* 0x050ff000000018c4 */
[C---:B------:R-:W-:Y:S08]  /*12df0*/  HMMA.16816.F32 R200, R4.reuse, R30, R200 ;  /* 0x0000001e04c8723c */ /* 0x040ff000000018c8 */
[C---:B------:R-:W-:Y:S08]  /*12e00*/  HMMA.16816.F32 R212, R4.reuse, R14, R76 ;  /* 0x0000000e04d4723c */ /* 0x040ff0000000184c */
[C---:B--2---:R-:W-:Y:S08]  /*12e10*/  HMMA.16816.F32 R136, R4.reuse, R48, R120 ;  /* 0x000000300488723c */ /* 0x044ff00000001878 */
[----:B------:R-:W-:Y:S01]  /*12e20*/  HMMA.16816.F32 R124, R4, R50, R124 ;  /* 0x00000032047c723c */ /* 0x000fe2000000187c */
[----:B------:R1:W-:Y:S02]  /*12e30*/  MUFU.EX2 R6, R0 ;  /* 0x0000000000067308 */ /* 0x0003e40000000800 */
[----:B-1----:R-:W-:-:S06]  /*12e40*/  FFMA.FTZ R0, R208, UR10, -R38 ;  /* 0x0000000ad0007c23 */ /* 0x002fcc0008010826 */
[----:B------:R1:W-:Y:S01]  /*12e50*/  MUFU.EX2 R108, R0 ;  /* 0x00000000006c7308 */ /* 0x0003e20000000800 */
[----:B------:R-:W-:Y:S02]  /*12e60*/  IMAD.MOV.U32 R94, RZ, RZ, R252 ;  /* 0x000000ffff5e7224 */ /* 0x000fe400078e00fc */
[----:B-1----:R-:W-:-:S05]  /*12e70*/  FFMA.FTZ R0, R211, UR10, -R38 ;  /* 0x0000000ad3007c23 */ /* 0x002fca0008010826 */
[----:B------:R1:W2:Y:S02]  /*12e80*/  MUFU.EX2 R109, R0 ;  /* 0x00000000006d7308 */ /* 0x0002a40000000800 */
[----:B-1----:R-:W-:-:S06]  /*12e90*/  FFMA.FTZ R0, R210, UR10, -R38 ;  /* 0x0000000ad2007c23 */ /* 0x002fcc0008010826 */
[----:B------:R1:W-:Y:S01]  /*12ea0*/  MUFU.EX2 R105, R0 ;  /* 0x0000000000697308 */ /* 0x0003e20000000800 */
[-C--:B------:R-:W-:Y:S01]  /*12eb0*/  FMUL.FTZ R96, R96, R45.reuse ;  /* 0x0000002d60607220 */ /* 0x080fe20000410000 */
[----:B------:R-:W-:Y:S01]  /*12ec0*/  FMUL.FTZ R97, R97, R45 ;  /* 0x0000002d61617220 */ /* 0x000fe20000410000 */
[-C--:B------:R-:W-:Y:S01]  /*12ed0*/  FMUL.FTZ R98, R98, R52.reuse ;  /* 0x0000003462627220 */ /* 0x080fe20000410000 */
[----:B------:R-:W-:Y:S01]  /*12ee0*/  FMUL.FTZ R99, R99, R52 ;  /* 0x0000003463637220 */ /* 0x000fe20000410000 */
[----:B-1----:R-:W-:-:S04]  /*12ef0*/  FFMA.FTZ R0, R132, UR10, -R37 ;  /* 0x0000000a84007c23 */ /* 0x002fc80008010825 */
[----:B------:R1:W-:Y:S01]  /*12f00*/  MUFU.EX2 R252, R0 ;  /* 0x0000000000fc7308 */ /* 0x0003e20000000800 */
[----:B------:R-:W-:Y:S01]  /*12f10*/  MOV R123, R236 ;  /* 0x000000ec007b7202 */ /* 0x000fe20000000f00 */
[----:B------:R-:W-:Y:S01]  /*12f20*/  FMUL.FTZ R68, R68, R45 ;  /* 0x0000002d44447220 */ /* 0x000fe20000410000 */
[----:B------:R-:W-:Y:S01]  /*12f30*/  MOV R111, R73 ;  /* 0x00000049006f7202 */ /* 0x000fe20000000f00 */
[----:B-1----:R-:W-:-:S04]  /*12f40*/  FFMA.FTZ R0, R140, UR10, -R37 ;  /* 0x0000000a8c007c23 */ /* 0x002fc80008010825 */
[----:B------:R1:W3:Y:S01]  /*12f50*/  MUFU.EX2 R5, R0 ;  /* 0x0000000000057308 */ /* 0x0002e20000000800 */
[----:B------:R-:W-:Y:S01]  /*12f60*/  MOV R140, R2 ;  /* 0x00000002008c7202 */ /* 0x000fe20000000f00 */
[--C-:B------:R-:W-:Y:S01]  /*12f70*/  FFMA.FTZ R2, R142, UR10, -R37.reuse ;  /* 0x0000000a8e027c23 */ /* 0x100fe20008010825 */
[----:B------:R-:W-:Y:S01]  /*12f80*/  MOV R104, R74 ;  /* 0x0000004a00687202 */ /* 0x000fe20000000f00 */
[----:B------:R-:W-:Y:S01]  /*12f90*/  FMUL.FTZ R69, R69, R45 ;  /* 0x0000002d45457220 */ /* 0x000fe20000410000 */
[----:B------:R-:W-:Y:S01]  /*12fa0*/  MOV R142, R75 ;  /* 0x0000004b008e7202 */ /* 0x000fe20000000f00 */
[-C--:B------:R-:W-:Y:S01]  /*12fb0*/  FMUL.FTZ R70, R70, R52.reuse ;  /* 0x0000003446467220 */ /* 0x080fe20000410000 */
[----:B------:R-:W-:Y:S01]  /*12fc0*/  FMUL.FTZ R71, R71, R52 ;  /* 0x0000003447477220 */ /* 0x000fe20000410000 */
[----:B-1----:R-:W-:-:S04]  /*12fd0*/  FFMA.FTZ R0, R141, UR10, -R37 ;  /* 0x0000000a8d007c23 */ /* 0x002fc80008010825 */
[----:B------:R1:W-:Y:S01]  /*12fe0*/  MUFU.EX2 R141, R0 ;  /* 0x00000000008d7308 */ /* 0x0003e20000000800 */
[-C--:B------:R-:W-:Y:S01]  /*12ff0*/  FMUL.FTZ R80, R80, R45.reuse ;  /* 0x0000002d50507220 */ /* 0x080fe20000410000 */
[----:B------:R-:W-:Y:S01]  /*13000*/  FMUL.FTZ R81, R81, R45 ;  /* 0x0000002d51517220 */ /* 0x000fe20000410000 */
[-C--:B------:R-:W-:Y:S01]  /*13010*/  FMUL.FTZ R82, R82, R52.reuse ;  /* 0x0000003452527220 */ /* 0x080fe20000410000 */
[----:B------:R-:W-:Y:S01]  /*13020*/  FMUL.FTZ R83, R83, R52 ;  /* 0x0000003453537220 */ /* 0x000fe20000410000 */
[----:B------:R-:W-:Y:S01]  /*13030*/  HMMA.16816.F32 R72, R8, R22, R96 ;  /* 0x000000160848723c */ /* 0x000fe20000001860 */
[----:B--2---:R-:W-:Y:S02]  /*13040*/  MOV R98, R109 ;  /* 0x0000006d00627202 */ /* 0x004fe40000000f00 */
[----:B------:R2:W4:Y:S01]  /*13050*/  MUFU.EX2 R4, R2 ;  /* 0x0000000200047308 */ /* 0x0005220000000800 */
[----:B------:R-:W-:Y:S02]  /*13060*/  IMAD.MOV.U32 R109, RZ, RZ, R89 ;  /* 0x000000ffff6d7224 */ /* 0x000fe400078e0059 */
[----:B-1----:R-:W-:-:S05]  /*13070*/  FFMA.FTZ R0, R61, UR10, -R3 ;  /* 0x0000000a3d007c23 */ /* 0x002fca0008010803 */
[----:B------:R1:W-:Y:S01]  /*13080*/  MUFU.EX2 R236, R0 ;  /* 0x0000000000ec7308 */ /* 0x0003e20000000800 */
[----:B------:R-:W-:Y:S01]  /*13090*/  MOV R96, R108 ;  /* 0x0000006c00607202 */ /* 0x000fe20000000f00 */
[----:B------:R-:W-:Y:S02]  /*130a0*/  IMAD.MOV.U32 R89, RZ, RZ, R235 ;  /* 0x000000ffff597224 */ /* 0x000fe400078e00eb */
[--C-:B--2---:R-:W-:Y:S01]  /*130b0*/  FFMA.FTZ R2, R58, UR10, -R3.reuse ;  /* 0x0000000a3a027c23 */ /* 0x104fe20008010803 */
[----:B------:R-:W-:Y:S01]  /*130c0*/  MOV R108, R238 ;  /* 0x000000ee006c7202 */ /* 0x000fe20000000f00 */
[----:B------:R-:W-:Y:S02]  /*130d0*/  HMMA.16816.F32 R76, R8, R12, R68 ;  /* 0x0000000c084c723c */ /* 0x000fe40000001844 */
[----:B------:R2:W4:Y:S01]  /*130e0*/  MUFU.EX2 R238, R2 ;  /* 0x0000000200ee7308 */ /* 0x0005220000000800 */
[----:B------:R-:W-:Y:S01]  /*130f0*/  MOV R122, R110 ;  /* 0x0000006e007a7202 */ /* 0x000fe20000000f00 */
[----:B-1----:R-:W-:-:S04]  /*13100*/  FFMA.FTZ R0, R57, UR10, -R3 ;  /* 0x0000000a39007c23 */ /* 0x002fc80008010803 */
[----:B------:R-:W-:Y:S01]  /*13110*/  HMMA.16816.F32 R80, R8, R14, R80 ;  /* 0x0000000e0850723c */ /* 0x000fe20000001850 */
[----:B------:R-:W-:Y:S01]  /*13120*/  MOV R110, R111 ;  /* 0x0000006f006e7202 */ /* 0x000fe20000000f00 */
[----:B------:R-:W-:Y:S01]  /*13130*/  IMAD.MOV.U32 R7, RZ, RZ, R230 ;  /* 0x000000ffff077224 */ /* 0x000fe200078e00e6 */
[----:B------:R1:W-:Y:S01]  /*13140*/  MUFU.EX2 R235, R0 ;  /* 0x0000000000eb7308 */ /* 0x0003e20000000800 */
[----:B------:R-:W4:Y:S01]  /*13150*/  LDSM.16.MT88.4 R12, [R44+0xc800] ;  /* 0x00c800002c0c783b */ /* 0x000f220000004200 */
[----:B--2---:R-:W-:Y:S01]  /*13160*/  FFMA.FTZ R2, R56, UR10, -R3 ;  /* 0x0000000a38027c23 */ /* 0x004fe20008010803 */
[----:B------:R-:W-:-:S05]  /*13170*/  MOV R111, R237 ;  /* 0x000000ed006f7202 */ /* 0x000fca0000000f00 */
[----:B------:R2:W-:Y:S01]  /*13180*/  MUFU.EX2 R237, R2 ;  /* 0x0000000200ed7308 */ /* 0x0005e20000000800 */
[----:B-1----:R-:W-:-:S07]  /*13190*/  FFMA.FTZ R0, R62, UR10, -R36 ;  /* 0x0000000a3e007c23 */ /* 0x002fce0008010824 */
[----:B------:R1:W-:Y:S01]  /*131a0*/  MUFU.EX2 R230, R0 ;  /* 0x0000000000e67308 */ /* 0x0003e20000000800 */
[----:B--2---:R-:W-:Y:S02]  /*131b0*/  MOV R2, R122 ;  /* 0x0000007a00027202 */ /* 0x004fe40000000f00 */
[----:B------:R-:W-:Y:S02]  /*131c0*/  MOV R122, R89 ;  /* 0x00000059007a7202 */ /* 0x000fe40000000f00 */
[----:B------:R-:W-:Y:S01]  /*131d0*/  MOV R89, R231 ;  /* 0x000000e700597202 */ /* 0x000fe20000000f00 */
[----:B-1----:R-:W-:-:S04]  /*131e0*/  FFMA.FTZ R0, R63, UR10, -R36 ;  /* 0x0000000a3f007c23 */ /* 0x002fc80008010824 */
[----:B------:R1:W2:Y:S01]  /*131f0*/  MUFU.EX2 R231, R0 ;  /* 0x0000000000e77308 */ /* 0x0002a20000000800 */
[----:B------:R-:W-:Y:S02]  /*13200*/  MOV R121, R228 ;  /* 0x000000e400797202 */ /* 0x000fe40000000f00 */
[----:B------:R-:W-:Y:S01]  /*13210*/  MOV R120, R229 ;  /* 0x000000e500787202 */ /* 0x000fe20000000f00 */
[-C--:B------:R-:W-:Y:S01]  /*13220*/  FMUL.FTZ R116, R116, R45.reuse ;  /* 0x0000002d74747220 */ /* 0x080fe20000410000 */
[----:B------:R-:W-:Y:S01]  /*13230*/  FMUL.FTZ R117, R117, R45 ;  /* 0x0000002d75757220 */ /* 0x000fe20000410000 */
[----:B-1----:R-:W-:-:S04]  /*13240*/  FFMA.FTZ R0, R60, UR10, -R36 ;  /* 0x0000000a3c007c23 */ /* 0x002fc80008010824 */
[----:B------:R1:W-:Y:S01]  /*13250*/  MUFU.EX2 R228, R0 ;  /* 0x0000000000e47308 */ /* 0x0003e20000000800 */
[-C--:B------:R-:W-:Y:S01]  /*13260*/  FMUL.FTZ R118, R118, R52.reuse ;  /* 0x0000003476767220 */ /* 0x080fe20000410000 */
[-C--:B------:R-:W-:Y:S01]  /*13270*/  FMUL.FTZ R119, R119, R52.reuse ;  /* 0x0000003477777220 */ /* 0x080fe20000410000 */
[-C--:B------:R-:W-:Y:S01]  /*13280*/  FMUL.FTZ R128, R128, R45.reuse ;  /* 0x0000002d80807220 */ /* 0x080fe20000410000 */
[----:B------:R-:W-:Y:S01]  /*13290*/  FMUL.FTZ R129, R129, R45 ;  /* 0x0000002d81817220 */ /* 0x000fe20000410000 */
[-C--:B------:R-:W-:Y:S01]  /*132a0*/  FMUL.FTZ R130, R130, R52.reuse ;  /* 0x0000003482827220 */ /* 0x080fe20000410000 */
[----:B------:R-:W-:Y:S01]  /*132b0*/  FMUL.FTZ R131, R131, R52 ;  /* 0x0000003483837220 */ /* 0x000fe20000410000 */
[----:B-1----:R-:W-:-:S04]  /*132c0*/  FFMA.FTZ R0, R59, UR10, -R36 ;  /* 0x0000000a3b007c23 */ /* 0x002fc80008010824 */
[----:B------:R1:W2:Y:S01]  /*132d0*/  MUFU.EX2 R229, R0 ;  /* 0x0000000000e57308 */ /* 0x0002a20000000800 */
        /* <DEDUP_REMOVED lines=32> */
[----:B------:R-:W-:Y:S01]  /*134e0*/  HMMA.16816.F32 R116, R8, R48, R116 ;  /* 0x000000300874723c */ /* 0x000fe20000001874 */
[----:B---3--:R-:W-:Y:S01]  /*134f0*/  IMAD.MOV.U32 R97, RZ, RZ, R5 ;  /* 0x000000ffff617224 */ /* 0x008fe200078e0005 */
[----:B-1----:R-:W-:-:S06]  /*13500*/  MOV R0, R6 ;  /* 0x0000000600007202 */ /* 0x002fcc0000000f00 */
[C---:B------:R-:W-:Y:S01]  /*13510*/  HMMA.16816.F32 R48, R8.reuse, R50, R128 ;  /* 0x000000320830723c */ /* 0x040fe20000001880 */
[----:B----4-:R-:W-:Y:S01]  /*13520*/  IMAD.MOV.U32 R128, RZ, RZ, R4 ;  /* 0x000000ffff807224 */ /* 0x010fe200078e0004 */
[----:B------:R-:W-:Y:S02]  /*13530*/  F2FP.F16.F32.PACK_AB R4, R238, R236 ;  /* 0x000000ecee04723e */ /* 0x000fe400000000ff */
[----:B--2---:R-:W-:Y:S02]  /*13540*/  F2FP.F16.F32.PACK_AB R5, R231, R230 ;  /* 0x000000e6e705723e */ /* 0x004fe400000000ff */
[----:B------:R-:W-:Y:S02]  /*13550*/  F2FP.F16.F32.PACK_AB R6, R237, R235 ;  /* 0x000000ebed06723e */ /* 0x000fe400000000ff */
[----:B------:R-:W-:Y:S01]  /*13560*/  HMMA.16816.F32 R172, R8, R18, R172 ;  /* 0x0000001208ac723c */ /* 0x000fe200000018ac */
[----:B------:R-:W-:Y:S02]  /*13570*/  MOV R19, R7 ;  /* 0x0000000700137202 */ /* 0x000fe40000000f00 */
[----:B------:R-:W-:-:S05]  /*13580*/  F2FP.F16.F32.PACK_AB R7, R229, R228 ;  /* 0x000000e4e507723e */ /* 0x000fca00000000ff */
[C---:B------:R-:W-:Y:S08]  /*13590*/  HMMA.16816.F32 R176, R8.reuse, R32, R176 ;  /* 0x0000002008b0723c */ /* 0x040ff000000018b0 */
[C---:B------:R-:W-:Y:S01]  /*135a0*/  HMMA.16816.F32 R188, R8.reuse, R34, R188 ;  /* 0x0000002208bc723c */ /* 0x040fe200000018bc */
[----:B------:R-:W-:Y:S07]  /*135b0*/  LDSM.16.MT88.4 R32, [R39+0x2800] ;  /* 0x002800002720783b */ /* 0x000fee0000004200 */
[C---:B------:R-:W-:Y:S08]  /*135c0*/  HMMA.16816.F32 R192, R8.reuse, R28, R192 ;  /* 0x0000001c08c0723c */ /* 0x040ff000000018c0 */
[C---:B------:R-:W-:Y:S01]  /*135d0*/  HMMA.16816.F32 R204, R8.reuse, R30, R204 ;  /* 0x0000001e08cc723c */ /* 0x040fe200000018cc */
[----:B------:R-:W1:Y:S07]  /*135e0*/  LDSM.16.MT88.4 R28, [R54+0xc800] ;  /* 0x00c80000361c783b */ /* 0x000e6e0000004200 */
[C---:B------:R-:W-:Y:S08]  /*135f0*/  HMMA.16816.F32 R84, R8.reuse, R20, R84 ;  /* 0x000000140854723c */ /* 0x040ff00000001854 */
[C---:B------:R-:W-:Y:S08]  /*13600*/  HMMA.16816.F32 R100, R8.reuse, R24, R100 ;  /* 0x000000180864723c */ /* 0x040ff00000001864 */
[----:B------:R-:W-:Y:S01]  /*13610*/  HMMA.16816.F32 R68, R8, R26, R112 ;  /* 0x0000001a0844723c */ /* 0x000fe20000001870 */
[----:B------:R-:W-:Y:S01]  /*13620*/  F2FP.F16.F32.PACK_AB R8, R96, R0 ;  /* 0x000000006008723e */ /* 0x000fe200000000ff */
[----:B------:R-:W2:Y:S01]  /*13630*/  LDSM.16.MT88.4 R24, [R54+0xe800] ;  /* 0x00e800003618783b */ /* 0x000ea20000004200 */
[----:B------:R-:W-:-:S02]  /*13640*/  F2FP.F16.F32.PACK_AB R9, R97, R252 ;  /* 0x000000fc6109723e */ /* 0x000fc400000000ff */
[----:B------:R-:W-:Y:S01]  /*13650*/  F2FP.F16.F32.PACK_AB R10, R105, R98 ;  /* 0x00000062690a723e */ /* 0x000fe200000000ff */
[----:B------:R-:W-:Y:S01]  /*13660*/  IMAD.MOV.U32 R209, RZ, RZ, R106 ;  /* 0x000000ffffd17224 */ /* 0x000fe200078e006a */
[----:B------:R-:W-:Y:S01]  /*13670*/  F2FP.F16.F32.PACK_AB R11, R128, R141 ;  /* 0x0000008d800b723e */ /* 0x000fe200000000ff */
[-C--:B------:R-:W-:Y:S01]  /*13680*/  HMMA.16816.F32 R144, R4, R12.reuse, R144 ;  /* 0x0000000c0490723c */ /* 0x080fe20000001890 */
[----:B------:R-:W-:Y:S01]  /*13690*/  MOV R129, R107 ;  /* 0x0000006b00817202 */ /* 0x000fe20000000f00 */
[----:B------:R-:W-:Y:S01]  /*136a0*/  IMAD.MOV.U32 R99, RZ, RZ, R121 ;  /* 0x000000ffff637224 */ /* 0x000fe200078e0079 */
[----:B------:R-:W-:Y:S01]  /*136b0*/  MOV R132, R122 ;  /* 0x0000007a00847202 */ /* 0x000fe20000000f00 */
[----:B------:R-:W-:Y:S04]  /*136c0*/  LDSM.16.MT88.4 R20, [R39+0x800] ;  /* 0x000800002714783b */ /* 0x000fe80000004200 */
[----:B------:R-:W-:Y:S08]  /*136d0*/  HMMA.16816.F32 R56, R8, R12, R224 ;  /* 0x0000000c0838723c */ /* 0x000ff000000018e0 */
[-C--:B------:R-:W-:Y:S08]  /*136e0*/  HMMA.16816.F32 R152, R4, R14.reuse, R152 ;  /* 0x0000000e0498723c */ /* 0x080ff00000001898 */
[----:B------:R-:W-:Y:S01]  /*136f0*/  HMMA.16816.F32 R64, R8, R14, R64 ;  /* 0x0000000e0840723c */ /* 0x000fe20000001840 */
[----:B------:R-:W3:Y:S01]  /*13700*/  LDSM.16.MT88.4 R12, [R44+0xe800] ;  /* 0x00e800002c0c783b */ /* 0x000ee20000004200 */
[----:B------:R-:W-:Y:S01]  /*13710*/  IMAD.MOV.U32 R115, RZ, RZ, R109 ;  /* 0x000000ffff737224 */ /* 0x000fe200078e006d */
[----:B------:R-:W-:-:S02]  /*13720*/  MOV R227, R105 ;  /* 0x0000006900e37202 */ /* 0x000fc40000000f00 */
[----:B------:R-:W-:-:S03]  /*13730*/  MOV R210, R123 ;  /* 0x0000007b00d27202 */ /* 0x000fc60000000f00 */
[----:B-1----:R-:W-:Y:S01]  /*13740*/  HMMA.16816.F32 R60, R8, R28, R220 ;  /* 0x0000001c083c723c */ /* 0x002fe200000018dc */
[----:B------:R-:W-:Y:S02]  /*13750*/  MOV R222, R104 ;  /* 0x0000006800de7202 */ /* 0x000fe40000000f00 */
[----:B------:R-:W-:Y:S02]  /*13760*/  MOV R211, R108 ;  /* 0x0000006c00d37202 */ /* 0x000fe40000000f00 */
[----:B------:R-:W-:-:S03]  /*13770*/  MOV R208, R110 ;  /* 0x0000006e00d07202 */ /* 0x000fc60000000f00 */
[C---:B------:R-:W-:Y:S01]  /*13780*/  HMMA.16816.F32 R164, R4.reuse, R28, R164 ;  /* 0x0000001c04a4723c */ /* 0x040fe200000018a4 */
[----:B------:R-:W-:Y:S01]  /*13790*/  MOV R28, R120 ;  /* 0x00000078001c7202 */ /* 0x000fe20000000f00 */
[----:B------:R-:W-:Y:S01]  /*137a0*/  IMAD.MOV.U32 R120, RZ, RZ, R94 ;  /* 0x000000ffff787224 */ /* 0x000fe200078e005e */
[----:B------:R-:W-:Y:S02]  /*137b0*/  MOV R121, R95 ;  /* 0x0000005f00797202 */ /* 0x000fe40000000f00 */
[----:B------:R-:W-:Y:S02]  /*137c0*/  MOV R122, R88 ;  /* 0x00000058007a7202 */ /* 0x000fe40000000f00 */
[----:B------:R-:W-:Y:S01]  /*137d0*/  MOV R123, R89 ;  /* 0x00000059007b7202 */ /* 0x000fe20000000f00 */
[----:B--2---:R-:W-:Y:S01]  /*137e0*/  HMMA.16816.F32 R104, R4, R24, R160 ;  /* 0x000000180468723c */ /* 0x004fe200000018a0 */
[----:B------:R-:W-:Y:S01]  /*137f0*/  IMAD.MOV.U32 R160, RZ, RZ, R111 ;  /* 0x000000ffffa07224 */ /* 0x000fe200078e006f */
[----:B------:R-:W-:Y:S01]  /*13800*/  MOV R225, R91 ;  /* 0x0000005b00e17202 */ /* 0x000fe20000000f00 */
[----:B------:R-:W-:-:S05]  /*13810*/  IMAD.MOV.U32 R226, RZ, RZ, R90 ;  /* 0x000000ffffe27224 */ /* 0x000fca00078e005a */
[----:B------:R-:W-:Y:S01]  /*13820*/  HMMA.16816.F32 R108, R4, R26, R156 ;  /* 0x0000001a046c723c */ /* 0x000fe2000000189c */
[----:B------:R-:W-:-:S07]  /*13830*/  MOV R156, R115 ;  /* 0x00000073009c7202 */ /* 0x000fce0000000f00 */
[----:B------:R-:W-:Y:S01]  /*13840*/  HMMA.16816.F32 R112, R4, R32, R148 ;  /* 0x000000200470723c */ /* 0x000fe20000001894 */
[----:B------:R-:W-:Y:S01]  /*13850*/  IMAD.MOV.U32 R149, RZ, RZ, R120 ;  /* 0x000000ffff957224 */ /* 0x000fe200078e0078 */
[----:B------:R-:W-:-:S06]  /*13860*/  MOV R148, R122 ;  /* 0x0000007a00947202 */ /* 0x000fcc0000000f00 */
[----:B---3--:R-:W-:Y:S01]  /*13870*/  HMMA.16816.F32 R88, R4, R12, R216 ;  /* 0x0000000c0458723c */ /* 0x008fe200000018d8 */
[----:B------:R-:W-:Y:S02]  /*13880*/  MOV R219, R121 ;  /* 0x0000007900db7202 */ /* 0x000fe40000000f00 */
[----:B------:R-:W-:-:S05]  /*13890*/  MOV R218, R123 ;  /* 0x0000007b00da7202 */ /* 0x000fca0000000f00 */
[----:B------:R-:W-:Y:S01]  /*138a0*/  HMMA.16816.F32 R120, R4, R34, R40 ;  /* 0x000000220478723c */ /* 0x000fe20000001828 */
[----:B------:R-:W1:Y:S01]  /*138b0*/  LDSM.16.MT88.4 R40, [R53+0x2800] ;  /* 0x002800003528783b */ /* 0x000e620000004200 */
[----:B------:R-:W-:Y:S02]  /*138c0*/  MOV R130, R92 ;  /* 0x0000005c00827202 */ /* 0x000fe40000000f00 */
[----:B------:R-:W-:Y:S01]  /*138d0*/  MOV R131, R93 ;  /* 0x0000005d00837202 */ /* 0x000fe20000000f00 */
[----:B------:R-:W-:Y:S01]  /*138e0*/  IMAD.MOV.U32 R161, RZ, RZ, R0 ;  /* 0x000000ffffa17224 */ /* 0x000fe200078e0000 */
[----:B------:R-:W-:Y:S01]  /*138f0*/  MOV R223, R17 ;  /* 0x0000001100df7202 */ /* 0x000fe20000000f00 */
[----:B------:R-:W-:Y:S01]  /*13900*/  FFMA.FTZ R0, R248, UR10, -R38 ;  /* 0x0000000af8007c23 */ /* 0x000fe20008010826 */
[----:B------:R-:W-:Y:S01]  /*13910*/  MOV R157, R227 ;  /* 0x000000e3009d7202 */ /* 0x000fe20000000f00 */
[----:B------:R-:W-:Y:S01]  /*13920*/  IMAD.MOV.U32 R227, RZ, RZ, R128 ;  /* 0x000000ffffe37224 */ /* 0x000fe200078e0080 */
[----:B------:R-:W-:-:S02]  /*13930*/  MOV R159, R129 ;  /* 0x00000081009f7202 */ /* 0x000fc40000000f00 */
[----:B------:R-:W-:Y:S02]  /*13940*/  MOV R158, R130 ;  /* 0x00000082009e7202 */ /* 0x000fe40000000f00 */
[----:B------:R-:W-:Y:S02]  /*13950*/  MOV R150, R131 ;  /* 0x0000008300967202 */ /* 0x000fe40000000f00 */
[----:B------:R-:W-:Y:S02]  /*13960*/  MOV R224, R16 ;  /* 0x0000001000e07202 */ /* 0x000fe40000000f00 */
[----:B------:R-:W-:Y:S02]  /*13970*/  MOV R217, R225 ;  /* 0x000000e100d97202 */ /* 0x000fe40000000f00 */
[----:B------:R-:W-:Y:S02]  /*13980*/  MOV R29, R19 ;  /* 0x00000013001d7202 */ /* 0x000fe40000000f00 */
[----:B------:R-:W2:Y:S01]  /*13990*/  LDSM.16.MT88.4 R16, [R53+0x800] ;  /* 0x000800003510783b */ /* 0x000ea20000004200 */
[----:B-1----:R-:W-:Y:S01]  /*139a0*/  HMMA.16816.F32 R128, R4, R40, R136 ;  /* 0x000000280480723c */ /* 0x002fe20000001888 */
[----:B------:R-:W-:-:S02]  /*139b0*/  IMAD.MOV.U32 R139, RZ, RZ, R223 ;  /* 0x000000ffff8b7224 */ /* 0x000fc400078e00df */
[----:B------:R1:W-:Y:S01]  /*139c0*/  MUFU.EX2 R223, R0 ;  /* 0x0000000000df7308 */ /* 0x0003e20000000800 */
[----:B------:R-:W-:Y:S02]  /*139d0*/  MOV R138, R224 ;  /* 0x000000e0008a7202 */ /* 0x000fe40000000f00 */
[----:B------:R-:W-:Y:S01]  /*139e0*/  MOV R137, R226 ;  /* 0x000000e200897202 */ /* 0x000fe20000000f00 */
[----:B-1----:R-:W-:-:S04]  /*139f0*/  FFMA.FTZ R0, R247, UR10, -R38 ;  /* 0x0000000af7007c23 */ /* 0x002fc80008010826 */
[----:B------:R1:W-:Y:S01]  /*13a00*/  MUFU.EX2 R224, R0 ;  /* 0x0000000000e07308 */ /* 0x0003e20000000800 */
[----:B------:R-:W-:Y:S01]  /*13a10*/  HMMA.16816.F32 R92, R4, R14, R212 ;  /* 0x0000000e045c723c */ /* 0x000fe200000018d4 */
[----:B-1----:R-:W-:-:S06]  /*13a20*/  FFMA.FTZ R0, R246, UR10, -R38 ;  /* 0x0000000af6007c23 */ /* 0x002fcc0008010826 */
[----:B------:R1:W-:Y:S02]  /*13a30*/  MUFU.EX2 R225, R0 ;  /* 0x0000000000e17308 */ /* 0x0003e40000000800 */
[----:B-1----:R-:W-:-:S06]  /*13a40*/  FFMA.FTZ R0, R245, UR10, -R38 ;  /* 0x0000000af5007c23 */ /* 0x002fcc0008010826 */
[----:B------:R1:W-:Y:S02]  /*13a50*/  MUFU.EX2 R226, R0 ;  /* 0x0000000000e27308 */ /* 0x0003e40000000800 */
[----:B-1----:R-:W-:-:S06]  /*13a60*/  FFMA.FTZ R0, R244, UR10, -R37 ;  /* 0x0000000af4007c23 */ /* 0x002fcc0008010825 */
[----:B------:R1:W-:Y:S01]  /*13a70*/  MUFU.EX2 R215, R0 ;  /* 0x0000000000d77308 */ /* 0x0003e20000000800 */
[----:B------:R-:W-:Y:S01]  /*13a80*/  MOV R151, R222 ;  /* 0x000000de00977202 */ /* 0x000fe20000000f00 */
[----:B-1----:R-:W-:-:S06]  /*13a90*/  FFMA.FTZ R0, R243, UR10, -R37 ;  /* 0x0000000af3007c23 */ /* 0x002fcc0008010825 */
[----:B------:R1:W-:Y:S02]  /*13aa0*/  MUFU.EX2 R220, R0 ;  /* 0x0000000000dc7308 */ /* 0x0003e40000000800 */
[----:B-1----:R-:W-:-:S06]  /*13ab0*/  FFMA.FTZ R0, R242, UR10, -R37 ;  /* 0x0000000af2007c23 */ /* 0x002fcc0008010825 */
[----:B------:R1:W-:Y:S01]  /*13ac0*/  MUFU.EX2 R221, R0 ;  /* 0x0000000000dd7308 */ /* 0x0003e20000000800 */
[----:B------:R-:W-:Y:S02]  /*13ad0*/  IMAD.MOV.U32 R136, RZ, RZ, R99 ;  /* 0x000000ffff887224 */ /* 0x000fe400078e0063 */
[----:B-1----:R-:W-:-:S05]  /*13ae0*/  FFMA.FTZ R0, R241, UR10, -R37 ;  /* 0x0000000af1007c23 */ /* 0x002fca0008010825 */
[----:B------:R1:W-:Y:S01]  /*13af0*/  MUFU.EX2 R222, R0 ;  /* 0x0000000000de7308 */ /* 0x0003e20000000800 */
[----:B------:R-:W-:Y:S01]  /*13b00*/  HMMA.16816.F32 R168, R4, R30, R168 ;  /* 0x0000001e04a8723c */ /* 0x000fe200000018a8 */
[----:B-1----:R-:W-:-:S06]  /*13b10*/  FFMA.FTZ R0, R234, UR10, -R3 ;  /* 0x0000000aea007c23 */ /* 0x002fcc0008010803 */
[----:B------:R1:W-:Y:S01]  /*13b20*/  MUFU.EX2 R213, R0 ;  /* 0x0000000000d57308 */ /* 0x0003e20000000800 */
[----:B------:R-:W-:Y:S01]  /*13b30*/  HMMA.16816.F32 R180, R4, R20, R180 ;  /* 0x0000001404b4723c */ /* 0x000fe200000018b4 */
[----:B-1----:R-:W-:-:S06]  /*13b40*/  FFMA.FTZ R0, R233, UR10, -R3 ;  /* 0x0000000ae9007c23 */ /* 0x002fcc0008010803 */
[----:B------:R1:W3:Y:S01]  /*13b50*/  MUFU.EX2 R214, R0 ;  /* 0x0000000000d67308 */ /* 0x0002e20000000800 */
[C---:B------:R-:W-:Y:S08]  /*13b60*/  HMMA.16816.F32 R184, R4.reuse, R22, R184 ;  /* 0x0000001604b8723c */ /* 0x040ff000000018b8 */
[----:B--2---:R-:W-:Y:S01]  /*13b70*/  HMMA.16816.F32 R196, R4, R16, R196 ;  /* 0x0000001004c4723c */ /* 0x004fe200000018c4 */
[----:B-1----:R-:W-:-:S07]  /*13b80*/  FFMA.FTZ R0, R232, UR10, -R3 ;  /* 0x0000000ae8007c23 */ /* 0x002fce0008010803 */
[C---:B------:R-:W-:Y:S01]  /*13b90*/  HMMA.16816.F32 R200, R4.reuse, R18, R200 ;  /* 0x0000001204c8723c */ /* 0x040fe200000018c8 */
[----:B------:R1:W-:Y:S07]  /*13ba0*/  MUFU.EX2 R212, R0 ;  /* 0x0000000000d47308 */ /* 0x0003ee0000000800 */
[----:B------:R-:W-:Y:S01]  /*13bb0*/  HMMA.16816.F32 R124, R4, R42, R124 ;  /* 0x0000002a047c723c */ /* 0x000fe2000000187c */
[----:B------:R-:W-:Y:S02]  /*13bc0*/  MOV R4, R137 ;  /* 0x0000008900047202 */ /* 0x000fe40000000f00 */
[----:B------:R-:W-:Y:S01]  /*13bd0*/  MOV R137, R150 ;  /* 0x0000009600897202 */ /* 0x000fe20000000f00 */
[----:B------:R-:W-:Y:S01]  /*13be0*/  IMAD.MOV.U32 R150, RZ, RZ, R142 ;  /* 0x000000ffff967224 */ /* 0x000fe200078e008e */
[----:B------:R-:W-:Y:S01]  /*13bf0*/  MOV R5, R138 ;  /* 0x0000008a00057202 */ /* 0x000fe20000000f00 */
[----:B-1----:R-:W-:Y:S01]  /*13c00*/  FFMA.FTZ R0, R136, UR10, -R3 ;  /* 0x0000000a88007c23 */ /* 0x002fe20008010803 */
[----:B------:R-:W-:-:S03]  /*13c10*/  MOV R138, R151 ;  /* 0x00000097008a7202 */ /* 0x000fc60000000f00 */
[----:B------:R1:W-:Y:S01]  /*13c20*/  MUFU.EX2 R142, R0 ;  /* 0x00000000008e7308 */ /* 0x0003e20000000800 */
[----:B------:R-:W-:Y:S02]  /*13c30*/  MOV R151, R140 ;  /* 0x0000008c00977202 */ /* 0x000fe40000000f00 */
[----:B------:R-:W-:Y:S01]  /*13c40*/  MOV R136, R139 ;  /* 0x0000008b00887202 */ /* 0x000fe20000000f00 */
[----:B------:R-:W-:Y:S01]  /*13c50*/  IMAD.MOV.U32 R139, RZ, RZ, R156 ;  /* 0x000000ffff8b7224 */ /* 0x000fe200078e009c */
[----:B------:R-:W-:Y:S01]  /*13c60*/  MOV R162, R96 ;  /* 0x0000006000a27202 */ /* 0x000fe20000000f00 */
[----:B------:R-:W-:Y:S01]  /*13c70*/  HMMA.16816.F32 R80, R8, R14, R80 ;  /* 0x0000000e0850723c */ /* 0x000fe20000001850 */
[----:B------:R-:W-:Y:S01]  /*13c80*/  MOV R163, R97 ;  /* 0x0000006100a37202 */ /* 0x000fe20000000f00 */
[----:B------:R-:W-:Y:S01]  /*13c90*/  IMAD.MOV.U32 R6, RZ, RZ, R148 ;  /* 0x000000ffff067224 */ /* 0x000fe200078e0094 */
[----:B------:R-:W-:Y:S01]  /*13ca0*/  MOV R216, R98 ;  /* 0x0000006200d87202 */ /* 0x000fe20000000f00 */
[----:B-1----:R-:W-:-:S04]  /*13cb0*/  FFMA.FTZ R0, R240, UR10, -R36 ;  /* 0x0000000af0007c23 */ /* 0x002fc80008010824 */
[C---:B------:R-:W-:Y:S01]  /*13cc0*/  HMMA.16816.F32 R96, R8.reuse, R12, R76 ;  /* 0x0000000c0860723c */ /* 0x040fe2000000184c */
[----:B------:R-:W-:Y:S01]  /*13cd0*/  MOV R156, R160 ;  /* 0x000000a0009c7202 */ /* 0x000fe20000000f00 */
[----:B------:R-:W1:Y:S01]  /*13ce0*/  LDSM.16.MT88.4 R12, [R44+0xd000] ;  /* 0x00d000002c0c783b */ /* 0x000e620000004200 */
[----:B------:R2:W-:Y:S01]  /*13cf0*/  MUFU.EX2 R140, R0 ;  /* 0x00000000008c7308 */ /* 0x0005e20000000800 */
[----:B------:R-:W-:Y:S02]  /*13d00*/  MOV R160, R55 ;  /* 0x0000003700a07202 */ /* 0x000fe40000000f00 */
[----:B------:R-:W-:Y:S02]  /*13d10*/  MOV R7, R149 ;  /* 0x0000009500077202 */ /* 0x000fe40000000f00 */
[----:B------:R-:W-:Y:S01]  /*13d20*/  MOV R149, R29 ;  /* 0x0000001d00957202 */ /* 0x000fe20000000f00 */
[----:B------:R-:W-:Y:S01]  /*13d30*/  HMMA.16816.F32 R176, R8, R20, R176 ;  /* 0x0000001408b0723c */ /* 0x000fe200000018b0 */
[----:B------:R-:W-:Y:S01]  /*13d40*/  MOV R21, R5 ;  /* 0x0000000500157202 */ /* 0x000fe20000000f00 */
[----:B--2---:R-:W-:-:S04]  /*13d50*/  FFMA.FTZ R0, R239, UR10, -R36 ;  /* 0x0000000aef007c23 */ /* 0x004fc80008010824 */
[----:B------:R2:W4:Y:S01]  /*13d60*/  MUFU.EX2 R55, R0 ;  /* 0x0000000000377308 */ /* 0x0005220000000800 */
[----:B------:R-:W-:Y:S01]  /*13d70*/  MOV R247, R141 ;  /* 0x0000008d00f77202 */ /* 0x000fe20000000f00 */
[----:B--2---:R-:W-:Y:S01]  /*13d80*/  FFMA.FTZ R0, R4, UR10, -R36 ;  /* 0x0000000a04007c23 */ /* 0x004fe20008010824 */
[----:B------:R-:W-:Y:S01]  /*13d90*/  IMAD.MOV.U32 R4, RZ, RZ, R6 ;  /* 0x000000ffff047224 */ /* 0x000fe200078e0006 */
[----:B------:R-:W-:Y:S02]  /*13da0*/  MOV R6, R137 ;  /* 0x0000008900067202 */ /* 0x000fe40000000f00 */
[----:B------:R-:W-:Y:S02]  /*13db0*/  MOV R137, R139 ;  /* 0x0000008b00897202 */ /* 0x000fe40000000f00 */
[----:B------:R-:W-:Y:S02]  /*13dc0*/  MOV R139, R149 ;  /* 0x00000095008b7202 */ /* 0x000fe40000000f00 */
[----:B------:R-:W-:Y:S01]  /*13dd0*/  MOV R149, R151 ;  /* 0x0000009700957202 */ /* 0x000fe20000000f00 */
[----:B------:R-:W-:Y:S01]  /*13de0*/  IMAD.MOV.U32 R151, RZ, RZ, R161 ;  /* 0x000000ffff977224 */ /* 0x000fe200078e00a1 */
[----:B------:R-:W-:-:S02]  /*13df0*/  MOV R161, R163 ;  /* 0x000000a300a17202 */ /* 0x000fc40000000f00 */
[----:B------:R-:W-:Y:S02]  /*13e00*/  MOV R163, R132 ;  /* 0x0000008400a37202 */ /* 0x000fe40000000f00 */
[----:B------:R2:W-:Y:S01]  /*13e10*/  MUFU.EX2 R132, R0 ;  /* 0x0000000000847308 */ /* 0x0005e20000000800 */
[----:B------:R-:W-:Y:S01]  /*13e20*/  MOV R148, R28 ;  /* 0x0000001c00947202 */ /* 0x000fe20000000f00 */
[----:B--2---:R-:W-:-:S06]  /*13e30*/  FFMA.FTZ R0, R21, UR10, -R36 ;  /* 0x0000000a15007c23 */ /* 0x004fcc0008010824 */
[----:B------:R-:W2:Y:S01]  /*13e40*/  MUFU.EX2 R141, R0 ;  /* 0x00000000008d7308 */ /* 0x000ea20000000800 */
[----:B------:R-:W-:Y:S02]  /*13e50*/  MOV R5, R7 ;  /* 0x0000000700057202 */ /* 0x000fe40000000f00 */
[----:B------:R-:W-:Y:S01]  /*13e60*/  MOV R7, R138 ;  /* 0x0000008a00077202 */ /* 0x000fe20000000f00 */
[----:B------:R-:W-:Y:S01]  /*13e70*/  HMMA.16816.F32 R116, R8, R40, R116 ;  /* 0x000000280874723c */ /* 0x000fe20000001874 */
[----:B------:R-:W-:Y:S01]  /*13e80*/  IMAD.MOV.U32 R138, RZ, RZ, R148 ;  /* 0x000000ffff8a7224 */ /* 0x000fe200078e0094 */
[----:B------:R-:W-:Y:S02]  /*13e90*/  MOV R148, R150 ;  /* 0x0000009600947202 */ /* 0x000fe40000000f00 */
[----:B------:R-:W-:Y:S02]  /*13ea0*/  MOV R232, R4 ;  /* 0x0000000400e87202 */ /* 0x000fe40000000f00 */
[----:B------:R-:W-:-:S02]  /*13eb0*/  MOV R240, R5 ;  /* 0x0000000500f07202 */ /* 0x000fc40000000f00 */
[C---:B------:R-:W-:Y:S01]  /*13ec0*/  HMMA.16816.F32 R172, R8.reuse, R30, R172 ;  /* 0x0000001e08ac723c */ /* 0x040fe200000018ac */
[----:B------:R-:W-:Y:S01]  /*13ed0*/  MOV R233, R6 ;  /* 0x0000000600e97202 */ /* 0x000fe20000000f00 */
[----:B------:R-:W-:Y:S01]  /*13ee0*/  LDSM.16.MT88.4 R28, [R54+0xd000] ;  /* 0x00d00000361c783b */ /* 0x000fe20000004200 */
[----:B------:R-:W-:Y:S02]  /*13ef0*/  MOV R41, R7 ;  /* 0x0000000700297202 */ /* 0x000fe40000000f00 */
[----:B------:R-:W-:Y:S02]  /*13f00*/  MOV R150, R160 ;  /* 0x000000a000967202 */ /* 0x000fe40000000f00 */
[----:B---3--:R-:W-:Y:S01]  /*13f10*/  F2FP.F16.F32.PACK_AB R4, R214, R213 ;  /* 0x000000d5d604723e */ /* 0x008fe200000000ff */
[----:B------:R-:W-:Y:S01]  /*13f20*/  HMMA.16816.F32 R188, R8, R22, R188 ;  /* 0x0000001608bc723c */ /* 0x000fe200000018bc */
[----:B----4-:R-:W-:Y:S02]  /*13f30*/  F2FP.F16.F32.PACK_AB R5, R55, R140 ;  /* 0x0000008c3705723e */ /* 0x010fe400000000ff */
[----:B------:R-:W-:-:S02]  /*13f40*/  F2FP.F16.F32.PACK_AB R6, R142, R212 ;  /* 0x000000d48e06723e */ /* 0x000fc400000000ff */
[----:B--2---:R-:W-:-:S03]  /*13f50*/  F2FP.F16.F32.PACK_AB R7, R141, R132 ;  /* 0x000000848d07723e */ /* 0x004fc600000000ff */
[----:B------:R-:W-:Y:S01]  /*13f60*/  HMMA.16816.F32 R192, R8, R16, R192 ;  /* 0x0000001008c0723c */ /* 0x000fe200000018c0 */
[----:B------:R-:W-:-:S07]  /*13f70*/  MOV R160, R162 ;  /* 0x000000a200a07202 */ /* 0x000fce0000000f00 */
        /* <DEDUP_REMOVED lines=9> */
[----:B------:R-:W-:-:S07]  /*14010*/  IMAD.MOV.U32 R242, RZ, RZ, R150 ;  /* 0x000000fffff27224 */ /* 0x000fce00078e0096 */
[----:B------:R-:W-:Y:S01]  /*14020*/  HMMA.16816.F32 R48, R8, R42, R48 ;  /* 0x0000002a0830723c */ /* 0x000fe20000001830 */
[----:B------:R-:W-:Y:S01]  /*14030*/  F2FP.F16.F32.PACK_AB R8, R224, R223 ;  /* 0x000000dfe008723e */ /* 0x000fe200000000ff */
[----:B------:R-:W-:Y:S01]  /*14040*/  IMAD.MOV.U32 R139, RZ, RZ, R163 ;  /* 0x000000ffff8b7224 */ /* 0x000fe200078e00a3 */
[----:B------:R-:W-:Y:S01]  /*14050*/  F2FP.F16.F32.PACK_AB R9, R220, R215 ;  /* 0x000000d7dc09723e */ /* 0x000fe200000000ff */
[----:B------:R-:W-:Y:S01]  /*14060*/  LDSM.16.MT88.4 R24, [R54+0xf000] ;  /* 0x00f000003618783b */ /* 0x000fe20000004200 */
[----:B------:R-:W-:Y:S02]  /*14070*/  F2FP.F16.F32.PACK_AB R10, R226, R225 ;  /* 0x000000e1e20a723e */ /* 0x000fe400000000ff */
[----:B------:R-:W-:Y:S01]  /*14080*/  F2FP.F16.F32.PACK_AB R11, R222, R221 ;  /* 0x000000ddde0b723e */ /* 0x000fe200000000ff */
[----:B-1----:R-:W-:Y:S01]  /*14090*/  HMMA.16816.F32 R144, R4, R12, R144 ;  /* 0x0000000c0490723c */ /* 0x002fe20000001890 */
[----:B------:R-:W-:Y:S01]  /*140a0*/  MOV R243, R151 ;  /* 0x0000009700f37202 */ /* 0x000fe20000000f00 */
[----:B------:R-:W-:Y:S01]  /*140b0*/  LDSM.16.MT88.4 R32, [R39+0x3000] ;  /* 0x003000002720783b */ /* 0x000fe20000004200 */
[----:B------:R-:W-:-:S02]  /*140c0*/  MOV R244, R160 ;  /* 0x000000a000f47202 */ /* 0x000fc40000000f00 */
[----:B------:R-:W-:Y:S01]  /*140d0*/  MOV R245, R161 ;  /* 0x000000a100f57202 */ /* 0x000fe20000000f00 */
[----:B------:R-:W-:Y:S01]  /*140e0*/  IMAD.MOV.U32 R248, RZ, RZ, R137 ;  /* 0x000000fffff87224 */ /* 0x000fe200078e0089 */
[----:B------:R-:W-:Y:S01]  /*140f0*/  MOV R246, R162 ;  /* 0x000000a200f67202 */ /* 0x000fe20000000f00 */
[----:B------:R-:W-:Y:S01]  /*14100*/  HMMA.16816.F32 R148, R8, R12, R56 ;  /* 0x0000000c0894723c */ /* 0x000fe20000001838 */
[----:B------:R-:W-:Y:S01]  /*14110*/  MOV R40, R138 ;  /* 0x0000008a00287202 */ /* 0x000fe20000000f00 */
[----:B------:R-:W-:Y:S01]  /*14120*/  LDSM.16.MT88.4 R16, [R53+0x1000] ;  /* 0x001000003510783b */ /* 0x000fe20000004200 */
[----:B------:R-:W-:-:S03]  /*14130*/  MOV R0, R218 ;  /* 0x000000da00007202 */ /* 0x000fc60000000f00 */
[----:B------:R-:W-:Y:S02]  /*14140*/  LDSM.16.MT88.4 R20, [R39+0x1000] ;  /* 0x001000002714783b */ /* 0x000fe40000004200 */
[-C--:B------:R-:W-:Y:S08]  /*14150*/  HMMA.16816.F32 R152, R4, R14.reuse, R152 ;  /* 0x0000000e0498723c */ /* 0x080ff00000001898 */
[----:B------:R-:W-:Y:S01]  /*14160*/  HMMA.16816.F32 R160, R8, R14, R64 ;  /* 0x0000000e08a0723c */ /* 0x000fe20000001840 */
[----:B------:R-:W1:Y:S01]  /*14170*/  LDSM.16.MT88.4 R12, [R44+0xf000] ;  /* 0x00f000002c0c783b */ /* 0x000e620000004200 */
[----:B------:R-:W-:-:S06]  /*14180*/  IMAD.MOV.U32 R43, RZ, RZ, R219 ;  /* 0x000000ffff2b7224 */ /* 0x000fcc00078e00db */
[C---:B-1----:R-:W-:Y:S08]  /*14190*/  HMMA.16816.F32 R56, R4.reuse, R12, R88 ;  /* 0x0000000c0438723c */ /* 0x042ff00000001858 */
[C---:B------:R-:W-:Y:S08]  /*141a0*/  HMMA.16816.F32 R88, R4.reuse, R24, R104 ;  /* 0x000000180458723c */ /* 0x040ff00000001868 */
[----:B------:R-:W-:Y:S01]  /*141b0*/  HMMA.16816.F32 R104, R4, R32, R112 ;  /* 0x000000200468723c */ /* 0x000fe20000001870 */
[----:B------:R-:W-:-:S02]  /*141c0*/  MOV R114, R0 ;  /* 0x0000000000727202 */ /* 0x000fc40000000f00 */
[----:B------:R-:W-:Y:S01]  /*141d0*/  MOV R113, R239 ;  /* 0x000000ef00717202 */ /* 0x000fe20000000f00 */
[----:B------:R-:W-:Y:S01]  /*141e0*/  IMAD.MOV.U32 R239, RZ, RZ, R41 ;  /* 0x000000ffffef7224 */ /* 0x000fe200078e0029 */
[----:B------:R-:W-:Y:S02]  /*141f0*/  MOV R115, R43 ;  /* 0x0000002b00737202 */ /* 0x000fe40000000f00 */
[----:B------:R-:W-:Y:S02]  /*14200*/  MOV R0, R40 ;  /* 0x0000002800007202 */ /* 0x000fe40000000f00 */
[----:B------:R-:W1:Y:S01]  /*14210*/  LDSM.16.MT88.4 R40, [R53+0x3000] ;  /* 0x003000003528783b */ /* 0x000e620000004200 */
[----:B------:R-:W-:Y:S01]  /*14220*/  IMAD.MOV.U32 R216, RZ, RZ, R249 ;  /* 0x000000ffffd87224 */ /* 0x000fe200078e00f9 */
[----:B------:R-:W-:Y:S01]  /*14230*/  MOV R137, R217 ;  /* 0x000000d900897202 */ /* 0x000fe20000000f00 */
[----:B------:R-:W-:Y:S01]  /*14240*/  HMMA.16816.F32 R76, R4, R14, R92 ;  /* 0x0000000e044c723c */ /* 0x000fe2000000185c */
[----:B------:R-:W2:Y:S02]  /*14250*/  LDL.LU R249, [R1+0xb4] ;  /* 0x0000b40001f97983 */ /* 0x000ea40000300800 */
[----:B------:R-:W-:-:S05]  /*14260*/  MOV R138, R216 ;  /* 0x000000d8008a7202 */ /* 0x000fca0000000f00 */
[----:B------:R-:W-:Y:S01]  /*14270*/  HMMA.16816.F32 R216, R8, R28, R60 ;  /* 0x0000001c08d8723c */ /* 0x000fe2000000183c */
[----:B------:R-:W-:-:S07]  /*14280*/  MOV R112, R232 ;  /* 0x000000e800707202 */ /* 0x000fce0000000f00 */
[C---:B------:R-:W-:Y:S08]  /*14290*/  HMMA.16816.F32 R92, R4.reuse, R26, R108 ;  /* 0x0000001a045c723c */ /* 0x040ff0000000186c */
[C---:B------:R-:W-:Y:S08]  /*142a0*/  HMMA.16816.F32 R108, R4.reuse, R34, R120 ;  /* 0x00000022046c723c */ /* 0x040ff00000001878 */
[----:B-1----:R-:W-:Y:S01]  /*142b0*/  HMMA.16816.F32 R60, R4, R42, R124 ;  /* 0x0000002a043c723c */ /* 0x002fe2000000187c */
[----:B------:R-:W-:-:S02]  /*142c0*/  MOV R125, R211 ;  /* 0x000000d3007d7202 */ /* 0x000fc40000000f00 */
[----:B------:R-:W-:Y:S02]  /*142d0*/  MOV R126, R208 ;  /* 0x000000d0007e7202 */ /* 0x000fe40000000f00 */
[----:B------:R-:W-:Y:S01]  /*142e0*/  MOV R127, R209 ;  /* 0x000000d1007f7202 */ /* 0x000fe20000000f00 */
[----:B------:R-:W-:Y:S02]  /*142f0*/  IMAD.MOV.U32 R124, RZ, RZ, R125 ;  /* 0x000000ffff7c7224 */ /* 0x000fe400078e007d */
[----:B------:R-:W-:Y:S01]  /*14300*/  HMMA.16816.F32 R120, R4, R40, R128 ;  /* 0x000000280478723c */ /* 0x000fe20000001880 */
[----:B------:R-:W-:Y:S02]  /*14310*/  MOV R128, R210 ;  /* 0x000000d200807202 */ /* 0x000fe40000000f00 */
[----:B------:R-:W-:Y:S02]  /*14320*/  MOV R125, R126 ;  /* 0x0000007e007d7202 */ /* 0x000fe40000000f00 */
[----:B------:R-:W-:-:S02]  /*14330*/  MOV R126, R127 ;  /* 0x0000007f007e7202 */ /* 0x000fc40000000f00 */
[----:B------:R-:W-:Y:S02]  /*14340*/  MOV R127, R128 ;  /* 0x00000080007f7202 */ /* 0x000fe40000000f00 */
[----:B------:R-:W-:Y:S01]  /*14350*/  MOV R128, R112 ;  /* 0x0000007000807202 */ /* 0x000fe20000000f00 */
[----:B------:R-:W-:Y:S01]  /*14360*/  IMAD.MOV.U32 R112, RZ, RZ, R113 ;  /* 0x000000ffff707224 */ /* 0x000fe200078e0071 */
[----:B------:R-:W-:Y:S02]  /*14370*/  MOV R113, R114 ;  /* 0x0000007200717202 */ /* 0x000fe40000000f00 */
[----:B------:R-:W-:Y:S02]  /*14380*/  MOV R114, R115 ;  /* 0x0000007300727202 */ /* 0x000fe40000000f00 */
[----:B------:R-:W3:Y:S01]  /*14390*/  LDL.LU R115, [R1] ;  /* 0x0000000001737983 */ /* 0x000ee20000300800 */
[--C-:B------:R-:W-:Y:S01]  /*143a0*/  FFMA.FTZ R0, R0, UR10, -R3.reuse ;  /* 0x0000000a00007c23 */ /* 0x100fe20008010803 */
[-C--:B------:R-:W-:Y:S08]  /*143b0*/  HMMA.16816.F32 R196, R4, R16.reuse, R196 ;  /* 0x0000001004c4723c */ /* 0x080ff000000018c4 */
[----:B------:R-:W-:Y:S01]  /*143c0*/  HMMA.16816.F32 R192, R8, R16, R192 ;  /* 0x0000001008c0723c */ /* 0x000fe200000018c0 */
[----:B------:R2:W-:Y:S07]  /*143d0*/  MUFU.EX2 R17, R0 ;  /* 0x0000000000117308 */ /* 0x0005ee0000000800 */
[-C--:B------:R-:W-:Y:S08]  /*143e0*/  HMMA.16816.F32 R200, R4, R18.reuse, R200 ;  /* 0x0000001204c8723c */ /* 0x080ff000000018c8 */
[----:B------:R-:W-:Y:S01]  /*143f0*/  HMMA.16816.F32 R208, R8, R18, R204 ;  /* 0x0000001208d0723c */ /* 0x000fe200000018cc */
[----:B--2---:R-:W-:-:S04]  /*14400*/  FFMA.FTZ R0, R249, UR10, -R3 ;  /* 0x0000000af9007c23 */ /* 0x004fc80008010803 */
[----:B------:R1:W2:Y:S02]  /*14410*/  MUFU.EX2 R18, R0 ;  /* 0x0000000000127308 */ /* 0x0002a40000000800 */
[----:B-1----:R-:W-:Y:S01]  /*14420*/  FFMA.FTZ R0, R124, UR10, -R3 ;  /* 0x0000000a7c007c23 */ /* 0x002fe20008010803 */
[----:B------:R-:W-:Y:S02]  /*14430*/  MOV R124, R125 ;  /* 0x0000007d007c7202 */ /* 0x000fe40000000f00 */
[----:B------:R-:W-:Y:S01]  /*14440*/  MOV R125, R126 ;  /* 0x0000007e007d7202 */ /* 0x000fe20000000f00 */
[----:B------:R-:W-:Y:S01]  /*14450*/  IMAD.MOV.U32 R126, RZ, RZ, R127 ;  /* 0x000000ffff7e7224 */ /* 0x000fe200078e007f */
[----:B------:R-:W-:Y:S02]  /*14460*/  MOV R127, R128 ;  /* 0x00000080007f7202 */ /* 0x000fe40000000f00 */
[----:B------:R-:W-:Y:S02]  /*14470*/  MOV R128, R112 ;  /* 0x0000007000807202 */ /* 0x000fe40000000f00 */
[----:B------:R-:W-:-:S02]  /*14480*/  MOV R112, R113 ;  /* 0x0000007100707202 */ /* 0x000fc40000000f00 */
[----:B------:R-:W-:Y:S01]  /*14490*/  MOV R113, R114 ;  /* 0x0000007200717202 */ /* 0x000fe20000000f00 */
[----:B---3--:R-:W-:Y:S01]  /*144a0*/  IMAD.MOV.U32 R114, RZ, RZ, R115 ;  /* 0x000000ffff727224 */ /* 0x008fe200078e0073 */
[----:B------:R-:W-:Y:S02]  /*144b0*/  MOV R115, R239 ;  /* 0x000000ef00737202 */ /* 0x000fe40000000f00 */
[----:B------:R-:W-:Y:S02]  /*144c0*/  MOV R239, R248 ;  /* 0x000000f800ef7202 */ /* 0x000fe40000000f00 */
[----:B------:R-:W-:Y:S02]  /*144d0*/  MOV R248, R156 ;  /* 0x0000009c00f87202 */ /* 0x000fe40000000f00 */
[----:B------:R-:W3:Y:S01]  /*144e0*/  LDL.LU R156, [R1+0x94] ;  /* 0x00009400019c7983 */ /* 0x000ee20000300800 */
[----:B------:R1:W-:Y:S01]  /*144f0*/  MUFU.EX2 R19, R0 ;  /* 0x0000000000137308 */ /* 0x0003e20000000800 */
[----:B------:R-:W-:Y:S01]  /*14500*/  HMMA.16816.F32 R164, R4, R28, R164 ;  /* 0x0000001c04a4723c */ /* 0x000fe200000018a4 */
[----:B------:R-:W-:Y:S01]  /*14510*/  MOV R232, R136 ;  /* 0x0000008800e87202 */ /* 0x000fe20000000f00 */
[----:B------:R-:W-:Y:S01]  /*14520*/  IMAD.MOV.U32 R131, RZ, RZ, R139 ;  /* 0x000000ffff837224 */ /* 0x000fe200078e008b */
[----:B------:R-:W-:-:S02]  /*14530*/  MOV R129, R137 ;  /* 0x0000008900817202 */ /* 0x000fc40000000f00 */
[----:B------:R-:W-:-:S03]  /*14540*/  MOV R130, R138 ;  /* 0x0000008a00827202 */ /* 0x000fc60000000f00 */
[C---:B------:R-:W-:Y:S01]  /*14550*/  HMMA.16816.F32 R168, R4.reuse, R30, R168 ;  /* 0x0000001e04a8723c */ /* 0x040fe200000018a8 */
[----:B-1----:R-:W-:Y:S01]  /*14560*/  FFMA.FTZ R0, R124, UR10, -R3 ;  /* 0x0000000a7c007c23 */ /* 0x002fe20008010803 */
[----:B------:R-:W-:Y:S01]  /*14570*/  MOV R124, R125 ;  /* 0x0000007d007c7202 */ /* 0x000fe20000000f00 */
[----:B------:R-:W-:Y:S01]  /*14580*/  IMAD.MOV.U32 R125, RZ, RZ, R126 ;  /* 0x000000ffff7d7224 */ /* 0x000fe200078e007e */
[----:B------:R-:W-:Y:S02]  /*14590*/  MOV R126, R127 ;  /* 0x0000007f007e7202 */ /* 0x000fe40000000f00 */
[----:B------:R-:W-:Y:S01]  /*145a0*/  MOV R127, R128 ;  /* 0x00000080007f7202 */ /* 0x000fe20000000f00 */
[----:B------:R1:W-:Y:S01]  /*145b0*/  MUFU.EX2 R16, R0 ;  /* 0x0000000000107308 */ /* 0x0003e20000000800 */
[----:B------:R-:W-:Y:S01]  /*145c0*/  MOV R128, R112 ;  /* 0x0000007000807202 */ /* 0x000fe20000000f00 */
[----:B------:R-:W-:Y:S01]  /*145d0*/  HMMA.16816.F32 R180, R4, R20, R180 ;  /* 0x0000001404b4723c */ /* 0x000fe200000018b4 */
[----:B------:R-:W-:Y:S01]  /*145e0*/  MOV R112, R113 ;  /* 0x0000007100707202 */ /* 0x000fe20000000f00 */
[----:B------:R-:W-:Y:S01]  /*145f0*/  IMAD.MOV.U32 R113, RZ, RZ, R114 ;  /* 0x000000ffff717224 */ /* 0x000fe200078e0072 */
[----:B------:R-:W-:-:S05]  /*14600*/  MOV R114, R239 ;  /* 0x000000ef00727202 */ /* 0x000fca0000000f00 */
[----:B------:R-:W-:Y:S01]  /*14610*/  HMMA.16816.F32 R184, R4, R22, R184 ;  /* 0x0000001604b8723c */ /* 0x000fe200000018b8 */
[----:B------:R-:W-:Y:S01]  /*14620*/  IMAD.MOV.U32 R4, RZ, RZ, R125 ;  /* 0x000000ffff047224 */ /* 0x000fe200078e007d */
[----:B------:R-:W-:Y:S01]  /*14630*/  MOV R5, R126 ;  /* 0x0000007e00057202 */ /* 0x000fe20000000f00 */
[----:B------:R-:W-:Y:S01]  /*14640*/  IMAD.MOV.U32 R125, RZ, RZ, R113 ;  /* 0x000000ffff7d7224 */ /* 0x000fe200078e0071 */
[----:B------:R-:W-:Y:S01]  /*14650*/  MOV R6, R127 ;  /* 0x0000007f00067202 */ /* 0x000fe20000000f00 */
[----:B-1----:R-:W-:-:S03]  /*14660*/  FFMA.FTZ R0, R124, UR10, -R36 ;  /* 0x0000000a7c007c23 */ /* 0x002fc60008010824 */
[----:B------:R-:W-:Y:S01]  /*14670*/  HMMA.16816.F32 R176, R8, R20, R176 ;  /* 0x0000001408b0723c */ /* 0x000fe200000018b0 */
[----:B------:R-:W-:Y:S01]  /*14680*/  MOV R124, R112 ;  /* 0x00000070007c7202 */ /* 0x000fe20000000f00 */
[----:B------:R-:W-:Y:S01]  /*14690*/  IMAD.MOV.U32 R126, RZ, RZ, R158 ;  /* 0x000000ffff7e7224 */ /* 0x000fe200078e009e */
[----:B------:R-:W-:-:S05]  /*146a0*/  MOV R239, R248 ;  /* 0x000000f800ef7202 */ /* 0x000fca0000000f00 */
[C---:B------:R-:W-:Y:S01]  /*146b0*/  HMMA.16816.F32 R136, R8.reuse, R22, R188 ;  /* 0x000000160888723c */ /* 0x040fe200000018bc */
[----:B------:R-:W-:Y:S01]  /*146c0*/  MOV R127, R159 ;  /* 0x0000009f007f7202 */ /* 0x000fe20000000f00 */
[----:B------:R-:W-:Y:S06]  /*146d0*/  LDSM.16.MT88.4 R188, [R39+0x1800] ;  /* 0x0018000027bc783b */ /* 0x000fec0000004200 */
[----:B------:R-:W-:Y:S01]  /*146e0*/  HMMA.16816.F32 R20, R8, R14, R80 ;  /* 0x0000000e0814723c */ /* 0x000fe20000001850 */
[----:B------:R1:W-:Y:S01]  /*146f0*/  MUFU.EX2 R15, R0 ;  /* 0x00000000000f7308 */ /* 0x0003e20000000800 */
[----:B------:R-:W-:Y:S01]  /*14700*/  MOV R113, R239 ;  /* 0x000000ef00717202 */ /* 0x000fe20000000f00 */
[----:B------:R-:W-:Y:S01]  /*14710*/  LDSM.16.MT88.4 R80, [R44+0xf800] ;  /* 0x00f800002c50783b */ /* 0x000fe20000004200 */
[----:B------:R-:W-:Y:S01]  /*14720*/  MOV R239, R134 ;  /* 0x0000008600ef7202 */ /* 0x000fe20000000f00 */
[----:B-1----:R-:W-:Y:S01]  /*14730*/  FFMA.FTZ R0, R4, UR10, -R36 ;  /* 0x0000000a04007c23 */ /* 0x002fe20008010824 */
[----:B------:R-:W-:-:S02]  /*14740*/  MOV R4, R5 ;  /* 0x0000000500047202 */ /* 0x000fc40000000f00 */
[----:B------:R-:W-:Y:S01]  /*14750*/  MOV R5, R6 ;  /* 0x0000000600057202 */ /* 0x000fe20000000f00 */
[----:B------:R-:W-:Y:S01]  /*14760*/  IMAD.MOV.U32 R6, RZ, RZ, R124 ;  /* 0x000000ffff067224 */ /* 0x000fe200078e007c */
[----:B------:R-:W-:Y:S02]  /*14770*/  MOV R124, R125 ;  /* 0x0000007d007c7202 */ /* 0x000fe40000000f00 */
[----:B------:R-:W-:Y:S02]  /*14780*/  MOV R125, R126 ;  /* 0x0000007e007d7202 */ /* 0x000fe40000000f00 */
[----:B------:R-:W-:Y:S02]  /*14790*/  MOV R126, R127 ;  /* 0x0000007f007e7202 */ /* 0x000fe40000000f00 */
[----:B---3--:R-:W-:Y:S02]  /*147a0*/  MOV R248, R156 ;  /* 0x0000009c00f87202 */ /* 0x008fe40000000f00 */
[----:B------:R-:W-:-:S02]  /*147b0*/  MOV R156, R157 ;  /* 0x0000009d009c7202 */ /* 0x000fc40000000f00 */
[----:B------:R-:W3:Y:S04]  /*147c0*/  LDL.LU R157, [R1+0x4c] ;  /* 0x00004c00019d7983 */ /* 0x000ee80000300800 */
[----:B------:R1:W5:Y:S04]  /*147d0*/  LDL.LU R134, [R1+0xb0] ;  /* 0x0000b00001867983 */ /* 0x0003680000300800 */
[----:B------:R-:W4:Y:S01]  /*147e0*/  LDL.LU R127, [R1+0x10] ;  /* 0x00001000017f7983 */ /* 0x000f220000300800 */
[----:B------:R-:W-:Y:S01]  /*147f0*/  HMMA.16816.F32 R64, R8, R30, R172 ;  /* 0x0000001e0840723c */ /* 0x000fe200000018ac */
[----:B------:R-:W-:-:S07]  /*14800*/  MOV R7, R128 ;  /* 0x0000008000077202 */ /* 0x000fce0000000f00 */
[C---:B------:R-:W-:Y:S01]  /*14810*/  HMMA.16816.F32 R48, R8.reuse, R42, R48 ;  /* 0x0000002a0830723c */ /* 0x040fe20000001830 */
[----:B------:R-:W-:Y:S01]  /*14820*/  MOV R112, R248 ;  /* 0x000000f800707202 */ /* 0x000fe20000000f00 */
[----:B------:R-:W1:Y:S06]  /*14830*/  LDSM.16.MT88.4 R172, [R54+0xd800] ;  /* 0x00d8000036ac783b */ /* 0x000e6c0000004200 */
[----:B------:R-:W-:Y:S01]  /*14840*/  HMMA.16816.F32 R28, R8, R12, R96 ;  /* 0x0000000c081c723c */ /* 0x000fe20000001860 */
[----:B------:R2:W1:Y:S02]  /*14850*/  MUFU.EX2 R12, R0 ;  /* 0x00000000000c7308 */ /* 0x0004640000000800 */
[----:B--2---:R-:W-:Y:S01]  /*14860*/  FFMA.FTZ R0, R4, UR10, -R36 ;  /* 0x0000000a04007c23 */ /* 0x004fe20008010824 */
[----:B------:R-:W-:Y:S01]  /*14870*/  MOV R4, R5 ;  /* 0x0000000500047202 */ /* 0x000fe20000000f00 */
[----:B------:R-:W-:Y:S01]  /*14880*/  IMAD.MOV.U32 R5, RZ, RZ, R124 ;  /* 0x000000ffff057224 */ /* 0x000fe200078e007c */
[----:B------:R-:W-:-:S02]  /*14890*/  MOV R124, R125 ;  /* 0x0000007d007c7202 */ /* 0x000fc40000000f00 */
[----:B------:R-:W-:Y:S02]  /*148a0*/  MOV R125, R126 ;  /* 0x0000007e007d7202 */ /* 0x000fe40000000f00 */
[----:B----4-:R-:W-:Y:S02]  /*148b0*/  MOV R126, R127 ;  /* 0x0000007f007e7202 */ /* 0x010fe40000000f00 */
[----:B------:R-:W-:Y:S02]  /*148c0*/  MOV R127, R240 ;  /* 0x000000f0007f7202 */ /* 0x000fe40000000f00 */
[----:B------:R-:W2:Y:S01]  /*148d0*/  LDL.LU R240, [R1+0x4] ;  /* 0x0000040001f07983 */ /* 0x000ea20000300800 */
[----:B------:R4:W-:Y:S01]  /*148e0*/  MUFU.EX2 R14, R0 ;  /* 0x00000000000e7308 */ /* 0x0009e20000000800 */
[----:B------:R-:W-:Y:S01]  /*148f0*/  IMAD.MOV.U32 R204, RZ, RZ, R5 ;  /* 0x000000ffffcc7224 */ /* 0x000fe200078e0005 */
[----:B------:R-:W-:-:S04]  /*14900*/  MOV R205, R124 ;  /* 0x0000007c00cd7202 */ /* 0x000fc80000000f00 */
[----:B------:R-:W-:Y:S01]  /*14910*/  MOV R249, R205 ;  /* 0x000000cd00f97202 */ /* 0x000fe20000000f00 */
[----:B----4-:R-:W-:-:S04]  /*14920*/  FFMA.FTZ R0, R4, UR10, -R36 ;  /* 0x0000000a04007c23 */ /* 0x010fc80008010824 */
[----:B------:R4:W1:Y:S02]  /*14930*/  MUFU.EX2 R13, R0 ;  /* 0x00000000000d7308 */ /* 0x0008640000000800 */
[----:B----4-:R-:W-:-:S06]  /*14940*/  FFMA.FTZ R0, R204, UR10, -R38 ;  /* 0x0000000acc007c23 */ /* 0x010fcc0008010826 */
[----:B------:R4:W-:Y:S02]  /*14950*/  MUFU.EX2 R43, R0 ;  /* 0x00000000002b7308 */ /* 0x0009e40000000800 */
[----:B----4-:R-:W-:Y:S01]  /*14960*/  FFMA.FTZ R0, R249, UR10, -R38 ;  /* 0x0000000af9007c23 */ /* 0x010fe20008010826 */
[----:B--2---:R-:W-:Y:S01]  /*14970*/  IMAD.MOV.U32 R5, RZ, RZ, R240 ;  /* 0x000000ffff057224 */ /* 0x004fe200078e00f0 */
[----:B------:R-:W-:Y:S02]  /*14980*/  MOV R240, R251 ;  /* 0x000000fb00f07202 */ /* 0x000fe40000000f00 */
[----:B------:R-:W2:Y:S02]  /*14990*/  LDL.LU R251, [R1+0xac] ;  /* 0x0000ac0001fb7983 */ /* 0x000ea40000300800 */
[----:B------:R-:W-:Y:S02]  /*149a0*/  MOV R99, R5 ;  /* 0x0000000500637202 */ /* 0x000fe40000000f00 */
[----:B------:R-:W-:-:S02]  /*149b0*/  MOV R5, R7 ;  /* 0x0000000700057202 */ /* 0x000fc40000000f00 */
[----:B------:R-:W4:Y:S04]  /*149c0*/  LDL.LU R7, [R1+0xa0] ;  /* 0x0000a00001077983 */ /* 0x000f280000300800 */
[----:B------:R-:W4:Y:S01]  /*149d0*/  LDL.LU R249, [R1+0x14] ;  /* 0x0000140001f97983 */ /* 0x000f220000300800 */
[----:B------:R-:W-:Y:S02]  /*149e0*/  MOV R207, R126 ;  /* 0x0000007e00cf7202 */ /* 0x000fe40000000f00 */
[----:B------:R-:W-:Y:S02]  /*149f0*/  MOV R4, R127 ;  /* 0x0000007f00047202 */ /* 0x000fe40000000f00 */
[----:B------:R-:W-:Y:S01]  /*14a00*/  MOV R97, R207 ;  /* 0x000000cf00617202 */ /* 0x000fe20000000f00 */
[----:B------:R-:W-:Y:S02]  /*14a10*/  HMMA.16816.F32 R84, R8, R24, R84 ;  /* 0x000000180854723c */ /* 0x000fe40000001854 */
[----:B------:R-:W-:Y:S01]  /*14a20*/  IMAD.MOV.U32 R98, RZ, RZ, R4 ;  /* 0x000000ffff627224 */ /* 0x000fe200078e0004 */
[----:B------:R-:W-:-:S02]  /*14a30*/  MOV R4, R6 ;  /* 0x0000000600047202 */ /* 0x000fc40000000f00 */
[----:B------:R-:W-:-:S03]  /*14a40*/  MOV R6, R2 ;  /* 0x0000000200067202 */ /* 0x000fc60000000f00 */
[----:B------:R-:W-:Y:S01]  /*14a50*/  HMMA.16816.F32 R100, R8, R32, R100 ;  /* 0x000000200864723c */ /* 0x000fe20000001864 */
[----:B---3--:R-:W-:Y:S02]  /*14a60*/  MOV R128, R157 ;  /* 0x0000009d00807202 */ /* 0x008fe40000000f00 */
[----:B------:R-:W-:-:S05]  /*14a70*/  MOV R206, R125 ;  /* 0x0000007d00ce7202 */ /* 0x000fca0000000f00 */
[----:B------:R-:W-:Y:S01]  /*14a80*/  HMMA.16816.F32 R24, R8, R26, R72 ;  /* 0x0000001a0818723c */ /* 0x000fe20000001848 */
[----:B------:R-:W-:-:S07]  /*14a90*/  MOV R36, R98 ;  /* 0x0000006200247202 */ /* 0x000fce0000000f00 */
[----:B------:R-:W-:Y:S01]  /*14aa0*/  HMMA.16816.F32 R32, R8, R34, R68 ;  /* 0x000000220820723c */ /* 0x000fe20000001844 */
[----:B------:R-:W-:-:S07]  /*14ab0*/  MOV R96, R206 ;  /* 0x000000ce00607202 */ /* 0x000fce0000000f00 */
[----:B------:R-:W-:Y:S01]  /*14ac0*/  HMMA.16816.F32 R116, R8, R40, R116 ;  /* 0x000000280874723c */ /* 0x000fe20000001874 */
[----:B------:R-:W-:Y:S01]  /*14ad0*/  MOV R11, R97 ;  /* 0x00000061000b7202 */ /* 0x000fe20000000f00 */
[----:B------:R3:W-:Y:S01]  /*14ae0*/  MUFU.EX2 R41, R0 ;  /* 0x0000000000297308 */ /* 0x0007e20000000800 */
[----:B------:R-:W-:Y:S01]  /*14af0*/  MOV R72, R128 ;  /* 0x0000008000487202 */ /* 0x000fe20000000f00 */
[----:B------:R-:W-:Y:S01]  /*14b00*/  IMAD.MOV.U32 R70, RZ, RZ, R5 ;  /* 0x000000ffff467224 */ /* 0x000fe200078e0005 */
[----:B------:R-:W-:Y:S01]  /*14b10*/  MOV R69, R4 ;  /* 0x0000000400457202 */ /* 0x000fe20000000f00 */
[----:B------:R-:W-:Y:S01]  /*14b20*/  IMAD.MOV.U32 R74, RZ, RZ, R113 ;  /* 0x000000ffff4a7224 */ /* 0x000fe200078e0071 */
[----:B------:R-:W-:Y:S01]  /*14b30*/  MOV R71, R6 ;  /* 0x0000000600477202 */ /* 0x000fe20000000f00 */
[----:B------:R-:W-:Y:S01]  /*14b40*/  LDSM.16.MT88.4 R204, [R53+0x1800] ;  /* 0x0018000035cc783b */ /* 0x000fe20000004200 */
[----:B------:R-:W-:Y:S02]  /*14b50*/  MOV R73, R112 ;  /* 0x0000007000497202 */ /* 0x000fe40000000f00 */
[----:B------:R-:W-:Y:S01]  /*14b60*/  MOV R128, R115 ;  /* 0x0000007300807202 */ /* 0x000fe20000000f00 */
[----:B------:R-:W-:Y:S01]  /*14b70*/  IMAD.MOV.U32 R75, RZ, RZ, R96 ;  /* 0x000000ffff4b7224 */ /* 0x000fe200078e0060 */
[----:B------:R-:W-:Y:S01]  /*14b80*/  MOV R68, R99 ;  /* 0x0000006300447202 */ /* 0x000fe20000000f00 */
[----:B---3--:R-:W-:-:S03]  /*14b90*/  FFMA.FTZ R0, R11, UR10, -R37 ;  /* 0x0000000a0b007c23 */ /* 0x008fc60008010825 */
[----:B------:R-:W-:Y:S01]  /*14ba0*/  MOV R9, R68 ;  /* 0x0000004400097202 */ /* 0x000fe20000000f00 */
[----:B------:R-:W-:Y:S01]  /*14bb0*/  IMAD.MOV.U32 R11, RZ, RZ, R70 ;  /* 0x000000ffff0b7224 */ /* 0x000fe200078e0046 */
[----:B------:R-:W-:Y:S01]  /*14bc0*/  F2FP.F16.F32.PACK_AB R124, R18, R17 ;  /* 0x00000011127c723e */ /* 0x000fe200000000ff */
[----:B------:R-:W-:Y:S01]  /*14bd0*/  LDSM.16.MT88.4 R96, [R54+0xf800] ;  /* 0x00f800003660783b */ /* 0x000fe20000004200 */
[----:B-1----:R-:W-:Y:S02]  /*14be0*/  F2FP.F16.F32.PACK_AB R125, R12, R15 ;  /* 0x0000000f0c7d723e */ /* 0x002fe400000000ff */
[----:B------:R-:W-:Y:S02]  /*14bf0*/  F2FP.F16.F32.PACK_AB R126, R16, R19 ;  /* 0x00000013107e723e */ /* 0x000fe400000000ff */
[----:B------:R-:W-:Y:S02]  /*14c00*/  F2FP.F16.F32.PACK_AB R127, R13, R14 ;  /* 0x0000000e0d7f723e */ /* 0x000fe400000000ff */
[----:B------:R-:W-:-:S02]  /*14c10*/  MOV R10, R69 ;  /* 0x00000045000a7202 */ /* 0x000fc40000000f00 */
[----:B------:R-:W-:Y:S02]  /*14c20*/  MOV R68, R71 ;  /* 0x0000004700447202 */ /* 0x000fe40000000f00 */
[----:B------:R-:W-:Y:S02]  /*14c30*/  MOV R69, R72 ;  /* 0x0000004800457202 */ /* 0x000fe40000000f00 */
[----:B------:R-:W-:Y:S02]  /*14c40*/  MOV R70, R73 ;  /* 0x0000004900467202 */ /* 0x000fe40000000f00 */
[----:B------:R-:W-:Y:S02]  /*14c50*/  MOV R71, R74 ;  /* 0x0000004a00477202 */ /* 0x000fe40000000f00 */
[----:B------:R-:W-:Y:S02]  /*14c60*/  MOV R248, R156 ;  /* 0x0000009c00f87202 */ /* 0x000fe40000000f00 */
[----:B------:R1:W3:Y:S02]  /*14c70*/  LDSM.16.MT88.4 R156, [R44+0xd800] ;  /* 0x00d800002c9c783b */ /* 0x0002e40000004200 */
[----:B-1----:R-:W-:Y:S01]  /*14c80*/  MOV R44, R68 ;  /* 0x00000044002c7202 */ /* 0x002fe20000000f00 */
[C---:B------:R-:W-:Y:S08]  /*14c90*/  HMMA.16816.F32 R164, R124.reuse, R172, R164 ;  /* 0x000000ac7ca4723c */ /* 0x040ff000000018a4 */
[C---:B------:R-:W-:Y:S08]  /*14ca0*/  HMMA.16816.F32 R168, R124.reuse, R174, R168 ;  /* 0x000000ae7ca8723c */ /* 0x040ff000000018a8 */
[C---:B---3--:R-:W-:Y:S08]  /*14cb0*/  HMMA.16816.F32 R144, R124.reuse, R156, R144 ;  /* 0x0000009c7c90723c */ /* 0x048ff00000001890 */
        /* <DEDUP_REMOVED lines=8> */
[----:B--2---:R-:W-:-:S04]  /*14d40*/  FFMA.FTZ R2, R251, UR10, -R38 ;  /* 0x0000000afb027c23 */ /* 0x004fc80008010826 */
[----:B------:R1:W2:Y:S01]  /*14d50*/  MUFU.EX2 R42, R2 ;  /* 0x00000002002a7308 */ /* 0x0002a20000000800 */
[----:B----4-:R-:W-:Y:S02]  /*14d60*/  MOV R3, R7 ;  /* 0x0000000700037202 */ /* 0x010fe40000000f00 */
[----:B------:R-:W3:Y:S01]  /*14d70*/  LDSM.16.MT88.4 R4, [R53+0x3800] ;  /* 0x003800003504783b */ /* 0x000ee20000004200 */
[----:B-1----:R-:W-:Y:S01]  /*14d80*/  FFMA.FTZ R2, R249, UR10, -R38 ;  /* 0x0000000af9027c23 */ /* 0x002fe20008010826 */
[----:B------:R-:W-:Y:S02]  /*14d90*/  MOV R249, R114 ;  /* 0x0000007200f97202 */ /* 0x000fe40000000f00 */
[----:B------:R1:W4:Y:S01]  /*14da0*/  LDSM.16.MT88.4 R112, [R39+0x3800] ;  /* 0x003800002770783b */ /* 0x0003220000004200 */
[----:B------:R-:W-:Y:S08]  /*14db0*/  MUFU.EX2 R40, R2 ;  /* 0x0000000200287308 */ /* 0x000ff00000000800 */
[----:B-1----:R1:W-:Y:S02]  /*14dc0*/  MUFU.EX2 R39, R0 ;  /* 0x0000000000277308 */ /* 0x0023e40000000800 */
[----:B-1----:R-:W-:-:S06]  /*14dd0*/  FFMA.FTZ R0, R36, UR10, -R37 ;  /* 0x0000000a24007c23 */ /* 0x002fcc0008010825 */
[----:B------:R1:W3:Y:S02]  /*14de0*/  MUFU.EX2 R38, R0 ;  /* 0x0000000000267308 */ /* 0x0002e40000000800 */
[----:B-1----:R-:W-:-:S06]  /*14df0*/  FFMA.FTZ R0, R75, UR10, -R37 ;  /* 0x0000000a4b007c23 */ /* 0x002fcc0008010825 */
[----:B------:R1:W-:Y:S01]  /*14e00*/  MUFU.EX2 R36, R0 ;  /* 0x0000000000247308 */ /* 0x0003e20000000800 */
[----:B------:R-:W-:Y:S01]  /*14e10*/  HMMA.16816.F32 R72, R124, R80, R56 ;  /* 0x000000507c48723c */ /* 0x000fe20000001838 */
[----:B------:R-:W-:Y:S01]  /*14e20*/  MOV R59, R69 ;  /* 0x00000045003b7202 */ /* 0x000fe20000000f00 */
[----:B-1----:R-:W-:Y:S01]  /*14e30*/  FFMA.FTZ R0, R9, UR10, -R37 ;  /* 0x0000000a09007c23 */ /* 0x002fe20008010825 */
[----:B------:R-:W-:-:S04]  /*14e40*/  IMAD.MOV.U32 R9, RZ, RZ, R11 ;  /* 0x000000ffff097224 */ /* 0x000fc800078e000b */
[----:B------:R1:W4:Y:S01]  /*14e50*/  MUFU.EX2 R11, R0 ;  /* 0x00000000000b7308 */ /* 0x0003220000000800 */
[----:B------:R-:W-:Y:S02]  /*14e60*/  MOV R53, R70 ;  /* 0x0000004600357202 */ /* 0x000fe40000000f00 */
[----:B------:R-:W-:Y:S01]  /*14e70*/  MOV R2, R71 ;  /* 0x0000004700027202 */ /* 0x000fe20000000f00 */
[----:B------:R-:W-:Y:S02]  /*14e80*/  IMAD.MOV.U32 R54, RZ, RZ, R249 ;  /* 0x000000ffff367224 */ /* 0x000fe400078e00f9 */
[----:B------:R-:W-:Y:S01]  /*14e90*/  FFMA.FTZ R8, R10, R45, R9 ;  /* 0x0000002d0a087223 */ /* 0x000fe20000010009 */
[----:B------:R-:W-:Y:S01]  /*14ea0*/  MOV R251, R128 ;  /* 0x0000008000fb7202 */ /* 0x000fe20000000f00 */
[----:B------:R-:W-:Y:S01]  /*14eb0*/  FFMA.FTZ R3, R3, R52, R59 ;  /* 0x0000003403037223 */ /* 0x000fe2000001003b */
[----:B------:R-:W-:Y:S01]  /*14ec0*/  MOV R9, R129 ;  /* 0x0000008100097202 */ /* 0x000fe20000000f00 */
[----:B------:R-:W-:Y:S01]  /*14ed0*/  FFMA.FTZ R2, R53, R47, R2 ;  /* 0x0000002f35027223 */ /* 0x000fe20000010002 */
[----:B------:R-:W-:-:S02]  /*14ee0*/  MOV R10, R130 ;  /* 0x00000082000a7202 */ /* 0x000fc40000000f00 */
[----:B------:R-:W-:Y:S02]  /*14ef0*/  MOV R249, R131 ;  /* 0x0000008300f97202 */ /* 0x000fe40000000f00 */
[----:B--2---:R-:W-:Y:S02]  /*14f00*/  F2FP.F16.F32.PACK_AB R128, R42, R43 ;  /* 0x0000002b2a80723e */ /* 0x004fe400000000ff */
[----:B---3--:R-:W-:Y:S01]  /*14f10*/  F2FP.F16.F32.PACK_AB R129, R38, R39 ;  /* 0x000000272681723e */ /* 0x008fe200000000ff */
[----:B-1----:R-:W-:Y:S01]  /*14f20*/  FFMA.FTZ R0, R44, R46, R54 ;  /* 0x0000002e2c007223 */ /* 0x002fe20000010036 */
[----:B------:R-:W-:Y:S02]  /*14f30*/  F2FP.F16.F32.PACK_AB R130, R40, R41 ;  /* 0x000000292882723e */ /* 0x000fe400000000ff */
[----:B----4-:R-:W-:Y:S01]  /*14f40*/  F2FP.F16.F32.PACK_AB R131, R11, R36 ;  /* 0x000000240b83723e */ /* 0x010fe200000000ff */
[----:B------:R-:W-:Y:S01]  /*14f50*/  FADD.FTZ R8, R251, R8 ;  /* 0x00000008fb087221 */ /* 0x000fe20000010000 */
[----:B------:R-:W-:Y:S01]  /*14f60*/  FADD.FTZ R3, R9, R3 ;  /* 0x0000000309037221 */ /* 0x000fe20000010000 */
[----:B------:R-:W-:Y:S01]  /*14f70*/  FADD.FTZ R10, R10, R2 ;  /* 0x000000020a0a7221 */ /* 0x000fe20000010000 */
[----:B------:R-:W-:Y:S01]  /*14f80*/  FADD.FTZ R9, R249, R0 ;  /* 0x00000000f9097221 */ /* 0x000fe20000010000 */
[----:B------:R-:W-:Y:S01]  /*14f90*/  FADD.FTZ R2, R239, R8 ;  /* 0x00000008ef027221 */ /* 0x000fe20000010000 */
[----:B------:R-:W-:Y:S01]  /*14fa0*/  HMMA.16816.F32 R120, R124, R4, R120 ;  /* 0x000000047c78723c */ /* 0x000fe20000001878 */
[----:B------:R-:W-:Y:S01]  /*14fb0*/  FADD.FTZ R3, R240, R3 ;  /* 0x00000003f0037221 */ /* 0x000fe20000010000 */
[----:B------:R-:W-:Y:S01]  /*14fc0*/  FADD.FTZ R0, R232, R10 ;  /* 0x0000000ae8007221 */ /* 0x000fe20000010000 */
[----:B------:R-:W-:-:S05]  /*14fd0*/  FADD.FTZ R2, R234, R2 ;  /* 0x00000002ea027221 */ /* 0x000fca0000010000 */
[C---:B------:R-:W-:Y:S01]  /*14fe0*/  HMMA.16816.F32 R116, R128.reuse, R4, R116 ;  /* 0x000000048074723c */ /* 0x040fe20000001874 */
        /* <DEDUP_REMOVED lines=55> */
[----:B------:R-:W-:Y:S01]  /*15360*/  HMMA.16816.F32 R156, R128, R158, R160 ;  /* 0x0000009e809c723c */ /* 0x000fe200000018a0 */
[----:B------:R1:W-:Y:S04]  /*15370*/  STL [R1+0x9c], R0 ;  /* 0x00009c0001007387 */ /* 0x0003e80000100800 */
[----:B------:R1:W-:Y:S03]  /*15380*/  STL [R1+0x94], R2 ;  /* 0x0000940201007387 */ /* 0x0003e60000100800 */
        /* <DEDUP_REMOVED lines=16> */
[----:B-1----:R-:W-:-:S15]  /*15490*/  UIADD3 UR18, UPT, UPT, UR17, -0x4, URZ ;  /* 0xfffffffc11127890 */ /* 0x002fde000fffe0ff */
[----:B------:R-:W-:-:S04]  /*154a0*/  NOP ;  /* 0x0000000000007918 */ /* 0x000fc80000000000 */
.L_x_155:
[----:B------:R-:W-:-:S09]  /*154b0*/  UISETP.GE.AND UP0, UPT, UR18, URZ, UPT ;  /* 0x000000ff1200728c */ /* 0x000fd2000bf06270 */
[----:B------:R-:W-:Y:S05]  /*154c0*/  BRA.U !UP0, `(.L_x_158) ;  /* 0x0000004d086c7547 */ /* 0x000fea000b800000 */
[----:B------:R-:W2:Y:S04]  /*154d0*/  LDL.LU R0, [R1+0x90] ;  /* 0x0000900001007983 */ /* 0x000ea80000300800 */
[----:B------:R-:W3:Y:S04]  /*154e0*/  LDL.LU R6, [R1+0x38] ;  /* 0x0000380001067983 */ /* 0x000ee80000300800 */
[----:B------:R-:W4:Y:S04]  /*154f0*/  LDL.LU R4, [R1+0xa4] ;  /* 0x0000a40001047983 */ /* 0x000f280000300800 */
[----:B------:R-:W4:Y:S01]  /*15500*/  LDL.LU R5, [R1+0x88] ;  /* 0x0000880001057983 */ /* 0x000f220000300800 */
[----:B-----5:R-:W-:Y:S01]  /*15510*/  IMAD.U32 R2, RZ, RZ, UR20 ;  /* 0x00000014ff027e24 */ /* 0x020fe2000f8e00ff */
[----:B------:R-:W-:Y:S01]  /*15520*/  USHF.L.U64.HI UR10, UR6, 0x5, UR7 ;  /* 0x00000005060a7899 */ /* 0x000fe20008010207 */
[----:B------:R-:W-:Y:S01]  /*15530*/  IMAD.U32 R3, RZ, RZ, UR19 ;  /* 0x00000013ff037e24 */ /* 0x000fe2000f8e00ff */
[----:B------:R-:W1:Y:S01]  /*15540*/  S2R R7, SR_TID.X ;  /* 0x0000000000077919 */ /* 0x000e620000002100 */
[----:B------:R-:W-:Y:S01]  /*15550*/  USHF.L.U32 UR11, UR6, 0x5, URZ ;  /* 0x00000005060b7899 */ /* 0x000fe200080006ff */
[----:B------:R-:W-:Y:S01]  /*15560*/  MOV R238, 0x40 ;  /* 0x0000004000ee7802 */ /* 0x000fe20000000f00 */
[----:B------:R-:W-:Y:S01]  /*15570*/  IMAD.MOV.U32 R246, RZ, RZ, 0x20 ;  /* 0x00000020fff67424 */ /* 0x000fe200078e00ff */
[----:B------:R-:W-:Y:S01]  /*15580*/  UIADD3 UR38, UP0, UPT, UR38, -0x80, URZ ;  /* 0xffffff8026267890 */ /* 0x000fe2000ff1e0ff */
[----:B------:R-:W-:-:S02]  /*15590*/  IMAD.MOV.U32 R136, RZ, RZ, R143 ;  /* 0x000000ffff887224 */ /* 0x000fc400078e008f */
[----:B------:R-:W-:Y:S01]  /*155a0*/  IMAD.MOV.U32 R132, RZ, RZ, R135 ;  /* 0x000000ffff847224 */ /* 0x000fe200078e0087 */
[----:B------:R-:W-:Y:S01]  /*155b0*/  SEL R246, R246, 0xffffffe0, !P0 ;  /* 0xffffffe0f6f67807 */ /* 0x000fe20004000000 */
[----:B------:R-:W-:Y:S01]  /*155c0*/  IMAD.MOV.U32 R138, RZ, RZ, R133 ;  /* 0x000000ffff8a7224 */ /* 0x000fe200078e0085 */
[----:B------:R-:W-:Y:S01]  /*155d0*/  UIADD3.X UR24, UPT, UPT, UR24, -0x1, URZ, UP0, !UPT ;  /* 0xffffffff18187890 */ /* 0x000fe200087fe4ff */
[----:B------:R-:W-:Y:S02]  /*155e0*/  IMAD.MOV.U32 R137, RZ, RZ, R134 ;  /* 0x000000ffff897224 */ /* 0x000fe400078e0086 */
[C---:B-1----:R-:W-:Y:S01]  /*155f0*/  IMAD.SHL.U32 R247, R7.reuse, 0x8, RZ ;  /* 0x0000000807f77824 */ /* 0x042fe200078e00ff */
[----:B------:R-:W-:Y:S02]  /*15600*/  SHF.R.U32.HI R236, RZ, 0x1, R7 ;  /* 0x00000001ffec7819 */ /* 0x000fe40000011607 */
[----:B------:R-:W-:-:S04]  /*15610*/  LOP3.LUT P2, RZ, R7, 0x4, RZ, 0xc0, !PT ;  /* 0x0000000407ff7812 */ /* 0x000fc8000784c0ff */
[----:B------:R-:W-:Y:S01]  /*15620*/  SEL R238, R238, 0xffffffc0, !P2 ;  /* 0xffffffc0eeee7807 */ /* 0x000fe20005000000 */
[----:B---3--:R-:W-:-:S04]  /*15630*/  IMAD.WIDE.U32 R2, R6, UR6, R2 ;  /* 0x0000000606027c25 */ /* 0x008fc8000f8e0002 */
[----:B--2---:R-:W-:Y:S01]  /*15640*/  IMAD.IADD R3, R0, 0x1, R3 ;  /* 0x0000000100037824 */ /* 0x004fe200078e0203 */
[----:B------:R-:W-:Y:S01]  /*15650*/  MOV R0, UR4 ;  /* 0x0000000400007c02 */ /* 0x000fe20008000f00 */
[C---:B------:R-:W-:Y:S01]  /*15660*/  IMAD.SHL.U32 R6, R7.reuse, 0x40, RZ ;  /* 0x0000004007067824 */ /* 0x040fe200078e00ff */
[----:B------:R-:W-:Y:S01]  /*15670*/  UIMAD UR4, UR27, UR4, URZ ;  /* 0x000000041b0472a4 */ /* 0x000fe2000f8e02ff */
[----:B----4-:R-:W-:Y:S01]  /*15680*/  LOP3.LUT R247, R4, 0x1e00, R247, 0xf8, !PT ;  /* 0x00001e0004f77812 */ /* 0x010fe200078ef8f7 */
[----:B------:R-:W-:Y:S02]  /*15690*/  IMAD.SHL.U32 R4, R7, 0x20, RZ ;  /* 0x0000002007047824 */ /* 0x000fe400078e00ff */
[----:B------:R-:W-:Y:S01]  /*156a0*/  UIMAD UR4, UR16, UR5, UR4 ;  /* 0x00000005100472a4 */ /* 0x000fe2000f8e0204 */
[----:B------:R-:W-:Y:S01]  /*156b0*/  LOP3.LUT R242, R6, 0x200, RZ, 0xc0, !PT ;  /* 0x0000020006f27812 */ /* 0x000fe200078ec0ff */
[----:B------:R-:W-:Y:S01]  /*156c0*/  IMAD.WIDE.U32 R2, R0, UR16, R2 ;  /* 0x0000001000027c25 */ /* 0x000fe2000f8e0002 */
[----:B------:R-:W1:Y:S01]  /*156d0*/  S2UR UR5, SR_CgaCtaId ;  /* 0x00000000000579c3 */ /* 0x000e620000008800 */
[----:B------:R-:W-:Y:S01]  /*156e0*/  LOP3.LUT R0, R5, 0x1c0, R6, 0xf8, !PT ;  /* 0x000001c005007812 */ /* 0x000fe200078ef806 */
[----:B------:R-:W-:Y:S01]  /*156f0*/  UIMAD.WIDE.U32 UR16, UR18, UR6, URZ ;  /* 0x00000006121072a5 */ /* 0x000fe2000f8e00ff */
[----:B------:R-:W-:-:S02]  /*15700*/  LOP3.LUT R242, R242, 0x7c00, R4, 0xf8, !PT ;  /* 0x00007c00f2f27812 */ /* 0x000fc400078ef804 */
[----:B------:R-:W-:Y:S02]  /*15710*/  IADD3 R4, P1, PT, R5, R2, RZ ;  /* 0x0000000205047210 */ /* 0x000fe40007f3e0ff */
[C---:B------:R-:W-:Y:S01]  /*15720*/  LOP3.LUT R237, R0.reuse, 0x8, R7, 0x78, !PT ;  /* 0x0000000800ed7812 */ /* 0x040fe200078e7807 */
[----:B------:R-:W-:Y:S01]  /*15730*/  IMAD.U32 R2, RZ, RZ, UR16 ;  /* 0x00000010ff027e24 */ /* 0x000fe2000f8e00ff */
[----:B------:R-:W-:Y:S01]  /*15740*/  LOP3.LUT R236, R0, 0x8, R236, 0x78, !PT ;  /* 0x0000000800ec7812 */ /* 0x000fe200078e78ec */
[----:B------:R-:W-:Y:S01]  /*15750*/  USHF.L.U32 UR16, UR6, 0x7, URZ ;  /* 0x0000000706107899 */ /* 0x000fe200080006ff */
[----:B------:R-:W-:Y:S01]  /*15760*/  IADD3.X R0, PT, PT, R3, UR4, RZ, P1, !PT ;  /* 0x0000000403007c10 */ /* 0x000fe20008ffe4ff */
[----:B------:R-:W-:Y:S01]  /*15770*/  IMAD.U32 R3, RZ, RZ, UR17 ;  /* 0x00000011ff037e24 */ /* 0x000fe2000f8e00ff */
[----:B------:R-:W-:Y:S01]  /*15780*/  UIMAD UR4, UR18, UR7, UR17 ;  /* 0x00000007120472a4 */ /* 0x000fe2000f8e0211 */
[----:B------:R-:W-:Y:S01]  /*15790*/  LOP3.LUT R242, R242, R236, RZ, 0xfc, !PT ;  /* 0x000000ecf2f27212 */ /* 0x000fe200078efcff */
[----:B------:R-:W-:Y:S01]  /*157a0*/  USHF.L.U64.HI UR7, UR6, 0x7, UR7 ;  /* 0x0000000706077899 */ /* 0x000fe20008010207 */
[C---:B------:R-:W-:Y:S01]  /*157b0*/  SHF.L.U64.HI R3, R4.reuse, 0x1, R0 ;  /* 0x0000000104037819 */ /* 0x040fe20000010200 */
[----:B------:R-:W-:Y:S01]  /*157c0*/  IMAD.SHL.U32 R4, R4, 0x2, RZ ;  /* 0x0000000204047824 */ /* 0x000fe200078e00ff */
[----:B------:R-:W-:Y:S01]  /*157d0*/  LOP3.LUT R0, R6, 0x400, RZ, 0xc0, !PT ;  /* 0x0000040006007812 */ /* 0x000fe200078ec0ff */
[----:B------:R-:W-:Y:S01]  /*157e0*/  UMOV UR6, 0x400 ;  /* 0x0000040000067882 */ /* 0x000fe20000000000 */
[----:B------:R-:W-:Y:S01]  /*157f0*/  MOV R5, UR4 ;  /* 0x0000000400057c02 */ /* 0x000fe20008000f00 */
[----:B------:R-:W-:Y:S01]  /*15800*/  UIADD3 UR18, UPT, UPT, UR18, 0x1, URZ ;  /* 0x0000000112127890 */ /* 0x000fe2000fffe0ff */
[----:B------:R-:W-:Y:S01]  /*15810*/  LEA R4, P1, R2, R4, 0x7 ;  /* 0x0000000402047211 */ /* 0x000fe200078238ff */
[----:B------:R-:W-:Y:S01]  /*15820*/  IMAD R237, R237, 0x2, R0 ;  /* 0x00000002eded7824 */ /* 0x000fe200078e0200 */
[----:B-1----:R-:W-:Y:S01]  /*15830*/  ULEA UR5, UR5, UR6, 0x18 ;  /* 0x0000000605057291 */ /* 0x002fe2000f8ec0ff */
[----:B------:R-:W-:Y:S01]  /*15840*/  LOP3.LUT R236, R236, 0x200, R6, 0xf8, !PT ;  /* 0x00000200ecec7812 */ /* 0x000fe200078ef806 */
[----:B------:R-:W1:Y:S01]  /*15850*/  LDCU UR4, c[0x0][0x45c] ;  /* 0x00008b80ff0477ac */ /* 0x000e620008000800 */
[----:B------:R-:W-:-:S02]  /*15860*/  LEA.HI.X R2, R2, R3, R5, 0x7, P1 ;  /* 0x0000000302027211 */ /* 0x000fc400008f3c05 */
[----:B------:R-:W-:Y:S01]  /*15870*/  IADD3 R0, P1, PT, R4, UR8, RZ ;  /* 0x0000000804007c10 */ /* 0x000fe2000ff3e0ff */
[----:B------:R-:W-:Y:S01]  /*15880*/  VIADD R240, R237, UR5 ;  /* 0x00000005edf07c36 */ /* 0x000fe20008000000 */
[----:B------:R-:W-:Y:S01]  /*15890*/  LEA R236, R236, UR5, 0x1 ;  /* 0x00000005ecec7c11 */ /* 0x000fe2000f8e08ff */
[----:B------:R-:W2:Y:S01]  /*158a0*/  LDCU UR8, c[0x0][0x50c] ;  /* 0x0000a180ff0877ac */ /* 0x000ea20008000800 */
[----:B------:R-:W-:Y:S01]  /*158b0*/  LEA R242, R242, UR5, 0x1 ;  /* 0x00000005f2f27c11 */ /* 0x000fe2000f8e08ff */
[----:B------:R3:W-:Y:S01]  /*158c0*/  STL [R1+0x48], R0 ;  /* 0x0000480001007387 */ /* 0x0007e20000100800 */
[----:B------:R-:W-:Y:S01]  /*158d0*/  LEA R247, R247, UR5, 0x1 ;  /* 0x00000005f7f77c11 */ /* 0x000fe2000f8e08ff */
[----:B------:R-:W-:Y:S02]  /*158e0*/  IMAD.IADD R239, R246, 0x1, R236 ;  /* 0x00000001f6ef7824 */ /* 0x000fe400078e02ec */
[----:B------:R-:W-:Y:S01]  /*158f0*/  IMAD.IADD R243, R238, 0x1, R242 ;  /* 0x00000001eef37824 */ /* 0x000fe200078e02f2 */
[C---:B------:R-:W-:Y:S01]  /*15900*/  IADD3 R238, PT, PT, R240.reuse, R238, RZ ;  /* 0x000000eef0ee7210 */ /* 0x040fe20007ffe0ff */
[----:B------:R-:W-:-:S02]  /*15910*/  IMAD.IADD R240, R240, 0x1, R246 ;  /* 0x00000001f0f07824 */ /* 0x000fc400078e02f6 */
[C---:B------:R-:W-:Y:S02]  /*15920*/  IMAD.IADD R244, R246.reuse, 0x1, R242 ;  /* 0x00000001f6f47824 */ /* 0x040fe400078e02f2 */
[C---:B------:R-:W-:Y:S02]  /*15930*/  IMAD.IADD R241, R246.reuse, 0x1, R238 ;  /* 0x00000001f6f17824 */ /* 0x040fe400078e02ee */
[----:B------:R-:W-:Y:S01]  /*15940*/  IMAD.IADD R245, R246, 0x1, R243 ;  /* 0x00000001f6f57824 */ /* 0x000fe200078e02f3 */
[----:B---3--:R-:W-:Y:S01]  /*15950*/  IADD3.X R0, PT, PT, R2, UR9, RZ, P1, !PT ;  /* 0x0000000902007c10 */ /* 0x008fe20008ffe4ff */
[----:B------:R-:W-:-:S04]  /*15960*/  VIADD R2, R236, 0xc000 ;  /* 0x0000c000ec027836 */ /* 0x000fc80000000000 */
[----:B------:R3:W-:Y:S04]  /*15970*/  STL [R1+0x44], R0 ;  /* 0x0000440001007387 */ /* 0x0007e80000100800 */
[----:B------:R4:W-:Y:S01]  /*15980*/  STL [R1+0xa8], R2 ;  /* 0x0000a80201007387 */ /* 0x0009e20000100800 */
[----:B---3--:R-:W-:-:S05]  /*15990*/  IADD3 R0, PT, PT, R236, 0xc040, RZ ;  /* 0x0000c040ec007810 */ /* 0x008fca0007ffe0ff */
[----:B------:R4:W-:Y:S01]  /*159a0*/  STL [R1+0xa4], R0 ;  /* 0x0000a40001007387 */ /* 0x0009e20000100800 */
[----:B-12---:R-:W-:Y:S05]  /*159b0*/  BRA `(.L_x_159) ;  /* 0x00000000008c7947 */ /* 0x006fea0003800000 */
.L_x_161:
[----:B------:R-:W3:Y:S01]  /*159c0*/  LDL R37, [R1+0x64] ;  /* 0x0000640001257983 */ /* 0x000ee20000100800 */
[----:B------:R-:W5:Y:S01]  /*159d0*/  LDC.64 R4, c[0x0][0x3b8] ;  /* 0x0000ee00ff047b82 */ /* 0x000f620000000a00 */
[----:B------:R-:W-:Y:S02]  /*159e0*/  UIADD3 UR6, UPT, UPT, UR18, -0x2, URZ ;  /* 0xfffffffe12067890 */ /* 0x000fe4000fffe0ff */
[----:B------:R-:W4:Y:S04]  /*159f0*/  LDL R36, [R1+0x60] ;  /* 0x0000600001247983 */ /* 0x000f280000100800 */
[C---:B-----5:R-:W-:Y:S01]  /*15a00*/  IMAD.WIDE.U32 R2, R4.reuse, UR6, RZ ;  /* 0x0000000604027c25 */ /* 0x060fe2000f8e00ff */
[C---:B------:R-:W-:Y:S03]  /*15a10*/  SHF.L.U64.HI R9, R4.reuse, 0x4, R5 ;  /* 0x0000000404097819 */ /* 0x040fe60000010205 */
[----:B------:R-:W-:Y:S02]  /*15a20*/  IMAD.SHL.U32 R12, R4, 0x10, RZ ;  /* 0x00000010040c7824 */ /* 0x000fe400078e00ff */
[----:B------:R-:W-:Y:S03]  /*15a30*/  IMAD R3, R5, UR6, R3 ;  /* 0x0000000605037c24 */ /* 0x000fe6000f8e0203 */
[C---:B------:R-:W-:Y:S04]  /*15a40*/  LEA R6, P0, R2.reuse, R12, 0x6 ;  /* 0x0000000c02067211 */ /* 0x040fe800078030ff */
[----:B------:R-:W-:Y:S02]  /*15a50*/  LEA.HI.X R7, R2, R9, R3, 0x6, P0 ;  /* 0x0000000902077211 */ /* 0x000fe400000f3403 */
[-C--:B------:R-:W-:Y:S02]  /*15a60*/  IADD3 R12, P0, PT, R12, R6.reuse, RZ ;  /* 0x000000060c0c7210 */ /* 0x080fe40007f1e0ff */
[C---:B------:R-:W-:Y:S04]  /*15a70*/  LEA R13, P1, R4.reuse, R6, 0x5 ;  /* 0x00000006040d7211 */ /* 0x040fe800078228ff */
[----:B------:R-:W-:Y:S02]  /*15a80*/  LEA.HI.X R14, R4, R7, R5, 0x5, P1 ;  /* 0x00000007040e7211 */ /* 0x000fe400008f2c05 */
[-C--:B---3--:R-:W-:Y:S02]  /*15a90*/  LEA R10, P2, R2, R37.reuse, 0x7 ;  /* 0x00000025020a7211 */ /* 0x088fe400078438ff */
[-C--:B------:R-:W-:Y:S02]  /*15aa0*/  LEA R4, P1, R12, R37.reuse, 0x1 ;  /* 0x000000250c047211 */ /* 0x080fe400078208ff */
[-C--:B----4-:R-:W-:Y:S01]  /*15ab0*/  LEA.HI.X R11, R2, R36.reuse, R3, 0x7, P2 ;  /* 0x00000024020b7211 */ /* 0x090fe200010f3c03 */
[--C-:B------:R-:W-:Y:S01]  /*15ac0*/  IMAD.X R3, R9, 0x1, R7.reuse, P0 ;  /* 0x0000000109037824 */ /* 0x100fe200000e0607 */
        /* <DEDUP_REMOVED lines=18> */
.L_x_159:
        /* <DEDUP_REMOVED lines=13> */
[----:B----4-:R-:W-:Y:S04]  /*15cc0*/  IADD3 R2, P0, PT, R4, UR38, RZ ;  /* 0x0000002604027c10 */ /* 0x010fe8000ff1e0ff */
        /* <DEDUP_REMOVED lines=252> */
[----:B------:R-:W1:Y:S01]  /*16c90*/  MUFU.TANH R8, R49 ;  /* 0x0000003100087308 */ /* 0x000e620000002400 */
[----:B------:R-:W-:Y:S01]  /*16ca0*/  FMUL.FTZ R55, R55, UR8 ;  /* 0x0000000837377c20 */ /* 0x000fe20008410000 */
[----:B------:R-:W-:Y:S04]  /*16cb0*/  HMMA.16816.F32 R64, R224, R6, R64 ;  /* 0x00000006e040723c */ /* 0x000fe80000001840 */
[----:B------:R-:W-:Y:S01]  /*16cc0*/  FMUL.FTZ R57, R57, UR8 ;  /* 0x0000000839397c20 */ /* 0x000fe20008410000 */
[----:B------:R-:W-:Y:S03]  /*16cd0*/  FMUL.FTZ R32, R32, UR8 ;  /* 0x0000000820207c20 */ /* 0x000fe60008410000 */
[----:B------:R2:W-:Y:S01]  /*16ce0*/  MUFU.TANH R34, R47 ;  /* 0x0000002f00227308 */ /* 0x0005e20000002400 */
[----:B------:R-:W-:Y:S01]  /*16cf0*/  FMUL.FTZ R33, R33, UR8 ;  /* 0x0000000821217c20 */ /* 0x000fe20008410000 */
[----:B------:R-:W-:Y:S01]  /*16d00*/  FMUL.FTZ R56, R56, UR8 ;  /* 0x0000000838387c20 */ /* 0x000fe20008410000 */
[----:B------:R-:W-:Y:S01]  /*16d10*/  FMUL.FTZ R37, R37, UR8 ;  /* 0x0000000825257c20 */ /* 0x000fe20008410000 */
[----:B------:R-:W-:Y:S01]  /*16d20*/  FMUL.FTZ R38, R38, UR8 ;  /* 0x0000000826267c20 */ /* 0x000fe20008410000 */
[----:B------:R-:W-:Y:S01]  /*16d30*/  FMUL.FTZ R60, R60, UR8 ;  /* 0x000000083c3c7c20 */ /* 0x000fe20008410000 */
[----:B------:R-:W-:Y:S01]  /*16d40*/  FMUL.FTZ R39, R39, UR8 ;  /* 0x0000000827277c20 */ /* 0x000fe20008410000 */
[----:B------:R-:W-:Y:S03]  /*16d50*/  FMUL.FTZ R48, R48, UR8 ;  /* 0x0000000830307c20 */ /* 0x000fe60008410000 */
[----:B------:R-:W3:Y:S01]  /*16d60*/  MUFU.TANH R22, R52 ;  /* 0x0000003400167308 */ /* 0x000ee20000002400 */
[----:B-1----:R1:W-:Y:S01]  /*16d70*/  STL [R1+0x8], R8 ;  /* 0x0000080801007387 */ /* 0x0023e20000100800 */
[----:B------:R-:W-:Y:S01]  /*16d80*/  FMUL.FTZ R50, R50, UR8 ;  /* 0x0000000832327c20 */ /* 0x000fe20008410000 */
[----:B------:R-:W-:Y:S01]  /*16d90*/  FMUL.FTZ R51, R51, UR8 ;  /* 0x0000000833337c20 */ /* 0x000fe20008410000 */
[----:B------:R-:W-:Y:S01]  /*16da0*/  FMUL.FTZ R58, R58, UR8 ;  /* 0x000000083a3a7c20 */ /* 0x000fe20008410000 */
[----:B------:R-:W-:Y:S01]  /*16db0*/  FMUL.FTZ R66, R66, UR8 ;  /* 0x0000000842427c20 */ /* 0x000fe20008410000 */
[----:B------:R-:W-:Y:S01]  /*16dc0*/  FMUL.FTZ R67, R67, UR8 ;  /* 0x0000000843437c20 */ /* 0x000fe20008410000 */
[----:B------:R-:W-:Y:S03]  /*16dd0*/  FMUL.FTZ R59, R59, UR8 ;  /* 0x000000083b3b7c20 */ /* 0x000fe60008410000 */
[----:B------:R-:W4:Y:S01]  /*16de0*/  MUFU.TANH R23, R53 ;  /* 0x0000003500177308 */ /* 0x000f220000002400 */
[----:B--2---:R-:W-:Y:S01]  /*16df0*/  MOV R47, R0 ;  /* 0x00000000002f7202 */ /* 0x004fe20000000f00 */
[----:B------:R-:W-:Y:S01]  /*16e00*/  FMUL.FTZ R0, R62, UR8 ;  /* 0x000000083e007c20 */ /* 0x000fe20008410000 */
[----:B------:R-:W-:Y:S01]  /*16e10*/  FMUL.FTZ R61, R61, UR8 ;  /* 0x000000083d3d7c20 */ /* 0x000fe20008410000 */
[----:B------:R-:W-:Y:S01]  /*16e20*/  FMUL.FTZ R64, R64, UR8 ;  /* 0x0000000840407c20 */ /* 0x000fe20008410000 */
[----:B------:R-:W-:Y:S05]  /*16e30*/  FMUL.FTZ R65, R65, UR8 ;  /* 0x0000000841417c20 */ /* 0x000fea0008410000 */
[----:B------:R-:W2:Y:S01]  /*16e40*/  MUFU.TANH R20, R54 ;  /* 0x0000003600147308 */ /* 0x000ea20000002400 */
[----:B---3--:R-:W-:Y:S09]  /*16e50*/  STL [R1+0x34], R22 ;  /* 0x0000341601007387 */ /* 0x008ff20000100800 */
[----:B------:R-:W3:Y:S01]  /*16e60*/  MUFU.TANH R21, R55 ;  /* 0x0000003700157308 */ /* 0x000ee20000002400 */
[----:B----4-:R-:W-:Y:S09]  /*16e70*/  STL [R1+0x38], R23 ;  /* 0x0000381701007387 */ /* 0x010ff20000100800 */
[----:B------:R4:W-:Y:S01]  /*16e80*/  MUFU.TANH R141, R0 ;  /* 0x00000000008d7308 */ /* 0x0009e20000002400 */
[----:B--2---:R-:W-:Y:S09]  /*16e90*/  STL [R1+0x3c], R20 ;  /* 0x00003c1401007387 */ /* 0x004ff20000100800 */
[----:B------:R-:W2:Y:S01]  /*16ea0*/  MUFU.TANH R9, R57 ;  /* 0x0000003900097308 */ /* 0x000ea20000002400 */
[----:B---3--:R-:W-:Y:S09]  /*16eb0*/  STL [R1+0x40], R21 ;  /* 0x0000401501007387 */ /* 0x008ff20000100800 */
[----:B-1----:R-:W1:Y:S01]  /*16ec0*/  MUFU.TANH R8, R60 ;  /* 0x0000003c00087308 */ /* 0x002e620000002400 */
[----:B----4-:R-:W-:Y:S09]  /*16ed0*/  FMUL.FTZ R0, R63, UR8 ;  /* 0x000000083f007c20 */ /* 0x010ff20008410000 */
[----:B------:R-:W3:Y:S01]  /*16ee0*/  MUFU.TANH R4, R66 ;  /* 0x0000004200047308 */ /* 0x000ee20000002400 */
[----:B--2---:R-:W-:Y:S09]  /*16ef0*/  STL [R1+0x14], R9 ;  /* 0x0000140901007387 */ /* 0x004ff20000100800 */
[----:B------:R2:W-:Y:S01]  /*16f00*/  MUFU.TANH R26, R46 ;  /* 0x0000002e001a7308 */ /* 0x0005e20000002400 */
[----:B-1----:R-:W-:Y:S09]  /*16f10*/  STL [R1+0xc], R8 ;  /* 0x00000c0801007387 */ /* 0x002ff20000100800 */
[----:B------:R1:W-:Y:S01]  /*16f20*/  MUFU.TANH R142, R0 ;  /* 0x00000000008e7308 */ /* 0x0003e20000002400 */
[----:B---3--:R3:W-:Y:S09]  /*16f30*/  STL [R1+0x2c], R4 ;  /* 0x00002c0401007387 */ /* 0x0087f20000100800 */
[----:B------:R-:W4:Y:S01]  /*16f40*/  MUFU.TANH R139, R42 ;  /* 0x0000002a008b7308 */ /* 0x000f220000002400 */
[----:B--2---:R-:W-:Y:S02]  /*16f50*/  MOV R46, R135 ;  /* 0x00000087002e7202 */ /* 0x004fe40000000f00 */
[----:B------:R-:W-:Y:S04]  /*16f60*/  FMNMX3.FTZ R135, R132, R208, R212, !PT ;  /* 0x000000d084877276 */ /* 0x000fe800078100d4 */
[----:B------:R-:W-:Y:S03]  /*16f70*/  FMNMX3.FTZ R135, R135, R214, R213, !PT ;  /* 0x000000d687877276 */ /* 0x000fe600078100d5 */
[----:B------:R-:W-:Y:S01]  /*16f80*/  MUFU.TANH R223, R24 ;  /* 0x0000001800df7308 */ /* 0x000fe20000002400 */
[----:B-1----:R-:W-:Y:S04]  /*16f90*/  FMNMX3.FTZ R0, R136, R210, R209, !PT ;  /* 0x000000d288007276 */ /* 0x002fe800078100d1 */
[----:B------:R-:W-:Y:S05]  /*16fa0*/  FMNMX3.FTZ R0, R0, R215, R218, !PT ;  /* 0x000000d700007276 */ /* 0x000fea00078100da */
[----:B------:R-:W1:Y:S01]  /*16fb0*/  MUFU.TANH R228, R25 ;  /* 0x0000001900e47308 */ /* 0x000e620000002400 */
[----:B----4-:R-:W-:Y:S09]  /*16fc0*/  MOV R43, R139 ;  /* 0x0000008b002b7202 */ /* 0x010ff20000000f00 */
[----:B------:R-:W2:Y:S10]  /*16fd0*/  MUFU.TANH R19, R67 ;  /* 0x0000004300137308 */ /* 0x000eb40000002400 */
[----:B------:R-:W4:Y:S01]  /*16fe0*/  MUFU.TANH R3, R41 ;  /* 0x0000002900037308 */ /* 0x000f220000002400 */
[----:B-1----:R-:W-:Y:S09]  /*16ff0*/  FMNMX3.FTZ R135, R135, R223, R228, !PT ;  /* 0x000000df87877276 */ /* 0x002ff200078100e4 */
[----:B------:R-:W1:Y:S01]  /*17000*/  MUFU.TANH R230, R27 ;  /* 0x0000001b00e67308 */ /* 0x000e620000002400 */
[----:B--2---:R2:W-:Y:S09]  /*17010*/  STL [R1+0x30], R19 ;  /* 0x0000301301007387 */ /* 0x0045f20000100800 */
[----:B------:R-:W-:Y:S01]  /*17020*/  MUFU.TANH R231, R28 ;  /* 0x0000001c00e77308 */ /* 0x000fe20000002400 */
[----:B----4-:R-:W-:Y:S02]  /*17030*/  MOV R42, R3 ;  /* 0x00000003002a7202 */ /* 0x010fe40000000f00 */
[----:B------:R-:W-:Y:S07]  /*17040*/  FMNMX3.FTZ R3, R137, R222, R221, !PT ;  /* 0x000000de89037276 */ /* 0x000fee00078100dd */
[----:B------:R-:W4:Y:S01]  /*17050*/  MUFU.TANH R232, R29 ;  /* 0x0000001d00e87308 */ /* 0x000f220000002400 */
[----:B-1----:R-:W-:Y:S09]  /*17060*/  FMNMX3.FTZ R0, R0, R229, R230, !PT ;  /* 0x000000e500007276 */ /* 0x002ff200078100e6 */
[----:B------:R-:W1:Y:S10]  /*17070*/  MUFU.TANH R2, R36 ;  /* 0x0000002400027308 */ /* 0x000e740000002400 */
[----:B------:R-:W-:Y:S01]  /*17080*/  MUFU.TANH R249, R35 ;  /* 0x0000002300f97308 */ /* 0x000fe20000002400 */
[----:B----4-:R-:W-:Y:S09]  /*17090*/  FMNMX3.FTZ R135, R135, R231, R232, !PT ;  /* 0x000000e787877276 */ /* 0x010ff200078100e8 */
[----:B------:R-:W4:Y:S01]  /*170a0*/  MUFU.TANH R216, R16 ;  /* 0x0000001000d87308 */ /* 0x000f220000002400 */
[----:B-1----:R-:W-:Y:S02]  /*170b0*/  MOV R41, R2 ;  /* 0x0000000200297202 */ /* 0x002fe40000000f00 */
[----:B------:R-:W-:Y:S07]  /*170c0*/  FMNMX3.FTZ R2, R138, R220, R219, !PT ;  /* 0x000000dc8a027276 */ /* 0x000fee00078100db */
[----:B------:R-:W-:Y:S10]  /*170d0*/  MUFU.TANH R233, R30 ;  /* 0x0000001e00e97308 */ /* 0x000ff40000002400 */
[----:B------:R-:W1:Y:S01]  /*170e0*/  MUFU.TANH R24, R31 ;  /* 0x0000001f00187308 */ /* 0x000e620000002400 */
[----:B----4-:R-:W-:Y:S09]  /*170f0*/  FMNMX3.FTZ R3, R3, R216, R217, !PT ;  /* 0x000000d803037276 */ /* 0x010ff200078100d9 */
[----:B------:R-:W4:Y:S10]  /*17100*/  MUFU.TANH R35, R40 ;  /* 0x0000002800237308 */ /* 0x000f340000002400 */
[----:B------:R-:W-:Y:S01]  /*17110*/  MUFU.TANH R18, R18 ;  /* 0x0000001200127308 */ /* 0x000fe20000002400 */
[----:B-1----:R-:W-:Y:S04]  /*17120*/  FMNMX3.FTZ R0, R0, R233, R24, !PT ;  /* 0x000000e900007276 */ /* 0x002fe80007810018 */
[----:B------:R-:W-:Y:S05]  /*17130*/  FMNMX3.FTZ R0, R0, R43, R46, !PT ;  /* 0x0000002b00007276 */ /* 0x000fea000781002e */
[----:B------:R-:W3:Y:S01]  /*17140*/  MUFU.TANH R17, R17 ;  /* 0x0000001100117308 */ /* 0x000ee20000002400 */
[----:B----4-:R-:W-:Y:S02]  /*17150*/  FMNMX3.FTZ R135, R135, R35, R42, !PT ;  /* 0x0000002387877276 */ /* 0x010fe4000781002a */
[----:B------:R-:W-:Y:S02]  /*17160*/  MOV R40, R211 ;  /* 0x000000d300287202 */ /* 0x000fe40000000f00 */
[----:B------:R-:W-:Y:S05]  /*17170*/  FMNMX3.FTZ R0, R0, R26, R34, !PT ;  /* 0x0000001a00007276 */ /* 0x000fea0007810022 */
[----:B------:R-:W1:Y:S10]  /*17180*/  MUFU.TANH R28, R44 ;  /* 0x0000002c001c7308 */ /* 0x000e740000002400 */
[----:B------:R-:W-:Y:S01]  /*17190*/  MUFU.TANH R234, R32 ;  /* 0x0000002000ea7308 */ /* 0x000fe20000002400 */
[----:B---3--:R-:W-:Y:S02]  /*171a0*/  FMNMX3.FTZ R4, R2, R18, R17, !PT ;  /* 0x0000001202047276 */ /* 0x008fe40007810011 */
[----:B------:R-:W-:Y:S02]  /*171b0*/  FMNMX3.FTZ R2, R3, R251, R250, !PT ;  /* 0x000000fb03027276 */ /* 0x000fe400078100fa */
[----:B------:R-:W-:Y:S05]  /*171c0*/  FMNMX3.FTZ R3, R4, R252, R40, !PT ;  /* 0x000000fc04037276 */ /* 0x000fea0007810028 */
[----:B------:R-:W3:Y:S01]  /*171d0*/  MUFU.TANH R235, R33 ;  /* 0x0000002100eb7308 */ /* 0x000ee20000002400 */
[----:B-1----:R-:W-:Y:S02]  /*171e0*/  FMNMX3.FTZ R135, R135, R28, R47, !PT ;  /* 0x0000001c87877276 */ /* 0x002fe4000781002f */
[----:B------:R-:W-:Y:S07]  /*171f0*/  FMNMX3.FTZ R16, R3, R248, R249, !PT ;  /* 0x000000f803107276 */ /* 0x000fee00078100f9 */
[----:B------:R-:W1:Y:S10]  /*17200*/  MUFU.TANH R32, R56 ;  /* 0x0000003800207308 */ /* 0x000e740000002400 */
[----:B------:R-:W4:Y:S01]  /*17210*/  MUFU.TANH R33, R37 ;  /* 0x0000002500217308 */ /* 0x000f220000002400 */
[----:B---3--:R-:W-:Y:S09]  /*17220*/  FMNMX3.FTZ R2, R2, R234, R235, !PT ;  /* 0x000000ea02027276 */ /* 0x008ff200078100eb */
[----:B------:R-:W-:Y:S01]  /*17230*/  MUFU.TANH R31, R38 ;  /* 0x00000026001f7308 */ /* 0x000fe20000002400 */
[----:B-1----:R-:W-:Y:S09]  /*17240*/  FMNMX3.FTZ R135, R135, R32, R9, !PT ;  /* 0x0000002087877276 */ /* 0x002ff20007810009 */
[----:B------:R-:W-:Y:S01]  /*17250*/  MUFU.TANH R30, R39 ;  /* 0x00000027001e7308 */ /* 0x000fe20000002400 */
[----:B----4-:R-:W-:Y:S09]  /*17260*/  FMNMX3.FTZ R15, R2, R41, R33, !PT ;  /* 0x00000029020f7276 */ /* 0x010ff20007810021 */
[----:B------:R-:W-:Y:S10]  /*17270*/  MUFU.TANH R29, R48 ;  /* 0x00000030001d7308 */ /* 0x000ff40000002400 */
[----:B------:R-:W-:Y:S10]  /*17280*/  MUFU.TANH R27, R50 ;  /* 0x00000032001b7308 */ /* 0x000ff40000002400 */
[----:B------:R-:W-:Y:S10]  /*17290*/  MUFU.TANH R25, R51 ;  /* 0x0000003300197308 */ /* 0x000ff40000002400 */
[----:B------:R-:W-:Y:S10]  /*172a0*/  MUFU.TANH R139, R58 ;  /* 0x0000003a008b7308 */ /* 0x000ff40000002400 */
[----:B------:R-:W1:Y:S10]  /*172b0*/  MUFU.TANH R140, R59 ;  /* 0x0000003b008c7308 */ /* 0x000e740000002400 */
[----:B------:R-:W3:Y:S10]  /*172c0*/  MUFU.TANH R225, R61 ;  /* 0x0000003d00e17308 */ /* 0x000ef40000002400 */
[----:B------:R2:W4:Y:S01]  /*172d0*/  MUFU.TANH R226, R64 ;  /* 0x0000004000e27308 */ /* 0x0005220000002400 */
[----:B-1----:R-:W-:Y:S09]  /*172e0*/  FMNMX3.FTZ R0, R0, R139, R140, !PT ;  /* 0x0000008b00007276 */ /* 0x002ff2000781008c */
[----:B------:R2:W1:Y:S01]  /*172f0*/  MUFU.TANH R227, R65 ;  /* 0x0000004100e37308 */ /* 0x0004620000002400 */
[----:B---3--:R-:W-:Y:S01]  /*17300*/  FMNMX3.FTZ R135, R135, R8, R225, !PT ;  /* 0x0000000887877276 */ /* 0x008fe200078100e1 */
[----:B------:R-:W-:Y:S06]  /*17310*/  BRA.U.ANY UP0, `(.L_x_161) ;  /* 0xffffffe500a87547 */ /* 0x000fec000b93ffff */
.L_x_160:
        /* <DEDUP_REMOVED lines=13> */
[----:B------:R-:W-:Y:S05]  /*173f0*/  MOV R44, R10 ;  /* 0x0000000a002c7202 */ /* 0x000fea0000000f00 */
[----:B---3--:R-:W3:Y:S04]  /*17400*/  LDL.LU R245, [R1+0x8] ;  /* 0x0000080001f57983 */ /* 0x008ee80000300800 */
        /* <DEDUP_REMOVED lines=46> */
[----:B------:R-:W-:Y:S03]  /*176f0*/  FSETP.NEU.FTZ.AND P0, PT, R134, -INF , PT ;  /* 0xff8000008600780b */ /* 0x000fe60003f1d000 */
[----:B------:R-:W3:Y:S01]  /*17700*/  MUFU.EX2 R4, R4 ;  /* 0x0000000400047308 */ /* 0x000ee20000000800 */
[--C-:B------:R-:W-:Y:S01]  /*17710*/  FFMA.FTZ R141, R141, UR4, -R211.reuse ;  /* 0x000000048d8d7c23 */ /* 0x100fe200080108d3 */
        /* <DEDUP_REMOVED lines=9> */
[C---:B------:R-:W-:Y:S01]  /*177b0*/  FMUL.FTZ R56, R132.reuse, R196 ;  /* 0x000000c484387220 */ /* 0x040fe20000410000 */
[C---:B------:R-:W-:Y:S01]  /*177c0*/  FMUL.FTZ R57, R132.reuse, R197 ;  /* 0x000000c584397220 */ /* 0x040fe20000410000 */
[C---:B------:R-:W-:Y:S01]  /*177d0*/  FMUL.FTZ R60, R132.reuse, R200 ;  /* 0x000000c8843c7220 */ /* 0x040fe20000410000 */
[C---:B------:R-:W-:Y:S01]  /*177e0*/  FMUL.FTZ R61, R132.reuse, R201 ;  /* 0x000000c9843d7220 */ /* 0x040fe20000410000 */
[C---:B------:R-:W-:Y:S03]  /*177f0*/  FMUL.FTZ R72, R132.reuse, R72 ;  /* 0x0000004884487220 */ /* 0x040fe60000410000 */
[----:B------:R2:W4:Y:S01]  /*17800*/  MUFU.EX2 R3, R2 ;  /* 0x0000000200037308 */ /* 0x0005220000000800 */
[----:B---3--:R3:W-:Y:S01]  /*17810*/  STL [R1+0x6c], R4 ;  /* 0x00006c0401007387 */ /* 0x0087e20000100800 */
[C---:B------:R-:W-:Y:S01]  /*17820*/  FMUL.FTZ R73, R132.reuse, R73 ;  /* 0x0000004984497220 */ /* 0x040fe20000410000 */
[C---:B------:R-:W-:Y:S01]  /*17830*/  FMUL.FTZ R76, R132.reuse, R76 ;  /* 0x0000004c844c7220 */ /* 0x040fe20000410000 */
        /* <DEDUP_REMOVED lines=13> */
[----:B--2---:R-:W-:Y:S01]  /*17910*/  FMUL.FTZ R2, R0, UR4 ;  /* 0x0000000400027c20 */ /* 0x004fe20008410000 */
[----:B------:R-:W-:Y:S01]  /*17920*/  FADD.FTZ R0, -R133, R138 ;  /* 0x0000008a85007221 */ /* 0x000fe20000010100 */
[C---:B----4-:R-:W-:Y:S01]  /*17930*/  FMUL.FTZ R59, R3.reuse, R199 ;  /* 0x000000c7033b7220 */ /* 0x050fe20000410000 */
[C---:B------:R-:W-:Y:S01]  /*17940*/  FMUL.FTZ R10, R3.reuse, R146 ;  /* 0x00000092030a7220 */ /* 0x040fe20000410000 */
[----:B------:R2:W-:Y:S01]  /*17950*/  MUFU.EX2 R199, R137 ;  /* 0x0000008900c77308 */ /* 0x0005e20000000800 */
[----:B------:R-:W-:Y:S01]  /*17960*/  FMUL.FTZ R0, R0, UR4 ;  /* 0x0000000400007c20 */ /* 0x000fe20008410000 */
[C---:B------:R-:W-:Y:S01]  /*17970*/  FMUL.FTZ R11, R3.reuse, R147 ;  /* 0x00000093030b7220 */ /* 0x040fe20000410000 */
[C---:B------:R-:W-:Y:S01]  /*17980*/  FMUL.FTZ R14, R3.reuse, R154 ;  /* 0x0000009a030e7220 */ /* 0x040fe20000410000 */
[----:B------:R-:W-:Y:S01]  /*17990*/  FMUL.FTZ R15, R3, R155 ;  /* 0x0000009b030f7220 */ /* 0x000fe20000410000 */
[--C-:B---3--:R-:W-:Y:S01]  /*179a0*/  FFMA.FTZ R4, R210, UR4, -R211.reuse ;  /* 0x00000004d2047c23 */ /* 0x108fe200080108d3 */
[----:B------:R-:W-:Y:S01]  /*179b0*/  FMUL.FTZ R210, R133, UR4 ;  /* 0x0000000485d27c20 */ /* 0x000fe20008410000 */
[C---:B------:R-:W-:Y:S03]  /*179c0*/  FMUL.FTZ R47, R3.reuse, R187 ;  /* 0x000000bb032f7220 */ /* 0x040fe60000410000 */
[----:B------:R-:W3:Y:S01]  /*179d0*/  MUFU.EX2 R2, R2 ;  /* 0x0000000200027308 */ /* 0x000ee20000000800 */
[C---:B------:R-:W-:Y:S01]  /*179e0*/  FMUL.FTZ R58, R3.reuse, R198 ;  /* 0x000000c6033a7220 */ /* 0x040fe20000410000 */
[C---:B------:R-:W-:Y:S01]  /*179f0*/  FMUL.FTZ R62, R3.reuse, R202 ;  /* 0x000000ca033e7220 */ /* 0x040fe20000410000 */
[C---:B------:R-:W-:Y:S01]  /*17a00*/  FMUL.FTZ R63, R3.reuse, R203 ;  /* 0x000000cb033f7220 */ /* 0x040fe20000410000 */
[C---:B------:R-:W-:Y:S01]  /*17a10*/  FMUL.FTZ R74, R3.reuse, R74 ;  /* 0x0000004a034a7220 */ /* 0x040fe20000410000 */
[C---:B------:R-:W-:Y:S01]  /*17a20*/  FMUL.FTZ R75, R3.reuse, R75 ;  /* 0x0000004b034b7220 */ /* 0x040fe20000410000 */
[C---:B------:R-:W-:Y:S01]  /*17a30*/  FMUL.FTZ R78, R3.reuse, R78 ;  /* 0x0000004e034e7220 */ /* 0x040fe20000410000 */
[----:B------:R-:W-:Y:S03]  /*17a40*/  FMUL.FTZ R79, R3, R79 ;  /* 0x0000004f034f7220 */ /* 0x000fe60000410000 */
[----:B------:R4:W-:Y:S01]  /*17a50*/  MUFU.EX2 R212, R4 ;  /* 0x0000000400d47308 */ /* 0x0009e20000000800 */
[--C-:B--2---:R-:W-:Y:S01]  /*17a60*/  FFMA.FTZ R137, R229, UR4, -R211.reuse ;  /* 0x00000004e5897c23 */ /* 0x104fe200080108d3 */
[C---:B------:R-:W-:Y:S01]  /*17a70*/  FMUL.FTZ R90, R3.reuse, R90 ;  /* 0x0000005a035a7220 */ /* 0x040fe20000410000 */
[C---:B------:R-:W-:Y:S01]  /*17a80*/  FMUL.FTZ R91, R3.reuse, R91 ;  /* 0x0000005b035b7220 */ /* 0x040fe20000410000 */
[C---:B------:R-:W-:Y:S01]  /*17a90*/  FMUL.FTZ R94, R3.reuse, R94 ;  /* 0x0000005e035e7220 */ /* 0x040fe20000410000 */
[----:B------:R-:W-:Y:S01]  /*17aa0*/  FMUL.FTZ R95, R3, R95 ;  /* 0x0000005f035f7220 */ /* 0x000fe20000410000 */
[----:B------:R-:W-:Y:S01]  /*17ab0*/  FFMA.FTZ R138, R223, UR4, -R136 ;  /* 0x00000004df8a7c23 */ /* 0x000fe20008010888 */
[----:B------:R-:W-:Y:S03]  /*17ac0*/  FMUL.FTZ R106, R3, R106 ;  /* 0x0000006a036a7220 */ /* 0x000fe60000410000 */
[----:B------:R-:W2:Y:S01]  /*17ad0*/  MUFU.EX2 R0, R0 ;  /* 0x0000000000007308 */ /* 0x000ea20000000800 */
        /* <DEDUP_REMOVED lines=8> */
[----:B----4-:R-:W-:Y:S01]  /*17b60*/  FFMA.FTZ R4, R209, UR4, -R211 ;  /* 0x00000004d1047c23 */ /* 0x010fe200080108d3 */
[----:B------:R-:W-:Y:S01]  /*17b70*/  FMUL.FTZ R209, R134, UR4 ;  /* 0x0000000486d17c20 */ /* 0x000fe20008410000 */
[C---:B------:R-:W-:Y:S01]  /*17b80*/  FMUL.FTZ R81, R2.reuse, R81 ;  /* 0x0000005102517220 */ /* 0x040fe20000410000 */
[C---:B------:R-:W-:Y:S01]  /*17b90*/  FMUL.FTZ R84, R2.reuse, R84 ;  /* 0x0000005402547220 */ /* 0x040fe20000410000 */
[C---:B------:R-:W-:Y:S01]  /*17ba0*/  FMUL.FTZ R85, R2.reuse, R85 ;  /* 0x0000005502557220 */ /* 0x040fe20000410000 */
[----:B------:R-:W-:Y:S01]  /*17bb0*/  FMUL.FTZ R96, R2, R96 ;  /* 0x0000006002607220 */ /* 0x000fe20000410000 */
[----:B------:R-:W-:Y:S03]  /*17bc0*/  FSEL R209, R209, RZ, P0 ;  /* 0x000000ffd1d17208 */ /* 0x000fe60000000000 */
[----:B------:R-:W4:Y:S01]  /*17bd0*/  MUFU.EX2 R4, R4 ;  /* 0x0000000400047308 */ /* 0x000f220000000800 */
[----:B------:R-:W-:Y:S01]  /*17be0*/  FSETP.NEU.FTZ.AND P0, PT, R133, -INF , PT ;  /* 0xff8000008500780b */ /* 0x000fe20003f1d000 */
[C---:B--2---:R-:W-:Y:S01]  /*17bf0*/  FMUL.FTZ R19, R0.reuse, R159 ;  /* 0x0000009f00137220 */ /* 0x044fe20000410000 */
[----:B------:R-:W-:Y:S01]  /*17c00*/  FMUL.FTZ R50, R0, R190 ;  /* 0x000000be00327220 */ /* 0x000fe20000410000 */
[--C-:B-1----:R-:W-:Y:S01]  /*17c10*/  FFMA.FTZ R5, R222, UR4, -R209.reuse ;  /* 0x00000004de057c23 */ /* 0x102fe200080108d1 */
[----:B------:R-:W-:Y:S01]  /*17c20*/  FSEL R210, R210, RZ, P0 ;  /* 0x000000ffd2d27208 */ /* 0x000fe20000000000 */
[----:B------:R-:W-:Y:S01]  /*17c30*/  FFMA.FTZ R6, R217, UR4, -R209 ;  /* 0x00000004d9067c23 */ /* 0x000fe200080108d1 */
[----:B------:R-:W-:Y:S03]  /*17c40*/  FMUL.FTZ R51, R0, R191 ;  /* 0x000000bf00337220 */ /* 0x000fe60000410000 */
[----:B------:R1:W-:Y:S01]  /*17c50*/  MUFU.EX2 R222, R5 ;  /* 0x0000000500de7308 */ /* 0x0003e20000000800 */
[----:B---3--:R-:W-:Y:S01]  /*17c60*/  FFMA.FTZ R137, R230, UR4, -R211 ;  /* 0x00000004e6897c23 */ /* 0x008fe200080108d3 */
[----:B------:R-:W-:Y:S01]  /*17c70*/  FFMA.FTZ R9, R18, UR4, -R210 ;  /* 0x0000000412097c23 */ /* 0x000fe200080108d2 */
[C---:B------:R-:W-:Y:S01]  /*17c80*/  FMUL.FTZ R18, R0.reuse, R158 ;  /* 0x0000009e00127220 */ /* 0x040fe20000410000 */
[C---:B------:R-:W-:Y:S01]  /*17c90*/  FMUL.FTZ R66, R0.reuse, R206 ;  /* 0x000000ce00427220 */ /* 0x040fe20000410000 */
[C---:B------:R-:W-:Y:S01]  /*17ca0*/  FMUL.FTZ R67, R0.reuse, R207 ;  /* 0x000000cf00437220 */ /* 0x040fe20000410000 */
[C---:B------:R-:W-:Y:S01]  /*17cb0*/  FMUL.FTZ R70, R0.reuse, R70 ;  /* 0x0000004600467220 */ /* 0x040fe20000410000 */
[C---:B------:R-:W-:Y:S03]  /*17cc0*/  FMUL.FTZ R71, R0.reuse, R71 ;  /* 0x0000004700477220 */ /* 0x040fe60000410000 */
[----:B------:R2:W-:Y:S01]  /*17cd0*/  MUFU.EX2 R242, R6 ;  /* 0x0000000600f27308 */ /* 0x0005e20000000800 */
[----:B----4-:R3:W-:Y:S01]  /*17ce0*/  STL [R1+0x80], R4 ;  /* 0x0000800401007387 */ /* 0x0107e20000100800 */
[C---:B------:R-:W-:Y:S01]  /*17cf0*/  FMUL.FTZ R82, R0.reuse, R82 ;  /* 0x0000005200527220 */ /* 0x040fe20000410000 */
[C---:B------:R-:W-:Y:S01]  /*17d00*/  FMUL.FTZ R83, R0.reuse, R83 ;  /* 0x0000005300537220 */ /* 0x040fe20000410000 */
[C---:B------:R-:W-:Y:S01]  /*17d10*/  FMUL.FTZ R86, R0.reuse, R86 ;  /* 0x0000005600567220 */ /* 0x040fe20000410000 */
[----:B------:R4:W-:Y:S01]  /*17d20*/  STL [R1+0xd8], R134 ;  /* 0x0000d88601007387 */ /* 0x0009e20000100800 */
[----:B------:R-:W-:Y:S01]  /*17d30*/  FMUL.FTZ R87, R0, R87 ;  /* 0x0000005700577220 */ /* 0x000fe20000410000 */
[----:B------:R-:W-:Y:S01]  /*17d40*/  FMUL.FTZ R97, R2, R97 ;  /* 0x0000006102617220 */ /* 0x000fe20000410000 */
[----:B------:R-:W-:Y:S01]  /*17d50*/  FMUL.FTZ R98, R0, R98 ;  /* 0x0000006200627220 */ /* 0x000fe20000410000 */
[----:B-1----:R-:W-:Y:S01]  /*17d60*/  FMUL.FTZ R5, R2, R149 ;  /* 0x0000009502057220 */ /* 0x002fe20000410000 */
[----:B------:R-:W-:Y:S01]  /*17d70*/  FMUL.FTZ R99, R0, R99 ;  /* 0x0000006300637220 */ /* 0x000fe20000410000 */
[C---:B------:R-:W-:Y:S01]  /*17d80*/  FMUL.FTZ R100, R2.reuse, R100 ;  /* 0x0000006402647220 */ /* 0x040fe20000410000 */
[----:B------:R-:W-:Y:S01]  /*17d90*/  FMUL.FTZ R101, R2, R101 ;  /* 0x0000006502657220 */ /* 0x000fe20000410000 */
[C---:B------:R-:W-:Y:S01]  /*17da0*/  FMUL.FTZ R102, R0.reuse, R102 ;  /* 0x0000006600667220 */ /* 0x040fe20000410000 */
[C---:B------:R-:W-:Y:S01]  /*17db0*/  FMUL.FTZ R103, R0.reuse, R103 ;  /* 0x0000006700677220 */ /* 0x040fe20000410000 */
[----:B------:R1:W-:Y:S01]  /*17dc0*/  MUFU.EX2 R240, R138 ;  /* 0x0000008a00f07308 */ /* 0x0003e20000000800 */
[C---:B------:R-:W-:Y:S01]  /*17dd0*/  FMUL.FTZ R107, R3.reuse, R107 ;  /* 0x0000006b036b7220 */ /* 0x040fe20000410000 */
[----:B--2---:R-:W-:Y:S01]  /*17de0*/  FMUL.FTZ R6, R0, R150 ;  /* 0x0000009600067220 */ /* 0x004fe20000410000 */
[C---:B------:R-:W-:Y:S01]  /*17df0*/  FMUL.FTZ R110, R3.reuse, R110 ;  /* 0x0000006e036e7220 */ /* 0x040fe20000410000 */
        /* <DEDUP_REMOVED lines=11> */
[----:B----4-:R-:W3:Y:S01]  /*17eb0*/  LDL.LU R134, [R1+0x80] ;  /* 0x0000800001867983 */ /* 0x010ee20000300800 */
[C---:B------:R-:W-:Y:S01]  /*17ec0*/  FMUL.FTZ R122, R3.reuse, R122 ;  /* 0x0000007a037a7220 */ /* 0x040fe20000410000 */
[--C-:B-1----:R-:W-:Y:S01]  /*17ed0*/  FFMA.FTZ R138, R250, UR4, -R209.reuse ;  /* 0x00000004fa8a7c23 */ /* 0x102fe200080108d1 */
[C---:B------:R-:W-:Y:S01]  /*17ee0*/  FMUL.FTZ R123, R3.reuse, R123 ;  /* 0x0000007b037b7220 */ /* 0x040fe20000410000 */
[----:B------:R-:W-:Y:S01]  /*17ef0*/  FMUL.FTZ R125, R132, R125 ;  /* 0x0000007d847d7220 */ /* 0x000fe20000410000 */
[C---:B------:R-:W-:Y:S03]  /*17f00*/  FMUL.FTZ R126, R3.reuse, R126 ;  /* 0x0000007e037e7220 */ /* 0x040fe60000410000 */
[----:B------:R1:W-:Y:S01]  /*17f10*/  MUFU.EX2 R143, R4 ;  /* 0x00000004008f7308 */ /* 0x0003e20000000800 */
[----:B------:R-:W-:Y:S01]  /*17f20*/  FMUL.FTZ R127, R3, R127 ;  /* 0x0000007f037f7220 */ /* 0x000fe20000410000 */
[C---:B------:R-:W-:Y:S01]  /*17f30*/  FMUL.FTZ R128, R2.reuse, R128 ;  /* 0x0000008002807220 */ /* 0x040fe20000410000 */
[----:B------:R-:W-:Y:S01]  /*17f40*/  FMUL.FTZ R129, R2, R129 ;  /* 0x0000008102817220 */ /* 0x000fe20000410000 */
[C---:B------:R-:W-:Y:S01]  /*17f50*/  FMUL.FTZ R130, R0.reuse, R130 ;  /* 0x0000008200827220 */ /* 0x040fe20000410000 */
[----:B------:R-:W-:Y:S05]  /*17f60*/  FMUL.FTZ R131, R0, R131 ;  /* 0x0000008300837220 */ /* 0x000fea0000410000 */
[----:B------:R4:W-:Y:S01]  /*17f70*/  MUFU.EX2 R223, R138 ;  /* 0x0000008a00df7308 */ /* 0x0009e20000000800 */
[----:B--2---:R-:W-:Y:S01]  /*17f80*/  FMUL.FTZ R9, R132, R145 ;  /* 0x0000009184097220 */ /* 0x004fe20000410000 */
[--C-:B-1----:R-:W-:Y:S08]  /*17f90*/  FFMA.FTZ R4, R213, UR4, -R136.reuse ;  /* 0x00000004d5047c23 */ /* 0x102ff00008010888 */
[----:B------:R1:W-:Y:S01]  /*17fa0*/  MUFU.EX2 R213, R137 ;  /* 0x0000008900d57308 */ /* 0x0003e20000000800 */
[----:B----4-:R-:W-:Y:S09]  /*17fb0*/  FFMA.FTZ R138, R234, UR4, -R209 ;  /* 0x00000004ea8a7c23 */ /* 0x010ff200080108d1 */
[----:B------:R2:W4:Y:S01]  /*17fc0*/  MUFU.EX2 R244, R4 ;  /* 0x0000000400f47308 */ /* 0x0005220000000800 */
[----:B-1----:R-:W-:Y:S01]  /*17fd0*/  FFMA.FTZ R137, R231, UR4, -R136 ;  /* 0x00000004e7897c23 */ /* 0x002fe20008010888 */
[----:B--2---:R-:W-:Y:S01]  /*17fe0*/  FFMA.FTZ R4, R215, UR4, -R211 ;  /* 0x00000004d7047c23 */ /* 0x004fe200080108d3 */
[----:B----4-:R-:W-:Y:S01]  /*17ff0*/  F2FP.F16.F32.PACK_AB R146, R244, R143 ;  /* 0x0000008ff492723e */ /* 0x010fe200000000ff */
[----:B------:R-:W2:Y:S06]  /*18000*/  LDL.LU R215, [R1+0x6c] ;  /* 0x00006c0001d77983 */ /* 0x000eac0000300800 */
[----:B------:R1:W-:Y:S01]  /*18010*/  MUFU.EX2 R135, R4 ;  /* 0x0000000400877308 */ /* 0x0003e20000000800 */
[----:B------:R4:W-:Y:S01]  /*18020*/  STL [R1+0xdc], R133 ;  /* 0x0000dc8501007387 */ /* 0x0009e20000100800 */
[--C-:B-1----:R-:W-:Y:S08]  /*18030*/  FFMA.FTZ R4, R221, UR4, -R209.reuse ;  /* 0x00000004dd047c23 */ /* 0x102ff000080108d1 */
[----:B------:R1:W-:Y:S01]  /*18040*/  MUFU.EX2 R221, R4 ;  /* 0x0000000400dd7308 */ /* 0x0003e20000000800 */
[----:B----4-:R-:W2:Y:S04]  /*18050*/  LDL.LU R133, [R1+0x70] ;  /* 0x0000700001857983 */ /* 0x010ea80000300800 */
[----:B------:R-:W4:Y:S04]  /*18060*/  LDL R48, [R1+0xa8] ;  /* 0x0000a80001307983 */ /* 0x000f280000100800 */
[----:B------:R2:W4:Y:S01]  /*18070*/  LDL R208, [R1+0xa4] ;  /* 0x0000a40001d07983 */ /* 0x0005220000100800 */
[--C-:B-1----:R-:W-:Y:S04]  /*18080*/  FFMA.FTZ R4, R220, UR4, -R210.reuse ;  /* 0x00000004dc047c23 */ /* 0x102fe800080108d2 */
[----:B------:R1:W-:Y:S02]  /*18090*/  MUFU.EX2 R220, R4 ;  /* 0x0000000400dc7308 */ /* 0x0003e40000000800 */
[--C-:B-1----:R-:W-:Y:S01]  /*180a0*/  FFMA.FTZ R4, R219, UR4, -R210.reuse ;  /* 0x00000004db047c23 */ /* 0x102fe200080108d2 */
[----:B------:R-:W-:Y:S01]  /*180b0*/  MOV R219, R45 ;  /* 0x0000002d00db7202 */ /* 0x000fe20000000f00 */
[----:B------:R-:W-:Y:S06]  /*180c0*/  FMUL.FTZ R45, R132, R185 ;  /* 0x000000b9842d7220 */ /* 0x000fec0000410000 */
[----:B------:R1:W1:Y:S02]  /*180d0*/  MUFU.EX2 R7, R4 ;  /* 0x0000000400077308 */ /* 0x0002640000000800 */
[----:B-1----:R-:W-:Y:S01]  /*180e0*/  FFMA.FTZ R4, R216, UR4, -R209 ;  /* 0x00000004d8047c23 */ /* 0x002fe200080108d1 */
[----:B------:R-:W-:Y:S01]  /*180f0*/  MOV R217, R7 ;  /* 0x0000000700d97202 */ /* 0x000fe20000000f00 */
[----:B------:R-:W-:Y:S01]  /*18100*/  FMUL.FTZ R7, R0, R151 ;  /* 0x0000009700077220 */ /* 0x000fe20000410000 */
[----:B------:R-:W-:Y:S05]  /*18110*/  MOV R216, R44 ;  /* 0x0000002c00d87202 */ /* 0x000fea0000000f00 */
[----:B------:R1:W1:Y:S01]  /*18120*/  MUFU.EX2 R247, R4 ;  /* 0x0000000400f77308 */ /* 0x0002620000000800 */
[----:B------:R-:W-:Y:S01]  /*18130*/  F2FP.F16.F32.PACK_AB R149, R217, R220 ;  /* 0x000000dcd995723e */ /* 0x000fe200000000ff */
[----:B------:R-:W-:Y:S01]  /*18140*/  FMUL.FTZ R44, R132, R184 ;  /* 0x000000b8842c7220 */ /* 0x000fe20000410000 */
[----:B-1----:R-:W-:Y:S01]  /*18150*/  FFMA.FTZ R4, R17, UR4, -R210 ;  /* 0x0000000411047c23 */ /* 0x002fe200080108d2 */
[----:B------:R-:W-:Y:S01]  /*18160*/  F2FP.F16.F32.PACK_AB R150, R242, R247 ;  /* 0x000000f7f296723e */ /* 0x000fe200000000ff */
[----:B------:R-:W-:Y:S05]  /*18170*/  FMUL.FTZ R17, R2, R157 ;  /* 0x0000009d02117220 */ /* 0x000fea0000410000 */
[----:B------:R1:W1:Y:S01]  /*18180*/  MUFU.EX2 R241, R4 ;  /* 0x0000000400f17308 */ /* 0x0002620000000800 */
[----:B------:R-:W-:Y:S01]  /*18190*/  LDSM.16.MT88.4 R156, [R236+0xe000] ;  /* 0x00e00000ec9c783b */ /* 0x000fe20000004200 */
[----:B-1----:R-:W-:Y:S01]  /*181a0*/  FFMA.FTZ R4, R218, UR4, -R211 ;  /* 0x00000004da047c23 */ /* 0x002fe200080108d3 */
[----:B------:R-:W-:Y:S02]  /*181b0*/  F2FP.F16.F32.PACK_AB R151, R241, R214 ;  /* 0x000000d6f197723e */ /* 0x000fe400000000ff */
[----:B------:R-:W-:Y:S05]  /*181c0*/  MOV R218, R31 ;  /* 0x0000001f00da7202 */ /* 0x000fea0000000f00 */
[----:B------:R1:W1:Y:S01]  /*181d0*/  MUFU.EX2 R243, R4 ;  /* 0x0000000400f37308 */ /* 0x0002620000000800 */
[C---:B------:R-:W-:Y:S01]  /*181e0*/  FMUL.FTZ R31, R3.reuse, R171 ;  /* 0x000000ab031f7220 */ /* 0x040fe20000410000 */
[----:B------:R-:W-:Y:S01]  /*181f0*/  MOV R171, R43 ;  /* 0x0000002b00ab7202 */ /* 0x000fe20000000f00 */
[----:B------:R-:W-:Y:S03]  /*18200*/  FMUL.FTZ R43, R3, R183 ;  /* 0x000000b7032b7220 */ /* 0x000fe60000410000 */
[----:B------:R-:W-:Y:S01]  /*18210*/  MOV R187, R171 ;  /* 0x000000ab00bb7202 */ /* 0x000fe20000000f00 */
[----:B-1----:R-:W-:Y:S01]  /*18220*/  FMUL.FTZ R4, R2, R148 ;  /* 0x0000009402047220 */ /* 0x002fe20000410000 */
[----:B------:R-:W-:Y:S02]  /*18230*/  F2FP.F16.F32.PACK_AB R148, R221, R222 ;  /* 0x000000dedd94723e */ /* 0x000fe400000000ff */
[----:B------:R-:W-:Y:S05]  /*18240*/  F2FP.F16.F32.PACK_AB R147, R243, R135 ;  /* 0x00000087f393723e */ /* 0x000fea00000000ff */
[-C--:B------:R-:W-:Y:S05]  /*18250*/  HMMA.16816.F32 R4, R148, R20.reuse, R4 ;  /* 0x000000149404723c */ /* 0x080fea0000001804 */
[----:B---3--:R-:W-:Y:S02]  /*18260*/  F2FP.F16.F32.PACK_AB R145, R134, R212 ;  /* 0x000000d48691723e */ /* 0x008fe400000000ff */
[----:B--2---:R-:W-:Y:S07]  /*18270*/  F2FP.F16.F32.PACK_AB R144, R133, R215 ;  /* 0x000000d78590723e */ /* 0x004fee00000000ff */
[C---:B------:R-:W-:Y:S04]  /*18280*/  HMMA.16816.F32 R8, R144.reuse, R20, R8 ;  /* 0x000000149008723c */ /* 0x040fe80000001808 */
[----:B----4-:R-:W-:Y:S01]  /*18290*/  @P1 IADD3 R208, PT, PT, R48, -0x40, RZ ;  /* 0xffffffc030d01810 */ /* 0x010fe20007ffe0ff */
[C---:B------:R-:W-:Y:S01]  /*182a0*/  FMUL.FTZ R20, R2.reuse, R160 ;  /* 0x000000a002147220 */ /* 0x040fe20000410000 */
[----:B------:R-:W-:Y:S01]  /*182b0*/  MOV R160, R27 ;  /* 0x0000001b00a07202 */ /* 0x000fe20000000f00 */
[----:B------:R-:W-:Y:S01]  /*182c0*/  FMUL.FTZ R21, R2, R161 ;  /* 0x000000a102157220 */ /* 0x000fe20000410000 */
[-C--:B------:R-:W-:Y:S01]  /*182d0*/  HMMA.16816.F32 R12, R144, R22.reuse, R12 ;  /* 0x00000016900c723c */ /* 0x080fe2000000180c */
[----:B------:R-:W1:Y:S02]  /*182e0*/  LDSM.16.MT88.4 R52, [R208] ;  /* 0x00000000d034783b */ /* 0x000e640000004200 */
[----:B------:R-:W-:Y:S01]  /*182f0*/  MOV R161, R26 ;  /* 0x0000001a00a17202 */ /* 0x000fe20000000f00 */
[C---:B------:R-:W-:Y:S01]  /*18300*/  FMUL.FTZ R26, R3.reuse, R166 ;  /* 0x000000a6031a7220 */ /* 0x040fe20000410000 */
[----:B------:R-:W-:Y:S01]  /*18310*/  MOV R166, R34 ;  /* 0x0000002200a67202 */ /* 0x000fe20000000f00 */
[C---:B------:R-:W-:Y:S01]  /*18320*/  FMUL.FTZ R27, R3.reuse, R167 ;  /* 0x000000a7031b7220 */ /* 0x040fe20000410000 */
[----:B------:R-:W-:Y:S01]  /*18330*/  IADD3 R224, PT, PT, R246, R208, RZ ;  /* 0x000000d0f6e07210 */ /* 0x000fe20007ffe0ff */
[C---:B------:R-:W-:Y:S04]  /*18340*/  HMMA.16816.F32 R16, R148.reuse, R22, R16 ;  /* 0x000000169410723c */ /* 0x040fe80000001810 */
[C---:B------:R-:W-:Y:S01]  /*18350*/  FMUL.FTZ R22, R0.reuse, R162 ;  /* 0x000000a200167220 */ /* 0x040fe20000410000 */
[----:B------:R-:W-:Y:S01]  /*18360*/  FMUL.FTZ R23, R0, R163 ;  /* 0x000000a300177220 */ /* 0x000fe20000410000 */
[----:B------:R-:W2:Y:S01]  /*18370*/  LDSM.16.MT88.4 R152, [R224] ;  /* 0x00000000e098783b */ /* 0x000ea20000004200 */
[----:B------:R-:W-:Y:S01]  /*18380*/  MOV R162, R25 ;  /* 0x0000001900a27202 */ /* 0x000fe20000000f00 */
[C---:B------:R-:W-:Y:S01]  /*18390*/  FMUL.FTZ R25, R132.reuse, R165 ;  /* 0x000000a584197220 */ /* 0x040fe20000410000 */
[----:B------:R-:W-:Y:S01]  /*183a0*/  MOV R163, R24 ;  /* 0x0000001800a37202 */ /* 0x000fe20000000f00 */
[C---:B------:R-:W-:Y:S01]  /*183b0*/  FMUL.FTZ R24, R132.reuse, R164 ;  /* 0x000000a484187220 */ /* 0x040fe20000410000 */
[----:B------:R-:W-:Y:S01]  /*183c0*/  MOV R164, R32 ;  /* 0x0000002000a47202 */ /* 0x000fe20000000f00 */
[-C--:B------:R-:W-:Y:S03]  /*183d0*/  HMMA.16816.F32 R20, R148, R36.reuse, R20 ;  /* 0x000000249414723c */ /* 0x080fe60000001814 */
[----:B------:R-:W-:Y:S01]  /*183e0*/  MOV R167, R28 ;  /* 0x0000001c00a77202 */ /* 0x000fe20000000f00 */
[C---:B------:R-:W-:Y:S01]  /*183f0*/  FMUL.FTZ R28, R132.reuse, R168 ;  /* 0x000000a8841c7220 */ /* 0x040fe20000410000 */
[----:B------:R-:W-:Y:S01]  /*18400*/  MOV R168, R29 ;  /* 0x0000001d00a87202 */ /* 0x000fe20000000f00 */
[----:B------:R-:W-:Y:S01]  /*18410*/  FMUL.FTZ R29, R132, R169 ;  /* 0x000000a9841d7220 */ /* 0x000fe20000410000 */
[----:B------:R-:W-:Y:S01]  /*18420*/  MOV R169, R30 ;  /* 0x0000001e00a97202 */ /* 0x000fe20000000f00 */
[C---:B------:R-:W-:Y:S04]  /*18430*/  HMMA.16816.F32 R24, R144.reuse, R36, R24 ;  /* 0x000000249018723c */ /* 0x040fe80000001818 */
[C---:B------:R-:W-:Y:S01]  /*18440*/  FMUL.FTZ R30, R3.reuse, R170 ;  /* 0x000000aa031e7220 */ /* 0x040fe20000410000 */
[----:B------:R-:W-:Y:S01]  /*18450*/  FMUL.FTZ R34, R0, R174 ;  /* 0x000000ae00227220 */ /* 0x000fe20000410000 */
[----:B------:R-:W-:Y:S01]  /*18460*/  MOV R171, R169 ;  /* 0x000000a900ab7202 */ /* 0x000fe20000000f00 */
[C---:B------:R-:W-:Y:S01]  /*18470*/  FMUL.FTZ R32, R2.reuse, R172 ;  /* 0x000000ac02207220 */ /* 0x040fe20000410000 */
[----:B------:R-:W-:Y:S01]  /*18480*/  MOV R172, R41 ;  /* 0x0000002900ac7202 */ /* 0x000fe20000000f00 */
[C---:B------:R-:W-:Y:S01]  /*18490*/  FMUL.FTZ R37, R2.reuse, R177 ;  /* 0x000000b102257220 */ /* 0x040fe20000410000 */
[----:B------:R-:W-:Y:S01]  /*184a0*/  MOV R165, R33 ;  /* 0x0000002100a57202 */ /* 0x000fe20000000f00 */
[-C--:B------:R-:W-:Y:S03]  /*184b0*/  HMMA.16816.F32 R28, R144, R38.reuse, R28 ;  /* 0x00000026901c723c */ /* 0x080fe6000000181c */
[----:B------:R-:W-:Y:S01]  /*184c0*/  MOV R174, R35 ;  /* 0x0000002300ae7202 */ /* 0x000fe20000000f00 */
[----:B------:R-:W-:Y:S01]  /*184d0*/  FMUL.FTZ R33, R2, R173 ;  /* 0x000000ad02217220 */ /* 0x000fe20000410000 */
[----:B------:R-:W-:Y:S01]  /*184e0*/  FMUL.FTZ R35, R0, R175 ;  /* 0x000000af00237220 */ /* 0x000fe20000410000 */
[----:B------:R-:W-:Y:S01]  /*184f0*/  MOV R175, R40 ;  /* 0x0000002800af7202 */ /* 0x000fe20000000f00 */
[----:B------:R-:W-:Y:S01]  /*18500*/  FMUL.FTZ R36, R2, R176 ;  /* 0x000000b002247220 */ /* 0x000fe20000410000 */
[----:B------:R-:W-:Y:S01]  /*18510*/  MOV R173, R42 ;  /* 0x0000002a00ad7202 */ /* 0x000fe20000000f00 */
[C---:B------:R-:W-:Y:S01]  /*18520*/  FMUL.FTZ R42, R3.reuse, R182 ;  /* 0x000000b6032a7220 */ /* 0x040fe20000410000 */
[----:B------:R-:W-:Y:S01]  /*18530*/  MOV R182, R174 ;  /* 0x000000ae00b67202 */ /* 0x000fe20000000f00 */
[----:B------:R-:W-:Y:S01]  /*18540*/  FMUL.FTZ R41, R132, R181 ;  /* 0x000000b584297220 */ /* 0x000fe20000410000 */
[C---:B------:R-:W-:Y:S01]  /*18550*/  HMMA.16816.F32 R32, R148.reuse, R38, R32 ;  /* 0x000000269420723c */ /* 0x040fe20000001820 */
[----:B------:R3:W-:Y:S03]  /*18560*/  MUFU.EX2 R176, R138 ;  /* 0x0000008a00b07308 */ /* 0x0007e60000000800 */
[C---:B------:R-:W-:Y:S01]  /*18570*/  FMUL.FTZ R39, R0.reuse, R179 ;  /* 0x000000b300277220 */ /* 0x040fe20000410000 */
[----:B------:R-:W-:Y:S01]  /*18580*/  FMUL.FTZ R38, R0, R178 ;  /* 0x000000b200267220 */ /* 0x000fe20000410000 */
[----:B------:R-:W-:Y:S01]  /*18590*/  MOV R174, R237 ;  /* 0x000000ed00ae7202 */ /* 0x000fe20000000f00 */
[----:B------:R-:W-:Y:S01]  /*185a0*/  FMUL.FTZ R40, R132, R180 ;  /* 0x000000b484287220 */ /* 0x000fe20000410000 */
[----:B------:R-:W-:Y:S03]  /*185b0*/  FMUL.FTZ R48, R2, R188 ;  /* 0x000000bc02307220 */ /* 0x000fe60000410000 */
[----:B------:R4:W-:Y:S01]  /*185c0*/  MUFU.EX2 R179, R137 ;  /* 0x0000008900b37308 */ /* 0x0009e20000000800 */
[----:B------:R-:W-:Y:S01]  /*185d0*/  MOV R188, R163 ;  /* 0x000000a300bc7202 */ /* 0x000fe20000000f00 */
[-C--:B-1----:R-:W-:Y:S03]  /*185e0*/  HMMA.16816.F32 R36, R148, R52.reuse, R36 ;  /* 0x000000349424723c */ /* 0x082fe60000001824 */
[----:B------:R-:W-:Y:S01]  /*185f0*/  MOV R170, R46 ;  /* 0x0000002e00aa7202 */ /* 0x000fe20000000f00 */
[----:B------:R-:W-:Y:S01]  /*18600*/  FMUL.FTZ R46, R3, R186 ;  /* 0x000000ba032e7220 */ /* 0x000fe20000410000 */
[----:B------:R-:W-:Y:S01]  /*18610*/  MOV R186, R173 ;  /* 0x000000ad00ba7202 */ /* 0x000fe20000000f00 */
[----:B---3--:R-:W-:Y:S01]  /*18620*/  FFMA.FTZ R138, R172, UR4, -R209 ;  /* 0x00000004ac8a7c23 */ /* 0x008fe200080108d1 */
[----:B------:R-:W-:Y:S01]  /*18630*/  MOV R173, R161 ;  /* 0x000000a100ad7202 */ /* 0x000fe20000000f00 */
[C---:B------:R-:W-:Y:S04]  /*18640*/  HMMA.16816.F32 R40, R144.reuse, R52, R40 ;  /* 0x000000349028723c */ /* 0x040fe80000001828 */
[C---:B------:R-:W-:Y:S01]  /*18650*/  FMUL.FTZ R52, R2.reuse, R192 ;  /* 0x000000c002347220 */ /* 0x040fe20000410000 */
[----:B------:R-:W-:Y:S01]  /*18660*/  FMUL.FTZ R53, R2, R193 ;  /* 0x000000c102357220 */ /* 0x000fe20000410000 */
[----:B----4-:R-:W-:Y:S01]  /*18670*/  FFMA.FTZ R137, R232, UR4, -R136 ;  /* 0x00000004e8897c23 */ /* 0x010fe20008010888 */
[----:B------:R-:W-:Y:S01]  /*18680*/  MOV R180, R170 ;  /* 0x000000aa00b47202 */ /* 0x000fe20000000f00 */
[-C--:B------:R-:W-:Y:S01]  /*18690*/  HMMA.16816.F32 R44, R144, R54.reuse, R44 ;  /* 0x00000036902c723c */ /* 0x080fe2000000182c */
[----:B------:R-:W-:Y:S02]  /*186a0*/  MUFU.EX2 R192, R138 ;  /* 0x0000008a00c07308 */ /* 0x000fe40000000800 */
[----:B------:R-:W-:Y:S02]  /*186b0*/  MOV R170, R168 ;  /* 0x000000a800aa7202 */ /* 0x000fe40000000f00 */
[----:B------:R-:W-:Y:S03]  /*186c0*/  MOV R168, R160 ;  /* 0x000000a000a87202 */ /* 0x000fe60000000f00 */
[C---:B------:R-:W-:Y:S03]  /*186d0*/  HMMA.16816.F32 R48, R148.reuse, R54, R48 ;  /* 0x000000369430723c */ /* 0x040fe60000001830 */
[----:B------:R1:W-:Y:S01]  /*186e0*/  MUFU.EX2 R183, R137 ;  /* 0x0000008900b77308 */ /* 0x0003e20000000800 */
[C---:B------:R-:W-:Y:S01]  /*186f0*/  FMUL.FTZ R54, R0.reuse, R194 ;  /* 0x000000c200367220 */ /* 0x040fe20000410000 */
[----:B------:R-:W-:Y:S07]  /*18700*/  FMUL.FTZ R55, R0, R195 ;  /* 0x000000c300377220 */ /* 0x000fee0000410000 */
[-C--:B--2---:R-:W-:Y:S03]  /*18710*/  HMMA.16816.F32 R52, R148, R152.reuse, R52 ;  /* 0x000000989434723c */ /* 0x084fe60000001834 */
[----:B-1----:R-:W-:Y:S05]  /*18720*/  FFMA.FTZ R137, R233, UR4, -R211 ;  /* 0x00000004e9897c23 */ /* 0x002fea00080108d3 */
[C---:B------:R-:W-:Y:S01]  /*18730*/  HMMA.16816.F32 R56, R144.reuse, R152, R56 ;  /* 0x000000989038723c */ /* 0x040fe20000001838 */
[----:B------:R-:W-:Y:S07]  /*18740*/  MUFU.EX2 R233, R141 ;  /* 0x0000008d00e97308 */ /* 0x000fee0000000800 */
[-C--:B------:R-:W-:Y:S03]  /*18750*/  HMMA.16816.F32 R60, R144, R154.reuse, R60 ;  /* 0x0000009a903c723c */ /* 0x080fe6000000183c */
[----:B------:R1:W-:Y:S05]  /*18760*/  MUFU.EX2 R177, R137 ;  /* 0x0000008900b17308 */ /* 0x0003ea0000000800 */
[C---:B------:R-:W-:Y:S01]  /*18770*/  HMMA.16816.F32 R64, R148.reuse, R154, R64 ;  /* 0x0000009a9440723c */ /* 0x040fe20000001840 */
[----:B------:R-:W2:Y:S07]  /*18780*/  LDSM.16.MT88.4 R152, [R239+0xe000] ;  /* 0x00e00000ef98783b */ /* 0x000eae0000004200 */
[-C--:B------:R-:W-:Y:S03]  /*18790*/  HMMA.16816.F32 R68, R148, R156.reuse, R68 ;  /* 0x0000009c9444723c */ /* 0x080fe60000001844 */
[--C-:B-1----:R-:W-:Y:S04]  /*187a0*/  FFMA.FTZ R137, R251, UR4, -R209.reuse ;  /* 0x00000004fb897c23 */ /* 0x102fe800080108d1 */
[----:B------:R1:W3:Y:S01]  /*187b0*/  MUFU.EX2 R178, R137 ;  /* 0x0000008900b27308 */ /* 0x0002e20000000800 */
[C---:B------:R-:W-:Y:S08]  /*187c0*/  HMMA.16816.F32 R72, R144.reuse, R156, R72 ;  /* 0x0000009c9048723c */ /* 0x040ff00000001848 */
[-C--:B------:R-:W-:Y:S08]  /*187d0*/  HMMA.16816.F32 R76, R144, R158.reuse, R76 ;  /* 0x0000009e904c723c */ /* 0x080ff0000000184c */
[C---:B------:R-:W-:Y:S01]  /*187e0*/  HMMA.16816.F32 R80, R148.reuse, R158, R80 ;  /* 0x0000009e9450723c */ /* 0x040fe20000001850 */
[----:B------:R-:W4:Y:S03]  /*187f0*/  LDSM.16.MT88.4 R156, [R208+0x2000] ;  /* 0x00200000d09c783b */ /* 0x000f260000004200 */
[--C-:B-1----:R-:W-:Y:S04]  /*18800*/  FFMA.FTZ R137, R252, UR4, -R210.reuse ;  /* 0x00000004fc897c23 */ /* 0x102fe800080108d2 */
[----:B------:R1:W-:Y:S01]  /*18810*/  MUFU.EX2 R185, R137 ;  /* 0x0000008900b97308 */ /* 0x0003e20000000800 */
[-C--:B--2---:R-:W-:Y:S08]  /*18820*/  HMMA.16816.F32 R84, R148, R152.reuse, R84 ;  /* 0x000000989454723c */ /* 0x084ff00000001854 */
[C---:B------:R-:W-:Y:S08]  /*18830*/  HMMA.16816.F32 R88, R144.reuse, R152, R88 ;  /* 0x000000989058723c */ /* 0x040ff00000001858 */
[-C--:B------:R-:W-:Y:S03]  /*18840*/  HMMA.16816.F32 R92, R144, R154.reuse, R92 ;  /* 0x0000009a905c723c */ /* 0x080fe6000000185c */
[--C-:B-1----:R-:W-:Y:S01]  /*18850*/  FFMA.FTZ R137, R175, UR4, -R210.reuse ;  /* 0x00000004af897c23 */ /* 0x102fe200080108d2 */
[----:B------:R-:W-:Y:S02]  /*18860*/  MOV R175, R167 ;  /* 0x000000a700af7202 */ /* 0x000fe40000000f00 */
[----:B------:R-:W-:Y:S01]  /*18870*/  MOV R167, R162 ;  /* 0x000000a200a77202 */ /* 0x000fe20000000f00 */
[----:B------:R1:W2:Y:S01]  /*18880*/  MUFU.EX2 R237, R137 ;  /* 0x0000008900ed7308 */ /* 0x0002a20000000800 */
[C---:B------:R-:W-:Y:S01]  /*18890*/  HMMA.16816.F32 R96, R148.reuse, R154, R96 ;  /* 0x0000009a9460723c */ /* 0x040fe20000001860 */
[----:B------:R-:W3:Y:S07]  /*188a0*/  LDSM.16.MT88.4 R152, [R224+0x2000] ;  /* 0x00200000e098783b */ /* 0x000eee0000004200 */
[-C--:B----4-:R-:W-:Y:S01]  /*188b0*/  HMMA.16816.F32 R100, R148, R156.reuse, R100 ;  /* 0x0000009c9464723c */ /* 0x090fe20000001864 */
[----:B------:R-:W-:Y:S07]  /*188c0*/  LDSM.16.MT88.4 R160, [R239+0xc800] ;  /* 0x00c80000efa0783b */ /* 0x000fee0000004200 */
[C---:B------:R-:W-:Y:S04]  /*188d0*/  HMMA.16816.F32 R104, R144.reuse, R156, R104 ;  /* 0x0000009c9068723c */ /* 0x040fe80000001868 */
[----:B-1----:R-:W-:Y:S02]  /*188e0*/  FFMA.FTZ R137, R235, UR4, -R209 ;  /* 0x00000004eb897c23 */ /* 0x002fe400080108d1 */
[----:B------:R-:W-:Y:S02]  /*188f0*/  MUFU.EX2 R235, R139 ;  /* 0x0000008b00eb7308 */ /* 0x000fe40000000800 */
[-C--:B------:R-:W-:Y:S08]  /*18900*/  HMMA.16816.F32 R108, R144, R158.reuse, R108 ;  /* 0x0000009e906c723c */ /* 0x080ff0000000186c */
[----:B------:R1:W4:Y:S01]  /*18910*/  MUFU.EX2 R181, R137 ;  /* 0x0000008900b57308 */ /* 0x0003220000000800 */
[C---:B------:R-:W-:Y:S01]  /*18920*/  HMMA.16816.F32 R112, R148.reuse, R158, R112 ;  /* 0x0000009e9470723c */ /* 0x040fe20000001870 */
[----:B------:R-:W4:Y:S07]  /*18930*/  LDSM.16.MT88.4 R156, [R236+0xc800] ;  /* 0x00c80000ec9c783b */ /* 0x000f2e0000004200 */
[-C--:B---3--:R-:W-:Y:S03]  /*18940*/  HMMA.16816.F32 R116, R148, R152.reuse, R116 ;  /* 0x000000989474723c */ /* 0x088fe60000001874 */
[--C-:B-1----:R-:W-:Y:S05]  /*18950*/  FFMA.FTZ R137, R248, UR4, -R210.reuse ;  /* 0x00000004f8897c23 */ /* 0x102fea00080108d2 */
[C---:B------:R-:W-:Y:S01]  /*18960*/  HMMA.16816.F32 R120, R144.reuse, R152, R120 ;  /* 0x000000989078723c */ /* 0x040fe20000001878 */
[----:B------:R1:W-:Y:S07]  /*18970*/  MUFU.EX2 R184, R137 ;  /* 0x0000008900b87308 */ /* 0x0003ee0000000800 */
[-C--:B------:R-:W-:Y:S03]  /*18980*/  HMMA.16816.F32 R124, R144, R154.reuse, R124 ;  /* 0x0000009a907c723c */ /* 0x080fe6000000187c */
[----:B------:R-:W-:Y:S02]  /*18990*/  F2FP.F16.F32.PACK_AB R144, R223, R178 ;  /* 0x000000b2df90723e */ /* 0x000fe400000000ff */
[----:B--2---:R-:W-:Y:S02]  /*189a0*/  F2FP.F16.F32.PACK_AB R145, R237, R185 ;  /* 0x000000b9ed91723e */ /* 0x004fe400000000ff */
[----:B----4-:R-:W-:Y:S01]  /*189b0*/  F2FP.F16.F32.PACK_AB R146, R181, R176 ;  /* 0x000000b0b592723e */ /* 0x010fe200000000ff */
[----:B------:R-:W-:Y:S01]  /*189c0*/  HMMA.16816.F32 R128, R148, R154, R128 ;  /* 0x0000009a9480723c */ /* 0x000fe20000001880 */
[----:B------:R-:W2:Y:S03]  /*189d0*/  LDSM.16.MT88.4 R152, [R208+0x800] ;  /* 0x00080000d098783b */ /* 0x000ea60000004200 */
[----:B-1----:R-:W-:Y:S01]  /*189e0*/  FFMA.FTZ R137, R249, UR4, -R210 ;  /* 0x00000004f9897c23 */ /* 0x002fe200080108d2 */
[----:B------:R-:W-:Y:S01]  /*189f0*/  F2FP.F16.F32.PACK_AB R148, R199, R240 ;  /* 0x000000f0c794723e */ /* 0x000fe200000000ff */
[----:B------:R-:W-:Y:S01]  /*18a00*/  MUFU.EX2 R249, R140 ;  /* 0x0000008c00f97308 */ /* 0x000fe20000000800 */
[----:B------:R-:W-:Y:S02]  /*18a10*/  F2FP.F16.F32.PACK_AB R149, R213, R238 ;  /* 0x000000eed595723e */ /* 0x000fe400000000ff */
[----:B------:R-:W-:Y:S07]  /*18a20*/  F2FP.F16.F32.PACK_AB R150, R183, R179 ;  /* 0x000000b3b796723e */ /* 0x000fee00000000ff */
[----:B------:R1:W3:Y:S02]  /*18a30*/  MUFU.EX2 R169, R137 ;  /* 0x0000008900a97308 */ /* 0x0002e40000000800 */
[--C-:B-1----:R-:W-:Y:S01]  /*18a40*/  FFMA.FTZ R137, R188, UR4, -R211.reuse ;  /* 0x00000004bc897c23 */ /* 0x102fe200080108d3 */
[----:B------:R-:W-:Y:S02]  /*18a50*/  MOV R188, R186 ;  /* 0x000000ba00bc7202 */ /* 0x000fe40000000f00 */
[----:B------:R-:W-:Y:S05]  /*18a60*/  MOV R186, R182 ;  /* 0x000000b600ba7202 */ /* 0x000fea0000000f00 */
[----:B------:R1:W4:Y:S01]  /*18a70*/  MUFU.EX2 R182, R137 ;  /* 0x0000008900b67308 */ /* 0x0003220000000800 */
[----:B---3--:R-:W-:Y:S07]  /*18a80*/  F2FP.F16.F32.PACK_AB R147, R169, R184 ;  /* 0x000000b8a993723e */ /* 0x008fee00000000ff */
[-C--:B------:R-:W-:Y:S05]  /*18a90*/  HMMA.16816.F32 R4, R144, R156.reuse, R4 ;  /* 0x0000009c9004723c */ /* 0x080fea0000001804 */
[--C-:B-1----:R-:W-:Y:S01]  /*18aa0*/  FFMA.FTZ R137, R186, UR4, -R136.reuse ;  /* 0x00000004ba897c23 */ /* 0x102fe20008010888 */
[----:B----4-:R-:W-:Y:S03]  /*18ab0*/  F2FP.F16.F32.PACK_AB R151, R182, R177 ;  /* 0x000000b1b697723e */ /* 0x010fe600000000ff */
[----:B------:R1:W-:Y:S04]  /*18ac0*/  MUFU.EX2 R186, R137 ;  /* 0x0000008900ba7308 */ /* 0x0003e80000000800 */
[C---:B------:R-:W-:Y:S08]  /*18ad0*/  HMMA.16816.F32 R8, R148.reuse, R156, R8 ;  /* 0x0000009c9408723c */ /* 0x040ff00000001808 */
[-C--:B------:R-:W-:Y:S03]  /*18ae0*/  HMMA.16816.F32 R12, R148, R158.reuse, R12 ;  /* 0x0000009e940c723c */ /* 0x080fe6000000180c */
[--C-:B-1----:R-:W-:Y:S02]  /*18af0*/  FFMA.FTZ R137, R188, UR4, -R136.reuse ;  /* 0x00000004bc897c23 */ /* 0x102fe40008010888 */
[----:B------:R-:W-:Y:S03]  /*18b00*/  LDSM.16.MT88.4 R188, [R208+0x1800] ;  /* 0x00180000d0bc783b */ /* 0x000fe60000004200 */
[C---:B------:R-:W-:Y:S01]  /*18b10*/  HMMA.16816.F32 R16, R144.reuse, R158, R16 ;  /* 0x0000009e9010723c */ /* 0x040fe20000001810 */
[----:B------:R1:W3:Y:S04]  /*18b20*/  MUFU.EX2 R194, R137 ;  /* 0x0000008900c27308 */ /* 0x0002e80000000800 */
[----:B------:R-:W4:Y:S03]  /*18b30*/  LDSM.16.MT88.4 R156, [R224+0x800] ;  /* 0x00080000e09c783b */ /* 0x000f260000004200 */
[-C--:B------:R-:W-:Y:S08]  /*18b40*/  HMMA.16816.F32 R20, R144, R160.reuse, R20 ;  /* 0x000000a09014723c */ /* 0x080ff00000001814 */
[C---:B------:R-:W-:Y:S04]  /*18b50*/  HMMA.16816.F32 R24, R148.reuse, R160, R24 ;  /* 0x000000a09418723c */ /* 0x040fe80000001818 */
[--C-:B-1----:R-:W-:Y:S04]  /*18b60*/  FFMA.FTZ R137, R187, UR4, -R211.reuse ;  /* 0x00000004bb897c23 */ /* 0x102fe800080108d3 */
[-C--:B------:R-:W-:Y:S01]  /*18b70*/  HMMA.16816.F32 R28, R148, R162.reuse, R28 ;  /* 0x000000a2941c723c */ /* 0x080fe2000000181c */
[----:B------:R1:W-:Y:S07]  /*18b80*/  MUFU.EX2 R187, R137 ;  /* 0x0000008900bb7308 */ /* 0x0003ee0000000800 */
[C---:B------:R-:W-:Y:S01]  /*18b90*/  HMMA.16816.F32 R32, R144.reuse, R162, R32 ;  /* 0x000000a29020723c */ /* 0x040fe20000001820 */
[----:B------:R-:W3:Y:S07]  /*18ba0*/  LDSM.16.MT88.4 R160, [R236+0xe800] ;  /* 0x00e80000eca0783b */ /* 0x000eee0000004200 */
[-C--:B--2---:R-:W-:Y:S03]  /*18bb0*/  HMMA.16816.F32 R36, R144, R152.reuse, R36 ;  /* 0x000000989024723c */ /* 0x084fe60000001824 */
[--C-:B-1----:R-:W-:Y:S01]  /*18bc0*/  FFMA.FTZ R137, R180, UR4, -R211.reuse ;  /* 0x00000004b4897c23 */ /* 0x102fe200080108d3 */
[----:B------:R-:W-:Y:S03]  /*18bd0*/  MOV R180, R214 ;  /* 0x000000d600b47202 */ /* 0x000fe60000000f00 */
[----:B------:R1:W2:Y:S01]  /*18be0*/  MUFU.EX2 R196, R137 ;  /* 0x0000008900c47308 */ /* 0x0002a20000000800 */
[C---:B------:R-:W-:Y:S08]  /*18bf0*/  HMMA.16816.F32 R40, R148.reuse, R152, R40 ;  /* 0x000000989428723c */ /* 0x040ff00000001828 */
[-C--:B------:R-:W-:Y:S08]  /*18c00*/  HMMA.16816.F32 R44, R148, R154.reuse, R44 ;  /* 0x0000009a942c723c */ /* 0x080ff0000000182c */
[C---:B------:R-:W-:Y:S01]  /*18c10*/  HMMA.16816.F32 R48, R144.reuse, R154, R48 ;  /* 0x0000009a9030723c */ /* 0x040fe20000001830 */
[----:B------:R-:W2:Y:S03]  /*18c20*/  LDSM.16.MT88.4 R152, [R239+0xe800] ;  /* 0x00e80000ef98783b */ /* 0x000ea60000004200 */
        /* <DEDUP_REMOVED lines=9> */
[-C--:B---3--:R-:W-:Y:S08]  /*18cc0*/  HMMA.16816.F32 R68, R144, R160.reuse, R68 ;  /* 0x000000a09044723c */ /* 0x088ff00000001844 */
[C---:B------:R-:W-:Y:S04]  /*18cd0*/  HMMA.16816.F32 R72, R148.reuse, R160, R72 ;  /* 0x000000a09448723c */ /* 0x040fe80000001848 */
[----:B-1----:R-:W-:Y:S04]  /*18ce0*/  FFMA.FTZ R137, R173, UR4, -R211 ;  /* 0x00000004ad897c23 */ /* 0x002fe800080108d3 */
[-C--:B------:R-:W-:Y:S01]  /*18cf0*/  HMMA.16816.F32 R76, R148, R162.reuse, R76 ;  /* 0x000000a2944c723c */ /* 0x080fe2000000184c */
[----:B------:R1:W-:Y:S07]  /*18d00*/  MUFU.EX2 R202, R137 ;  /* 0x0000008900ca7308 */ /* 0x0003ee0000000800 */
[C---:B------:R-:W-:Y:S01]  /*18d10*/  HMMA.16816.F32 R80, R144.reuse, R162, R80 ;  /* 0x000000a29050723c */ /* 0x040fe20000001850 */
[----:B------:R-:W3:Y:S07]  /*18d20*/  LDSM.16.MT88.4 R160, [R224+0x2800] ;  /* 0x00280000e0a0783b */ /* 0x000eee0000004200 */
[-C--:B--2---:R-:W-:Y:S03]  /*18d30*/  HMMA.16816.F32 R84, R144, R152.reuse, R84 ;  /* 0x000000989054723c */ /* 0x084fe60000001854 */
[--C-:B-1----:R-:W-:Y:S01]  /*18d40*/  FFMA.FTZ R137, R165, UR4, -R209.reuse ;  /* 0x00000004a5897c23 */ /* 0x102fe200080108d1 */
[----:B------:R-:W-:Y:S02]  /*18d50*/  MOV R165, R164 ;  /* 0x000000a400a57202 */ /* 0x000fe40000000f00 */
[----:B------:R-:W2:Y:S01]  /*18d60*/  LDL.LU R164, [R1+0x14] ;  /* 0x0000140001a47983 */ /* 0x000ea20000300800 */
[----:B------:R1:W3:Y:S01]  /*18d70*/  MUFU.EX2 R197, R137 ;  /* 0x0000008900c57308 */ /* 0x0002e20000000800 */
[C---:B------:R-:W-:Y:S08]  /*18d80*/  HMMA.16816.F32 R88, R148.reuse, R152, R88 ;  /* 0x000000989458723c */ /* 0x040ff00000001858 */
[-C--:B------:R-:W-:Y:S08]  /*18d90*/  HMMA.16816.F32 R92, R148, R154.reuse, R92 ;  /* 0x0000009a945c723c */ /* 0x080ff0000000185c */
[C---:B------:R-:W-:Y:S01]  /*18da0*/  HMMA.16816.F32 R96, R144.reuse, R154, R96 ;  /* 0x0000009a9060723c */ /* 0x040fe20000001860 */
[----:B------:R-:W3:Y:S03]  /*18db0*/  LDSM.16.MT88.4 R152, [R236+0xd000] ;  /* 0x00d00000ec98783b */ /* 0x000ee60000004200 */
        /* <DEDUP_REMOVED lines=9> */
[--C-:B-1----:R-:W-:Y:S02]  /*18e50*/  FFMA.FTZ R137, R171, UR4, -R210.reuse ;  /* 0x00000004ab897c23 */ /* 0x102fe400080108d2 */
[----:B------:R-:W4:Y:S02]  /*18e60*/  LDL.LU R171, [R1+0x40] ;  /* 0x0000400001ab7983 */ /* 0x000f240000300800 */
[----:B------:R1:W1:Y:S01]  /*18e70*/  MUFU.EX2 R200, R137 ;  /* 0x0000008900c87308 */ /* 0x0002620000000800 */
[C---:B------:R-:W-:Y:S01]  /*18e80*/  HMMA.16816.F32 R112, R144.reuse, R158, R112 ;  /* 0x0000009e9070723c */ /* 0x040fe20000001870 */
[----:B------:R-:W1:Y:S07]  /*18e90*/  LDSM.16.MT88.4 R156, [R239+0xd000] ;  /* 0x00d00000ef9c783b */ /* 0x000e6e0000004200 */
[-C--:B---3--:R-:W-:Y:S08]  /*18ea0*/  HMMA.16816.F32 R116, R144, R160.reuse, R116 ;  /* 0x000000a09074723c */ /* 0x088ff00000001874 */
        /* <DEDUP_REMOVED lines=8> */
[----:B------:R-:W3:Y:S03]  /*18f30*/  LDSM.16.MT88.4 R160, [R208+0x1000] ;  /* 0x00100000d0a0783b */ /* 0x000ee60000004200 */
        /* <DEDUP_REMOVED lines=8> */
[----:B------:R1:W3:Y:S02]  /*18fc0*/  MUFU.EX2 R170, R137 ;  /* 0x0000008900aa7308 */ /* 0x0002e40000000800 */
[----:B-1----:R-:W-:Y:S01]  /*18fd0*/  FFMA.FTZ R137, R166, UR4, -R211 ;  /* 0x00000004a6897c23 */ /* 0x002fe200080108d3 */
[----:B---3--:R-:W-:Y:S07]  /*18fe0*/  F2FP.F16.F32.PACK_AB R147, R170, R204 ;  /* 0x000000ccaa93723e */ /* 0x008fee00000000ff */
[----:B------:R-:W1:Y:S01]  /*18ff0*/  MUFU.EX2 R252, R137 ;  /* 0x0000008900fc7308 */ /* 0x000e620000000800 */
[-C--:B------:R-:W-:Y:S03]  /*19000*/  HMMA.16816.F32 R4, R144, R152.reuse, R4 ;  /* 0x000000989004723c */ /* 0x080fe60000001804 */
[----:B-1----:R-:W-:Y:S01]  /*19010*/  F2FP.F16.F32.PACK_AB R151, R252, R202 ;  /* 0x000000cafc97723e */ /* 0x002fe200000000ff */
[--C-:B------:R-:W-:Y:S05]  /*19020*/  FFMA.FTZ R137, R165, UR4, -R136.reuse ;  /* 0x00000004a5897c23 */ /* 0x100fea0008010888 */
        /* <DEDUP_REMOVED lines=9> */
[----:B------:R-:W-:Y:S07]  /*190c0*/  LDSM.16.MT88.4 R156, [R239+0xf000] ;  /* 0x00f00000ef9c783b */ /* 0x000fee0000004200 */
        /* <DEDUP_REMOVED lines=11> */
[----:B------:R-:W-:Y:S03]  /*19180*/  LDSM.16.MT88.4 R152, [R208+0x3000] ;  /* 0x00300000d098783b */ /* 0x000fe60000004200 */
[--C-:B--2---:R-:W-:Y:S05]  /*19190*/  FFMA.FTZ R138, R164, UR4, -R136.reuse ;  /* 0x00000004a48a7c23 */ /* 0x104fea0008010888 */
[----:B------:R-:W1:Y:S01]  /*191a0*/  LDSM.16.MT88.4 R164, [R236+0xf000] ;  /* 0x00f00000eca4783b */ /* 0x000e620000004200 */
[----:B------:R-:W-:Y:S01]  /*191b0*/  MUFU.EX2 R250, R138 ;  /* 0x0000008a00fa7308 */ /* 0x000fe20000000800 */
[--C-:B----4-:R-:W-:Y:S01]  /*191c0*/  FFMA.FTZ R168, R218, UR4, -R136.reuse ;  /* 0x00000004daa87c23 */ /* 0x110fe20008010888 */
[----:B------:R-:W-:Y:S01]  /*191d0*/  MOV R218, R216 ;  /* 0x000000d800da7202 */ /* 0x000fe20000000f00 */
[----:B------:R-:W-:Y:S04]  /*191e0*/  FFMA.FTZ R136, R225, UR4, -R136 ;  /* 0x00000004e1887c23 */ /* 0x000fe80008010888 */
[----:B------:R-:W2:Y:S01]  /*191f0*/  LDL.LU R216, [R1+0x30] ;  /* 0x0000300001d87983 */ /* 0x000ea20000300800 */
[--C-:B------:R-:W-:Y:S01]  /*19200*/  FFMA.FTZ R140, R174, UR4, -R209.reuse ;  /* 0x00000004ae8c7c23 */ /* 0x100fe200080108d1 */
[----:B------:R-:W-:Y:S01]  /*19210*/  MOV R195, R218 ;  /* 0x000000da00c37202 */ /* 0x000fe20000000f00 */
[----:B------:R3:W-:Y:S01]  /*19220*/  MUFU.EX2 R248, R136 ;  /* 0x0000008800f87308 */ /* 0x0007e20000000800 */
[----:B------:R-:W4:Y:S04]  /*19230*/  LDL.LU R160, [R1+0x94] ;  /* 0x0000940001a07983 */ /* 0x000f280000300800 */
[----:B------:R-:W4:Y:S05]  /*19240*/  LDL.LU R141, [R1+0x9c] ;  /* 0x00009c00018d7983 */ /* 0x000f2a0000300800 */
[----:B------:R3:W-:Y:S01]  /*19250*/  MUFU.EX2 R232, R140 ;  /* 0x0000008c00e87308 */ /* 0x0007e20000000800 */
[-C--:B-1----:R-:W-:Y:S09]  /*19260*/  HMMA.16816.F32 R68, R144, R164.reuse, R68 ;  /* 0x000000a49044723c */ /* 0x082ff20000001844 */
[----:B------:R-:W-:Y:S01]  /*19270*/  MUFU.EX2 R234, R168 ;  /* 0x000000a800ea7308 */ /* 0x000fe20000000800 */
[----:B---3--:R-:W1:Y:S01]  /*19280*/  LDSM.16.MT88.4 R136, [R224+0x3000] ;  /* 0x00300000e088783b */ /* 0x008e620000004200 */
[C---:B------:R-:W-:Y:S04]  /*19290*/  HMMA.16816.F32 R72, R148.reuse, R164, R72 ;  /* 0x000000a49448723c */ /* 0x040fe80000001848 */
[--C-:B------:R-:W-:Y:S04]  /*192a0*/  FFMA.FTZ R140, R173, UR4, -R209.reuse ;  /* 0x00000004ad8c7c23 */ /* 0x100fe800080108d1 */
[-C--:B------:R-:W-:Y:S01]  /*192b0*/  HMMA.16816.F32 R76, R148, R166.reuse, R76 ;  /* 0x000000a6944c723c */ /* 0x080fe2000000184c */
[----:B------:R3:W1:Y:S07]  /*192c0*/  MUFU.EX2 R231, R140 ;  /* 0x0000008c00e77308 */ /* 0x00066e0000000800 */
[C---:B------:R-:W-:Y:S08]  /*192d0*/  HMMA.16816.F32 R80, R144.reuse, R166, R80 ;  /* 0x000000a69050723c */ /* 0x040ff00000001850 */
[-C--:B------:R-:W-:Y:S03]  /*192e0*/  HMMA.16816.F32 R84, R144, R156.reuse, R84 ;  /* 0x0000009c9054723c */ /* 0x080fe60000001854 */
[--C-:B---3--:R-:W-:Y:S02]  /*192f0*/  FFMA.FTZ R140, R172, UR4, -R210.reuse ;  /* 0x00000004ac8c7c23 */ /* 0x108fe400080108d2 */
[----:B------:R-:W-:Y:S02]  /*19300*/  LDSM.16.MT88.4 R172, [R239+0xd800] ;  /* 0x00d80000efac783b */ /* 0x000fe40000004200 */
[----:B------:R3:W-:Y:S01]  /*19310*/  MUFU.EX2 R230, R140 ;  /* 0x0000008c00e67308 */ /* 0x0007e20000000800 */
[C---:B------:R-:W-:Y:S08]  /*19320*/  HMMA.16816.F32 R88, R148.reuse, R156, R88 ;  /* 0x0000009c9458723c */ /* 0x040ff00000001858 */
[-C--:B------:R-:W-:Y:S08]  /*19330*/  HMMA.16816.F32 R92, R148, R158.reuse, R92 ;  /* 0x0000009e945c723c */ /* 0x080ff0000000185c */
[C---:B------:R-:W-:Y:S01]  /*19340*/  HMMA.16816.F32 R96, R144.reuse, R158, R96 ;  /* 0x0000009e9060723c */ /* 0x040fe20000001860 */
[----:B------:R-:W4:Y:S03]  /*19350*/  LDSM.16.MT88.4 R156, [R236+0xd800] ;  /* 0x00d80000ec9c783b */ /* 0x000f260000004200 */
[--C-:B---3--:R-:W-:Y:S01]  /*19360*/  FFMA.FTZ R140, R171, UR4, -R210.reuse ;  /* 0x00000004ab8c7c23 */ /* 0x108fe200080108d2 */
[----:B------:R-:W-:Y:S03]  /*19370*/  MOV R171, R217 ;  /* 0x000000d900ab7202 */ /* 0x000fe60000000f00 */
[-C--:B------:R-:W-:Y:S01]  /*19380*/  HMMA.16816.F32 R100, R144, R152.reuse, R100 ;  /* 0x000000989064723c */ /* 0x080fe20000001864 */
[----:B------:R3:W1:Y:S07]  /*19390*/  MUFU.EX2 R229, R140 ;  /* 0x0000008c00e57308 */ /* 0x00066e0000000800 */
[C---:B------:R-:W-:Y:S01]  /*193a0*/  HMMA.16816.F32 R104, R148.reuse, R152, R104 ;  /* 0x000000989468723c */ /* 0x040fe20000001868 */
[----:B------:R-:W4:Y:S04]  /*193b0*/  LDL.LU R153, [R1+0x98] ;  /* 0x0000980001997983 */ /* 0x000f280000300800 */
[----:B------:R-:W4:Y:S03]  /*193c0*/  LDL.LU R152, [R1+0xa0] ;  /* 0x0000a00001987983 */ /* 0x000f260000300800 */
[-C--:B------:R-:W-:Y:S03]  /*193d0*/  HMMA.16816.F32 R108, R148, R154.reuse, R108 ;  /* 0x0000009a946c723c */ /* 0x080fe6000000186c */
[--C-:B---3--:R-:W-:Y:S01]  /*193e0*/  FFMA.FTZ R140, R226, UR4, -R209.reuse ;  /* 0x00000004e28c7c23 */ /* 0x108fe200080108d1 */
[----:B------:R-:W-:Y:S03]  /*193f0*/  FFMA.FTZ R209, R227, UR4, -R209 ;  /* 0x00000004e3d17c23 */ /* 0x000fe600080108d1 */
[----:B------:R3:W-:Y:S01]  /*19400*/  MUFU.EX2 R228, R140 ;  /* 0x0000008c00e47308 */ /* 0x0007e20000000800 */
[C---:B------:R-:W-:Y:S09]  /*19410*/  HMMA.16816.F32 R112, R144.reuse, R154, R112 ;  /* 0x0000009a9070723c */ /* 0x040ff20000001870 */
[----:B------:R3:W3:Y:S01]  /*19420*/  MUFU.EX2 R227, R209 ;  /* 0x000000d100e37308 */ /* 0x0006e20000000800 */
[-C--:B-1----:R-:W-:Y:S08]  /*19430*/  HMMA.16816.F32 R116, R144, R136.reuse, R116 ;  /* 0x000000889074723c */ /* 0x082ff00000001874 */
[C---:B------:R-:W-:Y:S04]  /*19440*/  HMMA.16816.F32 R120, R148.reuse, R136, R120 ;  /* 0x000000889478723c */ /* 0x040fe80000001878 */
[--C-:B---3--:R-:W-:Y:S01]  /*19450*/  FFMA.FTZ R140, R142, UR4, -R210.reuse ;  /* 0x000000048e8c7c23 */ /* 0x108fe200080108d2 */
[----:B------:R-:W-:Y:S01]  /*19460*/  F2FP.F16.F32.PACK_AB R136, R231, R232 ;  /* 0x000000e8e788723e */ /* 0x000fe200000000ff */
[----:B------:R-:W3:Y:S01]  /*19470*/  LDL.LU R142, [R1+0xe0] ;  /* 0x0000e000018e7983 */ /* 0x000ee20000300800 */
[----:B------:R-:W-:Y:S01]  /*19480*/  F2FP.F16.F32.PACK_AB R137, R229, R230 ;  /* 0x000000e6e589723e */ /* 0x000fe200000000ff */
[-C--:B------:R-:W-:Y:S01]  /*19490*/  HMMA.16816.F32 R124, R148, R138.reuse, R124 ;  /* 0x0000008a947c723c */ /* 0x080fe2000000187c */
[----:B------:R1:W-:Y:S02]  /*194a0*/  MUFU.EX2 R226, R140 ;  /* 0x0000008c00e27308 */ /* 0x0003e40000000800 */
[----:B------:R-:W-:Y:S05]  /*194b0*/  F2FP.F16.F32.PACK_AB R209, R249, R235 ;  /* 0x000000ebf9d1723e */ /* 0x000fea00000000ff */
[----:B------:R-:W-:Y:S04]  /*194c0*/  HMMA.16816.F32 R128, R144, R138, R128 ;  /* 0x0000008a9080723c */ /* 0x000fe80000001880 */
[----:B------:R-:W-:Y:S01]  /*194d0*/  F2FP.F16.F32.PACK_AB R138, R227, R228 ;  /* 0x000000e4e38a723e */ /* 0x000fe200000000ff */
[----:B--2---:R-:W-:Y:S01]  /*194e0*/  FFMA.FTZ R210, R216, UR4, -R210 ;  /* 0x00000004d8d27c23 */ /* 0x004fe200080108d2 */
[----:B----4-:R-:W-:Y:S03]  /*194f0*/  FFMA.FTZ R132, R132, R160, R215 ;  /* 0x000000a084847223 */ /* 0x010fe600000100d7 */
[----:B------:R-:W2:Y:S01]  /*19500*/  MUFU.EX2 R225, R210 ;  /* 0x000000d200e17308 */ /* 0x000ea20000000800 */
[----:B------:R-:W-:Y:S01]  /*19510*/  MOV R160, R198 ;  /* 0x000000c600a07202 */ /* 0x000fe20000000f00 */
[----:B-1----:R-:W-:Y:S01]  /*19520*/  FADD.FTZ R140, R133, R132 ;  /* 0x00000084858c7221 */ /* 0x002fe20000010000 */
[----:B------:R-:W-:Y:S01]  /*19530*/  FFMA.FTZ R3, R3, R141, R212 ;  /* 0x0000008d03037223 */ /* 0x000fe200000100d4 */
[----:B------:R-:W4:Y:S01]  /*19540*/  LDL.LU R133, [R1+0xdc] ;  /* 0x0000dc0001857983 */ /* 0x000f220000300800 */
[----:B------:R-:W-:Y:S02]  /*19550*/  MOV R198, R219 ;  /* 0x000000db00c67202 */ /* 0x000fe40000000f00 */
[----:B------:R-:W-:Y:S01]  /*19560*/  FADD.FTZ R3, R134, R3 ;  /* 0x0000000386037221 */ /* 0x000fe20000010000 */
[----:B------:R-:W1:Y:S01]  /*19570*/  LDSM.16.MT88.4 R212, [R236+0xf800] ;  /* 0x00f80000ecd4783b */ /* 0x000e620000004200 */
[----:B--2---:R-:W-:Y:S07]  /*19580*/  F2FP.F16.F32.PACK_AB R139, R225, R226 ;  /* 0x000000e2e18b723e */ /* 0x004fee00000000ff */
[----:B------:R-:W2:Y:S01]  /*19590*/  LDL.LU R134, [R1+0xd8] ;  /* 0x0000d80001867983 */ /* 0x000ea20000300800 */
[----:B------:R-:W-:Y:S03]  /*195a0*/  F2FP.F16.F32.PACK_AB R210, R248, R234 ;  /* 0x000000eaf8d2723e */ /* 0x000fe600000000ff */
[----:B------:R-:W1:Y:S01]  /*195b0*/  LDSM.16.MT88.4 R216, [R239+0xf800] ;  /* 0x00f80000efd8783b */ /* 0x000e620000004200 */
[-C--:B------:R-:W-:Y:S07]  /*195c0*/  HMMA.16816.F32 R148, R136, R156.reuse, R4 ;  /* 0x0000009c8894723c */ /* 0x080fee0000001804 */
[----:B------:R-:W-:Y:S01]  /*195d0*/  LDSM.16.MT88.4 R4, [R224+0x3800] ;  /* 0x00380000e004783b */ /* 0x000fe20000004200 */
[----:B------:R-:W-:Y:S04]  /*195e0*/  FFMA.FTZ R2, R2, R153, R222 ;  /* 0x0000009902027223 */ /* 0x000fe800000100de */
[----:B------:R-:W-:Y:S01]  /*195f0*/  FADD.FTZ R132, R221, R2 ;  /* 0x00000002dd847221 */ /* 0x000fe20000010000 */
[----:B------:R-:W-:Y:S01]  /*19600*/  MOV R2, R223 ;  /* 0x000000df00027202 */ /* 0x000fe20000000f00 */
[----:B------:R-:W-:Y:S02]  /*19610*/  FFMA.FTZ R0, R0, R152, R220 ;  /* 0x0000009800007223 */ /* 0x000fe400000100dc */
[----:B------:R1:W4:Y:S02]  /*19620*/  LDSM.16.MT88.4 R220, [R208+0x3800] ;  /* 0x00380000d0dc783b */ /* 0x0003240000004200 */
[----:B-1----:R-:W-:Y:S01]  /*19630*/  F2FP.F16.F32.PACK_AB R208, R250, R251 ;  /* 0x000000fbfad0723e */ /* 0x002fe200000000ff */
[----:B---3--:R-:W-:Y:S01]  /*19640*/  FFMA.FTZ R211, R142, UR4, -R211 ;  /* 0x000000048ed37c23 */ /* 0x008fe200080108d3 */
        /* <DEDUP_REMOVED lines=66> */
[----:B------:R-:W3:Y:S01]  /*19a70*/  LDL.LU R135, [R1+0xd0] ;  /* 0x0000d00001877983 */ /* 0x000ee20000300800 */
        /* <DEDUP_REMOVED lines=101> */
[-C--:B----4-:R-:W-:Y:S08]  /*1a0d0*/  HMMA.16816.F32 R100, R136, R220.reuse, R100 ;  /* 0x000000dc8864723c */ /* 0x090ff00000001864 */
        /* <DEDUP_REMOVED lines=17> */
[----:B--2---:R-:W-:Y:S01]  /*1a1f0*/  MOV R137, R134 ;  /* 0x0000008600897202 */ /* 0x004fe20000000f00 */
[----:B------:R1:W-:Y:S04]  /*1a200*/  STL [R1+0x48], R15 ;  /* 0x0000480f01007387 */ /* 0x0003e80000100800 */
[----:B------:R1:W-:Y:S01]  /*1a210*/  STL [R1+0x98], R3 ;  /* 0x0000980301007387 */ /* 0x0003e20000100800 */
[----:B----4-:R-:W-:Y:S05]  /*1a220*/  FADD.FTZ R0, R225, R2 ;  /* 0x00000002e1007221 */ /* 0x010fea0000010000 */
[----:B------:R1:W-:Y:S04]  /*1a230*/  STL [R1+0xa0], R0 ;  /* 0x0000a00001007387 */ /* 0x0003e80000100800 */
[----:B------:R1:W-:Y:S01]  /*1a240*/  STL [R1+0x44], R142 ;  /* 0x0000448e01007387 */ /* 0x0003e20000100800 */
[----:B---3--:R-:W-:Y:S02]  /*1a250*/  MOV R136, R143 ;  /* 0x0000008f00887202 */ /* 0x008fe40000000f00 */
[----:B------:R-:W-:Y:S01]  /*1a260*/  MOV R132, R135 ;  /* 0x0000008700847202 */ /* 0x000fe20000000f00 */
[----:B------:R-:W-:Y:S06]  /*1a270*/  BRA.U UP0, `(.L_x_159) ;  /* 0xffffffb9005c7547 */ /* 0x000fec000b83ffff */
.L_x_158:
[----:B-1----:R-:W2:Y:S01]  /*1a280*/  LDL.LU R3, [R1+0x98] ;  /* 0x0000980001037983 */ /* 0x002ea20000300800 */
        /* <DEDUP_REMOVED lines=39> */
[----:B---3--:R-:W-:Y:S01]  /*1a500*/  FADD.FTZ R0, R0, R7 ;  /* 0x0000000700007221 */ /* 0x008fe20000010000 */
[----:B----4-:R-:W-:-:S04]  /*1a510*/  FADD.FTZ R4, R4, R6 ;  /* 0x0000000604047221 */ /* 0x010fc80000010000 */
[----:B------:R-:W3:Y:S04]  /*1a520*/  SHFL.BFLY PT, R66, R0, 0x1, 0x1f ;  /* 0x0c201f0000427f89 */ /* 0x000ee800000e0000 */
[----:B------:R-:W4:Y:S01]  /*1a530*/  SHFL.BFLY PT, R65, R4, 0x1, 0x1f ;  /* 0x0c201f0004417f89 */ /* 0x000f2200000e0000 */
[----:B--2---:R-:W-:Y:S01]  /*1a540*/  FADD.FTZ R3, R3, R5 ;  /* 0x0000000503037221 */ /* 0x004fe20000010000 */
[----:B------:R-:W-:Y:S01]  /*1a550*/  SHF.L.U32 R5, R136, 0x1, RZ ;  /* 0x0000000188057819 */ /* 0x000fe200000006ff */
[----:B-1----:R-:W-:-:S03]  /*1a560*/  FADD.FTZ R67, R2, R67 ;  /* 0x0000004302437221 */ /* 0x002fc60000010000 */
[----:B------:R-:W1:Y:S01]  /*1a570*/  SHFL.BFLY PT, R132, R3, 0x1, 0x1f ;  /* 0x0c201f0003847f89 */ /* 0x000e6200000e0000 */
[----:B------:R-:W-:Y:S01]  /*1a580*/  LOP3.LUT R6, R5, 0x6, RZ, 0xc0, !PT ;  /* 0x0000000605067812 */ /* 0x000fe200078ec0ff */
[----:B------:R-:W2:Y:S01]  /*1a590*/  MUFU.RCP R2, R67 ;  /* 0x0000004300027308 */ /* 0x000ea20000001000 */
[----:B------:R-:W-:Y:S01]  /*1a5a0*/  FSETP.NE.FTZ.AND P4, PT, R67, RZ, PT ;  /* 0x000000ff4300720b */ /* 0x000fe20003f95000 */
[----:B---3--:R-:W-:Y:S01]  /*1a5b0*/  FADD.FTZ R66, R0, R66 ;  /* 0x0000004200427221 */ /* 0x008fe20000010000 */
[----:B------:R-:W-:Y:S02]  /*1a5c0*/  SHF.L.U32 R0, R136, 0x4, RZ ;  /* 0x0000000488007819 */ /* 0x000fe400000006ff */
[----:B------:R-:W-:Y:S01]  /*1a5d0*/  LOP3.LUT R6, R6, 0x7c00, R8, 0xf8, !PT ;  /* 0x00007c0006067812 */ /* 0x000fe200078ef808 */
[----:B----4-:R-:W-:Y:S01]  /*1a5e0*/  FADD.FTZ R65, R4, R65 ;  /* 0x0000004104417221 */ /* 0x010fe20000010000 */
[----:B------:R-:W-:Y:S01]  /*1a5f0*/  LOP3.LUT R0, R0, 0x1c0, RZ, 0xc0, !PT ;  /* 0x000001c000007812 */ /* 0x000fe200078ec0ff */
[----:B------:R-:W3:Y:S01]  /*1a600*/  MUFU.RCP R7, R66 ;  /* 0x0000004200077308 */ /* 0x000ee20000001000 */
[----:B------:R-:W-:-:S02]  /*1a610*/  FSETP.NE.FTZ.AND P3, PT, R66, RZ, PT ;  /* 0x000000ff4200720b */ /* 0x000fc40003f75000 */
[----:B------:R-:W-:Y:S02]  /*1a620*/  LOP3.LUT R5, R0, 0x38, R5, 0xf8, !PT ;  /* 0x0000003800057812 */ /* 0x000fe400078ef805 */
[----:B------:R-:W-:Y:S02]  /*1a630*/  FSETP.NE.FTZ.AND P2, PT, R65, RZ, PT ;  /* 0x000000ff4100720b */ /* 0x000fe40003f55000 */
[----:B------:R-:W-:Y:S02]  /*1a640*/  LOP3.LUT R6, R6, R5, RZ, 0xfc, !PT ;  /* 0x0000000506067212 */ /* 0x000fe400078efcff */
[----:B--2---:R-:W-:Y:S02]  /*1a650*/  FSEL R0, R2, 1, P4 ;  /* 0x3f80000002007808 */ /* 0x004fe40002000000 */
[----:B------:R-:W2:Y:S01]  /*1a660*/  MUFU.RCP R2, R65 ;  /* 0x0000004100027308 */ /* 0x000ea20000001000 */
        /* <DEDUP_REMOVED lines=34> */
[----:B---3--:R-:W-:Y:S01]  /*1a890*/  FSEL R3, R7, 1, P3 ;  /* 0x3f80000007037808 */ /* 0x008fe20001800000 */
[----:B------:R-:W1:Y:S01]  /*1a8a0*/  MUFU.RCP R0, R132 ;  /* 0x0000008400007308 */ /* 0x000e620000001000 */
[----:B------:R-:W-:-:S02]  /*1a8b0*/  FSETP.NE.FTZ.AND P1, PT, R132, RZ, PT ;  /* 0x000000ff8400720b */ /* 0x000fc40003f35000 */
[----:B--2---:R-:W-:Y:S01]  /*1a8c0*/  FSEL R2, R2, 1, P2 ;  /* 0x3f80000002027808 */ /* 0x004fe20001000000 */
[C---:B------:R-:W-:Y:S01]  /*1a8d0*/  FMUL.FTZ R150, R3.reuse, R150 ;  /* 0x0000009603967220 */ /* 0x040fe20000410000 */
[----:B------:R-:W-:Y:S01]  /*1a8e0*/  FMUL.FTZ R11, R3, R151 ;  /* 0x00000097030b7220 */ /* 0x000fe20000410000 */
[----:B------:R-:W-:Y:S01]  /*1a8f0*/  F2FP.F16.F32.PACK_AB R49, R49, R68 ;  /* 0x000000443131723e */ /* 0x000fe200000000ff */
[C---:B------:R-:W-:Y:S01]  /*1a900*/  FMUL.FTZ R158, R3.reuse, R158 ;  /* 0x0000009e039e7220 */ /* 0x040fe20000410000 */
[----:B------:R-:W-:Y:S01]  /*1a910*/  SEL R4, R4, 0xfffffff0, !P0 ;  /* 0xfffffff004047807 */ /* 0x000fe20004000000 */
[----:B------:R-:W-:Y:S01]  /*1a920*/  FMUL.FTZ R159, R3, R159 ;  /* 0x0000009f039f7220 */ /* 0x000fe20000410000 */
[----:B------:R-:W-:Y:S01]  /*1a930*/  F2FP.F16.F32.PACK_AB R11, R11, R150 ;  /* 0x000000960b0b723e */ /* 0x000fe200000000ff */
[C---:B------:R-:W-:Y:S01]  /*1a940*/  FMUL.FTZ R144, R2.reuse, R144 ;  /* 0x0000009002907220 */ /* 0x040fe20000410000 */
[----:B------:R-:W-:Y:S01]  /*1a950*/  MOV R68, 0x20 ;  /* 0x0000002000447802 */ /* 0x000fe20000000f00 */
[----:B------:R-:W-:Y:S01]  /*1a960*/  FMUL.FTZ R64, R2, R145 ;  /* 0x0000009102407220 */ /* 0x000fe20000410000 */
[----:B------:R-:W-:Y:S01]  /*1a970*/  LOP3.LUT P0, RZ, R136, 0x8, RZ, 0xc0, !PT ;  /* 0x0000000888ff7812 */ /* 0x000fe2000780c0ff */
        /* <DEDUP_REMOVED lines=69> */
[----:B-1----:R-:W-:Y:S01]  /*1add0*/  SEL R11, R68, 0xffffffe0, !P0 ;  /* 0xffffffe0440b7807 */ /* 0x002fe20004000000 */
[----:B------:R-:W-:Y:S01]  /*1ade0*/  FMUL.FTZ R168, R2, R168 ;  /* 0x000000a802a87220 */ /* 0x000fe20000410000 */
[----:B------:R-:W-:Y:S01]  /*1adf0*/  LOP3.LUT P0, RZ, R136, 0x10, RZ, 0xc0, !PT ;  /* 0x0000001088ff7812 */ /* 0x000fe2000780c0ff */
        /* <DEDUP_REMOVED lines=48> */
[C---:B-1----:R-:W-:Y:S02]  /*1b100*/  IADD3 R3, PT, PT, R0.reuse, R11, RZ ;  /* 0x0000000b00037210 */ /* 0x042fe40007ffe0ff */
        /* <DEDUP_REMOVED lines=9> */
[----:B---3--:R-:W-:Y:S02]  /*1b1a0*/  IADD3 R5, PT, PT, R4, R3, RZ ;  /* 0x0000000304057210 */ /* 0x008fe40007ffe0ff */
        /* <DEDUP_REMOVED lines=110> */
.L_x_162:
        /* <DEDUP_REMOVED lines=76> */
.L_x_164:
[----:B------:R-:W-:Y:S05]  /*1bd50*/  BSYNC.RECONVERGENT B0 ;  /* 0x0000000000007941 */ /* 0x000fea0003800200 */
.L_x_163:
        /* <DEDUP_REMOVED lines=40> */
.L_x_166:
[----:B------:R-:W-:Y:S05]  /*1bfe0*/  BSYNC.RECONVERGENT B0 ;  /* 0x0000000000007941 */ /* 0x000fea0003800200 */
.L_x_165:
        /* <DEDUP_REMOVED lines=19> */
.L_x_168:
[----:B------:R-:W-:Y:S05]  /*1c120*/  BSYNC.RECONVERGENT B0 ;  /* 0x0000000000007941 */ /* 0x000fea0003800200 */
.L_x_167:
        /* <DEDUP_REMOVED lines=18> */
.L_x_170:
[----:B------:R-:W-:Y:S05]  /*1c250*/  BSYNC.RECONVERGENT B0 ;  /* 0x0000000000007941 */ /* 0x000fea0003800200 */
.L_x_169:
        /* <DEDUP_REMOVED lines=18> */
.L_x_172:
[----:B------:R-:W-:Y:S05]  /*1c380*/  BSYNC.RECONVERGENT B0 ;  /* 0x0000000000007941 */ /* 0x000fea0003800200 */
.L_x_171:
        /* <DEDUP_REMOVED lines=18> */
.L_x_174:
[----:B------:R-:W-:Y:S05]  /*1c4b0*/  BSYNC.RECONVERGENT B0 ;  /* 0x0000000000007941 */ /* 0x000fea0003800200 */
.L_x_173:
        /* <DEDUP_REMOVED lines=18> */
.L_x_176:
[----:B------:R-:W-:Y:S05]  /*1c5e0*/  BSYNC.RECONVERGENT B0 ;  /* 0x0000000000007941 */ /* 0x000fea0003800200 */
.L_x_175:
        /* <DEDUP_REMOVED lines=18> */
.L_x_178:
[----:B------:R-:W-:Y:S05]  /*1c710*/  BSYNC.RECONVERGENT B0 ;  /* 0x0000000000007941 */ /* 0x000fea0003800200 */
.L_x_177:
        /* <DEDUP_REMOVED lines=17> */
.L_x_179:
        /* <DEDUP_REMOVED lines=13> */
.L_x_1657:


//--------------------- .text._ZN5flash16flash_fwd_kernelI23Flash_fwd_kernel_traitsILi128ELi128ELi64ELi4ELb0ELb0EN7cutlass6half_tE19Flash_kernel_traitsILi128ELi128ELi64ELi4ES3_EELb0ELb1ELb0ELb0ELb0ELb0ELb0ELb0EEEvNS_16Flash_fwd_paramsE --------------------------
	.section	.text._ZN5flash16flash_fwd_kernelI23Flash_fwd_kernel_traitsILi128ELi128ELi64ELi4ELb0ELb0EN7cutlass6half_tE19Flash_kernel_traitsILi128ELi128ELi64ELi4ES3_EELb0ELb1ELb0ELb0ELb0ELb0ELb0ELb0EEEvNS_16Flash_fwd_paramsE,"ax",@progbits
	.align	128
        .global         _ZN5flash16flash_fwd_kernelI23Flash_fwd_kernel_traitsILi128ELi128ELi64ELi4ELb0ELb0EN7cutlass6half_tE19Flash_kernel_traitsILi128ELi128ELi64ELi4ES3_EELb0ELb1ELb0ELb0ELb0ELb0ELb0ELb0EEEvNS_16Flash_fwd_paramsE
        .type           _ZN5flash16flash_fwd_kernelI23Flash_fwd_kernel_traitsILi128ELi128ELi64ELi4ELb0ELb0EN7cutlass6half_tE19Flash_kernel_traitsILi128ELi128ELi64ELi4ES3_EELb0ELb1ELb0ELb0ELb0ELb0ELb0ELb0EEEvNS_16Flash_fwd_paramsE,@function
        .size           _ZN5flash16flash_fwd_kernelI23Flash_fwd_kernel_traitsILi128ELi128ELi64ELi4ELb0ELb0EN7cutlass6half_tE19Flash_kernel_traitsILi128ELi128ELi64ELi4ES3_EELb0ELb1ELb0ELb0ELb0ELb0ELb0ELb0EEEvNS_16Flash_fwd_paramsE,(.L_x_1658 - _ZN5flash16flash_fwd_kernelI23Flash_fwd_kernel_traitsILi128ELi128ELi64ELi4ELb0ELb0EN7cutlass6half_tE19Flash_kernel_traitsILi128ELi128ELi64ELi4ES3_EELb0ELb1ELb0ELb0ELb0ELb0ELb0ELb0EEEvNS_16Flash_fwd_paramsE)
        .other          _ZN5flash16flash_fwd_kernelI23Flash_fwd_kernel_traitsILi128ELi128ELi64ELi4ELb0ELb0EN7cutlass6half_tE19Flash_kernel_traitsILi128ELi128ELi64ELi4ES3_EELb0ELb1ELb0ELb0ELb0ELb0ELb0ELb0EEEvNS_16Flash_fwd_paramsE,@"STO_CUDA_ENTRY STV_DEFAULT"
_ZN5flash16flash_fwd_kernelI23Flash_fwd_kernel_traitsILi128ELi128ELi64ELi4ELb0ELb0EN7cutlass6half_tE19Flash_kernel_traitsILi128ELi128ELi64ELi4ES3_EELb0ELb1ELb0ELb0ELb0ELb0ELb0ELb0EEEvNS_16Flash_fwd_paramsE:
.text._ZN5flash16flash_fwd_kernelI23Flash_fwd_kernel_traitsILi128ELi128ELi64ELi4ELb0ELb0EN7cutlass6half_tE19Flash_kernel_traitsILi128ELi128ELi64ELi4ES3_EELb0ELb1ELb0ELb0ELb0ELb0ELb0ELb0EEEvNS_16Flash_fwd_paramsE:
        /* <DEDUP_REMOVED lines=73> */
.L_x_180:
        /* <DEDUP_REMOVED lines=34> */
[----:B------:R-:W-:-:S03]  /*06b0*/  @UP0 UIMAD UR9, UR19, UR7, UR13 ;  /* 0x00000007130902a4 */ /* 0x000fc6000f8e020d */
        /* <DEDUP_REMOVED lines=14> */
.L_x_182:
[----:B------:R-:W1:Y:S01]  /*07a0*/  LDCU UR6, c[0x0][0x434] ;  /* 0x00008680ff0677ac */ /* 0x000e620008000800 */
[----:B------:R-:W-:Y:S01]  /*07b0*/  IMAD.SHL.U32 R12, R234, 0x8, RZ ;  /* 0x00000008ea0c7824 */ /* 0x000fe200078e00ff */
[----:B------:R-:W-:Y:S01]  /*07c0*/  SHF.R.U32.HI R234, RZ, 0x3, R234 ;  /* 0x00000003ffea7819 */ /* 0x000fe200000116ea */
[----:B------:R-:W-:Y:S01]  /*07d0*/  BSSY.RECONVERGENT B0, `(.L_x_183) ;  /* 0x0000035000007945 */ /* 0x000fe20003800200 */
[----:B------:R-:W2:Y:S02]  /*07e0*/  LDCU.64 UR4, c[0x0][0x410] ;  /* 0x00008200ff0477ac */ /* 0x000ea40008000a00 */
[----:B------:R-:W-:Y:S01]  /*07f0*/  LOP3.LUT R12, R12, 0x38, RZ, 0xc0, !PT ;  /* 0x000000380c0c7812 */ /* 0x000fe200078ec0ff */
[C---:B------:R-:W-:Y:S01]  /*0800*/  VIADD R15, R234.reuse, 0x20 ;  /* 0x00000020ea0f7836 */ /* 0x040fe20000000000 */
[----:B------:R-:W-:Y:S01]  /*0810*/  UISETP.NE.AND UP1, UPT, UR10, URZ, !UP1 ;  /* 0x000000ff0a00728c */ /* 0x000fe2000cf25270 */
[----:B------:R-:W-:Y:S01]  /*0820*/  VIADD R16, R234, 0x30 ;  /* 0x00000030ea107836 */ /* 0x000fe20000000000 */
[----:B------:R-:W-:Y:S01]  /*0830*/  IADD3 R2, P0, PT, R12, UR14, RZ ;  /* 0x0000000e0c027c10 */ /* 0x000fe2000ff1e0ff */
[----:B------:R-:W-:Y:S01]  /*0840*/  UIADD3 UR26, UPT, UPT, -UR24, UR26, URZ ;  /* 0x0000001a181a7290 */ /* 0x000fe2000fffe1ff */
[C---:B------:R-:W-:Y:S01]  /*0850*/  IADD3 R14, PT, PT, R234.reuse, 0x10, RZ ;  /* 0x00000010ea0e7810 */ /* 0x040fe20007ffe0ff */
[----:B------:R-:W-:Y:S01]  /*0860*/  UISETP.NE.AND UP0, UPT, UR19, -0x1, UPT ;  /* 0xffffffff1300788c */ /* 0x000fe2000bf05270 */
[C---:B------:R-:W-:Y:S01]  /*0870*/  IADD3 R18, PT, PT, R234.reuse, 0x40, RZ ;  /* 0x00000040ea127810 */ /* 0x040fe20007ffe0ff */
[----:B------:R-:W-:Y:S01]  /*0880*/  IMAD.X R3, RZ, RZ, UR9, P0 ;  /* 0x00000009ff037e24 */ /* 0x000fe200080e06ff */
[----:B---3--:R-:W-:Y:S01]  /*0890*/  UIMAD UR9, UR27, UR11, URZ ;  /* 0x0000000b1b0972a4 */ /* 0x008fe2000f8e02ff */
[----:B------:R-:W-:Y:S01]  /*08a0*/  ISETP.GE.AND P0, PT, R234, UR26, PT ;  /* 0x0000001aea007c0c */ /* 0x000fe2000bf06270 */
[----:B-1----:R-:W-:Y:S01]  /*08b0*/  UIMAD UR6, UR31, UR6, URZ ;  /* 0x000000061f0672a4 */ /* 0x002fe2000f8e02ff */
[----:B------:R-:W-:Y:S01]  /*08c0*/  ISETP.GE.AND P3, PT, R14, UR26, PT ;  /* 0x0000001a0e007c0c */ /* 0x000fe2000bf66270 */
[----:B------:R-:W-:Y:S01]  /*08d0*/  @!UP1 UIMAD UR9, UR31, UR7, UR9 ;  /* 0x000000071f0992a4 */ /* 0x000fe2000f8e0209 */
[----:B------:R-:W-:Y:S01]  /*08e0*/  ISETP.GE.AND P2, PT, R15, UR26, PT ;  /* 0x0000001a0f007c0c */ /* 0x000fe2000bf46270 */
[----:B------:R-:W-:Y:S01]  /*08f0*/  USEL UR6, UR6, UR19, !UP0 ;  /* 0x0000001306067287 */ /* 0x000fe2000c000000 */
[----:B--2---:R-:W-:Y:S01]  /*0900*/  IMAD.U32 R0, RZ, RZ, UR4 ;  /* 0x00000004ff007e24 */ /* 0x004fe2000f8e00ff */
[----:B------:R-:W-:Y:S01]  /*0910*/  UIMAD UR24, UR24, UR8, URZ ;  /* 0x00000008181872a4 */ /* 0x000fe2000f8e02ff */
[----:B------:R-:W-:Y:S01]  /*0920*/  ISETP.GE.AND P1, PT, R16, UR26, PT ;  /* 0x0000001a10007c0c */ /* 0x000fe2000bf26270 */
[----:B------:R-:W-:Y:S01]  /*0930*/  USHF.R.S32.HI UR4, URZ, 0x1f, UR6 ;  /* 0x0000001fff047899 */ /* 0x000fe20008011406 */
[----:B------:R-:W-:Y:S01]  /*0940*/  IMAD.WIDE.U32 R10, R0, UR27, R2 ;  /* 0x0000001b000a7c25 */ /* 0x000fe2000f8e0002 */
[----:B------:R-:W-:Y:S01]  /*0950*/  USEL UR6, UR6, URZ, UP1 ;  /* 0x000000ff06067287 */ /* 0x000fe20008800000 */
[----:B------:R-:W-:Y:S01]  /*0960*/  ISETP.GE.AND P4, PT, R18, UR26, PT ;  /* 0x0000001a12007c0c */ /* 0x000fe2000bf86270 */
[----:B------:R-:W-:Y:S01]  /*0970*/  USEL UR4, UR4, URZ, UP1 ;  /* 0x000000ff04047287 */ /* 0x000fe20008800000 */
[----:B------:R-:W-:Y:S01]  /*0980*/  IMAD.U32 R0, RZ, RZ, UR5 ;  /* 0x00000005ff007e24 */ /* 0x000fe2000f8e00ff */
[----:B------:R-:W-:Y:S01]  /*0990*/  USHF.R.S32.HI UR5, URZ, 0x1f, UR9 ;  /* 0x0000001fff057899 */ /* 0x000fe20008011409 */
[----:B------:R-:W-:Y:S01]  /*09a0*/  VIADD R20, R234, 0x50 ;  /* 0x00000050ea147836 */ /* 0x000fe20000000000 */
[----:B------:R-:W-:Y:S01]  /*09b0*/  USHF.R.S32.HI UR12, URZ, 0x1f, UR24 ;  /* 0x0000001fff0c7899 */ /* 0x000fe20008011418 */
[----:B------:R-:W-:Y:S01]  /*09c0*/  IMAD R9, R0, UR27, R11 ;  /* 0x0000001b00097c24 */ /* 0x000fe2000f8e020b */
[----:B------:R-:W-:Y:S01]  /*09d0*/  UIADD3 UR9, UP1, UP0, UR24, UR6, UR9 ;  /* 0x0000000618097290 */ /* 0x000fe2000f83e009 */
[----:B------:R-:W-:Y:S01]  /*09e0*/  LOP3.LUT R13, R12, 0x40, RZ, 0xfc, !PT ;  /* 0x000000400c0d7812 */ /* 0x000fe200078efcff */
[----:B------:R-:W-:-:S02]  /*09f0*/  UIMAD.WIDE.U32 UR10, UR29, 0x80, URZ ;  /* 0x000000801d0a78a5 */ /* 0x000fc4000f8e00ff */
[----:B------:R-:W-:-:S04]  /*0a00*/  UIADD3.X UR12, UPT, UPT, UR12, UR4, UR5, UP1, UP0 ;  /* 0x000000040c0c7290 */ /* 0x000fc80008fe0405 */
[----:B------:R-:W-:Y:S01]  /*0a10*/  LOP3.LUT R7, R234, UR10, RZ, 0xfc, !PT ;  /* 0x0000000aea077c12 */ /* 0x000fe2000f8efcff */
[----:B------:R-:W-:Y:S07]  /*0a20*/  @P0 BRA `(.L_x_184) ;  /* 0x00000000003c0947 */ /* 0x000fee0003800000 */
[----:B------:R-:W1:Y:S01]  /*0a30*/  LDCU.64 UR4, c[0x0][0x408] ;  /* 0x00008100ff0477ac */ /* 0x000e620008000a00 */
[----:B------:R-:W-:Y:S01]  /*0a40*/  MOV R8, R10 ;  /* 0x0000000a00087202 */ /* 0x000fe20000000f00 */
[----:B------:R-:W2:Y:S01]  /*0a50*/  LDCU UR13, c[0x0][0x440] ;  /* 0x00008800ff0d77ac */ /* 0x000ea20008000800 */
[----:B------:R-:W3:Y:S01]  /*0a60*/  LDCU.64 UR6, c[0x0][0x3f0] ;  /* 0x00007e00ff0677ac */ /* 0x000ee20008000a00 */
[----:B-1----:R-:W-:Y:S02]  /*0a70*/  UIMAD UR14, UR11, UR4, URZ ;  /* 0x000000040b0e72a4 */ /* 0x002fe4000f8e02ff */
[----:B------:R-:W-:Y:S01]  /*0a80*/  IMAD.WIDE.U32 R4, R7, UR4, R8 ;  /* 0x0000000407047c25 */ /* 0x000fe2000f8e0008 */
[----:B--2---:R-:W-:-:S03]  /*0a90*/  ISETP.GE.AND P6, PT, R12, UR13, PT ;  /* 0x0000000d0c007c0c */ /* 0x004fc6000bfc6270 */
[----:B------:R-:W-:Y:S01]  /*0aa0*/  IMAD.U32 R0, RZ, RZ, UR14 ;  /* 0x0000000eff007e24 */ /* 0x000fe2000f8e00ff */
[----:B------:R-:W-:Y:S02]  /*0ab0*/  ISETP.GE.AND P5, PT, R13, UR13, PT ;  /* 0x0000000d0d007c0c */ /* 0x000fe4000bfa6270 */
[----:B---3--:R-:W-:Y:S01]  /*0ac0*/  LEA R2, P0, R4, UR6, 0x1 ;  /* 0x0000000604027c11 */ /* 0x008fe2000f8008ff */
[----:B------:R-:W-:-:S04]  /*0ad0*/  IMAD R0, R7, UR5, R0 ;  /* 0x0000000507007c24 */ /* 0x000fc8000f8e0200 */
[----:B------:R-:W-:-:S05]  /*0ae0*/  IMAD.IADD R0, R5, 0x1, R0 ;  /* 0x0000000105007824 */ /* 0x000fca00078e0200 */
[----:B------:R-:W-:-:S05]  /*0af0*/  LEA.HI.X R3, R4, UR7, R0, 0x1, P0 ;  /* 0x0000000704037c11 */ /* 0x000fca00080f0c00 */
[----:B------:R1:W-:Y:S04]  /*0b00*/  @!P6 STG.E.128 desc[UR22][R2.64], RZ ;  /* 0x000000ff0200e986 */ /* 0x0003e8000c101d16 */
[----:B------:R1:W-:Y:S02]  /*0b10*/  @!P5 STG.E.128 desc[UR22][R2.64+0x80], RZ ;  /* 0x000080ff0200d986 */ /* 0x0003e4000c101d16 */
.L_x_184:
[----:B------:R-:W-:Y:S05]  /*0b20*/  BSYNC.RECONVERGENT B0 ;  /* 0x0000000000007941 */ /* 0x000fea0003800200 */
.L_x_183:
[----:B------:R-:W-:Y:S01]  /*0b30*/  BSSY.RECONVERGENT B0, `(.L_x_185) ;  /* 0x0000015000007945 */ /* 0x000fe20003800200 */
[----:B------:R-:W-:Y:S02]  /*0b40*/  ISETP.GE.AND P0, PT, R20, UR26, PT ;  /* 0x0000001a14007c0c */ /* 0x000fe4000bf06270 */
[----:B------:R-:W-:Y:S01]  /*0b50*/  IADD3 R19, PT, PT, R234, 0x60, RZ ;  /* 0x00000060ea137810 */ /* 0x000fe20007ffe0ff */
[----:B------:R-:W-:Y:S05]  /*0b60*/  @P3 BRA `(.L_x_186) ;  /* 0x0000000000443947 */ /* 0x000fea0003800000 */
[----:B------:R-:W2:Y:S01]  /*0b70*/  LDCU.64 UR6, c[0x0][0x408] ;  /* 0x00008100ff0677ac */ /* 0x000ea20008000a00 */
[----:B------:R-:W-:Y:S01]  /*0b80*/  IADD3 R6, P3, PT, R7, 0x10, RZ ;  /* 0x0000001007067810 */ /* 0x000fe20007f7e0ff */
[----:B-1----:R-:W-:Y:S01]  /*0b90*/  IMAD.MOV.U32 R2, RZ, RZ, R10 ;  /* 0x000000ffff027224 */ /* 0x002fe200078e000a */
[----:B------:R-:W-:Y:S01]  /*0ba0*/  MOV R3, R9 ;  /* 0x0000000900037202 */ /* 0x000fe20000000f00 */
[----:B------:R-:W1:Y:S02]  /*0bb0*/  LDCU UR13, c[0x0][0x440] ;  /* 0x00008800ff0d77ac */ /* 0x000e640008000800 */
[----:B------:R-:W-:Y:S01]  /*0bc0*/  IMAD.X R0, RZ, RZ, UR11, P3 ;  /* 0x0000000bff007e24 */ /* 0x000fe200098e06ff */
[----:B------:R-:W3:Y:S03]  /*0bd0*/  LDCU.64 UR4, c[0x0][0x3f0] ;  /* 0x00007e00ff0477ac */ /* 0x000ee60008000a00 */
[----:B--2---:R-:W-:-:S02]  /*0be0*/  IMAD R0, R0, UR6, RZ ;  /* 0x0000000600007c24 */ /* 0x004fc4000f8e02ff */
[----:B------:R-:W-:Y:S01]  /*0bf0*/  IMAD.WIDE.U32 R4, R6, UR6, R2 ;  /* 0x0000000606047c25 */ /* 0x000fe2000f8e0002 */
[----:B-1----:R-:W-:-:S03]  /*0c00*/  ISETP.GE.AND P5, PT, R12, UR13, PT ;  /* 0x0000000d0c007c0c */ /* 0x002fc6000bfa6270 */
[----:B------:R-:W-:Y:S01]  /*0c10*/  IMAD R6, R6, UR7, R0 ;  /* 0x0000000706067c24 */ /* 0x000fe2000f8e0200 */
[----:B------:R-:W-:Y:S02]  /*0c20*/  ISETP.GE.AND P3, PT, R13, UR13, PT ;  /* 0x0000000d0d007c0c */ /* 0x000fe4000bf66270 */
[----:B---3--:R-:W-:Y:S01]  /*0c30*/  LEA R2, P6, R4, UR4, 0x1 ;  /* 0x0000000404027c11 */ /* 0x008fe2000f8c08ff */
[----:B------:R-:W-:-:S05]  /*0c40*/  IMAD.IADD R6, R5, 0x1, R6 ;  /* 0x0000000105067824 */ /* 0x000fca00078e0206 */
[----:B------:R-:W-:-:S05]  /*0c50*/  LEA.HI.X R3, R4, UR5, R6, 0x1, P6 ;  /* 0x0000000504037c11 */ /* 0x000fca000b0f0c06 */
[----:B------:R2:W-:Y:S04]  /*0c60*/  @!P5 STG.E.128 desc[UR22][R2.64], RZ ;  /* 0x000000ff0200d986 */ /* 0x0005e8000c101d16 */
[----:B------:R2:W-:Y:S02]  /*0c70*/  @!P3 STG.E.128 desc[UR22][R2.64+0x80], RZ ;  /* 0x000080ff0200b986 */ /* 0x0005e4000c101d16 */
.L_x_186:
[----:B------:R-:W-:Y:S05]  /*0c80*/  BSYNC.RECONVERGENT B0 ;  /* 0x0000000000007941 */ /* 0x000fea0003800200 */
.L_x_185:
[----:B------:R-:W-:Y:S01]  /*0c90*/  BSSY.RECONVERGENT B0, `(.L_x_187) ;  /* 0x0000015000007945 */ /* 0x000fe20003800200 */
[----:B------:R-:W-:Y:S02]  /*0ca0*/  ISETP.GE.AND P3, PT, R19, UR26, PT ;  /* 0x0000001a13007c0c */ /* 0x000fe4000bf66270 */
[----:B------:R-:W-:Y:S01]  /*0cb0*/  IADD3 R17, PT, PT, R234, 0x70, RZ ;  /* 0x00000070ea117810 */ /* 0x000fe20007ffe0ff */
[----:B------:R-:W-:Y:S05]  /*0cc0*/  @P2 BRA `(.L_x_188) ;  /* 0x0000000000442947 */ /* 0x000fea0003800000 */
[----:B------:R-:W3:Y:S01]  /*0cd0*/  LDCU.64 UR6, c[0x0][0x408] ;  /* 0x00008100ff0677ac */ /* 0x000ee20008000a00 */
[----:B------:R-:W-:Y:S01]  /*0ce0*/  IADD3 R6, P2, PT, R7, 0x20, RZ ;  /* 0x0000002007067810 */ /* 0x000fe20007f5e0ff */
[----:B-12---:R-:W-:Y:S01]  /*0cf0*/  IMAD.MOV.U32 R2, RZ, RZ, R10 ;  /* 0x000000ffff027224 */ /* 0x006fe200078e000a */
[----:B------:R-:W-:Y:S01]  /*0d00*/  MOV R3, R9 ;  /* 0x0000000900037202 */ /* 0x000fe20000000f00 */
[----:B------:R-:W1:Y:S02]  /*0d10*/  LDCU UR13, c[0x0][0x440] ;  /* 0x00008800ff0d77ac */ /* 0x000e640008000800 */
[----:B------:R-:W-:Y:S01]  /*0d20*/  IMAD.X R0, RZ, RZ, UR11, P2 ;  /* 0x0000000bff007e24 */ /* 0x000fe200090e06ff */
[----:B------:R-:W2:Y:S03]  /*0d30*/  LDCU.64 UR4, c[0x0][0x3f0] ;  /* 0x00007e00ff0477ac */ /* 0x000ea60008000a00 */
[----:B---3--:R-:W-:-:S02]  /*0d40*/  IMAD R0, R0, UR6, RZ ;  /* 0x0000000600007c24 */ /* 0x008fc4000f8e02ff */
[----:B------:R-:W-:Y:S01]  /*0d50*/  IMAD.WIDE.U32 R4, R6, UR6, R2 ;  /* 0x0000000606047c25 */ /* 0x000fe2000f8e0002 */
[----:B-1----:R-:W-:-:S03]  /*0d60*/  ISETP.GE.AND P5, PT, R12, UR13, PT ;  /* 0x0000000d0c007c0c */ /* 0x002fc6000bfa6270 */
[----:B------:R-:W-:Y:S01]  /*0d70*/  IMAD R6, R6, UR7, R0 ;  /* 0x0000000706067c24 */ /* 0x000fe2000f8e0200 */
[----:B------:R-:W-:Y:S02]  /*0d80*/  ISETP.GE.AND P2, PT, R13, UR13, PT ;  /* 0x0000000d0d007c0c */ /* 0x000fe4000bf46270 */
[----:B--2---:R-:W-:Y:S01]  /*0d90*/  LEA R2, P6, R4, UR4, 0x1 ;  /* 0x0000000404027c11 */ /* 0x004fe2000f8c08ff */
[----:B------:R-:W-:-:S05]  /*0da0*/  IMAD.IADD R6, R5, 0x1, R6 ;  /* 0x0000000105067824 */ /* 0x000fca00078e0206 */
[----:B------:R-:W-:-:S05]  /*0db0*/  LEA.HI.X R3, R4, UR5, R6, 0x1, P6 ;  /* 0x0000000504037c11 */ /* 0x000fca000b0f0c06 */
[----:B------:R3:W-:Y:S04]  /*0dc0*/  @!P5 STG.E.128 desc[UR22][R2.64], RZ ;  /* 0x000000ff0200d986 */ /* 0x0007e8000c101d16 */
[----:B------:R3:W-:Y:S02]  /*0dd0*/  @!P2 STG.E.128 desc[UR22][R2.64+0x80], RZ ;  /* 0x000080ff0200a986 */ /* 0x0007e4000c101d16 */
.L_x_188:
[----:B------:R-:W-:Y:S05]  /*0de0*/  BSYNC.RECONVERGENT B0 ;  /* 0x0000000000007941 */ /* 0x000fea0003800200 */
.L_x_187:
[----:B------:R-:W-:Y:S01]  /*0df0*/  BSSY.RECONVERGENT B0, `(.L_x_189) ;  /* 0x0000014000007945 */ /* 0x000fe20003800200 */
[----:B------:R-:W-:-:S03]  /*0e00*/  ISETP.GE.AND P2, PT, R17, UR26, PT ;  /* 0x0000001a11007c0c */ /* 0x000fc6000bf46270 */
[----:B------:R-:W-:Y:S10]  /*0e10*/  @P1 BRA `(.L_x_190) ;  /* 0x0000000000441947 */ /* 0x000ff40003800000 */
[----:B------:R-:W4:Y:S01]  /*0e20*/  LDCU.64 UR6, c[0x0][0x408] ;  /* 0x00008100ff0677ac */ /* 0x000f220008000a00 */
[----:B------:R-:W-:Y:S01]  /*0e30*/  IADD3 R6, P1, PT, R7, 0x30, RZ ;  /* 0x0000003007067810 */ /* 0x000fe20007f3e0ff */
[----:B-123--:R-:W-:Y:S01]  /*0e40*/  IMAD.MOV.U32 R2, RZ, RZ, R10 ;  /* 0x000000ffff027224 */ /* 0x00efe200078e000a */
[----:B------:R-:W-:Y:S01]  /*0e50*/  MOV R3, R9 ;  /* 0x0000000900037202 */ /* 0x000fe20000000f00 */
[----:B------:R-:W1:Y:S02]  /*0e60*/  LDCU UR13, c[0x0][0x440] ;  /* 0x00008800ff0d77ac */ /* 0x000e640008000800 */
[----:B------:R-:W-:Y:S01]  /*0e70*/  IMAD.X R0, RZ, RZ, UR11, P1 ;  /* 0x0000000bff007e24 */ /* 0x000fe200088e06ff */
[----:B------:R-:W2:Y:S03]  /*0e80*/  LDCU.64 UR4, c[0x0][0x3f0] ;  /* 0x00007e00ff0477ac */ /* 0x000ea60008000a00 */
[----:B----4-:R-:W-:-:S02]  /*0e90*/  IMAD R0, R0, UR6, RZ ;  /* 0x0000000600007c24 */ /* 0x010fc4000f8e02ff */
        /* <DEDUP_REMOVED lines=9> */
.L_x_190:
[----:B------:R-:W-:Y:S05]  /*0f30*/  BSYNC.RECONVERGENT B0 ;  /* 0x0000000000007941 */ /* 0x000fea0003800200 */
.L_x_189:
[----:B------:R-:W-:Y:S01]  /*0f40*/  BSSY.RECONVERGENT B0, `(.L_x_191) ;  /* 0x0000014000007945 */ /* 0x000fe20003800200 */
[----:B------:R-:W-:-:S03]  /*0f50*/  ISETP.NE.AND P1, PT, R12, RZ, PT ;  /* 0x000000ff0c00720c */ /* 0x000fc60003f25270 */
[----:B------:R-:W-:Y:S10]  /*0f60*/  @P4 BRA `(.L_x_192) ;  /* 0x0000000000444947 */ /* 0x000ff40003800000 */
[----:B------:R-:W5:Y:S01]  /*0f70*/  LDCU.64 UR6, c[0x0][0x408] ;  /* 0x00008100ff0677ac */ /* 0x000f620008000a00 */
[----:B------:R-:W-:Y:S01]  /*0f80*/  IADD3 R6, P4, PT, R7, 0x40, RZ ;  /* 0x0000004007067810 */ /* 0x000fe20007f9e0ff */
[----:B-1234-:R-:W-:Y:S01]  /*0f90*/  IMAD.MOV.U32 R2, RZ, RZ, R10 ;  /* 0x000000ffff027224 */ /* 0x01efe200078e000a */
[----:B------:R-:W-:Y:S01]  /*0fa0*/  MOV R3, R9 ;  /* 0x0000000900037202 */ /* 0x000fe20000000f00 */
[----:B------:R-:W1:Y:S02]  /*0fb0*/  LDCU UR13, c[0x0][0x440] ;  /* 0x00008800ff0d77ac */ /* 0x000e640008000800 */
[----:B------:R-:W-:Y:S01]  /*0fc0*/  IMAD.X R0, RZ, RZ, UR11, P4 ;  /* 0x0000000bff007e24 */ /* 0x000fe2000a0e06ff */
[----:B------:R-:W2:Y:S03]  /*0fd0*/  LDCU.64 UR4, c[0x0][0x3f0] ;  /* 0x00007e00ff0477ac */ /* 0x000ea60008000a00 */
[----:B-----5:R-:W-:-:S02]  /*0fe0*/  IMAD R0, R0, UR6, RZ ;  /* 0x0000000600007c24 */ /* 0x020fc4000f8e02ff */
        /* <DEDUP_REMOVED lines=9> */
.L_x_192:
[----:B------:R-:W-:Y:S05]  /*1080*/  BSYNC.RECONVERGENT B0 ;  /* 0x0000000000007941 */ /* 0x000fea0003800200 */
.L_x_191:
[----:B------:R-:W-:Y:S01]  /*1090*/  BSSY.RECONVERGENT B0, `(.L_x_193) ;  /* 0x0000014000007945 */ /* 0x000fe20003800200 */
[----:B------:R-:W-:-:S03]  /*10a0*/  ISETP.GE.OR P5, PT, R234, UR26, P1 ;  /* 0x0000001aea007c0c */ /* 0x000fc60008fa6670 */
        /* <DEDUP_REMOVED lines=18> */
.L_x_194:
[----:B------:R-:W-:Y:S05]  /*11d0*/  BSYNC.RECONVERGENT B0 ;  /* 0x0000000000007941 */ /* 0x000fea0003800200 */
.L_x_193:
        /* <DEDUP_REMOVED lines=20> */
.L_x_196:
[----:B------:R-:W-:Y:S05]  /*1320*/  BSYNC.RECONVERGENT B0 ;  /* 0x0000000000007941 */ /* 0x000fea0003800200 */
.L_x_195:
        /* <DEDUP_REMOVED lines=20> */
.L_x_198:
[----:B------:R-:W-:Y:S05]  /*1470*/  BSYNC.RECONVERGENT B0 ;  /* 0x0000000000007941 */ /* 0x000fea0003800200 */
.L_x_197:
[----:B------:R-:W-:Y:S04]  /*1480*/  BSSY.RECONVERGENT B0, `(.L_x_199) ;  /* 0x000000a000007945 */ /* 0x000fe80003800200 */
[----:B------:R-:W-:Y:S05]  /*1490*/  @P5 BRA `(.L_x_200) ;  /* 0x0000000000205947 */ /* 0x000fea0003800000 */
[----:B------:R-:W5:Y:S01]  /*14a0*/  LDCU.64 UR4, c[0x0][0x420] ;  /* 0x00008400ff0477ac */ /* 0x000f620008000a00 */
[----:B------:R-:W-:-:S05]  /*14b0*/  IMAD R0, R234, UR8, RZ ;  /* 0x00000008ea007c24 */ /* 0x000fca000f8e02ff */
[----:B-1234-:R-:W-:-:S04]  /*14c0*/  IADD3 R3, P2, PT, R0, UR9, RZ ;  /* 0x0000000900037c10 */ /* 0x01efc8000ff5e0ff */
[----:B------:R-:W-:Y:S02]  /*14d0*/  LEA.HI.X.SX32 R0, R0, UR12, 0x1, P2 ;  /* 0x0000000c00007c11 */ /* 0x000fe400090f0eff */
[----:B-----5:R-:W-:-:S04]  /*14e0*/  LEA R2, P2, R3, UR4, 0x2 ;  /* 0x0000000403027c11 */ /* 0x020fc8000f8410ff */
[----:B------:R-:W-:Y:S01]  /*14f0*/  LEA.HI.X R3, R3, UR5, R0, 0x2, P2 ;  /* 0x0000000503037c11 */ /* 0x000fe200090f1400 */
[----:B------:R-:W-:-:S05]  /*1500*/  IMAD.MOV.U32 R0, RZ, RZ, 0x7f800000 ;  /* 0x7f800000ff007424 */ /* 0x000fca00078e00ff */
[----:B------:R1:W-:Y:S03]  /*1510*/  STG.E desc[UR22][R2.64], R0 ;  /* 0x0000000002007986 */ /* 0x0003e6000c101916 */
.L_x_200:
[----:B------:R-:W-:Y:S05]  /*1520*/  BSYNC.RECONVERGENT B0 ;  /* 0x0000000000007941 */ /* 0x000fea0003800200 */
.L_x_199:
[----:B------:R-:W-:Y:S01]  /*1530*/  BSSY.RECONVERGENT B0, `(.L_x_201) ;  /* 0x000000f000007945 */ /* 0x000fe20003800200 */
[----:B------:R-:W-:Y:S02]  /*1540*/  ISETP.GE.OR P5, PT, R16, UR26, P1 ;  /* 0x0000001a10007c0c */ /* 0x000fe40008fa6670 */
[----:B------:R-:W-:Y:S02]  /*1550*/  ISETP.GE.OR P4, PT, R18, UR26, P1 ;  /* 0x0000001a12007c0c */ /* 0x000fe40008f86670 */
[----:B------:R-:W-:Y:S02]  /*1560*/  ISETP.GE.OR P3, PT, R20, UR26, P1 ;  /* 0x0000001a14007c0c */ /* 0x000fe40008f66670 */
[----:B------:R-:W-:Y:S02]  /*1570*/  ISETP.GE.OR P2, PT, R19, UR26, P1 ;  /* 0x0000001a13007c0c */ /* 0x000fe40008f46670 */
[----:B------:R-:W-:Y:S01]  /*1580*/  ISETP.GE.OR P1, PT, R17, UR26, P1 ;  /* 0x0000001a11007c0c */ /* 0x000fe20008f26670 */
[----:B------:R-:W-:-:S12]  /*1590*/  @P0 BRA `(.L_x_202) ;  /* 0x0000000000200947 */ /* 0x000fd80003800000 */
[----:B------:R-:W5:Y:S01]  /*15a0*/  LDCU.64 UR4, c[0x0][0x420] ;  /* 0x00008400ff0477ac */ /* 0x000f620008000a00 */
[----:B-1----:R-:W-:-:S05]  /*15b0*/  IMAD R0, R14, UR8, RZ ;  /* 0x000000080e007c24 */ /* 0x002fca000f8e02ff */
[----:B--234-:R-:W-:-:S04]  /*15c0*/  IADD3 R3, P0, PT, R0, UR9, RZ ;  /* 0x0000000900037c10 */ /* 0x01cfc8000ff1e0ff */
[----:B------:R-:W-:Y:S02]  /*15d0*/  LEA.HI.X.SX32 R0, R0, UR12, 0x1, P0 ;  /* 0x0000000c00007c11 */ /* 0x000fe400080f0eff */
[----:B-----5:R-:W-:-:S04]  /*15e0*/  LEA R2, P0, R3, UR4, 0x2 ;  /* 0x0000000403027c11 */ /* 0x020fc8000f8010ff */
[----:B------:R-:W-:Y:S01]  /*15f0*/  LEA.HI.X R3, R3, UR5, R0, 0x2, P0 ;  /* 0x0000000503037c11 */ /* 0x000fe200080f1400 */
[----:B------:R-:W-:-:S05]  /*1600*/  IMAD.MOV.U32 R0, RZ, RZ, 0x7f800000 ;  /* 0x7f800000ff007424 */ /* 0x000fca00078e00ff */
[----:B------:R1:W-:Y:S03]  /*1610*/  STG.E desc[UR22][R2.64], R0 ;  /* 0x0000000002007986 */ /* 0x0003e6000c101916 */
.L_x_202:
[----:B------:R-:W-:Y:S05]  /*1620*/  BSYNC.RECONVERGENT B0 ;  /* 0x0000000000007941 */ /* 0x000fea0003800200 */
.L_x_201:
[----:B------:R-:W-:Y:S04]  /*1630*/  BSSY.RECONVERGENT B0, `(.L_x_203) ;  /* 0x000000a000007945 */ /* 0x000fe80003800200 */
[----:B------:R-:W-:Y:S05]  /*1640*/  @P6 BRA `(.L_x_204) ;  /* 0x0000000000206947 */ /* 0x000fea0003800000 */
        /* <DEDUP_REMOVED lines=8> */
.L_x_204:
[----:B------:R-:W-:Y:S05]  /*16d0*/  BSYNC.RECONVERGENT B0 ;  /* 0x0000000000007941 */ /* 0x000fea0003800200 */
.L_x_203:
        /* <DEDUP_REMOVED lines=10> */
.L_x_206:
[----:B------:R-:W-:Y:S05]  /*1780*/  BSYNC.RECONVERGENT B0 ;  /* 0x0000000000007941 */ /* 0x000fea0003800200 */
.L_x_205:
        /* <DEDUP_REMOVED lines=10> */
.L_x_208:
[----:B------:R-:W-:Y:S05]  /*1830*/  BSYNC.RECONVERGENT B0 ;  /* 0x0000000000007941 */ /* 0x000fea0003800200 */
.L_x_207:
        /* <DEDUP_REMOVED lines=10> */
.L_x_210:
[----:B------:R-:W-:Y:S05]  /*18e0*/  BSYNC.RECONVERGENT B0 ;  /* 0x0000000000007941 */ /* 0x000fea0003800200 */
.L_x_209:
        /* <DEDUP_REMOVED lines=10> */
.L_x_212:
[----:B------:R-:W-:Y:S05]  /*1990*/  BSYNC.RECONVERGENT B0 ;  /* 0x0000000000007941 */ /* 0x000fea0003800200 */
.L_x_211:
[----:B------:R-:W-:Y:S05]  /*19a0*/  @P1 EXIT ;  /* 0x000000000000194d */ /* 0x000fea0003800000 */
[----:B------:R-:W5:Y:S01]  /*19b0*/  LDCU.64 UR4, c[0x0][0x420] ;  /* 0x00008400ff0477ac */ /* 0x000f620008000a00 */
[----:B-1----:R-:W-:-:S05]  /*19c0*/  IMAD R0, R17, UR8, RZ ;  /* 0x0000000811007c24 */ /* 0x002fca000f8e02ff */
[----:B--234-:R-:W-:-:S04]  /*19d0*/  IADD3 R3, P0, PT, R0, UR9, RZ ;  /* 0x0000000900037c10 */ /* 0x01cfc8000ff1e0ff */
[----:B------:R-:W-:Y:S02]  /*19e0*/  LEA.HI.X.SX32 R0, R0, UR12, 0x1, P0 ;  /* 0x0000000c00007c11 */ /* 0x000fe400080f0eff */
[----:B-----5:R-:W-:-:S04]  /*19f0*/  LEA R2, P0, R3, UR4, 0x2 ;  /* 0x0000000403027c11 */ /* 0x020fc8000f8010ff */
[----:B------:R-:W-:Y:S01]  /*1a00*/  LEA.HI.X R3, R3, UR5, R0, 0x2, P0 ;  /* 0x0000000503037c11 */ /* 0x000fe200080f1400 */
[----:B------:R-:W-:-:S05]  /*1a10*/  IMAD.MOV.U32 R0, RZ, RZ, 0x7f800000 ;  /* 0x7f800000ff007424 */ /* 0x000fca00078e00ff */
[----:B------:R-:W-:Y:S01]  /*1a20*/  STG.E desc[UR22][R2.64], R0 ;  /* 0x0000000002007986 */ /* 0x000fe2000c101916 */
[----:B------:R-:W-:Y:S05]  /*1a30*/  EXIT ;  /* 0x000000000000794d */ /* 0x000fea0003800000 */
.L_x_181:
        /* <DEDUP_REMOVED lines=20> */
[----:B------:R-:W-:Y:S05]  /*1b80*/  BRA `(.L_x_214) ;  /* 0x0000000000147947 */ /* 0x000fea0003800000 */
.L_x_213:
[----:B------:R-:W1:Y:S01]  /*1b90*/  LDCU.64 UR10, c[0x0][0x3b8] ;  /* 0x00007700ff0a77ac */ /* 0x000e620008000a00 */
[----:B------:R-:W-:-:S04]  /*1ba0*/  UIADD3 UR15, UPT, UPT, UR12, UR13, URZ ;  /* 0x0000000d0c0f7290 */ /* 0x000fc8000fffe0ff */
[----:B-1----:R-:W-:Y:S02]  /*1bb0*/  UIMAD.WIDE.U32 UR16, UR15, UR10, URZ ;  /* 0x0000000a0f1072a5 */ /* 0x002fe4000f8e00ff */
[----:B------:R-:W-:-:S04]  /*1bc0*/  UIMAD UR15, UR15, UR11, URZ ;  /* 0x0000000b0f0f72a4 */ /* 0x000fc8000f8e02ff */
[----:B------:R-:W-:Y:S02]  /*1bd0*/  UIADD3 UR15, UPT, UPT, UR17, UR15, URZ ;  /* 0x0000000f110f7290 */ /* 0x000fe4000fffe0ff */
.L_x_214:
[----:B------:R-:W1:Y:S01]  /*1be0*/  LDC R5, c[0x0][0x3e8] ;  /* 0x0000fa00ff057b82 */ /* 0x000e620000000800 */
[----:B------:R-:W2:Y:S01]  /*1bf0*/  S2R R6, SR_CTAID.Z ;  /* 0x0000000000067919 */ /* 0x000ea20000002700 */
[----:B-1----:R-:W-:-:S04]  /*1c00*/  IABS R4, R5 ;  /* 0x0000000500047213 */ /* 0x002fc80000000000 */
[----:B------:R-:W1:Y:S01]  /*1c10*/  I2F.RP R2, R4 ;  /* 0x0000000400027306 */ /* 0x000e620000209400 */
[----:B--2---:R-:W-:-:S07]  /*1c20*/  IABS R6, R6 ;  /* 0x0000000600067213 */ /* 0x004fce0000000000 */
[----:B-1----:R-:W1:Y:S02]  /*1c30*/  MUFU.RCP R2, R2 ;  /* 0x0000000200027308 */ /* 0x002e640000001000 */
[----:B-1----:R-:W-:-:S06]  /*1c40*/  VIADD R2, R2, 0xffffffe ;  /* 0x0ffffffe02027836 */ /* 0x002fcc0000000000 */
[----:B------:R-:W1:Y:S02]  /*1c50*/  F2I.FTZ.U32.TRUNC.NTZ R3, R2 ;  /* 0x0000000200037305 */ /* 0x000e64000021f000 */
[----:B-1----:R-:W-:Y:S01]  /*1c60*/  IMAD.MOV R0, RZ, RZ, -R3 ;  /* 0x000000ffff007224 */ /* 0x002fe200078e0a03 */
[----:B------:R-:W-:-:S03]  /*1c70*/  MOV R2, RZ ;  /* 0x000000ff00027202 */ /* 0x000fc60000000f00 */
[----:B------:R-:W-:-:S04]  /*1c80*/  IMAD R0, R0, R4, RZ ;  /* 0x0000000400007224 */ /* 0x000fc800078e02ff */
[----:B------:R-:W-:-:S04]  /*1c90*/  IMAD.HI.U32 R0, R3, R0, R2 ;  /* 0x0000000003007227 */ /* 0x000fc800078e0002 */
[----:B------:R-:W-:-:S04]  /*1ca0*/  IMAD.MOV.U32 R3, RZ, RZ, R6 ;  /* 0x000000ffff037224 */ /* 0x000fc800078e0006 */
[----:B------:R-:W-:-:S04]  /*1cb0*/  IMAD.HI.U32 R0, R0, R3, RZ ;  /* 0x0000000300007227 */ /* 0x000fc800078e00ff */
[----:B------:R-:W-:-:S04]  /*1cc0*/  IMAD.MOV R2, RZ, RZ, -R0 ;  /* 0x000000ffff027224 */ /* 0x000fc800078e0a00 */
[----:B------:R-:W-:-:S05]  /*1cd0*/  IMAD R2, R4, R2, R3 ;  /* 0x0000000204027224 */ /* 0x000fca00078e0203 */
[----:B------:R-:W-:-:S13]  /*1ce0*/  ISETP.GT.U32.AND P1, PT, R4, R2, PT ;  /* 0x000000020400720c */ /* 0x000fda0003f24070 */
[-C--:B------:R-:W-:Y:S01]  /*1cf0*/  @!P1 IADD3 R2, PT, PT, R2, -R4.reuse, RZ ;  /* 0x8000000402029210 */ /* 0x080fe20007ffe0ff */
[----:B------:R-:W-:Y:S01]  /*1d00*/  @!P1 VIADD R0, R0, 0x1 ;  /* 0x0000000100009836 */ /* 0x000fe20000000000 */
[C---:B------:R-:W-:Y:S02]  /*1d10*/  ISETP.NE.AND P1, PT, R5.reuse, RZ, PT ;  /* 0x000000ff0500720c */ /* 0x040fe40003f25270 */
[----:B------:R-:W-:Y:S02]  /*1d20*/  ISETP.GE.U32.AND P2, PT, R2, R4, PT ;  /* 0x000000040200720c */ /* 0x000fe40003f46070 */
[----:B------:R-:W-:-:S04]  /*1d30*/  LOP3.LUT R2, R5, UR27, RZ, 0x3c, !PT ;  /* 0x0000001b05027c12 */ /* 0x000fc8000f8e3cff */
[----:B------:R-:W-:-:S07]  /*1d40*/  ISETP.GE.AND P0, PT, R2, RZ, PT ;  /* 0x000000ff0200720c */ /* 0x000fce0003f06270 */
[----:B------:R-:W-:-:S05]  /*1d50*/  @P2 IADD3 R0, PT, PT, R0, 0x1, RZ ;  /* 0x0000000100002810 */ /* 0x000fca0007ffe0ff */
[----:B------:R-:W-:-:S05]  /*1d60*/  IMAD.MOV.U32 R6, RZ, RZ, R0 ;  /* 0x000000ffff067224 */ /* 0x000fca00078e0000 */
[----:B------:R-:W-:Y:S02]  /*1d70*/  @!P0 IADD3 R6, PT, PT, -R6, RZ, RZ ;  /* 0x000000ff06068210 */ /* 0x000fe40007ffe1ff */
[----:B------:R-:W-:Y:S01]  /*1d80*/  @!P1 LOP3.LUT R6, RZ, R5, RZ, 0x33, !PT ;  /* 0x00000005ff069212 */ /* 0x000fe200078e33ff */
[----:B------:R-:W-:Y:S05]  /*1d90*/  BRA.U UP1, `(.L_x_215) ;  /* 0x00000001012c7547 */ /* 0x000fea000b800000 */
        /* <DEDUP_REMOVED lines=11> */
.L_x_215:
[----:B------:R-:W1:Y:S01]  /*1e50*/  LDCU.64 UR8, c[0x0][0x3c0] ;  /* 0x00007800ff0877ac */ /* 0x000e620008000a00 */
[----:B------:R-:W-:-:S04]  /*1e60*/  UIADD3 UR12, UPT, UPT, UR12, UR13, URZ ;  /* 0x0000000d0c0c7290 */ /* 0x000fc8000fffe0ff */
[----:B-1----:R-:W-:Y:S02]  /*1e70*/  UIMAD.WIDE.U32 UR32, UR12, UR8, URZ ;  /* 0x000000080c2072a5 */ /* 0x002fe4000f8e00ff */
[----:B------:R-:W-:-:S04]  /*1e80*/  UIMAD UR12, UR12, UR9, URZ ;  /* 0x000000090c0c72a4 */ /* 0x000fc8000f8e02ff */
[----:B------:R-:W-:-:S12]  /*1e90*/  UIADD3 UR31, UPT, UPT, UR33, UR12, URZ ;  /* 0x0000000c211f7290 */ /* 0x000fd8000fffe0ff */
.L_x_216:
[----:B------:R-:W-:Y:S01]  /*1ea0*/  SHF.R.U32.HI R12, RZ, 0x3, R234 ;  /* 0x00000003ff0c7819 */ /* 0x000fe200000116ea */
[----:B------:R-:W-:Y:S01]  /*1eb0*/  IMAD.SHL.U32 R4, R234, 0x8, RZ ;  /* 0x00000008ea047824 */ /* 0x000fe200078e00ff */
[----:B------:R-:W-:Y:S01]  /*1ec0*/  UIADD3 UR18, UPT, UPT, -UR24, UR26, URZ ;  /* 0x0000001a18127290 */ /* 0x000fe2000fffe1ff */
[----:B------:R-:W-:Y:S01]  /*1ed0*/  SHF.R.S32.HI R7, RZ, 0x1f, R6 ;  /* 0x0000001fff077819 */ /* 0x000fe20000011406 */
[----:B------:R-:W1:Y:S01]  /*1ee0*/  LDCU.64 UR12, c[0x0][0x3c8] ;  /* 0x00007900ff0c77ac */ /* 0x000e620008000a00 */
[----:B------:R-:W-:Y:S01]  /*1ef0*/  VIADD R2, R12, 0x50 ;  /* 0x000000500c027836 */ /* 0x000fe20000000000 */
[----:B------:R-:W-:Y:S01]  /*1f00*/  LOP3.LUT R0, R4, 0x1f8, RZ, 0xc0, !PT ;  /* 0x000001f804007812 */ /* 0x000fe200078ec0ff */
[----:B------:R-:W-:Y:S01]  /*1f10*/  VIADD R3, R12, 0x40 ;  /* 0x000000400c037836 */ /* 0x000fe20000000000 */
[----:B------:R-:W-:Y:S01]  /*1f20*/  LOP3.LUT R230, R4, 0x38, RZ, 0xc0, !PT ;  /* 0x0000003804e67812 */ /* 0x000fe200078ec0ff */
[----:B------:R-:W2:Y:S01]  /*1f30*/  LDCU.128 UR4, c[0x0][0x3d0] ;  /* 0x00007a00ff0477ac */ /* 0x000ea20008000c00 */
[----:B------:R-:W-:Y:S01]  /*1f40*/  ISETP.GE.AND P2, PT, R2, UR18, PT ;  /* 0x0000001202007c0c */ /* 0x000fe2000bf46270 */
[----:B------:R3:W-:Y:S01]  /*1f50*/  STL [R1+0x3c], R4 ;  /* 0x00003c0401007387 */ /* 0x0007e20000100800 */
[----:B------:R-:W-:Y:S01]  /*1f60*/  LOP3.LUT R2, R4, 0x1e00, RZ, 0xc0, !PT ;  /* 0x00001e0004027812 */ /* 0x000fe200078ec0ff */
[----:B------:R-:W4:Y:S01]  /*1f70*/  S2UR UR30, SR_CgaCtaId ;  /* 0x00000000001e79c3 */ /* 0x000f220000008800 */
[----:B------:R-:W-:Y:S01]  /*1f80*/  LOP3.LUT R0, R0, 0x38, R234, 0x78, !PT ;  /* 0x0000003800007812 */ /* 0x000fe200078e78ea */
[----:B------:R-:W-:Y:S01]  /*1f90*/  VIADD R15, R12, 0x10 ;  /* 0x000000100c0f7836 */ /* 0x000fe20000000000 */
[----:B------:R-:W-:Y:S01]  /*1fa0*/  ISETP.GE.AND P3, PT, R3, UR18, PT ;  /* 0x0000001203007c0c */ /* 0x000fe2000bf66270 */
[----:B------:R-:W-:Y:S01]  /*1fb0*/  BSSY.RECONVERGENT B0, `(.L_x_217) ;  /* 0x0000048000007945 */ /* 0x000fe20003800200 */
[----:B------:R-:W-:Y:S01]  /*1fc0*/  LOP3.LUT R238, R0, R2, RZ, 0xfc, !PT ;  /* 0x0000000200ee7212 */ /* 0x000fe200078efcff */
[C---:B------:R-:W-:Y:S01]  /*1fd0*/  VIADD R14, R12.reuse, 0x20 ;  /* 0x000000200c0e7836 */ /* 0x040fe20000000000 */
[----:B------:R-:W-:-:S02]  /*1fe0*/  IADD3 R3, PT, PT, R12, 0x60, RZ ;  /* 0x000000600c037810 */ /* 0x000fc40007ffe0ff */
[C---:B------:R-:W-:Y:S01]  /*1ff0*/  IADD3 R2, P5, PT, R230.reuse, UR16, RZ ;  /* 0x00000010e6027c10 */ /* 0x040fe2000ffbe0ff */
[----:B------:R-:W5:Y:S01]  /*2000*/  LDCU.64 UR16, c[0x0][0x388] ;  /* 0x00007100ff1077ac */ /* 0x000f620008000a00 */
[----:B------:R-:W-:Y:S02]  /*2010*/  ISETP.GE.AND P1, PT, R3, UR18, PT ;  /* 0x0000001203007c0c */ /* 0x000fe4000bf26270 */
[C---:B------:R-:W-:Y:S01]  /*2020*/  IADD3 R10, P0, PT, R230.reuse, UR14, RZ ;  /* 0x0000000ee60a7c10 */ /* 0x040fe2000ff1e0ff */
[----:B------:R-:W-:Y:S01]  /*2030*/  IMAD.X R3, RZ, RZ, UR15, P5 ;  /* 0x0000000fff037e24 */ /* 0x000fe2000a8e06ff */
[----:B------:R-:W4:Y:S01]  /*2040*/  LDCU.64 UR14, c[0x0][0x390] ;  /* 0x00007200ff0e77ac */ /* 0x000f220008000a00 */
[----:B-1----:R-:W-:Y:S02]  /*2050*/  MOV R0, UR12 ;  /* 0x0000000c00007c02 */ /* 0x002fe40008000f00 */
[----:B------:R-:W-:Y:S01]  /*2060*/  IMAD.X R11, RZ, RZ, UR28, P0 ;  /* 0x0000001cff0b7e24 */ /* 0x000fe200080e06ff */
[----:B------:R-:W-:Y:S01]  /*2070*/  LOP3.LUT R161, R230, 0x40, RZ, 0xfc, !PT ;  /* 0x00000040e6a17812 */ /* 0x000fe200078efcff */
[----:B------:R-:W-:Y:S01]  /*2080*/  IMAD.WIDE.U32 R2, R12, UR10, R2 ;  /* 0x0000000a0c027c25 */ /* 0x000fe2000f8e0002 */
[----:B------:R-:W-:Y:S01]  /*2090*/  UIMAD.WIDE.U32 UR28, UR29, 0x80, URZ ;  /* 0x000000801d1c78a5 */ /* 0x000fe2000f8e00ff */
[----:B---3--:R-:W-:-:S02]  /*20a0*/  IADD3 R4, P4, PT, R230, UR32, RZ ;  /* 0x00000020e6047c10 */ /* 0x008fc4000ff9e0ff */
[----:B------:R-:W-:-:S04]  /*20b0*/  IMAD.WIDE.U32 R10, R0, UR27, R10 ;  /* 0x0000001b000a7c25 */ /* 0x000fc8000f8e000a */
[----:B------:R-:W-:Y:S02]  /*20c0*/  IMAD.X R5, RZ, RZ, UR31, P4 ;  /* 0x0000001fff057e24 */ /* 0x000fe4000a0e06ff */
[----:B--2---:R-:W-:Y:S02]  /*20d0*/  IMAD R0, R7, UR4, RZ ;  /* 0x0000000407007c24 */ /* 0x004fe4000f8e02ff */
[----:B------:R-:W-:-:S04]  /*20e0*/  IMAD.WIDE.U32 R8, R12, UR8, R4 ;  /* 0x000000080c087c25 */ /* 0x000fc8000f8e0004 */
[C---:B------:R-:W-:Y:S02]  /*20f0*/  IMAD R5, R12.reuse, UR11, R3 ;  /* 0x0000000b0c057c24 */ /* 0x040fe4000f8e0203 */
[----:B------:R-:W-:Y:S02]  /*2100*/  IMAD.MOV.U32 R4, RZ, RZ, R2 ;  /* 0x000000ffff047224 */ /* 0x000fe400078e0002 */
[C---:B------:R-:W-:Y:S02]  /*2110*/  IMAD R3, R12.reuse, UR9, R9 ;  /* 0x000000090c037c24 */ /* 0x040fe4000f8e0209 */
[----:B------:R-:W-:Y:S02]  /*2120*/  IMAD R7, R7, UR6, RZ ;  /* 0x0000000607077c24 */ /* 0x000fe4000f8e02ff */
[----:B------:R-:W-:Y:S01]  /*2130*/  IMAD.MOV.U32 R2, RZ, RZ, R8 ;  /* 0x000000ffff027224 */ /* 0x000fe200078e0008 */
[----:B------:R-:W-:Y:S01]  /*2140*/  LOP3.LUT R8, R12, UR28, RZ, 0xfc, !PT ;  /* 0x0000001c0c087c12 */ /* 0x000fe2000f8efcff */
[----:B------:R-:W-:-:S02]  /*2150*/  IMAD R7, R6, UR7, R7 ;  /* 0x0000000706077c24 */ /* 0x000fc4000f8e0207 */
[----:B------:R-:W-:-:S04]  /*2160*/  IMAD.WIDE.U32 R2, R6, UR6, R2 ;  /* 0x0000000606027c25 */ /* 0x000fc8000f8e0002 */
[----:B------:R-:W-:Y:S01]  /*2170*/  IMAD.IADD R3, R3, 0x1, R7 ;  /* 0x0000000103037824 */ /* 0x000fe200078e0207 */
[----:B----4-:R-:W-:Y:S01]  /*2180*/  LEA R17, P0, R2, UR14, 0x1 ;  /* 0x0000000e02117c11 */ /* 0x010fe2000f8008ff */
[C---:B------:R-:W-:Y:S01]  /*2190*/  IMAD R0, R6.reuse, UR5, R0 ;  /* 0x0000000506007c24 */ /* 0x040fe2000f8e0200 */
[----:B------:R-:W-:Y:S01]  /*21a0*/  UMOV UR5, 0x400 ;  /* 0x0000040000057882 */ /* 0x000fe20000000000 */
[----:B------:R-:W-:Y:S01]  /*21b0*/  IMAD.WIDE.U32 R4, R6, UR4, R4 ;  /* 0x0000000406047c25 */ /* 0x000fe2000f8e0004 */
[----:B------:R-:W-:Y:S01]  /*21c0*/  LEA.HI.X R16, R2, UR15, R3, 0x1, P0 ;  /* 0x0000000f02107c11 */ /* 0x000fe200080f0c03 */
[----:B------:R1:W-:Y:S01]  /*21d0*/  STL [R1+0x14], R17 ;  /* 0x0000141101007387 */ /* 0x0003e20000100800 */
[----:B------:R-:W-:Y:S01]  /*21e0*/  ISETP.GE.AND P0, PT, R12, UR18, PT ;  /* 0x000000120c007c0c */ /* 0x000fe2000bf06270 */
[----:B------:R-:W-:Y:S01]  /*21f0*/  ULEA UR5, UR30, UR5, 0x18 ;  /* 0x000000051e057291 */ /* 0x000fe2000f8ec0ff */
[----:B------:R-:W-:Y:S01]  /*2200*/  IADD3 R0, PT, PT, R5, R0, RZ ;  /* 0x0000000005007210 */ /* 0x000fe20007ffe0ff */
[----:B------:R1:W-:Y:S01]  /*2210*/  STL [R1+0x10], R16 ;  /* 0x0000101001007387 */ /* 0x0003e20000100800 */
[----:B-----5:R-:W-:Y:S01]  /*2220*/  LEA R240, P4, R4, UR16, 0x1 ;  /* 0x0000001004f07c11 */ /* 0x020fe2000f8808ff */
[----:B------:R-:W-:-:S02]  /*2230*/  USHF.L.U64.HI UR4, UR10, 0x6, UR11 ;  /* 0x000000060a047899 */ /* 0x000fc4000801020b */
[----:B------:R1:W-:Y:S01]  /*2240*/  STL [R1+0x40], R161 ;  /* 0x000040a101007387 */ /* 0x0003e20000100800 */
[----:B------:R-:W-:Y:S01]  /*2250*/  LEA.HI.X R239, R4, UR17, R0, 0x1, P4 ;  /* 0x0000001104ef7c11 */ /* 0x000fe2000a0f0c00 */
[----:B------:R-:W-:Y:S01]  /*2260*/  USHF.L.U32 UR14, UR10, 0x6, URZ ;  /* 0x000000060a0e7899 */ /* 0x000fe200080006ff */
[----:B------:R-:W-:Y:S02]  /*2270*/  MOV R0, UR13 ;  /* 0x0000000d00007c02 */ /* 0x000fe40008000f00 */
[----:B------:R-:W-:Y:S02]  /*2280*/  ISETP.GE.AND P4, PT, R15, UR18, PT ;  /* 0x000000120f007c0c */ /* 0x000fe4000bf86270 */
[----:B------:R-:W-:Y:S01]  /*2290*/  LEA R238, R238, UR5, 0x1 ;  /* 0x00000005eeee7c11 */ /* 0x000fe2000f8e08ff */
[----:B------:R-:W-:Y:S01]  /*22a0*/  IMAD R7, R0, UR27, R11 ;  /* 0x0000001b00077c24 */ /* 0x000fe2000f8e020b */
[----:B------:R-:W-:Y:S09]  /*22b0*/  @P0 BRA `(.L_x_218) ;  /* 0x00000000005c0947 */ /* 0x000ff20003800000 */
[----:B------:R-:W2:Y:S01]  /*22c0*/  LDCU.64 UR6, c[0x0][0x3b0] ;  /* 0x00007600ff0677ac */ /* 0x000ea20008000a00 */
[----:B------:R-:W-:Y:S01]  /*22d0*/  MOV R6, R10 ;  /* 0x0000000a00067202 */ /* 0x000fe20000000f00 */
[----:B------:R-:W3:Y:S01]  /*22e0*/  LDCU UR15, c[0x0][0x440] ;  /* 0x00008800ff0f77ac */ /* 0x000ee20008000800 */
[----:B------:R-:W4:Y:S01]  /*22f0*/  LDCU.64 UR12, c[0x0][0x380] ;  /* 0x00007000ff0c77ac */ /* 0x000f220008000a00 */
[----:B--2---:R-:W-:Y:S02]  /*2300*/  UIMAD UR16, UR29, UR6, URZ ;  /* 0x000000061d1072a4 */ /* 0x004fe4000f8e02ff */
[----:B------:R-:W-:Y:S01]  /*2310*/  IMAD.WIDE.U32 R4, R8, UR6, R6 ;  /* 0x0000000608047c25 */ /* 0x000fe2000f8e0006 */
[----:B---3--:R-:W-:-:S03]  /*2320*/  ISETP.GE.AND P5, PT, R230, UR15, PT ;  /* 0x0000000fe6007c0c */ /* 0x008fc6000bfa6270 */
[----:B------:R-:W-:Y:S01]  /*2330*/  IMAD.U32 R0, RZ, RZ, UR16 ;  /* 0x00000010ff007e24 */ /* 0x000fe2000f8e00ff */
[----:B------:R-:W-:Y:S02]  /*2340*/  ISETP.GE.AND P0, PT, R161, UR15, PT ;  /* 0x0000000fa1007c0c */ /* 0x000fe4000bf06270 */
[----:B----4-:R-:W-:Y:S01]  /*2350*/  LEA R2, P6, R4, UR12, 0x1 ;  /* 0x0000000c04027c11 */ /* 0x010fe2000f8c08ff */
[----:B------:R-:W-:-:S04]  /*2360*/  IMAD R0, R8, UR7, R0 ;  /* 0x0000000708007c24 */ /* 0x000fc8000f8e0200 */
[----:B------:R-:W-:-:S05]  /*2370*/  IMAD.IADD R0, R5, 0x1, R0 ;  /* 0x0000000105007824 */ /* 0x000fca00078e0200 */
[----:B------:R-:W-:-:S05]  /*2380*/  LEA.HI.X R3, R4, UR13, R0, 0x1, P6 ;  /* 0x0000000d04037c11 */ /* 0x000fca000b0f0c00 */
[----:B------:R-:W-:Y:S01]  /*2390*/  @!PT LDS RZ, [RZ] ;  /* 0x00000000fffff984 */ /* 0x000fe20000000800 */
[----:B------:R-:W-:Y:S01]  /*23a0*/  @!PT LDS RZ, [RZ] ;  /* 0x00000000fffff984 */ /* 0x000fe20000000800 */
[----:B------:R-:W-:Y:S01]  /*23b0*/  @!PT LDS RZ, [RZ] ;  /* 0x00000000fffff984 */ /* 0x000fe20000000800 */
[----:B------:R2:W-:Y:S04]  /*23c0*/  @!P5 LDGSTS.E.BYPASS.LTC128B.128 [R238], desc[UR22][R2.64] ;  /* 0x0000000002eedfae */ /* 0x0005e8000b981a16 */
[----:B------:R2:W-:Y:S04]  /*23d0*/  @P5 STS.128 [R238], RZ ;  /* 0x000000ffee005388 */ /* 0x0005e80000000c00 */
[----:B------:R-:W-:Y:S01]  /*23e0*/  @!PT LDS RZ, [RZ] ;  /* 0x00000000fffff984 */ /* 0x000fe20000000800 */
[----:B------:R-:W-:Y:S01]  /*23f0*/  @!PT LDS RZ, [RZ] ;  /* 0x00000000fffff984 */ /* 0x000fe20000000800 */
[----:B------:R-:W-:Y:S01]  /*2400*/  @!PT LDS RZ, [RZ] ;  /* 0x00000000fffff984 */ /* 0x000fe20000000800 */
[----:B------:R2:W-:Y:S04]  /*2410*/  @!P0 LDGSTS.E.BYPASS.LTC128B.128 [R238+0x4000], desc[UR22][R2.64+0x80] ;  /* 0x0400008002ee8fae */ /* 0x0005e8000b981a16 */
[----:B------:R2:W-:Y:S02]  /*2420*/  @P0 STS.128 [R238+0x4000], RZ ;  /* 0x004000ffee000388 */ /* 0x0005e40000000c00 */
.L_x_218:
[----:B------:R-:W-:Y:S05]  /*2430*/  BSYNC.RECONVERGENT B0 ;  /* 0x0000000000007941 */ /* 0x000fea0003800200 */
.L_x_217:
[----:B------:R-:W-:Y:S01]  /*2440*/  UIADD3 UR15, UPT, UPT, UR20, -0x1, URZ ;  /* 0xffffffff140f7890 */ /* 0x000fe2000fffe0ff */
[----:B------:R-:W-:Y:S01]  /*2450*/  BSSY.RECONVERGENT B0, `(.L_x_219) ;  /* 0x000001d000007945 */ /* 0x000fe20003800200 */
[----:B------:R-:W-:Y:S02]  /*2460*/  ISETP.GE.AND P0, PT, R14, UR18, PT ;  /* 0x000000120e007c0c */ /* 0x000fe4000bf06270 */
[----:B------:R-:W-:Y:S01]  /*2470*/  IADD3 R13, PT, PT, R12, 0x30, RZ ;  /* 0x000000300c0d7810 */ /* 0x000fe20007ffe0ff */
[----:B------:R-:W-:Y:S05]  /*2480*/  @P4 BRA `(.L_x_220) ;  /* 0x0000000000644947 */ /* 0x000fea0003800000 */
[----:B------:R-:W3:Y:S01]  /*2490*/  LDCU.64 UR12, c[0x0][0x3b0] ;  /* 0x00007600ff0c77ac */ /* 0x000ee20008000a00 */
[----:B--2---:R-:W-:Y:S01]  /*24a0*/  IADD3 R2, P4, PT, R8, 0x10, RZ ;  /* 0x0000001008027810 */ /* 0x004fe20007f9e0ff */
[----:B------:R-:W-:Y:S01]  /*24b0*/  IMAD.MOV.U32 R4, RZ, RZ, R10 ;  /* 0x000000ffff047224 */ /* 0x000fe200078e000a */
[----:B------:R-:W-:Y:S01]  /*24c0*/  MOV R5, R7 ;  /* 0x0000000700057202 */ /* 0x000fe20000000f00 */
[----:B------:R-:W2:Y:S02]  /*24d0*/  LDCU UR16, c[0x0][0x440] ;  /* 0x00008800ff1077ac */ /* 0x000ea40008000800 */
[----:B------:R-:W-:Y:S01]  /*24e0*/  IMAD.X R0, RZ, RZ, UR29, P4 ;  /* 0x0000001dff007e24 */ /* 0x000fe2000a0e06ff */
[----:B------:R-:W4:Y:S03]  /*24f0*/  LDCU.64 UR6, c[0x0][0x380] ;  /* 0x00007000ff0677ac */ /* 0x000f260008000a00 */
[----:B---3--:R-:W-:-:S02]  /*2500*/  IMAD R0, R0, UR12, RZ ;  /* 0x0000000c00007c24 */ /* 0x008fc4000f8e02ff */
[----:B------:R-:W-:Y:S01]  /*2510*/  IMAD.WIDE.U32 R4, R2, UR12, R4 ;  /* 0x0000000c02047c25 */ /* 0x000fe2000f8e0004 */
[----:B--2---:R-:W-:-:S03]  /*2520*/  ISETP.GE.AND P5, PT, R230, UR16, PT ;  /* 0x00000010e6007c0c */ /* 0x004fc6000bfa6270 */
[----:B------:R-:W-:Y:S01]  /*2530*/  IMAD R0, R2, UR13, R0 ;  /* 0x0000000d02007c24 */ /* 0x000fe2000f8e0200 */
[----:B------:R-:W-:Y:S02]  /*2540*/  ISETP.GE.AND P4, PT, R161, UR16, PT ;  /* 0x00000010a1007c0c */ /* 0x000fe4000bf86270 */
[----:B----4-:R-:W-:Y:S01]  /*2550*/  LEA R2, P6, R4, UR6, 0x1 ;  /* 0x0000000604027c11 */ /* 0x010fe2000f8c08ff */
[----:B------:R-:W-:-:S05]  /*2560*/  IMAD.IADD R0, R5, 0x1, R0 ;  /* 0x0000000105007824 */ /* 0x000fca00078e0200 */
[----:B------:R-:W-:-:S05]  /*2570*/  LEA.HI.X R3, R4, UR7, R0, 0x1, P6 ;  /* 0x0000000704037c11 */ /* 0x000fca000b0f0c00 */
[----:B------:R-:W-:Y:S01]  /*2580*/  @!PT LDS RZ, [RZ] ;  /* 0x00000000fffff984 */ /* 0x000fe20000000800 */
[----:B------:R-:W-:Y:S01]  /*2590*/  @!PT LDS RZ, [RZ] ;  /* 0x00000000fffff984 */ /* 0x000fe20000000800 */
[----:B------:R-:W-:Y:S01]  /*25a0*/  @!PT LDS RZ, [RZ] ;  /* 0x00000000fffff984 */ /* 0x000fe20000000800 */
[----:B------:R3:W-:Y:S04]  /*25b0*/  @!P5 LDGSTS.E.BYPASS.LTC128B.128 [R238+0x800], desc[UR22][R2.64] ;  /* 0x0080000002eedfae */ /* 0x0007e8000b981a16 */
[----:B------:R3:W-:Y:S04]  /*25c0*/  @P5 STS.128 [R238+0x800], RZ ;  /* 0x000800ffee005388 */ /* 0x0007e80000000c00 */
[----:B------:R-:W-:Y:S01]  /*25d0*/  @!PT LDS RZ, [RZ] ;  /* 0x00000000fffff984 */ /* 0x000fe20000000800 */
[----:B------:R-:W-:Y:S01]  /*25e0*/  @!PT LDS RZ, [RZ] ;  /* 0x00000000fffff984 */ /* 0x000fe20000000800 */
[----:B------:R-:W-:Y:S01]  /*25f0*/  @!PT LDS RZ, [RZ] ;  /* 0x00000000fffff984 */ /* 0x000fe20000000800 */
[----:B------:R3:W-:Y:S04]  /*2600*/  @!P4 LDGSTS.E.BYPASS.LTC128B.128 [R238+0x4800], desc[UR22][R2.64+0x80] ;  /* 0x0480008002eecfae */ /* 0x0007e8000b981a16 */
[----:B------:R3:W-:Y:S02]  /*2610*/  @P4 STS.128 [R238+0x4800], RZ ;  /* 0x004800ffee004388 */ /* 0x0007e40000000c00 */
.L_x_220:
[----:B------:R-:W-:Y:S05]  /*2620*/  BSYNC.RECONVERGENT B0 ;  /* 0x0000000000007941 */ /* 0x000fea0003800200 */
.L_x_219:
[----:B------:R-:W-:Y:S01]  /*2630*/  USHF.L.U64.HI UR16, UR10, 0x4, UR11 ;  /* 0x000000040a107899 */ /* 0x000fe2000801020b */
[----:B------:R-:W-:Y:S01]  /*2640*/  BSSY.RECONVERGENT B0, `(.L_x_221) ;  /* 0x000001d000007945 */ /* 0x000fe20003800200 */
[----:B------:R-:W-:Y:S02]  /*2650*/  ISETP.GE.AND P4, PT, R13, UR18, PT ;  /* 0x000000120d007c0c */ /* 0x000fe4000bf86270 */
[----:B------:R-:W-:Y:S01]  /*2660*/  IADD3 R9, PT, PT, R12, 0x70, RZ ;  /* 0x000000700c097810 */ /* 0x000fe20007ffe0ff */
[----:B------:R-:W-:Y:S05]  /*2670*/  @P0 BRA `(.L_x_222) ;  /* 0x0000000000640947 */ /* 0x000fea0003800000 */
[----:B------:R-:W4:Y:S01]  /*2680*/  LDCU.64 UR12, c[0x0][0x3b0] ;  /* 0x00007600ff0c77ac */ /* 0x000f220008000a00 */
[----:B--23--:R-:W-:Y:S01]  /*2690*/  IADD3 R2, P0, PT, R8, 0x20, RZ ;  /* 0x0000002008027810 */ /* 0x00cfe20007f1e0ff */
[----:B------:R-:W-:Y:S01]  /*26a0*/  IMAD.MOV.U32 R4, RZ, RZ, R10 ;  /* 0x000000ffff047224 */ /* 0x000fe200078e000a */
[----:B------:R-:W-:Y:S01]  /*26b0*/  MOV R5, R7 ;  /* 0x0000000700057202 */ /* 0x000fe20000000f00 */
[----:B------:R-:W2:Y:S02]  /*26c0*/  LDCU UR17, c[0x0][0x440] ;  /* 0x00008800ff1177ac */ /* 0x000ea40008000800 */
[----:B------:R-:W-:Y:S01]  /*26d0*/  IMAD.X R0, RZ, RZ, UR29, P0 ;  /* 0x0000001dff007e24 */ /* 0x000fe200080e06ff */
[----:B------:R-:W3:Y:S03]  /*26e0*/  LDCU.64 UR6, c[0x0][0x380] ;  /* 0x00007000ff0677ac */ /* 0x000ee60008000a00 */
[----:B----4-:R-:W-:-:S02]  /*26f0*/  IMAD R0, R0, UR12, RZ ;  /* 0x0000000c00007c24 */ /* 0x010fc4000f8e02ff */
[----:B------:R-:W-:Y:S01]  /*2700*/  IMAD.WIDE.U32 R4, R2, UR12, R4 ;  /* 0x0000000c02047c25 */ /* 0x000fe2000f8e0004 */
[----:B--2---:R-:W-:-:S03]  /*2710*/  ISETP.GE.AND P5, PT, R230, UR17, PT ;  /* 0x00000011e6007c0c */ /* 0x004fc6000bfa6270 */
[----:B------:R-:W-:Y:S01]  /*2720*/  IMAD R0, R2, UR13, R0 ;  /* 0x0000000d02007c24 */ /* 0x000fe2000f8e0200 */
[----:B------:R-:W-:Y:S02]  /*2730*/  ISETP.GE.AND P0, PT, R161, UR17, PT ;  /* 0x00000011a1007c0c */ /* 0x000fe4000bf06270 */
[----:B---3--:R-:W-:Y:S01]  /*2740*/  LEA R2, P6, R4, UR6, 0x1 ;  /* 0x0000000604027c11 */ /* 0x008fe2000f8c08ff */
        /* <DEDUP_REMOVED lines=12> */
.L_x_222:
[----:B------:R-:W-:Y:S05]  /*2810*/  BSYNC.RECONVERGENT B0 ;  /* 0x0000000000007941 */ /* 0x000fea0003800200 */
.L_x_221:
[----:B------:R-:W-:Y:S01]  /*2820*/  UIMAD UR17, UR15, -0x40, UR25 ;  /* 0xffffffc00f1178a4 */ /* 0x000fe2000f8e0219 */
[----:B------:R-:W-:Y:S01]  /*2830*/  BSSY.RECONVERGENT B0, `(.L_x_223) ;  /* 0x000001c000007945 */ /* 0x000fe20003800200 */
[----:B------:R-:W-:-:S03]  /*2840*/  ISETP.GE.AND P0, PT, R9, UR18, PT ;  /* 0x0000001209007c0c */ /* 0x000fc6000bf06270 */
[----:B------:R-:W-:Y:S10]  /*2850*/  @P4 BRA `(.L_x_224) ;  /* 0x0000000000644947 */ /* 0x000ff40003800000 */
[----:B------:R-:W5:Y:S01]  /*2860*/  LDCU.64 UR12, c[0x0][0x3b0] ;  /* 0x00007600ff0c77ac */ /* 0x000f620008000a00 */
[----:B--234-:R-:W-:Y:S01]  /*2870*/  IADD3 R2, P4, PT, R8, 0x30, RZ ;  /* 0x0000003008027810 */ /* 0x01cfe20007f9e0ff */
[----:B------:R-:W-:Y:S01]  /*2880*/  IMAD.MOV.U32 R4, RZ, RZ, R10 ;  /* 0x000000ffff047224 */ /* 0x000fe200078e000a */
[----:B------:R-:W-:Y:S01]  /*2890*/  MOV R5, R7 ;  /* 0x0000000700057202 */ /* 0x000fe20000000f00 */
[----:B------:R-:W2:Y:S02]  /*28a0*/  LDCU UR27, c[0x0][0x440] ;  /* 0x00008800ff1b77ac */ /* 0x000ea40008000800 */
[----:B------:R-:W-:Y:S01]  /*28b0*/  IMAD.X R0, RZ, RZ, UR29, P4 ;  /* 0x0000001dff007e24 */ /* 0x000fe2000a0e06ff */
[----:B------:R-:W3:Y:S03]  /*28c0*/  LDCU.64 UR6, c[0x0][0x380] ;  /* 0x00007000ff0677ac */ /* 0x000ee60008000a00 */
[----:B-----5:R-:W-:-:S02]  /*28d0*/  IMAD R0, R0, UR12, RZ ;  /* 0x0000000c00007c24 */ /* 0x020fc4000f8e02ff */
        /* <DEDUP_REMOVED lines=17> */
.L_x_224:
[----:B------:R-:W-:Y:S05]  /*29f0*/  BSYNC.RECONVERGENT B0 ;  /* 0x0000000000007941 */ /* 0x000fea0003800200 */
.L_x_223:
[----:B------:R-:W-:Y:S01]  /*2a00*/  USHF.L.U32 UR27, UR10, 0x4, URZ ;  /* 0x000000040a1b7899 */ /* 0x000fe200080006ff */
        /* <DEDUP_REMOVED lines=28> */
.L_x_226:
[----:B------:R-:W-:Y:S05]  /*2bd0*/  BSYNC.RECONVERGENT B0 ;  /* 0x0000000000007941 */ /* 0x000fea0003800200 */
.L_x_225:
[----:B------:R-:W-:Y:S01]  /*2be0*/  USHF.L.U64.HI UR30, UR8, 0x6, UR9 ;  /* 0x00000006081e7899 */ /* 0x000fe20008010209 */
        /* <DEDUP_REMOVED lines=28> */
.L_x_228:
[----:B------:R-:W-:Y:S05]  /*2db0*/  BSYNC.RECONVERGENT B0 ;  /* 0x0000000000007941 */ /* 0x000fea0003800200 */
.L_x_227:
        /* <DEDUP_REMOVED lines=29> */
.L_x_230:
[----:B------:R-:W-:Y:S05]  /*2f90*/  BSYNC.RECONVERGENT B0 ;  /* 0x0000000000007941 */ /* 0x000fea0003800200 */
.L_x_229:
[----:B------:R-:W-:Y:S01]  /*2fa0*/  UIMAD.WIDE.U32 UR34, UR14, UR15, URZ ;  /* 0x0000000f0e2272a5 */ /* 0x000fe2000f8e00ff */
[----:B------:R-:W-:Y:S01]  /*2fb0*/  BSSY.RECONVERGENT B0, `(.L_x_231) ;  /* 0x000001c000007945 */ /* 0x000fe20003800200 */
[----:B------:R-:W-:-:S03]  /*2fc0*/  ISETP.GE.AND P3, PT, R13, UR17, PT ;  /* 0x000000110d007c0c */ /* 0x000fc6000bf66270 */
[----:B------:R-:W-:Y:S10]  /*2fd0*/  @P0 BRA `(.L_x_232) ;  /* 0x0000000000640947 */ /* 0x000ff40003800000 */
[----:B------:R-:W5:Y:S01]  /*2fe0*/  LDCU.64 UR12, c[0x0][0x3b0] ;  /* 0x00007600ff0c77ac */ /* 0x000f620008000a00 */
[----:B------:R-:W-:Y:S02]  /*2ff0*/  IADD3 R0, P0, PT, R8, 0x70, RZ ;  /* 0x0000007008007810 */ /* 0x000fe40007f1e0ff */
[----:B--234-:R-:W-:Y:S01]  /*3000*/  MOV R3, R7 ;  /* 0x0000000700037202 */ /* 0x01cfe20000000f00 */
[----:B------:R-:W2:Y:S02]  /*3010*/  LDCU UR32, c[0x0][0x440] ;  /* 0x00008800ff2077ac */ /* 0x000ea40008000800 */
[----:B------:R-:W-:Y:S01]  /*3020*/  IMAD.X R2, RZ, RZ, UR29, P0 ;  /* 0x0000001dff027e24 */ /* 0x000fe200080e06ff */
[----:B------:R-:W3:Y:S03]  /*3030*/  LDCU.64 UR6, c[0x0][0x380] ;  /* 0x00007000ff0677ac */ /* 0x000ee60008000a00 */
[----:B-----5:R-:W-:-:S02]  /*3040*/  IMAD R6, R2, UR12, RZ ;  /* 0x0000000c02067c24 */ /* 0x020fc4000f8e02ff */
[----:B------:R-:W-:Y:S01]  /*3050*/  IMAD.MOV.U32 R2, RZ, RZ, R10 ;  /* 0x000000ffff027224 */ /* 0x000fe200078e000a */
[----:B--2---:R-:W-:-:S03]  /*3060*/  ISETP.GE.AND P1, PT, R230, UR32, PT ;  /* 0x00000020e6007c0c */ /* 0x004fc6000bf26270 */
[----:B------:R-:W-:Y:S01]  /*3070*/  IMAD.WIDE.U32 R4, R0, UR12, R2 ;  /* 0x0000000c00047c25 */ /* 0x000fe2000f8e0002 */
[----:B------:R-:W-:-:S03]  /*3080*/  ISETP.GE.AND P0, PT, R161, UR32, PT ;  /* 0x00000020a1007c0c */ /* 0x000fc6000bf06270 */
[----:B------:R-:W-:Y:S01]  /*3090*/  IMAD R0, R0, UR13, R6 ;  /* 0x0000000d00007c24 */ /* 0x000fe2000f8e0206 */
[----:B---3--:R-:W-:-:S03]  /*30a0*/  LEA R2, P2, R4, UR6, 0x1 ;  /* 0x0000000604027c11 */ /* 0x008fc6000f8408ff */
        /* <DEDUP_REMOVED lines=12> */
.L_x_232:
[----:B------:R-:W-:Y:S05]  /*3170*/  BSYNC.RECONVERGENT B0 ;  /* 0x0000000000007941 */ /* 0x000fea0003800200 */
.L_x_231:
[----:B------:R-:W-:Y:S01]  /*3180*/  UIMAD UR7, UR4, UR15, URZ ;  /* 0x0000000f040772a4 */ /* 0x000fe2000f8e02ff */
[----:B------:R-:W-:Y:S03]  /*3190*/  BSSY.RECONVERGENT B0, `(.L_x_233) ;  /* 0x0000015000007945 */ /* 0x000fe60003800200 */
[----:B------:R-:W-:Y:S01]  /*31a0*/  UIADD3 UR7, UPT, UPT, UR35, UR7, URZ ;  /* 0x0000000723077290 */ /* 0x000fe2000fffe0ff */
[----:B------:R-:W-:Y:S11]  /*31b0*/  @P6 BRA `(.L_x_234) ;  /* 0x0000000000486947 */ /* 0x000ff60003800000 */
[----:B------:R-:W5:Y:S01]  /*31c0*/  LDCU UR6, c[0x0][0x440] ;  /* 0x00008800ff0677ac */ /* 0x000f620008000800 */
[----:B------:R-:W-:Y:S02]  /*31d0*/  IMAD.U32 R4, RZ, RZ, UR34 ;  /* 0x00000022ff047e24 */ /* 0x000fe4000f8e00ff */
[----:B------:R-:W-:Y:S02]  /*31e0*/  IMAD.U32 R0, RZ, RZ, UR7 ;  /* 0x00000007ff007e24 */ /* 0x000fe4000f8e00ff */
[----:B------:R-:W-:Y:S01]  /*31f0*/  IMAD.U32 R5, RZ, RZ, UR35 ;  /* 0x00000023ff057e24 */ /* 0x000fe2000f8e00ff */
[----:B--234-:R-:W-:-:S04]  /*3200*/  LEA R2, P2, R4, R240, 0x1 ;  /* 0x000000f004027211 */ /* 0x01cfc800078408ff */
[----:B------:R-:W-:Y:S02]  /*3210*/  LEA.HI.X R3, R4, R239, R0, 0x1, P2 ;  /* 0x000000ef04037211 */ /* 0x000fe400010f0c00 */
[----:B-----5:R-:W-:Y:S02]  /*3220*/  ISETP.GE.AND P1, PT, R230, UR6, PT ;  /* 0x00000006e6007c0c */ /* 0x020fe4000bf26270 */
[----:B------:R-:W-:-:S11]  /*3230*/  ISETP.GE.AND P0, PT, R161, UR6, PT ;  /* 0x00000006a1007c0c */ /* 0x000fd6000bf06270 */
        /* <DEDUP_REMOVED lines=10> */
.L_x_234:
[----:B------:R-:W-:Y:S05]  /*32e0*/  BSYNC.RECONVERGENT B0 ;  /* 0x0000000000007941 */ /* 0x000fea0003800200 */
.L_x_233:
[----:B------:R-:W-:Y:S04]  /*32f0*/  BSSY.RECONVERGENT B0, `(.L_x_235) ;  /* 0x0000015000007945 */ /* 0x000fe80003800200 */
[----:B------:R-:W-:Y:S05]  /*3300*/  @P5 BRA `(.L_x_236) ;  /* 0x00000000004c5947 */ /* 0x000fea0003800000 */
[----:B------:R-:W5:Y:S01]  /*3310*/  LDCU UR6, c[0x0][0x440] ;  /* 0x00008800ff0677ac */ /* 0x000f620008000800 */
[----:B------:R-:W-:-:S04]  /*3320*/  UIADD3 UR13, UP0, UPT, UR27, UR34, URZ ;  /* 0x000000221b0d7290 */ /* 0x000fc8000ff1e0ff */
[----:B------:R-:W-:Y:S02]  /*3330*/  UIADD3.X UR12, UPT, UPT, UR16, UR7, URZ, UP0, !UPT ;  /* 0x00000007100c7290 */ /* 0x000fe400087fe4ff */
[----:B------:R-:W-:-:S04]  /*3340*/  IMAD.U32 R0, RZ, RZ, UR13 ;  /* 0x0000000dff007e24 */ /* 0x000fc8000f8e00ff */
[----:B--234-:R-:W-:Y:S01]  /*3350*/  IMAD.U32 R3, RZ, RZ, UR12 ;  /* 0x0000000cff037e24 */ /* 0x01cfe2000f8e00ff */
[----:B------:R-:W-:Y:S02]  /*3360*/  LEA R2, P2, R0, R240, 0x1 ;  /* 0x000000f000027211 */ /* 0x000fe400078408ff */
[----:B-----5:R-:W-:Y:S02]  /*3370*/  ISETP.GE.AND P1, PT, R230, UR6, PT ;  /* 0x00000006e6007c0c */ /* 0x020fe4000bf26270 */
[----:B------:R-:W-:Y:S02]  /*3380*/  ISETP.GE.AND P0, PT, R161, UR6, PT ;  /* 0x00000006a1007c0c */ /* 0x000fe4000bf06270 */
[----:B------:R-:W-:-:S09]  /*3390*/  LEA.HI.X R3, R0, R239, R3, 0x1, P2 ;  /* 0x000000ef00037211 */ /* 0x000fd200010f0c03 */
        /* <DEDUP_REMOVED lines=10> */
.L_x_236:
[----:B------:R-:W-:Y:S05]  /*3440*/  BSYNC.RECONVERGENT B0 ;  /* 0x0000000000007941 */ /* 0x000fea0003800200 */
.L_x_235:
[----:B------:R-:W-:Y:S04]  /*3450*/  BSSY.RECONVERGENT B0, `(.L_x_237) ;  /* 0x0000017000007945 */ /* 0x000fe80003800200 */
[----:B------:R-:W-:Y:S05]  /*3460*/  @P4 BRA `(.L_x_238) ;  /* 0x0000000000544947 */ /* 0x000fea0003800000 */
[----:B------:R-:W5:Y:S01]  /*3470*/  LDCU UR6, c[0x0][0x440] ;  /* 0x00008800ff0677ac */ /* 0x000f620008000800 */
[----:B------:R-:W-:Y:S02]  /*3480*/  UIMAD.WIDE.U32 UR28, UR10, 0x20, URZ ;  /* 0x000000200a1c78a5 */ /* 0x000fe4000f8e00ff */
[----:B------:R-:W-:Y:S02]  /*3490*/  USHF.L.U32 UR12, UR11, 0x5, URZ ;  /* 0x000000050b0c7899 */ /* 0x000fe400080006ff */
[----:B------:R-:W-:-:S04]  /*34a0*/  UIADD3 UR13, UP0, UPT, UR34, UR28, URZ ;  /* 0x0000001c220d7290 */ /* 0x000fc8000ff1e0ff */
[----:B------:R-:W-:Y:S02]  /*34b0*/  UIADD3.X UR12, UPT, UPT, UR7, UR29, UR12, UP0, !UPT ;  /* 0x0000001d070c7290 */ /* 0x000fe400087fe40c */
[----:B------:R-:W-:Y:S01]  /*34c0*/  IMAD.U32 R0, RZ, RZ, UR13 ;  /* 0x0000000dff007e24 */ /* 0x000fe2000f8e00ff */
[----:B-----5:R-:W-:-:S03]  /*34d0*/  ISETP.GE.AND P1, PT, R230, UR6, PT ;  /* 0x00000006e6007c0c */ /* 0x020fc6000bf26270 */
[----:B--234-:R-:W-:Y:S01]  /*34e0*/  IMAD.U32 R3, RZ, RZ, UR12 ;  /* 0x0000000cff037e24 */ /* 0x01cfe2000f8e00ff */
[----:B------:R-:W-:Y:S02]  /*34f0*/  ISETP.GE.AND P0, PT, R161, UR6, PT ;  /* 0x00000006a1007c0c */ /* 0x000fe4000bf06270 */
[----:B------:R-:W-:-:S04]  /*3500*/  LEA R2, P2, R0, R240, 0x1 ;  /* 0x000000f000027211 */ /* 0x000fc800078408ff */
[----:B------:R-:W-:-:S05]  /*3510*/  LEA.HI.X R3, R0, R239, R3, 0x1, P2 ;  /* 0x000000ef00037211 */ /* 0x000fca00010f0c03 */
        /* <DEDUP_REMOVED lines=10> */
.L_x_238:
[----:B------:R-:W-:Y:S05]  /*35c0*/  BSYNC.RECONVERGENT B0 ;  /* 0x0000000000007941 */ /* 0x000fea0003800200 */
.L_x_237:
[----:B------:R-:W-:Y:S04]  /*35d0*/  BSSY.RECONVERGENT B0, `(.L_x_239) ;  /* 0x0000019000007945 */ /* 0x000fe80003800200 */
[----:B------:R-:W-:Y:S05]  /*35e0*/  @P3 BRA `(.L_x_240) ;  /* 0x00000000005c3947 */ /* 0x000fea0003800000 */
[----:B------:R-:W5:Y:S01]  /*35f0*/  LDCU UR6, c[0x0][0x440] ;  /* 0x00008800ff0677ac */ /* 0x000f620008000800 */
[----:B------:R-:W-:Y:S01]  /*3600*/  UMOV UR28, UR34 ;  /* 0x00000022001c7c82 */ /* 0x000fe20008000000 */
[----:B------:R-:W-:Y:S01]  /*3610*/  UMOV UR29, UR7 ;  /* 0x00000007001d7c82 */ /* 0x000fe20008000000 */
[----:B------:R-:W-:Y:S02]  /*3620*/  UIMAD UR12, UR11, 0x30, URZ ;  /* 0x000000300b0c78a4 */ /* 0x000fe4000f8e02ff */
[----:B------:R-:W-:-:S04]  /*3630*/  UIMAD.WIDE.U32 UR28, UR10, 0x30, UR28 ;  /* 0x000000300a1c78a5 */ /* 0x000fc8000f8e001c */
[----:B------:R-:W-:Y:S02]  /*3640*/  UIADD3 UR12, UPT, UPT, UR29, UR12, URZ ;  /* 0x0000000c1d0c7290 */ /* 0x000fe4000fffe0ff */
[----:B------:R-:W-:Y:S02]  /*3650*/  IMAD.U32 R4, RZ, RZ, UR28 ;  /* 0x0000001cff047e24 */ /* 0x000fe4000f8e00ff */
[----:B------:R-:W-:Y:S01]  /*3660*/  IMAD.U32 R5, RZ, RZ, UR29 ;  /* 0x0000001dff057e24 */ /* 0x000fe2000f8e00ff */
[----:B-----5:R-:W-:Y:S01]  /*3670*/  ISETP.GE.AND P1, PT, R230, UR6, PT ;  /* 0x00000006e6007c0c */ /* 0x020fe2000bf26270 */
[----:B------:R-:W-:Y:S01]  /*3680*/  IMAD.U32 R0, RZ, RZ, UR12 ;  /* 0x0000000cff007e24 */ /* 0x000fe2000f8e00ff */
[----:B------:R-:W-:Y:S02]  /*3690*/  ISETP.GE.AND P0, PT, R161, UR6, PT ;  /* 0x00000006a1007c0c */ /* 0x000fe4000bf06270 */
[----:B--234-:R-:W-:-:S04]  /*36a0*/  LEA R2, P2, R4, R240, 0x1 ;  /* 0x000000f004027211 */ /* 0x01cfc800078408ff */
        /* <DEDUP_REMOVED lines=11> */
.L_x_240:
[----:B------:R-:W-:Y:S05]  /*3760*/  BSYNC.RECONVERGENT B0 ;  /* 0x0000000000007941 */ /* 0x000fea0003800200 */
.L_x_239:
[----:B------:R-:W-:Y:S01]  /*3770*/  IMAD.SHL.U32 R163, R234, 0x40, RZ ;  /* 0x00000040eaa37824 */ /* 0x000fe200078e00ff */
[----:B------:R-:W0:Y:S01]  /*3780*/  LDGDEPBAR ;  /* 0x00000000000079af */ /* 0x000e220000000000 */
[--C-:B------:R-:W-:Y:S01]  /*3790*/  SHF.R.U32.HI R232, RZ, 0x1, R234.reuse ;  /* 0x00000001ffe87819 */ /* 0x100fe200000116ea */
[----:B--234-:R-:W-:Y:S01]  /*37a0*/  IMAD.U32 R2, RZ, RZ, UR24 ;  /* 0x00000018ff027e24 */ /* 0x01cfe2000f8e00ff */
[----:B------:R-:W-:Y:S01]  /*37b0*/  SHF.R.U32.HI R3, RZ, 0x2, R234 ;  /* 0x00000002ff037819 */ /* 0x000fe200000116ea */
[----:B------:R-:W-:Y:S01]  /*37c0*/  UIMAD.WIDE.U32 UR6, UR31, UR15, URZ ;  /* 0x0000000f1f0672a5 */ /* 0x000fe2000f8e00ff */
[----:B------:R-:W-:Y:S01]  /*37d0*/  LOP3.LUT R6, R230, 0x1c0, R163, 0xf8, !PT ;  /* 0x000001c0e6067812 */ /* 0x000fe200078ef8a3 */
[----:B------:R-:W-:Y:S01]  /*37e0*/  UIMAD UR13, UR30, UR15, URZ ;  /* 0x0000000f1e0d72a4 */ /* 0x000fe2000f8e02ff */
[----:B------:R-:W-:Y:S01]  /*37f0*/  LOP3.LUT R0, R232, 0x1f0, RZ, 0xc0, !PT ;  /* 0x000001f0e8007812 */ /* 0x000fe200078ec0ff */
[----:B------:R-:W-:Y:S02]  /*3800*/  BSSY.RECONVERGENT B0, `(.L_x_241) ;  /* 0x0000020000007945 */ /* 0x000fe40003800200 */
[----:B------:R2:W-:Y:S01]  /*3810*/  STL [R1+0x70], R6 ;  /* 0x0000700601007387 */ /* 0x0005e20000100800 */
[----:B------:R-:W-:Y:S01]  /*3820*/  IADD3 R0, PT, PT, R0, 0x1, R2 ;  /* 0x0000000100007810 */ /* 0x000fe20007ffe002 */
[----:B------:R-:W-:Y:S01]  /*3830*/  UIADD3 UR13, UPT, UPT, UR7, UR13, URZ ;  /* 0x0000000d070d7290 */ /* 0x000fe2000fffe0ff */
[----:B------:R-:W-:-:S04]  /*3840*/  LOP3.LUT R2, R3, 0x7, RZ, 0xc0, !PT ;  /* 0x0000000703027812 */ /* 0x000fc800078ec0ff */
[----:B------:R-:W-:Y:S01]  /*3850*/  IADD3 R2, PT, PT, R0, -UR26, R2 ;  /* 0x8000001a00027c10 */ /* 0x000fe2000fffe002 */
[----:B------:R-:W-:-:S05]  /*3860*/  IMAD.U32 R0, RZ, RZ, UR25 ;  /* 0x00000019ff007e24 */ /* 0x000fca000f8e00ff */
[----:B------:R-:W-:Y:S01]  /*3870*/  IADD3 R159, PT, PT, R2, UR21, R0 ;  /* 0x00000015029f7c10 */ /* 0x000fe2000fffe000 */
[----:B------:R-:W-:-:S04]  /*3880*/  DEPBAR.LE SB0, 0x0 ;  /* 0x000080000000791a */ /* 0x000fc80000000000 */
[----:B------:R-:W-:Y:S06]  /*3890*/  BAR.SYNC.DEFER_BLOCKING 0x0 ;  /* 0x0000000000007b1d */ /* 0x000fec0000010000 */
[----:B------:R-:W-:Y:S05]  /*38a0*/  @P6 BRA `(.L_x_242) ;  /* 0x00000000004c6947 */ /* 0x000fea0003800000 */
[----:B------:R-:W3:Y:S01]  /*38b0*/  LDCU UR12, c[0x0][0x440] ;  /* 0x00008800ff0c77ac */ /* 0x000ee20008000800 */
[----:B------:R-:W-:Y:S02]  /*38c0*/  IMAD.U32 R4, RZ, RZ, UR6 ;  /* 0x00000006ff047e24 */ /* 0x000fe4000f8e00ff */
[----:B------:R-:W-:Y:S02]  /*38d0*/  IMAD.U32 R0, RZ, RZ, UR13 ;  /* 0x0000000dff007e24 */ /* 0x000fe4000f8e00ff */
[----:B------:R-:W-:Y:S01]  /*38e0*/  IMAD.U32 R5, RZ, RZ, UR7 ;  /* 0x00000007ff057e24 */ /* 0x000fe2000f8e00ff */
[----:B------:R-:W-:-:S04]  /*38f0*/  LEA R2, P2, R4, R17, 0x1 ;  /* 0x0000001104027211 */ /* 0x000fc800078408ff */
[----:B------:R-:W-:Y:S02]  /*3900*/  LEA.HI.X R3, R4, R16, R0, 0x1, P2 ;  /* 0x0000001004037211 */ /* 0x000fe400010f0c00 */
[----:B---3--:R-:W-:Y:S02]  /*3910*/  ISETP.GE.AND P1, PT, R230, UR12, PT ;  /* 0x0000000ce6007c0c */ /* 0x008fe4000bf26270 */
        /* <DEDUP_REMOVED lines=10> */
[----:B------:R3:W-:Y:S01]  /*39c0*/  @P0 STS.128 [R238+0xe000], RZ ;  /* 0x00e000ffee000388 */ /* 0x0007e20000000c00 */
[----:B------:R-:W-:Y:S05]  /*39d0*/  BRA `(.L_x_243) ;  /* 0x0000000000087947 */ /* 0x000fea0003800000 */
.L_x_242:
[----:B------:R4:W-:Y:S04]  /*39e0*/  STS.128 [R238+0xc000], RZ ;  /* 0x00c000ffee007388 */ /* 0x0009e80000000c00 */
[----:B------:R4:W-:Y:S02]  /*39f0*/  STS.128 [R238+0xe000], RZ ;  /* 0x00e000ffee007388 */ /* 0x0009e40000000c00 */
.L_x_243:
[----:B------:R-:W-:Y:S05]  /*3a00*/  BSYNC.RECONVERGENT B0 ;  /* 0x0000000000007941 */ /* 0x000fea0003800200 */
.L_x_241:
[----:B------:R-:W-:Y:S01]  /*3a10*/  ISETP.GE.AND P0, PT, R15, UR17, PT ;  /* 0x000000110f007c0c */ /* 0x000fe2000bf06270 */
[C---:B------:R-:W-:Y:S01]  /*3a20*/  IMAD.SHL.U32 R233, R234.reuse, 0x20, RZ ;  /* 0x00000020eae97824 */ /* 0x040fe200078e00ff */
[----:B---3--:R-:W-:Y:S01]  /*3a30*/  LOP3.LUT R2, R234, 0x8, RZ, 0xc0, !PT ;  /* 0x00000008ea027812 */ /* 0x008fe200078ec0ff */
[----:B------:R-:W-:Y:S01]  /*3a40*/  BSSY.RECONVERGENT B0, `(.L_x_244) ;  /* 0x0000020000007945 */ /* 0x000fe20003800200 */
[----:B------:R-:W-:Y:S02]  /*3a50*/  LOP3.LUT R165, R163, 0x400, RZ, 0xc0, !PT ;  /* 0x00000400a3a57812 */ /* 0x000fe400078ec0ff */
[----:B------:R-:W-:Y:S02]  /*3a60*/  LOP3.LUT R233, R233, 0x7c00, RZ, 0xc0, !PT ;  /* 0x00007c00e9e97812 */ /* 0x000fe400078ec0ff */
[C---:B------:R-:W-:Y:S02]  /*3a70*/  LOP3.LUT R2, R6.reuse, R2, RZ, 0x3c, !PT ;  /* 0x0000000206027212 */ /* 0x040fe400078e3cff */
[----:B------:R-:W-:-:S02]  /*3a80*/  LOP3.LUT R160, R6, 0x8, R232, 0x78, !PT ;  /* 0x0000000806a07812 */ /* 0x000fc400078e78e8 */
[----:B------:R-:W-:Y:S01]  /*3a90*/  LOP3.LUT R0, R233, 0x200, R163, 0xf8, !PT ;  /* 0x00000200e9007812 */ /* 0x000fe200078ef8a3 */
[----:B------:R3:W-:Y:S01]  /*3aa0*/  @P0 STS.128 [R238+0xc800], RZ ;  /* 0x00c800ffee000388 */ /* 0x0007e20000000c00 */
[----:B------:R-:W-:Y:S01]  /*3ab0*/  ISETP.GE.AND P4, PT, R14, UR17, PT ;  /* 0x000000110e007c0c */ /* 0x000fe2000bf86270 */
[----:B------:R-:W-:Y:S01]  /*3ac0*/  IMAD R165, R2, 0x2, R165 ;  /* 0x0000000202a57824 */ /* 0x000fe200078e02a5 */
[----:B------:R-:W-:Y:S01]  /*3ad0*/  ISETP.GE.AND P3, PT, R13, UR17, PT ;  /* 0x000000110d007c0c */ /* 0x000fe2000bf66270 */
[----:B------:R3:W-:Y:S01]  /*3ae0*/  @P0 STS.128 [R238+0xe800], RZ ;  /* 0x00e800ffee000388 */ /* 0x0007e20000000c00 */
[----:B------:R-:W-:Y:S01]  /*3af0*/  IMAD.IADD R0, R160, 0x1, R0 ;  /* 0x00000001a0007824 */ /* 0x000fe200078e0200 */
[----:B------:R-:W-:Y:S10]  /*3b00*/  @P0 BRA `(.L_x_245) ;  /* 0x00000000004c0947 */ /* 0x000ff40003800000 */
[----:B------:R-:W5:Y:S01]  /*3b10*/  LDCU UR12, c[0x0][0x440] ;  /* 0x00008800ff0c77ac */ /* 0x000f620008000800 */
[----:B------:R-:W-:-:S04]  /*3b20*/  ULEA UR21, UP0, UR8, UR6, 0x4 ;  /* 0x0000000608157291 */ /* 0x000fc8000f8020ff */
[----:B------:R-:W-:Y:S02]  /*3b30*/  ULEA.HI.X UR15, UR8, UR13, UR9, 0x4, UP0 ;  /* 0x0000000d080f7291 */ /* 0x000fe400080f2409 */
[----:B------:R-:W-:-:S04]  /*3b40*/  IMAD.U32 R3, RZ, RZ, UR21 ;  /* 0x00000015ff037e24 */ /* 0x000fc8000f8e00ff */
[----:B------:R-:W-:Y:S01]  /*3b50*/  IMAD.U32 R4, RZ, RZ, UR15 ;  /* 0x0000000fff047e24 */ /* 0x000fe2000f8e00ff */
        /* <DEDUP_REMOVED lines=14> */
.L_x_245:
[----:B------:R-:W-:Y:S05]  /*3c40*/  BSYNC.RECONVERGENT B0 ;  /* 0x0000000000007941 */ /* 0x000fea0003800200 */
.L_x_244:
[----:B------:R1:W-:Y:S01]  /*3c50*/  @P4 STS.128 [R238+0xd000], RZ ;  /* 0x00d000ffee004388 */ /* 0x0003e20000000c00 */
[----:B------:R-:W-:Y:S01]  /*3c60*/  BSSY.RECONVERGENT B0, `(.L_x_246) ;  /* 0x0000019000007945 */ /* 0x000fe20003800200 */
[----:B------:R-:W-:Y:S02]  /*3c70*/  LEA R20, R0, UR5, 0x1 ;  /* 0x0000000500147c11 */ /* 0x000fe4000f8e08ff */
[----:B------:R1:W-:Y:S01]  /*3c80*/  @P4 STS.128 [R238+0xf000], RZ ;  /* 0x00f000ffee004388 */ /* 0x0003e20000000c00 */
        /* <DEDUP_REMOVED lines=8> */
[----:B-1----:R-:W-:Y:S01]  /*3d10*/  IMAD.U32 R3, RZ, RZ, UR15 ;  /* 0x0000000fff037e24 */ /* 0x002fe2000f8e00ff */
        /* <DEDUP_REMOVED lines=13> */
.L_x_247:
[----:B------:R-:W-:Y:S05]  /*3df0*/  BSYNC.RECONVERGENT B0 ;  /* 0x0000000000007941 */ /* 0x000fea0003800200 */
.L_x_246:
[----:B------:R1:W-:Y:S01]  /*3e00*/  @P3 STS.128 [R238+0xd800], RZ ;  /* 0x00d800ffee003388 */ /* 0x0003e20000000c00 */
[----:B------:R-:W-:Y:S03]  /*3e10*/  BSSY.RECONVERGENT B0, `(.L_x_248) ;  /* 0x000001a000007945 */ /* 0x000fe60003800200 */
[----:B------:R1:W-:Y:S01]  /*3e20*/  @P3 STS.128 [R238+0xf800], RZ ;  /* 0x00f800ffee003388 */ /* 0x0003e20000000c00 */
        /* <DEDUP_REMOVED lines=12> */
[----:B-1----:R-:W-:-:S04]  /*3ef0*/  LEA R2, P2, R4, R17, 0x1 ;  /* 0x0000001104027211 */ /* 0x002fc800078408ff */
        /* <DEDUP_REMOVED lines=11> */
.L_x_249:
[----:B------:R-:W-:Y:S05]  /*3fb0*/  BSYNC.RECONVERGENT B0 ;  /* 0x0000000000007941 */ /* 0x000fea0003800200 */
.L_x_248:
[----:B------:R-:W-:Y:S01]  /*3fc0*/  LDSM.16.M88.4 R12, [R20] ;  /* 0x00000000140c783b */ /* 0x000fe20000000200 */
[----:B------:R-:W-:Y:S01]  /*3fd0*/  IMAD.MOV.U32 R157, RZ, RZ, 0x20 ;  /* 0x00000020ff9d7424 */ /* 0x000fe200078e00ff */
[C---:B------:R-:W-:Y:S01]  /*3fe0*/  LOP3.LUT P6, RZ, R234.reuse, 0x2, RZ, 0xc0, !PT ;  /* 0x00000002eaff7812 */ /* 0x040fe200078cc0ff */
[----:B------:R-:W-:Y:S01]  /*3ff0*/  VIADD R0, R165, UR5 ;  /* 0x00000005a5007c36 */ /* 0x000fe20008000000 */
[----:B------:R-:W5:Y:S01]  /*4000*/  LDSM.16.M88.4 R32, [R165+UR5+0x8000] ;  /* 0x00800005a520783b */ /* 0x000f620008000200 */
[----:B-1----:R-:W-:Y:S01]  /*4010*/  IMAD.MOV.U32 R3, RZ, RZ, 0x40 ;  /* 0x00000040ff037424 */ /* 0x002fe200078e00ff */
[----:B------:R-:W-:Y:S01]  /*4020*/  SEL R157, R157, 0xffffffe0, !P6 ;  /* 0xffffffe09d9d7807 */ /* 0x000fe20007000000 */
[----:B------:R-:W-:Y:S01]  /*4030*/  UISETP.NE.AND UP2, UPT, UR20, 0x1, UPT ;  /* 0x000000011400788c */ /* 0x000fe2000bf45270 */
[----:B------:R-:W1:Y:S01]  /*4040*/  LDSM.16.M88.4 R8, [R20+0x2000] ;  /* 0x002000001408783b */ /* 0x000e620000000200 */
[----:B------:R-:W-:Y:S02]  /*4050*/  LOP3.LUT P0, RZ, R234, 0x4, RZ, 0xc0, !PT ;  /* 0x00000004eaff7812 */ /* 0x000fe4000780c0ff */
[--C-:B------:R-:W-:Y:S01]  /*4060*/  IMAD.IADD R2, R0, 0x1, R157.reuse ;  /* 0x0000000100027824 */ /* 0x100fe200078e029d */
[----:B------:R-:W3:Y:S01]  /*4070*/  LDSM.16.M88.4 R28, [R165+UR5+0x8800] ;  /* 0x00880005a51c783b */ /* 0x000ee20008000200 */
[----:B------:R-:W-:Y:S01]  /*4080*/  IMAD.IADD R21, R20, 0x1, R157 ;  /* 0x0000000114157824 */ /* 0x000fe200078e029d */
[----:B------:R-:W-:-:S02]  /*4090*/  SEL R22, R3, 0xffffffc0, !P0 ;  /* 0xffffffc003167807 */ /* 0x000fc40004000000 */
[----:B------:R-:W4:Y:S03]  /*40a0*/  LDSM.16.M88.4 R24, [R165+UR5+0x9000] ;  /* 0x00900005a518783b */ /* 0x000f260008000200 */
[--C-:B------:R-:W-:Y:S01]  /*40b0*/  IMAD.IADD R158, R20, 0x1, R22.reuse ;  /* 0x00000001149e7824 */ /* 0x100fe200078e0216 */
[----:B------:R-:W4:Y:S01]  /*40c0*/  LDSM.16.M88.4 R16, [R165+UR5+0x9800] ;  /* 0x00980005a510783b */ /* 0x000f220008000200 */
[----:B------:R-:W-:Y:S02]  /*40d0*/  IMAD.IADD R0, R0, 0x1, R22 ;  /* 0x0000000100007824 */ /* 0x000fe400078e0216 */
[C---:B------:R-:W-:Y:S01]  /*40e0*/  IMAD.IADD R156, R157.reuse, 0x1, R158 ;  /* 0x000000019d9c7824 */ /* 0x040fe200078e029e */
[----:B------:R-:W-:Y:S01]  /*40f0*/  LDSM.16.M88.4 R40, [R2+0x8000] ;  /* 0x008000000228783b */ /* 0x000fe20000000200 */
[----:B------:R-:W-:-:S03]  /*4100*/  IMAD.IADD R3, R157, 0x1, R0 ;  /* 0x000000019d037824 */ /* 0x000fc600078e0200 */
[----:B--2---:R-:W2:Y:S04]  /*4110*/  LDSM.16.M88.4 R4, [R21+0x2000] ;  /* 0x002000001504783b */ /* 0x004ea80000000200 */
[----:B------:R-:W2:Y:S04]  /*4120*/  LDSM.16.M88.4 R44, [R2+0x8800] ;  /* 0x00880000022c783b */ /* 0x000ea80000000200 */
[----:B------:R-:W2:Y:S04]  /*4130*/  LDSM.16.M88.4 R52, [R2+0x9000] ;  /* 0x009000000234783b */ /* 0x000ea80000000200 */
[----:B------:R-:W2:Y:S01]  /*4140*/  LDSM.16.M88.4 R48, [R2+0x9800] ;  /* 0x009800000230783b */ /* 0x000ea20000000200 */
[-C--:B-----5:R-:W-:Y:S03]  /*4150*/  HMMA.16816.F32 R88, R12, R32.reuse, RZ ;  /* 0x000000200c58723c */ /* 0x0a0fe600000018ff */
[----:B------:R-:W-:Y:S04]  /*4160*/  STL [R1+0x18], R22 ;  /* 0x0000181601007387 */ /* 0x000fe80000100800 */
[----:B------:R-:W0:Y:S01]  /*4170*/  LDGDEPBAR ;  /* 0x00000000000079af */ /* 0x000e220000000000 */
[C---:B-1----:R-:W-:Y:S08]  /*4180*/  HMMA.16816.F32 R72, R8.reuse, R32, RZ ;  /* 0x000000200848723c */ /* 0x042ff000000018ff */
[-C--:B------:R-:W-:Y:S08]  /*4190*/  HMMA.16816.F32 R68, R8, R34.reuse, RZ ;  /* 0x000000220844723c */ /* 0x080ff000000018ff */
[----:B------:R-:W-:Y:S08]  /*41a0*/  HMMA.16816.F32 R96, R12, R34, RZ ;  /* 0x000000220c60723c */ /* 0x000ff000000018ff */
[C---:B---3--:R-:W-:Y:S08]  /*41b0*/  HMMA.16816.F32 R64, R8.reuse, R28, RZ ;  /* 0x0000001c0840723c */ /* 0x048ff000000018ff */
[C---:B----4-:R-:W-:Y:S08]  /*41c0*/  HMMA.16816.F32 R56, R8.reuse, R24, RZ ;  /* 0x000000180838723c */ /* 0x050ff000000018ff */
[C---:B------:R-:W-:Y:S08]  /*41d0*/  HMMA.16816.F32 R32, R8.reuse, R16, RZ ;  /* 0x000000100820723c */ /* 0x040ff000000018ff */
[C---:B------:R-:W-:Y:S08]  /*41e0*/  HMMA.16816.F32 R60, R8.reuse, R30, RZ ;  /* 0x0000001e083c723c */ /* 0x040ff000000018ff */
[C---:B------:R-:W-:Y:S08]  /*41f0*/  HMMA.16816.F32 R36, R8.reuse, R26, RZ ;  /* 0x0000001a0824723c */ /* 0x040ff000000018ff */
[----:B------:R-:W-:Y:S08]  /*4200*/  HMMA.16816.F32 R8, R8, R18, RZ ;  /* 0x000000120808723c */ /* 0x000ff000000018ff */
[C---:B------:R-:W-:Y:S08]  /*4210*/  HMMA.16816.F32 R76, R12.reuse, R16, RZ ;  /* 0x000000100c4c723c */ /* 0x040ff000000018ff */
[----:B------:R-:W-:Y:S01]  /*4220*/  HMMA.16816.F32 R148, R12, R18, RZ ;  /* 0x000000120c94723c */ /* 0x000fe200000018ff */
[----:B------:R-:W1:Y:S07]  /*4230*/  LDSM.16.M88.4 R16, [R21] ;  /* 0x000000001510783b */ /* 0x000e6e0000000200 */
[C---:B--2---:R-:W-:Y:S08]  /*4240*/  HMMA.16816.F32 R144, R4.reuse, R40, R72 ;  /* 0x000000280490723c */ /* 0x044ff00000001848 */
[C---:B------:R-:W-:Y:S08]  /*4250*/  HMMA.16816.F32 R136, R4.reuse, R44, R64 ;  /* 0x0000002c0488723c */ /* 0x040ff00000001840 */
[C---:B------:R-:W-:Y:S01]  /*4260*/  HMMA.16816.F32 R128, R4.reuse, R52, R56 ;  /* 0x000000340480723c */ /* 0x040fe20000001838 */
[----:B------:R-:W-:Y:S07]  /*4270*/  LDSM.16.M88.4 R56, [R3+0x8000] ;  /* 0x008000000338783b */ /* 0x000fee0000000200 */
[C---:B------:R-:W-:Y:S01]  /*4280*/  HMMA.16816.F32 R120, R4.reuse, R48, R32 ;  /* 0x000000300478723c */ /* 0x040fe20000001820 */
[----:B------:R-:W-:Y:S07]  /*4290*/  LDSM.16.M88.4 R32, [R0+0x8800] ;  /* 0x008800000020783b */ /* 0x000fee0000000200 */
[C---:B------:R-:W-:Y:S01]  /*42a0*/  HMMA.16816.F32 R140, R4.reuse, R42, R68 ;  /* 0x0000002a048c723c */ /* 0x040fe20000001844 */
[----:B------:R-:W-:Y:S07]  /*42b0*/  LDSM.16.M88.4 R68, [R3+0x8800] ;  /* 0x008800000344783b */ /* 0x000fee0000000200 */
[C---:B------:R-:W-:Y:S08]  /*42c0*/  HMMA.16816.F32 R132, R4.reuse, R46, R60 ;  /* 0x0000002e0484723c */ /* 0x040ff0000000183c */
[C---:B------:R-:W-:Y:S01]  /*42d0*/  HMMA.16816.F32 R124, R4.reuse, R54, R36 ;  /* 0x00000036047c723c */ /* 0x040fe20000001824 */
[----:B------:R-:W-:Y:S07]  /*42e0*/  LDSM.16.M88.4 R36, [R0+0x8000] ;  /* 0x008000000024783b */ /* 0x000fee0000000200 */
[----:B------:R-:W-:Y:S01]  /*42f0*/  HMMA.16816.F32 R100, R4, R50, R8 ;  /* 0x000000320464723c */ /* 0x000fe20000001808 */
[----:B------:R-:W2:Y:S04]  /*4300*/  LDSM.16.M88.4 R4, [R158+0x2000] ;  /* 0x002000009e04783b */ /* 0x000ea80000000200 */
[----:B------:R-:W-:Y:S03]  /*4310*/  LDSM.16.M88.4 R8, [R158] ;  /* 0x000000009e08783b */ /* 0x000fe60000000200 */
[C---:B------:R-:W-:Y:S08]  /*4320*/  HMMA.16816.F32 R84, R12.reuse, R28, RZ ;  /* 0x0000001c0c54723c */ /* 0x040ff000000018ff */
[C---:B------:R-:W-:Y:S01]  /*4330*/  HMMA.16816.F32 R92, R12.reuse, R30, RZ ;  /* 0x0000001e0c5c723c */ /* 0x040fe200000018ff */
[----:B------:R-:W3:Y:S07]  /*4340*/  LDSM.16.M88.4 R28, [R0+0x9000] ;  /* 0x00900000001c783b */ /* 0x000eee0000000200 */
[C---:B------:R-:W-:Y:S08]  /*4350*/  HMMA.16816.F32 R80, R12.reuse, R24, RZ ;  /* 0x000000180c50723c */ /* 0x040ff000000018ff */
[----:B------:R-:W-:Y:S01]  /*4360*/  HMMA.16816.F32 R152, R12, R26, RZ ;  /* 0x0000001a0c98723c */ /* 0x000fe200000018ff */
[----:B------:R-:W4:Y:S04]  /*4370*/  LDSM.16.M88.4 R24, [R0+0x9800] ;  /* 0x009800000018783b */ /* 0x000f280000000200 */
[----:B------:R-:W5:Y:S03]  /*4380*/  LDSM.16.M88.4 R12, [R156+0x2000] ;  /* 0x002000009c0c783b */ /* 0x000f660000000200 */
[C---:B-1----:R-:W-:Y:S08]  /*4390*/  HMMA.16816.F32 R104, R16.reuse, R40, R88 ;  /* 0x000000281068723c */ /* 0x042ff00000001858 */
[C---:B------:R-:W-:Y:S01]  /*43a0*/  HMMA.16816.F32 R112, R16.reuse, R52, R80 ;  /* 0x000000341070723c */ /* 0x040fe20000001850 */
[----:B------:R-:W1:Y:S07]  /*43b0*/  LDSM.16.M88.4 R80, [R3+0x9000] ;  /* 0x009000000350783b */ /* 0x000e6e0000000200 */
[C---:B------:R-:W-:Y:S01]  /*43c0*/  HMMA.16816.F32 R108, R16.reuse, R48, R76 ;  /* 0x00000030106c723c */ /* 0x040fe2000000184c */
[----:B------:R-:W1:Y:S07]  /*43d0*/  LDSM.16.M88.4 R76, [R3+0x9800] ;  /* 0x00980000034c783b */ /* 0x000e6e0000000200 */
[C---:B------:R-:W-:Y:S08]  /*43e0*/  HMMA.16816.F32 R116, R16.reuse, R44, R84 ;  /* 0x0000002c1074723c */ /* 0x040ff00000001854 */
[C---:B------:R-:W-:Y:S08]  /*43f0*/  HMMA.16816.F32 R96, R16.reuse, R42, R96 ;  /* 0x0000002a1060723c */ /* 0x040ff00000001860 */
[C---:B------:R-:W-:Y:S08]  /*4400*/  HMMA.16816.F32 R92, R16.reuse, R46, R92 ;  /* 0x0000002e105c723c */ /* 0x040ff0000000185c */
[C---:B------:R-:W-:Y:S08]  /*4410*/  HMMA.16816.F32 R88, R16.reuse, R54, R152 ;  /* 0x000000361058723c */ /* 0x040ff00000001898 */
[----:B------:R-:W-:Y:S01]  /*4420*/  HMMA.16816.F32 R72, R16, R50, R148 ;  /* 0x000000321048723c */ /* 0x000fe20000001894 */
[----:B------:R-:W1:Y:S07]  /*4430*/  LDSM.16.M88.4 R16, [R156] ;  /* 0x000000009c10783b */ /* 0x000e6e0000000200 */
[C---:B--2---:R-:W-:Y:S01]  /*4440*/  HMMA.16816.F32 R64, R4.reuse, R36, R144 ;  /* 0x000000240440723c */ /* 0x044fe20000001890 */
[----:B------:R-:W-:Y:S07]  /*4450*/  LDSM.16.M88.4 R144, [R2+0xb800] ;  /* 0x00b800000290783b */ /* 0x000fee0000000200 */
[C---:B------:R-:W-:Y:S08]  /*4460*/  HMMA.16816.F32 R60, R4.reuse, R38, R140 ;  /* 0x00000026043c723c */ /* 0x040ff0000000188c */
[C---:B------:R-:W-:Y:S08]  /*4470*/  HMMA.16816.F32 R52, R4.reuse, R32, R136 ;  /* 0x000000200434723c */ /* 0x040ff00000001888 */
[C---:B------:R-:W-:Y:S08]  /*4480*/  HMMA.16816.F32 R48, R4.reuse, R34, R132 ;  /* 0x000000220430723c */ /* 0x040ff00000001884 */
[C---:B---3--:R-:W-:Y:S08]  /*4490*/  HMMA.16816.F32 R44, R4.reuse, R28, R128 ;  /* 0x0000001c042c723c */ /* 0x048ff00000001880 */
[C---:B----4-:R-:W-:Y:S08]  /*44a0*/  HMMA.16816.F32 R84, R4.reuse, R24, R120 ;  /* 0x000000180454723c */ /* 0x050ff00000001878 */
[C---:B------:R-:W-:Y:S08]  /*44b0*/  HMMA.16816.F32 R40, R4.reuse, R30, R124 ;  /* 0x0000001e0428723c */ /* 0x040ff0000000187c */
[----:B------:R-:W-:Y:S08]  /*44c0*/  HMMA.16816.F32 R100, R4, R26, R100 ;  /* 0x0000001a0464723c */ /* 0x000ff00000001864 */
[C---:B------:R-:W-:Y:S08]  /*44d0*/  HMMA.16816.F32 R104, R8.reuse, R36, R104 ;  /* 0x000000240868723c */ /* 0x040ff00000001868 */
[C---:B------:R-:W-:Y:S01]  /*44e0*/  HMMA.16816.F32 R96, R8.reuse, R38, R96 ;  /* 0x000000260860723c */ /* 0x040fe20000001860 */
[----:B------:R-:W-:Y:S07]  /*44f0*/  LDSM.16.M88.4 R36, [R165+UR5+0xa000] ;  /* 0x00a00005a524783b */ /* 0x000fee0008000200 */
[C---:B------:R-:W-:Y:S08]  /*4500*/  HMMA.16816.F32 R4, R8.reuse, R32, R116 ;  /* 0x000000200804723c */ /* 0x040ff00000001874 */
[C---:B------:R-:W-:Y:S01]  /*4510*/  HMMA.16816.F32 R92, R8.reuse, R34, R92 ;  /* 0x00000022085c723c */ /* 0x040fe2000000185c */
[----:B------:R-:W-:Y:S07]  /*4520*/  LDSM.16.M88.4 R32, [R165+UR5+0xa800] ;  /* 0x00a80005a520783b */ /* 0x000fee0008000200 */
[C---:B------:R-:W-:Y:S08]  /*4530*/  HMMA.16816.F32 R132, R8.reuse, R28, R112 ;  /* 0x0000001c0884723c */ /* 0x040ff00000001870 */
[C---:B------:R-:W-:Y:S01]  /*4540*/  HMMA.16816.F32 R88, R8.reuse, R30, R88 ;  /* 0x0000001e0858723c */ /* 0x040fe20000001858 */
[----:B------:R-:W-:Y:S07]  /*4550*/  LDSM.16.M88.4 R28, [R165+UR5+0xb000] ;  /* 0x00b00005a51c783b */ /* 0x000fee0008000200 */
[C---:B------:R-:W-:Y:S08]  /*4560*/  HMMA.16816.F32 R128, R8.reuse, R24, R108 ;  /* 0x000000180880723c */ /* 0x040ff0000000186c */
[----:B------:R-:W-:Y:S01]  /*4570*/  HMMA.16816.F32 R124, R8, R26, R72 ;  /* 0x0000001a087c723c */ /* 0x000fe20000001848 */
[----:B------:R-:W-:Y:S04]  /*4580*/  LDSM.16.M88.4 R8, [R20+0x6000] ;  /* 0x006000001408783b */ /* 0x000fe80000000200 */
[----:B------:R-:W2:Y:S03]  /*4590*/  LDSM.16.M88.4 R24, [R165+UR5+0xb800] ;  /* 0x00b80005a518783b */ /* 0x000ea60008000200 */
[C---:B-----5:R-:W-:Y:S08]  /*45a0*/  HMMA.16816.F32 R72, R12.reuse, R56, R64 ;  /* 0x000000380c48723c */ /* 0x060ff00000001840 */
[C---:B------:R-:W-:Y:S08]  /*45b0*/  HMMA.16816.F32 R120, R12.reuse, R58, R60 ;  /* 0x0000003a0c78723c */ /* 0x040ff0000000183c */
[C---:B------:R-:W-:Y:S08]  /*45c0*/  HMMA.16816.F32 R64, R12.reuse, R68, R52 ;  /* 0x000000440c40723c */ /* 0x040ff00000001834 */
[C---:B------:R-:W-:Y:S08]  /*45d0*/  HMMA.16816.F32 R60, R12.reuse, R70, R48 ;  /* 0x000000460c3c723c */ /* 0x040ff00000001830 */
[C---:B-1----:R-:W-:Y:S01]  /*45e0*/  HMMA.16816.F32 R116, R12.reuse, R80, R44 ;  /* 0x000000500c74723c */ /* 0x042fe2000000182c */
[----:B------:R-:W-:Y:S07]  /*45f0*/  LDSM.16.M88.4 R44, [R2+0xa800] ;  /* 0x00a80000022c783b */ /* 0x000fee0000000200 */
[C---:B------:R-:W-:Y:S01]  /*4600*/  HMMA.16816.F32 R52, R12.reuse, R82, R40 ;  /* 0x000000520c34723c */ /* 0x040fe20000001828 */
[----:B------:R-:W-:Y:S07]  /*4610*/  LDSM.16.M88.4 R40, [R2+0xa000] ;  /* 0x00a000000228783b */ /* 0x000fee0000000200 */
[C---:B------:R-:W-:Y:S01]  /*4620*/  HMMA.16816.F32 R48, R12.reuse, R76, R84 ;  /* 0x0000004c0c30723c */ /* 0x040fe20000001854 */
[----:B------:R-:W-:Y:S07]  /*4630*/  LDSM.16.M88.4 R84, [R2+0xb000] ;  /* 0x00b000000254783b */ /* 0x000fee0000000200 */
[----:B------:R-:W-:Y:S01]  /*4640*/  HMMA.16816.F32 R112, R12, R78, R100 ;  /* 0x0000004e0c70723c */ /* 0x000fe20000001864 */
[----:B------:R-:W1:Y:S07]  /*4650*/  LDSM.16.M88.4 R12, [R20+0x4000] ;  /* 0x00400000140c783b */ /* 0x000e6e0000000200 */
[C---:B------:R-:W-:Y:S01]  /*4660*/  HMMA.16816.F32 R100, R16.reuse, R68, R4 ;  /* 0x000000441064723c */ /* 0x040fe20000001804 */
[----:B------:R-:W3:Y:S04]  /*4670*/  LDSM.16.M88.4 R4, [R21+0x6000] ;  /* 0x006000001504783b */ /* 0x000ee80000000200 */
[----:B------:R-:W4:Y:S03]  /*4680*/  LDSM.16.M88.4 R20, [R21+0x4000] ;  /* 0x004000001514783b */ /* 0x000f260000000200 */
[C---:B------:R-:W-:Y:S08]  /*4690*/  HMMA.16816.F32 R108, R16.reuse, R56, R104 ;  /* 0x00000038106c723c */ /* 0x040ff00000001868 */
[C---:B------:R-:W-:Y:S08]  /*46a0*/  HMMA.16816.F32 R104, R16.reuse, R58, R96 ;  /* 0x0000003a1068723c */ /* 0x040ff00000001860 */
[C---:B------:R-:W-:Y:S08]  /*46b0*/  HMMA.16816.F32 R96, R16.reuse, R70, R92 ;  /* 0x000000461060723c */ /* 0x040ff0000000185c */
[C---:B------:R-:W-:Y:S08]  /*46c0*/  HMMA.16816.F32 R92, R16.reuse, R80, R132 ;  /* 0x00000050105c723c */ /* 0x040ff00000001884 */
[C---:B------:R-:W-:Y:S08]  /*46d0*/  HMMA.16816.F32 R88, R16.reuse, R82, R88 ;  /* 0x000000521058723c */ /* 0x040ff00000001858 */
[C---:B------:R-:W-:Y:S08]  /*46e0*/  HMMA.16816.F32 R80, R16.reuse, R76, R128 ;  /* 0x0000004c1050723c */ /* 0x040ff00000001880 */
[----:B------:R-:W-:Y:S08]  /*46f0*/  HMMA.16816.F32 R76, R16, R78, R124 ;  /* 0x0000004e104c723c */ /* 0x000ff0000000187c */
[C---:B--2---:R-:W-:Y:S08]  /*4700*/  HMMA.16816.F32 R16, R8.reuse, R26, R112 ;  /* 0x0000001a0810723c */ /* 0x044ff00000001870 */
[C---:B------:R-:W-:Y:S08]  /*4710*/  HMMA.16816.F32 R72, R8.reuse, R36, R72 ;  /* 0x000000240848723c */ /* 0x040ff00000001848 */
[C---:B------:R-:W-:Y:S08]  /*4720*/  HMMA.16816.F32 R68, R8.reuse, R38, R120 ;  /* 0x000000260844723c */ /* 0x040ff00000001878 */
[C---:B------:R-:W-:Y:S08]  /*4730*/  HMMA.16816.F32 R64, R8.reuse, R32, R64 ;  /* 0x000000200840723c */ /* 0x040ff00000001840 */
[C---:B------:R-:W-:Y:S08]  /*4740*/  HMMA.16816.F32 R60, R8.reuse, R34, R60 ;  /* 0x00000022083c723c */ /* 0x040ff0000000183c */
[C---:B------:R-:W-:Y:S08]  /*4750*/  HMMA.16816.F32 R56, R8.reuse, R28, R116 ;  /* 0x0000001c0838723c */ /* 0x040ff00000001874 */
[C---:B------:R-:W-:Y:S08]  /*4760*/  HMMA.16816.F32 R52, R8.reuse, R30, R52 ;  /* 0x0000001e0834723c */ /* 0x040ff00000001834 */
[-C--:B------:R-:W-:Y:S08]  /*4770*/  HMMA.16816.F32 R48, R8, R24.reuse, R48 ;  /* 0x000000180830723c */ /* 0x080ff00000001830 */
[C---:B-1----:R-:W-:Y:S08]  /*4780*/  HMMA.16816.F32 R140, R12.reuse, R24, R80 ;  /* 0x000000180c8c723c */ /* 0x042ff00000001850 */
[C---:B------:R-:W-:Y:S08]  /*4790*/  HMMA.16816.F32 R8, R12.reuse, R36, R108 ;  /* 0x000000240c08723c */ /* 0x040ff0000000186c */
[C---:B------:R-:W-:Y:S01]  /*47a0*/  HMMA.16816.F32 R104, R12.reuse, R38, R104 ;  /* 0x000000260c68723c */ /* 0x040fe20000001868 */
[----:B------:R-:W-:Y:S07]  /*47b0*/  LDSM.16.M88.4 R36, [R0+0xa000] ;  /* 0x00a000000024783b */ /* 0x000fee0000000200 */
[C---:B------:R-:W-:Y:S08]  /*47c0*/  HMMA.16816.F32 R100, R12.reuse, R32, R100 ;  /* 0x000000200c64723c */ /* 0x040ff00000001864 */
[C---:B------:R-:W-:Y:S01]  /*47d0*/  HMMA.16816.F32 R96, R12.reuse, R34, R96 ;  /* 0x000000220c60723c */ /* 0x040fe20000001860 */
[----:B------:R-:W-:Y:S07]  /*47e0*/  LDSM.16.M88.4 R32, [R0+0xa800] ;  /* 0x00a800000020783b */ /* 0x000fee0000000200 */
[C---:B------:R-:W-:Y:S08]  /*47f0*/  HMMA.16816.F32 R92, R12.reuse, R28, R92 ;  /* 0x0000001c0c5c723c */ /* 0x040ff0000000185c */
[C---:B------:R-:W-:Y:S01]  /*4800*/  HMMA.16816.F32 R88, R12.reuse, R30, R88 ;  /* 0x0000001e0c58723c */ /* 0x040fe20000001858 */
[----:B------:R-:W-:Y:S07]  /*4810*/  LDSM.16.M88.4 R28, [R0+0xb000] ;  /* 0x00b00000001c783b */ /* 0x000fee0000000200 */
[----:B------:R-:W-:Y:S01]  /*4820*/  HMMA.16816.F32 R136, R12, R26, R76 ;  /* 0x0000001a0c88723c */ /* 0x000fe2000000184c */
[----:B------:R-:W1:Y:S04]  /*4830*/  LDSM.16.M88.4 R12, [R158+0x6000] ;  /* 0x006000009e0c783b */ /* 0x000e680000000200 */
[----:B------:R2:W-:Y:S03]  /*4840*/  LDSM.16.M88.4 R24, [R0+0xb800] ;  /* 0x00b800000018783b */ /* 0x0005e60000000200 */
[C---:B---3--:R-:W-:Y:S01]  /*4850*/  HMMA.16816.F32 R80, R4.reuse, R146, R16 ;  /* 0x000000920450723c */ /* 0x048fe20000001810 */
[----:B------:R-:W3:Y:S07]  /*4860*/  LDSM.16.M88.4 R16, [R158+0x4000] ;  /* 0x004000009e10783b */ /* 0x000eee0000000200 */
[C---:B------:R-:W-:Y:S08]  /*4870*/  HMMA.16816.F32 R132, R4.reuse, R46, R60 ;  /* 0x0000002e0484723c */ /* 0x040ff0000000183c */
[----:B------:R-:W-:Y:S01]  /*4880*/  HMMA.16816.F32 R128, R4, R84, R56 ;  /* 0x000000540480723c */ /* 0x000fe20000001838 */
[----:B--2---:R-:W-:-:S07]  /*4890*/  IMAD.U32 R0, RZ, RZ, UR20 ;  /* 0x00000014ff007e24 */ /* 0x004fce000f8e00ff */
[----:B------:R-:W-:Y:S08]  /*48a0*/  HMMA.16816.F32 R108, R4, R44, R64 ;  /* 0x0000002c046c723c */ /* 0x000ff00000001840 */
[C---:B----4-:R-:W-:Y:S01]  /*48b0*/  HMMA.16816.F32 R76, R20.reuse, R40, R8 ;  /* 0x00000028144c723c */ /* 0x050fe20000001808 */
[----:B------:R-:W-:Y:S07]  /*48c0*/  LDSM.16.M88.4 R8, [R156+0x4000] ;  /* 0x004000009c08783b */ /* 0x000fee0000000200 */
[C---:B------:R-:W-:Y:S08]  /*48d0*/  HMMA.16816.F32 R60, R20.reuse, R44, R100 ;  /* 0x0000002c143c723c */ /* 0x040ff00000001864 */
[----:B------:R-:W-:Y:S01]  /*48e0*/  HMMA.16816.F32 R56, R20, R46, R96 ;  /* 0x0000002e1438723c */ /* 0x000fe20000001860 */
[----:B------:R-:W2:Y:S07]  /*48f0*/  LDSM.16.M88.4 R44, [R3+0xa800] ;  /* 0x00a80000032c783b */ /* 0x000eae0000000200 */
[C---:B------:R-:W-:Y:S08]  /*4900*/  HMMA.16816.F32 R112, R4.reuse, R42, R68 ;  /* 0x0000002a0470723c */ /* 0x040ff00000001844 */
[----:B------:R-:W-:Y:S08]  /*4910*/  HMMA.16816.F32 R116, R4, R40, R72 ;  /* 0x000000280474723c */ /* 0x000ff00000001848 */
[----:B------:R-:W-:Y:S01]  /*4920*/  HMMA.16816.F32 R68, R20, R42, R104 ;  /* 0x0000002a1444723c */ /* 0x000fe20000001868 */
[----:B------:R-:W4:Y:S07]  /*4930*/  LDSM.16.M88.4 R40, [R3+0xa000] ;  /* 0x00a000000328783b */ /* 0x000f2e0000000200 */
[C---:B------:R-:W-:Y:S01]  /*4940*/  HMMA.16816.F32 R124, R4.reuse, R86, R52 ;  /* 0x00000056047c723c */ /* 0x040fe20000001834 */
[----:B------:R-:W-:Y:S07]  /*4950*/  LDSM.16.M88.4 R52, [R3+0xb800] ;  /* 0x00b800000334783b */ /* 0x000fee0000000200 */
[----:B------:R-:W-:Y:S01]  /*4960*/  HMMA.16816.F32 R120, R4, R144, R48 ;  /* 0x000000900478723c */ /* 0x000fe20000001830 */
[----:B------:R-:W5:Y:S04]  /*4970*/  LDSM.16.M88.4 R4, [R156+0x6000] ;  /* 0x006000009c04783b */ /* 0x000f680000000200 */
[----:B------:R-:W5:Y:S01]  /*4980*/  LDSM.16.M88.4 R48, [R3+0xb000] ;  /* 0x00b000000330783b */ /* 0x000f620000000200 */
[----:B------:R-:W-:-:S04]  /*4990*/  DEPBAR.LE SB0, 0x0 ;  /* 0x000080000000791a */ /* 0x000fc80000000000 */
[C---:B------:R-:W-:Y:S08]  /*49a0*/  HMMA.16816.F32 R64, R20.reuse, R84, R92 ;  /* 0x000000541440723c */ /* 0x040ff0000000185c */
[C---:B------:R-:W-:Y:S08]  /*49b0*/  HMMA.16816.F32 R72, R20.reuse, R86, R88 ;  /* 0x000000561448723c */ /* 0x040ff00000001858 */
[C---:B------:R-:W-:Y:S08]  /*49c0*/  HMMA.16816.F32 R88, R20.reuse, R144, R140 ;  /* 0x000000901458723c */ /* 0x040ff0000000188c */
[----:B------:R-:W-:Y:S08]  /*49d0*/  HMMA.16816.F32 R84, R20, R146, R136 ;  /* 0x000000921454723c */ /* 0x000ff00000001888 */
[C---:B-1----:R-:W-:Y:S08]  /*49e0*/  HMMA.16816.F32 R108, R12.reuse, R32, R108 ;  /* 0x000000200c6c723c */ /* 0x042ff0000000186c */
[----:B------:R-:W-:Y:S08]  /*49f0*/  HMMA.16816.F32 R104, R12, R34, R132 ;  /* 0x000000220c68723c */ /* 0x000ff00000001884 */
[C---:B---3--:R-:W-:Y:S08]  /*4a00*/  HMMA.16816.F32 R60, R16.reuse, R32, R60 ;  /* 0x00000020103c723c */ /* 0x048ff0000000183c */
[C---:B------:R-:W-:Y:S08]  /*4a10*/  HMMA.16816.F32 R32, R16.reuse, R34, R56 ;  /* 0x000000221020723c */ /* 0x040ff00000001838 */
[-C--:B------:R-:W-:Y:S08]  /*4a20*/  HMMA.16816.F32 R76, R16, R36.reuse, R76 ;  /* 0x00000024104c723c */ /* 0x080ff0000000184c */
        /* <DEDUP_REMOVED lines=10> */
[----:B------:R-:W-:Y:S08]  /*4ad0*/  HMMA.16816.F32 R16, R16, R26, R84 ;  /* 0x0000001a1010723c */ /* 0x000ff00000001854 */
[----:B--2---:R-:W-:Y:S01]  /*4ae0*/  HMMA.16816.F32 R24, R8, R46, R32 ;  /* 0x0000002e0818723c */ /* 0x004fe20000001820 */
[----:B------:R-:W-:-:S05]  /*4af0*/  IMAD.SHL.U32 R32, R234, 0x2, RZ ;  /* 0x00000002ea207824 */ /* 0x000fca00078e00ff */
[----:B------:R-:W-:Y:S02]  /*4b00*/  LOP3.LUT R32, R32, 0x6, RZ, 0xc0, !PT ;  /* 0x0000000620207812 */ /* 0x000fe400078ec0ff */
[----:B----4-:R-:W-:Y:S03]  /*4b10*/  HMMA.16816.F32 R36, R8, R40, R76 ;  /* 0x000000280824723c */ /* 0x010fe6000000184c */
[----:B------:R-:W-:-:S05]  /*4b20*/  IMAD R32, R0, 0x40, R32 ;  /* 0x0000004000207824 */ /* 0x000fca00078e0220 */
        /* <DEDUP_REMOVED lines=10> */
[----:B------:R-:W-:Y:S01]  /*4bd0*/  HMMA.16816.F32 R44, R8, R52, R12 ;  /* 0x00000034082c723c */ /* 0x000fe2000000180c */
[----:B------:R-:W-:-:S02]  /*4be0*/  VIADD R15, R32, 0xffffffc8 ;  /* 0xffffffc8200f7836 */ /* 0x000fc40000000000 */
[C---:B------:R-:W-:Y:S02]  /*4bf0*/  VIADD R14, R32.reuse, 0xffffffc9 ;  /* 0xffffffc9200e7836 */ /* 0x040fe40000000000 */
[C---:B------:R-:W-:Y:S02]  /*4c00*/  VIADD R13, R32.reuse, 0xffffffd0 ;  /* 0xffffffd0200d7836 */ /* 0x040fe40000000000 */
[----:B------:R-:W-:Y:S01]  /*4c10*/  VIADD R12, R32, 0xffffffd1 ;  /* 0xffffffd1200c7836 */ /* 0x000fe20000000000 */
[----:B------:R-:W-:Y:S01]  /*4c20*/  HMMA.16816.F32 R64, R8, R48, R20 ;  /* 0x000000300840723c */ /* 0x000fe20000001814 */
[----:B------:R-:W-:Y:S01]  /*4c30*/  IMAD.U32 R21, RZ, RZ, UR25 ;  /* 0x00000019ff157e24 */ /* 0x000fe2000f8e00ff */
[----:B------:R-:W-:-:S04]  /*4c40*/  VIMNMX R22, PT, PT, R159, UR25, PT ;  /* 0x000000199f167c48 */ /* 0x000fc8000bfe0100 */
[----:B------:R-:W-:Y:S02]  /*4c50*/  VIADDMNMX R23, R159, 0x8, R21, PT ;  /* 0x000000089f177846 */ /* 0x000fe40003800115 */
[----:B------:R-:W-:Y:S01]  /*4c60*/  HMMA.16816.F32 R60, R8, R50, R28 ;  /* 0x00000032083c723c */ /* 0x000fe2000000181c */
[C---:B------:R-:W-:Y:S02]  /*4c70*/  VIADD R28, R32.reuse, 0xfffffff8 ;  /* 0xfffffff8201c7836 */ /* 0x040fe40000000000 */
[----:B------:R-:W-:-:S05]  /*4c80*/  VIADD R29, R32, 0xfffffff9 ;  /* 0xfffffff9201d7836 */ /* 0x000fca0000000000 */
[----:B------:R-:W-:Y:S01]  /*4c90*/  HMMA.16816.F32 R52, R8, R54, R16 ;  /* 0x000000360834723c */ /* 0x000fe20000001810 */
[C---:B------:R-:W-:Y:S02]  /*4ca0*/  VIADD R11, R32.reuse, 0xffffffc0 ;  /* 0xffffffc0200b7836 */ /* 0x040fe40000000000 */
[C---:B------:R-:W-:Y:S02]  /*4cb0*/  VIADD R10, R32.reuse, 0xffffffc1 ;  /* 0xffffffc1200a7836 */ /* 0x040fe40000000000 */
[C---:B------:R-:W-:Y:S01]  /*4cc0*/  VIADD R16, R32.reuse, 0xffffffd8 ;  /* 0xffffffd820107836 */ /* 0x040fe20000000000 */
[----:B------:R-:W-:Y:S01]  /*4cd0*/  BAR.SYNC.DEFER_BLOCKING 0x0 ;  /* 0x0000000000007b1d */ /* 0x000fe20000010000 */
[CC--:B------:R-:W-:Y:S01]  /*4ce0*/  ISETP.GE.AND P4, PT, R11.reuse, R22.reuse, PT ;  /* 0x000000160b00720c */ /* 0x0c0fe20003f86270 */
[----:B------:R-:W-:Y:S01]  /*4cf0*/  VIADD R17, R32, 0xffffffd9 ;  /* 0xffffffd920117836 */ /* 0x000fe20000000000 */
[----:B------:R-:W-:Y:S01]  /*4d00*/  ISETP.GE.AND P3, PT, R10, R22, PT ;  /* 0x000000160a00720c */ /* 0x000fe20003f66270 */
[C---:B------:R-:W-:Y:S01]  /*4d10*/  VIADD R18, R32.reuse, 0xffffffe0 ;  /* 0xffffffe020127836 */ /* 0x040fe20000000000 */
[----:B------:R-:W-:Y:S01]  /*4d20*/  ISETP.GE.AND P2, PT, R11, R23, PT ;  /* 0x000000170b00720c */ /* 0x000fe20003f46270 */
[----:B------:R-:W-:Y:S01]  /*4d30*/  VIADD R19, R32, 0xffffffe8 ;  /* 0xffffffe820137836 */ /* 0x000fe20000000000 */
[----:B------:R-:W-:-:S02]  /*4d40*/  FSEL R30, R36, -INF , !P4 ;  /* 0xff800000241e7808 */ /* 0x000fc40006000000 */
[-C--:B------:R-:W-:Y:S02]  /*4d50*/  ISETP.GE.AND P4, PT, R15, R22.reuse, PT ;  /* 0x000000160f00720c */ /* 0x080fe40003f86270 */
[-C--:B------:R-:W-:Y:S02]  /*4d60*/  ISETP.GE.AND P1, PT, R10, R23.reuse, PT ;  /* 0x000000170a00720c */ /* 0x080fe40003f26270 */
[----:B------:R-:W-:Y:S02]  /*4d70*/  FSEL R33, R37, -INF , !P3 ;  /* 0xff80000025217808 */ /* 0x000fe40005800000 */
[----:B------:R-:W-:Y:S02]  /*4d80*/  FSEL R48, R38, -INF , !P2 ;  /* 0xff80000026307808 */ /* 0x000fe40005000000 */
[----:B------:R-:W-:Y:S02]  /*4d90*/  ISETP.GE.AND P3, PT, R14, R22, PT ;  /* 0x000000160e00720c */ /* 0x000fe40003f66270 */
[----:B------:R-:W-:-:S02]  /*4da0*/  ISETP.GE.AND P2, PT, R15, R23, PT ;  /* 0x000000170f00720c */ /* 0x000fc40003f46270 */
[----:B------:R-:W-:Y:S02]  /*4db0*/  FSEL R34, R4, -INF , !P4 ;  /* 0xff80000004227808 */ /* 0x000fe40006000000 */
[----:B------:R-:W-:Y:S02]  /*4dc0*/  ISETP.GE.AND P4, PT, R13, R22, PT ;  /* 0x000000160d00720c */ /* 0x000fe40003f86270 */
[----:B------:R-:W-:Y:S02]  /*4dd0*/  FSEL R50, R39, -INF , !P1 ;  /* 0xff80000027327808 */ /* 0x000fe40004800000 */
[----:B------:R-:W-:Y:S02]  /*4de0*/  ISETP.GE.AND P1, PT, R14, R23, PT ;  /* 0x000000170e00720c */ /* 0x000fe40003f26270 */
[----:B------:R-:W-:Y:S02]  /*4df0*/  FSEL R35, R5, -INF , !P3 ;  /* 0xff80000005237808 */ /* 0x000fe40005800000 */
[----:B------:R-:W-:-:S02]  /*4e00*/  FSEL R49, R6, -INF , !P2 ;  /* 0xff80000006317808 */ /* 0x000fc40005000000 */
[-C--:B------:R-:W-:Y:S02]  /*4e10*/  ISETP.GE.AND P3, PT, R12, R22.reuse, PT ;  /* 0x000000160c00720c */ /* 0x080fe40003f66270 */
[----:B------:R-:W-:Y:S02]  /*4e20*/  ISETP.GE.AND P2, PT, R13, R23, PT ;  /* 0x000000170d00720c */ /* 0x000fe40003f46270 */
[----:B------:R-:W-:Y:S02]  /*4e30*/  FSEL R36, R40, -INF , !P4 ;  /* 0xff80000028247808 */ /* 0x000fe40006000000 */
[----:B------:R-:W-:Y:S02]  /*4e40*/  ISETP.GE.AND P4, PT, R16, R22, PT ;  /* 0x000000161000720c */ /* 0x000fe40003f86270 */
[----:B------:R-:W-:Y:S02]  /*4e50*/  FSEL R58, R7, -INF , !P1 ;  /* 0xff800000073a7808 */ /* 0x000fe40004800000 */
[----:B------:R-:W-:-:S02]  /*4e60*/  FMNMX3.FTZ R0, R30, R33, R34, !PT ;  /* 0x000000211e007276 */ /* 0x000fc40007810022 */
[-C--:B------:R-:W-:Y:S02]  /*4e70*/  ISETP.GE.AND P1, PT, R12, R23.reuse, PT ;  /* 0x000000170c00720c */ /* 0x080fe40003f26270 */
[----:B------:R-:W-:Y:S02]  /*4e80*/  FSEL R40, R41, -INF , !P3 ;  /* 0xff80000029287808 */ /* 0x000fe40005800000 */
[----:B------:R-:W-:Y:S02]  /*4e90*/  FSEL R51, R42, -INF , !P2 ;  /* 0xff8000002a337808 */ /* 0x000fe40005000000 */
[-C--:B------:R-:W-:Y:S02]  /*4ea0*/  ISETP.GE.AND P3, PT, R17, R22.reuse, PT ;  /* 0x000000161100720c */ /* 0x080fe40003f66270 */
[----:B------:R-:W-:Y:S02]  /*4eb0*/  ISETP.GE.AND P2, PT, R16, R23, PT ;  /* 0x000000171000720c */ /* 0x000fe40003f46270 */
[----:B------:R-:W-:Y:S01]  /*4ec0*/  FSEL R41, R24, -INF , !P4 ;  /* 0xff80000018297808 */ /* 0x000fe20006000000 */
[----:B------:R-:W-:Y:S01]  /*4ed0*/  VIADD R24, R32, 0xffffffe1 ;  /* 0xffffffe120187836 */ /* 0x000fe20000000000 */
[----:B------:R-:W-:-:S02]  /*4ee0*/  ISETP.GE.AND P4, PT, R18, R22, PT ;  /* 0x000000161200720c */ /* 0x000fc40003f86270 */
[----:B------:R-:W-:Y:S02]  /*4ef0*/  FMNMX3.FTZ R0, R0, R35, R36, !PT ;  /* 0x0000002300007276 */ /* 0x000fe40007810024 */
[----:B------:R-:W-:Y:S02]  /*4f00*/  FSEL R57, R43, -INF , !P1 ;  /* 0xff8000002b397808 */ /* 0x000fe40004800000 */
[----:B------:R-:W-:Y:S02]  /*4f10*/  ISETP.GE.AND P1, PT, R17, R23, PT ;  /* 0x000000171100720c */ /* 0x000fe40003f26270 */
[----:B------:R-:W-:Y:S01]  /*4f20*/  FSEL R42, R25, -INF , !P3 ;  /* 0xff800000192a7808 */ /* 0x000fe20005800000 */
[----:B------:R-:W-:Y:S01]  /*4f30*/  VIADD R25, R32, 0xfffffff0 ;  /* 0xfffffff020197836 */ /* 0x000fe20000000000 */
[----:B------:R-:W-:Y:S01]  /*4f40*/  FSEL R43, R26, -INF , !P2 ;  /* 0xff8000001a2b7808 */ /* 0x000fe20005000000 */
[----:B------:R-:W-:Y:S01]  /*4f50*/  VIADD R26, R32, 0xffffffe9 ;  /* 0xffffffe9201a7836 */ /* 0x000fe20000000000 */
[----:B------:R-:W-:-:S02]  /*4f60*/  ISETP.GE.AND P3, PT, R24, R22, PT ;  /* 0x000000161800720c */ /* 0x000fc40003f66270 */
[----:B------:R-:W-:Y:S02]  /*4f70*/  ISETP.GE.AND P2, PT, R19, R22, PT ;  /* 0x000000161300720c */ /* 0x000fe40003f46270 */
[----:B------:R-:W-:Y:S02]  /*4f80*/  FSEL R64, R64, -INF , !P4 ;  /* 0xff80000040407808 */ /* 0x000fe40006000000 */
[----:B------:R-:W-:Y:S02]  /*4f90*/  FMNMX3.FTZ R0, R0, R40, R41, !PT ;  /* 0x0000002800007276 */ /* 0x000fe40007810029 */
[----:B------:R-:W-:Y:S01]  /*4fa0*/  FSEL R56, R27, -INF , !P1 ;  /* 0xff8000001b387808 */ /* 0x000fe20004800000 */
[----:B------:R-:W-:Y:S01]  /*4fb0*/  VIADD R27, R32, 0xfffffff1 ;  /* 0xfffffff1201b7836 */ /* 0x000fe20000000000 */
[-C--:B------:R-:W-:Y:S02]  /*4fc0*/  ISETP.GE.AND P1, PT, R26, R22.reuse, PT ;  /* 0x000000161a00720c */ /* 0x080fe40003f26270 */
[----:B------:R-:W-:-:S02]  /*4fd0*/  ISETP.GE.AND P4, PT, R25, R22, PT ;  /* 0x000000161900720c */ /* 0x000fc40003f86270 */
[----:B------:R-:W-:Y:S02]  /*4fe0*/  FSEL R65, R65, -INF , !P3 ;  /* 0xff80000041417808 */ /* 0x000fe40005800000 */
[----:B------:R-:W-:Y:S02]  /*4ff0*/  FSEL R71, R60, -INF , !P2 ;  /* 0xff8000003c477808 */ /* 0x000fe40005000000 */
[----:B------:R-:W-:Y:S02]  /*5000*/  FMNMX3.FTZ R0, R0, R42, R64, !PT ;  /* 0x0000002a00007276 */ /* 0x000fe40007810040 */
[-C--:B------:R-:W-:Y:S02]  /*5010*/  ISETP.GE.AND P3, PT, R27, R22.reuse, PT ;  /* 0x000000161b00720c */ /* 0x080fe40003f66270 */
[----:B------:R-:W-:Y:S02]  /*5020*/  ISETP.GE.AND P2, PT, R28, R22, PT ;  /* 0x000000161c00720c */ /* 0x000fe40003f46270 */
[----:B------:R-:W-:-:S02]  /*5030*/  FSEL R72, R61, -INF , !P1 ;  /* 0xff8000003d487808 */ /* 0x000fc40004800000 */
[----:B------:R-:W-:Y:S02]  /*5040*/  FSEL R76, R44, -INF , !P4 ;  /* 0xff8000002c4c7808 */ /* 0x000fe40006000000 */
[----:B------:R-:W-:Y:S02]  /*5050*/  FMNMX3.FTZ R0, R0, R65, R71, !PT ;  /* 0x0000004100007276 */ /* 0x000fe40007810047 */
[----:B------:R-:W-:Y:S02]  /*5060*/  ISETP.GE.AND P1, PT, R29, R22, PT ;  /* 0x000000161d00720c */ /* 0x000fe40003f26270 */
[----:B------:R-:W-:Y:S02]  /*5070*/  FSEL R75, R45, -INF , !P3 ;  /* 0xff8000002d4b7808 */ /* 0x000fe40005800000 */
[----:B------:R-:W-:Y:S02]  /*5080*/  FSEL R74, R52, -INF , !P2 ;  /* 0xff800000344a7808 */ /* 0x000fe40005000000 */
[----:B------:R-:W-:-:S02]  /*5090*/  FMNMX3.FTZ R0, R0, R72, R76, !PT ;  /* 0x0000004800007276 */ /* 0x000fc4000781004c */
[-C--:B------:R-:W-:Y:S02]  /*50a0*/  ISETP.GE.AND P5, PT, R18, R23.reuse, PT ;  /* 0x000000171200720c */ /* 0x080fe40003fa6270 */
[----:B------:R-:W-:Y:S02]  /*50b0*/  ISETP.GE.AND P4, PT, R24, R23, PT ;  /* 0x000000171800720c */ /* 0x000fe40003f86270 */
[----:B------:R-:W-:Y:S02]  /*50c0*/  FSEL R73, R53, -INF , !P1 ;  /* 0xff80000035497808 */ /* 0x000fe40004800000 */
[----:B------:R-:W-:Y:S01]  /*50d0*/  FMNMX3.FTZ R20, R0, R75, R74, !PT ;  /* 0x0000004b00147276 */ /* 0x000fe2000781004a */
[----:B------:R-:W-:Y:S08]  /*50e0*/  BRA.U !UP2, `(.L_x_250) ;  /* 0x000000050a1c7547 */ /* 0x000ff0000b800000 */
[----:B------:R-:W-:-:S04]  /*50f0*/  UIADD3 UR7, UPT, UPT, UR20, -0x2, URZ ;  /* 0xfffffffe14077890 */ /* 0x000fc8000fffe0ff */
[----:B------:R-:W-:Y:S02]  /*5100*/  UIMAD.WIDE.U32 UR14, UR14, UR7, URZ ;  /* 0x000000070e0e72a5 */ /* 0x000fe4000f8e00ff */
[----:B------:R-:W-:Y:S01]  /*5110*/  UIMAD UR7, UR4, UR7, URZ ;  /* 0x00000007040772a4 */ /* 0x000fe2000f8e02ff */
[----:B------:R-:W1:Y:S03]  /*5120*/  LDCU UR4, c[0x0][0x440] ;  /* 0x00008800ff0477ac */ /* 0x000e660008000800 */
[----:B------:R-:W-:Y:S01]  /*5130*/  IMAD.U32 R2, RZ, RZ, UR14 ;  /* 0x0000000eff027e24 */ /* 0x000fe2000f8e00ff */
[----:B------:R-:W-:Y:S01]  /*5140*/  UIADD3 UR6, UP0, UPT, UR27, UR14, URZ ;  /* 0x0000000e1b067290 */ /* 0x000fe2000ff1e0ff */
[----:B------:R-:W-:Y:S01]  /*5150*/  IMAD.U32 R3, RZ, RZ, UR15 ;  /* 0x0000000fff037e24 */ /* 0x000fe2000f8e00ff */
[----:B------:R-:W-:Y:S02]  /*5160*/  UIADD3 UR7, UPT, UPT, UR15, UR7, URZ ;  /* 0x000000070f077290 */ /* 0x000fe4000fffe0ff */
[----:B------:R-:W-:Y:S01]  /*5170*/  LEA R8, P2, R2, R240, 0x1 ;  /* 0x000000f002087211 */ /* 0x000fe200078408ff */
[----:B------:R-:W-:-:S02]  /*5180*/  UIADD3 UR27, UP1, UPT, UR27, UR6, URZ ;  /* 0x000000061b1b7290 */ /* 0x000fc4000ff3e0ff */
[----:B------:R-:W-:Y:S01]  /*5190*/  UIADD3.X UR12, UPT, UPT, UR16, UR7, URZ, UP0, !UPT ;  /* 0x00000007100c7290 */ /* 0x000fe200087fe4ff */
[----:B------:R-:W-:Y:S01]  /*51a0*/  IMAD.U32 R4, RZ, RZ, UR6 ;  /* 0x00000006ff047e24 */ /* 0x000fe2000f8e00ff */
[----:B------:R-:W-:Y:S01]  /*51b0*/  ULEA UR6, UP0, UR10, UR6, 0x5 ;  /* 0x000000060a067291 */ /* 0x000fe2000f8028ff */
[----:B------:R-:W-:Y:S01]  /*51c0*/  IMAD.U32 R3, RZ, RZ, UR7 ;  /* 0x00000007ff037e24 */ /* 0x000fe2000f8e00ff */
[----:B------:R-:W-:Y:S02]  /*51d0*/  UIADD3.X UR16, UPT, UPT, UR16, UR12, URZ, UP1, !UPT ;  /* 0x0000000c10107290 */ /* 0x000fe40008ffe4ff */
[----:B------:R-:W-:Y:S01]  /*51e0*/  IMAD.U32 R0, RZ, RZ, UR12 ;  /* 0x0000000cff007e24 */ /* 0x000fe2000f8e00ff */
[----:B------:R-:W-:Y:S01]  /*51f0*/  LEA R6, P1, R4, R240, 0x1 ;  /* 0x000000f004067211 */ /* 0x000fe200078208ff */
[----:B------:R-:W-:Y:S01]  /*5200*/  ULEA.HI.X UR12, UR10, UR12, UR11, 0x5, UP0 ;  /* 0x0000000c0a0c7291 */ /* 0x000fe200080f2c0b */
[-C--:B------:R-:W-:Y:S01]  /*5210*/  LEA.HI.X R9, R2, R239.reuse, R3, 0x1, P2 ;  /* 0x000000ef02097211 */ /* 0x080fe200010f0c03 */
[----:B------:R-:W-:Y:S01]  /*5220*/  IMAD.U32 R2, RZ, RZ, UR16 ;  /* 0x00000010ff027e24 */ /* 0x000fe2000f8e00ff */
[----:B-1----:R-:W-:Y:S01]  /*5230*/  ISETP.GE.AND P2, PT, R230, UR4, PT ;  /* 0x00000004e6007c0c */ /* 0x002fe2000bf46270 */
[----:B------:R-:W-:Y:S01]  /*5240*/  IMAD.U32 R3, RZ, RZ, UR6 ;  /* 0x00000006ff037e24 */ /* 0x000fe2000f8e00ff */
[----:B------:R-:W-:Y:S01]  /*5250*/  LEA.HI.X R7, R4, R239, R0, 0x1, P1 ;  /* 0x000000ef04077211 */ /* 0x000fe200008f0c00 */
[----:B------:R-:W-:Y:S01]  /*5260*/  IMAD.U32 R0, RZ, RZ, UR27 ;  /* 0x0000001bff007e24 */ /* 0x000fe2000f8e00ff */
[----:B------:R-:W-:-:S04]  /*5270*/  ISETP.GE.AND P1, PT, R161, UR4, PT ;  /* 0x00000004a1007c0c */ /* 0x000fc8000bf26270 */
[----:B------:R-:W-:-:S04]  /*5280*/  LEA R4, P3, R0, R240, 0x1 ;  /* 0x000000f000047211 */ /* 0x000fc800078608ff */
[-C--:B------:R-:W-:Y:S01]  /*5290*/  LEA.HI.X R5, R0, R239.reuse, R2, 0x1, P3 ;  /* 0x000000ef00057211 */ /* 0x080fe200018f0c02 */
[----:B------:R-:W-:Y:S01]  /*52a0*/  @!PT LDS RZ, [RZ] ;  /* 0x00000000fffff984 */ /* 0x000fe20000000800 */
[----:B------:R-:W-:Y:S01]  /*52b0*/  @!PT LDS RZ, [RZ] ;  /* 0x00000000fffff984 */ /* 0x000fe20000000800 */
[----:B------:R-:W-:Y:S01]  /*52c0*/  @!PT LDS RZ, [RZ] ;  /* 0x00000000fffff984 */ /* 0x000fe20000000800 */
[----:B------:R1:W-:Y:S01]  /*52d0*/  @!P2 LDGSTS.E.BYPASS.LTC128B.128 [R238+0x8000], desc[UR22][R8.64] ;  /* 0x0800000008eeafae */ /* 0x0003e2000b981a16 */
[----:B------:R-:W-:Y:S01]  /*52e0*/  IMAD.U32 R0, RZ, RZ, UR12 ;  /* 0x0000000cff007e24 */ /* 0x000fe2000f8e00ff */
[C---:B------:R-:W-:Y:S02]  /*52f0*/  LEA R2, P3, R3.reuse, R240, 0x1 ;  /* 0x000000f003027211 */ /* 0x040fe400078608ff */
[----:B------:R1:W-:Y:S02]  /*5300*/  @P2 STS.128 [R238+0x8000], RZ ;  /* 0x008000ffee002388 */ /* 0x0003e40000000c00 */
[----:B------:R-:W-:Y:S02]  /*5310*/  LEA.HI.X R3, R3, R239, R0, 0x1, P3 ;  /* 0x000000ef03037211 */ /* 0x000fe400018f0c00 */
        /* <DEDUP_REMOVED lines=35> */
[----:B------:R-:W0:Y:S02]  /*5550*/  LDGDEPBAR ;  /* 0x00000000000079af */ /* 0x000e240000000000 */
.L_x_250:
[----:B-1----:R-:W-:Y:S01]  /*5560*/  FMNMX3.FTZ R2, R48, R50, R49, !PT ;  /* 0x0000003230027276 */ /* 0x002fe20007810031 */
[----:B------:R-:W1:Y:S01]  /*5570*/  LDCU UR4, c[0x0][0x45c] ;  /* 0x00008b80ff0477ac */ /* 0x000e620008000800 */
[----:B------:R-:W-:Y:S02]  /*5580*/  FMNMX.FTZ R0, R73, R20, !PT ;  /* 0x0000001449007209 */ /* 0x000fe40007810000 */
[----:B------:R-:W-:Y:S01]  /*5590*/  FMNMX3.FTZ R2, R2, R58, R51, !PT ;  /* 0x0000003a02027276 */ /* 0x000fe20007810033 */
[----:B------:R-:W-:Y:S01]  /*55a0*/  UMOV UR6, 0xffffffff ;  /* 0xffffffff00067882 */ /* 0x000fe20000000000 */
[----:B------:R-:W-:Y:S01]  /*55b0*/  ISETP.GE.AND P2, PT, R19, R23, PT ;  /* 0x000000171300720c */ /* 0x000fe20003f46270 */
[----:B------:R-:W2:Y:S01]  /*55c0*/  SHFL.BFLY PT, R3, R0, 0x2, 0x1f ;  /* 0x0c401f0000037f89 */ /* 0x000ea200000e0000 */
[----:B------:R-:W-:Y:S02]  /*55d0*/  FSEL R66, R66, -INF , !P5 ;  /* 0xff80000042427808 */ /* 0x000fe40006800000 */
[----:B------:R-:W-:-:S02]  /*55e0*/  FMNMX3.FTZ R2, R2, R57, R43, !PT ;  /* 0x0000003902027276 */ /* 0x000fc4000781002b */
[-C--:B------:R-:W-:Y:S02]  /*55f0*/  ISETP.GE.AND P1, PT, R26, R23.reuse, PT ;  /* 0x000000171a00720c */ /* 0x080fe40003f26270 */
[----:B------:R-:W-:Y:S02]  /*5600*/  FSEL R67, R67, -INF , !P4 ;  /* 0xff80000043437808 */ /* 0x000fe40006000000 */
[----:B------:R-:W-:Y:S02]  /*5610*/  FSEL R62, R62, -INF , !P2 ;  /* 0xff8000003e3e7808 */ /* 0x000fe40005000000 */
[----:B------:R-:W-:Y:S02]  /*5620*/  ISETP.GE.AND P3, PT, R25, R23, PT ;  /* 0x000000171900720c */ /* 0x000fe40003f66270 */
[----:B------:R-:W-:Y:S02]  /*5630*/  FMNMX3.FTZ R2, R2, R56, R66, !PT ;  /* 0x0000003802027276 */ /* 0x000fe40007810042 */
[----:B------:R-:W-:-:S02]  /*5640*/  FSEL R63, R63, -INF , !P1 ;  /* 0xff8000003f3f7808 */ /* 0x000fc40004800000 */
[-C--:B------:R-:W-:Y:S02]  /*5650*/  ISETP.GE.AND P2, PT, R27, R23.reuse, PT ;  /* 0x000000171b00720c */ /* 0x080fe40003f46270 */
[----:B------:R-:W-:Y:S02]  /*5660*/  ISETP.GE.AND P1, PT, R28, R23, PT ;  /* 0x000000171c00720c */ /* 0x000fe40003f26270 */
[----:B------:R-:W-:Y:S02]  /*5670*/  FSEL R79, R46, -INF , !P3 ;  /* 0xff8000002e4f7808 */ /* 0x000fe40005800000 */
[----:B------:R-:W-:Y:S02]  /*5680*/  FMNMX3.FTZ R2, R2, R67, R62, !PT ;  /* 0x0000004302027276 */ /* 0x000fe4000781003e */
[----:B------:R-:W-:Y:S02]  /*5690*/  FSEL R80, R47, -INF , !P2 ;  /* 0xff8000002f507808 */ /* 0x000fe40005000000 */
[----:B------:R-:W-:-:S02]  /*56a0*/  ISETP.GE.AND P2, PT, R29, R23, PT ;  /* 0x000000171d00720c */ /* 0x000fc40003f46270 */
[----:B------:R-:W-:Y:S02]  /*56b0*/  FSEL R94, R54, -INF , !P1 ;  /* 0xff800000365e7808 */ /* 0x000fe40004800000 */
[----:B------:R-:W-:Y:S02]  /*56c0*/  FMNMX3.FTZ R2, R2, R63, R79, !PT ;  /* 0x0000003f02027276 */ /* 0x000fe4000781004f */
[----:B------:R-:W-:Y:S02]  /*56d0*/  FSEL R93, R55, -INF , !P2 ;  /* 0xff800000375d7808 */ /* 0x000fe40005000000 */
[----:B------:R-:W-:Y:S02]  /*56e0*/  FMNMX3.FTZ R2, R2, R80, R94, !PT ;  /* 0x0000005002027276 */ /* 0x000fe4000781005e */
[----:B--2---:R-:W-:Y:S02]  /*56f0*/  FMNMX.FTZ R0, R0, R3, !PT ;  /* 0x0000000300007209 */ /* 0x004fe40007810000 */
[----:B------:R-:W-:-:S02]  /*5700*/  FMNMX.FTZ R2, R93, R2, !PT ;  /* 0x000000025d027209 */ /* 0x000fc40007810000 */
[C-C-:B------:R-:W-:Y:S01]  /*5710*/  VIADDMNMX R20, R159.reuse, 0x40, R21.reuse, PT ;  /* 0x000000409f147846 */ /* 0x140fe20003800115 */
[----:B------:R-:W2:Y:S01]  /*5720*/  SHFL.BFLY PT, R4, R0, 0x1, 0x1f ;  /* 0x0c201f0000047f89 */ /* 0x000ea200000e0000 */
[----:B------:R-:W-:Y:S02]  /*5730*/  VIADDMNMX R21, R159, 0x48, R21, PT ;  /* 0x000000489f157846 */ /* 0x000fe40003800115 */
[CC--:B------:R-:W-:Y:S01]  /*5740*/  ISETP.GE.AND P5, PT, R11.reuse, R20.reuse, PT ;  /* 0x000000140b00720c */ /* 0x0c0fe20003fa6270 */
[----:B------:R-:W3:Y:S01]  /*5750*/  SHFL.BFLY PT, R3, R2, 0x2, 0x1f ;  /* 0x0c401f0002037f89 */ /* 0x000ee200000e0000 */
[-C--:B------:R-:W-:Y:S02]  /*5760*/  ISETP.GE.AND P2, PT, R11, R21.reuse, PT ;  /* 0x000000150b00720c */ /* 0x080fe40003f46270 */
[C---:B------:R-:W-:Y:S02]  /*5770*/  ISETP.GE.AND P4, PT, R10.reuse, R20, PT ;  /* 0x000000140a00720c */ /* 0x040fe40003f86270 */
[----:B------:R-:W-:-:S02]  /*5780*/  ISETP.GE.AND P1, PT, R10, R21, PT ;  /* 0x000000150a00720c */ /* 0x000fc40003f26270 */
[----:B------:R-:W-:Y:S02]  /*5790*/  FSEL R8, R116, -INF , !P5 ;  /* 0xff80000074087808 */ /* 0x000fe40006800000 */
[----:B------:R-:W-:Y:S02]  /*57a0*/  ISETP.GE.AND P5, PT, R15, R21, PT ;  /* 0x000000150f00720c */ /* 0x000fe40003fa6270 */
[----:B------:R-:W-:Y:S02]  /*57b0*/  FSEL R37, R118, -INF , !P2 ;  /* 0xff80000076257808 */ /* 0x000fe40005000000 */
[-C--:B------:R-:W-:Y:S02]  /*57c0*/  ISETP.GE.AND P2, PT, R14, R20.reuse, PT ;  /* 0x000000140e00720c */ /* 0x080fe40003f46270 */
[----:B------:R-:W-:Y:S02]  /*57d0*/  FSEL R39, R119, -INF , !P1 ;  /* 0xff80000077277808 */ /* 0x000fe40004800000 */
[----:B------:R-:W-:-:S02]  /*57e0*/  ISETP.GE.AND P1, PT, R13, R20, PT ;  /* 0x000000140d00720c */ /* 0x000fc40003f26270 */
[----:B------:R-:W-:Y:S02]  /*57f0*/  FSEL R38, R114, -INF , !P5 ;  /* 0xff80000072267808 */ /* 0x000fe40006800000 */
[----:B--2---:R-:W-:Y:S02]  /*5800*/  FMNMX.FTZ R168, R0, R4, !PT ;  /* 0x0000000400a87209 */ /* 0x004fe40007810000 */
[----:B------:R-:W-:Y:S02]  /*5810*/  ISETP.GE.AND P5, PT, R12, R20, PT ;  /* 0x000000140c00720c */ /* 0x000fe40003fa6270 */
[----:B---3--:R-:W-:Y:S01]  /*5820*/  FMNMX.FTZ R2, R2, R3, !PT ;  /* 0x0000000302027209 */ /* 0x008fe20007810000 */
[C---:B-1----:R-:W-:Y:S01]  /*5830*/  FMUL.FTZ R0, R168.reuse, UR4 ;  /* 0x00000004a8007c20 */ /* 0x042fe20008410000 */
[----:B------:R-:W-:Y:S02]  /*5840*/  FSETP.NEU.FTZ.AND P3, PT, R168, -INF , PT ;  /* 0xff800000a800780b */ /* 0x000fe40003f7d000 */
[----:B------:R-:W-:Y:S01]  /*5850*/  FSEL R11, R85, -INF , !P5 ;  /* 0xff800000550b7808 */ /* 0x000fe20006800000 */
[----:B------:R-:W1:Y:S01]  /*5860*/  SHFL.BFLY PT, R3, R2, 0x1, 0x1f ;  /* 0x0c201f0002037f89 */ /* 0x000e6200000e0000 */
[----:B------:R-:W-:-:S02]  /*5870*/  FSEL R4, R0, RZ, P3 ;  /* 0x000000ff00047208 */ /* 0x000fc40001800000 */
[----:B------:R-:W-:Y:S02]  /*5880*/  ISETP.GE.AND P3, PT, R15, R20, PT ;  /* 0x000000140f00720c */ /* 0x000fe40003f66270 */
[----:B------:R-:W-:Y:S01]  /*5890*/  FSEL R15, R117, -INF , !P4 ;  /* 0xff800000750f7808 */ /* 0x000fe20006000000 */
[----:B------:R-:W-:Y:S01]  /*58a0*/  FFMA.FTZ R0, R30, UR4, -R4 ;  /* 0x000000041e007c23 */ /* 0x000fe20008010804 */
[-C--:B------:R-:W-:Y:S02]  /*58b0*/  ISETP.GE.AND P4, PT, R14, R21.reuse, PT ;  /* 0x000000150e00720c */ /* 0x080fe40003f86270 */
[----:B------:R-:W-:Y:S01]  /*58c0*/  FSEL R14, R112, -INF , !P3 ;  /* 0xff800000700e7808 */ /* 0x000fe20005800000 */
[----:B------:R2:W-:Y:S01]  /*58d0*/  MUFU.EX2 R124, R0 ;  /* 0x00000000007c7308 */ /* 0x0005e20000000800 */
[----:B------:R-:W-:Y:S02]  /*58e0*/  ISETP.GE.AND P3, PT, R13, R21, PT ;  /* 0x000000150d00720c */ /* 0x000fe40003f66270 */
[----:B------:R-:W-:-:S02]  /*58f0*/  FSEL R13, R113, -INF , !P2 ;  /* 0xff800000710d7808 */ /* 0x000fc40005000000 */
[----:B------:R-:W-:Y:S02]  /*5900*/  ISETP.GE.AND P2, PT, R12, R21, PT ;  /* 0x000000150c00720c */ /* 0x000fe40003f46270 */
[----:B------:R-:W-:Y:S02]  /*5910*/  FSEL R12, R84, -INF , !P1 ;  /* 0xff800000540c7808 */ /* 0x000fe40004800000 */
[-C--:B------:R-:W-:Y:S02]  /*5920*/  ISETP.GE.AND P1, PT, R16, R20.reuse, PT ;  /* 0x000000141000720c */ /* 0x080fe40003f26270 */
[----:B------:R-:W-:Y:S02]  /*5930*/  ISETP.GE.AND P5, PT, R17, R20, PT ;  /* 0x000000141100720c */ /* 0x000fe40003fa6270 */
[----:B------:R-:W-:Y:S02]  /*5940*/  FSEL R31, R104, -INF , !P1 ;  /* 0xff800000681f7808 */ /* 0x000fe40004800000 */
[----:B-1----:R-:W-:-:S02]  /*5950*/  FMNMX.FTZ R167, R2, R3, !PT ;  /* 0x0000000302a77209 */ /* 0x002fc40007810000 */
[----:B------:R-:W-:Y:S01]  /*5960*/  FMNMX3.FTZ R2, R8, R15, R14, !PT ;  /* 0x0000000f08027276 */ /* 0x000fe2000781000e */
[----:B--2---:R-:W-:Y:S01]  /*5970*/  FFMA.FTZ R0, R33, UR4, -R4 ;  /* 0x0000000421007c23 */ /* 0x004fe20008010804 */
[-C--:B------:R-:W-:Y:S01]  /*5980*/  ISETP.GE.AND P1, PT, R18, R20.reuse, PT ;  /* 0x000000141200720c */ /* 0x080fe20003f26270 */
[----:B------:R-:W-:Y:S01]  /*5990*/  FMUL.FTZ R3, R167, UR4 ;  /* 0x00000004a7037c20 */ /* 0x000fe20008410000 */
[----:B------:R-:W-:Y:S01]  /*59a0*/  FSEL R30, R105, -INF , !P5 ;  /* 0xff800000691e7808 */ /* 0x000fe20006800000 */
[----:B------:R1:W2:Y:S01]  /*59b0*/  MUFU.EX2 R125, R0 ;  /* 0x00000000007d7308 */ /* 0x0002a20000000800 */
[----:B------:R-:W-:Y:S02]  /*59c0*/  FMNMX3.FTZ R2, R2, R13, R12, !PT ;  /* 0x0000000d02027276 */ /* 0x000fe4000781000c */
[----:B------:R-:W-:Y:S02]  /*59d0*/  ISETP.GE.AND P5, PT, R24, R20, PT ;  /* 0x000000141800720c */ /* 0x000fe40003fa6270 */
[----:B------:R-:W-:-:S02]  /*59e0*/  FSEL R61, R100, -INF , !P1 ;  /* 0xff800000643d7808 */ /* 0x000fc40004800000 */
[-C--:B------:R-:W-:Y:S02]  /*59f0*/  ISETP.GE.AND P1, PT, R19, R20.reuse, PT ;  /* 0x000000141300720c */ /* 0x080fe40003f26270 */
[----:B------:R-:W-:Y:S02]  /*5a00*/  FSEL R60, R101, -INF , !P5 ;  /* 0xff800000653c7808 */ /* 0x000fe40006800000 */
[-C--:B------:R-:W-:Y:S02]  /*5a10*/  ISETP.GE.AND P5, PT, R26, R20.reuse, PT ;  /* 0x000000141a00720c */ /* 0x080fe40003fa6270 */
[----:B------:R-:W-:Y:S02]  /*5a20*/  FSEL R77, R96, -INF , !P1 ;  /* 0xff800000604d7808 */ /* 0x000fe40004800000 */
[----:B------:R-:W-:Y:S02]  /*5a30*/  ISETP.GE.AND P1, PT, R25, R20, PT ;  /* 0x000000141900720c */ /* 0x000fe40003f26270 */
[----:B-1----:R-:W-:Y:S01]  /*5a40*/  FMNMX3.FTZ R0, R2, R11, R31, !PT ;  /* 0x0000000b02007276 */ /* 0x002fe2000781001f */
[----:B------:R-:W-:Y:S01]  /*5a50*/  FFMA.FTZ R2, R34, UR4, -R4 ;  /* 0x0000000422027c23 */ /* 0x000fe20008010804 */
[----:B------:R-:W-:-:S02]  /*5a60*/  FSEL R78, R97, -INF , !P5 ;  /* 0xff800000614e7808 */ /* 0x000fc40006800000 */
[----:B------:R-:W-:Y:S01]  /*5a70*/  FMNMX3.FTZ R0, R0, R30, R61, !PT ;  /* 0x0000001e00007276 */ /* 0x000fe2000781003d */
[----:B------:R1:W-:Y:S01]  /*5a80*/  MUFU.EX2 R126, R2 ;  /* 0x00000002007e7308 */ /* 0x0003e20000000800 */
[-C--:B------:R-:W-:Y:S02]  /*5a90*/  ISETP.GE.AND P5, PT, R27, R20.reuse, PT ;  /* 0x000000141b00720c */ /* 0x080fe40003fa6270 */
[----:B------:R-:W-:Y:S02]  /*5aa0*/  FSEL R81, R88, -INF , !P1 ;  /* 0xff80000058517808 */ /* 0x000fe40004800000 */
[-C--:B------:R-:W-:Y:S02]  /*5ab0*/  ISETP.GE.AND P1, PT, R28, R20.reuse, PT ;  /* 0x000000141c00720c */ /* 0x080fe40003f26270 */
[----:B------:R-:W-:Y:S02]  /*5ac0*/  FSEL R83, R89, -INF , !P5 ;  /* 0xff80000059537808 */ /* 0x000fe40006800000 */
[----:B------:R-:W-:-:S02]  /*5ad0*/  ISETP.GE.AND P5, PT, R29, R20, PT ;  /* 0x000000141d00720c */ /* 0x000fc40003fa6270 */
[----:B------:R-:W-:Y:S02]  /*5ae0*/  FSEL R82, R108, -INF , !P1 ;  /* 0xff8000006c527808 */ /* 0x000fe40004800000 */
[----:B------:R-:W-:Y:S02]  /*5af0*/  FSEL R92, R109, -INF , !P5 ;  /* 0xff8000006d5c7808 */ /* 0x000fe40006800000 */
[----:B------:R-:W-:Y:S02]  /*5b00*/  FSETP.NEU.FTZ.AND P1, PT, R167, -INF , PT ;  /* 0xff800000a700780b */ /* 0x000fe40003f3d000 */
[----:B-1----:R-:W-:Y:S01]  /*5b10*/  FMNMX3.FTZ R2, R0, R60, R77, !PT ;  /* 0x0000003c00027276 */ /* 0x002fe2000781004d */
[----:B------:R-:W-:Y:S01]  /*5b20*/  FFMA.FTZ R0, R35, UR4, -R4 ;  /* 0x0000000423007c23 */ /* 0x000fe20008010804 */
[----:B------:R-:W-:Y:S02]  /*5b30*/  ISETP.GE.AND P5, PT, R16, R21, PT ;  /* 0x000000151000720c */ /* 0x000fe40003fa6270 */
[----:B------:R-:W-:Y:S01]  /*5b40*/  FMNMX3.FTZ R2, R2, R78, R81, !PT ;  /* 0x0000004e02027276 */ /* 0x000fe20007810051 */
[----:B------:R1:W-:Y:S01]  /*5b50*/  MUFU.EX2 R150, R0 ;  /* 0x0000000000967308 */ /* 0x0003e20000000800 */
[----:B------:R-:W-:-:S02]  /*5b60*/  FSEL R7, R115, -INF , !P4 ;  /* 0xff80000073077808 */ /* 0x000fc40006000000 */
[----:B------:R-:W-:Y:S02]  /*5b70*/  FMNMX3.FTZ R166, R2, R83, R82, !PT ;  /* 0x0000005302a67276 */ /* 0x000fe40007810052 */
[----:B------:R-:W-:Y:S02]  /*5b80*/  FSEL R6, R86, -INF , !P3 ;  /* 0xff80000056067808 */ /* 0x000fe40005800000 */
[----:B------:R-:W-:Y:S02]  /*5b90*/  FMNMX.FTZ R166, R92, R166, !PT ;  /* 0x000000a65ca67209 */ /* 0x000fe40007810000 */
[----:B------:R-:W-:Y:S02]  /*5ba0*/  FMNMX3.FTZ R2, R37, R39, R38, !PT ;  /* 0x0000002725027276 */ /* 0x000fe40007810026 */
[----:B------:R-:W-:Y:S01]  /*5bb0*/  FSEL R3, R3, RZ, P1 ;  /* 0x000000ff03037208 */ /* 0x000fe20000800000 */
[----:B------:R-:W3:Y:S01]  /*5bc0*/  SHFL.BFLY PT, R5, R166, 0x2, 0x1f ;  /* 0x0c401f00a6057f89 */ /* 0x000ee200000e0000 */
[----:B------:R-:W-:-:S02]  /*5bd0*/  ISETP.GE.AND P1, PT, R17, R21, PT ;  /* 0x000000151100720c */ /* 0x000fc40003f26270 */
[----:B------:R-:W-:Y:S01]  /*5be0*/  ISETP.GE.AND P4, PT, R18, R21, PT ;  /* 0x000000151200720c */ /* 0x000fe20003f86270 */
[----:B-1----:R-:W-:Y:S01]  /*5bf0*/  FFMA.FTZ R0, R36, UR4, -R4 ;  /* 0x0000000424007c23 */ /* 0x002fe20008010804 */
[----:B------:R-:W-:Y:S02]  /*5c00*/  FSEL R10, R87, -INF , !P2 ;  /* 0xff800000570a7808 */ /* 0x000fe40005000000 */
[----:B------:R-:W-:Y:S01]  /*5c10*/  FSEL R9, R106, -INF , !P5 ;  /* 0xff8000006a097808 */ /* 0x000fe20006800000 */
[----:B------:R1:W-:Y:S01]  /*5c20*/  MUFU.EX2 R183, R0 ;  /* 0x0000000000b77308 */ /* 0x0003e20000000800 */
[----:B------:R-:W-:Y:S02]  /*5c30*/  FMNMX3.FTZ R2, R2, R7, R6, !PT ;  /* 0x0000000702027276 */ /* 0x000fe40007810006 */
[-C--:B------:R-:W-:Y:S02]  /*5c40*/  ISETP.GE.AND P3, PT, R24, R21.reuse, PT ;  /* 0x000000151800720c */ /* 0x080fe40003f66270 */
[----:B------:R-:W-:-:S02]  /*5c50*/  ISETP.GE.AND P2, PT, R19, R21, PT ;  /* 0x000000151300720c */ /* 0x000fc40003f46270 */
[----:B------:R-:W-:Y:S02]  /*5c60*/  FSEL R16, R107, -INF , !P1 ;  /* 0xff8000006b107808 */ /* 0x000fe40004800000 */
[----:B------:R-:W-:Y:S02]  /*5c70*/  FSEL R68, R102, -INF , !P4 ;  /* 0xff80000066447808 */ /* 0x000fe40006000000 */
[-C--:B------:R-:W-:Y:S02]  /*5c80*/  ISETP.GE.AND P5, PT, R26, R21.reuse, PT ;  /* 0x000000151a00720c */ /* 0x080fe40003fa6270 */
[----:B------:R-:W-:Y:S02]  /*5c90*/  ISETP.GE.AND P1, PT, R25, R21, PT ;  /* 0x000000151900720c */ /* 0x000fe40003f26270 */
[----:B------:R-:W-:Y:S01]  /*5ca0*/  FSEL R70, R103, -INF , !P3 ;  /* 0xff80000067467808 */ /* 0x000fe20005800000 */
[----:B-1----:R-:W-:Y:S01]  /*5cb0*/  FFMA.FTZ R0, R40, UR4, -R4 ;  /* 0x0000000428007c23 */ /* 0x002fe20008010804 */
[----:B------:R-:W-:-:S02]  /*5cc0*/  FSEL R69, R98, -INF , !P2 ;  /* 0xff80000062457808 */ /* 0x000fc40005000000 */
[-C--:B------:R-:W-:Y:S01]  /*5cd0*/  ISETP.GE.AND P4, PT, R27, R21.reuse, PT ;  /* 0x000000151b00720c */ /* 0x080fe20003f86270 */
[----:B------:R1:W-:Y:S01]  /*5ce0*/  MUFU.EX2 R145, R0 ;  /* 0x0000000000917308 */ /* 0x0003e20000000800 */
[----:B------:R-:W-:Y:S02]  /*5cf0*/  ISETP.GE.AND P3, PT, R28, R21, PT ;  /* 0x000000151c00720c */ /* 0x000fe40003f66270 */
[----:B------:R-:W-:Y:S02]  /*5d00*/  FSEL R35, R99, -INF , !P5 ;  /* 0xff80000063237808 */ /* 0x000fe40006800000 */
[----:B------:R-:W-:Y:S02]  /*5d10*/  FSEL R108, R90, -INF , !P1 ;  /* 0xff8000005a6c7808 */ /* 0x000fe40004800000 */
[----:B---3--:R-:W-:Y:S02]  /*5d20*/  FMNMX.FTZ R166, R166, R5, !PT ;  /* 0x00000005a6a67209 */ /* 0x008fe40007810000 */
[----:B------:R-:W-:-:S02]  /*5d30*/  ISETP.GE.AND P2, PT, R29, R21, PT ;  /* 0x000000151d00720c */ /* 0x000fc40003f46270 */
[----:B------:R-:W-:Y:S02]  /*5d40*/  FSEL R109, R91, -INF , !P4 ;  /* 0xff8000005b6d7808 */ /* 0x000fe40006000000 */
[----:B------:R-:W-:Y:S02]  /*5d50*/  FSEL R110, R110, -INF , !P3 ;  /* 0xff8000006e6e7808 */ /* 0x000fe40005800000 */
[----:B------:R-:W-:Y:S01]  /*5d60*/  FSEL R111, R111, -INF , !P2 ;  /* 0xff8000006f6f7808 */ /* 0x000fe20005000000 */
[----:B-1----:R-:W-:Y:S01]  /*5d70*/  FFMA.FTZ R0, R41, UR4, -R4 ;  /* 0x0000000429007c23 */ /* 0x002fe20008010804 */
[----:B------:R-:W-:Y:S02]  /*5d80*/  LOP3.LUT R44, R160, 0x200, R163, 0xf8, !PT ;  /* 0x00000200a02c7812 */ /* 0x000fe400078ef8a3 */
[----:B--2---:R-:W-:Y:S01]  /*5d90*/  F2FP.F16.F32.PACK_AB R28, R125, R124 ;  /* 0x0000007c7d1c723e */ /* 0x004fe200000000ff */
[----:B------:R1:W-:Y:S01]  /*5da0*/  MUFU.EX2 R161, R0 ;  /* 0x0000000000a17308 */ /* 0x0003e20000000800 */
[----:B------:R-:W-:Y:S01]  /*5db0*/  LEA R170, R44, UR5, 0x1 ;  /* 0x000000052caa7c11 */ /* 0x000fe2000f8e08ff */
[----:B------:R-:W-:Y:S03]  /*5dc0*/  STL [R1+0x34], R44 ;  /* 0x0000342c01007387 */ /* 0x000fe60000100800 */
[----:B------:R-:W-:Y:S01]  /*5dd0*/  IADD3 R33, PT, PT, R170, 0xc040, RZ ;  /* 0x0000c040aa217810 */ /* 0x000fe20007ffe0ff */
[----:B------:R-:W-:Y:S01]  /*5de0*/  IMAD.IADD R34, R157, 0x1, R170 ;  /* 0x000000019d227824 */ /* 0x000fe200078e02aa */
[----:B------:R-:W-:Y:S04]  /*5df0*/  LDSM.16.MT88.4 R112, [R170+0xc000] ;  /* 0x00c00000aa70783b */ /* 0x000fe80000004200 */
[----:B------:R-:W-:Y:S04]  /*5e00*/  LDSM.16.MT88.4 R44, [R34+0xc000] ;  /* 0x00c00000222c783b */ /* 0x000fe80000004200 */
[----:B------:R-:W-:Y:S01]  /*5e10*/  LDSM.16.MT88.4 R84, [R170+0xc800] ;  /* 0x00c80000aa54783b */ /* 0x000fe20000004200 */
[----:B-1----:R-:W-:-:S04]  /*5e20*/  FFMA.FTZ R0, R42, UR4, -R4 ;  /* 0x000000042a007c23 */ /* 0x002fc80008010804 */
[----:B------:R1:W2:Y:S02]  /*5e30*/  MUFU.EX2 R152, R0 ;  /* 0x0000000000987308 */ /* 0x0002a40000000800 */
[----:B-1----:R-:W-:Y:S01]  /*5e40*/  FMNMX3.FTZ R0, R2, R10, R9, !PT ;  /* 0x0000000a02007276 */ /* 0x002fe20007810009 */
[----:B------:R-:W-:Y:S01]  /*5e50*/  FFMA.FTZ R2, R48, UR4, -R3 ;  /* 0x0000000430027c23 */ /* 0x000fe20008010803 */
[----:B--2---:R-:W-:Y:S02]  /*5e60*/  F2FP.F16.F32.PACK_AB R18, R152, R161 ;  /* 0x000000a19812723e */ /* 0x004fe400000000ff */
[----:B------:R-:W-:Y:S02]  /*5e70*/  FMNMX3.FTZ R0, R0, R16, R68, !PT ;  /* 0x0000001000007276 */ /* 0x000fe40007810044 */
[----:B------:R1:W-:Y:S02]  /*5e80*/  MUFU.EX2 R130, R2 ;  /* 0x0000000200827308 */ /* 0x0003e40000000800 */
[----:B------:R-:W-:Y:S01]  /*5e90*/  FMNMX3.FTZ R164, R0, R70, R69, !PT ;  /* 0x0000004600a47276 */ /* 0x000fe20007810045 */
[----:B------:R-:W-:-:S03]  /*5ea0*/  FFMA.FTZ R0, R50, UR4, -R3 ;  /* 0x0000000432007c23 */ /* 0x000fc60008010803 */
[----:B------:R-:W-:Y:S02]  /*5eb0*/  FMNMX3.FTZ R164, R164, R35, R108, !PT ;  /* 0x00000023a4a47276 */ /* 0x000fe4000781006c */
[----:B------:R2:W3:Y:S02]  /*5ec0*/  MUFU.EX2 R131, R0 ;  /* 0x0000000000837308 */ /* 0x0004e40000000800 */
[----:B------:R-:W-:-:S04]  /*5ed0*/  FMNMX3.FTZ R164, R164, R109, R110, !PT ;  /* 0x0000006da4a47276 */ /* 0x000fc8000781006e */
[----:B------:R-:W-:Y:S01]  /*5ee0*/  FMNMX.FTZ R164, R111, R164, !PT ;  /* 0x000000a46fa47209 */ /* 0x000fe20007810000 */
[----:B-1----:R-:W1:Y:S04]  /*5ef0*/  SHFL.BFLY PT, R2, R166, 0x1, 0x1f ;  /* 0x0c201f00a6027f89 */ /* 0x002e6800000e0000 */
[----:B------:R-:W4:Y:S01]  /*5f00*/  SHFL.BFLY PT, R5, R164, 0x2, 0x1f ;  /* 0x0c401f00a4057f89 */ /* 0x000f2200000e0000 */
[----:B--2---:R-:W-:Y:S01]  /*5f10*/  FFMA.FTZ R0, R49, UR4, -R3 ;  /* 0x0000000431007c23 */ /* 0x004fe20008010803 */
[----:B---3--:R-:W-:-:S03]  /*5f20*/  F2FP.F16.F32.PACK_AB R29, R131, R130 ;  /* 0x00000082831d723e */ /* 0x008fc600000000ff */
[----:B------:R2:W-:Y:S01]  /*5f30*/  MUFU.EX2 R147, R0 ;  /* 0x0000000000937308 */ /* 0x0005e20000000800 */
[----:B-1----:R-:W-:-:S04]  /*5f40*/  FMNMX.FTZ R166, R166, R2, !PT ;  /* 0x00000002a6a67209 */ /* 0x002fc80007810000 */
[----:B------:R-:W-:Y:S01]  /*5f50*/  FSETP.NEU.FTZ.AND P1, PT, R166, -INF , PT ;  /* 0xff800000a600780b */ /* 0x000fe20003f3d000 */
[--C-:B--2---:R-:W-:Y:S01]  /*5f60*/  FFMA.FTZ R0, R58, UR4, -R3.reuse ;  /* 0x000000043a007c23 */ /* 0x104fe20008010803 */
[----:B------:R-:W-:Y:S01]  /*5f70*/  FMUL.FTZ R2, R166, UR4 ;  /* 0x00000004a6027c20 */ /* 0x000fe20008410000 */
[----:B----4-:R-:W-:Y:S02]  /*5f80*/  FMNMX.FTZ R164, R164, R5, !PT ;  /* 0x00000005a4a47209 */ /* 0x010fe40007810000 */
[----:B------:R1:W2:Y:S02]  /*5f90*/  MUFU.EX2 R162, R0 ;  /* 0x0000000000a27308 */ /* 0x0002a40000000800 */
[----:B------:R-:W-:Y:S01]  /*5fa0*/  FSEL R2, R2, RZ, P1 ;  /* 0x000000ff02027208 */ /* 0x000fe20000800000 */
[----:B------:R-:W3:Y:S01]  /*5fb0*/  SHFL.BFLY PT, R5, R164, 0x1, 0x1f ;  /* 0x0c201f00a4057f89 */ /* 0x000ee200000e0000 */
[----:B-1----:R-:W-:-:S04]  /*5fc0*/  FFMA.FTZ R0, R51, UR4, -R3 ;  /* 0x0000000433007c23 */ /* 0x002fc80008010803 */
[----:B------:R1:W-:Y:S01]  /*5fd0*/  MUFU.EX2 R182, R0 ;  /* 0x0000000000b67308 */ /* 0x0003e20000000800 */
[----:B---3--:R-:W-:Y:S01]  /*5fe0*/  FMNMX.FTZ R164, R164, R5, !PT ;  /* 0x00000005a4a47209 */ /* 0x008fe20007810000 */
[----:B------:R-:W-:Y:S01]  /*5ff0*/  FFMA.FTZ R5, R31, UR4, -R2 ;  /* 0x000000041f057c23 */ /* 0x000fe20008010802 */
[----:B--2---:R-:W-:Y:S02]  /*6000*/  F2FP.F16.F32.PACK_AB R31, R162, R147 ;  /* 0x00000093a21f723e */ /* 0x004fe400000000ff */
[----:B------:R-:W-:-:S03]  /*6010*/  FSETP.NEU.FTZ.AND P1, PT, R164, -INF , PT ;  /* 0xff800000a400780b */ /* 0x000fc60003f3d000 */
[----:B------:R2:W-:Y:S01]  /*6020*/  MUFU.EX2 R148, R5 ;  /* 0x0000000500947308 */ /* 0x0005e20000000800 */
[----:B-1----:R-:W-:-:S07]  /*6030*/  FFMA.FTZ R0, R57, UR4, -R3 ;  /* 0x0000000439007c23 */ /* 0x002fce0008010803 */
[----:B------:R1:W3:Y:S01]  /*6040*/  MUFU.EX2 R155, R0 ;  /* 0x00000000009b7308 */ /* 0x0002e20000000800 */
[----:B--2---:R-:W-:Y:S01]  /*6050*/  FFMA.FTZ R5, R30, UR4, -R2 ;  /* 0x000000041e057c23 */ /* 0x004fe20008010802 */
[----:B------:R-:W-:-:S06]  /*6060*/  F2FP.F16.F32.PACK_AB R30, R150, R126 ;  /* 0x0000007e961e723e */ /* 0x000fcc00000000ff */
[----:B------:R-:W-:Y:S01]  /*6070*/  MUFU.EX2 R127, R5 ;  /* 0x00000005007f7308 */ /* 0x000fe20000000800 */
[C---:B------:R-:W-:Y:S01]  /*6080*/  HMMA.16816.F32 R48, R28.reuse, R44, RZ ;  /* 0x0000002c1c30723c */ /* 0x040fe200000018ff */
[--C-:B-1----:R-:W-:Y:S01]  /*6090*/  FFMA.FTZ R0, R43, UR4, -R3.reuse ;  /* 0x000000042b007c23 */ /* 0x102fe20008010803 */
[----:B---3--:R-:W-:Y:S01]  /*60a0*/  F2FP.F16.F32.PACK_AB R17, R155, R182 ;  /* 0x000000b69b11723e */ /* 0x008fe200000000ff */
[----:B------:R-:W1:Y:S04]  /*60b0*/  LDSM.16.MT88.4 R40, [R34+0xc800] ;  /* 0x00c800002228783b */ /* 0x000e680000004200 */
[----:B------:R2:W-:Y:S01]  /*60c0*/  MUFU.EX2 R149, R0 ;  /* 0x0000000000957308 */ /* 0x0005e20000000800 */
[----:B------:R-:W-:Y:S01]  /*60d0*/  HMMA.16816.F32 R52, R28, R46, RZ ;  /* 0x0000002e1c34723c */ /* 0x000fe200000018ff */
[----:B--2---:R-:W-:-:S06]  /*60e0*/  FFMA.FTZ R0, R56, UR4, -R3 ;  /* 0x0000000438007c23 */ /* 0x004fcc0008010803 */
[----:B------:R2:W3:Y:S02]  /*60f0*/  MUFU.EX2 R156, R0 ;  /* 0x00000000009c7308 */ /* 0x0004e40000000800 */
[----:B--2---:R-:W-:Y:S01]  /*6100*/  FFMA.FTZ R0, R8, UR4, -R2 ;  /* 0x0000000408007c23 */ /* 0x004fe20008010802 */
[----:B---3--:R-:W-:-:S05]  /*6110*/  F2FP.F16.F32.PACK_AB R19, R156, R149 ;  /* 0x000000959c13723e */ /* 0x008fca00000000ff */
[----:B------:R2:W-:Y:S02]  /*6120*/  MUFU.EX2 R146, R0 ;  /* 0x0000000000927308 */ /* 0x0005e40000000800 */
[----:B--2---:R-:W-:-:S06]  /*6130*/  FFMA.FTZ R0, R15, UR4, -R2 ;  /* 0x000000040f007c23 */ /* 0x004fcc0008010802 */
[----:B------:R2:W3:Y:S02]  /*6140*/  MUFU.EX2 R252, R0 ;  /* 0x0000000000fc7308 */ /* 0x0004e40000000800 */
[----:B--2---:R-:W-:Y:S01]  /*6150*/  FFMA.FTZ R0, R14, UR4, -R2 ;  /* 0x000000040e007c23 */ /* 0x004fe20008010802 */
[----:B---3--:R-:W-:Y:S02]  /*6160*/  F2FP.F16.F32.PACK_AB R24, R252, R146 ;  /* 0x00000092fc18723e */ /* 0x008fe400000000ff */
[----:B------:R-:W-:-:S03]  /*6170*/  F2FP.F16.F32.PACK_AB R14, R127, R148 ;  /* 0x000000947f0e723e */ /* 0x000fc600000000ff */
[----:B------:R2:W-:Y:S02]  /*6180*/  MUFU.EX2 R128, R0 ;  /* 0x0000000000807308 */ /* 0x0005e40000000800 */
[----:B--2---:R-:W-:-:S06]  /*6190*/  FFMA.FTZ R0, R13, UR4, -R2 ;  /* 0x000000040d007c23 */ /* 0x004fcc0008010802 */
[----:B------:R2:W3:Y:S02]  /*61a0*/  MUFU.EX2 R180, R0 ;  /* 0x0000000000b47308 */ /* 0x0004e40000000800 */
[----:B--2---:R-:W-:Y:S01]  /*61b0*/  FFMA.FTZ R0, R12, UR4, -R2 ;  /* 0x000000040c007c23 */ /* 0x004fe20008010802 */
[----:B---3--:R-:W-:-:S05]  /*61c0*/  F2FP.F16.F32.PACK_AB R26, R180, R128 ;  /* 0x00000080b41a723e */ /* 0x008fca00000000ff */
[----:B------:R2:W-:Y:S02]  /*61d0*/  MUFU.EX2 R181, R0 ;  /* 0x0000000000b57308 */ /* 0x0005e40000000800 */
[----:B--2---:R-:W-:-:S06]  /*61e0*/  FFMA.FTZ R0, R11, UR4, -R2 ;  /* 0x000000040b007c23 */ /* 0x004fcc0008010802 */
[----:B------:R2:W3:Y:S02]  /*61f0*/  MUFU.EX2 R154, R0 ;  /* 0x00000000009a7308 */ /* 0x0004e40000000800 */
[----:B--2---:R-:W-:Y:S01]  /*6200*/  FMUL.FTZ R0, R164, UR4 ;  /* 0x00000004a4007c20 */ /* 0x004fe20008410000 */
[----:B---3--:R-:W-:-:S04]  /*6210*/  F2FP.F16.F32.PACK_AB R12, R154, R181 ;  /* 0x000000b59a0c723e */ /* 0x008fc800000000ff */
[----:B------:R-:W-:-:S05]  /*6220*/  FSEL R0, R0, RZ, P1 ;  /* 0x000000ff00007208 */ /* 0x000fca0000800000 */
[----:B------:R-:W-:-:S04]  /*6230*/  FFMA.FTZ R5, R37, UR4, -R0 ;  /* 0x0000000425057c23 */ /* 0x000fc80008010800 */
[----:B------:R2:W-:Y:S02]  /*6240*/  MUFU.EX2 R247, R5 ;  /* 0x0000000500f77308 */ /* 0x0005e40000000800 */
[----:B--2---:R-:W-:-:S06]  /*6250*/  FFMA.FTZ R5, R39, UR4, -R0 ;  /* 0x0000000427057c23 */ /* 0x004fcc0008010800 */
[----:B------:R2:W3:Y:S02]  /*6260*/  MUFU.EX2 R245, R5 ;  /* 0x0000000500f57308 */ /* 0x0004e40000000800 */
[--C-:B--2---:R-:W-:Y:S01]  /*6270*/  FFMA.FTZ R5, R38, UR4, -R0.reuse ;  /* 0x0000000426057c23 */ /* 0x104fe20008010800 */
[----:B---3--:R-:W-:Y:S01]  /*6280*/  F2FP.F16.F32.PACK_AB R25, R245, R247 ;  /* 0x000000f7f519723e */ /* 0x008fe200000000ff */
[----:B------:R-:W2:Y:S04]  /*6290*/  LDSM.16.MT88.4 R36, [R34+0xe000] ;  /* 0x00e000002224783b */ /* 0x000ea80000004200 */
[----:B------:R3:W-:Y:S02]  /*62a0*/  MUFU.EX2 R246, R5 ;  /* 0x0000000500f67308 */ /* 0x0007e40000000800 */
[----:B---3--:R-:W-:-:S06]  /*62b0*/  FFMA.FTZ R5, R7, UR4, -R0 ;  /* 0x0000000407057c23 */ /* 0x008fcc0008010800 */
[----:B------:R3:W4:Y:S02]  /*62c0*/  MUFU.EX2 R248, R5 ;  /* 0x0000000500f87308 */ /* 0x0007240000000800 */
[--C-:B---3--:R-:W-:Y:S01]  /*62d0*/  FFMA.FTZ R5, R6, UR4, -R0.reuse ;  /* 0x0000000406057c23 */ /* 0x108fe20008010800 */
[----:B------:R-:W-:Y:S01]  /*62e0*/  FFMA.FTZ R6, R16, UR4, -R0 ;  /* 0x0000000410067c23 */ /* 0x000fe20008010800 */
[----:B----4-:R-:W-:-:S04]  /*62f0*/  F2FP.F16.F32.PACK_AB R27, R248, R246 ;  /* 0x000000f6f81b723e */ /* 0x010fc800000000ff */
[----:B------:R3:W-:Y:S01]  /*6300*/  MUFU.EX2 R249, R5 ;  /* 0x0000000500f97308 */ /* 0x0007e20000000800 */
[----:B------:R-:W-:Y:S02]  /*6310*/  F2FP.F16.F32.PACK_AB R16, R145, R183 ;  /* 0x000000b79110723e */ /* 0x000fe400000000ff */
[----:B------:R-:W-:Y:S05]  /*6320*/  HMMA.16816.F32 R56, R24, R46, RZ ;  /* 0x0000002e1838723c */ /* 0x000fea00000018ff */
[----:B------:R-:W-:Y:S03]  /*6330*/  MUFU.EX2 R144, R6 ;  /* 0x0000000600907308 */ /* 0x000fe60000000800 */
[----:B-1----:R-:W-:Y:S01]  /*6340*/  HMMA.16816.F32 R120, R16, R40, R48 ;  /* 0x000000281078723c */ /* 0x002fe20000001830 */
[----:B---3--:R-:W-:-:S04]  /*6350*/  FFMA.FTZ R5, R10, UR4, -R0 ;  /* 0x000000040a057c23 */ /* 0x008fc80008010800 */
[----:B------:R1:W3:Y:S03]  /*6360*/  MUFU.EX2 R250, R5 ;  /* 0x0000000500fa7308 */ /* 0x0002e60000000800 */
[----:B--2---:R-:W-:Y:S08]  /*6370*/  HMMA.16816.F32 R48, R28, R36, RZ ;  /* 0x000000241c30723c */ /* 0x004ff000000018ff */
[----:B------:R-:W-:Y:S01]  /*6380*/  HMMA.16816.F32 R52, R16, R42, R52 ;  /* 0x0000002a1034723c */ /* 0x000fe20000001834 */
[----:B-1----:R-:W-:Y:S01]  /*6390*/  FFMA.FTZ R5, R9, UR4, -R0 ;  /* 0x0000000409057c23 */ /* 0x002fe20008010800 */
[----:B---3--:R-:W-:-:S06]  /*63a0*/  F2FP.F16.F32.PACK_AB R13, R250, R249 ;  /* 0x000000f9fa0d723e */ /* 0x008fcc00000000ff */
[C---:B------:R-:W-:Y:S01]  /*63b0*/  HMMA.16816.F32 R8, R24.reuse, R44, RZ ;  /* 0x0000002c1808723c */ /* 0x040fe200000018ff */
[----:B------:R1:W2:Y:S07]  /*63c0*/  MUFU.EX2 R251, R5 ;  /* 0x0000000500fb7308 */ /* 0x0002ae0000000800 */
[----:B------:R-:W-:Y:S01]  /*63d0*/  HMMA.16816.F32 R44, R24, R36, RZ ;  /* 0x00000024182c723c */ /* 0x000fe200000018ff */
[----:B-1----:R-:W-:Y:S01]  /*63e0*/  FFMA.FTZ R5, R64, UR4, -R4 ;  /* 0x0000000440057c23 */ /* 0x002fe20008010804 */
[----:B--2---:R-:W-:-:S03]  /*63f0*/  F2FP.F16.F32.PACK_AB R15, R144, R251 ;  /* 0x000000fb900f723e */ /* 0x004fc600000000ff */
[----:B------:R1:W2:Y:S07]  /*6400*/  MUFU.EX2 R140, R5 ;  /* 0x00000005008c7308 */ /* 0x0002ae0000000800 */
[C---:B------:R-:W-:Y:S01]  /*6410*/  HMMA.16816.F32 R116, R12.reuse, R40, R8 ;  /* 0x000000280c74723c */ /* 0x040fe20000001808 */
[----:B------:R-:W3:Y:S07]  /*6420*/  LDSM.16.MT88.4 R8, [R34+0xe800] ;  /* 0x00e800002208783b */ /* 0x000eee0000004200 */
[----:B------:R-:W-:Y:S01]  /*6430*/  HMMA.16816.F32 R56, R12, R42, R56 ;  /* 0x0000002a0c38723c */ /* 0x000fe20000001838 */
[----:B-1----:R-:W-:-:S07]  /*6440*/  FFMA.FTZ R5, R65, UR4, -R4 ;  /* 0x0000000441057c23 */ /* 0x002fce0008010804 */
[----:B------:R-:W-:Y:S01]  /*6450*/  HMMA.16816.F32 R40, R24, R112, RZ ;  /* 0x000000701828723c */ /* 0x000fe200000018ff */
[----:B------:R1:W-:Y:S02]  /*6460*/  MUFU.EX2 R151, R5 ;  /* 0x0000000500977308 */ /* 0x0003e40000000800 */
[----:B-1----:R-:W-:-:S15]  /*6470*/  FFMA.FTZ R5, R71, UR4, -R4 ;  /* 0x0000000447057c23 */ /* 0x002fde0008010804 */
[----:B------:R-:W-:-:S02]  /*6480*/  NOP ;  /* 0x0000000000007918 */ /* 0x000fc40000000000 */
[C---:B------:R-:W-:Y:S01]  /*6490*/  HMMA.16816.F32 R172, R12.reuse, R84, R40 ;  /* 0x000000540cac723c */ /* 0x040fe20000001828 */
[----:B------:R-:W-:Y:S01]  /*64a0*/  LDSM.16.MT88.4 R40, [R34+0xd000] ;  /* 0x00d000002228783b */ /* 0x000fe20000004200 */
[----:B------:R1:W-:Y:S06]  /*64b0*/  MUFU.EX2 R158, R5 ;  /* 0x00000005009e7308 */ /* 0x0003ec0000000800 */
[----:B---3--:R-:W-:Y:S08]  /*64c0*/  HMMA.16816.F32 R136, R12, R8, R44 ;  /* 0x000000080c88723c */ /* 0x008ff0000000182c */
[----:B------:R-:W-:Y:S01]  /*64d0*/  HMMA.16816.F32 R44, R28, R112, RZ ;  /* 0x000000701c2c723c */ /* 0x000fe200000018ff */
[----:B------:R-:W-:Y:S01]  /*64e0*/  MOV R112, R145 ;  /* 0x0000009100707202 */ /* 0x000fe20000000f00 */
[----:B-1----:R-:W-:-:S04]  /*64f0*/  FFMA.FTZ R5, R72, UR4, -R4 ;  /* 0x0000000448057c23 */ /* 0x002fc80008010804 */
[----:B------:R1:W-:Y:S02]  /*6500*/  MUFU.EX2 R159, R5 ;  /* 0x00000005009f7308 */ /* 0x0003e40000000800 */
[----:B------:R-:W-:Y:S08]  /*6510*/  HMMA.16816.F32 R132, R16, R8, R48 ;  /* 0x000000081084723c */ /* 0x000ff00000001830 */
[----:B------:R-:W-:Y:S01]  /*6520*/  HMMA.16816.F32 R48, R24, R38, RZ ;  /* 0x000000261830723c */ /* 0x000fe200000018ff */
[----:B-1----:R-:W-:-:S07]  /*6530*/  FFMA.FTZ R5, R76, UR4, -R4 ;  /* 0x000000044c057c23 */ /* 0x002fce0008010804 */
[----:B------:R-:W-:Y:S01]  /*6540*/  HMMA.16816.F32 R36, R28, R38, RZ ;  /* 0x000000261c24723c */ /* 0x000fe200000018ff */
[----:B------:R1:W3:Y:S07]  /*6550*/  MUFU.EX2 R96, R5 ;  /* 0x0000000500607308 */ /* 0x0002ee0000000800 */
[----:B------:R-:W-:Y:S01]  /*6560*/  HMMA.16816.F32 R176, R16, R84, R44 ;  /* 0x0000005410b0723c */ /* 0x000fe2000000182c */
[----:B--2---:R-:W-:Y:S02]  /*6570*/  IMAD.MOV.U32 R85, RZ, RZ, R140 ;  /* 0x000000ffff557224 */ /* 0x004fe400078e008c */
[----:B------:R-:W-:-:S05]  /*6580*/  IMAD.MOV.U32 R84, RZ, RZ, R144 ;  /* 0x000000ffff547224 */ /* 0x000fca00078e0090 */
[----:B------:R-:W-:Y:S01]  /*6590*/  HMMA.16816.F32 R104, R12, R10, R48 ;  /* 0x0000000a0c68723c */ /* 0x000fe20000001830 */
[----:B-1----:R-:W-:Y:S01]  /*65a0*/  FFMA.FTZ R5, R75, UR4, -R4 ;  /* 0x000000044b057c23 */ /* 0x002fe20008010804 */
[----:B---3--:R-:W-:-:S03]  /*65b0*/  MOV R113, R96 ;  /* 0x0000006000717202 */ /* 0x008fc60000000f00 */
[----:B------:R1:W2:Y:S03]  /*65c0*/  MUFU.EX2 R153, R5 ;  /* 0x0000000500997308 */ /* 0x0002a60000000800 */
[----:B------:R-:W-:Y:S01]  /*65d0*/  HMMA.16816.F32 R100, R16, R10, R36 ;  /* 0x0000000a1064723c */ /* 0x000fe20000001824 */
[--C-:B-1----:R-:W-:Y:S01]  /*65e0*/  FFMA.FTZ R5, R74, UR4, -R4.reuse ;  /* 0x000000044a057c23 */ /* 0x102fe20008010804 */
[----:B------:R-:W-:Y:S01]  /*65f0*/  FFMA.FTZ R4, R73, UR4, -R4 ;  /* 0x0000000449047c23 */ /* 0x000fe20008010804 */
[----:B--2---:R-:W-:Y:S02]  /*6600*/  F2FP.F16.F32.PACK_AB R200, R153, R113 ;  /* 0x0000007199c8723e */ /* 0x004fe400000000ff */
[----:B------:R1:W-:Y:S08]  /*6610*/  MUFU.EX2 R129, R5 ;  /* 0x0000000500817308 */ /* 0x0003f00000000800 */
[----:B------:R2:W3:Y:S01]  /*6620*/  MUFU.EX2 R95, R4 ;  /* 0x00000004005f7308 */ /* 0x0004e20000000800 */
[----:B-1----:R-:W-:-:S04]  /*6630*/  VIADD R5, R170, 0xc000 ;  /* 0x0000c000aa057836 */ /* 0x002fc80000000000 */
[----:B------:R-:W-:Y:S02]  /*6640*/  @P0 VIADD R33, R5, 0xffffffc0 ;  /* 0xffffffc005210836 */ /* 0x000fe40000000000 */
[----:B--2---:R-:W-:-:S03]  /*6650*/  FFMA.FTZ R4, R66, UR4, -R3 ;  /* 0x0000000442047c23 */ /* 0x004fc60008010803 */
[----:B------:R-:W1:Y:S01]  /*6660*/  LDSM.16.MT88.4 R88, [R33] ;  /* 0x000000002158783b */ /* 0x000e620000004200 */
[----:B------:R-:W-:Y:S01]  /*6670*/  IMAD.IADD R169, R157, 0x1, R33 ;  /* 0x000000019da97824 */ /* 0x000fe200078e0221 */
[----:B------:R2:W-:Y:S04]  /*6680*/  MUFU.EX2 R242, R4 ;  /* 0x0000000400f27308 */ /* 0x0005e80000000800 */
[----:B------:R-:W4:Y:S01]  /*6690*/  LDSM.16.MT88.4 R96, [R169] ;  /* 0x00000000a960783b */ /* 0x000f220000004200 */
[----:B--2---:R-:W-:-:S03]  /*66a0*/  FFMA.FTZ R4, R67, UR4, -R3 ;  /* 0x0000000443047c23 */ /* 0x004fc60008010803 */
[----:B------:R-:W2:Y:S01]  /*66b0*/  LDSM.16.MT88.4 R64, [R33+0x800] ;  /* 0x000800002140783b */ /* 0x000ea20000004200 */
[----:B------:R5:W-:Y:S01]  /*66c0*/  MUFU.EX2 R241, R4 ;  /* 0x0000000400f17308 */ /* 0x000be20000000800 */
[----:B-1----:R-:W-:Y:S01]  /*66d0*/  HMMA.16816.F32 R36, R24, R88, RZ ;  /* 0x000000581824723c */ /* 0x002fe200000018ff */
[----:B-----5:R-:W-:-:S06]  /*66e0*/  FFMA.FTZ R4, R62, UR4, -R3 ;  /* 0x000000043e047c23 */ /* 0x020fcc0008010803 */
[----:B------:R1:W-:Y:S01]  /*66f0*/  MUFU.EX2 R244, R4 ;  /* 0x0000000400f47308 */ /* 0x0003e20000000800 */
[-C--:B----4-:R-:W-:Y:S08]  /*6700*/  HMMA.16816.F32 R8, R28, R96.reuse, RZ ;  /* 0x000000601c08723c */ /* 0x090ff000000018ff */
[----:B------:R-:W-:Y:S01]  /*6710*/  HMMA.16816.F32 R48, R24, R96, RZ ;  /* 0x000000601830723c */ /* 0x000fe200000018ff */
[----:B------:R-:W-:Y:S01]  /*6720*/  MOV R97, R126 ;  /* 0x0000007e00617202 */ /* 0x000fe20000000f00 */
[----:B------:R-:W-:-:S02]  /*6730*/  IMAD.MOV.U32 R96, RZ, RZ, R125 ;  /* 0x000000ffff607224 */ /* 0x000fc400078e007d */
[----:B-1----:R-:W-:-:S04]  /*6740*/  FFMA.FTZ R4, R63, UR4, -R3 ;  /* 0x000000043f047c23 */ /* 0x002fc80008010803 */
[----:B--2---:R-:W-:Y:S01]  /*6750*/  HMMA.16816.F32 R208, R12, R64, R36 ;  /* 0x000000400cd0723c */ /* 0x004fe20000001824 */
[----:B------:R-:W-:Y:S01]  /*6760*/  LDSM.16.MT88.4 R36, [R34+0xf000] ;  /* 0x00f000002224783b */ /* 0x000fe20000004200 */
[----:B------:R1:W-:Y:S06]  /*6770*/  MUFU.EX2 R243, R4 ;  /* 0x0000000400f37308 */ /* 0x0003ec0000000800 */
[----:B------:R-:W-:Y:S01]  /*6780*/  HMMA.16816.F32 R44, R28, R88, RZ ;  /* 0x000000581c2c723c */ /* 0x000fe200000018ff */
[----:B---3--:R-:W-:Y:S02]  /*6790*/  IMAD.MOV.U32 R88, RZ, RZ, R95 ;  /* 0x000000ffff587224 */ /* 0x008fe400078e005f */
[----:B------:R-:W-:-:S03]  /*67a0*/  IMAD.MOV.U32 R89, RZ, RZ, R127 ;  /* 0x000000ffff597224 */ /* 0x000fc600078e007f */
[----:B------:R-:W-:Y:S01]  /*67b0*/  F2FP.F16.F32.PACK_AB R202, R88, R129 ;  /* 0x0000008158ca723e */ /* 0x000fe200000000ff */
[----:B-1----:R-:W-:-:S04]  /*67c0*/  FFMA.FTZ R4, R79, UR4, -R3 ;  /* 0x000000044f047c23 */ /* 0x002fc80008010803 */
[----:B------:R1:W-:Y:S09]  /*67d0*/  MUFU.EX2 R237, R4 ;  /* 0x0000000400ed7308 */ /* 0x0003f20000000800 */
[----:B------:R-:W-:Y:S01]  /*67e0*/  HMMA.16816.F32 R212, R16, R64, R44 ;  /* 0x0000004010d4723c */ /* 0x000fe2000000182c */
[----:B------:R-:W-:Y:S01]  /*67f0*/  LDSM.16.MT88.4 R44, [R170+0xe800] ;  /* 0x00e80000aa2c783b */ /* 0x000fe20000004200 */
[----:B------:R-:W-:-:S02]  /*6800*/  IMAD.MOV.U32 R65, RZ, RZ, R162 ;  /* 0x000000ffff417224 */ /* 0x000fc400078e00a2 */
[----:B------:R-:W-:Y:S02]  /*6810*/  IMAD.MOV.U32 R64, RZ, RZ, R161 ;  /* 0x000000ffff407224 */ /* 0x000fe400078e00a1 */
[----:B-1----:R-:W-:-:S04]  /*6820*/  FFMA.FTZ R4, R80, UR4, -R3 ;  /* 0x0000000450047c23 */ /* 0x002fc80008010803 */
[----:B------:R1:W2:Y:S02]  /*6830*/  MUFU.EX2 R236, R4 ;  /* 0x0000000400ec7308 */ /* 0x0002a40000000800 */
[----:B-1----:R-:W-:Y:S01]  /*6840*/  FFMA.FTZ R4, R61, UR4, -R2 ;  /* 0x000000043d047c23 */ /* 0x002fe20008010802 */
[----:B--2---:R-:W-:-:S05]  /*6850*/  F2FP.F16.F32.PACK_AB R201, R236, R237 ;  /* 0x000000edecc9723e */ /* 0x004fca00000000ff */
[----:B------:R1:W-:Y:S02]  /*6860*/  MUFU.EX2 R235, R4 ;  /* 0x0000000400eb7308 */ /* 0x0003e40000000800 */
[--C-:B-1----:R-:W-:Y:S02]  /*6870*/  FFMA.FTZ R4, R60, UR4, -R2.reuse ;  /* 0x000000043c047c23 */ /* 0x102fe40008010802 */
[----:B------:R-:W1:Y:S04]  /*6880*/  LDSM.16.MT88.4 R60, [R169+0x800] ;  /* 0x00080000a93c783b */ /* 0x000e680000004200 */
[----:B------:R2:W-:Y:S02]  /*6890*/  MUFU.EX2 R228, R4 ;  /* 0x0000000400e47308 */ /* 0x0005e40000000800 */
[----:B--2---:R-:W-:-:S06]  /*68a0*/  FFMA.FTZ R4, R77, UR4, -R2 ;  /* 0x000000044d047c23 */ /* 0x004fcc0008010802 */
[----:B------:R2:W-:Y:S02]  /*68b0*/  MUFU.EX2 R231, R4 ;  /* 0x0000000400e77308 */ /* 0x0005e40000000800 */
[----:B--2---:R-:W-:Y:S01]  /*68c0*/  FFMA.FTZ R4, R78, UR4, -R2 ;  /* 0x000000044e047c23 */ /* 0x004fe20008010802 */
[----:B-1----:R-:W-:Y:S01]  /*68d0*/  HMMA.16816.F32 R220, R16, R60, R8 ;  /* 0x0000003c10dc723c */ /* 0x002fe20000001808 */
[----:B------:R-:W-:-:S04]  /*68e0*/  F2FP.F16.F32.PACK_AB R8, R151, R85 ;  /* 0x000000559708723e */ /* 0x000fc800000000ff */
[----:B------:R1:W2:Y:S01]  /*68f0*/  MUFU.EX2 R229, R4 ;  /* 0x0000000400e57308 */ /* 0x0002a20000000800 */
[----:B------:R-:W-:Y:S02]  /*6900*/  F2FP.F16.F32.PACK_AB R9, R241, R242 ;  /* 0x000000f2f109723e */ /* 0x000fe400000000ff */
[----:B------:R-:W-:Y:S02]  /*6910*/  F2FP.F16.F32.PACK_AB R10, R159, R158 ;  /* 0x0000009e9f0a723e */ /* 0x000fe400000000ff */
[----:B------:R-:W-:Y:S01]  /*6920*/  F2FP.F16.F32.PACK_AB R11, R243, R244 ;  /* 0x000000f4f30b723e */ /* 0x000fe200000000ff */
[----:B------:R-:W-:Y:S01]  /*6930*/  HMMA.16816.F32 R192, R12, R60, R48 ;  /* 0x0000003c0cc0723c */ /* 0x000fe20000001830 */
[----:B------:R-:W3:Y:S01]  /*6940*/  LDSM.16.MT88.4 R48, [R169+0x2000] ;  /* 0x00200000a930783b */ /* 0x000ee20000004200 */
[----:B------:R-:W-:Y:S02]  /*6950*/  IMAD.MOV.U32 R61, RZ, RZ, R124 ;  /* 0x000000ffff3d7224 */ /* 0x000fe400078e007c */
[----:B------:R-:W-:-:S04]  /*6960*/  IMAD.MOV.U32 R60, RZ, RZ, R146 ;  /* 0x000000ffff3c7224 */ /* 0x000fc800078e0092 */
[----:B------:R-:W-:Y:S01]  /*6970*/  HMMA.16816.F32 R132, R8, R36, R132 ;  /* 0x000000240884723c */ /* 0x000fe20000001884 */
[----:B-1----:R-:W-:Y:S01]  /*6980*/  FFMA.FTZ R4, R68, UR4, -R0 ;  /* 0x0000000444047c23 */ /* 0x002fe20008010800 */
[----:B--2---:R-:W-:-:S03]  /*6990*/  F2FP.F16.F32.PACK_AB R6, R229, R231 ;  /* 0x000000e7e506723e */ /* 0x004fc600000000ff */
[----:B------:R1:W-:Y:S03]  /*69a0*/  MUFU.EX2 R227, R4 ;  /* 0x0000000400e37308 */ /* 0x0003e60000000800 */
[----:B------:R-:W-:Y:S01]  /*69b0*/  HMMA.16816.F32 R124, R8, R38, R100 ;  /* 0x00000026087c723c */ /* 0x000fe20000001864 */
[----:B-1----:R-:W-:-:S04]  /*69c0*/  FFMA.FTZ R4, R70, UR4, -R0 ;  /* 0x0000000446047c23 */ /* 0x002fc80008010800 */
[----:B------:R1:W2:Y:S03]  /*69d0*/  MUFU.EX2 R226, R4 ;  /* 0x0000000400e27308 */ /* 0x0002a60000000800 */
[----:B---3--:R-:W-:Y:S01]  /*69e0*/  HMMA.16816.F32 R100, R28, R48, RZ ;  /* 0x000000301c64723c */ /* 0x008fe200000018ff */
[----:B-1----:R-:W-:Y:S01]  /*69f0*/  FFMA.FTZ R4, R69, UR4, -R0 ;  /* 0x0000000445047c23 */ /* 0x002fe20008010800 */
[----:B--2---:R-:W-:-:S06]  /*6a00*/  F2FP.F16.F32.PACK_AB R5, R226, R227 ;  /* 0x000000e3e205723e */ /* 0x004fcc00000000ff */
[----:B------:R-:W-:Y:S01]  /*6a10*/  HMMA.16816.F32 R68, R8, R40, R120 ;  /* 0x000000280844723c */ /* 0x000fe20000001878 */
[----:B------:R1:W-:Y:S02]  /*6a20*/  MUFU.EX2 R225, R4 ;  /* 0x0000000400e17308 */ /* 0x0003e40000000800 */
[----:B-1----:R-:W-:-:S06]  /*6a30*/  FFMA.FTZ R4, R35, UR4, -R0 ;  /* 0x0000000423047c23 */ /* 0x002fcc0008010800 */
[----:B------:R1:W2:Y:S02]  /*6a40*/  MUFU.EX2 R219, R4 ;  /* 0x0000000400db7308 */ /* 0x0002a40000000800 */
[--C-:B-1----:R-:W-:Y:S01]  /*6a50*/  FFMA.FTZ R4, R94, UR4, -R3.reuse ;  /* 0x000000045e047c23 */ /* 0x102fe20008010803 */
[----:B------:R-:W-:Y:S01]  /*6a60*/  FFMA.FTZ R3, R93, UR4, -R3 ;  /* 0x000000045d037c23 */ /* 0x000fe20008010803 */
[----:B--2---:R-:W-:-:S04]  /*6a70*/  F2FP.F16.F32.PACK_AB R7, R219, R225 ;  /* 0x000000e1db07723e */ /* 0x004fc800000000ff */
[----:B------:R1:W-:Y:S08]  /*6a80*/  MUFU.EX2 R224, R4 ;  /* 0x0000000400e07308 */ /* 0x0003f00000000800 */
[----:B------:R2:W3:Y:S01]  /*6a90*/  MUFU.EX2 R218, R3 ;  /* 0x0000000300da7308 */ /* 0x0004e20000000800 */
[----:B-1----:R-:W-:-:S07]  /*6aa0*/  F2FP.F16.F32.PACK_AB R4, R228, R235 ;  /* 0x000000ebe404723e */ /* 0x002fce00000000ff */
[C---:B------:R-:W-:Y:S01]  /*6ab0*/  HMMA.16816.F32 R76, R4.reuse, R42, R56 ;  /* 0x0000002a044c723c */ /* 0x040fe20000001838 */
[--C-:B--2---:R-:W-:Y:S01]  /*6ac0*/  FFMA.FTZ R3, R81, UR4, -R2.reuse ;  /* 0x0000000451037c23 */ /* 0x104fe20008010802 */
[----:B------:R-:W1:Y:S01]  /*6ad0*/  LDSM.16.MT88.4 R56, [R170+0xe000] ;  /* 0x00e00000aa38783b */ /* 0x000e620000004200 */
[----:B---3--:R-:W-:Y:S02]  /*6ae0*/  F2FP.F16.F32.PACK_AB R203, R218, R224 ;  /* 0x000000e0dacb723e */ /* 0x008fe400000000ff */
[----:B------:R2:W-:Y:S03]  /*6af0*/  MUFU.EX2 R217, R3 ;  /* 0x0000000300d97308 */ /* 0x0005e60000000800 */
[C---:B------:R-:W-:Y:S08]  /*6b00*/  HMMA.16816.F32 R72, R4.reuse, R40, R116 ;  /* 0x000000280448723c */ /* 0x040ff00000001874 */
[----:B------:R-:W-:Y:S01]  /*6b10*/  HMMA.16816.F32 R136, R4, R36, R136 ;  /* 0x000000240488723c */ /* 0x000fe20000001888 */
[----:B--2---:R-:W-:-:S07]  /*6b20*/  FFMA.FTZ R3, R83, UR4, -R2 ;  /* 0x0000000453037c23 */ /* 0x004fce0008010802 */
[----:B------:R-:W-:Y:S01]  /*6b30*/  HMMA.16816.F32 R140, R4, R38, R104 ;  /* 0x00000026048c723c */ /* 0x000fe20000001868 */
[----:B------:R-:W-:Y:S01]  /*6b40*/  LDSM.16.MT88.4 R36, [R169+0x2800] ;  /* 0x00280000a924783b */ /* 0x000fe20000004200 */
[----:B------:R2:W3:Y:S06]  /*6b50*/  MUFU.EX2 R216, R3 ;  /* 0x0000000300d87308 */ /* 0x0004ec0000000800 */
[----:B-1----:R-:W-:Y:S01]  /*6b60*/  HMMA.16816.F32 R120, R28, R56, RZ ;  /* 0x000000381c78723c */ /* 0x002fe200000018ff */
[--C-:B--2---:R-:W-:Y:S01]  /*6b70*/  FFMA.FTZ R3, R82, UR4, -R2.reuse ;  /* 0x0000000452037c23 */ /* 0x104fe20008010802 */
[----:B------:R-:W-:Y:S01]  /*6b80*/  FFMA.FTZ R2, R92, UR4, -R2 ;  /* 0x000000045c027c23 */ /* 0x000fe20008010802 */
[----:B------:R-:W1:Y:S01]  /*6b90*/  LDSM.16.MT88.4 R80, [R34+0xd800] ;  /* 0x00d800002250783b */ /* 0x000e620000004200 */
[----:B---3--:R-:W-:Y:S01]  /*6ba0*/  F2FP.F16.F32.PACK_AB R196, R216, R217 ;  /* 0x000000d9d8c4723e */ /* 0x008fe200000000ff */
[----:B------:R2:W-:Y:S03]  /*6bb0*/  MUFU.EX2 R207, R3 ;  /* 0x0000000300cf7308 */ /* 0x0005e60000000800 */
[----:B------:R-:W-:Y:S01]  /*6bc0*/  HMMA.16816.F32 R92, R8, R42, R52 ;  /* 0x0000002a085c723c */ /* 0x000fe20000001834 */
[----:B------:R-:W3:Y:S04]  /*6bd0*/  LDSM.16.MT88.4 R52, [R33+0x2000] ;  /* 0x002000002134783b */ /* 0x000ee80000004200 */
[----:B------:R4:W5:Y:S01]  /*6be0*/  MUFU.EX2 R206, R2 ;  /* 0x0000000200ce7308 */ /* 0x0009620000000800 */
[----:B------:R-:W-:Y:S02]  /*6bf0*/  LDSM.16.MT88.4 R40, [R33+0x2800] ;  /* 0x002800002128783b */ /* 0x000fe40000004200 */
[----:B------:R-:W-:Y:S01]  /*6c00*/  HMMA.16816.F32 R116, R24, R56, RZ ;  /* 0x000000381874723c */ /* 0x000fe200000018ff */
[----:B------:R-:W-:-:S02]  /*6c10*/  IMAD.MOV.U32 R57, RZ, RZ, R151 ;  /* 0x000000ffff397224 */ /* 0x000fc400078e0097 */
[----:B------:R-:W-:Y:S02]  /*6c20*/  IMAD.MOV.U32 R56, RZ, RZ, R150 ;  /* 0x000000ffff387224 */ /* 0x000fe400078e0096 */
[----:B--2---:R-:W-:Y:S02]  /*6c30*/  IMAD.MOV.U32 R3, RZ, RZ, R147 ;  /* 0x000000ffff037224 */ /* 0x004fe400078e0093 */
[----:B------:R2:W3:Y:S01]  /*6c40*/  LDSM.16.MT88.4 R144, [R34+0xf800] ;  /* 0x00f800002290783b */ /* 0x0004e20000004200 */
[----:B------:R-:W-:Y:S01]  /*6c50*/  HMMA.16816.F32 R184, R16, R44, R120 ;  /* 0x0000002c10b8723c */ /* 0x000fe20000001878 */
[----:B----4-:R-:W-:Y:S01]  /*6c60*/  FFMA.FTZ R2, R108, UR4, -R0 ;  /* 0x000000046c027c23 */ /* 0x010fe20008010800 */
[----:B-----5:R-:W-:-:S03]  /*6c70*/  F2FP.F16.F32.PACK_AB R198, R206, R207 ;  /* 0x000000cfcec6723e */ /* 0x020fc600000000ff */
[----:B------:R4:W-:Y:S03]  /*6c80*/  MUFU.EX2 R205, R2 ;  /* 0x0000000200cd7308 */ /* 0x0009e60000000800 */
[----:B-1----:R-:W-:Y:S01]  /*6c90*/  HMMA.16816.F32 R68, R200, R80, R68 ;  /* 0x00000050c844723c */ /* 0x002fe20000001844 */
[----:B--2---:R-:W-:Y:S01]  /*6ca0*/  MOV R34, R156 ;  /* 0x0000009c00227202 */ /* 0x004fe20000000f00 */
[----:B----4-:R-:W-:-:S06]  /*6cb0*/  FFMA.FTZ R2, R109, UR4, -R0 ;  /* 0x000000046d027c23 */ /* 0x010fcc0008010800 */
[----:B---3--:R-:W-:Y:S01]  /*6cc0*/  HMMA.16816.F32 R104, R24, R52, RZ ;  /* 0x000000341868723c */ /* 0x008fe200000018ff */
[----:B------:R1:W2:Y:S07]  /*6cd0*/  MUFU.EX2 R171, R2 ;  /* 0x0000000200ab7308 */ /* 0x0002ae0000000800 */
[----:B------:R-:W-:Y:S01]  /*6ce0*/  HMMA.16816.F32 R132, R200, R144, R132 ;  /* 0x00000090c884723c */ /* 0x000fe20000001884 */
[--C-:B-1----:R-:W-:Y:S01]  /*6cf0*/  FFMA.FTZ R2, R110, UR4, -R0.reuse ;  /* 0x000000046e027c23 */ /* 0x102fe20008010800 */
[----:B------:R-:W-:Y:S01]  /*6d00*/  FFMA.FTZ R0, R111, UR4, -R0 ;  /* 0x000000046f007c23 */ /* 0x000fe20008010800 */
[----:B--2---:R-:W-:-:S05]  /*6d10*/  F2FP.F16.F32.PACK_AB R197, R171, R205 ;  /* 0x000000cdabc5723e */ /* 0x004fca00000000ff */
[----:B------:R-:W-:Y:S01]  /*6d20*/  HMMA.16816.F32 R108, R28, R52, RZ ;  /* 0x000000341c6c723c */ /* 0x000fe200000018ff */
[----:B------:R1:W-:Y:S01]  /*6d30*/  MUFU.EX2 R204, R2 ;  /* 0x0000000200cc7308 */ /* 0x0003e20000000800 */
[----:B------:R-:W-:Y:S01]  /*6d40*/  MOV R52, R131 ;  /* 0x0000008300347202 */ /* 0x000fe20000000f00 */
[----:B------:R-:W-:-:S05]  /*6d50*/  IMAD.MOV.U32 R53, RZ, RZ, R130 ;  /* 0x000000ffff357224 */ /* 0x000fca00078e0082 */
[----:B------:R-:W-:Y:S01]  /*6d60*/  HMMA.16816.F32 R188, R12, R40, R104 ;  /* 0x000000280cbc723c */ /* 0x000fe20000001868 */
[----:B------:R-:W2:Y:S07]  /*6d70*/  MUFU.EX2 R35, R0 ;  /* 0x0000000000237308 */ /* 0x000eae0000000800 */
[----:B------:R-:W-:Y:S01]  /*6d80*/  HMMA.16816.F32 R104, R24, R98, RZ ;  /* 0x000000621868723c */ /* 0x000fe200000018ff */
[----:B-1----:R-:W-:Y:S02]  /*6d90*/  MOV R2, R158 ;  /* 0x0000009e00027202 */ /* 0x002fe40000000f00 */
[----:B--2---:R-:W-:-:S02]  /*6da0*/  F2FP.F16.F32.PACK_AB R199, R35, R204 ;  /* 0x000000cc23c7723e */ /* 0x004fc400000000ff */
[----:B------:R-:W-:-:S03]  /*6db0*/  MOV R0, R159 ;  /* 0x0000009f00007202 */ /* 0x000fc60000000f00 */
[----:B------:R-:W-:Y:S08]  /*6dc0*/  HMMA.16816.F32 R156, R16, R36, R100 ;  /* 0x00000024109c723c */ /* 0x000ff00000001864 */
[C---:B------:R-:W-:Y:S08]  /*6dd0*/  HMMA.16816.F32 R72, R196.reuse, R80, R72 ;  /* 0x00000050c448723c */ /* 0x040ff00000001848 */
[-C--:B------:R-:W-:Y:S08]  /*6de0*/  HMMA.16816.F32 R76, R196, R82.reuse, R76 ;  /* 0x00000052c44c723c */ /* 0x080ff0000000184c */
[----:B------:R-:W-:Y:S08]  /*6df0*/  HMMA.16816.F32 R80, R200, R82, R92 ;  /* 0x00000052c850723c */ /* 0x000ff0000000185c */
[----:B------:R-:W-:Y:S01]  /*6e00*/  HMMA.16816.F32 R92, R24, R48, RZ ;  /* 0x00000030185c723c */ /* 0x000fe200000018ff */
[----:B------:R-:W-:Y:S01]  /*6e10*/  IMAD.MOV.U32 R48, RZ, RZ, R129 ;  /* 0x000000ffff307224 */ /* 0x000fe200078e0081 */
[----:B------:R-:W-:-:S06]  /*6e20*/  MOV R49, R128 ;  /* 0x0000008000317202 */ /* 0x000fcc0000000f00 */
[----:B------:R-:W-:Y:S01]  /*6e30*/  HMMA.16816.F32 R128, R12, R44, R116 ;  /* 0x0000002c0c80723c */ /* 0x000fe20000001874 */
[----:B------:R-:W-:Y:S02]  /*6e40*/  IMAD.MOV.U32 R45, RZ, RZ, R149 ;  /* 0x000000ffff2d7224 */ /* 0x000fe400078e0095 */
[----:B------:R-:W-:-:S05]  /*6e50*/  IMAD.MOV.U32 R44, RZ, RZ, R148 ;  /* 0x000000ffff2c7224 */ /* 0x000fca00078e0094 */
[----:B------:R-:W-:Y:S01]  /*6e60*/  HMMA.16816.F32 R148, R16, R40, R108 ;  /* 0x000000281094723c */ /* 0x000fe2000000186c */
[----:B------:R-:W-:Y:S02]  /*6e70*/  IMAD.MOV.U32 R41, RZ, RZ, R52 ;  /* 0x000000ffff297224 */ /* 0x000fe400078e0034 */
[----:B------:R-:W-:-:S05]  /*6e80*/  IMAD.MOV.U32 R52, RZ, RZ, R154 ;  /* 0x000000ffff347224 */ /* 0x000fca00078e009a */
[----:B------:R-:W-:Y:S01]  /*6e90*/  HMMA.16816.F32 R160, R12, R36, R92 ;  /* 0x000000240ca0723c */ /* 0x000fe2000000185c */
[----:B------:R-:W-:Y:S01]  /*6ea0*/  MOV R37, R48 ;  /* 0x0000003000257202 */ /* 0x000fe20000000f00 */
[----:B------:R-:W-:Y:S01]  /*6eb0*/  IMAD.MOV.U32 R36, RZ, RZ, R49 ;  /* 0x000000ffff247224 */ /* 0x000fe200078e0031 */
[----:B------:R-:W-:Y:S01]  /*6ec0*/  MOV R48, R53 ;  /* 0x0000003500307202 */ /* 0x000fe20000000f00 */
[----:B------:R-:W-:Y:S01]  /*6ed0*/  IMAD.MOV.U32 R49, RZ, RZ, R155 ;  /* 0x000000ffff317224 */ /* 0x000fe200078e009b */
[----:B------:R-:W-:-:S03]  /*6ee0*/  MOV R53, R153 ;  /* 0x0000009900357202 */ /* 0x000fc60000000f00 */
[----:B------:R-:W-:Y:S02]  /*6ef0*/  HMMA.16816.F32 R116, R24, R114, RZ ;  /* 0x000000721874723c */ /* 0x000fe400000018ff */
[----:B------:R-:W-:-:S06]  /*6f00*/  IMAD.MOV.U32 R40, RZ, RZ, R53 ;  /* 0x000000ffff287224 */ /* 0x000fcc00078e0035 */
[C---:B------:R-:W-:Y:S08]  /*6f10*/  HMMA.16816.F32 R108, R24.reuse, R90, RZ ;  /* 0x0000005a186c723c */ /* 0x040ff000000018ff */
[C---:B------:R-:W-:Y:S08]  /*6f20*/  HMMA.16816.F32 R100, R24.reuse, R58, RZ ;  /* 0x0000003a1864723c */ /* 0x040ff000000018ff */
[C---:B------:R-:W-:Y:S08]  /*6f30*/  HMMA.16816.F32 R92, R24.reuse, R54, RZ ;  /* 0x00000036185c723c */ /* 0x040ff000000018ff */
[----:B------:R-:W-:Y:S08]  /*6f40*/  HMMA.16816.F32 R24, R24, R50, RZ ;  /* 0x000000321818723c */ /* 0x000ff000000018ff */
[C---:B------:R-:W-:Y:S08]  /*6f50*/  HMMA.16816.F32 R136, R196.reuse, R144, R136 ;  /* 0x00000090c488723c */ /* 0x040ff00000001888 */
[-C--:B------:R-:W-:Y:S08]  /*6f60*/  HMMA.16816.F32 R140, R196, R146.reuse, R140 ;  /* 0x00000092c48c723c */ /* 0x080ff0000000188c */
[----:B------:R-:W-:Y:S08]  /*6f70*/  HMMA.16816.F32 R144, R200, R146, R124 ;  /* 0x00000092c890723c */ /* 0x000ff0000000187c */
[----:B------:R-:W-:Y:S01]  /*6f80*/  HMMA.16816.F32 R120, R12, R62, R104 ;  /* 0x0000003e0c78723c */ /* 0x000fe20000001868 */
[----:B------:R-:W-:Y:S01]  /*6f90*/  IMAD.MOV.U32 R104, RZ, RZ, R152 ;  /* 0x000000ffff687224 */ /* 0x000fe200078e0098 */
[----:B------:R-:W-:Y:S01]  /*6fa0*/  MOV R105, R56 ;  /* 0x0000003800697202 */ /* 0x000fe20000000f00 */
[----:B------:R-:W-:-:S02]  /*6fb0*/  IMAD.MOV.U32 R106, RZ, RZ, R57 ;  /* 0x000000ffff6a7224 */ /* 0x000fc400078e0039 */
[----:B------:R-:W-:Y:S02]  /*6fc0*/  IMAD.MOV.U32 R107, RZ, RZ, R2 ;  /* 0x000000ffff6b7224 */ /* 0x000fe400078e0002 */
[----:B------:R-:W-:Y:S01]  /*6fd0*/  IMAD.MOV.U32 R2, RZ, RZ, R60 ;  /* 0x000000ffff027224 */ /* 0x000fe200078e003c */
[----:B------:R-:W-:Y:S03]  /*6fe0*/  HMMA.16816.F32 R124, R12, R46, R100 ;  /* 0x0000002e0c7c723c */ /* 0x000fe60000001864 */
[----:B------:R-:W-:-:S05]  /*6ff0*/  FADD.FTZ R2, R2, R252 ;  /* 0x000000fc02027221 */ /* 0x000fca0000010000 */
[C---:B------:R-:W-:Y:S08]  /*7000*/  HMMA.16816.F32 R116, R12.reuse, R86, R116 ;  /* 0x000000560c74723c */ /* 0x040ff00000001874 */
[C---:B------:R-:W-:Y:S08]  /*7010*/  HMMA.16816.F32 R108, R12.reuse, R66, R108 ;  /* 0x000000420c6c723c */ /* 0x040ff0000000186c */
[----:B------:R-:W-:Y:S01]  /*7020*/  HMMA.16816.F32 R152, R12, R42, R92 ;  /* 0x0000002a0c98723c */ /* 0x000fe2000000185c */
[----:B------:R-:W-:Y:S01]  /*7030*/  IMAD.MOV.U32 R93, RZ, RZ, R84 ;  /* 0x000000ffff5d7224 */ /* 0x000fe200078e0054 */
[----:B------:R-:W-:Y:S01]  /*7040*/  MOV R92, R85 ;  /* 0x00000055005c7202 */ /* 0x000fe20000000f00 */
[----:B------:R-:W-:Y:S01]  /*7050*/  IMAD.MOV.U32 R95, RZ, RZ, R34 ;  /* 0x000000ffff5f7224 */ /* 0x000fe200078e0022 */
[----:B------:R-:W-:Y:S01]  /*7060*/  MOV R34, R88 ;  /* 0x0000005800227202 */ /* 0x000fe20000000f00 */
[----:B------:R-:W-:-:S03]  /*7070*/  IMAD.MOV.U32 R94, RZ, RZ, R89 ;  /* 0x000000ffff5e7224 */ /* 0x000fc600078e0059 */
[----:B------:R-:W-:Y:S01]  /*7080*/  HMMA.16816.F32 R100, R12, R38, R24 ;  /* 0x000000260c64723c */ /* 0x000fe20000001818 */
[----:B------:R-:W1:Y:S07]  /*7090*/  LDSM.16.MT88.4 R24, [R170+0xd000] ;  /* 0x00d00000aa18783b */ /* 0x000e6e0000004200 */
[----:B------:R-:W-:Y:S01]  /*70a0*/  HMMA.16816.F32 R12, R28, R114, RZ ;  /* 0x000000721c0c723c */ /* 0x000fe200000018ff */
[----:B------:R-:W-:Y:S01]  /*70b0*/  MOV R114, R3 ;  /* 0x0000000300727202 */ /* 0x000fe20000000f00 */
[----:B------:R-:W-:Y:S01]  /*70c0*/  IMAD.MOV.U32 R3, RZ, RZ, R61 ;  /* 0x000000ffff037224 */ /* 0x000fe200078e003d */
[----:B------:R-:W-:-:S05]  /*70d0*/  MOV R115, R49 ;  /* 0x0000003100737202 */ /* 0x000fca0000000f00 */
[C---:B------:R-:W-:Y:S08]  /*70e0*/  HMMA.16816.F32 R88, R28.reuse, R90, RZ ;  /* 0x0000005a1c58723c */ /* 0x040ff000000018ff */
[----:B------:R-:W-:Y:S08]  /*70f0*/  HMMA.16816.F32 R56, R28, R58, RZ ;  /* 0x0000003a1c38723c */ /* 0x000ff000000018ff */
[----:B------:R-:W-:Y:S08]  /*7100*/  HMMA.16816.F32 R84, R16, R86, R12 ;  /* 0x000000561054723c */ /* 0x000ff0000000180c */
[----:B------:R-:W-:Y:S01]  /*7110*/  HMMA.16816.F32 R12, R28, R98, RZ ;  /* 0x000000621c0c723c */ /* 0x000fe200000018ff */
[----:B------:R-:W-:-:S02]  /*7120*/  IMAD.MOV.U32 R99, RZ, RZ, R41 ;  /* 0x000000ffff637224 */ /* 0x000fc400078e0029 */
[----:B------:R-:W-:Y:S02]  /*7130*/  IMAD.MOV.U32 R41, RZ, RZ, R52 ;  /* 0x000000ffff297224 */ /* 0x000fe400078e0034 */
[----:B------:R-:W-:-:S03]  /*7140*/  IMAD.MOV.U32 R98, RZ, RZ, R48 ;  /* 0x000000ffff627224 */ /* 0x000fc600078e0030 */
[C---:B------:R-:W-:Y:S08]  /*7150*/  HMMA.16816.F32 R52, R28.reuse, R54, RZ ;  /* 0x000000361c34723c */ /* 0x040ff000000018ff */
[----:B------:R-:W-:Y:S08]  /*7160*/  HMMA.16816.F32 R28, R28, R50, RZ ;  /* 0x000000321c1c723c */ /* 0x000ff000000018ff */
[----:B------:R-:W-:Y:S01]  /*7170*/  HMMA.16816.F32 R88, R16, R66, R88 ;  /* 0x000000421058723c */ /* 0x000fe20000001858 */
[----:B------:R-:W-:Y:S01]  /*7180*/  MOV R66, R183 ;  /* 0x000000b700427202 */ /* 0x000fe20000000f00 */
[----:B------:R-:W-:-:S06]  /*7190*/  IMAD.MOV.U32 R67, RZ, RZ, R182 ;  /* 0x000000ffff437224 */ /* 0x000fcc00078e00b6 */
[C---:B------:R-:W-:Y:S01]  /*71a0*/  HMMA.16816.F32 R60, R16.reuse, R62, R12 ;  /* 0x0000003e103c723c */ /* 0x040fe2000000180c */
[----:B------:R-:W2:Y:S07]  /*71b0*/  LDSM.16.MT88.4 R12, [R169+0x1000] ;  /* 0x00100000a90c783b */ /* 0x000eae0000004200 */
[----:B------:R-:W-:Y:S01]  /*71c0*/  HMMA.16816.F32 R56, R16, R46, R56 ;  /* 0x0000002e1038723c */ /* 0x000fe20000001838 */
[----:B------:R-:W-:Y:S01]  /*71d0*/  IMAD.MOV.U32 R46, RZ, RZ, R181 ;  /* 0x000000ffff2e7224 */ /* 0x000fe200078e00b5 */
[----:B------:R-:W-:-:S06]  /*71e0*/  MOV R47, R180 ;  /* 0x000000b4002f7202 */ /* 0x000fcc0000000f00 */
[----:B------:R-:W-:Y:S01]  /*71f0*/  HMMA.16816.F32 R52, R16, R42, R52 ;  /* 0x0000002a1034723c */ /* 0x000fe20000001834 */
[----:B------:R-:W-:Y:S02]  /*7200*/  IMAD.MOV.U32 R42, RZ, RZ, R37 ;  /* 0x000000ffff2a7224 */ /* 0x000fe400078e0025 */
[----:B------:R-:W-:-:S05]  /*7210*/  IMAD.MOV.U32 R43, RZ, RZ, R44 ;  /* 0x000000ffff2b7224 */ /* 0x000fca00078e002c */
[----:B------:R-:W-:Y:S01]  /*7220*/  HMMA.16816.F32 R28, R16, R38, R28 ;  /* 0x00000026101c723c */ /* 0x000fe2000000181c */
[----:B------:R-:W3:Y:S07]  /*7230*/  LDSM.16.MT88.4 R16, [R33+0x1000] ;  /* 0x001000002110783b */ /* 0x000eee0000004200 */
[-C--:B-1----:R-:W-:Y:S08]  /*7240*/  HMMA.16816.F32 R176, R8, R24.reuse, R176 ;  /* 0x0000001808b0723c */ /* 0x082ff000000018b0 */
        /* <DEDUP_REMOVED lines=8> */
[----:B------:R-:W-:Y:S01]  /*72d0*/  HMMA.16816.F32 R84, R8, R26, R84 ;  /* 0x0000001a0854723c */ /* 0x000fe20000001854 */
[----:B------:R-:W-:Y:S01]  /*72e0*/  IMAD.MOV.U32 R26, RZ, RZ, R98 ;  /* 0x000000ffff1a7224 */ /* 0x000fe200078e0062 */
[----:B------:R-:W-:Y:S01]  /*72f0*/  MOV R27, R99 ;  /* 0x00000063001b7202 */ /* 0x000fe20000000f00 */
[----:B------:R-:W-:Y:S01]  /*7300*/  IMAD.MOV.U32 R99, RZ, RZ, R64 ;  /* 0x000000ffff637224 */ /* 0x000fe200078e0040 */
[----:B------:R-:W-:-:S04]  /*7310*/  MOV R98, R45 ;  /* 0x0000002d00627202 */ /* 0x000fc80000000f00 */
[C---:B--2---:R-:W-:Y:S08]  /*7320*/  HMMA.16816.F32 R60, R8.reuse, R14, R60 ;  /* 0x0000000e083c723c */ /* 0x044ff0000000183c */
[----:B---3--:R-:W-:Y:S01]  /*7330*/  HMMA.16816.F32 R48, R8, R16, R212 ;  /* 0x000000100830723c */ /* 0x008fe200000018d4 */
[----:B------:R-:W-:Y:S01]  /*7340*/  MOV R214, R66 ;  /* 0x0000004200d67202 */ /* 0x000fe20000000f00 */
[----:B------:R-:W-:-:S02]  /*7350*/  IMAD.MOV.U32 R215, RZ, RZ, R67 ;  /* 0x000000ffffd77224 */ /* 0x000fc400078e0043 */
[----:B------:R-:W-:Y:S02]  /*7360*/  IMAD.MOV.U32 R212, RZ, RZ, R46 ;  /* 0x000000ffffd47224 */ /* 0x000fe400078e002e */
[----:B------:R-:W-:Y:S02]  /*7370*/  IMAD.MOV.U32 R213, RZ, RZ, R47 ;  /* 0x000000ffffd57224 */ /* 0x000fe400078e002f */
[----:B------:R-:W-:Y:S01]  /*7380*/  HMMA.16816.F32 R36, R4, R16, R208 ;  /* 0x000000100424723c */ /* 0x000fe200000018d0 */
[----:B------:R-:W-:Y:S01]  /*7390*/  MOV R209, R65 ;  /* 0x0000004100d17202 */ /* 0x000fe20000000f00 */
[----:B------:R-:W-:Y:S01]  /*73a0*/  IMAD.MOV.U32 R211, RZ, RZ, R107 ;  /* 0x000000ffffd37224 */ /* 0x000fe200078e006b */
[----:B------:R-:W-:Y:S01]  /*73b0*/  MOV R210, R106 ;  /* 0x0000006a00d27202 */ /* 0x000fe20000000f00 */
[----:B------:R-:W-:-:S04]  /*73c0*/  IMAD.MOV.U32 R208, RZ, RZ, R117 ;  /* 0x000000ffffd07224 */ /* 0x000fc800078e0075 */
[----:B------:R-:W-:Y:S01]  /*73d0*/  HMMA.16816.F32 R64, R8, R12, R220 ;  /* 0x0000000c0840723c */ /* 0x000fe200000018dc */
[----:B------:R-:W-:Y:S01]  /*73e0*/  IMAD.MOV.U32 R220, RZ, RZ, R105 ;  /* 0x000000ffffdc7224 */ /* 0x000fe200078e0069 */
[----:B------:R-:W-:Y:S01]  /*73f0*/  MOV R221, R26 ;  /* 0x0000001a00dd7202 */ /* 0x000fe20000000f00 */
[----:B------:R-:W-:Y:S01]  /*7400*/  IMAD.MOV.U32 R222, RZ, RZ, R27 ;  /* 0x000000ffffde7224 */ /* 0x000fe200078e001b */
[----:B------:R-:W-:-:S04]  /*7410*/  MOV R223, R118 ;  /* 0x0000007600df7202 */ /* 0x000fc80000000f00 */
[-C--:B------:R-:W-:Y:S08]  /*7420*/  HMMA.16816.F32 R92, R4, R18.reuse, R108 ;  /* 0x00000012045c723c */ /* 0x080ff0000000186c */
[----:B------:R-:W-:Y:S01]  /*7430*/  HMMA.16816.F32 R44, R8, R18, R88 ;  /* 0x00000012082c723c */ /* 0x000fe20000001858 */
[----:B------:R-:W-:Y:S01]  /*7440*/  MOV R89, R24 ;  /* 0x0000001800597202 */ /* 0x000fe20000000f00 */
[----:B------:R-:W-:Y:S01]  /*7450*/  IMAD.MOV.U32 R90, RZ, RZ, R25 ;  /* 0x000000ffff5a7224 */ /* 0x000fe200078e0019 */
[----:B------:R-:W1:Y:S01]  /*7460*/  LDSM.16.MT88.4 R16, [R33+0x3000] ;  /* 0x003000002110783b */ /* 0x000e620000004200 */
[----:B------:R-:W-:-:S02]  /*7470*/  IMAD.MOV.U32 R91, RZ, RZ, R43 ;  /* 0x000000ffff5b7224 */ /* 0x000fc400078e002b */
[----:B------:R-:W-:Y:S01]  /*7480*/  IMAD.MOV.U32 R88, RZ, RZ, R119 ;  /* 0x000000ffff587224 */ /* 0x000fe200078e0077 */
[----:B------:R-:W2:Y:S01]  /*7490*/  LDSM.16.MT88.4 R24, [R170+0xf000] ;  /* 0x00f00000aa18783b */ /* 0x000ea20000004200 */
        /* <DEDUP_REMOVED lines=9> */
[----:B------:R-:W3:Y:S01]  /*7530*/  LDSM.16.MT88.4 R12, [R169+0x3000] ;  /* 0x00300000a90c783b */ /* 0x000ee20000004200 */
[----:B------:R-:W-:-:S02]  /*7540*/  MOV R215, R42 ;  /* 0x0000002a00d77202 */ /* 0x000fc40000000f00 */
[----:B------:R-:W-:Y:S02]  /*7550*/  MOV R114, R41 ;  /* 0x0000002900727202 */ /* 0x000fe40000000f00 */
[----:B------:R-:W-:Y:S02]  /*7560*/  MOV R195, R209 ;  /* 0x000000d100c37202 */ /* 0x000fe40000000f00 */
[----:B------:R-:W-:Y:S01]  /*7570*/  MOV R209, R116 ;  /* 0x0000007400d17202 */ /* 0x000fe20000000f00 */
[C---:B-1----:R-:W-:Y:S08]  /*7580*/  HMMA.16816.F32 R188, R4.reuse, R16, R188 ;  /* 0x0000001004bc723c */ /* 0x042ff000000018bc */
[C---:B--2---:R-:W-:Y:S01]  /*7590*/  HMMA.16816.F32 R120, R4.reuse, R24, R128 ;  /* 0x000000180478723c */ /* 0x044fe20000001880 */
[----:B------:R-:W-:Y:S07]  /*75a0*/  LDSM.16.MT88.4 R128, [R170+0xf800] ;  /* 0x00f80000aa80783b */ /* 0x000fee0000004200 */
[C---:B---3--:R-:W-:Y:S08]  /*75b0*/  HMMA.16816.F32 R160, R4.reuse, R12, R160 ;  /* 0x0000000c04a0723c */ /* 0x048ff000000018a0 */
[C---:B------:R-:W-:Y:S08]  /*75c0*/  HMMA.16816.F32 R124, R4.reuse, R26, R124 ;  /* 0x0000001a047c723c */ /* 0x040ff0000000187c */
[C---:B------:R-:W-:Y:S08]  /*75d0*/  HMMA.16816.F32 R152, R4.reuse, R18, R152 ;  /* 0x000000120498723c */ /* 0x040ff00000001898 */
[----:B------:R-:W-:Y:S01]  /*75e0*/  HMMA.16816.F32 R40, R4, R14, R100 ;  /* 0x0000000e0428723c */ /* 0x000fe20000001864 */
[----:B------:R-:W1:Y:S07]  /*75f0*/  LDSM.16.MT88.4 R4, [R169+0x3800] ;  /* 0x00380000a904783b */ /* 0x000e6e0000004200 */
[----:B------:R-:W-:Y:S01]  /*7600*/  HMMA.16816.F32 R116, R8, R24, R184 ;  /* 0x000000180874723c */ /* 0x000fe200000018b8 */
[----:B------:R-:W-:Y:S01]  /*7610*/  MOV R25, R213 ;  /* 0x000000d500197202 */ /* 0x000fe20000000f00 */
[----:B------:R-:W-:Y:S01]  /*7620*/  IMAD.MOV.U32 R24, RZ, RZ, R214 ;  /* 0x000000ffff187224 */ /* 0x000fe200078e00d6 */
[----:B------:R-:W2:Y:S01]  /*7630*/  LDSM.16.MT88.4 R184, [R170+0xd800] ;  /* 0x00d80000aab8783b */ /* 0x000ea20000004200 */
[----:B------:R-:W-:-:S02]  /*7640*/  IMAD.MOV.U32 R214, RZ, RZ, R99 ;  /* 0x000000ffffd67224 */ /* 0x000fc400078e0063 */
[----:B------:R-:W-:Y:S02]  /*7650*/  IMAD.MOV.U32 R213, RZ, RZ, R113 ;  /* 0x000000ffffd57224 */ /* 0x000fe400078e0071 */
[----:B------:R-:W-:Y:S01]  /*7660*/  HMMA.16816.F32 R56, R8, R26, R56 ;  /* 0x0000001a0838723c */ /* 0x000fe20000001838 */
[----:B------:R-:W-:Y:S01]  /*7670*/  MOV R27, R114 ;  /* 0x00000072001b7202 */ /* 0x000fe20000000f00 */
[----:B------:R-:W-:-:S06]  /*7680*/  IMAD.MOV.U32 R26, RZ, RZ, R115 ;  /* 0x000000ffff1a7224 */ /* 0x000fcc00078e0073 */
[C---:B------:R-:W-:Y:S01]  /*7690*/  HMMA.16816.F32 R148, R8.reuse, R16, R148 ;  /* 0x000000100894723c */ /* 0x040fe20000001894 */
[----:B------:R-:W-:Y:S01]  /*76a0*/  IMAD.MOV.U32 R16, RZ, RZ, R192 ;  /* 0x000000ffff107224 */ /* 0x000fe200078e00c0 */
[----:B------:R-:W-:Y:S02]  /*76b0*/  MOV R17, R112 ;  /* 0x0000007000117202 */ /* 0x000fe40000000f00 */
[----:B------:R-:W-:Y:S04]  /*76c0*/  LDSM.16.MT88.4 R112, [R169+0x1800] ;  /* 0x00180000a970783b */ /* 0x000fe80000004200 */
[----:B------:R-:W-:Y:S01]  /*76d0*/  HMMA.16816.F32 R52, R8, R18, R52 ;  /* 0x000000120834723c */ /* 0x000fe20000001834 */
[----:B------:R-:W-:Y:S01]  /*76e0*/  IMAD.MOV.U32 R18, RZ, RZ, R194 ;  /* 0x000000ffff127224 */ /* 0x000fe200078e00c2 */
[----:B------:R-:W-:-:S06]  /*76f0*/  MOV R19, R193 ;  /* 0x000000c100137202 */ /* 0x000fcc0000000f00 */
[C---:B------:R-:W-:Y:S01]  /*7700*/  HMMA.16816.F32 R156, R8.reuse, R12, R156 ;  /* 0x0000000c089c723c */ /* 0x040fe2000000189c */
[----:B------:R-:W-:Y:S01]  /*7710*/  IMAD.MOV.U32 R12, RZ, RZ, R220 ;  /* 0x000000ffff0c7224 */ /* 0x000fe200078e00dc */
[----:B------:R-:W-:Y:S01]  /*7720*/  MOV R13, R195 ;  /* 0x000000c3000d7202 */ /* 0x000fe20000000f00 */
[----:B------:R-:W-:Y:S01]  /*7730*/  IMAD.MOV.U32 R220, RZ, RZ, R91 ;  /* 0x000000ffffdc7224 */ /* 0x000fe200078e005b */
[----:B------:R-:W-:Y:S04]  /*7740*/  LDSM.16.MT88.4 R192, [R33+0x3800] ;  /* 0x0038000021c0783b */ /* 0x000fe80000004200 */
[----:B------:R-:W-:Y:S01]  /*7750*/  HMMA.16816.F32 R28, R8, R14, R28 ;  /* 0x0000000e081c723c */ /* 0x000fe2000000181c */
[----:B------:R-:W-:Y:S01]  /*7760*/  MOV R8, R96 ;  /* 0x0000006000087202 */ /* 0x000fe20000000f00 */
[----:B------:R-:W-:Y:S01]  /*7770*/  IMAD.MOV.U32 R9, RZ, RZ, R222 ;  /* 0x000000ffff097224 */ /* 0x000fe200078e00de */
[----:B------:R-:W-:Y:S01]  /*7780*/  MOV R15, R221 ;  /* 0x000000dd000f7202 */ /* 0x000fe20000000f00 */
[----:B------:R-:W-:Y:S01]  /*7790*/  IMAD.MOV.U32 R10, RZ, RZ, R97 ;  /* 0x000000ffff0a7224 */ /* 0x000fe200078e0061 */
[----:B------:R-:W-:Y:S01]  /*77a0*/  MOV R11, R98 ;  /* 0x00000062000b7202 */ /* 0x000fe20000000f00 */
[----:B------:R-:W-:Y:S01]  /*77b0*/  FADD.FTZ R3, R3, R8 ;  /* 0x0000000803037221 */ /* 0x000fe20000010000 */
[----:B------:R-:W-:Y:S01]  /*77c0*/  MOV R14, R90 ;  /* 0x0000005a000e7202 */ /* 0x000fe20000000f00 */
[----:B------:R-:W-:Y:S01]  /*77d0*/  FADD.FTZ R8, R15, R9 ;  /* 0x000000090f087221 */ /* 0x000fe20000010000 */
[----:B------:R-:W-:Y:S01]  /*77e0*/  MOV R15, R12 ;  /* 0x0000000c000f7202 */ /* 0x000fe20000000f00 */
[----:B------:R-:W-:Y:S01]  /*77f0*/  IMAD.MOV.U32 R12, RZ, RZ, R13 ;  /* 0x000000ffff0c7224 */ /* 0x000fe200078e000d */
[----:B------:R-:W-:Y:S01]  /*7800*/  MOV R13, R18 ;  /* 0x00000012000d7202 */ /* 0x000fe20000000f00 */
[----:B------:R-:W-:Y:S01]  /*7810*/  IMAD.MOV.U32 R18, RZ, RZ, R19 ;  /* 0x000000ffff127224 */ /* 0x000fe200078e0013 */
[----:B------:R-:W-:Y:S01]  /*7820*/  MOV R19, R16 ;  /* 0x0000001000137202 */ /* 0x000fe20000000f00 */
[----:B------:R-:W-:Y:S01]  /*7830*/  IMAD.MOV.U32 R16, RZ, RZ, R212 ;  /* 0x000000ffff107224 */ /* 0x000fe200078e00d4 */
[----:B------:R-:W-:Y:S01]  /*7840*/  MOV R212, R0 ;  /* 0x0000000000d47202 */ /* 0x000fe20000000f00 */
[----:B------:R-:W-:Y:S01]  /*7850*/  FADD.FTZ R0, R247, R245 ;  /* 0x000000f5f7007221 */ /* 0x000fe20000010000 */
[----:B------:R-:W-:Y:S01]  /*7860*/  FADD.FTZ R3, R10, R3 ;  /* 0x000000030a037221 */ /* 0x000fe20000010000 */
[----:B------:R-:W-:Y:S01]  /*7870*/  FADD.FTZ R8, R11, R8 ;  /* 0x000000080b087221 */ /* 0x000fe20000010000 */
[----:B------:R-:W-:Y:S01]  /*7880*/  FADD.FTZ R2, R14, R2 ;  /* 0x000000020e027221 */ /* 0x000fe20000010000 */
[----:B------:R-:W-:Y:S01]  /*7890*/  FADD.FTZ R0, R246, R0 ;  /* 0x00000000f6007221 */ /* 0x000fe20000010000 */
[-C--:B-1----:R-:W-:Y:S01]  /*78a0*/  HMMA.16816.F32 R160, R196, R4.reuse, R160 ;  /* 0x00000004c4a0723c */ /* 0x082fe200000018a0 */
[----:B------:R-:W-:Y:S01]  /*78b0*/  FADD.FTZ R3, R15, R3 ;  /* 0x000000030f037221 */ /* 0x000fe20000010000 */
[----:B------:R-:W-:Y:S01]  /*78c0*/  FADD.FTZ R2, R13, R2 ;  /* 0x000000020d027221 */ /* 0x000fe20000010000 */
[----:B------:R-:W-:Y:S01]  /*78d0*/  FADD.FTZ R0, R248, R0 ;  /* 0x00000000f8007221 */ /* 0x000fe20000010000 */
[----:B------:R-:W-:Y:S01]  /*78e0*/  MOV R222, R88 ;  /* 0x0000005800de7202 */ /* 0x000fe20000000f00 */
[----:B------:R-:W-:Y:S01]  /*78f0*/  FADD.FTZ R3, R18, R3 ;  /* 0x0000000312037221 */ /* 0x000fe20000010000 */
[----:B------:R-:W-:Y:S01]  /*7900*/  IMAD.MOV.U32 R221, RZ, RZ, R89 ;  /* 0x000000ffffdd7224 */ /* 0x000fe200078e0059 */
[----:B------:R-:W1:Y:S01]  /*7910*/  LDSM.16.MT88.4 R96, [R33+0x1800] ;  /* 0x001800002160783b */ /* 0x000e620000004200 */
[----:B------:R-:W-:Y:S01]  /*7920*/  HMMA.16816.F32 R156, R200, R4, R156 ;  /* 0x00000004c89c723c */ /* 0x000fe2000000189c */
[----:B------:R-:W-:Y:S01]  /*7930*/  FADD.FTZ R4, R12, R8 ;  /* 0x000000080c047221 */ /* 0x000fe20000010000 */
[----:B------:R-:W-:Y:S01]  /*7940*/  FADD.FTZ R5, R16, R2 ;  /* 0x0000000210057221 */ /* 0x000fe20000010000 */
[----:B------:R-:W-:-:S02]  /*7950*/  FADD.FTZ R3, R17, R3 ;  /* 0x0000000311037221 */ /* 0x000fc40000010000 */
[----:B------:R-:W-:Y:S01]  /*7960*/  FADD.FTZ R8, R19, R4 ;  /* 0x0000000413087221 */ /* 0x000fe20000010000 */
[----:B------:R-:W-:Y:S01]  /*7970*/  FADD.FTZ R4, R249, R0 ;  /* 0x00000000f9047221 */ /* 0x000fe20000010000 */
[----:B------:R-:W-:Y:S01]  /*7980*/  FADD.FTZ R0, R27, R5 ;  /* 0x000000051b007221 */ /* 0x000fe20000010000 */
[----:B------:R-:W-:Y:S01]  /*7990*/  FADD.FTZ R5, R24, R3 ;  /* 0x0000000318057221 */ /* 0x000fe20000010000 */
[----:B------:R-:W-:Y:S01]  /*79a0*/  FADD.FTZ R2, R26, R8 ;  /* 0x000000081a027221 */ /* 0x000fe20000010000 */
[----:B------:R-:W-:Y:S01]  /*79b0*/  FADD.FTZ R4, R250, R4 ;  /* 0x00000004fa047221 */ /* 0x000fe20000010000 */
[C---:B--2---:R-:W-:Y:S02]  /*79c0*/  HMMA.16816.F32 R172, R196.reuse, R184, R172 ;  /* 0x000000b8c4ac723c */ /* 0x044fe400000018ac */
        /* <DEDUP_REMOVED lines=39> */
[----:B------:R-:W-:Y:S01]  /*7c40*/  HMMA.16816.F32 R180, R196, R186, R180 ;  /* 0x000000bac4b4723c */ /* 0x000fe200000018b4 */
[----:B------:R2:W-:Y:S04]  /*7c50*/  STL [R1+0x44], R4 ;  /* 0x0000440401007387 */ /* 0x0005e80000100800 */
[----:B------:R2:W-:Y:S03]  /*7c60*/  STL [R1+0x48], R3 ;  /* 0x0000480301007387 */ /* 0x0005e60000100800 */
[C---:B------:R-:W-:Y:S01]  /*7c70*/  HMMA.16816.F32 R176, R200.reuse, R184, R176 ;  /* 0x000000b8c8b0723c */ /* 0x040fe200000018b0 */
[----:B------:R2:W-:Y:S04]  /*7c80*/  STL [R1+0x4c], R2 ;  /* 0x00004c0201007387 */ /* 0x0005e80000100800 */
[----:B------:R2:W-:Y:S03]  /*7c90*/  STL [R1+0x50], R0 ;  /* 0x0000500001007387 */ /* 0x0005e60000100800 */
        /* <DEDUP_REMOVED lines=20> */
[----:B--2---:R-:W-:-:S15]  /*7de0*/  BRA.U !UP2, `(.L_x_251) ;  /* 0x000000c10a987547 */ /* 0x004fde000b800000 */
[----:B------:R-:W2:Y:S04]  /*7df0*/  LDL R212, [R1+0x40] ;  /* 0x0000400001d47983 */ /* 0x000ea80000100800 */
[----:B------:R-:W3:Y:S04]  /*7e00*/  LDL R213, [R1+0x14] ;  /* 0x0000140001d57983 */ /* 0x000ee80000100800 */
[----:B------:R-:W4:Y:S04]  /*7e10*/  LDL R215, [R1+0x10] ;  /* 0x0000100001d77983 */ /* 0x000f280000100800 */
[----:B------:R-:W4:Y:S04]  /*7e20*/  LDL R214, [R1+0x70] ;  /* 0x0000700001d67983 */ /* 0x000f280000100800 */
[----:B------:R-:W4:Y:S01]  /*7e30*/  LDL R34, [R1+0x18] ;  /* 0x0000180001227983 */ /* 0x000f220000100800 */
[----:B------:R-:W-:Y:S01]  /*7e40*/  UIADD3 UR14, UPT, UPT, UR20, -0x2, URZ ;  /* 0xfffffffe140e7890 */ /* 0x000fe2000fffe0ff */
[----:B------:R-:W-:-:S04]  /*7e50*/  DEPBAR.LE SB0, 0x0 ;  /* 0x000080000000791a */ /* 0x000fc80000000000 */
[----:B------:R-:W1:Y:S01]  /*7e60*/  LDCU UR4, c[0x0][0x440] ;  /* 0x00008800ff0477ac */ /* 0x000e620008000800 */
[----:B------:R-:W-:Y:S02]  /*7e70*/  UIMAD.WIDE.U32 UR16, UR14, UR8, URZ ;  /* 0x000000080e1072a5 */ /* 0x000fe4000f8e00ff */
[----:B------:R-:W-:-:S04]  /*7e80*/  UIMAD UR14, UR14, UR9, URZ ;  /* 0x000000090e0e72a4 */ /* 0x000fc8000f8e02ff */
[----:B------:R-:W-:Y:S02]  /*7e90*/  UIADD3 UR7, UPT, UPT, UR17, UR14, URZ ;  /* 0x0000000e11077290 */ /* 0x000fe4000fffe0ff */
[----:B------:R-:W-:Y:S01]  /*7ea0*/  USHF.L.U32 UR12, UR8, 0x4, URZ ;  /* 0x00000004080c7899 */ /* 0x000fe200080006ff */
[----:B------:R-:W-:Y:S01]  /*7eb0*/  IMAD.U32 R2, RZ, RZ, UR16 ;  /* 0x00000010ff027e24 */ /* 0x000fe2000f8e00ff */
[----:B------:R-:W-:Y:S02]  /*7ec0*/  UIADD3 UR14, UPT, UPT, UR14, UR17, URZ ;  /* 0x000000110e0e7290 */ /* 0x000fe4000fffe0ff */
[----:B------:R-:W-:Y:S01]  /*7ed0*/  IMAD.U32 R0, RZ, RZ, UR7 ;  /* 0x00000007ff007e24 */ /* 0x000fe2000f8e00ff */
[----:B------:R-:W-:Y:S02]  /*7ee0*/  USHF.L.U64.HI UR7, UR8, 0x4, UR9 ;  /* 0x0000000408077899 */ /* 0x000fe40008010209 */
[----:B------:R-:W-:Y:S01]  /*7ef0*/  ULEA UR13, UP0, UR16, UR12, 0x6 ;  /* 0x0000000c100d7291 */ /* 0x000fe2000f8030ff */
[----:B------:R-:W-:-:S02]  /*7f00*/  SHF.L.U32 R233, R234, 0x5, RZ ;  /* 0x00000005eae97819 */ /* 0x000fc400000006ff */
[----:B-1----:R-:W-:Y:S02]  /*7f10*/  ISETP.GE.AND P3, PT, R230, UR4, PT ;  /* 0x00000004e6007c0c */ /* 0x002fe4000bf66270 */
[----:B------:R-:W-:Y:S01]  /*7f20*/  SHF.R.U32.HI R232, RZ, 0x1, R234 ;  /* 0x00000001ffe87819 */ /* 0x000fe200000116ea */
[----:B------:R-:W-:Y:S01]  /*7f30*/  IMAD.U32 R12, RZ, RZ, UR13 ;  /* 0x0000000dff0c7e24 */ /* 0x000fe2000f8e00ff */
[----:B------:R-:W-:Y:S01]  /*7f40*/  LOP3.LUT R233, R233, 0x7c00, RZ, 0xc0, !PT ;  /* 0x00007c00e9e97812 */ /* 0x000fe200078ec0ff */
[----:B------:R-:W-:Y:S02]  /*7f50*/  IMAD.U32 R3, RZ, RZ, UR17 ;  /* 0x00000011ff037e24 */ /* 0x000fe4000f8e00ff */
[----:B------:R-:W-:-:S05]  /*7f60*/  IMAD.MOV.U32 R27, RZ, RZ, 0x20 ;  /* 0x00000020ff1b7424 */ /* 0x000fca00078e00ff */
[----:B------:R-:W-:Y:S01]  /*7f70*/  SEL R27, R27, 0xffffffe0, !P6 ;  /* 0xffffffe01b1b7807 */ /* 0x000fe20007000000 */
[----:B------:R-:W-:Y:S04]  /*7f80*/  STL.64 [R1+0x80], R70 ;  /* 0x0000804601007387 */ /* 0x000fe80000100a00 */
[----:B------:R-:W-:Y:S01]  /*7f90*/  STL.64 [R1+0x78], R68 ;  /* 0x0000784401007387 */ /* 0x000fe20000100a00 */
[----:B------:R-:W-:Y:S01]  /*7fa0*/  BAR.SYNC.DEFER_BLOCKING 0x0 ;  /* 0x0000000000007b1d */ /* 0x000fe20000010000 */
[----:B--2---:R-:W-:Y:S01]  /*7fb0*/  ISETP.GE.AND P2, PT, R212, UR4, PT ;  /* 0x00000004d4007c0c */ /* 0x004fe2000bf46270 */
[----:B------:R-:W-:Y:S01]  /*7fc0*/  ULEA.HI.X UR4, UR16, UR7, UR14, 0x6, UP0 ;  /* 0x0000000710047291 */ /* 0x000fe200080f340e */
[----:B------:R-:W-:Y:S01]  /*7fd0*/  IMAD.SHL.U32 R212, R234, 0x40, RZ ;  /* 0x00000040ead47824 */ /* 0x000fe200078e00ff */
[----:B------:R-:W-:Y:S01]  /*7fe0*/  UIADD3 UR14, UP1, UPT, UR13, UR12, URZ ;  /* 0x0000000c0d0e7290 */ /* 0x000fe2000ff3e0ff */
[----:B---3--:R-:W-:Y:S01]  /*7ff0*/  LEA R4, P1, R2, R213, 0x7 ;  /* 0x000000d502047211 */ /* 0x008fe200078238ff */
[----:B------:R-:W-:-:S02]  /*8000*/  ULEA UR16, UP0, UR8, UR13, 0x5 ;  /* 0x0000000d08107291 */ /* 0x000fc4000f8028ff */
[----:B------:R-:W-:Y:S01]  /*8010*/  UIADD3.X UR13, UPT, UPT, UR4, UR7, URZ, UP1, !UPT ;  /* 0x00000007040d7290 */ /* 0x000fe20008ffe4ff */
[----:B----4-:R-:W-:Y:S01]  /*8020*/  LEA.HI.X R5, R2, R215, R0, 0x7, P1 ;  /* 0x000000d702057211 */ /* 0x010fe200008f3c00 */
[----:B------:R-:W-:Y:S01]  /*8030*/  IMAD.U32 R11, RZ, RZ, UR14 ;  /* 0x0000000eff0b7e24 */ /* 0x000fe2000f8e00ff */
[----:B------:R-:W-:Y:S01]  /*8040*/  LOP3.LUT R0, R232, 0x8, RZ, 0xc0, !PT ;  /* 0x00000008e8007812 */ /* 0x000fe200078ec0ff */
[----:B------:R-:W-:Y:S01]  /*8050*/  IMAD.U32 R9, RZ, RZ, UR4 ;  /* 0x00000004ff097e24 */ /* 0x000fe2000f8e00ff */
[----:B------:R-:W-:Y:S01]  /*8060*/  LOP3.LUT R3, R233, 0x200, R212, 0xf8, !PT ;  /* 0x00000200e9037812 */ /* 0x000fe200078ef8d4 */
[----:B------:R-:W-:Y:S01]  /*8070*/  ULEA.HI.X UR15, UR8, UR4, UR9, 0x5, UP0 ;  /* 0x00000004080f7291 */ /* 0x000fe200080f2c09 */
[----:B------:R-:W-:Y:S01]  /*8080*/  LEA R2, P5, R12, R213, 0x1 ;  /* 0x000000d50c027211 */ /* 0x000fe200078a08ff */
[----:B------:R-:W-:Y:S01]  /*8090*/  IMAD.U32 R7, RZ, RZ, UR13 ;  /* 0x0000000dff077e24 */ /* 0x000fe2000f8e00ff */
[----:B------:R-:W-:Y:S01]  /*80a0*/  LOP3.LUT R0, R3, R214, R0, 0xf6, !PT ;  /* 0x000000d603007212 */ /* 0x000fe200078ef600 */
[----:B------:R-:W-:Y:S01]  /*80b0*/  @!PT LDS RZ, [RZ] ;  /* 0x00000000fffff984 */ /* 0x000fe20000000800 */
[----:B------:R-:W-:Y:S01]  /*80c0*/  @!PT LDS RZ, [RZ] ;  /* 0x00000000fffff984 */ /* 0x000fe20000000800 */
[----:B------:R-:W-:Y:S01]  /*80d0*/  @!PT LDS RZ, [RZ] ;  /* 0x00000000fffff984 */ /* 0x000fe20000000800 */
[----:B------:R-:W-:Y:S01]  /*80e0*/  @!P3 LDGSTS.E.BYPASS.LTC128B.128 [R238+0xc000], desc[UR22][R4.64] ;  /* 0x0c00000004eebfae */ /* 0x000fe2000b981a16 */
[----:B------:R-:W-:-:S02]  /*80f0*/  MOV R10, UR16 ;  /* 0x00000010000a7c02 */ /* 0x000fc40008000f00 */
[C---:B------:R-:W-:Y:S02]  /*8100*/  LEA R8, P4, R11.reuse, R213, 0x1 ;  /* 0x000000d50b087211 */ /* 0x040fe400078808ff */
[----:B------:R-:W-:Y:S01]  /*8110*/  LEA.HI.X R3, R12, R215, R9, 0x1, P5 ;  /* 0x000000d70c037211 */ /* 0x000fe200028f0c09 */
[----:B------:R-:W-:Y:S01]  /*8120*/  @P3 STS.128 [R238+0xc000], RZ ;  /* 0x00c000ffee003388 */ /* 0x000fe20000000c00 */
[----:B------:R-:W-:Y:S01]  /*8130*/  IMAD.U32 R13, RZ, RZ, UR15 ;  /* 0x0000000fff0d7e24 */ /* 0x000fe2000f8e00ff */
[----:B------:R-:W-:Y:S02]  /*8140*/  LEA R6, P1, R10, R213, 0x1 ;  /* 0x000000d50a067211 */ /* 0x000fe400078208ff */
[----:B------:R-:W-:Y:S01]  /*8150*/  @!PT LDS RZ, [RZ] ;  /* 0x00000000fffff984 */ /* 0x000fe20000000800 */
[----:B------:R-:W-:Y:S01]  /*8160*/  @!PT LDS RZ, [RZ] ;  /* 0x00000000fffff984 */ /* 0x000fe20000000800 */
[----:B------:R-:W-:Y:S01]  /*8170*/  @!PT LDS RZ, [RZ] ;  /* 0x00000000fffff984 */ /* 0x000fe20000000800 */
[----:B------:R-:W-:Y:S01]  /*8180*/  @!P2 LDGSTS.E.BYPASS.LTC128B.128 [R238+0xe000], desc[UR22][R4.64+0x80] ;  /* 0x0e00008004eeafae */ /* 0x000fe2000b981a16 */
[----:B------:R-:W-:-:S03]  /*8190*/  LEA.HI.X R9, R11, R215, R7, 0x1, P4 ;  /* 0x000000d70b097211 */ /* 0x000fc600020f0c07 */
[----:B------:R-:W-:Y:S01]  /*81a0*/  @P2 STS.128 [R238+0xe000], RZ ;  /* 0x00e000ffee002388 */ /* 0x000fe20000000c00 */
[----:B------:R-:W-:-:S03]  /*81b0*/  LEA.HI.X R7, R10, R215, R13, 0x1, P1 ;  /* 0x000000d70a077211 */ /* 0x000fc600008f0c0d */
[----:B------:R-:W-:Y:S01]  /*81c0*/  @!PT LDS RZ, [RZ] ;  /* 0x00000000fffff984 */ /* 0x000fe20000000800 */
[----:B------:R-:W-:Y:S01]  /*81d0*/  @!PT LDS RZ, [RZ] ;  /* 0x00000000fffff984 */ /* 0x000fe20000000800 */
[----:B------:R-:W-:Y:S01]  /*81e0*/  @!PT LDS RZ, [RZ] ;  /* 0x00000000fffff984 */ /* 0x000fe20000000800 */
[----:B------:R-:W-:Y:S04]  /*81f0*/  @!P3 LDGSTS.E.BYPASS.LTC128B.128 [R238+0xc800], desc[UR22][R2.64] ;  /* 0x0c80000002eebfae */ /* 0x000fe8000b981a16 */
[----:B------:R-:W-:Y:S04]  /*8200*/  @P3 STS.128 [R238+0xc800], RZ ;  /* 0x00c800ffee003388 */ /* 0x000fe80000000c00 */
[----:B------:R-:W-:Y:S01]  /*8210*/  @!PT LDS RZ, [RZ] ;  /* 0x00000000fffff984 */ /* 0x000fe20000000800 */
[----:B------:R-:W-:Y:S01]  /*8220*/  @!PT LDS RZ, [RZ] ;  /* 0x00000000fffff984 */ /* 0x000fe20000000800 */
[----:B------:R-:W-:Y:S01]  /*8230*/  @!PT LDS RZ, [RZ] ;  /* 0x00000000fffff984 */ /* 0x000fe20000000800 */
[----:B------:R-:W-:Y:S04]  /*8240*/  @!P2 LDGSTS.E.BYPASS.LTC128B.128 [R238+0xe800], desc[UR22][R2.64+0x80] ;  /* 0x0e80008002eeafae */ /* 0x000fe8000b981a16 */
[----:B------:R-:W-:Y:S01]  /*8250*/  @P2 STS.128 [R238+0xe800], RZ ;  /* 0x00e800ffee002388 */ /* 0x000fe20000000c00 */
[----:B------:R-:W-:-:S03]  /*8260*/  LEA R24, R0, UR5, 0x1 ;  /* 0x0000000500187c11 */ /* 0x000fc6000f8e08ff */
        /* <DEDUP_REMOVED lines=8> */
[----:B------:R1:W-:Y:S04]  /*82f0*/  @!P2 LDGSTS.E.BYPASS.LTC128B.128 [R238+0xf000], desc[UR22][R8.64+0x80] ;  /* 0x0f00008008eeafae */ /* 0x0003e8000b981a16 */
[----:B------:R-:W-:Y:S04]  /*8300*/  @P2 STS.128 [R238+0xf000], RZ ;  /* 0x00f000ffee002388 */ /* 0x000fe80000000c00 */
        /* <DEDUP_REMOVED lines=10> */
[----:B------:R-:W-:Y:S04]  /*83b0*/  LDSM.16.M88.4 R56, [R165+UR5+0x9000] ;  /* 0x00900005a538783b */ /* 0x000fe80008000200 */
[----:B-1----:R-:W1:Y:S01]  /*83c0*/  LDSM.16.M88.4 R8, [R24+0x2000] ;  /* 0x002000001808783b */ /* 0x002e620000000200 */
[----:B------:R-:W-:Y:S01]  /*83d0*/  VIADD R3, R165, UR5 ;  /* 0x00000005a5037c36 */ /* 0x000fe20008000000 */
[----:B------:R-:W-:-:S02]  /*83e0*/  IADD3 R26, PT, PT, R27, R24, RZ ;  /* 0x000000181b1a7210 */ /* 0x000fc40007ffe0ff */
[----:B------:R-:W3:Y:S01]  /*83f0*/  LDSM.16.M88.4 R28, [R165+UR5+0x8000] ;  /* 0x00800005a51c783b */ /* 0x000ee20008000200 */
[----:B------:R-:W-:-:S03]  /*8400*/  IMAD.IADD R2, R3, 0x1, R27 ;  /* 0x0000000103027824 */ /* 0x000fc600078e021b */
[----:B------:R-:W4:Y:S04]  /*8410*/  LDSM.16.M88.4 R40, [R165+UR5+0x8800] ;  /* 0x00880005a528783b */ /* 0x000f280008000200 */
[----:B------:R-:W4:Y:S04]  /*8420*/  LDSM.16.M88.4 R52, [R165+UR5+0x9800] ;  /* 0x00980005a534783b */ /* 0x000f280008000200 */
[----:B--2---:R-:W-:Y:S04]  /*8430*/  LDSM.16.M88.4 R4, [R26+0x2000] ;  /* 0x002000001a04783b */ /* 0x004fe80000000200 */
[----:B------:R-:W2:Y:S04]  /*8440*/  LDSM.16.M88.4 R48, [R2+0x9000] ;  /* 0x009000000230783b */ /* 0x000ea80000000200 */
[----:B------:R-:W2:Y:S04]  /*8450*/  LDSM.16.M88.4 R36, [R2+0x8800] ;  /* 0x008800000224783b */ /* 0x000ea80000000200 */
[----:B------:R-:W2:Y:S04]  /*8460*/  LDSM.16.M88.4 R44, [R2+0x9800] ;  /* 0x00980000022c783b */ /* 0x000ea80000000200 */
[----:B------:R-:W2:Y:S04]  /*8470*/  LDSM.16.M88.4 R16, [R2+0x8000] ;  /* 0x008000000210783b */ /* 0x000ea80000000200 */
[----:B------:R-:W2:Y:S01]  /*8480*/  LDSM.16.M88.4 R12, [R24] ;  /* 0x00000000180c783b */ /* 0x000ea20000000200 */
[----:B-1----:R-:W-:Y:S01]  /*8490*/  HMMA.16816.F32 R64, R8, R56, RZ ;  /* 0x000000380840723c */ /* 0x002fe200000018ff */
[----:B------:R-:W-:-:S02]  /*84a0*/  MOV R252, R34 ;  /* 0x0000002200fc7202 */ /* 0x000fc40000000f00 */
[----:B------:R-:W0:Y:S05]  /*84b0*/  LDGDEPBAR ;  /* 0x00000000000079af */ /* 0x000e2a0000000000 */
[C---:B---3--:R-:W-:Y:S08]  /*84c0*/  HMMA.16816.F32 R208, R8.reuse, R28, RZ ;  /* 0x0000001c08d0723c */ /* 0x048ff000000018ff */
[C---:B----4-:R-:W-:Y:S08]  /*84d0*/  HMMA.16816.F32 R204, R8.reuse, R40, RZ ;  /* 0x0000002808cc723c */ /* 0x050ff000000018ff */
[C---:B------:R-:W-:Y:S08]  /*84e0*/  HMMA.16816.F32 R212, R8.reuse, R52, RZ ;  /* 0x0000003408d4723c */ /* 0x040ff000000018ff */
[C---:B------:R-:W-:Y:S08]  /*84f0*/  HMMA.16816.F32 R224, R8.reuse, R30, RZ ;  /* 0x0000001e08e0723c */ /* 0x040ff000000018ff */
[C---:B------:R-:W-:Y:S08]  /*8500*/  HMMA.16816.F32 R220, R8.reuse, R42, RZ ;  /* 0x0000002a08dc723c */ /* 0x040ff000000018ff */
[C---:B------:R-:W-:Y:S08]  /*8510*/  HMMA.16816.F32 R216, R8.reuse, R58, RZ ;  /* 0x0000003a08d8723c */ /* 0x040ff000000018ff */
[----:B------:R-:W-:Y:S08]  /*8520*/  HMMA.16816.F32 R60, R8, R54, RZ ;  /* 0x00000036083c723c */ /* 0x000ff000000018ff */
[C---:B--2---:R-:W-:Y:S08]  /*8530*/  HMMA.16816.F32 R8, R4.reuse, R48, R64 ;  /* 0x000000300408723c */ /* 0x044ff00000001840 */
[C---:B------:R-:W-:Y:S08]  /*8540*/  HMMA.16816.F32 R68, R4.reuse, R36, R204 ;  /* 0x000000240444723c */ /* 0x040ff000000018cc */
[----:B------:R-:W-:Y:S03]  /*8550*/  HMMA.16816.F32 R64, R4, R50, R216 ;  /* 0x000000320440723c */ /* 0x000fe600000018d8 */
[----:B------:R-:W-:Y:S01]  /*8560*/  IMAD.MOV.U32 R228, RZ, RZ, R8 ;  /* 0x000000ffffe47224 */ /* 0x000fe200078e0008 */
[----:B------:R-:W-:Y:S01]  /*8570*/  MOV R33, R11 ;  /* 0x0000000b00217202 */ /* 0x000fe20000000f00 */
[----:B------:R-:W-:-:S02]  /*8580*/  IMAD.MOV.U32 R35, RZ, RZ, R9 ;  /* 0x000000ffff237224 */ /* 0x000fc400078e0009 */
[----:B------:R-:W-:Y:S02]  /*8590*/  IMAD.MOV.U32 R34, RZ, RZ, R10 ;  /* 0x000000ffff227224 */ /* 0x000fe400078e000a */
[----:B------:R-:W1:Y:S01]  /*85a0*/  LDSM.16.M88.4 R8, [R26] ;  /* 0x000000001a08783b */ /* 0x000e620000000200 */
        /* <DEDUP_REMOVED lines=8> */
[----:B------:R-:W-:Y:S02]  /*8630*/  IMAD.MOV.U32 R236, RZ, RZ, R65 ;  /* 0x000000ffffec7224 */ /* 0x000fe400078e0041 */
[----:B------:R-:W-:-:S03]  /*8640*/  IMAD.MOV.U32 R235, RZ, RZ, R66 ;  /* 0x000000ffffeb7224 */ /* 0x000fc600078e0042 */
[C---:B------:R-:W-:Y:S08]  /*8650*/  HMMA.16816.F32 R68, R4.reuse, R44, R212 ;  /* 0x0000002c0444723c */ /* 0x040ff000000018d4 */
[C---:B------:R-:W-:Y:S08]  /*8660*/  HMMA.16816.F32 R224, R4.reuse, R18, R224 ;  /* 0x0000001204e0723c */ /* 0x040ff000000018e0 */
[----:B------:R-:W-:Y:S08]  /*8670*/  HMMA.16816.F32 R220, R4, R38, R220 ;  /* 0x0000002604dc723c */ /* 0x000ff000000018dc */
[C---:B------:R-:W-:Y:S08]  /*8680*/  HMMA.16816.F32 R204, R12.reuse, R28, RZ ;  /* 0x0000001c0ccc723c */ /* 0x040ff000000018ff */
[C---:B------:R-:W-:Y:S08]  /*8690*/  HMMA.16816.F32 R64, R12.reuse, R40, RZ ;  /* 0x000000280c40723c */ /* 0x040ff000000018ff */
[C---:B------:R-:W-:Y:S08]  /*86a0*/  HMMA.16816.F32 R60, R12.reuse, R56, RZ ;  /* 0x000000380c3c723c */ /* 0x040ff000000018ff */
[C---:B------:R-:W-:Y:S08]  /*86b0*/  HMMA.16816.F32 R4, R12.reuse, R52, RZ ;  /* 0x000000340c04723c */ /* 0x040ff000000018ff */
[----:B------:R-:W-:Y:S01]  /*86c0*/  HMMA.16816.F32 R28, R12, R30, RZ ;  /* 0x0000001e0c1c723c */ /* 0x000fe200000018ff */
[----:B------:R-:W-:-:S02]  /*86d0*/  IMAD.IADD R25, R252, 0x1, R24 ;  /* 0x00000001fc197824 */ /* 0x000fc400078e0218 */
[----:B------:R-:W-:-:S05]  /*86e0*/  IMAD.IADD R0, R3, 0x1, R252 ;  /* 0x0000000103007824 */ /* 0x000fca00078e02fc */
[C---:B-1----:R-:W-:Y:S08]  /*86f0*/  HMMA.16816.F32 R208, R8.reuse, R36, R64 ;  /* 0x0000002408d0723c */ /* 0x042ff00000001840 */
[C---:B------:R-:W-:Y:S08]  /*8700*/  HMMA.16816.F32 R212, R8.reuse, R48, R60 ;  /* 0x0000003008d4723c */ /* 0x040ff0000000183c */
[C---:B------:R-:W-:Y:S01]  /*8710*/  HMMA.16816.F32 R64, R8.reuse, R44, R4 ;  /* 0x0000002c0840723c */ /* 0x040fe20000001804 */
[----:B------:R-:W-:Y:S07]  /*8720*/  LDSM.16.M88.4 R4, [R25+0x2000] ;  /* 0x002000001904783b */ /* 0x000fee0000000200 */
[C---:B------:R-:W-:Y:S01]  /*8730*/  HMMA.16816.F32 R60, R8.reuse, R18, R28 ;  /* 0x00000012083c723c */ /* 0x040fe2000000181c */
[----:B------:R-:W1:Y:S07]  /*8740*/  LDSM.16.M88.4 R28, [R0+0x8000] ;  /* 0x00800000001c783b */ /* 0x000e6e0000000200 */
[----:B------:R-:W-:Y:S01]  /*8750*/  HMMA.16816.F32 R204, R8, R16, R204 ;  /* 0x0000001008cc723c */ /* 0x000fe200000018cc */
[----:B------:R-:W2:Y:S07]  /*8760*/  LDSM.16.M88.4 R16, [R25] ;  /* 0x000000001910783b */ /* 0x000eae0000000200 */
[----:B------:R-:W-:Y:S08]  /*8770*/  HMMA.16816.F32 R40, R12, R42, RZ ;  /* 0x0000002a0c28723c */ /* 0x000ff000000018ff */
[-C--:B-1----:R-:W-:Y:S08]  /*8780*/  HMMA.16816.F32 R244, R4, R28.reuse, R244 ;  /* 0x0000001c04f4723c */ /* 0x082ff000000018f4 */
[C---:B--2---:R-:W-:Y:S08]  /*8790*/  HMMA.16816.F32 R204, R16.reuse, R28, R204 ;  /* 0x0000001c10cc723c */ /* 0x044ff000000018cc */
[----:B------:R-:W-:Y:S03]  /*87a0*/  HMMA.16816.F32 R248, R16, R30, R60 ;  /* 0x0000001e10f8723c */ /* 0x000fe6000000183c */
[----:B------:R-:W-:-:S02]  /*87b0*/  IMAD.MOV.U32 R57, RZ, RZ, R244 ;  /* 0x000000ffff397224 */ /* 0x000fc400078e00f4 */
[----:B------:R-:W-:-:S06]  /*87c0*/  IMAD.MOV.U32 R244, RZ, RZ, R229 ;  /* 0x000000fffff47224 */ /* 0x000fcc00078e00e5 */
[----:B------:R-:W-:Y:S01]  /*87d0*/  IMAD.MOV.U32 R229, RZ, RZ, R204 ;  /* 0x000000ffffe57224 */ /* 0x000fe200078e00cc */
[----:B------:R-:W-:Y:S01]  /*87e0*/  MOV R52, R205 ;  /* 0x000000cd00347202 */ /* 0x000fe20000000f00 */
[----:B------:R-:W-:Y:S02]  /*87f0*/  IMAD.MOV.U32 R49, RZ, RZ, R206 ;  /* 0x000000ffff317224 */ /* 0x000fe400078e00ce */
[----:B------:R-:W-:Y:S02]  /*8800*/  IMAD.MOV.U32 R48, RZ, RZ, R207 ;  /* 0x000000ffff307224 */ /* 0x000fe400078e00cf */
[----:B------:R-:W-:Y:S01]  /*8810*/  HMMA.16816.F32 R204, R4, R30, R224 ;  /* 0x0000001e04cc723c */ /* 0x000fe200000018e0 */
[----:B------:R-:W1:Y:S07]  /*8820*/  LDSM.16.M88.4 R28, [R0+0x8800] ;  /* 0x00880000001c783b */ /* 0x000e6e0000000200 */
[----:B------:R-:W-:Y:S01]  /*8830*/  HMMA.16816.F32 R36, R8, R38, R40 ;  /* 0x000000260824723c */ /* 0x000fe20000001828 */
[----:B------:R-:W-:Y:S01]  /*8840*/  MOV R56, R245 ;  /* 0x000000f500387202 */ /* 0x000fe20000000f00 */
[----:B------:R-:W-:Y:S01]  /*8850*/  IMAD.MOV.U32 R45, RZ, RZ, R246 ;  /* 0x000000ffff2d7224 */ /* 0x000fe200078e00f6 */
[----:B------:R-:W-:Y:S01]  /*8860*/  MOV R245, R171 ;  /* 0x000000ab00f57202 */ /* 0x000fe20000000f00 */
[----:B------:R-:W-:-:S02]  /*8870*/  IMAD.MOV.U32 R44, RZ, RZ, R247 ;  /* 0x000000ffff2c7224 */ /* 0x000fc400078e00f7 */
[----:B------:R-:W-:Y:S02]  /*8880*/  IMAD.MOV.U32 R246, RZ, RZ, R170 ;  /* 0x000000fffff67224 */ /* 0x000fe400078e00aa */
[----:B------:R-:W-:Y:S02]  /*8890*/  IMAD.MOV.U32 R247, RZ, RZ, R169 ;  /* 0x000000fffff77224 */ /* 0x000fe400078e00a9 */
[----:B------:R-:W-:Y:S02]  /*88a0*/  IMAD.MOV.U32 R40, RZ, RZ, R229 ;  /* 0x000000ffff287224 */ /* 0x000fe400078e00e5 */
[----:B------:R-:W-:Y:S02]  /*88b0*/  IMAD.MOV.U32 R42, RZ, RZ, R49 ;  /* 0x000000ffff2a7224 */ /* 0x000fe400078e0031 */
[----:B------:R-:W-:Y:S01]  /*88c0*/  IMAD.MOV.U32 R43, RZ, RZ, R48 ;  /* 0x000000ffff2b7224 */ /* 0x000fe200078e0030 */
[-C--:B-1----:R-:W-:Y:S08]  /*88d0*/  HMMA.16816.F32 R208, R16, R28.reuse, R208 ;  /* 0x0000001c10d0723c */ /* 0x082ff000000018d0 */
[C---:B------:R-:W-:Y:S08]  /*88e0*/  HMMA.16816.F32 R244, R4.reuse, R28, R244 ;  /* 0x0000001c04f4723c */ /* 0x040ff000000018f4 */
[-C--:B------:R-:W-:Y:S08]  /*88f0*/  HMMA.16816.F32 R60, R4, R30.reuse, R220 ;  /* 0x0000001e043c723c */ /* 0x080ff000000018dc */
[----:B------:R-:W-:Y:S01]  /*8900*/  HMMA.16816.F32 R28, R16, R30, R36 ;  /* 0x0000001e101c723c */ /* 0x000fe20000001824 */
[----:B------:R-:W-:-:S15]  /*8910*/  IMAD.MOV.U32 R220, RZ, RZ, R228 ;  /* 0x000000ffffdc7224 */ /* 0x000fde00078e00e4 */
[----:B------:R-:W-:-:S03]  /*8920*/  NOP ;  /* 0x0000000000007918 */ /* 0x000fc60000000000 */
[----:B------:R-:W-:Y:S01]  /*8930*/  IMAD.MOV.U32 R229, RZ, RZ, R28 ;  /* 0x000000ffffe57224 */ /* 0x000fe200078e001c */
[----:B------:R-:W-:Y:S01]  /*8940*/  MOV R228, R29 ;  /* 0x0000001d00e47202 */ /* 0x000fe20000000f00 */
[----:B------:R-:W-:Y:S02]  /*8950*/  IMAD.MOV.U32 R49, RZ, RZ, R30 ;  /* 0x000000ffff317224 */ /* 0x000fe400078e001e */
[----:B------:R-:W-:Y:S02]  /*8960*/  IMAD.MOV.U32 R48, RZ, RZ, R31 ;  /* 0x000000ffff307224 */ /* 0x000fe400078e001f */
[----:B------:R-:W1:Y:S01]  /*8970*/  LDSM.16.M88.4 R28, [R0+0x9800] ;  /* 0x00980000001c783b */ /* 0x000e620000000200 */
[----:B------:R-:W-:Y:S01]  /*8980*/  MOV R41, R52 ;  /* 0x0000003400297202 */ /* 0x000fe20000000f00 */
[----:B------:R-:W-:Y:S01]  /*8990*/  IMAD.MOV.U32 R222, RZ, RZ, R34 ;  /* 0x000000ffffde7224 */ /* 0x000fe200078e0022 */
[----:B------:R-:W-:Y:S01]  /*89a0*/  MOV R221, R35 ;  /* 0x0000002300dd7202 */ /* 0x000fe20000000f00 */
[----:B------:R-:W-:Y:S01]  /*89b0*/  IMAD.MOV.U32 R223, RZ, RZ, R33 ;  /* 0x000000ffffdf7224 */ /* 0x000fe200078e0021 */
[----:B-1----:R-:W-:Y:S01]  /*89c0*/  HMMA.16816.F32 R36, R16, R28, R64 ;  /* 0x0000001c1024723c */ /* 0x002fe20000001840 */
[----:B------:R-:W-:Y:S01]  /*89d0*/  IMAD.MOV.U32 R64, RZ, RZ, R57 ;  /* 0x000000ffff407224 */ /* 0x000fe200078e0039 */
[----:B------:R-:W-:-:S06]  /*89e0*/  MOV R65, R56 ;  /* 0x0000003800417202 */ /* 0x000fcc0000000f00 */
[----:B------:R-:W-:Y:S11]  /*89f0*/  HMMA.16816.F32 R56, R12, R58, RZ ;  /* 0x0000003a0c38723c */ /* 0x000ff600000018ff */
[----:B------:R-:W-:Y:S01]  /*8a00*/  IMAD.MOV.U32 R52, RZ, RZ, R36 ;  /* 0x000000ffff347224 */ /* 0x000fe200078e0024 */
[----:B------:R-:W-:Y:S01]  /*8a10*/  MOV R35, R37 ;  /* 0x0000002500237202 */ /* 0x000fe20000000f00 */
[----:B------:R-:W-:-:S02]  /*8a20*/  IMAD.MOV.U32 R34, RZ, RZ, R38 ;  /* 0x000000ffff227224 */ /* 0x000fc400078e0026 */
[----:B------:R-:W-:Y:S02]  /*8a30*/  IMAD.MOV.U32 R33, RZ, RZ, R39 ;  /* 0x000000ffff217224 */ /* 0x000fe400078e0027 */
[----:B------:R-:W1:Y:S01]  /*8a40*/  LDSM.16.M88.4 R36, [R0+0x9000] ;  /* 0x009000000024783b */ /* 0x000e620000000200 */
[----:B------:R-:W-:Y:S01]  /*8a50*/  HMMA.16816.F32 R12, R12, R54, RZ ;  /* 0x000000360c0c723c */ /* 0x000fe200000018ff */
[----:B------:R-:W-:-:S07]  /*8a60*/  IMAD.IADD R3, R3, 0x1, R252 ;  /* 0x0000000103037824 */ /* 0x000fce00078e02fc */
[----:B------:R-:W-:Y:S01]  /*8a70*/  HMMA.16816.F32 R224, R4, R28, R68 ;  /* 0x0000001c04e0723c */ /* 0x000fe20000001844 */
[----:B------:R-:W-:Y:S01]  /*8a80*/  IADD3 R28, PT, PT, R252, R24, RZ ;  /* 0x00000018fc1c7210 */ /* 0x000fe20007ffe0ff */
[----:B------:R-:W-:-:S04]  /*8a90*/  IMAD.IADD R3, R27, 0x1, R3 ;  /* 0x000000011b037824 */ /* 0x000fc800078e0203 */
[----:B------:R-:W-:Y:S02]  /*8aa0*/  IMAD.IADD R27, R27, 0x1, R28 ;  /* 0x000000011b1b7824 */ /* 0x000fe400078e021c */
[----:B------:R-:W-:Y:S01]  /*8ab0*/  IMAD.MOV.U32 R66, RZ, RZ, R45 ;  /* 0x000000ffff427224 */ /* 0x000fe200078e002d */
[----:B------:R-:W-:Y:S01]  /*8ac0*/  HMMA.16816.F32 R56, R8, R50, R56 ;  /* 0x000000320838723c */ /* 0x000fe20000001838 */
[----:B------:R-:W-:Y:S01]  /*8ad0*/  IMAD.MOV.U32 R67, RZ, RZ, R44 ;  /* 0x000000ffff437224 */ /* 0x000fe200078e002c */
[----:B------:R-:W-:Y:S01]  /*8ae0*/  MOV R170, R209 ;  /* 0x000000d100aa7202 */ /* 0x000fe20000000f00 */
[----:B------:R-:W-:-:S05]  /*8af0*/  IMAD.MOV.U32 R171, RZ, RZ, R208 ;  /* 0x000000ffffab7224 */ /* 0x000fca00078e00d0 */
[----:B------:R-:W-:Y:S01]  /*8b00*/  HMMA.16816.F32 R44, R8, R46, R12 ;  /* 0x0000002e082c723c */ /* 0x000fe2000000180c */
[----:B------:R-:W-:Y:S04]  /*8b10*/  LDSM.16.M88.4 R8, [R3+0x8000] ;  /* 0x008000000308783b */ /* 0x000fe80000000200 */
[----:B------:R-:W2:Y:S01]  /*8b20*/  LDSM.16.M88.4 R12, [R27] ;  /* 0x000000001b0c783b */ /* 0x000ea20000000200 */
[----:B------:R-:W-:Y:S01]  /*8b30*/  IMAD.MOV.U32 R169, RZ, RZ, R210 ;  /* 0x000000ffffa97224 */ /* 0x000fe200078e00d2 */
[----:B------:R-:W-:Y:S01]  /*8b40*/  MOV R209, R236 ;  /* 0x000000ec00d17202 */ /* 0x000fe20000000f00 */
[----:B------:R-:W-:Y:S02]  /*8b50*/  IMAD.MOV.U32 R53, RZ, RZ, R211 ;  /* 0x000000ffff357224 */ /* 0x000fe400078e00d3 */
[----:B------:R-:W-:-:S02]  /*8b60*/  IMAD.MOV.U32 R208, RZ, RZ, R237 ;  /* 0x000000ffffd07224 */ /* 0x000fc400078e00ed */
[----:B------:R-:W-:Y:S02]  /*8b70*/  IMAD.MOV.U32 R210, RZ, RZ, R235 ;  /* 0x000000ffffd27224 */ /* 0x000fe400078e00eb */
[----:B------:R-:W-:Y:S01]  /*8b80*/  IMAD.MOV.U32 R211, RZ, RZ, R231 ;  /* 0x000000ffffd37224 */ /* 0x000fe200078e00e7 */
[-C--:B-1----:R-:W-:Y:S08]  /*8b90*/  HMMA.16816.F32 R68, R16, R36.reuse, R212 ;  /* 0x000000241044723c */ /* 0x082ff000000018d4 */
[C---:B------:R-:W-:Y:S08]  /*8ba0*/  HMMA.16816.F32 R212, R4.reuse, R36, R220 ;  /* 0x0000002404d4723c */ /* 0x040ff000000018dc */
[C---:B------:R-:W-:Y:S08]  /*8bb0*/  HMMA.16816.F32 R220, R4.reuse, R38, R208 ;  /* 0x0000002604dc723c */ /* 0x040ff000000018d0 */
[----:B------:R-:W-:Y:S01]  /*8bc0*/  HMMA.16816.F32 R216, R4, R30, R216 ;  /* 0x0000001e04d8723c */ /* 0x000fe200000018d8 */
[----:B------:R-:W1:Y:S07]  /*8bd0*/  LDSM.16.M88.4 R4, [R27+0x2000] ;  /* 0x002000001b04783b */ /* 0x000e6e0000000200 */
[----:B------:R-:W-:Y:S01]  /*8be0*/  HMMA.16816.F32 R208, R16, R38, R56 ;  /* 0x0000002610d0723c */ /* 0x000fe20000001838 */
[----:B------:R-:W-:-:S02]  /*8bf0*/  IMAD.MOV.U32 R38, RZ, RZ, R49 ;  /* 0x000000ffff267224 */ /* 0x000fc400078e0031 */
[----:B------:R-:W-:-:S05]  /*8c00*/  IMAD.MOV.U32 R39, RZ, RZ, R48 ;  /* 0x000000ffff277224 */ /* 0x000fca00078e0030 */
[----:B------:R-:W-:Y:S01]  /*8c10*/  HMMA.16816.F32 R48, R16, R30, R44 ;  /* 0x0000001e1030723c */ /* 0x000fe2000000182c */
[----:B------:R-:W3:Y:S07]  /*8c20*/  LDSM.16.M88.4 R28, [R3+0x9800] ;  /* 0x00980000031c783b */ /* 0x000eee0000000200 */
[C---:B--2---:R-:W-:Y:S08]  /*8c30*/  HMMA.16816.F32 R16, R12.reuse, R10, R248 ;  /* 0x0000000a0c10723c */ /* 0x044ff000000018f8 */
[-C--:B------:R-:W-:Y:S08]  /*8c40*/  HMMA.16816.F32 R40, R12, R8.reuse, R40 ;  /* 0x000000080c28723c */ /* 0x080ff00000001828 */
[----:B-1----:R-:W-:Y:S03]  /*8c50*/  HMMA.16816.F32 R44, R4, R8, R64 ;  /* 0x00000008042c723c */ /* 0x002fe60000001840 */
[----:B------:R-:W-:-:S05]  /*8c60*/  IMAD.MOV.U32 R241, RZ, RZ, R16 ;  /* 0x000000fffff17224 */ /* 0x000fca00078e0010 */
[C---:B------:R-:W-:Y:S01]  /*8c70*/  HMMA.16816.F32 R204, R4.reuse, R10, R204 ;  /* 0x0000000a04cc723c */ /* 0x040fe200000018cc */
[----:B------:R-:W1:Y:S01]  /*8c80*/  LDSM.16.M88.4 R8, [R3+0x8800] ;  /* 0x008800000308783b */ /* 0x000e620000000200 */
[----:B------:R-:W-:Y:S01]  /*8c90*/  MOV R237, R17 ;  /* 0x0000001100ed7202 */ /* 0x000fe20000000f00 */
[----:B------:R-:W-:Y:S02]  /*8ca0*/  IMAD.MOV.U32 R236, RZ, RZ, R18 ;  /* 0x000000ffffec7224 */ /* 0x000fe400078e0012 */
[----:B------:R-:W-:Y:S02]  /*8cb0*/  IMAD.MOV.U32 R235, RZ, RZ, R19 ;  /* 0x000000ffffeb7224 */ /* 0x000fe400078e0013 */
[----:B------:R-:W2:Y:S01]  /*8cc0*/  LDSM.16.M88.4 R16, [R3+0x9000] ;  /* 0x009000000310783b */ /* 0x000ea20000000200 */
[----:B---3--:R-:W-:Y:S01]  /*8cd0*/  HMMA.16816.F32 R56, R4, R28, R224 ;  /* 0x0000001c0438723c */ /* 0x008fe200000018e0 */
[----:B------:R-:W-:Y:S01]  /*8ce0*/  IMAD.MOV.U32 R248, RZ, RZ, R171 ;  /* 0x000000fffff87224 */ /* 0x000fe200078e00ab */
[----:B------:R-:W-:Y:S01]  /*8cf0*/  MOV R249, R170 ;  /* 0x000000aa00f97202 */ /* 0x000fe20000000f00 */
[----:B------:R-:W-:Y:S01]  /*8d00*/  IMAD.MOV.U32 R250, RZ, RZ, R169 ;  /* 0x000000fffffa7224 */ /* 0x000fe200078e00a9 */
[----:B------:R-:W-:Y:S01]  /*8d10*/  MOV R37, R228 ;  /* 0x000000e400257202 */ /* 0x000fe20000000f00 */
[----:B------:R-:W-:-:S02]  /*8d20*/  IMAD.MOV.U32 R251, RZ, RZ, R53 ;  /* 0x000000fffffb7224 */ /* 0x000fc400078e0035 */
[----:B------:R-:W-:Y:S01]  /*8d30*/  IMAD.MOV.U32 R36, RZ, RZ, R229 ;  /* 0x000000ffff247224 */ /* 0x000fe200078e00e5 */
[----:B------:R-:W-:Y:S11]  /*8d40*/  HMMA.16816.F32 R216, R4, R30, R216 ;  /* 0x0000001e04d8723c */ /* 0x000ff600000018d8 */
[----:B------:R-:W-:Y:S01]  /*8d50*/  IMAD.MOV.U32 R231, RZ, RZ, R56 ;  /* 0x000000ffffe77224 */ /* 0x000fe200078e0038 */
[----:B------:R-:W-:Y:S01]  /*8d60*/  MOV R229, R57 ;  /* 0x0000003900e57202 */ /* 0x000fe20000000f00 */
[----:B------:R-:W-:-:S02]  /*8d70*/  IMAD.MOV.U32 R228, RZ, RZ, R58 ;  /* 0x000000ffffe47224 */ /* 0x000fc400078e003a */
[----:B------:R-:W-:Y:S01]  /*8d80*/  IMAD.MOV.U32 R171, RZ, RZ, R59 ;  /* 0x000000ffffab7224 */ /* 0x000fe200078e003b */
[-C--:B-1----:R-:W-:Y:S08]  /*8d90*/  HMMA.16816.F32 R224, R12, R8.reuse, R248 ;  /* 0x000000080ce0723c */ /* 0x082ff000000018f8 */
[C---:B------:R-:W-:Y:S08]  /*8da0*/  HMMA.16816.F32 R64, R4.reuse, R8, R244 ;  /* 0x000000080440723c */ /* 0x040ff000000018f4 */
[-C--:B------:R-:W-:Y:S08]  /*8db0*/  HMMA.16816.F32 R60, R4, R10.reuse, R60 ;  /* 0x0000000a043c723c */ /* 0x080ff0000000183c */
[----:B------:R-:W-:Y:S01]  /*8dc0*/  HMMA.16816.F32 R248, R12, R10, R36 ;  /* 0x0000000a0cf8723c */ /* 0x000fe20000001824 */
[----:B------:R-:W-:Y:S04]  /*8dd0*/  LDSM.16.M88.4 R8, [R24+0x4000] ;  /* 0x004000001808783b */ /* 0x000fe80000000200 */
[----:B------:R-:W1:Y:S03]  /*8de0*/  LDSM.16.M88.4 R36, [R165+UR5+0xa000] ;  /* 0x00a00005a524783b */ /* 0x000e660008000200 */
[----:B--2---:R-:W-:Y:S01]  /*8df0*/  HMMA.16816.F32 R56, R4, R16, R212 ;  /* 0x000000100438723c */ /* 0x004fe200000018d4 */
[----:B------:R-:W-:Y:S01]  /*8e00*/  IMAD.MOV.U32 R212, RZ, RZ, R52 ;  /* 0x000000ffffd47224 */ /* 0x000fe200078e0034 */
[----:B------:R-:W-:Y:S01]  /*8e10*/  MOV R213, R35 ;  /* 0x0000002300d57202 */ /* 0x000fe20000000f00 */
[----:B------:R-:W-:-:S02]  /*8e20*/  IMAD.MOV.U32 R214, RZ, RZ, R34 ;  /* 0x000000ffffd67224 */ /* 0x000fc400078e0022 */
[----:B------:R-:W-:-:S03]  /*8e30*/  IMAD.MOV.U32 R215, RZ, RZ, R33 ;  /* 0x000000ffffd77224 */ /* 0x000fc600078e0021 */
[----:B------:R-:W-:Y:S08]  /*8e40*/  HMMA.16816.F32 R52, R4, R18, R220 ;  /* 0x000000120434723c */ /* 0x000ff000000018dc */
[C---:B------:R-:W-:Y:S08]  /*8e50*/  HMMA.16816.F32 R212, R12.reuse, R28, R212 ;  /* 0x0000001c0cd4723c */ /* 0x040ff000000018d4 */
[C---:B------:R-:W-:Y:S08]  /*8e60*/  HMMA.16816.F32 R4, R12.reuse, R16, R68 ;  /* 0x000000100c04723c */ /* 0x040ff00000001844 */
[----:B------:R-:W-:Y:S03]  /*8e70*/  HMMA.16816.F32 R244, R12, R18, R208 ;  /* 0x000000120cf4723c */ /* 0x000fe600000018d0 */
[----:B------:R-:W-:Y:S01]  /*8e80*/  IMAD.MOV.U32 R19, RZ, RZ, R212 ;  /* 0x000000ffff137224 */ /* 0x000fe200078e00d4 */
[----:B------:R-:W-:Y:S01]  /*8e90*/  MOV R18, R213 ;  /* 0x000000d500127202 */ /* 0x000fe20000000f00 */
[----:B------:R-:W-:-:S02]  /*8ea0*/  IMAD.MOV.U32 R17, RZ, RZ, R214 ;  /* 0x000000ffff117224 */ /* 0x000fc400078e00d6 */
[----:B------:R-:W-:Y:S02]  /*8eb0*/  IMAD.MOV.U32 R16, RZ, RZ, R215 ;  /* 0x000000ffff107224 */ /* 0x000fe400078e00d7 */
[----:B------:R-:W-:Y:S01]  /*8ec0*/  HMMA.16816.F32 R212, R12, R30, R48 ;  /* 0x0000001e0cd4723c */ /* 0x000fe20000001830 */
[----:B------:R-:W-:Y:S01]  /*8ed0*/  LDSM.16.M88.4 R28, [R165+UR5+0xa800] ;  /* 0x00a80005a51c783b */ /* 0x000fe20008000200 */
[----:B------:R-:W-:Y:S01]  /*8ee0*/  IMAD.MOV.U32 R68, RZ, RZ, R4 ;  /* 0x000000ffff447224 */ /* 0x000fe200078e0004 */
[----:B------:R-:W-:Y:S01]  /*8ef0*/  MOV R35, R5 ;  /* 0x0000000500237202 */ /* 0x000fe20000000f00 */
[----:B------:R-:W-:Y:S02]  /*8f00*/  IMAD.MOV.U32 R34, RZ, RZ, R6 ;  /* 0x000000ffff227224 */ /* 0x000fe400078e0006 */
[----:B------:R-:W-:Y:S02]  /*8f10*/  IMAD.MOV.U32 R33, RZ, RZ, R7 ;  /* 0x000000ffff217224 */ /* 0x000fe400078e0007 */
[----:B------:R-:W2:Y:S01]  /*8f20*/  LDSM.16.M88.4 R4, [R24+0x6000] ;  /* 0x006000001804783b */ /* 0x000ea20000000200 */
[----:B-1----:R-:W-:Y:S01]  /*8f30*/  HMMA.16816.F32 R12, R8, R36, R40 ;  /* 0x00000024080c723c */ /* 0x002fe20000001828 */
[----:B------:R-:W-:Y:S01]  /*8f40*/  IMAD.MOV.U32 R40, RZ, RZ, R19 ;  /* 0x000000ffff287224 */ /* 0x000fe200078e0013 */
[----:B------:R-:W-:Y:S01]  /*8f50*/  MOV R41, R18 ;  /* 0x0000001200297202 */ /* 0x000fe20000000f00 */
[----:B------:R-:W-:-:S02]  /*8f60*/  IMAD.MOV.U32 R42, RZ, RZ, R17 ;  /* 0x000000ffff2a7224 */ /* 0x000fc400078e0011 */
[----:B------:R-:W-:Y:S02]  /*8f70*/  IMAD.MOV.U32 R43, RZ, RZ, R16 ;  /* 0x000000ffff2b7224 */ /* 0x000fe400078e0010 */
[----:B------:R-:W1:Y:S01]  /*8f80*/  LDSM.16.M88.4 R16, [R165+UR5+0xb000] ;  /* 0x00b00005a510783b */ /* 0x000e620008000200 */
[----:B------:R-:W-:Y:S01]  /*8f90*/  MOV R49, R35 ;  /* 0x0000002300317202 */ /* 0x000fe20000000f00 */
[----:B------:R-:W-:-:S10]  /*8fa0*/  IMAD.MOV.U32 R50, RZ, RZ, R34 ;  /* 0x000000ffff327224 */ /* 0x000fd400078e0022 */
[----:B------:R-:W-:Y:S01]  /*8fb0*/  IMAD.MOV.U32 R170, RZ, RZ, R12 ;  /* 0x000000ffffaa7224 */ /* 0x000fe200078e000c */
[----:B------:R-:W-:Y:S01]  /*8fc0*/  MOV R169, R13 ;  /* 0x0000000d00a97202 */ /* 0x000fe20000000f00 */
[----:B------:R-:W-:Y:S02]  /*8fd0*/  IMAD.MOV.U32 R35, RZ, RZ, R14 ;  /* 0x000000ffff237224 */ /* 0x000fe400078e000e */
[----:B------:R-:W-:Y:S02]  /*8fe0*/  IMAD.MOV.U32 R34, RZ, RZ, R15 ;  /* 0x000000ffff227224 */ /* 0x000fe400078e000f */
[----:B------:R-:W3:Y:S01]  /*8ff0*/  LDSM.16.M88.4 R12, [R165+UR5+0xb800] ;  /* 0x00b80005a50c783b */ /* 0x000ee20008000200 */
[----:B------:R-:W-:Y:S02]  /*9000*/  IMAD.MOV.U32 R48, RZ, RZ, R68 ;  /* 0x000000ffff307224 */ /* 0x000fe400078e0044 */
[C---:B--2---:R-:W-:Y:S08]  /*9010*/  HMMA.16816.F32 R68, R4.reuse, R36, R44 ;  /* 0x000000240444723c */ /* 0x044ff0000000182c */
[C---:B------:R-:W-:Y:S08]  /*9020*/  HMMA.16816.F32 R60, R4.reuse, R30, R60 ;  /* 0x0000001e043c723c */ /* 0x040ff0000000183c */
        /* <DEDUP_REMOVED lines=8> */
[----:B------:R-:W-:-:S02]  /*90b0*/  IMAD.MOV.U32 R51, RZ, RZ, R33 ;  /* 0x000000ffff337224 */ /* 0x000fc400078e0021 */
[----:B------:R-:W-:Y:S02]  /*90c0*/  IMAD.MOV.U32 R231, RZ, RZ, R60 ;  /* 0x000000ffffe77224 */ /* 0x000fe400078e003c */
[----:B------:R-:W-:Y:S01]  /*90d0*/  IMAD.MOV.U32 R228, RZ, RZ, R62 ;  /* 0x000000ffffe47224 */ /* 0x000fe200078e003e */
[----:B------:R-:W-:Y:S01]  /*90e0*/  MOV R36, R45 ;  /* 0x0000002d00247202 */ /* 0x000fe20000000f00 */
[----:B------:R-:W-:Y:S02]  /*90f0*/  IMAD.MOV.U32 R171, RZ, RZ, R63 ;  /* 0x000000ffffab7224 */ /* 0x000fe400078e003f */
[----:B------:R-:W-:Y:S02]  /*9100*/  IMAD.MOV.U32 R37, RZ, RZ, R44 ;  /* 0x000000ffff257224 */ /* 0x000fe400078e002c */
[----:B------:R-:W-:Y:S02]  /*9110*/  IMAD.MOV.U32 R33, RZ, RZ, R46 ;  /* 0x000000ffff217224 */ /* 0x000fe400078e002e */
        /* <DEDUP_REMOVED lines=8> */
[----:B-1----:R-:W-:Y:S08]  /*91a0*/  HMMA.16816.F32 R208, R4, R18, R52 ;  /* 0x0000001204d0723c */ /* 0x002ff00000001834 */
[----:B------:R-:W-:Y:S01]  /*91b0*/  HMMA.16816.F32 R52, R8, R30, R248 ;  /* 0x0000001e0834723c */ /* 0x000fe200000018f8 */
[----:B------:R-:W-:Y:S01]  /*91c0*/  IMAD.MOV.U32 R248, RZ, RZ, R47 ;  /* 0x000000fffff87224 */ /* 0x000fe200078e002f */
[----:B------:R-:W-:Y:S01]  /*91d0*/  MOV R249, R46 ;  /* 0x0000002e00f97202 */ /* 0x000fe20000000f00 */
[----:B------:R-:W-:-:S02]  /*91e0*/  IMAD.MOV.U32 R250, RZ, RZ, R45 ;  /* 0x000000fffffa7224 */ /* 0x000fc400078e002d */
[----:B------:R-:W-:-:S03]  /*91f0*/  IMAD.MOV.U32 R251, RZ, RZ, R44 ;  /* 0x000000fffffb7224 */ /* 0x000fc600078e002c */
[----:B------:R-:W-:Y:S01]  /*9200*/  HMMA.16816.F32 R44, R8, R18, R244 ;  /* 0x00000012082c723c */ /* 0x000fe200000018f4 */
[----:B------:R-:W-:Y:S01]  /*9210*/  IMAD.MOV.U32 R244, RZ, RZ, R37 ;  /* 0x000000fffff47224 */ /* 0x000fe200078e0025 */
[----:B------:R-:W-:-:S06]  /*9220*/  MOV R245, R36 ;  /* 0x0000002400f57202 */ /* 0x000fcc0000000f00 */
[C---:B------:R-:W-:Y:S08]  /*9230*/  HMMA.16816.F32 R220, R4.reuse, R16, R56 ;  /* 0x0000001004dc723c */ /* 0x040ff00000001838 */
[C---:B---3--:R-:W-:Y:S08]  /*9240*/  HMMA.16816.F32 R204, R4.reuse, R12, R204 ;  /* 0x0000000c04cc723c */ /* 0x048ff000000018cc */
[----:B------:R-:W-:Y:S01]  /*9250*/  HMMA.16816.F32 R64, R4, R14, R216 ;  /* 0x0000000e0440723c */ /* 0x000fe200000018d8 */
[----:B------:R-:W-:Y:S07]  /*9260*/  LDSM.16.M88.4 R4, [R26+0x6000] ;  /* 0x006000001a04783b */ /* 0x000fee0000000200 */
[C---:B------:R-:W-:Y:S01]  /*9270*/  HMMA.16816.F32 R60, R8.reuse, R38, R60 ;  /* 0x00000026083c723c */ /* 0x040fe2000000183c */
[----:B------:R-:W1:Y:S07]  /*9280*/  LDSM.16.M88.4 R36, [R2+0xa000] ;  /* 0x00a000000224783b */ /* 0x000e6e0000000200 */
[C---:B------:R-:W-:Y:S08]  /*9290*/  HMMA.16816.F32 R216, R8.reuse, R12, R40 ;  /* 0x0000000c08d8723c */ /* 0x040ff00000001828 */
[C---:B------:R-:W-:Y:S01]  /*92a0*/  HMMA.16816.F32 R40, R8.reuse, R14, R212 ;  /* 0x0000000e0828723c */ /* 0x040fe200000018d4 */
[----:B------:R-:W2:Y:S07]  /*92b0*/  LDSM.16.M88.4 R12, [R2+0xb800] ;  /* 0x00b80000020c783b */ /* 0x000eae0000000200 */
[C---:B------:R-:W-:Y:S01]  /*92c0*/  HMMA.16816.F32 R56, R8.reuse, R28, R224 ;  /* 0x0000001c0838723c */ /* 0x040fe200000018e0 */
[----:B------:R-:W3:Y:S07]  /*92d0*/  LDSM.16.M88.4 R28, [R2+0xa800] ;  /* 0x00a80000021c783b */ /* 0x000eee0000000200 */
[----:B------:R-:W-:Y:S01]  /*92e0*/  HMMA.16816.F32 R48, R8, R16, R48 ;  /* 0x000000100830723c */ /* 0x000fe20000001830 */
[----:B------:R-:W4:Y:S04]  /*92f0*/  LDSM.16.M88.4 R16, [R2+0xb000] ;  /* 0x00b000000210783b */ /* 0x000f280000000200 */
[----:B------:R2:W4:Y:S01]  /*9300*/  LDSM.16.M88.4 R8, [R26+0x4000] ;  /* 0x004000001a08783b */ /* 0x0005220000000200 */
[----:B------:R-:W-:-:S02]  /*9310*/  IMAD.MOV.U32 R246, RZ, RZ, R33 ;  /* 0x000000fffff67224 */ /* 0x000fc400078e0021 */
[----:B------:R-:W-:-:S07]  /*9320*/  IMAD.MOV.U32 R247, RZ, RZ, R24 ;  /* 0x000000fffff77224 */ /* 0x000fce00078e0018 */
[----:B-1----:R-:W-:Y:S01]  /*9330*/  HMMA.16816.F32 R212, R4, R38, R244 ;  /* 0x0000002604d4723c */ /* 0x002fe200000018f4 */
[----:B------:R-:W-:Y:S01]  /*9340*/  IMAD.MOV.U32 R224, RZ, RZ, R231 ;  /* 0x000000ffffe07224 */ /* 0x000fe200078e00e7 */
[----:B------:R-:W-:Y:S01]  /*9350*/  MOV R225, R229 ;  /* 0x000000e500e17202 */ /* 0x000fe20000000f00 */
[----:B------:R-:W-:Y:S02]  /*9360*/  IMAD.MOV.U32 R226, RZ, RZ, R228 ;  /* 0x000000ffffe27224 */ /* 0x000fe400078e00e4 */
[----:B------:R-:W-:-:S03]  /*9370*/  IMAD.MOV.U32 R227, RZ, RZ, R171 ;  /* 0x000000ffffe37224 */ /* 0x000fc600078e00ab */
[----:B------:R-:W-:Y:S11]  /*9380*/  HMMA.16816.F32 R68, R4, R36, R68 ;  /* 0x000000240444723c */ /* 0x000ff60000001844 */
[----:B------:R-:W-:Y:S01]  /*9390*/  IMAD.MOV.U32 R33, RZ, RZ, R212 ;  /* 0x000000ffff217224 */ /* 0x000fe200078e00d4 */
[----:B--2---:R-:W-:Y:S01]  /*93a0*/  MOV R26, R213 ;  /* 0x000000d5001a7202 */ /* 0x004fe20000000f00 */
[----:B------:R-:W-:-:S02]  /*93b0*/  IMAD.MOV.U32 R24, RZ, RZ, R214 ;  /* 0x000000ffff187224 */ /* 0x000fc400078e00d6 */
[----:B------:R-:W-:Y:S02]  /*93c0*/  IMAD.MOV.U32 R2, RZ, RZ, R215 ;  /* 0x000000ffff027224 */ /* 0x000fe400078e00d7 */
[----:B------:R-:W-:Y:S01]  /*93d0*/  HMMA.16816.F32 R212, R4, R12, R204 ;  /* 0x0000000c04d4723c */ /* 0x000fe200000018cc */
[----:B------:R-:W-:Y:S01]  /*93e0*/  IMAD.MOV.U32 R204, RZ, RZ, R170 ;  /* 0x000000ffffcc7224 */ /* 0x000fe200078e00aa */
[----:B------:R-:W-:Y:S01]  /*93f0*/  MOV R205, R169 ;  /* 0x000000a900cd7202 */ /* 0x000fe20000000f00 */
[----:B------:R-:W-:Y:S02]  /*9400*/  IMAD.MOV.U32 R206, RZ, RZ, R35 ;  /* 0x000000ffffce7224 */ /* 0x000fe400078e0023 */
[----:B------:R-:W-:-:S03]  /*9410*/  IMAD.MOV.U32 R207, RZ, RZ, R34 ;  /* 0x000000ffffcf7224 */ /* 0x000fc600078e0022 */
[C---:B---3--:R-:W-:Y:S08]  /*9420*/  HMMA.16816.F32 R244, R4.reuse, R30, R224 ;  /* 0x0000001e04f4723c */ /* 0x048ff000000018e0 */
[C---:B----4-:R-:W-:Y:S08]  /*9430*/  HMMA.16816.F32 R224, R4.reuse, R16, R220 ;  /* 0x0000001004e0723c */ /* 0x050ff000000018dc */
[C---:B------:R-:W-:Y:S08]  /*9440*/  HMMA.16816.F32 R220, R4.reuse, R18, R208 ;  /* 0x0000001204dc723c */ /* 0x040ff000000018d0 */
[C---:B------:R-:W-:Y:S08]  /*9450*/  HMMA.16816.F32 R248, R4.reuse, R28, R248 ;  /* 0x0000001c04f8723c */ /* 0x040ff000000018f8 */
[----:B------:R-:W-:Y:S01]  /*9460*/  HMMA.16816.F32 R208, R4, R14, R64 ;  /* 0x0000000e04d0723c */ /* 0x000fe20000001840 */
[----:B------:R-:W-:Y:S07]  /*9470*/  LDSM.16.M88.4 R4, [R25+0x6000] ;  /* 0x006000001904783b */ /* 0x000fee0000000200 */
[C---:B------:R-:W-:Y:S08]  /*9480*/  HMMA.16816.F32 R204, R8.reuse, R36, R204 ;  /* 0x0000002408cc723c */ /* 0x040ff000000018cc */
[C---:B------:R-:W-:Y:S01]  /*9490*/  HMMA.16816.F32 R60, R8.reuse, R38, R60 ;  /* 0x00000026083c723c */ /* 0x040fe2000000183c */
[----:B------:R-:W1:Y:S07]  /*94a0*/  LDSM.16.M88.4 R36, [R0+0xa000] ;  /* 0x00a000000024783b */ /* 0x000e6e0000000200 */
[C---:B------:R-:W-:Y:S08]  /*94b0*/  HMMA.16816.F32 R64, R8.reuse, R28, R56 ;  /* 0x0000001c0840723c */ /* 0x040ff00000001838 */
[C---:B------:R-:W-:Y:S01]  /*94c0*/  HMMA.16816.F32 R56, R8.reuse, R30, R52 ;  /* 0x0000001e0838723c */ /* 0x040fe20000001834 */
[----:B------:R-:W2:Y:S07]  /*94d0*/  LDSM.16.M88.4 R28, [R0+0xa800] ;  /* 0x00a80000001c783b */ /* 0x000eae0000000200 */
[C---:B------:R-:W-:Y:S08]  /*94e0*/  HMMA.16816.F32 R52, R8.reuse, R16, R48 ;  /* 0x000000100834723c */ /* 0x040ff00000001830 */
[C---:B------:R-:W-:Y:S01]  /*94f0*/  HMMA.16816.F32 R48, R8.reuse, R18, R44 ;  /* 0x000000120830723c */ /* 0x040fe2000000182c */
[----:B------:R-:W3:Y:S07]  /*9500*/  LDSM.16.M88.4 R16, [R0+0xb000] ;  /* 0x00b000000010783b */ /* 0x000eee0000000200 */
[----:B------:R-:W-:Y:S01]  /*9510*/  HMMA.16816.F32 R44, R8, R12, R216 ;  /* 0x0000000c082c723c */ /* 0x000fe200000018d8 */
[----:B------:R-:W-:Y:S01]  /*9520*/  IMAD.MOV.U32 R216, RZ, RZ, R33 ;  /* 0x000000ffffd87224 */ /* 0x000fe200078e0021 */
[----:B------:R-:W-:Y:S01]  /*9530*/  MOV R217, R26 ;  /* 0x0000001a00d97202 */ /* 0x000fe20000000f00 */
[----:B------:R-:W-:-:S02]  /*9540*/  IMAD.MOV.U32 R218, RZ, RZ, R24 ;  /* 0x000000ffffda7224 */ /* 0x000fc400078e0018 */
[----:B------:R-:W-:-:S03]  /*9550*/  IMAD.MOV.U32 R219, RZ, RZ, R2 ;  /* 0x000000ffffdb7224 */ /* 0x000fc600078e0002 */
[----:B------:R-:W-:Y:S01]  /*9560*/  HMMA.16816.F32 R40, R8, R14, R40 ;  /* 0x0000000e0828723c */ /* 0x000fe20000001828 */
[----:B------:R-:W4:Y:S04]  /*9570*/  LDSM.16.M88.4 R12, [R0+0xb800] ;  /* 0x00b80000000c783b */ /* 0x000f280000000200 */
[----:B------:R-:W4:Y:S03]  /*9580*/  LDSM.16.M88.4 R8, [R25+0x4000] ;  /* 0x004000001908783b */ /* 0x000f260000000200 */
[C---:B-1----:R-:W-:Y:S08]  /*9590*/  HMMA.16816.F32 R216, R4.reuse, R38, R216 ;  /* 0x0000002604d8723c */ /* 0x042ff000000018d8 */
[C---:B--2---:R-:W-:Y:S08]  /*95a0*/  HMMA.16816.F32 R244, R4.reuse, R30, R244 ;  /* 0x0000001e04f4723c */ /* 0x044ff000000018f4 */
[----:B---3--:R-:W-:Y:S03]  /*95b0*/  HMMA.16816.F32 R224, R4, R16, R224 ;  /* 0x0000001004e0723c */ /* 0x008fe600000018e0 */
[----:B------:R-:W-:Y:S01]  /*95c0*/  IMAD.MOV.U32 R35, RZ, RZ, R216 ;  /* 0x000000ffff237224 */ /* 0x000fe200078e00d8 */
[----:B------:R-:W-:Y:S01]  /*95d0*/  MOV R34, R217 ;  /* 0x000000d900227202 */ /* 0x000fe20000000f00 */
[----:B------:R-:W-:-:S02]  /*95e0*/  IMAD.MOV.U32 R33, RZ, RZ, R218 ;  /* 0x000000ffff217224 */ /* 0x000fc400078e00da */
[----:B------:R-:W-:Y:S02]  /*95f0*/  IMAD.MOV.U32 R26, RZ, RZ, R219 ;  /* 0x000000ffff1a7224 */ /* 0x000fe400078e00db */
[C---:B------:R-:W-:Y:S08]  /*9600*/  HMMA.16816.F32 R216, R4.reuse, R28, R248 ;  /* 0x0000001c04d8723c */ /* 0x040ff000000018f8 */
[----:B----4-:R-:W-:Y:S02]  /*9610*/  HMMA.16816.F32 R212, R4, R12, R212 ;  /* 0x0000000c04d4723c */ /* 0x010fe400000018d4 */
[----:B------:R-:W-:Y:S01]  /*9620*/  IMAD.MOV.U32 R236, RZ, RZ, R224 ;  /* 0x000000ffffec7224 */ /* 0x000fe200078e00e0 */
[----:B------:R-:W-:Y:S01]  /*9630*/  MOV R235, R225 ;  /* 0x000000e100eb7202 */ /* 0x000fe20000000f00 */
[----:B------:R-:W-:-:S02]  /*9640*/  IMAD.MOV.U32 R231, RZ, RZ, R226 ;  /* 0x000000ffffe77224 */ /* 0x000fc400078e00e2 */
[----:B------:R-:W-:Y:S02]  /*9650*/  IMAD.MOV.U32 R229, RZ, RZ, R227 ;  /* 0x000000ffffe57224 */ /* 0x000fe400078e00e3 */
[C---:B------:R-:W-:Y:S03]  /*9660*/  HMMA.16816.F32 R224, R4.reuse, R18, R220 ;  /* 0x0000001204e0723c */ /* 0x040fe600000018dc */
[----:B------:R-:W-:Y:S01]  /*9670*/  IMAD.MOV.U32 R228, RZ, RZ, R216 ;  /* 0x000000ffffe47224 */ /* 0x000fe200078e00d8 */
[----:B------:R-:W-:Y:S01]  /*9680*/  MOV R171, R217 ;  /* 0x000000d900ab7202 */ /* 0x000fe20000000f00 */
[----:B------:R-:W-:Y:S01]  /*9690*/  IMAD.MOV.U32 R170, RZ, RZ, R218 ;  /* 0x000000ffffaa7224 */ /* 0x000fe200078e00da */
[----:B------:R-:W-:Y:S01]  /*96a0*/  MOV R218, R245 ;  /* 0x000000f500da7202 */ /* 0x000fe20000000f00 */
[----:B------:R-:W-:Y:S02]  /*96b0*/  IMAD.MOV.U32 R169, RZ, RZ, R219 ;  /* 0x000000ffffa97224 */ /* 0x000fe400078e00db */
[----:B------:R-:W-:Y:S01]  /*96c0*/  IMAD.MOV.U32 R219, RZ, RZ, R244 ;  /* 0x000000ffffdb7224 */ /* 0x000fe200078e00f4 */
[----:B------:R-:W-:Y:S01]  /*96d0*/  HMMA.16816.F32 R68, R4, R36, R68 ;  /* 0x000000240444723c */ /* 0x000fe20000001844 */
[----:B------:R-:W-:-:S02]  /*96e0*/  IMAD.MOV.U32 R217, RZ, RZ, R246 ;  /* 0x000000ffffd97224 */ /* 0x000fc400078e00f6 */
[----:B------:R-:W-:-:S05]  /*96f0*/  IMAD.MOV.U32 R216, RZ, RZ, R247 ;  /* 0x000000ffffd87224 */ /* 0x000fca00078e00f7 */
[----:B------:R-:W-:Y:S01]  /*9700*/  HMMA.16816.F32 R248, R4, R14, R208 ;  /* 0x0000000e04f8723c */ /* 0x000fe200000018d0 */
[----:B------:R-:W-:Y:S07]  /*9710*/  LDSM.16.M88.4 R4, [R27+0x6000] ;  /* 0x006000001b04783b */ /* 0x000fee0000000200 */
[C---:B------:R-:W-:Y:S08]  /*9720*/  HMMA.16816.F32 R244, R8.reuse, R36, R204 ;  /* 0x0000002408f4723c */ /* 0x040ff000000018cc */
[----:B------:R-:W-:Y:S01]  /*9730*/  HMMA.16816.F32 R60, R8, R38, R60 ;  /* 0x00000026083c723c */ /* 0x000fe2000000183c */
[----:B------:R-:W-:Y:S01]  /*9740*/  LDSM.16.M88.4 R36, [R3+0xa000] ;  /* 0x00a000000324783b */ /* 0x000fe20000000200 */
[----:B------:R-:W-:Y:S01]  /*9750*/  IMAD.MOV.U32 R223, RZ, RZ, R224 ;  /* 0x000000ffffdf7224 */ /* 0x000fe200078e00e0 */
[----:B------:R-:W-:Y:S01]  /*9760*/  MOV R222, R225 ;  /* 0x000000e100de7202 */ /* 0x000fe20000000f00 */
[----:B------:R-:W-:Y:S01]  /*9770*/  IMAD.MOV.U32 R221, RZ, RZ, R226 ;  /* 0x000000ffffdd7224 */ /* 0x000fe200078e00e2 */
[----:B------:R-:W-:Y:S01]  /*9780*/  MOV R226, R213 ;  /* 0x000000d500e27202 */ /* 0x000fe20000000f00 */
[----:B------:R-:W-:-:S02]  /*9790*/  IMAD.MOV.U32 R220, RZ, RZ, R227 ;  /* 0x000000ffffdc7224 */ /* 0x000fc400078e00e3 */
[----:B------:R-:W-:Y:S02]  /*97a0*/  IMAD.MOV.U32 R227, RZ, RZ, R212 ;  /* 0x000000ffffe37224 */ /* 0x000fe400078e00d4 */
[----:B------:R-:W-:Y:S02]  /*97b0*/  IMAD.MOV.U32 R225, RZ, RZ, R214 ;  /* 0x000000ffffe17224 */ /* 0x000fe400078e00d6 */
[----:B------:R-:W-:Y:S01]  /*97c0*/  IMAD.MOV.U32 R224, RZ, RZ, R215 ;  /* 0x000000ffffe07224 */ /* 0x000fe200078e00d7 */
[C---:B------:R-:W-:Y:S08]  /*97d0*/  HMMA.16816.F32 R204, R8.reuse, R28, R64 ;  /* 0x0000001c08cc723c */ /* 0x040ff00000001840 */
[----:B------:R-:W-:Y:S01]  /*97e0*/  HMMA.16816.F32 R64, R8, R30, R56 ;  /* 0x0000001e0840723c */ /* 0x000fe20000001838 */
[----:B------:R-:W-:Y:S01]  /*97f0*/  IMAD.MOV.U32 R56, RZ, RZ, R227 ;  /* 0x000000ffff387224 */ /* 0x000fe200078e00e3 */
[----:B------:R-:W-:Y:S01]  /*9800*/  MOV R57, R226 ;  /* 0x000000e200397202 */ /* 0x000fe20000000f00 */
[----:B------:R-:W-:Y:S01]  /*9810*/  IMAD.MOV.U32 R58, RZ, RZ, R225 ;  /* 0x000000ffff3a7224 */ /* 0x000fe200078e00e1 */
[----:B------:R-:W1:Y:S01]  /*9820*/  LDSM.16.M88.4 R28, [R3+0xa800] ;  /* 0x00a80000031c783b */ /* 0x000e620000000200 */
[----:B------:R-:W-:-:S03]  /*9830*/  IMAD.MOV.U32 R59, RZ, RZ, R224 ;  /* 0x000000ffff3b7224 */ /* 0x000fc600078e00e0 */
        /* <DEDUP_REMOVED lines=9> */
[----:B------:R-:W2:Y:S01]  /*98d0*/  LDSM.16.M88.4 R16, [R3+0xb000] ;  /* 0x00b000000310783b */ /* 0x000ea20000000200 */
[----:B------:R-:W-:-:S03]  /*98e0*/  IMAD.MOV.U32 R51, RZ, RZ, R216 ;  /* 0x000000ffff337224 */ /* 0x000fc600078e00d8 */
[C---:B------:R-:W-:Y:S08]  /*98f0*/  HMMA.16816.F32 R216, R8.reuse, R12, R44 ;  /* 0x0000000c08d8723c */ /* 0x040ff0000000182c */
[----:B------:R-:W-:Y:S01]  /*9900*/  HMMA.16816.F32 R208, R8, R14, R40 ;  /* 0x0000000e08d0723c */ /* 0x000fe20000001828 */
[----:B------:R-:W3:Y:S04]  /*9910*/  LDSM.16.M88.4 R12, [R3+0xb800] ;  /* 0x00b80000030c783b */ /* 0x000ee80000000200 */
[----:B------:R4:W3:Y:S01]  /*9920*/  LDSM.16.M88.4 R8, [R27+0x4000] ;  /* 0x004000001b08783b */ /* 0x0008e20000000200 */
[----:B------:R-:W-:-:S02]  /*9930*/  IMAD.MOV.U32 R0, RZ, RZ, R71 ;  /* 0x000000ffff007224 */ /* 0x000fc400078e0047 */
        /* <DEDUP_REMOVED lines=10> */
[----:B------:R2:W5:Y:S01]  /*99e0*/  LDL.LU.64 R70, [R1+0x80] ;  /* 0x0000800001467983 */ /* 0x0005620000300a00 */
[----:B------:R-:W-:Y:S01]  /*99f0*/  IMAD.MOV.U32 R215, RZ, RZ, R229 ;  /* 0x000000ffffd77224 */ /* 0x000fe200078e00e5 */
[----:B-1----:R-:W-:Y:S01]  /*9a00*/  HMMA.16816.F32 R48, R4, R30, R48 ;  /* 0x0000001e0430723c */ /* 0x002fe20000001830 */
[----:B------:R-:W-:Y:S01]  /*9a10*/  IMAD.MOV.U32 R44, RZ, RZ, R228 ;  /* 0x000000ffff2c7224 */ /* 0x000fe200078e00e4 */
[----:B------:R1:W5:Y:S01]  /*9a20*/  LDL.LU.64 R68, [R1+0x78] ;  /* 0x0000780001447983 */ /* 0x0003620000300a00 */
[----:B------:R-:W-:Y:S01]  /*9a30*/  IMAD.MOV.U32 R46, RZ, RZ, R170 ;  /* 0x000000ffff2e7224 */ /* 0x000fe200078e00aa */
[----:B------:R-:W-:-:S04]  /*9a40*/  DEPBAR.LE SB0, 0x0 ;  /* 0x000080000000791a */ /* 0x000fc80000000000 */
[----:B----4-:R-:W-:-:S07]  /*9a50*/  MOV R27, R0 ;  /* 0x00000000001b7202 */ /* 0x010fce0000000f00 */
[----:B------:R-:W-:Y:S01]  /*9a60*/  HMMA.16816.F32 R24, R4, R36, R24 ;  /* 0x000000240418723c */ /* 0x000fe20000001818 */
[----:B------:R-:W-:Y:S02]  /*9a70*/  IMAD.MOV.U32 R47, RZ, RZ, R169 ;  /* 0x000000ffff2f7224 */ /* 0x000fe400078e00a9 */
[----:B------:R-:W-:Y:S02]  /*9a80*/  IMAD.MOV.U32 R40, RZ, RZ, R35 ;  /* 0x000000ffff287224 */ /* 0x000fe400078e0023 */
[----:B------:R-:W-:-:S03]  /*9a90*/  IMAD.MOV.U32 R42, RZ, RZ, R33 ;  /* 0x000000ffff2a7224 */ /* 0x000fc600078e0021 */
[C---:B--2---:R-:W-:Y:S08]  /*9aa0*/  HMMA.16816.F32 R52, R4.reuse, R18, R52 ;  /* 0x000000120434723c */ /* 0x044ff00000001834 */
[C---:B------:R-:W-:Y:S03]  /*9ab0*/  HMMA.16816.F32 R40, R4.reuse, R38, R40 ;  /* 0x000000260428723c */ /* 0x040fe60000001828 */
[----:B------:R-:W-:Y:S04]  /*9ac0*/  STL.64 [R1+0x60], R24 ;  /* 0x0000601801007387 */ /* 0x000fe80000100a00 */
[----:B------:R2:W-:Y:S01]  /*9ad0*/  STL.64 [R1+0x68], R26 ;  /* 0x0000681a01007387 */ /* 0x0005e20000100a00 */
[C---:B------:R-:W-:Y:S08]  /*9ae0*/  HMMA.16816.F32 R44, R4.reuse, R28, R44 ;  /* 0x0000001c042c723c */ /* 0x040ff0000000182c */
[C---:B------:R-:W-:Y:S08]  /*9af0*/  HMMA.16816.F32 R212, R4.reuse, R16, R212 ;  /* 0x0000001004d4723c */ /* 0x040ff000000018d4 */
[C---:B---3--:R-:W-:Y:S08]  /*9b00*/  HMMA.16816.F32 R248, R4.reuse, R14, R248 ;  /* 0x0000000e04f8723c */ /* 0x048ff000000018f8 */
[----:B--2---:R-:W-:Y:S08]  /*9b10*/  HMMA.16816.F32 R24, R4, R12, R56 ;  /* 0x0000000c0418723c */ /* 0x004ff00000001838 */
[----:B------:R-:W-:Y:S01]  /*9b20*/  HMMA.16816.F32 R4, R8, R38, R60 ;  /* 0x000000260804723c */ /* 0x000fe2000000183c */
[----:B------:R-:W-:Y:S01]  /*9b30*/  VIADD R0, R32, 0xffffff88 ;  /* 0xffffff8820007836 */ /* 0x000fe20000000000 */
[----:B------:R2:W-:Y:S04]  /*9b40*/  STL.64 [R1+0x20], R52 ;  /* 0x0000203401007387 */ /* 0x0005e80000100a00 */
[C---:B------:R-:W-:Y:S01]  /*9b50*/  ISETP.GE.AND P4, PT, R0.reuse, R22, PT ;  /* 0x000000160000720c */ /* 0x040fe20003f86270 */
[----:B------:R-:W-:Y:S01]  /*9b60*/  STL.64 [R1+0x28], R54 ;  /* 0x0000283601007387 */ /* 0x000fe20000100a00 */
[----:B------:R-:W-:-:S02]  /*9b70*/  ISETP.GE.AND P1, PT, R0, R23, PT ;  /* 0x000000170000720c */ /* 0x000fc40003f26270 */
[----:B------:R-:W-:Y:S01]  /*9b80*/  ISETP.GE.AND P5, PT, R0, R20, PT ;  /* 0x000000140000720c */ /* 0x000fe20003fa6270 */
[----:B------:R-:W-:Y:S04]  /*9b90*/  STL.64 [R1], R24 ;  /* 0x0000001801007387 */ /* 0x000fe80000100a00 */
[----:B------:R3:W-:Y:S04]  /*9ba0*/  STL.64 [R1+0x8], R26 ;  /* 0x0000081a01007387 */ /* 0x0007e80000100a00 */
[----:B------:R-:W-:Y:S02]  /*9bb0*/  FSEL R34, R4, -INF , !P4 ;  /* 0xff80000004227808 */ /* 0x000fe40006000000 */
[----:B------:R-:W-:Y:S01]  /*9bc0*/  ISETP.GE.AND P4, PT, R0, R21, PT ;  /* 0x000000150000720c */ /* 0x000fe20003f86270 */
[----:B------:R-:W-:Y:S01]  /*9bd0*/  VIADD R0, R32, 0xffffff89 ;  /* 0xffffff8920007836 */ /* 0x000fe20000000000 */
[----:B--2---:R-:W-:-:S04]  /*9be0*/  FSEL R52, R6, -INF , !P1 ;  /* 0xff80000006347808 */ /* 0x004fc80004800000 */
[----:B------:R-:W-:Y:S01]  /*9bf0*/  ISETP.GE.AND P1, PT, R0, R20, PT ;  /* 0x000000140000720c */ /* 0x000fe20003f26270 */
[----:B---3--:R-:W-:Y:S01]  /*9c00*/  HMMA.16816.F32 R24, R8, R28, R204 ;  /* 0x0000001c0818723c */ /* 0x008fe200000018cc */
[----:B------:R-:W-:Y:S02]  /*9c10*/  FSEL R54, R40, -INF , !P5 ;  /* 0xff80000028367808 */ /* 0x000fe40006800000 */
[----:B------:R-:W-:Y:S02]  /*9c20*/  FSEL R55, R42, -INF , !P4 ;  /* 0xff8000002a377808 */ /* 0x000fe40006000000 */
[----:B------:R-:W-:Y:S01]  /*9c30*/  FSEL R53, R41, -INF , !P1 ;  /* 0xff80000029357808 */ /* 0x000fe20004800000 */
[----:B------:R-:W-:Y:S01]  /*9c40*/  BAR.SYNC.DEFER_BLOCKING 0x0 ;  /* 0x0000000000007b1d */ /* 0x000fe20000010000 */
[C---:B------:R-:W-:Y:S02]  /*9c50*/  ISETP.GE.AND P5, PT, R0.reuse, R22, PT ;  /* 0x000000160000720c */ /* 0x040fe40003fa6270 */
[----:B------:R-:W-:-:S02]  /*9c60*/  ISETP.GE.AND P4, PT, R0, R21, PT ;  /* 0x000000150000720c */ /* 0x000fc40003f86270 */
[----:B------:R-:W-:Y:S02]  /*9c70*/  ISETP.GE.AND P1, PT, R0, R23, PT ;  /* 0x000000170000720c */ /* 0x000fe40003f26270 */
[----:B------:R-:W-:Y:S02]  /*9c80*/  IADD3 R0, PT, PT, R32, -0x70, RZ ;  /* 0xffffff9020007810 */ /* 0x000fe40007ffe0ff */
[----:B------:R-:W-:Y:S02]  /*9c90*/  FSEL R60, R43, -INF , !P4 ;  /* 0xff8000002b3c7808 */ /* 0x000fe40006000000 */
[----:B------:R-:W-:Y:S01]  /*9ca0*/  ISETP.GE.AND P4, PT, R0, R22, PT ;  /* 0x000000160000720c */ /* 0x000fe20003f86270 */
[----:B------:R-:W-:Y:S01]  /*9cb0*/  HMMA.16816.F32 R56, R8, R36, R244 ;  /* 0x000000240838723c */ /* 0x000fe200000018f4 */
[----:B------:R-:W-:Y:S02]  /*9cc0*/  FSEL R33, R5, -INF , !P5 ;  /* 0xff80000005217808 */ /* 0x000fe40006800000 */
[----:B------:R-:W-:-:S02]  /*9cd0*/  FSEL R35, R7, -INF , !P1 ;  /* 0xff80000007237808 */ /* 0x000fc40004800000 */
[----:B------:R-:W-:Y:S02]  /*9ce0*/  FSEL R207, R24, -INF , !P4 ;  /* 0xff80000018cf7808 */ /* 0x000fe40006000000 */
[C---:B------:R-:W-:Y:S01]  /*9cf0*/  ISETP.GE.AND P1, PT, R0.reuse, R23, PT ;  /* 0x000000170000720c */ /* 0x040fe20003f26270 */
[----:B------:R-:W-:Y:S01]  /*9d00*/  HMMA.16816.F32 R36, R8, R30, R64 ;  /* 0x0000001e0824723c */ /* 0x000fe20000001840 */
[C---:B------:R-:W-:Y:S02]  /*9d10*/  ISETP.GE.AND P5, PT, R0.reuse, R20, PT ;  /* 0x000000140000720c */ /* 0x040fe40003fa6270 */
[----:B------:R-:W-:Y:S01]  /*9d20*/  ISETP.GE.AND P4, PT, R0, R21, PT ;  /* 0x000000150000720c */ /* 0x000fe20003f86270 */
[----:B------:R-:W-:Y:S01]  /*9d30*/  VIADD R0, R32, 0xffffff91 ;  /* 0xffffff9120007836 */ /* 0x000fe20000000000 */
[----:B------:R-:W-:-:S04]  /*9d40*/  FSEL R228, R26, -INF , !P1 ;  /* 0xff8000001ae47808 */ /* 0x000fc80004800000 */
[----:B------:R-:W-:Y:S01]  /*9d50*/  ISETP.GE.AND P1, PT, R0, R22, PT ;  /* 0x000000160000720c */ /* 0x000fe20003f26270 */
[----:B------:R-:W-:-:S03]  /*9d60*/  VIADD R2, R32, 0xffffff98 ;  /* 0xffffff9820027836 */ /* 0x000fc60000000000 */
[----:B------:R-:W-:Y:S02]  /*9d70*/  FSEL R206, R25, -INF , !P1 ;  /* 0xff80000019ce7808 */ /* 0x000fe40004800000 */
[----:B------:R-:W-:Y:S01]  /*9d80*/  ISETP.GE.AND P1, PT, R0, R21, PT ;  /* 0x000000150000720c */ /* 0x000fe20003f26270 */
[----:B------:R-:W-:Y:S01]  /*9d90*/  HMMA.16816.F32 R4, R8, R16, R224 ;  /* 0x000000100804723c */ /* 0x000fe200000018e0 */
[----:B------:R-:W-:Y:S02]  /*9da0*/  FSEL R231, R46, -INF , !P4 ;  /* 0xff8000002ee77808 */ /* 0x000fe40006000000 */
[----:B------:R-:W-:Y:S02]  /*9db0*/  ISETP.GE.AND P4, PT, R0, R20, PT ;  /* 0x000000140000720c */ /* 0x000fe40003f86270 */
[----:B------:R-:W-:Y:S02]  /*9dc0*/  FSEL R224, R47, -INF , !P1 ;  /* 0xff8000002fe07808 */ /* 0x000fe40004800000 */
[----:B------:R-:W-:-:S02]  /*9dd0*/  FSEL R229, R44, -INF , !P5 ;  /* 0xff8000002ce57808 */ /* 0x000fc40006800000 */
[----:B------:R-:W-:Y:S02]  /*9de0*/  ISETP.GE.AND P1, PT, R2, R22, PT ;  /* 0x000000160200720c */ /* 0x000fe40003f26270 */
[-C--:B------:R-:W-:Y:S02]  /*9df0*/  ISETP.GE.AND P5, PT, R0, R23.reuse, PT ;  /* 0x000000170000720c */ /* 0x080fe40003fa6270 */
[----:B------:R-:W-:Y:S02]  /*9e00*/  FSEL R205, R45, -INF , !P4 ;  /* 0xff8000002dcd7808 */ /* 0x000fe40006000000 */
[----:B------:R-:W-:Y:S02]  /*9e10*/  ISETP.GE.AND P4, PT, R2, R23, PT ;  /* 0x000000170200720c */ /* 0x000fe40003f86270 */
[----:B------:R-:W-:Y:S02]  /*9e20*/  FSEL R46, R36, -INF , !P1 ;  /* 0xff800000242e7808 */ /* 0x000fe40004800000 */
[----:B------:R-:W-:-:S02]  /*9e30*/  FSEL R204, R27, -INF , !P5 ;  /* 0xff8000001bcc7808 */ /* 0x000fc40006800000 */
[----:B------:R-:W-:Y:S02]  /*9e40*/  IADD3 R0, PT, PT, R32, -0x67, RZ ;  /* 0xffffff9920007810 */ /* 0x000fe40007ffe0ff */
[C---:B------:R-:W-:Y:S02]  /*9e50*/  ISETP.GE.AND P1, PT, R2.reuse, R21, PT ;  /* 0x000000150200720c */ /* 0x040fe40003f26270 */
[-C--:B------:R-:W-:Y:S02]  /*9e60*/  ISETP.GE.AND P5, PT, R2, R20.reuse, PT ;  /* 0x000000140200720c */ /* 0x080fe40003fa6270 */
[----:B------:R-:W-:Y:S01]  /*9e70*/  FSEL R47, R38, -INF , !P4 ;  /* 0xff800000262f7808 */ /* 0x000fe20006000000 */
[----:B------:R-:W-:Y:S01]  /*9e80*/  VIADD R2, R32, 0xffffffa0 ;  /* 0xffffffa020027836 */ /* 0x000fe20000000000 */
[----:B------:R-:W-:Y:S02]  /*9e90*/  ISETP.GE.AND P4, PT, R0, R20, PT ;  /* 0x000000140000720c */ /* 0x000fe40003f86270 */
[----:B------:R-:W-:-:S02]  /*9ea0*/  FSEL R50, R50, -INF , !P1 ;  /* 0xff80000032327808 */ /* 0x000fc40004800000 */
[----:B------:R-:W-:Y:S02]  /*9eb0*/  FSEL R48, R48, -INF , !P5 ;  /* 0xff80000030307808 */ /* 0x000fe40006800000 */
[C---:B------:R-:W-:Y:S02]  /*9ec0*/  ISETP.GE.AND P1, PT, R0.reuse, R21, PT ;  /* 0x000000150000720c */ /* 0x040fe40003f26270 */
[C---:B------:R-:W-:Y:S02]  /*9ed0*/  ISETP.GE.AND P5, PT, R0.reuse, R22, PT ;  /* 0x000000160000720c */ /* 0x040fe40003fa6270 */
[----:B------:R-:W-:Y:S02]  /*9ee0*/  FSEL R49, R49, -INF , !P4 ;  /* 0xff80000031317808 */ /* 0x000fe40006000000 */
[----:B------:R-:W-:Y:S01]  /*9ef0*/  ISETP.GE.AND P4, PT, R0, R23, PT ;  /* 0x000000170000720c */ /* 0x000fe20003f86270 */
[----:B------:R-:W-:Y:S01]  /*9f00*/  VIADD R0, R32, 0xffffffa1 ;  /* 0xffffffa120007836 */ /* 0x000fe20000000000 */
[----:B------:R-:W-:-:S02]  /*9f10*/  FSEL R51, R51, -INF , !P1 ;  /* 0xff80000033337808 */ /* 0x000fc40004800000 */
[----:B------:R-:W-:Y:S02]  /*9f20*/  FSEL R44, R37, -INF , !P5 ;  /* 0xff800000252c7808 */ /* 0x000fe40006800000 */
[C---:B------:R-:W-:Y:S02]  /*9f30*/  ISETP.GE.AND P1, PT, R2.reuse, R23, PT ;  /* 0x000000170200720c */ /* 0x040fe40003f26270 */
[----:B------:R-:W-:Y:S02]  /*9f40*/  ISETP.GE.AND P5, PT, R2, R20, PT ;  /* 0x000000140200720c */ /* 0x000fe40003fa6270 */
[----:B------:R-:W-:Y:S02]  /*9f50*/  FSEL R225, R6, -INF , !P1 ;  /* 0xff80000006e17808 */ /* 0x000fe40004800000 */
[----:B------:R-:W-:Y:S02]  /*9f60*/  ISETP.GE.AND P1, PT, R0, R22, PT ;  /* 0x000000160000720c */ /* 0x000fe40003f26270 */
[----:B------:R-:W-:-:S02]  /*9f70*/  FSEL R226, R212, -INF , !P5 ;  /* 0xff800000d4e27808 */ /* 0x000fc40006800000 */
[C---:B------:R-:W-:Y:S01]  /*9f80*/  ISETP.GE.AND P5, PT, R0.reuse, R23, PT ;  /* 0x000000170000720c */ /* 0x040fe20003fa6270 */
[----:B------:R-:W-:Y:S01]  /*9f90*/  HMMA.16816.F32 R28, R8, R18, R220 ;  /* 0x00000012081c723c */ /* 0x000fe200000018dc */
[----:B------:R-:W-:Y:S02]  /*9fa0*/  FSEL R221, R5, -INF , !P1 ;  /* 0xff80000005dd7808 */ /* 0x000fe40004800000 */
[----:B------:R-:W-:Y:S02]  /*9fb0*/  ISETP.GE.AND P1, PT, R0, R21, PT ;  /* 0x000000150000720c */ /* 0x000fe40003f26270 */
[----:B------:R-:W-:-:S03]  /*9fc0*/  FSEL R45, R39, -INF , !P4 ;  /* 0xff800000272d7808 */ /* 0x000fc60006000000 */
[C---:B------:R-:W-:Y:S01]  /*9fd0*/  HMMA.16816.F32 R40, R8.reuse, R12, R216 ;  /* 0x0000000c0828723c */ /* 0x040fe200000018d8 */
[----:B------:R-:W-:Y:S02]  /*9fe0*/  FSEL R216, R7, -INF , !P5 ;  /* 0xff80000007d87808 */ /* 0x000fe40006800000 */
[----:B------:R-:W-:Y:S02]  /*9ff0*/  IADD3 R7, PT, PT, R32, -0x7f, RZ ;  /* 0xffffff8120077810 */ /* 0x000fe40007ffe0ff */
[-C--:B------:R-:W-:Y:S02]  /*a000*/  ISETP.GE.AND P4, PT, R2, R22.reuse, PT ;  /* 0x000000160200720c */ /* 0x080fe40003f86270 */
[----:B------:R-:W-:Y:S01]  /*a010*/  FSEL R223, R215, -INF , !P1 ;  /* 0xff800000d7df7808 */ /* 0x000fe20004800000 */
[----:B------:R-:W-:Y:S01]  /*a020*/  HMMA.16816.F32 R36, R8, R14, R208 ;  /* 0x0000000e0824723c */ /* 0x000fe200000018d0 */
[----:B------:R-:W-:Y:S01]  /*a030*/  ISETP.GE.AND P1, PT, R7, R22, PT ;  /* 0x000000160700720c */ /* 0x000fe20003f26270 */
[----:B------:R-:W-:Y:S01]  /*a040*/  VIADD R8, R32, 0xffffff80 ;  /* 0xffffff8020087836 */ /* 0x000fe20000000000 */
[----:B------:R-:W-:-:S02]  /*a050*/  FSEL R227, R4, -INF , !P4 ;  /* 0xff80000004e37808 */ /* 0x000fc40006000000 */
[----:B------:R-:W-:Y:S02]  /*a060*/  ISETP.GE.AND P4, PT, R2, R21, PT ;  /* 0x000000150200720c */ /* 0x000fe40003f86270 */
[----:B------:R-:W-:Y:S02]  /*a070*/  FSEL R18, R57, -INF , !P1 ;  /* 0xff80000039127808 */ /* 0x000fe40004800000 */
[----:B------:R-:W-:Y:S02]  /*a080*/  ISETP.GE.AND P1, PT, R8, R22, PT ;  /* 0x000000160800720c */ /* 0x000fe40003f26270 */
[----:B------:R-:W-:Y:S02]  /*a090*/  FSEL R242, R214, -INF , !P4 ;  /* 0xff800000d6f27808 */ /* 0x000fe40006000000 */
[----:B------:R-:W-:Y:S02]  /*a0a0*/  ISETP.GE.AND P4, PT, R0, R20, PT ;  /* 0x000000140000720c */ /* 0x000fe40003f86270 */
[----:B------:R-:W-:Y:S01]  /*a0b0*/  FSEL R17, R56, -INF , !P1 ;  /* 0xff80000038117808 */ /* 0x000fe20004800000 */
[----:B------:R-:W-:Y:S01]  /*a0c0*/  VIADD R5, R32, 0xffffffa8 ;  /* 0xffffffa820057836 */ /* 0x000fe20000000000 */
[----:B------:R-:W-:-:S02]  /*a0d0*/  FSEL R217, R213, -INF , !P4 ;  /* 0xff800000d5d97808 */ /* 0x000fc40006000000 */
[----:B------:R-:W-:Y:S02]  /*a0e0*/  ISETP.GE.AND P4, PT, R7, R23, PT ;  /* 0x000000170700720c */ /* 0x000fe40003f86270 */
[----:B------:R-:W-:Y:S02]  /*a0f0*/  FMNMX3.FTZ R0, R168, R17, R18, !PT ;  /* 0x00000011a8007276 */ /* 0x000fe40007810012 */
[----:B------:R-:W-:Y:S02]  /*a100*/  FSEL R19, R59, -INF , !P4 ;  /* 0xff8000003b137808 */ /* 0x000fe40006000000 */
[----:B------:R-:W-:Y:S02]  /*a110*/  FMNMX3.FTZ R0, R0, R34, R33, !PT ;  /* 0x0000002200007276 */ /* 0x000fe40007810021 */
[-C--:B------:R-:W-:Y:S02]  /*a120*/  ISETP.GE.AND P4, PT, R8, R23.reuse, PT ;  /* 0x000000170800720c */ /* 0x080fe40003f86270 */
[----:B------:R-:W-:-:S02]  /*a130*/  ISETP.GE.AND P1, PT, R5, R23, PT ;  /* 0x000000170500720c */ /* 0x000fc40003f26270 */
[----:B------:R-:W-:Y:S02]  /*a140*/  IADD3 R4, PT, PT, R32, -0x57, RZ ;  /* 0xffffffa920047810 */ /* 0x000fe40007ffe0ff */
[----:B------:R-:W-:Y:S01]  /*a150*/  FMNMX3.FTZ R0, R0, R207, R206, !PT ;  /* 0x000000cf00007276 */ /* 0x000fe200078100ce */
[----:B------:R-:W-:Y:S01]  /*a160*/  VIADD R6, R32, 0xffffffb0 ;  /* 0xffffffb020067836 */ /* 0x000fe20000000000 */
[----:B------:R-:W-:Y:S01]  /*a170*/  FSEL R24, R58, -INF , !P4 ;  /* 0xff8000003a187808 */ /* 0x000fe20006000000 */
[----:B------:R-:W-:Y:S01]  /*a180*/  VIADD R3, R32, 0xffffffb1 ;  /* 0xffffffb120037836 */ /* 0x000fe20000000000 */
[----:B------:R-:W-:Y:S02]  /*a190*/  FSEL R215, R30, -INF , !P1 ;  /* 0xff8000001ed77808 */ /* 0x000fe40004800000 */
[C---:B------:R-:W-:Y:S02]  /*a1a0*/  ISETP.GE.AND P4, PT, R4.reuse, R22, PT ;  /* 0x000000160400720c */ /* 0x040fe40003f86270 */
[----:B------:R-:W-:-:S02]  /*a1b0*/  ISETP.GE.AND P1, PT, R4, R23, PT ;  /* 0x000000170400720c */ /* 0x000fc40003f26270 */
[----:B------:R-:W-:Y:S02]  /*a1c0*/  ISETP.GE.AND P5, PT, R5, R22, PT ;  /* 0x000000160500720c */ /* 0x000fe40003fa6270 */
[----:B------:R-:W-:Y:S01]  /*a1d0*/  FMNMX3.FTZ R9, R0, R46, R44, !PT ;  /* 0x0000002e00097276 */ /* 0x000fe2000781002c */
[----:B------:R-:W-:Y:S01]  /*a1e0*/  VIADD R0, R32, 0xffffffb9 ;  /* 0xffffffb920007836 */ /* 0x000fe20000000000 */
[----:B------:R-:W-:Y:S02]  /*a1f0*/  FSEL R212, R29, -INF , !P4 ;  /* 0xff8000001dd47808 */ /* 0x000fe40006000000 */
[----:B------:R-:W-:Y:S02]  /*a200*/  FSEL R214, R31, -INF , !P1 ;  /* 0xff8000001fd67808 */ /* 0x000fe40004800000 */
[-C--:B------:R-:W-:Y:S02]  /*a210*/  ISETP.GE.AND P4, PT, R6, R22.reuse, PT ;  /* 0x000000160600720c */ /* 0x080fe40003f86270 */
[----:B------:R-:W-:Y:S01]  /*a220*/  ISETP.GE.AND P1, PT, R3, R22, PT ;  /* 0x000000160300720c */ /* 0x000fe20003f26270 */
[----:B------:R-:W-:Y:S01]  /*a230*/  UISETP.GE.U32.AND UP1, UPT, UR20, 0x3, UPT ;  /* 0x000000031400788c */ /* 0x000fe2000bf26070 */
[----:B------:R-:W-:-:S02]  /*a240*/  FSEL R213, R28, -INF , !P5 ;  /* 0xff8000001cd57808 */ /* 0x000fc40006800000 */
[----:B------:R-:W-:Y:S02]  /*a250*/  IADD3 R2, PT, PT, R32, -0x48, RZ ;  /* 0xffffffb820027810 */ /* 0x000fe40007ffe0ff */
[----:B------:R-:W-:Y:S02]  /*a260*/  FMNMX3.FTZ R9, R9, R227, R221, !PT ;  /* 0x000000e309097276 */ /* 0x000fe400078100dd */
[----:B------:R-:W-:Y:S02]  /*a270*/  FSEL R222, R40, -INF , !P4 ;  /* 0xff80000028de7808 */ /* 0x000fe40006000000 */
[----:B------:R-:W-:Y:S02]  /*a280*/  FSEL R220, R41, -INF , !P1 ;  /* 0xff80000029dc7808 */ /* 0x000fe40004800000 */
[-C--:B------:R-:W-:Y:S02]  /*a290*/  ISETP.GE.AND P4, PT, R2, R22.reuse, PT ;  /* 0x000000160200720c */ /* 0x080fe40003f86270 */
[----:B------:R-:W-:-:S02]  /*a2a0*/  ISETP.GE.AND P1, PT, R0, R22, PT ;  /* 0x000000160000720c */ /* 0x000fc40003f26270 */
[----:B------:R-:W-:Y:S02]  /*a2b0*/  FMNMX3.FTZ R9, R9, R213, R212, !PT ;  /* 0x000000d509097276 */ /* 0x000fe400078100d4 */
[----:B------:R-:W-:Y:S02]  /*a2c0*/  FSEL R219, R36, -INF , !P4 ;  /* 0xff80000024db7808 */ /* 0x000fe40006000000 */
[----:B------:R-:W-:Y:S02]  /*a2d0*/  FSEL R218, R37, -INF , !P1 ;  /* 0xff80000025da7808 */ /* 0x000fe40004800000 */
[----:B------:R-:W-:Y:S02]  /*a2e0*/  FMNMX3.FTZ R9, R9, R222, R220, !PT ;  /* 0x000000de09097276 */ /* 0x000fe400078100dc */
[----:B------:R-:W-:Y:S02]  /*a2f0*/  ISETP.GE.AND P5, PT, R6, R23, PT ;  /* 0x000000170600720c */ /* 0x000fe40003fa6270 */
[----:B------:R-:W-:Y:S01]  /*a300*/  FMNMX3.FTZ R16, R9, R219, R218, !PT ;  /* 0x000000db09107276 */ /* 0x000fe200078100da */
[----:B-1----:R-:W-:Y:S10]  /*a310*/  BRA.U !UP1, `(.L_x_252) ;  /* 0x0000000509707547 */ /* 0x002ff4000b800000 */
[----:B------:R-:W-:-:S04]  /*a320*/  UIADD3 UR13, UPT, UPT, UR20, -0x3, URZ ;  /* 0xfffffffd140d7890 */ /* 0x000fc8000fffe0ff */
[----:B------:R-:W-:-:S04]  /*a330*/  UIMAD.WIDE.U32 UR14, UR13, UR10, URZ ;  /* 0x0000000a0d0e72a5 */ /* 0x000fc8000f8e00ff */
[----:B------:R-:W-:Y:S02]  /*a340*/  USHF.L.U32 UR4, UR14, 0x6, URZ ;  /* 0x000000060e047899 */ /* 0x000fe400080006ff */
[----:B------:R-:W-:-:S04]  /*a350*/  UIMAD UR13, UR13, UR11, UR15 ;  /* 0x0000000b0d0d72a4 */ /* 0x000fc8000f8e020f */
[----:B------:R-:W-:Y:S01]  /*a360*/  USHF.L.U64.HI UR5, UR14, 0x6, UR13 ;  /* 0x000000060e057899 */ /* 0x000fe2000801020d */
[----:B------:R-:W-:Y:S02]  /*a370*/  IMAD.U32 R10, RZ, RZ, UR4 ;  /* 0x00000004ff0a7e24 */ /* 0x000fe4000f8e00ff */
[----:B------:R-:W-:Y:S01]  /*a380*/  IMAD.U32 R11, RZ, RZ, UR4 ;  /* 0x00000004ff0b7e24 */ /* 0x000fe2000f8e00ff */
[----:B------:R-:W-:Y:S02]  /*a390*/  ULEA UR4, UP0, UR10, UR4, 0x4 ;  /* 0x000000040a047291 */ /* 0x000fe4000f8020ff */
[----:B------:R-:W-:Y:S01]  /*a3a0*/  IMAD.U32 R9, RZ, RZ, UR5 ;  /* 0x00000005ff097e24 */ /* 0x000fe2000f8e00ff */
[----:B------:R-:W-:Y:S01]  /*a3b0*/  @!P3 LEA R10, P1, R10, R240, 0x1 ;  /* 0x000000f00a0ab211 */ /* 0x000fe200078208ff */
[----:B------:R-:W-:Y:S02]  /*a3c0*/  ULEA.HI.X UR5, UR10, UR5, UR11, 0x4, UP0 ;  /* 0x000000050a057291 */ /* 0x000fe400080f240b */
[----:B------:R-:W-:Y:S01]  /*a3d0*/  IMAD.U32 R14, RZ, RZ, UR4 ;  /* 0x00000004ff0e7e24 */ /* 0x000fe2000f8e00ff */
[----:B------:R-:W-:Y:S01]  /*a3e0*/  @!P3 LEA.HI.X R11, R11, R239, R9, 0x1, P1 ;  /* 0x000000ef0b0bb211 */ /* 0x000fe200008f0c09 */
[----:B------:R-:W-:-:S04]  /*a3f0*/  IMAD.U32 R9, RZ, RZ, UR14 ;  /* 0x0000000eff097e24 */ /* 0x000fc8000f8e00ff */
[----:B------:R-:W-:Y:S01]  /*a400*/  @!PT LDS RZ, [RZ] ;  /* 0x00000000fffff984 */ /* 0x000fe20000000800 */
[----:B------:R-:W-:Y:S01]  /*a410*/  @!PT LDS RZ, [RZ] ;  /* 0x00000000fffff984 */ /* 0x000fe20000000800 */
[----:B------:R-:W-:Y:S01]  /*a420*/  @!PT LDS RZ, [RZ] ;  /* 0x00000000fffff984 */ /* 0x000fe20000000800 */
[----:B------:R1:W-:Y:S01]  /*a430*/  @!P3 LDGSTS.E.BYPASS.LTC128B.128 [R238+0x8000], desc[UR22][R10.64] ;  /* 0x080000000aeebfae */ /* 0x0003e2000b981a16 */
[----:B------:R-:W-:Y:S01]  /*a440*/  @!P2 LEA R12, P1, R9, R240, 0x7 ;  /* 0x000000f0090ca211 */ /* 0x000fe200078238ff */
[----:B------:R-:W-:Y:S02]  /*a450*/  IMAD.U32 R9, RZ, RZ, UR13 ;  /* 0x0000000dff097e24 */ /* 0x000fe4000f8e00ff */
[----:B------:R2:W-:Y:S01]  /*a460*/  @P3 STS.128 [R238+0x8000], RZ ;  /* 0x008000ffee003388 */ /* 0x0005e20000000c00 */
[----:B-1----:R-:W-:Y:S02]  /*a470*/  IMAD.U32 R10, RZ, RZ, UR14 ;  /* 0x0000000eff0a7e24 */ /* 0x002fe4000f8e00ff */
[----:B------:R-:W-:-:S03]  /*a480*/  IMAD.U32 R11, RZ, RZ, UR4 ;  /* 0x00000004ff0b7e24 */ /* 0x000fc6000f8e00ff */
[----:B------:R-:W-:Y:S01]  /*a490*/  @!P2 LEA.HI.X R13, R10, R239, R9, 0x7, P1 ;  /* 0x000000ef0a0da211 */ /* 0x000fe200008f3c09 */
[----:B------:R-:W-:Y:S01]  /*a4a0*/  IMAD.U32 R9, RZ, RZ, UR5 ;  /* 0x00000005ff097e24 */ /* 0x000fe2000f8e00ff */
[----:B------:R-:W-:-:S03]  /*a4b0*/  @!P3 LEA R10, P1, R11, R240, 0x1 ;  /* 0x000000f00b0ab211 */ /* 0x000fc600078208ff */
[----:B------:R-:W-:Y:S01]  /*a4c0*/  @!PT LDS RZ, [RZ] ;  /* 0x00000000fffff984 */ /* 0x000fe20000000800 */
[----:B------:R-:W-:Y:S01]  /*a4d0*/  @!PT LDS RZ, [RZ] ;  /* 0x00000000fffff984 */ /* 0x000fe20000000800 */
[----:B------:R-:W-:Y:S01]  /*a4e0*/  @!PT LDS RZ, [RZ] ;  /* 0x00000000fffff984 */ /* 0x000fe20000000800 */
[----:B------:R1:W-:Y:S01]  /*a4f0*/  @!P2 LDGSTS.E.BYPASS.LTC128B.128 [R238+0xa000], desc[UR22][R12.64+0x80] ;  /* 0x0a0000800ceeafae */ /* 0x0003e2000b981a16 */
[----:B------:R-:W-:Y:S01]  /*a500*/  @!P3 LEA.HI.X R11, R14, R239, R9, 0x1, P1 ;  /* 0x000000ef0e0bb211 */ /* 0x000fe200008f0c09 */
[----:B------:R-:W-:Y:S02]  /*a510*/  IMAD.U32 R9, RZ, RZ, UR10 ;  /* 0x0000000aff097e24 */ /* 0x000fe4000f8e00ff */
[----:B------:R2:W-:Y:S03]  /*a520*/  @P2 STS.128 [R238+0xa000], RZ ;  /* 0x00a000ffee002388 */ /* 0x0005e60000000c00 */
[----:B------:R-:W-:Y:S01]  /*a530*/  @!P3 LEA R9, P4, R9, UR4, 0x4 ;  /* 0x000000040909bc11 */ /* 0x000fe2000f8820ff */
[----:B------:R-:W-:Y:S01]  /*a540*/  @!PT LDS RZ, [RZ] ;  /* 0x00000000fffff984 */ /* 0x000fe20000000800 */
[----:B------:R-:W-:Y:S01]  /*a550*/  @!PT LDS RZ, [RZ] ;  /* 0x00000000fffff984 */ /* 0x000fe20000000800 */
[----:B------:R-:W-:Y:S01]  /*a560*/  @!PT LDS RZ, [RZ] ;  /* 0x00000000fffff984 */ /* 0x000fe20000000800 */
[----:B------:R3:W-:Y:S04]  /*a570*/  @!P3 LDGSTS.E.BYPASS.LTC128B.128 [R238+0x8800], desc[UR22][R10.64] ;  /* 0x088000000aeebfae */ /* 0x0007e8000b981a16 */
[----:B------:R2:W-:Y:S01]  /*a580*/  @P3 STS.128 [R238+0x8800], RZ ;  /* 0x008800ffee003388 */ /* 0x0005e20000000c00 */
[----:B-1----:R-:W-:-:S02]  /*a590*/  IMAD.U32 R13, RZ, RZ, UR10 ;  /* 0x0000000aff0d7e24 */ /* 0x002fc4000f8e00ff */
[----:B------:R-:W-:-:S05]  /*a5a0*/  IMAD.U32 R12, RZ, RZ, UR11 ;  /* 0x0000000bff0c7e24 */ /* 0x000fca000f8e00ff */
[----:B------:R-:W-:Y:S01]  /*a5b0*/  @!P3 LEA.HI.X R13, R13, UR5, R12, 0x4, P4 ;  /* 0x000000050d0dbc11 */ /* 0x000fe2000a0f240c */
[----:B---3--:R-:W-:Y:S01]  /*a5c0*/  IMAD.U32 R11, RZ, RZ, UR5 ;  /* 0x00000005ff0b7e24 */ /* 0x008fe2000f8e00ff */
[----:B------:R-:W-:-:S04]  /*a5d0*/  @!P2 LEA R10, P1, R14, R240, 0x1 ;  /* 0x000000f00e0aa211 */ /* 0x000fc800078208ff */
        /* <DEDUP_REMOVED lines=17> */
[----:B------:R-:W-:-:S03]  /*a6f0*/  IMAD.U32 R10, RZ, RZ, UR10 ;  /* 0x0000000aff0a7e24 */ /* 0x000fc6000f8e00ff */
[----:B------:R-:W-:Y:S01]  /*a700*/  @!P2 LEA.HI.X R15, R14, UR5, R11, 0x4, P1 ;  /* 0x000000050e0fac11 */ /* 0x000fe200088f240b */
[----:B------:R-:W-:Y:S01]  /*a710*/  IMAD.U32 R11, RZ, RZ, UR10 ;  /* 0x0000000aff0b7e24 */ /* 0x000fe2000f8e00ff */
[----:B------:R-:W-:Y:S01]  /*a720*/  @!P3 LEA R10, P1, R10, UR4, 0x5 ;  /* 0x000000040a0abc11 */ /* 0x000fe2000f8228ff */
[----:B---3--:R-:W-:Y:S02]  /*a730*/  IMAD.U32 R13, RZ, RZ, UR10 ;  /* 0x0000000aff0d7e24 */ /* 0x008fe4000f8e00ff */
[----:B------:R-:W-:-:S05]  /*a740*/  IMAD.U32 R12, RZ, RZ, UR11 ;  /* 0x0000000bff0c7e24 */ /* 0x000fca000f8e00ff */
[----:B------:R-:W-:Y:S02]  /*a750*/  @!P3 LEA.HI.X R26, R13, UR5, R12, 0x5, P1 ;  /* 0x000000050d1abc11 */ /* 0x000fe400088f2c0c */
[----:B------:R-:W-:-:S04]  /*a760*/  @!P2 LEA R11, P1, R11, UR4, 0x5 ;  /* 0x000000040b0bac11 */ /* 0x000fc8000f8228ff */
[----:B------:R-:W-:Y:S02]  /*a770*/  @!P2 LEA.HI.X R25, R13, UR5, R12, 0x5, P1 ;  /* 0x000000050d19ac11 */ /* 0x000fe400088f2c0c */
[----:B------:R-:W-:-:S04]  /*a780*/  @!P2 LEA R14, P1, R9, R240, 0x1 ;  /* 0x000000f0090ea211 */ /* 0x000fc800078208ff */
[----:B------:R-:W-:Y:S02]  /*a790*/  @!P2 LEA.HI.X R15, R9, R239, R15, 0x1, P1 ;  /* 0x000000ef090fa211 */ /* 0x000fe400008f0c0f */
[----:B------:R-:W-:-:S03]  /*a7a0*/  @!P3 LEA R12, P1, R10, R240, 0x1 ;  /* 0x000000f00a0cb211 */ /* 0x000fc600078208ff */
[----:B------:R-:W-:Y:S01]  /*a7b0*/  @!PT LDS RZ, [RZ] ;  /* 0x00000000fffff984 */ /* 0x000fe20000000800 */
[----:B------:R-:W-:Y:S01]  /*a7c0*/  @!PT LDS RZ, [RZ] ;  /* 0x00000000fffff984 */ /* 0x000fe20000000800 */
[----:B------:R-:W-:Y:S01]  /*a7d0*/  @!PT LDS RZ, [RZ] ;  /* 0x00000000fffff984 */ /* 0x000fe20000000800 */
[----:B------:R2:W-:Y:S01]  /*a7e0*/  @!P2 LDGSTS.E.BYPASS.LTC128B.128 [R238+0xb000], desc[UR22][R14.64+0x80] ;  /* 0x0b0000800eeeafae */ /* 0x0005e2000b981a16 */
[-C--:B------:R-:W-:Y:S02]  /*a7f0*/  @!P3 LEA.HI.X R13, R10, R239.reuse, R26, 0x1, P1 ;  /* 0x000000ef0a0db211 */ /* 0x080fe400008f0c1a */
[C---:B------:R-:W-:Y:S01]  /*a800*/  @!P2 LEA R10, P1, R11.reuse, R240, 0x1 ;  /* 0x000000f00b0aa211 */ /* 0x040fe200078208ff */
[----:B------:R2:W-:Y:S03]  /*a810*/  @P2 STS.128 [R238+0xb000], RZ ;  /* 0x00b000ffee002388 */ /* 0x0005e60000000c00 */
[----:B------:R-:W-:Y:S01]  /*a820*/  @!P2 LEA.HI.X R11, R11, R239, R25, 0x1, P1 ;  /* 0x000000ef0b0ba211 */ /* 0x000fe200008f0c19 */
        /* <DEDUP_REMOVED lines=11> */
.L_x_252:
[----:B--2---:R-:W2:Y:S01]  /*a8e0*/  LDL.LU R10, [R1+0x64] ;  /* 0x00006400010a7983 */ /* 0x004ea20000300800 */
[----:B------:R-:W-:Y:S01]  /*a8f0*/  ISETP.GE.AND P1, PT, R7, R20, PT ;  /* 0x000000140700720c */ /* 0x000fe20003f26270 */
[----:B------:R-:W1:Y:S02]  /*a900*/  LDCU UR4, c[0x0][0x45c] ;  /* 0x00008b80ff0477ac */ /* 0x000e640008000800 */
[----:B------:R-:W3:Y:S04]  /*a910*/  LDL.LU R11, [R1+0x6c] ;  /* 0x00006c00010b7983 */ /* 0x000ee80000300800 */
[----:B------:R-:W4:Y:S04]  /*a920*/  LDL.LU R26, [R1+0x20] ;  /* 0x00002000011a7983 */ /* 0x000f280000300800 */
        /* <DEDUP_REMOVED lines=8> */
[----:B------:R-:W4:Y:S01]  /*a9b0*/  LDL.LU R25, [R1] ;  /* 0x0000000001197983 */ /* 0x000f220000300800 */
[----:B------:R-:W-:-:S02]  /*a9c0*/  FSEL R66, R42, -INF , !P5 ;  /* 0xff8000002a427808 */ /* 0x000fc40006800000 */
[----:B------:R-:W-:Y:S01]  /*a9d0*/  ISETP.GE.AND P5, PT, R7, R21, PT ;  /* 0x000000150700720c */ /* 0x000fe20003fa6270 */
[----:B------:R-:W-:Y:S01]  /*a9e0*/  STL [R1+0x74], R22 ;  /* 0x0000741601007387 */ /* 0x000fe20000100800 */
[----:B------:R-:W-:Y:S02]  /*a9f0*/  FMNMX3.FTZ R9, R167, R24, R19, !PT ;  /* 0x00000018a7097276 */ /* 0x000fe40007810013 */
[----:B------:R-:W-:Y:S01]  /*aa00*/  ISETP.GE.AND P4, PT, R3, R23, PT ;  /* 0x000000170300720c */ /* 0x000fe20003f86270 */
[----:B------:R-:W1:Y:S01]  /*aa10*/  SHFL.BFLY PT, R12, R16, 0x2, 0x1f ;  /* 0x0c401f00100c7f89 */ /* 0x000e6200000e0000 */
[----:B------:R-:W-:Y:S02]  /*aa20*/  FMNMX3.FTZ R7, R9, R52, R35, !PT ;  /* 0x0000003409077276 */ /* 0x000fe40007810023 */
[----:B------:R-:W-:Y:S02]  /*aa30*/  FSEL R67, R43, -INF , !P4 ;  /* 0xff8000002b437808 */ /* 0x000fe40006000000 */
[----:B------:R-:W-:-:S02]  /*aa40*/  FMNMX3.FTZ R7, R7, R228, R204, !PT ;  /* 0x000000e407077276 */ /* 0x000fc400078100cc */
[----:B------:R-:W-:Y:S02]  /*aa50*/  ISETP.GE.AND P4, PT, R2, R23, PT ;  /* 0x000000170200720c */ /* 0x000fe40003f86270 */
[----:B------:R-:W-:Y:S02]  /*aa60*/  FMNMX3.FTZ R7, R7, R47, R45, !PT ;  /* 0x0000002f07077276 */ /* 0x000fe4000781002d */
[----:B------:R-:W-:Y:S02]  /*aa70*/  FSEL R63, R38, -INF , !P4 ;  /* 0xff800000263f7808 */ /* 0x000fe40006000000 */
[----:B------:R-:W-:Y:S02]  /*aa80*/  FMNMX3.FTZ R7, R7, R225, R216, !PT ;  /* 0x000000e107077276 */ /* 0x000fe400078100d8 */
[----:B------:R-:W-:Y:S02]  /*aa90*/  ISETP.GE.AND P4, PT, R8, R21, PT ;  /* 0x000000150800720c */ /* 0x000fe40003f86270 */
[----:B--2---:R-:W-:-:S02]  /*aaa0*/  FSEL R10, R10, -INF , !P1 ;  /* 0xff8000000a0a7808 */ /* 0x004fc40004800000 */
[-C--:B------:R-:W-:Y:S02]  /*aab0*/  ISETP.GE.AND P1, PT, R5, R20.reuse, PT ;  /* 0x000000140500720c */ /* 0x080fe40003f26270 */
[----:B---3--:R-:W-:Y:S02]  /*aac0*/  FSEL R11, R11, -INF , !P5 ;  /* 0xff8000000b0b7808 */ /* 0x008fe40006800000 */
[----:B------:R-:W-:Y:S02]  /*aad0*/  ISETP.GE.AND P5, PT, R8, R20, PT ;  /* 0x000000140800720c */ /* 0x000fe40003fa6270 */
[----:B----4-:R-:W-:Y:S02]  /*aae0*/  FSEL R36, R26, -INF , !P1 ;  /* 0xff8000001a247808 */ /* 0x010fe40004800000 */
[----:B------:R-:W-:Y:S02]  /*aaf0*/  ISETP.GE.AND P1, PT, R0, R23, PT ;  /* 0x000000170000720c */ /* 0x000fe40003f26270 */
[----:B------:R-:W-:-:S02]  /*ab00*/  FSEL R9, R13, -INF , !P5 ;  /* 0xff8000000d097808 */ /* 0x000fc40006800000 */
[----:B------:R-:W-:Y:S02]  /*ab10*/  FSEL R26, R39, -INF , !P1 ;  /* 0xff800000271a7808 */ /* 0x000fe40004800000 */
[-C--:B------:R-:W-:Y:S02]  /*ab20*/  ISETP.GE.AND P1, PT, R4, R20.reuse, PT ;  /* 0x000000140400720c */ /* 0x080fe40003f26270 */
[-C--:B------:R-:W-:Y:S02]  /*ab30*/  ISETP.GE.AND P5, PT, R6, R20.reuse, PT ;  /* 0x000000140600720c */ /* 0x080fe40003fa6270 */
[----:B------:R-:W-:Y:S02]  /*ab40*/  FSEL R31, R27, -INF , !P1 ;  /* 0xff8000001b1f7808 */ /* 0x000fe40004800000 */
[----:B------:R-:W-:Y:S02]  /*ab50*/  ISETP.GE.AND P1, PT, R3, R20, PT ;  /* 0x000000140300720c */ /* 0x000fe40003f26270 */
[----:B------:R-:W-:-:S02]  /*ab60*/  FMNMX3.FTZ R13, R7, R215, R214, !PT ;  /* 0x000000d7070d7276 */ /* 0x000fc400078100d6 */
[----:B------:R-:W-:Y:S02]  /*ab70*/  FMNMX3.FTZ R7, R166, R9, R10, !PT ;  /* 0x00000009a6077276 */ /* 0x000fe4000781000a */
[----:B------:R-:W-:Y:S02]  /*ab80*/  FMNMX3.FTZ R13, R13, R66, R67, !PT ;  /* 0x000000420d0d7276 */ /* 0x000fe40007810043 */
[----:B-1----:R-:W-:Y:S02]  /*ab90*/  FMNMX.FTZ R8, R16, R12, !PT ;  /* 0x0000000c10087209 */ /* 0x002fe40007810000 */
[----:B------:R-:W-:Y:S02]  /*aba0*/  FMNMX3.FTZ R12, R7, R54, R53, !PT ;  /* 0x00000036070c7276 */ /* 0x000fe40007810035 */
[----:B------:R-:W-:Y:S02]  /*abb0*/  FMNMX3.FTZ R7, R13, R63, R26, !PT ;  /* 0x0000003f0d077276 */ /* 0x000fe4000781001a */
[----:B------:R-:W-:-:S03]  /*abc0*/  FMNMX3.FTZ R12, R12, R229, R205, !PT ;  /* 0x000000e50c0c7276 */ /* 0x000fc600078100cd */
[----:B------:R-:W1:Y:S01]  /*abd0*/  SHFL.BFLY PT, R13, R7, 0x2, 0x1f ;  /* 0x0c401f00070d7f89 */ /* 0x000e6200000e0000 */
[----:B------:R-:W-:Y:S02]  /*abe0*/  FMNMX3.FTZ R12, R12, R48, R49, !PT ;  /* 0x000000300c0c7276 */ /* 0x000fe40007810031 */
[----:B------:R-:W-:Y:S02]  /*abf0*/  FSEL R27, R25, -INF , !P5 ;  /* 0xff800000191b7808 */ /* 0x000fe40006800000 */
[----:B------:R-:W-:Y:S02]  /*ac00*/  FSEL R25, R14, -INF , !P1 ;  /* 0xff8000000e197808 */ /* 0x000fe40004800000 */
[----:B------:R-:W-:Y:S01]  /*ac10*/  ISETP.GE.AND P1, PT, R5, R21, PT ;  /* 0x000000150500720c */ /* 0x000fe20003f26270 */
[----:B------:R-:W2:Y:S01]  /*ac20*/  SHFL.BFLY PT, R14, R8, 0x1, 0x1f ;  /* 0x0c201f00080e7f89 */ /* 0x000ea200000e0000 */
[----:B------:R-:W-:Y:S02]  /*ac30*/  ISETP.GE.AND P5, PT, R2, R20, PT ;  /* 0x000000140200720c */ /* 0x000fe40003fa6270 */
[----:B------:R-:W-:-:S02]  /*ac40*/  FSEL R30, R30, -INF , !P1 ;  /* 0xff8000001e1e7808 */ /* 0x000fc40004800000 */
[-C--:B------:R-:W-:Y:S02]  /*ac50*/  ISETP.GE.AND P1, PT, R3, R21.reuse, PT ;  /* 0x000000150300720c */ /* 0x080fe40003f26270 */
[----:B------:R-:W-:Y:S02]  /*ac60*/  FSEL R5, R32, -INF , !P4 ;  /* 0xff80000020057808 */ /* 0x000fe40006000000 */
[----:B------:R-:W-:Y:S02]  /*ac70*/  FSEL R247, R15, -INF , !P1 ;  /* 0xff8000000ff77808 */ /* 0x000fe40004800000 */
[----:B------:R-:W3:Y:S01]  /*ac80*/  LDL.LU R15, [R1+0x34] ;  /* 0x00003400010f7983 */ /* 0x000ee20000300800 */
[----:B------:R-:W-:Y:S02]  /*ac90*/  FSEL R252, R248, -INF , !P5 ;  /* 0xff800000f8fc7808 */ /* 0x000fe40006800000 */
[----:B------:R-:W-:Y:S02]  /*aca0*/  ISETP.GE.AND P5, PT, R4, R21, PT ;  /* 0x000000150400720c */ /* 0x000fe40003fa6270 */
[----:B------:R-:W-:-:S02]  /*acb0*/  FMNMX3.FTZ R4, R164, R5, R11, !PT ;  /* 0x00000005a4047276 */ /* 0x000fc4000781000b */
[----:B------:R-:W-:Y:S02]  /*acc0*/  ISETP.GE.AND P4, PT, R0, R20, PT ;  /* 0x000000140000720c */ /* 0x000fe40003f86270 */
[----:B------:R-:W-:Y:S02]  /*acd0*/  FMNMX3.FTZ R4, R4, R55, R60, !PT ;  /* 0x0000003704047276 */ /* 0x000fe4000781003c */
[----:B------:R-:W-:Y:S02]  /*ace0*/  FMNMX3.FTZ R12, R12, R226, R217, !PT ;  /* 0x000000e20c0c7276 */ /* 0x000fe400078100d9 */
[----:B------:R-:W-:Y:S02]  /*acf0*/  FSEL R249, R249, -INF , !P4 ;  /* 0xff800000f9f97808 */ /* 0x000fe40006000000 */
[----:B------:R-:W-:Y:S02]  /*ad00*/  ISETP.GE.AND P4, PT, R6, R21, PT ;  /* 0x000000150600720c */ /* 0x000fe40003f86270 */
[----:B------:R-:W-:-:S02]  /*ad10*/  FMNMX3.FTZ R6, R4, R231, R224, !PT ;  /* 0x000000e704067276 */ /* 0x000fc400078100e0 */
[----:B------:R-:W-:Y:S02]  /*ad20*/  FMNMX3.FTZ R12, R12, R36, R31, !PT ;  /* 0x000000240c0c7276 */ /* 0x000fe4000781001f */
[----:B------:R-:W-:Y:S02]  /*ad30*/  FSEL R29, R29, -INF , !P5 ;  /* 0xff8000001d1d7808 */ /* 0x000fe40006800000 */
[----:B------:R-:W-:Y:S02]  /*ad40*/  ISETP.GE.AND P5, PT, R2, R21, PT ;  /* 0x000000150200720c */ /* 0x000fe40003fa6270 */
[----:B------:R-:W-:Y:S02]  /*ad50*/  FMNMX3.FTZ R2, R6, R50, R51, !PT ;  /* 0x0000003206027276 */ /* 0x000fe40007810033 */
[----:B------:R-:W-:Y:S02]  /*ad60*/  FMNMX3.FTZ R12, R12, R27, R25, !PT ;  /* 0x0000001b0c0c7276 */ /* 0x000fe40007810019 */
[----:B------:R-:W-:-:S02]  /*ad70*/  FMNMX3.FTZ R2, R2, R242, R223, !PT ;  /* 0x000000f202027276 */ /* 0x000fc400078100df */
[----:B------:R-:W-:Y:S02]  /*ad80*/  FMNMX3.FTZ R4, R12, R252, R249, !PT ;  /* 0x000000fc0c047276 */ /* 0x000fe400078100f9 */
[----:B------:R-:W-:Y:S02]  /*ad90*/  FSEL R248, R28, -INF , !P4 ;  /* 0xff8000001cf87808 */ /* 0x000fe40006000000 */
[----:B------:R-:W-:Y:S01]  /*ada0*/  ISETP.GE.AND P4, PT, R0, R21, PT ;  /* 0x000000150000720c */ /* 0x000fe20003f86270 */
[----:B------:R-:W4:Y:S01]  /*adb0*/  SHFL.BFLY PT, R12, R4, 0x2, 0x1f ;  /* 0x0c401f00040c7f89 */ /* 0x000f2200000e0000 */
[----:B------:R-:W-:Y:S02]  /*adc0*/  FMNMX3.FTZ R0, R2, R30, R29, !PT ;  /* 0x0000001e02007276 */ /* 0x000fe4000781001d */
[----:B-1----:R-:W-:Y:S02]  /*add0*/  FMNMX.FTZ R3, R7, R13, !PT ;  /* 0x0000000d07037209 */ /* 0x002fe40007810000 */
[----:B------:R-:W-:-:S02]  /*ade0*/  FSEL R250, R250, -INF , !P5 ;  /* 0xff800000fafa7808 */ /* 0x000fc40006800000 */
[----:B------:R-:W-:Y:S02]  /*adf0*/  FSEL R251, R251, -INF , !P4 ;  /* 0xff800000fbfb7808 */ /* 0x000fe40006000000 */
[----:B------:R-:W-:Y:S01]  /*ae00*/  FMNMX3.FTZ R0, R0, R248, R247, !PT ;  /* 0x000000f800007276 */ /* 0x000fe200078100f7 */
[----:B------:R-:W1:Y:S01]  /*ae10*/  SHFL.BFLY PT, R6, R3, 0x1, 0x1f ;  /* 0x0c201f0003067f89 */ /* 0x000e6200000e0000 */
[----:B--2---:R-:W-:Y:S02]  /*ae20*/  FMNMX.FTZ R241, R8, R14, !PT ;  /* 0x0000000e08f17209 */ /* 0x004fe40007810000 */
[----:B------:R-:W-:-:S05]  /*ae30*/  FMNMX3.FTZ R0, R0, R250, R251, !PT ;  /* 0x000000fa00007276 */ /* 0x000fca00078100fb */
[----:B------:R-:W2:Y:S01]  /*ae40*/  SHFL.BFLY PT, R7, R0, 0x2, 0x1f ;  /* 0x0c401f0000077f89 */ /* 0x000ea200000e0000 */
[C---:B------:R-:W-:Y:S01]  /*ae50*/  FMUL.FTZ R2, R241.reuse, UR4 ;  /* 0x00000004f1027c20 */ /* 0x040fe20008410000 */
[----:B------:R-:W-:-:S04]  /*ae60*/  FSETP.NEU.FTZ.AND P1, PT, R241, -INF , PT ;  /* 0xff800000f100780b */ /* 0x000fc80003f3d000 */
[----:B------:R-:W-:Y:S02]  /*ae70*/  FSEL R2, R2, RZ, P1 ;  /* 0x000000ff02027208 */ /* 0x000fe40000800000 */
[----:B----4-:R-:W-:-:S05]  /*ae80*/  FMNMX.FTZ R4, R4, R12, !PT ;  /* 0x0000000c04047209 */ /* 0x010fca0007810000 */
[----:B------:R-:W4:Y:S01]  /*ae90*/  SHFL.BFLY PT, R8, R4, 0x1, 0x1f ;  /* 0x0c201f0004087f89 */ /* 0x000f2200000e0000 */
[----:B-1----:R-:W-:Y:S01]  /*aea0*/  FMNMX.FTZ R237, R3, R6, !PT ;  /* 0x0000000603ed7209 */ /* 0x002fe20007810000 */
[----:B------:R-:W-:-:S04]  /*aeb0*/  FFMA.FTZ R6, R34, UR4, -R2 ;  /* 0x0000000422067c23 */ /* 0x000fc80008010802 */
[----:B------:R1:W-:Y:S01]  /*aec0*/  MUFU.EX2 R22, R6 ;  /* 0x0000000600167308 */ /* 0x0003e20000000800 */
[----:B--2---:R-:W-:Y:S01]  /*aed0*/  FMNMX.FTZ R0, R0, R7, !PT ;  /* 0x0000000700007209 */ /* 0x004fe20007810000 */
[----:B-1----:R-:W-:-:S06]  /*aee0*/  FFMA.FTZ R6, R33, UR4, -R2 ;  /* 0x0000000421067c23 */ /* 0x002fcc0008010802 */
[----:B------:R1:W-:Y:S01]  /*aef0*/  MUFU.EX2 R64, R6 ;  /* 0x0000000600407308 */ /* 0x0003e20000000800 */
[C---:B------:R-:W-:Y:S01]  /*af00*/  FMUL.FTZ R3, R237.reuse, UR4 ;  /* 0x00000004ed037c20 */ /* 0x040fe20008410000 */
[----:B------:R-:W-:Y:S01]  /*af10*/  FSETP.NEU.FTZ.AND P5, PT, R237, -INF , PT ;  /* 0xff800000ed00780b */ /* 0x000fe20003fbd000 */
[----:B-1----:R-:W1:Y:S03]  /*af20*/  SHFL.BFLY PT, R6, R0, 0x1, 0x1f ;  /* 0x0c201f0000067f89 */ /* 0x002e6600000e0000 */
[----:B------:R-:W-:Y:S02]  /*af30*/  FSEL R3, R3, RZ, P5 ;  /* 0x000000ff03037208 */ /* 0x000fe40002800000 */
[----:B----4-:R-:W-:Y:S01]  /*af40*/  FMNMX.FTZ R236, R4, R8, !PT ;  /* 0x0000000804ec7209 */ /* 0x010fe20007810000 */
[----:B------:R-:W2:Y:S02]  /*af50*/  S2UR UR13, SR_CgaCtaId ;  /* 0x00000000000d79c3 */ /* 0x000ea40000008800 */
[----:B------:R-:W-:Y:S01]  /*af60*/  FFMA.FTZ R4, R52, UR4, -R3 ;  /* 0x0000000434047c23 */ /* 0x000fe20008010803 */
[C---:B------:R-:W-:Y:S01]  /*af70*/  FSETP.NEU.FTZ.AND P4, PT, R236.reuse, -INF , PT ;  /* 0xff800000ec00780b */ /* 0x040fe20003f9d000 */
[----:B------:R-:W-:-:S02]  /*af80*/  FMUL.FTZ R32, R236, UR4 ;  /* 0x00000004ec207c20 */ /* 0x000fc40008410000 */
[----:B------:R4:W-:Y:S03]  /*af90*/  MUFU.EX2 R37, R4 ;  /* 0x0000000400257308 */ /* 0x0009e60000000800 */
[----:B------:R-:W-:Y:S02]  /*afa0*/  FSEL R32, R32, RZ, P4 ;  /* 0x000000ff20207208 */ /* 0x000fe40002000000 */
[----:B-1----:R-:W-:Y:S01]  /*afb0*/  FMNMX.FTZ R235, R0, R6, !PT ;  /* 0x0000000600eb7209 */ /* 0x002fe20007810000 */
[--C-:B----4-:R-:W-:Y:S02]  /*afc0*/  FFMA.FTZ R4, R35, UR4, -R3.reuse ;  /* 0x0000000423047c23 */ /* 0x110fe40008010803 */
[----:B------:R-:W-:Y:S02]  /*afd0*/  FFMA.FTZ R0, R54, UR4, -R32 ;  /* 0x0000000436007c23 */ /* 0x000fe40008010820 */
[----:B------:R-:W-:Y:S01]  /*afe0*/  FMUL.FTZ R33, R235, UR4 ;  /* 0x00000004eb217c20 */ /* 0x000fe20008410000 */
[----:B------:R1:W4:Y:S01]  /*aff0*/  MUFU.EX2 R14, R4 ;  /* 0x00000004000e7308 */ /* 0x0003220000000800 */
[----:B------:R-:W-:-:S07]  /*b000*/  FFMA.FTZ R24, R24, UR4, -R3 ;  /* 0x0000000418187c23 */ /* 0x000fce0008010803 */
[----:B------:R2:W4:Y:S01]  /*b010*/  MUFU.EX2 R13, R0 ;  /* 0x00000000000d7308 */ /* 0x0005220000000800 */
[----:B-1----:R-:W-:Y:S02]  /*b020*/  FSEL R4, R241, RZ, P1 ;  /* 0x000000fff1047208 */ /* 0x002fe40000800000 */
[----:B------:R-:W-:-:S04]  /*b030*/  FSETP.NEU.FTZ.AND P1, PT, R235, -INF , PT ;  /* 0xff800000eb00780b */ /* 0x000fc80003f3d000 */
[----:B------:R-:W-:Y:S01]  /*b040*/  FSEL R33, R33, RZ, P1 ;  /* 0x000000ff21217208 */ /* 0x000fe20000800000 */
[----:B--2---:R-:W-:-:S04]  /*b050*/  FFMA.FTZ R0, R53, UR4, -R32 ;  /* 0x0000000435007c23 */ /* 0x004fc80008010820 */
[----:B------:R1:W-:Y:S01]  /*b060*/  MUFU.EX2 R65, R0 ;  /* 0x0000000000417308 */ /* 0x0003e20000000800 */
[----:B------:R-:W-:Y:S02]  /*b070*/  UMOV UR5, 0x400 ;  /* 0x0000040000057882 */ /* 0x000fe40000000000 */
[----:B------:R-:W-:-:S05]  /*b080*/  ULEA UR5, UR13, UR5, 0x18 ;  /* 0x000000050d057291 */ /* 0x000fca000f8ec0ff */
[----:B------:R-:W-:Y:S01]  /*b090*/  MUFU.EX2 R234, R24 ;  /* 0x0000001800ea7308 */ /* 0x000fe20000000800 */
[----:B-1----:R-:W-:-:S07]  /*b0a0*/  FFMA.FTZ R0, R55, UR4, -R33 ;  /* 0x0000000437007c23 */ /* 0x002fce0008010821 */
[----:B------:R1:W-:Y:S01]  /*b0b0*/  MUFU.EX2 R24, R0 ;  /* 0x0000000000187308 */ /* 0x0003e20000000800 */
[--C-:B------:R-:W-:Y:S01]  /*b0c0*/  FFMA.FTZ R17, R17, UR4, -R2.reuse ;  /* 0x0000000411117c23 */ /* 0x100fe20008010802 */
[----:B------:R-:W-:Y:S01]  /*b0d0*/  FFMA.FTZ R18, R18, UR4, -R2 ;  /* 0x0000000412127c23 */ /* 0x000fe20008010802 */
[----:B------:R-:W-:Y:S01]  /*b0e0*/  FFMA.FTZ R19, R19, UR4, -R3 ;  /* 0x0000000413137c23 */ /* 0x000fe20008010803 */
[----:B------:R-:W-:Y:S01]  /*b0f0*/  FADD.FTZ R4, R168, -R4 ;  /* 0x80000004a8047221 */ /* 0x000fe20000010000 */
[----:B-1----:R-:W-:-:S05]  /*b100*/  FSEL R0, R237, RZ, P5 ;  /* 0x000000ffed007208 */ /* 0x002fca0002800000 */
[----:B------:R-:W-:Y:S01]  /*b110*/  FADD.FTZ R0, R167, -R0 ;  /* 0x80000000a7007221 */ /* 0x000fe20000010000 */
[----:B------:R-:W-:Y:S03]  /*b120*/  MUFU.EX2 R43, R17 ;  /* 0x00000011002b7308 */ /* 0x000fe60000000800 */
[----:B------:R-:W-:Y:S01]  /*b130*/  FMUL.FTZ R38, R0, UR4 ;  /* 0x0000000400267c20 */ /* 0x000fe20008410000 */
[----:B------:R-:W-:Y:S01]  /*b140*/  FSEL R0, R235, RZ, P1 ;  /* 0x000000ffeb007208 */ /* 0x000fe20000800000 */
[----:B------:R-:W-:-:S03]  /*b150*/  FMUL.FTZ R28, R4, UR4 ;  /* 0x00000004041c7c20 */ /* 0x000fc60008410000 */
[----:B------:R-:W-:Y:S01]  /*b160*/  MUFU.EX2 R62, R18 ;  /* 0x00000012003e7308 */ /* 0x000fe20000000800 */
[----:B------:R-:W-:Y:S01]  /*b170*/  FSEL R4, R236, RZ, P4 ;  /* 0x000000ffec047208 */ /* 0x000fe20002000000 */
[----:B------:R-:W-:-:S06]  /*b180*/  FADD.FTZ R0, R164, -R0 ;  /* 0x80000000a4007221 */ /* 0x000fcc0000010000 */
[----:B------:R-:W-:Y:S01]  /*b190*/  MUFU.EX2 R61, R19 ;  /* 0x00000013003d7308 */ /* 0x000fe20000000800 */
[----:B------:R-:W-:Y:S01]  /*b1a0*/  FMUL.FTZ R0, R0, UR4 ;  /* 0x0000000400007c20 */ /* 0x000fe20008410000 */
[----:B------:R-:W-:Y:S01]  /*b1b0*/  FADD.FTZ R4, R166, -R4 ;  /* 0x80000004a6047221 */ /* 0x000fe20000010000 */
[--C-:B------:R-:W-:Y:S01]  /*b1c0*/  FFMA.FTZ R9, R9, UR4, -R32.reuse ;  /* 0x0000000409097c23 */ /* 0x100fe20008010820 */
[----:B------:R-:W-:Y:S01]  /*b1d0*/  FFMA.FTZ R10, R10, UR4, -R32 ;  /* 0x000000040a0a7c23 */ /* 0x000fe20008010820 */
[--C-:B------:R-:W-:Y:S01]  /*b1e0*/  FFMA.FTZ R5, R5, UR4, -R33.reuse ;  /* 0x0000000405057c23 */ /* 0x100fe20008010821 */
[----:B------:R-:W-:Y:S01]  /*b1f0*/  FFMA.FTZ R11, R11, UR4, -R33 ;  /* 0x000000040b0b7c23 */ /* 0x000fe20008010821 */
[----:B------:R-:W-:Y:S01]  /*b200*/  FMUL.FTZ R4, R4, UR4 ;  /* 0x0000000404047c20 */ /* 0x000fe20008410000 */
[----:B------:R1:W-:Y:S01]  /*b210*/  MUFU.EX2 R40, R0 ;  /* 0x0000000000287308 */ /* 0x0003e20000000800 */
[----:B------:R-:W-:-:S07]  /*b220*/  MOV R12, 0x20 ;  /* 0x00000020000c7802 */ /* 0x000fce0000000f00 */
[----:B------:R-:W-:Y:S01]  /*b230*/  MUFU.EX2 R245, R9 ;  /* 0x0000000900f57308 */ /* 0x000fe20000000800 */
[----:B-1----:R-:W-:-:S07]  /*b240*/  FFMA.FTZ R0, R60, UR4, -R33 ;  /* 0x000000043c007c23 */ /* 0x002fce0008010821 */
[----:B------:R-:W-:Y:S08]  /*b250*/  MUFU.EX2 R246, R10 ;  /* 0x0000000a00f67308 */ /* 0x000ff00000000800 */
[----:B------:R-:W-:Y:S08]  /*b260*/  MUFU.EX2 R243, R5 ;  /* 0x0000000500f37308 */ /* 0x000ff00000000800 */
[----:B------:R-:W-:Y:S01]  /*b270*/  MUFU.EX2 R244, R11 ;  /* 0x0000000b00f47308 */ /* 0x000fe20000000800 */
[----:B---3--:R-:W-:-:S05]  /*b280*/  LEA R35, R15, UR5, 0x1 ;  /* 0x000000050f237c11 */ /* 0x008fca000f8e08ff */
[----:B------:R-:W1:Y:S02]  /*b290*/  LDSM.16.MT88.4 R16, [R35+0xc000] ;  /* 0x00c000002310783b */ /* 0x000e640000004200 */
[----:B------:R-:W2:Y:S08]  /*b2a0*/  MUFU.EX2 R28, R28 ;  /* 0x0000001c001c7308 */ /* 0x000eb00000000800 */
[----:B------:R-:W3:Y:S08]  /*b2b0*/  MUFU.EX2 R38, R38 ;  /* 0x0000002600267308 */ /* 0x000ef00000000800 */
[----:B------:R-:W1:Y:S08]  /*b2c0*/  MUFU.EX2 R39, R4 ;  /* 0x0000000400277308 */ /* 0x000e700000000800 */
[----:B------:R1:W1:Y:S01]  /*b2d0*/  MUFU.EX2 R166, R0 ;  /* 0x0000000000a67308 */ /* 0x0002620000000800 */
[----:B----4-:R-:W-:-:S02]  /*b2e0*/  MOV R167, R14 ;  /* 0x0000000e00a77202 */ /* 0x010fc40000000f00 */
[----:B------:R-:W-:Y:S01]  /*b2f0*/  MOV R164, R13 ;  /* 0x0000000d00a47202 */ /* 0x000fe20000000f00 */
[-C--:B--2---:R-:W-:Y:S01]  /*b300*/  FMUL.FTZ R176, R176, R28.reuse ;  /* 0x0000001cb0b07220 */ /* 0x084fe20000410000 */
[----:B------:R-:W-:Y:S01]  /*b310*/  F2FP.F16.F32.PACK_AB R8, R62, R43 ;  /* 0x0000002b3e08723e */ /* 0x000fe200000000ff */
[----:B------:R-:W-:Y:S01]  /*b320*/  FMUL.FTZ R177, R177, R28 ;  /* 0x0000001cb1b17220 */ /* 0x000fe20000410000 */
[-C--:B---3--:R-:W-:Y:S01]  /*b330*/  FMUL.FTZ R178, R178, R38.reuse ;  /* 0x00000026b2b27220 */ /* 0x088fe20000410000 */
[----:B------:R-:W-:Y:S01]  /*b340*/  FMUL.FTZ R179, R179, R38 ;  /* 0x00000026b3b37220 */ /* 0x000fe20000410000 */
[----:B-1----:R-:W-:-:S04]  /*b350*/  SEL R0, R12, 0xffffffe0, !P6 ;  /* 0xffffffe00c007807 */ /* 0x002fc80007000000 */
[----:B------:R-:W-:Y:S01]  /*b360*/  IADD3 R42, PT, PT, R0, R35, RZ ;  /* 0x00000023002a7210 */ /* 0x000fe20007ffe0ff */
[-C--:B------:R-:W-:Y:S01]  /*b370*/  FMUL.FTZ R172, R172, R39.reuse ;  /* 0x00000027acac7220 */ /* 0x080fe20000410000 */
[----:B------:R-:W-:Y:S01]  /*b380*/  F2FP.F16.F32.PACK_AB R9, R61, R234 ;  /* 0x000000ea3d09723e */ /* 0x000fe200000000ff */
[----:B------:R-:W-:Y:S01]  /*b390*/  FMUL.FTZ R173, R173, R39 ;  /* 0x00000027adad7220 */ /* 0x000fe20000410000 */
[----:B------:R-:W-:Y:S01]  /*b3a0*/  F2FP.F16.F32.PACK_AB R10, R64, R22 ;  /* 0x00000016400a723e */ /* 0x000fe200000000ff */
[-C--:B------:R-:W-:Y:S01]  /*b3b0*/  FMUL.FTZ R174, R174, R40.reuse ;  /* 0x00000028aeae7220 */ /* 0x080fe20000410000 */
[----:B------:R-:W-:Y:S01]  /*b3c0*/  F2FP.F16.F32.PACK_AB R11, R167, R37 ;  /* 0x00000025a70b723e */ /* 0x000fe200000000ff */
[----:B------:R-:W-:Y:S01]  /*b3d0*/  FMUL.FTZ R175, R175, R40 ;  /* 0x00000028afaf7220 */ /* 0x000fe20000410000 */
[----:B------:R-:W-:Y:S01]  /*b3e0*/  F2FP.F16.F32.PACK_AB R4, R246, R245 ;  /* 0x000000f5f604723e */ /* 0x000fe200000000ff */
[----:B------:R-:W1:Y:S01]  /*b3f0*/  LDSM.16.MT88.4 R12, [R42+0xc000] ;  /* 0x00c000002a0c783b */ /* 0x000e620000004200 */
[----:B------:R-:W-:-:S02]  /*b400*/  F2FP.F16.F32.PACK_AB R6, R65, R164 ;  /* 0x000000a44106723e */ /* 0x000fc400000000ff */
[----:B------:R-:W-:Y:S02]  /*b410*/  F2FP.F16.F32.PACK_AB R5, R244, R243 ;  /* 0x000000f3f405723e */ /* 0x000fe400000000ff */
[----:B------:R-:W-:Y:S01]  /*b420*/  F2FP.F16.F32.PACK_AB R7, R166, R24 ;  /* 0x00000018a607723e */ /* 0x000fe200000000ff */
[-C--:B------:R-:W-:Y:S01]  /*b430*/  HMMA.16816.F32 R56, R8, R16.reuse, R176 ;  /* 0x000000100838723c */ /* 0x080fe200000018b0 */
[-C--:B------:R-:W-:Y:S01]  /*b440*/  FMUL.FTZ R180, R180, R39.reuse ;  /* 0x00000027b4b47220 */ /* 0x080fe20000410000 */
[----:B------:R-:W-:Y:S01]  /*b450*/  FMUL.FTZ R181, R181, R39 ;  /* 0x00000027b5b57220 */ /* 0x000fe20000410000 */
[-C--:B------:R-:W-:Y:S01]  /*b460*/  FMUL.FTZ R182, R182, R40.reuse ;  /* 0x00000028b6b67220 */ /* 0x080fe20000410000 */
[----:B------:R-:W-:Y:S01]  /*b470*/  FMUL.FTZ R183, R183, R40 ;  /* 0x00000028b7b77220 */ /* 0x000fe20000410000 */
[-C--:B------:R-:W-:Y:S01]  /*b480*/  FMUL.FTZ R184, R184, R28.reuse ;  /* 0x0000001cb8b87220 */ /* 0x080fe20000410000 */
[----:B------:R-:W-:Y:S02]  /*b490*/  FMUL.FTZ R185, R185, R28 ;  /* 0x0000001cb9b97220 */ /* 0x000fe40000410000 */
[----:B------:R-:W-:Y:S01]  /*b4a0*/  HMMA.16816.F32 R208, R4, R16, R172 ;  /* 0x0000001004d0723c */ /* 0x000fe200000018ac */
[----:B------:R-:W-:Y:S01]  /*b4b0*/  IADD3 R16, PT, PT, R35, 0xc000, RZ ;  /* 0x0000c00023107810 */ /* 0x000fe20007ffe0ff */
[-C--:B------:R-:W-:Y:S01]  /*b4c0*/  FMUL.FTZ R186, R186, R38.reuse ;  /* 0x00000026baba7220 */ /* 0x080fe20000410000 */
[----:B------:R-:W-:Y:S01]  /*b4d0*/  FMUL.FTZ R187, R187, R38 ;  /* 0x00000026bbbb7220 */ /* 0x000fe20000410000 */
[----:B------:R-:W-:-:S02]  /*b4e0*/  IADD3 R34, PT, PT, R35, 0xc040, RZ ;  /* 0x0000c04023227810 */ /* 0x000fc40007ffe0ff */
[----:B------:R-:W-:Y:S02]  /*b4f0*/  @P0 IADD3 R34, PT, PT, R16, -0x40, RZ ;  /* 0xffffffc010220810 */ /* 0x000fe40007ffe0ff */
[-C--:B------:R-:W-:Y:S08]  /*b500*/  HMMA.16816.F32 R52, R4, R18.reuse, R180 ;  /* 0x000000120434723c */ /* 0x080ff000000018b4 */
[C---:B------:R-:W-:Y:S01]  /*b510*/  HMMA.16816.F32 R184, R8.reuse, R18, R184 ;  /* 0x0000001208b8723c */ /* 0x040fe200000018b8 */
[----:B------:R-:W2:Y:S01]  /*b520*/  LDSM.16.MT88.4 R16, [R34] ;  /* 0x000000002210783b */ /* 0x000ea20000004200 */
[-C--:B-----5:R-:W-:Y:S01]  /*b530*/  FMUL.FTZ R68, R68, R28.reuse ;  /* 0x0000001c44447220 */ /* 0x0a0fe20000410000 */
        /* <DEDUP_REMOVED lines=15> */
[----:B------:R-:W-:Y:S01]  /*b630*/  IADD3 R41, PT, PT, R0, R34, RZ ;  /* 0x0000002200297210 */ /* 0x000fe20007ffe0ff */
[-C--:B-1----:R-:W-:Y:S08]  /*b640*/  HMMA.16816.F32 R68, R8, R12.reuse, R68 ;  /* 0x0000000c0844723c */ /* 0x082ff00000001844 */
[C---:B------:R-:W-:Y:S08]  /*b650*/  HMMA.16816.F32 R72, R4.reuse, R12, R72 ;  /* 0x0000000c0448723c */ /* 0x040ff00000001848 */
[-C--:B------:R-:W-:Y:S08]  /*b660*/  HMMA.16816.F32 R176, R4, R14.reuse, R76 ;  /* 0x0000000e04b0723c */ /* 0x080ff0000000184c */
[C---:B------:R-:W-:Y:S01]  /*b670*/  HMMA.16816.F32 R172, R8.reuse, R14, R80 ;  /* 0x0000000e08ac723c */ /* 0x040fe20000001850 */
[----:B------:R-:W1:Y:S01]  /*b680*/  LDSM.16.MT88.4 R12, [R41] ;  /* 0x00000000290c783b */ /* 0x000e620000004200 */
        /* <DEDUP_REMOVED lines=16> */
[-C--:B--2---:R-:W-:Y:S08]  /*b790*/  HMMA.16816.F32 R168, R8, R16.reuse, R84 ;  /* 0x0000001008a8723c */ /* 0x084ff00000001854 */
[C---:B------:R-:W-:Y:S08]  /*b7a0*/  HMMA.16816.F32 R88, R4.reuse, R16, R88 ;  /* 0x000000100458723c */ /* 0x040ff00000001858 */
[-C--:B------:R-:W-:Y:S08]  /*b7b0*/  HMMA.16816.F32 R84, R4, R18.reuse, R92 ;  /* 0x000000120454723c */ /* 0x080ff0000000185c */
[C---:B------:R-:W-:Y:S01]  /*b7c0*/  HMMA.16816.F32 R80, R8.reuse, R18, R96 ;  /* 0x000000120850723c */ /* 0x040fe20000001860 */
[----:B------:R-:W2:Y:S01]  /*b7d0*/  LDSM.16.MT88.4 R16, [R35+0xe000] ;  /* 0x00e000002310783b */ /* 0x000ea20000004200 */
        /* <DEDUP_REMOVED lines=10> */
[C---:B-1----:R-:W-:Y:S01]  /*b880*/  HMMA.16816.F32 R92, R8.reuse, R14, R112 ;  /* 0x0000000e085c723c */ /* 0x042fe20000001870 */
[-C--:B------:R-:W-:Y:S01]  /*b890*/  FMUL.FTZ R105, R105, R39.reuse ;  /* 0x0000002769697220 */ /* 0x080fe20000410000 */
[-C--:B------:R-:W-:Y:S01]  /*b8a0*/  FMUL.FTZ R106, R106, R40.reuse ;  /* 0x000000286a6a7220 */ /* 0x080fe20000410000 */
[-C--:B------:R-:W-:Y:S01]  /*b8b0*/  FMUL.FTZ R107, R107, R40.reuse ;  /* 0x000000286b6b7220 */ /* 0x080fe20000410000 */
[----:B------:R1:W-:Y:S01]  /*b8c0*/  MUFU.EX2 R114, R0 ;  /* 0x0000000000727308 */ /* 0x0003e20000000800 */
[-C--:B------:R-:W-:Y:S01]  /*b8d0*/  FMUL.FTZ R108, R108, R39.reuse ;  /* 0x000000276c6c7220 */ /* 0x080fe20000410000 */
[----:B------:R-:W-:Y:S01]  /*b8e0*/  FMUL.FTZ R109, R109, R39 ;  /* 0x000000276d6d7220 */ /* 0x000fe20000410000 */
[-C--:B------:R-:W-:Y:S01]  /*b8f0*/  FMUL.FTZ R110, R110, R40.reuse ;  /* 0x000000286e6e7220 */ /* 0x080fe20000410000 */
[----:B------:R-:W-:Y:S01]  /*b900*/  FMUL.FTZ R111, R111, R40 ;  /* 0x000000286f6f7220 */ /* 0x000fe20000410000 */
[----:B------:R-:W-:Y:S01]  /*b910*/  HMMA.16816.F32 R76, R8, R12, R100 ;  /* 0x0000000c084c723c */ /* 0x000fe20000001864 */
[----:B------:R-:W-:-:S02]  /*b920*/  MOV R101, R67 ;  /* 0x0000004300657202 */ /* 0x000fc40000000f00 */
[----:B------:R-:W-:Y:S02]  /*b930*/  MOV R100, R66 ;  /* 0x0000004200647202 */ /* 0x000fe40000000f00 */
[----:B------:R-:W-:Y:S02]  /*b940*/  MOV R99, R65 ;  /* 0x0000004100637202 */ /* 0x000fe40000000f00 */
[----:B------:R-:W-:Y:S01]  /*b950*/  MOV R183, R64 ;  /* 0x0000004000b77202 */ /* 0x000fe20000000f00 */
[--C-:B-1----:R-:W-:Y:S01]  /*b960*/  FFMA.FTZ R0, R206, UR4, -R2.reuse ;  /* 0x00000004ce007c23 */ /* 0x102fe20008010802 */
[----:B------:R-:W-:Y:S01]  /*b970*/  MOV R103, R167 ;  /* 0x000000a700677202 */ /* 0x000fe20000000f00 */
[C---:B------:R-:W-:Y:S02]  /*b980*/  HMMA.16816.F32 R64, R4.reuse, R12, R104 ;  /* 0x0000000c0440723c */ /* 0x040fe40000001868 */
[----:B------:R1:W-:Y:S01]  /*b990*/  MUFU.EX2 R98, R0 ;  /* 0x0000000000627308 */ /* 0x0003e20000000800 */
[----:B------:R-:W-:Y:S01]  /*b9a0*/  MOV R167, R63 ;  /* 0x0000003f00a77202 */ /* 0x000fe20000000f00 */
[----:B------:R-:W-:Y:S01]  /*b9b0*/  IMAD.MOV.U32 R106, RZ, RZ, R61 ;  /* 0x000000ffff6a7224 */ /* 0x000fe200078e003d */
[----:B------:R-:W-:Y:S01]  /*b9c0*/  MOV R107, R62 ;  /* 0x0000003e006b7202 */ /* 0x000fe20000000f00 */
[-C--:B------:R-:W-:Y:S01]  /*b9d0*/  FMUL.FTZ R116, R116, R28.reuse ;  /* 0x0000001c74747220 */ /* 0x080fe20000410000 */
[----:B------:R-:W-:Y:S01]  /*b9e0*/  FMUL.FTZ R117, R117, R28 ;  /* 0x0000001c75757220 */ /* 0x000fe20000410000 */
[----:B------:R-:W-:Y:S01]  /*b9f0*/  HMMA.16816.F32 R60, R4, R14, R108 ;  /* 0x0000000e043c723c */ /* 0x000fe2000000186c */
[-C--:B------:R-:W-:Y:S01]  /*ba00*/  FMUL.FTZ R118, R118, R38.reuse ;  /* 0x0000002676767220 */ /* 0x080fe20000410000 */
[----:B------:R-:W-:Y:S01]  /*ba10*/  FMUL.FTZ R119, R119, R38 ;  /* 0x0000002677777220 */ /* 0x000fe20000410000 */
[-C--:B------:R-:W-:Y:S01]  /*ba20*/  FMUL.FTZ R120, R120, R39.reuse ;  /* 0x0000002778787220 */ /* 0x080fe20000410000 */
[-C--:B------:R-:W-:Y:S01]  /*ba30*/  FMUL.FTZ R121, R121, R39.reuse ;  /* 0x0000002779797220 */ /* 0x080fe20000410000 */
[-C--:B------:R-:W-:Y:S01]  /*ba40*/  FMUL.FTZ R122, R122, R40.reuse ;  /* 0x000000287a7a7220 */ /* 0x080fe20000410000 */
[-C--:B------:R-:W-:Y:S01]  /*ba50*/  FMUL.FTZ R123, R123, R40.reuse ;  /* 0x000000287b7b7220 */ /* 0x080fe20000410000 */
[-C--:B------:R-:W-:Y:S01]  /*ba60*/  FMUL.FTZ R124, R124, R39.reuse ;  /* 0x000000277c7c7220 */ /* 0x080fe20000410000 */
[----:B------:R-:W-:Y:S01]  /*ba70*/  FMUL.FTZ R125, R125, R39 ;  /* 0x000000277d7d7220 */ /* 0x000fe20000410000 */
[--C-:B-1----:R-:W-:Y:S01]  /*ba80*/  FFMA.FTZ R0, R46, UR4, -R2.reuse ;  /* 0x000000042e007c23 */ /* 0x102fe20008010802 */
[-C--:B------:R-:W-:Y:S01]  /*ba90*/  FMUL.FTZ R126, R126, R40.reuse ;  /* 0x000000287e7e7220 */ /* 0x080fe20000410000 */
[----:B------:R-:W-:Y:S01]  /*baa0*/  FMUL.FTZ R127, R127, R40 ;  /* 0x000000287f7f7220 */ /* 0x000fe20000410000 */
[-C--:B------:R-:W-:Y:S01]  /*bab0*/  FMUL.FTZ R128, R128, R28.reuse ;  /* 0x0000001c80807220 */ /* 0x080fe20000410000 */
[----:B------:R-:W-:Y:S01]  /*bac0*/  FMUL.FTZ R129, R129, R28 ;  /* 0x0000001c81817220 */ /* 0x000fe20000410000 */
[-C--:B------:R-:W-:Y:S01]  /*bad0*/  FMUL.FTZ R130, R130, R38.reuse ;  /* 0x0000002682827220 */ /* 0x080fe20000410000 */
[----:B------:R-:W-:Y:S01]  /*bae0*/  FMUL.FTZ R131, R131, R38 ;  /* 0x0000002683837220 */ /* 0x000fe20000410000 */
[----:B------:R1:W-:Y:S01]  /*baf0*/  MUFU.EX2 R111, R0 ;  /* 0x00000000006f7308 */ /* 0x0003e20000000800 */
[-C--:B--2---:R-:W-:Y:S01]  /*bb00*/  HMMA.16816.F32 R116, R8, R16.reuse, R116 ;  /* 0x000000100874723c */ /* 0x084fe20000001874 */
[----:B------:R-:W-:Y:S01]  /*bb10*/  MOV R102, R24 ;  /* 0x0000001800667202 */ /* 0x000fe20000000f00 */
[----:B------:R-:W-:Y:S06]  /*bb20*/  LDSM.16.MT88.4 R12, [R42+0xe000] ;  /* 0x00e000002a0c783b */ /* 0x000fec0000004200 */
[----:B------:R-:W-:Y:S01]  /*bb30*/  HMMA.16816.F32 R120, R4, R16, R120 ;  /* 0x000000100478723c */ /* 0x000fe20000001878 */
[----:B-1----:R-:W-:-:S07]  /*bb40*/  FFMA.FTZ R0, R44, UR4, -R2 ;  /* 0x000000042c007c23 */ /* 0x002fce0008010802 */
[-C--:B------:R-:W-:Y:S01]  /*bb50*/  HMMA.16816.F32 R124, R4, R18.reuse, R124 ;  /* 0x00000012047c723c */ /* 0x080fe2000000187c */
[----:B------:R1:W-:Y:S07]  /*bb60*/  MUFU.EX2 R207, R0 ;  /* 0x0000000000cf7308 */ /* 0x0003ee0000000800 */
[----:B------:R-:W-:Y:S01]  /*bb70*/  HMMA.16816.F32 R128, R8, R18, R128 ;  /* 0x000000120880723c */ /* 0x000fe20000001880 */
[----:B------:R-:W2:Y:S01]  /*bb80*/  LDSM.16.MT88.4 R16, [R34+0x2000] ;  /* 0x002000002210783b */ /* 0x000ea20000004200 */
[----:B------:R-:W-:-:S02]  /*bb90*/  MOV R182, R27 ;  /* 0x0000001b00b67202 */ /* 0x000fc40000000f00 */
[----:B------:R-:W-:Y:S01]  /*bba0*/  MOV R181, R26 ;  /* 0x0000001a00b57202 */ /* 0x000fe20000000f00 */
[--C-:B-1----:R-:W-:Y:S01]  /*bbb0*/  FFMA.FTZ R0, R228, UR4, -R3.reuse ;  /* 0x00000004e4007c23 */ /* 0x102fe20008010803 */
[----:B------:R-:W-:Y:S02]  /*bbc0*/  MOV R180, R25 ;  /* 0x0000001900b47202 */ /* 0x000fe40000000f00 */
[----:B------:R-:W1:Y:S01]  /*bbd0*/  LDSM.16.MT88.4 R24, [R41+0x2000] ;  /* 0x002000002918783b */ /* 0x000e620000004200 */
[----:B------:R3:W-:Y:S01]  /*bbe0*/  MUFU.EX2 R113, R0 ;  /* 0x0000000000717308 */ /* 0x0007e20000000800 */
[----:B------:R-:W-:Y:S01]  /*bbf0*/  MOV R105, R22 ;  /* 0x0000001600697202 */ /* 0x000fe20000000f00 */
[----:B---3--:R-:W-:-:S06]  /*bc00*/  FFMA.FTZ R0, R204, UR4, -R3 ;  /* 0x00000004cc007c23 */ /* 0x008fcc0008010803 */
[----:B------:R3:W-:Y:S02]  /*bc10*/  MUFU.EX2 R97, R0 ;  /* 0x0000000000617308 */ /* 0x0007e40000000800 */
[----:B---3--:R-:W-:-:S06]  /*bc20*/  FFMA.FTZ R0, R47, UR4, -R3 ;  /* 0x000000042f007c23 */ /* 0x008fcc0008010803 */
[----:B------:R3:W-:Y:S02]  /*bc30*/  MUFU.EX2 R110, R0 ;  /* 0x00000000006e7308 */ /* 0x0007e40000000800 */
[----:B---3--:R-:W-:-:S06]  /*bc40*/  FFMA.FTZ R0, R45, UR4, -R3 ;  /* 0x000000042d007c23 */ /* 0x008fcc0008010803 */
[----:B------:R3:W-:Y:S01]  /*bc50*/  MUFU.EX2 R22, R0 ;  /* 0x0000000000167308 */ /* 0x0007e20000000800 */
[-C--:B------:R-:W-:Y:S01]  /*bc60*/  FMUL.FTZ R188, R188, R39.reuse ;  /* 0x00000027bcbc7220 */ /* 0x080fe20000410000 */
[----:B------:R-:W-:Y:S01]  /*bc70*/  FMUL.FTZ R189, R189, R39 ;  /* 0x00000027bdbd7220 */ /* 0x000fe20000410000 */
[----:B---3--:R-:W-:-:S05]  /*bc80*/  FFMA.FTZ R0, R229, UR4, -R32 ;  /* 0x00000004e5007c23 */ /* 0x008fca0008010820 */
[----:B------:R3:W-:Y:S01]  /*bc90*/  MUFU.EX2 R112, R0 ;  /* 0x0000000000707308 */ /* 0x0007e20000000800 */
[-C--:B------:R-:W-:Y:S01]  /*bca0*/  FMUL.FTZ R190, R190, R40.reuse ;  /* 0x00000028bebe7220 */ /* 0x080fe20000410000 */
[-C--:B------:R-:W-:Y:S01]  /*bcb0*/  FMUL.FTZ R191, R191, R40.reuse ;  /* 0x00000028bfbf7220 */ /* 0x080fe20000410000 */
[-C--:B------:R-:W-:Y:S01]  /*bcc0*/  FMUL.FTZ R152, R152, R39.reuse ;  /* 0x0000002798987220 */ /* 0x080fe20000410000 */
[----:B------:R-:W-:Y:S01]  /*bcd0*/  FMUL.FTZ R153, R153, R39 ;  /* 0x0000002799997220 */ /* 0x000fe20000410000 */
[-C--:B------:R-:W-:Y:S01]  /*bce0*/  FMUL.FTZ R154, R154, R40.reuse ;  /* 0x000000289a9a7220 */ /* 0x080fe20000410000 */
[----:B------:R-:W-:Y:S01]  /*bcf0*/  FMUL.FTZ R155, R155, R40 ;  /* 0x000000289b9b7220 */ /* 0x000fe20000410000 */
[----:B------:R-:W-:Y:S01]  /*bd00*/  FMUL.FTZ R148, R148, R28 ;  /* 0x0000001c94947220 */ /* 0x000fe20000410000 */
[----:B---3--:R-:W-:-:S04]  /*bd10*/  FFMA.FTZ R0, R205, UR4, -R32 ;  /* 0x00000004cd007c23 */ /* 0x008fc80008010820 */
        /* <DEDUP_REMOVED lines=8> */
[----:B---3--:R-:W-:-:S04]  /*bda0*/  FFMA.FTZ R0, R48, UR4, -R32 ;  /* 0x0000000430007c23 */ /* 0x008fc80008010820 */
[----:B------:R3:W-:Y:S01]  /*bdb0*/  MUFU.EX2 R204, R0 ;  /* 0x0000000000cc7308 */ /* 0x0007e20000000800 */
        /* <DEDUP_REMOVED lines=8> */
[----:B--2---:R-:W-:Y:S01]  /*be40*/  HMMA.16816.F32 R188, R4, R16, R188 ;  /* 0x0000001004bc723c */ /* 0x004fe200000018bc */
[----:B---3--:R-:W-:-:S07]  /*be50*/  FFMA.FTZ R0, R49, UR4, -R32 ;  /* 0x0000000431007c23 */ /* 0x008fce0008010820 */
[----:B------:R-:W-:Y:S01]  /*be60*/  HMMA.16816.F32 R152, R4, R18, R152 ;  /* 0x000000120498723c */ /* 0x000fe20000001898 */
[----:B------:R2:W3:Y:S07]  /*be70*/  MUFU.EX2 R104, R0 ;  /* 0x0000000000687308 */ /* 0x0004ee0000000800 */
[C---:B------:R-:W-:Y:S08]  /*be80*/  HMMA.16816.F32 R148, R8.reuse, R16, R148 ;  /* 0x000000100894723c */ /* 0x040ff00000001894 */
[----:B------:R-:W-:Y:S01]  /*be90*/  HMMA.16816.F32 R192, R8, R18, R192 ;  /* 0x0000001208c0723c */ /* 0x000fe200000018c0 */
[----:B------:R-:W4:Y:S01]  /*bea0*/  LDSM.16.MT88.4 R16, [R42+0xc800] ;  /* 0x00c800002a10783b */ /* 0x000f220000004200 */
[----:B--2---:R-:W-:-:S04]  /*beb0*/  FFMA.FTZ R0, R231, UR4, -R33 ;  /* 0x00000004e7007c23 */ /* 0x004fc80008010821 */
[----:B------:R2:W-:Y:S02]  /*bec0*/  MUFU.EX2 R205, R0 ;  /* 0x0000000000cd7308 */ /* 0x0005e40000000800 */
[-C--:B-1----:R-:W-:Y:S08]  /*bed0*/  HMMA.16816.F32 R160, R4, R24.reuse, R160 ;  /* 0x0000001804a0723c */ /* 0x082ff000000018a0 */
[----:B------:R-:W-:Y:S01]  /*bee0*/  HMMA.16816.F32 R156, R8, R24, R156 ;  /* 0x00000018089c723c */ /* 0x000fe2000000189c */
[----:B--2---:R-:W-:-:S04]  /*bef0*/  FFMA.FTZ R0, R224, UR4, -R33 ;  /* 0x00000004e0007c23 */ /* 0x004fc80008010821 */
[----:B------:R1:W2:Y:S02]  /*bf00*/  MUFU.EX2 R24, R0 ;  /* 0x0000000000187308 */ /* 0x0002a40000000800 */
[----:B-1----:R-:W-:-:S06]  /*bf10*/  FFMA.FTZ R0, R50, UR4, -R33 ;  /* 0x0000000432007c23 */ /* 0x002fcc0008010821 */
[----:B------:R1:W-:Y:S01]  /*bf20*/  MUFU.EX2 R206, R0 ;  /* 0x0000000000ce7308 */ /* 0x0003e20000000800 */
[-C--:B------:R-:W-:Y:S01]  /*bf30*/  FMUL.FTZ R136, R136, R39.reuse ;  /* 0x0000002788887220 */ /* 0x080fe20000410000 */
[-C--:B------:R-:W-:Y:S01]  /*bf40*/  FMUL.FTZ R137, R137, R39.reuse ;  /* 0x0000002789897220 */ /* 0x080fe20000410000 */
[-C--:B------:R-:W-:Y:S01]  /*bf50*/  FMUL.FTZ R140, R140, R39.reuse ;  /* 0x000000278c8c7220 */ /* 0x080fe20000410000 */
[----:B------:R-:W-:Y:S01]  /*bf60*/  FMUL.FTZ R141, R141, R39 ;  /* 0x000000278d8d7220 */ /* 0x000fe20000410000 */
[----:B-1----:R-:W-:-:S04]  /*bf70*/  FFMA.FTZ R0, R51, UR4, -R33 ;  /* 0x0000000433007c23 */ /* 0x002fc80008010821 */
[----:B------:R1:W4:Y:S01]  /*bf80*/  MUFU.EX2 R115, R0 ;  /* 0x0000000000737308 */ /* 0x0003220000000800 */
        /* <DEDUP_REMOVED lines=8> */
[----:B---3--:R-:W-:Y:S01]  /*c010*/  MOV R224, R104 ;  /* 0x0000006800e07202 */ /* 0x008fe20000000f00 */
[----:B------:R-:W-:Y:S01]  /*c020*/  HMMA.16816.F32 R136, R4, R12, R136 ;  /* 0x0000000c0488723c */ /* 0x000fe20000001888 */
[----:B------:R-:W-:-:S07]  /*c030*/  MOV R231, R105 ;  /* 0x0000006900e77202 */ /* 0x000fce0000000f00 */
[----:B------:R-:W-:Y:S01]  /*c040*/  HMMA.16816.F32 R140, R4, R14, R140 ;  /* 0x0000000e048c723c */ /* 0x000fe2000000188c */
[----:B-1----:R-:W-:-:S07]  /*c050*/  FFMA.FTZ R0, R227, UR4, -R2 ;  /* 0x00000004e3007c23 */ /* 0x002fce0008010802 */
[----:B------:R-:W-:Y:S01]  /*c060*/  HMMA.16816.F32 R196, R4, R26, R196 ;  /* 0x0000001a04c4723c */ /* 0x000fe200000018c4 */
[----:B------:R-:W-:Y:S02]  /*c070*/  F2FP.F16.F32.PACK_AB R4, R96, R112 ;  /* 0x000000706004723e */ /* 0x000fe400000000ff */
[----:B------:R-:W-:Y:S02]  /*c080*/  F2FP.F16.F32.PACK_AB R6, R224, R204 ;  /* 0x000000cce006723e */ /* 0x000fe400000000ff */
[----:B--2---:R-:W-:Y:S02]  /*c090*/  F2FP.F16.F32.PACK_AB R5, R24, R205 ;  /* 0x000000cd1805723e */ /* 0x004fe400000000ff */
[----:B----4-:R-:W-:Y:S02]  /*c0a0*/  F2FP.F16.F32.PACK_AB R7, R115, R206 ;  /* 0x000000ce7307723e */ /* 0x010fe400000000ff */
[----:B------:R-:W-:Y:S02]  /*c0b0*/  MOV R108, R106 ;  /* 0x0000006a006c7202 */ /* 0x000fe40000000f00 */
[----:B------:R-:W-:-:S03]  /*c0c0*/  MOV R109, R107 ;  /* 0x0000006b006d7202 */ /* 0x000fc60000000f00 */
[----:B------:R-:W-:Y:S01]  /*c0d0*/  HMMA.16816.F32 R104, R4, R18, R176 ;  /* 0x000000120468723c */ /* 0x000fe200000018b0 */
[----:B------:R1:W-:Y:S01]  /*c0e0*/  MUFU.EX2 R176, R0 ;  /* 0x0000000000b07308 */ /* 0x0003e20000000800 */
[----:B------:R-:W-:Y:S02]  /*c0f0*/  MOV R179, R109 ;  /* 0x0000006d00b37202 */ /* 0x000fe40000000f00 */
[----:B------:R-:W-:Y:S02]  /*c100*/  MOV R109, R183 ;  /* 0x000000b7006d7202 */ /* 0x000fe40000000f00 */
[----:B------:R-:W-:Y:S01]  /*c110*/  MOV R183, R167 ;  /* 0x000000a700b77202 */ /* 0x000fe20000000f00 */
[----:B-1----:R-:W-:-:S04]  /*c120*/  FFMA.FTZ R0, R221, UR4, -R2 ;  /* 0x00000004dd007c23 */ /* 0x002fc80008010802 */
[----:B------:R1:W-:Y:S02]  /*c130*/  MUFU.EX2 R177, R0 ;  /* 0x0000000000b17308 */ /* 0x0003e40000000800 */
[----:B-1----:R-:W-:-:S06]  /*c140*/  FFMA.FTZ R0, R213, UR4, -R2 ;  /* 0x00000004d5007c23 */ /* 0x002fcc0008010802 */
[----:B------:R1:W2:Y:S02]  /*c150*/  MUFU.EX2 R167, R0 ;  /* 0x0000000000a77308 */ /* 0x0002a40000000800 */
[----:B-1----:R-:W-:Y:S01]  /*c160*/  FFMA.FTZ R0, R212, UR4, -R2 ;  /* 0x00000004d4007c23 */ /* 0x002fe20008010802 */
[----:B--2---:R-:W-:Y:S02]  /*c170*/  MOV R212, R167 ;  /* 0x000000a700d47202 */ /* 0x004fe40000000f00 */
[----:B------:R-:W2:Y:S01]  /*c180*/  LDL.LU R167, [R1+0x44] ;  /* 0x0000440001a77983 */ /* 0x000ea20000300800 */
[-C--:B------:R-:W-:Y:S01]  /*c190*/  FMUL.FTZ R132, R132, R28.reuse ;  /* 0x0000001c84847220 */ /* 0x080fe20000410000 */
[----:B------:R-:W-:Y:S01]  /*c1a0*/  FMUL.FTZ R133, R133, R28 ;  /* 0x0000001c85857220 */ /* 0x000fe20000410000 */
[-C--:B------:R-:W-:Y:S01]  /*c1b0*/  FMUL.FTZ R134, R134, R38.reuse ;  /* 0x0000002686867220 */ /* 0x080fe20000410000 */
[----:B------:R-:W-:Y:S01]  /*c1c0*/  FMUL.FTZ R135, R135, R38 ;  /* 0x0000002687877220 */ /* 0x000fe20000410000 */
[-C--:B------:R-:W-:Y:S01]  /*c1d0*/  FMUL.FTZ R144, R144, R28.reuse ;  /* 0x0000001c90907220 */ /* 0x080fe20000410000 */
[----:B------:R-:W-:Y:S01]  /*c1e0*/  FMUL.FTZ R145, R145, R28 ;  /* 0x0000001c91917220 */ /* 0x000fe20000410000 */
[-C--:B------:R-:W-:Y:S01]  /*c1f0*/  FMUL.FTZ R146, R146, R38.reuse ;  /* 0x0000002692927220 */ /* 0x080fe20000410000 */
[----:B------:R-:W-:-:S03]  /*c200*/  FMUL.FTZ R147, R147, R38 ;  /* 0x0000002693937220 */ /* 0x000fc60000410000 */
[C---:B------:R-:W-:Y:S08]  /*c210*/  HMMA.16816.F32 R132, R8.reuse, R12, R132 ;  /* 0x0000000c0884723c */ /* 0x040ff00000001884 */
[----:B------:R-:W-:Y:S01]  /*c220*/  HMMA.16816.F32 R144, R8, R14, R144 ;  /* 0x0000000e0890723c */ /* 0x000fe20000001890 */
[----:B------:R-:W1:Y:S01]  /*c230*/  LDSM.16.MT88.4 R12, [R35+0xc800] ;  /* 0x00c80000230c783b */ /* 0x000e620000004200 */
[-C--:B------:R-:W-:Y:S01]  /*c240*/  FMUL.FTZ R200, R200, R28.reuse ;  /* 0x0000001cc8c87220 */ /* 0x080fe20000410000 */
[----:B------:R-:W-:Y:S01]  /*c250*/  FMUL.FTZ R201, R201, R28 ;  /* 0x0000001cc9c97220 */ /* 0x000fe20000410000 */
[-C--:B------:R-:W-:Y:S01]  /*c260*/  FMUL.FTZ R202, R202, R38.reuse ;  /* 0x00000026caca7220 */ /* 0x080fe20000410000 */
[----:B------:R-:W-:-:S07]  /*c270*/  FMUL.FTZ R203, R203, R38 ;  /* 0x00000026cbcb7220 */ /* 0x000fce0000410000 */
[----:B------:R-:W-:Y:S01]  /*c280*/  HMMA.16816.F32 R200, R8, R26, R200 ;  /* 0x0000001a08c8723c */ /* 0x000fe200000018c8 */
[----:B------:R-:W-:Y:S02]  /*c290*/  F2FP.F16.F32.PACK_AB R8, R98, R114 ;  /* 0x000000726208723e */ /* 0x000fe400000000ff */
[----:B------:R-:W-:Y:S02]  /*c2a0*/  F2FP.F16.F32.PACK_AB R9, R97, R113 ;  /* 0x000000716109723e */ /* 0x000fe400000000ff */
[----:B------:R-:W-:Y:S02]  /*c2b0*/  F2FP.F16.F32.PACK_AB R10, R207, R111 ;  /* 0x0000006fcf0a723e */ /* 0x000fe400000000ff */
[----:B------:R-:W-:-:S07]  /*c2c0*/  F2FP.F16.F32.PACK_AB R11, R22, R110 ;  /* 0x0000006e160b723e */ /* 0x000fce00000000ff */
[-C--:B-1----:R-:W-:Y:S08]  /*c2d0*/  HMMA.16816.F32 R48, R8, R12.reuse, R56 ;  /* 0x0000000c0830723c */ /* 0x082ff00000001838 */
[C---:B------:R-:W-:Y:S08]  /*c2e0*/  HMMA.16816.F32 R56, R4.reuse, R12, R208 ;  /* 0x0000000c0438723c */ /* 0x040ff000000018d0 */
[-C--:B------:R-:W-:Y:S08]  /*c2f0*/  HMMA.16816.F32 R52, R4, R14.reuse, R52 ;  /* 0x0000000e0434723c */ /* 0x080ff00000001834 */
[----:B------:R-:W-:Y:S01]  /*c300*/  HMMA.16816.F32 R44, R8, R14, R184 ;  /* 0x0000000e082c723c */ /* 0x000fe200000018b8 */
[----:B------:R-:W1:Y:S01]  /*c310*/  LDSM.16.MT88.4 R12, [R34+0x800] ;  /* 0x00080000220c783b */ /* 0x000e620000004200 */
[----:B------:R-:W-:Y:S01]  /*c320*/  MOV R178, R108 ;  /* 0x0000006c00b27202 */ /* 0x000fe20000000f00 */
[----:B------:R-:W-:Y:S01]  /*c330*/  IMAD.MOV.U32 R208, RZ, RZ, R101 ;  /* 0x000000ffffd07224 */ /* 0x000fe200078e0065 */
[----:B------:R-:W-:-:S02]  /*c340*/  MOV R185, R110 ;  /* 0x0000006e00b97202 */ /* 0x000fc40000000f00 */
[----:B------:R-:W-:Y:S02]  /*c350*/  MOV R186, R111 ;  /* 0x0000006f00ba7202 */ /* 0x000fe40000000f00 */
[----:B------:R-:W-:Y:S01]  /*c360*/  MOV R187, R100 ;  /* 0x0000006400bb7202 */ /* 0x000fe20000000f00 */
[-C--:B------:R-:W-:Y:S01]  /*c370*/  HMMA.16816.F32 R68, R8, R16.reuse, R68 ;  /* 0x000000100844723c */ /* 0x080fe20000001844 */
[----:B------:R-:W-:Y:S02]  /*c380*/  MOV R110, R102 ;  /* 0x00000066006e7202 */ /* 0x000fe40000000f00 */
[----:B------:R-:W-:Y:S02]  /*c390*/  MOV R111, R103 ;  /* 0x00000067006f7202 */ /* 0x000fe40000000f00 */
[----:B------:R-:W-:Y:S02]  /*c3a0*/  MOV R209, R96 ;  /* 0x0000006000d17202 */ /* 0x000fe40000000f00 */
[----:B------:R-:W-:Y:S01]  /*c3b0*/  MOV R210, R97 ;  /* 0x0000006100d27202 */ /* 0x000fe20000000f00 */
[----:B------:R-:W-:Y:S01]  /*c3c0*/  HMMA.16816.F32 R72, R4, R16, R72 ;  /* 0x000000100448723c */ /* 0x000fe20000001848 */
[----:B------:R-:W-:-:S02]  /*c3d0*/  MOV R211, R98 ;  /* 0x0000006200d37202 */ /* 0x000fc40000000f00 */
[----:B------:R-:W-:-:S05]  /*c3e0*/  MOV R108, R99 ;  /* 0x00000063006c7202 */ /* 0x000fca0000000f00 */
[C---:B------:R-:W-:Y:S01]  /*c3f0*/  HMMA.16816.F32 R100, R8.reuse, R18, R172 ;  /* 0x000000120864723c */ /* 0x040fe200000018ac */
[----:B------:R-:W3:Y:S07]  /*c400*/  LDSM.16.MT88.4 R16, [R41+0x800] ;  /* 0x000800002910783b */ /* 0x000eee0000004200 */
[-C--:B-1----:R-:W-:Y:S08]  /*c410*/  HMMA.16816.F32 R96, R8, R12.reuse, R168 ;  /* 0x0000000c0860723c */ /* 0x082ff000000018a8 */
[C---:B------:R-:W-:Y:S08]  /*c420*/  HMMA.16816.F32 R88, R4.reuse, R12, R88 ;  /* 0x0000000c0458723c */ /* 0x040ff00000001858 */
[-C--:B------:R-:W-:Y:S08]  /*c430*/  HMMA.16816.F32 R84, R4, R14.reuse, R84 ;  /* 0x0000000e0454723c */ /* 0x080ff00000001854 */
[----:B------:R-:W-:Y:S01]  /*c440*/  HMMA.16816.F32 R80, R8, R14, R80 ;  /* 0x0000000e0850723c */ /* 0x000fe20000001850 */
[----:B------:R-:W1:Y:S01]  /*c450*/  LDSM.16.MT88.4 R12, [R35+0xe800] ;  /* 0x00e80000230c783b */ /* 0x000e620000004200 */
[----:B------:R-:W-:-:S03]  /*c460*/  MOV R184, R24 ;  /* 0x0000001800b87202 */ /* 0x000fc60000000f00 */
[----:B------:R-:W4:Y:S03]  /*c470*/  LDSM.16.MT88.4 R24, [R42+0xe800] ;  /* 0x00e800002a18783b */ /* 0x000f260000004200 */
[-C--:B---3--:R-:W-:Y:S08]  /*c480*/  HMMA.16816.F32 R76, R8, R16.reuse, R76 ;  /* 0x00000010084c723c */ /* 0x088ff0000000184c */
[C---:B------:R-:W-:Y:S08]  /*c490*/  HMMA.16816.F32 R64, R4.reuse, R16, R64 ;  /* 0x000000100440723c */ /* 0x040ff00000001840 */
[-C--:B------:R-:W-:Y:S08]  /*c4a0*/  HMMA.16816.F32 R60, R4, R18.reuse, R60 ;  /* 0x00000012043c723c */ /* 0x080ff0000000183c */
[C---:B------:R-:W-:Y:S01]  /*c4b0*/  HMMA.16816.F32 R92, R8.reuse, R18, R92 ;  /* 0x00000012085c723c */ /* 0x040fe2000000185c */
[----:B------:R-:W3:Y:S07]  /*c4c0*/  LDSM.16.MT88.4 R16, [R34+0x2800] ;  /* 0x002800002210783b */ /* 0x000eee0000004200 */
[-C--:B-1----:R-:W-:Y:S08]  /*c4d0*/  HMMA.16816.F32 R116, R8, R12.reuse, R116 ;  /* 0x0000000c0874723c */ /* 0x082ff00000001874 */
[C---:B------:R-:W-:Y:S08]  /*c4e0*/  HMMA.16816.F32 R120, R4.reuse, R12, R120 ;  /* 0x0000000c0478723c */ /* 0x040ff00000001878 */
[-C--:B------:R-:W-:Y:S08]  /*c4f0*/  HMMA.16816.F32 R124, R4, R14.reuse, R124 ;  /* 0x0000000e047c723c */ /* 0x080ff0000000187c */
[----:B------:R-:W-:Y:S01]  /*c500*/  HMMA.16816.F32 R128, R8, R14, R128 ;  /* 0x0000000e0880723c */ /* 0x000fe20000001880 */
[----:B------:R-:W1:Y:S07]  /*c510*/  LDSM.16.MT88.4 R12, [R41+0x2800] ;  /* 0x00280000290c783b */ /* 0x000e6e0000004200 */
[C---:B----4-:R-:W-:Y:S08]  /*c520*/  HMMA.16816.F32 R136, R4.reuse, R24, R136 ;  /* 0x000000180488723c */ /* 0x050ff00000001888 */
[C---:B------:R-:W-:Y:S08]  /*c530*/  HMMA.16816.F32 R140, R4.reuse, R26, R140 ;  /* 0x0000001a048c723c */ /* 0x040ff0000000188c */
[C---:B---3--:R-:W-:Y:S08]  /*c540*/  HMMA.16816.F32 R188, R4.reuse, R16, R188 ;  /* 0x0000001004bc723c */ /* 0x048ff000000018bc */
[C---:B------:R-:W-:Y:S08]  /*c550*/  HMMA.16816.F32 R152, R4.reuse, R18, R152 ;  /* 0x000000120498723c */ /* 0x040ff00000001898 */
[C---:B-1----:R-:W-:Y:S08]  /*c560*/  HMMA.16816.F32 R160, R4.reuse, R12, R160 ;  /* 0x0000000c04a0723c */ /* 0x042ff000000018a0 */
[----:B------:R-:W-:Y:S01]  /*c570*/  HMMA.16816.F32 R196, R4, R14, R196 ;  /* 0x0000000e04c4723c */ /* 0x000fe200000018c4 */
[----:B------:R1:W3:Y:S02]  /*c580*/  MUFU.EX2 R4, R0 ;  /* 0x0000000000047308 */ /* 0x0002e40000000800 */
[----:B-1----:R-:W-:-:S06]  /*c590*/  FFMA.FTZ R0, R225, UR4, -R3 ;  /* 0x00000004e1007c23 */ /* 0x002fcc0008010803 */
[----:B------:R1:W-:Y:S02]  /*c5a0*/  MUFU.EX2 R227, R0 ;  /* 0x0000000000e37308 */ /* 0x0003e40000000800 */
[----:B-1----:R-:W-:-:S06]  /*c5b0*/  FFMA.FTZ R0, R216, UR4, -R3 ;  /* 0x00000004d8007c23 */ /* 0x002fcc0008010803 */
[----:B------:R1:W-:Y:S02]  /*c5c0*/  MUFU.EX2 R228, R0 ;  /* 0x0000000000e47308 */ /* 0x0003e40000000800 */
[----:B-1----:R-:W-:Y:S01]  /*c5d0*/  FFMA.FTZ R0, R215, UR4, -R3 ;  /* 0x00000004d7007c23 */ /* 0x002fe20008010803 */
[----:B------:R-:W-:-:S05]  /*c5e0*/  MOV R215, R177 ;  /* 0x000000b100d77202 */ /* 0x000fca0000000f00 */
[----:B------:R1:W-:Y:S01]  /*c5f0*/  MUFU.EX2 R229, R0 ;  /* 0x0000000000e57308 */ /* 0x0003e20000000800 */
[----:B------:R-:W-:Y:S01]  /*c600*/  MOV R177, R231 ;  /* 0x000000e700b17202 */ /* 0x000fe20000000f00 */
[----:B-1----:R-:W-:-:S06]  /*c610*/  FFMA.FTZ R0, R214, UR4, -R3 ;  /* 0x00000004d6007c23 */ /* 0x002fcc0008010803 */
[----:B------:R1:W-:Y:S01]  /*c620*/  MUFU.EX2 R231, R0 ;  /* 0x0000000000e77308 */ /* 0x0003e20000000800 */
[----:B--2---:R-:W-:Y:S01]  /*c630*/  FFMA.FTZ R43, R167, R28, R43 ;  /* 0x0000001ca72b7223 */ /* 0x004fe2000001002b */
[----:B-1----:R-:W-:-:S06]  /*c640*/  FFMA.FTZ R0, R226, UR4, -R32 ;  /* 0x00000004e2007c23 */ /* 0x002fcc0008010820 */
[----:B------:R1:W-:Y:S02]  /*c650*/  MUFU.EX2 R225, R0 ;  /* 0x0000000000e17308 */ /* 0x0003e40000000800 */
[----:B-1----:R-:W-:-:S06]  /*c660*/  FFMA.FTZ R0, R217, UR4, -R32 ;  /* 0x00000004d9007c23 */ /* 0x002fcc0008010820 */
[----:B------:R1:W2:Y:S01]  /*c670*/  MUFU.EX2 R226, R0 ;  /* 0x0000000000e27308 */ /* 0x0002a20000000800 */
[----:B------:R-:W-:Y:S01]  /*c680*/  HMMA.16816.F32 R156, R8, R12, R156 ;  /* 0x0000000c089c723c */ /* 0x000fe2000000189c */
[----:B-1----:R-:W-:-:S06]  /*c690*/  FFMA.FTZ R0, R36, UR4, -R32 ;  /* 0x0000000424007c23 */ /* 0x002fcc0008010820 */
[----:B------:R1:W-:Y:S01]  /*c6a0*/  MUFU.EX2 R167, R0 ;  /* 0x0000000000a77308 */ /* 0x0003e20000000800 */
[----:B------:R-:W-:Y:S01]  /*c6b0*/  HMMA.16816.F32 R200, R8, R14, R200 ;  /* 0x0000000e08c8723c */ /* 0x000fe200000018c8 */
[----:B------:R-:W4:Y:S01]  /*c6c0*/  LDSM.16.MT88.4 R12, [R35+0xd000] ;  /* 0x00d00000230c783b */ /* 0x000f220000004200 */
[----:B-1----:R-:W-:-:S05]  /*c6d0*/  FFMA.FTZ R0, R31, UR4, -R32 ;  /* 0x000000041f007c23 */ /* 0x002fca0008010820 */
[----:B------:R1:W2:Y:S01]  /*c6e0*/  MUFU.EX2 R168, R0 ;  /* 0x0000000000a87308 */ /* 0x0002a20000000800 */
[----:B------:R-:W-:Y:S01]  /*c6f0*/  HMMA.16816.F32 R148, R8, R16, R148 ;  /* 0x000000100894723c */ /* 0x000fe20000001894 */
[----:B------:R-:W-:Y:S02]  /*c700*/  MOV R17, R224 ;  /* 0x000000e000117202 */ /* 0x000fe40000000f00 */
[----:B------:R-:W-:Y:S01]  /*c710*/  MOV R170, R164 ;  /* 0x000000a400aa7202 */ /* 0x000fe20000000f00 */
[----:B-1----:R-:W-:-:S04]  /*c720*/  FFMA.FTZ R0, R242, UR4, -R33 ;  /* 0x00000004f2007c23 */ /* 0x002fc80008010821 */
[----:B------:R1:W-:Y:S01]  /*c730*/  MUFU.EX2 R171, R0 ;  /* 0x0000000000ab7308 */ /* 0x0003e20000000800 */
[----:B------:R-:W-:Y:S01]  /*c740*/  HMMA.16816.F32 R144, R8, R26, R144 ;  /* 0x0000001a0890723c */ /* 0x000fe20000001890 */
[----:B------:R-:W-:Y:S01]  /*c750*/  IMAD.MOV.U32 R26, RZ, RZ, R115 ;  /* 0x000000ffff1a7224 */ /* 0x000fe200078e0073 */
[----:B------:R-:W-:Y:S01]  /*c760*/  MOV R115, R166 ;  /* 0x000000a600737202 */ /* 0x000fe20000000f00 */
[----:B-1----:R-:W-:-:S04]  /*c770*/  FFMA.FTZ R0, R223, UR4, -R33 ;  /* 0x00000004df007c23 */ /* 0x002fc80008010821 */
[----:B------:R1:W4:Y:S02]  /*c780*/  MUFU.EX2 R224, R0 ;  /* 0x0000000000e07308 */ /* 0x0003240000000800 */
[----:B-1----:R-:W-:-:S06]  /*c790*/  FFMA.FTZ R0, R30, UR4, -R33 ;  /* 0x000000041e007c23 */ /* 0x002fcc0008010821 */
[----:B------:R1:W-:Y:S02]  /*c7a0*/  MUFU.EX2 R164, R0 ;  /* 0x0000000000a47308 */ /* 0x0003e40000000800 */
[----:B-1----:R-:W-:-:S06]  /*c7b0*/  FFMA.FTZ R0, R29, UR4, -R33 ;  /* 0x000000041d007c23 */ /* 0x002fcc0008010821 */
[----:B------:R-:W1:Y:S01]  /*c7c0*/  MUFU.EX2 R166, R0 ;  /* 0x0000000000a67308 */ /* 0x000e620000000800 */
[----:B---3--:R-:W-:Y:S02]  /*c7d0*/  MOV R242, R4 ;  /* 0x0000000400f27202 */ /* 0x008fe40000000f00 */
[----:B--2---:R-:W-:Y:S02]  /*c7e0*/  F2FP.F16.F32.PACK_AB R4, R226, R225 ;  /* 0x000000e1e204723e */ /* 0x004fe400000000ff */
[----:B------:R-:W-:Y:S02]  /*c7f0*/  F2FP.F16.F32.PACK_AB R6, R168, R167 ;  /* 0x000000a7a806723e */ /* 0x000fe400000000ff */
[----:B----4-:R-:W-:Y:S01]  /*c800*/  F2FP.F16.F32.PACK_AB R5, R224, R171 ;  /* 0x000000abe005723e */ /* 0x010fe200000000ff */
[----:B------:R-:W-:Y:S01]  /*c810*/  HMMA.16816.F32 R132, R8, R24, R132 ;  /* 0x000000180884723c */ /* 0x000fe20000001884 */
[----:B------:R-:W-:Y:S02]  /*c820*/  MOV R214, R176 ;  /* 0x000000b000d67202 */ /* 0x000fe40000000f00 */
[----:B------:R-:W-:-:S02]  /*c830*/  MOV R27, R180 ;  /* 0x000000b4001b7202 */ /* 0x000fc40000000f00 */
[----:B-1----:R-:W-:Y:S02]  /*c840*/  F2FP.F16.F32.PACK_AB R7, R166, R164 ;  /* 0x000000a4a607723e */ /* 0x002fe400000000ff */
[----:B------:R-:W-:Y:S02]  /*c850*/  MOV R24, R181 ;  /* 0x000000b500187202 */ /* 0x000fe40000000f00 */
[----:B------:R-:W-:Y:S02]  /*c860*/  MOV R25, R182 ;  /* 0x000000b600197202 */ /* 0x000fe40000000f00 */
[----:B------:R-:W-:Y:S01]  /*c870*/  MOV R169, R183 ;  /* 0x000000b700a97202 */ /* 0x000fe20000000f00 */
[----:B------:R-:W-:Y:S01]  /*c880*/  HMMA.16816.F32 R192, R8, R18, R192 ;  /* 0x0000001208c0723c */ /* 0x000fe200000018c0 */
[----:B------:R-:W-:Y:S02]  /*c890*/  F2FP.F16.F32.PACK_AB R8, R215, R214 ;  /* 0x000000d6d708723e */ /* 0x000fe400000000ff */
[----:B------:R-:W-:-:S02]  /*c8a0*/  F2FP.F16.F32.PACK_AB R9, R228, R227 ;  /* 0x000000e3e409723e */ /* 0x000fc400000000ff */
[----:B------:R-:W-:-:S03]  /*c8b0*/  F2FP.F16.F32.PACK_AB R10, R242, R212 ;  /* 0x000000d4f20a723e */ /* 0x000fc600000000ff */
[----:B------:R-:W-:Y:S01]  /*c8c0*/  HMMA.16816.F32 R180, R4, R14, R52 ;  /* 0x0000000e04b4723c */ /* 0x000fe20000001834 */
[----:B------:R-:W-:Y:S02]  /*c8d0*/  MOV R53, R17 ;  /* 0x0000001100357202 */ /* 0x000fe40000000f00 */
[----:B------:R-:W-:Y:S01]  /*c8e0*/  F2FP.F16.F32.PACK_AB R11, R231, R229 ;  /* 0x000000e5e70b723e */ /* 0x000fe200000000ff */
[----:B------:R-:W1:Y:S01]  /*c8f0*/  LDSM.16.MT88.4 R16, [R34+0x1000] ;  /* 0x001000002210783b */ /* 0x000e620000004200 */
[----:B------:R-:W-:Y:S01]  /*c900*/  MOV R176, R37 ;  /* 0x0000002500b07202 */ /* 0x000fe20000000f00 */
[--C-:B------:R-:W-:Y:S01]  /*c910*/  FFMA.FTZ R37, R222, UR4, -R2.reuse ;  /* 0x00000004de257c23 */ /* 0x100fe20008010802 */
[--C-:B------:R-:W-:Y:S01]  /*c920*/  FFMA.FTZ R36, R220, UR4, -R2.reuse ;  /* 0x00000004dc247c23 */ /* 0x100fe20008010802 */
[--C-:B------:R-:W-:Y:S01]  /*c930*/  FFMA.FTZ R0, R219, UR4, -R2.reuse ;  /* 0x00000004db007c23 */ /* 0x100fe20008010802 */
[----:B------:R-:W-:Y:S01]  /*c940*/  FFMA.FTZ R2, R218, UR4, -R2 ;  /* 0x00000004da027c23 */ /* 0x000fe20008010802 */
[-C--:B------:R-:W-:Y:S08]  /*c950*/  HMMA.16816.F32 R220, R8, R12.reuse, R48 ;  /* 0x0000000c08dc723c */ /* 0x080ff00000001830 */
[----:B------:R-:W-:Y:S08]  /*c960*/  HMMA.16816.F32 R172, R4, R12, R56 ;  /* 0x0000000c04ac723c */ /* 0x000ff00000001838 */
[----:B------:R-:W-:Y:S01]  /*c970*/  HMMA.16816.F32 R216, R8, R14, R44 ;  /* 0x0000000e08d8723c */ /* 0x000fe2000000182c */
[----:B------:R-:W2:Y:S01]  /*c980*/  LDSM.16.MT88.4 R12, [R41+0x1000] ;  /* 0x00100000290c783b */ /* 0x000ea20000004200 */
[----:B------:R-:W-:-:S02]  /*c990*/  MOV R52, R26 ;  /* 0x0000001a00347202 */ /* 0x000fc40000000f00 */
[----:B------:R-:W-:Y:S02]  /*c9a0*/  MOV R28, R27 ;  /* 0x0000001b001c7202 */ /* 0x000fe40000000f00 */
[----:B------:R-:W-:Y:S02]  /*c9b0*/  MOV R31, R24 ;  /* 0x00000018001f7202 */ /* 0x000fe40000000f00 */
[----:B------:R-:W-:Y:S02]  /*c9c0*/  MOV R30, R25 ;  /* 0x00000019001e7202 */ /* 0x000fe40000000f00 */
[----:B------:R-:W3:Y:S01]  /*c9d0*/  LDSM.16.MT88.4 R24, [R42+0xd000] ;  /* 0x00d000002a18783b */ /* 0x000ee20000004200 */
[----:B------:R-:W-:Y:S02]  /*c9e0*/  MOV R29, R169 ;  /* 0x000000a9001d7202 */ /* 0x000fe40000000f00 */
[----:B------:R-:W-:Y:S02]  /*c9f0*/  MOV R213, R170 ;  /* 0x000000aa00d57202 */ /* 0x000fe40000000f00 */
[----:B------:R-:W-:-:S02]  /*ca00*/  MOV R169, R186 ;  /* 0x000000ba00a97202 */ /* 0x000fc40000000f00 */
[----:B------:R-:W-:Y:S02]  /*ca10*/  MOV R50, R184 ;  /* 0x000000b800327202 */ /* 0x000fe40000000f00 */
[----:B------:R-:W-:Y:S02]  /*ca20*/  MOV R51, R185 ;  /* 0x000000b900337202 */ /* 0x000fe40000000f00 */
[----:B------:R-:W-:Y:S02]  /*ca30*/  MOV R170, R187 ;  /* 0x000000bb00aa7202 */ /* 0x000fe40000000f00 */
[----:B------:R-:W-:Y:S02]  /*ca40*/  MOV R184, R208 ;  /* 0x000000d000b87202 */ /* 0x000fe40000000f00 */
[----:B------:R-:W-:Y:S02]  /*ca50*/  MOV R185, R209 ;  /* 0x000000d100b97202 */ /* 0x000fe40000000f00 */
[----:B------:R-:W-:-:S02]  /*ca60*/  MOV R186, R210 ;  /* 0x000000d200ba7202 */ /* 0x000fc40000000f00 */
[----:B------:R-:W-:Y:S02]  /*ca70*/  MOV R187, R211 ;  /* 0x000000d300bb7202 */ /* 0x000fe40000000f00 */
[----:B-1----:R-:W-:Y:S01]  /*ca80*/  HMMA.16816.F32 R208, R8, R16, R96 ;  /* 0x0000001008d0723c */ /* 0x002fe20000001860 */
[----:B------:R-:W-:Y:S02]  /*ca90*/  MOV R98, R169 ;  /* 0x000000a900627202 */ /* 0x000fe40000000f00 */
[----:B------:R-:W-:Y:S02]  /*caa0*/  MOV R169, R170 ;  /* 0x000000aa00a97202 */ /* 0x000fe40000000f00 */
[----:B------:R-:W-:Y:S02]  /*cab0*/  MOV R170, R184 ;  /* 0x000000b800aa7202 */ /* 0x000fe40000000f00 */
[----:B------:R-:W-:Y:S02]  /*cac0*/  MOV R184, R185 ;  /* 0x000000b900b87202 */ /* 0x000fe40000000f00 */
[----:B------:R-:W-:Y:S01]  /*cad0*/  MOV R185, R186 ;  /* 0x000000ba00b97202 */ /* 0x000fe20000000f00 */
[----:B------:R-:W-:Y:S01]  /*cae0*/  IMAD.MOV.U32 R55, RZ, RZ, R206 ;  /* 0x000000ffff377224 */ /* 0x000fe200078e00ce */
[----:B------:R-:W-:-:S02]  /*caf0*/  MOV R186, R187 ;  /* 0x000000bb00ba7202 */ /* 0x000fc40000000f00 */
[----:B------:R-:W-:Y:S02]  /*cb00*/  MOV R187, R205 ;  /* 0x000000cd00bb7202 */ /* 0x000fe40000000f00 */
[----:B------:R-:W-:Y:S02]  /*cb10*/  MOV R96, R204 ;  /* 0x000000cc00607202 */ /* 0x000fe40000000f00 */
[----:B------:R-:W-:Y:S02]  /*cb20*/  MOV R54, R207 ;  /* 0x000000cf00367202 */ /* 0x000fe40000000f00 */
[----:B--2---:R-:W-:Y:S01]  /*cb30*/  HMMA.16816.F32 R204, R8, R14, R92 ;  /* 0x0000000e08cc723c */ /* 0x004fe2000000185c */
[----:B------:R-:W-:Y:S02]  /*cb40*/  MOV R92, R29 ;  /* 0x0000001d005c7202 */ /* 0x000fe40000000f00 */
[----:B------:R-:W-:Y:S02]  /*cb50*/  MOV R93, R30 ;  /* 0x0000001e005d7202 */ /* 0x000fe40000000f00 */
[----:B------:R-:W-:-:S02]  /*cb60*/  MOV R94, R31 ;  /* 0x0000001f005e7202 */ /* 0x000fc40000000f00 */
[----:B------:R-:W-:Y:S02]  /*cb70*/  MOV R95, R28 ;  /* 0x0000001c005f7202 */ /* 0x000fe40000000f00 */
[----:B------:R-:W1:Y:S01]  /*cb80*/  LDSM.16.MT88.4 R28, [R41+0x3000] ;  /* 0x00300000291c783b */ /* 0x000e620000004200 */
[----:B------:R-:W-:Y:S01]  /*cb90*/  IMAD.MOV.U32 R58, RZ, RZ, R176 ;  /* 0x000000ffff3a7224 */ /* 0x000fe200078e00b0 */
[----:B------:R-:W-:Y:S02]  /*cba0*/  MOV R59, R177 ;  /* 0x000000b1003b7202 */ /* 0x000fe40000000f00 */
[----:B------:R-:W-:Y:S02]  /*cbb0*/  MOV R48, R178 ;  /* 0x000000b200307202 */ /* 0x000fe40000000f00 */
[----:B------:R-:W-:Y:S01]  /*cbc0*/  MOV R49, R179 ;  /* 0x000000b300317202 */ /* 0x000fe20000000f00 */
[----:B------:R-:W-:Y:S08]  /*cbd0*/  HMMA.16816.F32 R88, R4, R16, R88 ;  /* 0x000000100458723c */ /* 0x000ff00000001858 */
[----:B---3--:R-:W-:Y:S08]  /*cbe0*/  HMMA.16816.F32 R176, R8, R26, R100 ;  /* 0x0000001a08b0723c */ /* 0x008ff00000001864 */
[-C--:B------:R-:W-:Y:S08]  /*cbf0*/  HMMA.16816.F32 R84, R4, R18.reuse, R84 ;  /* 0x000000120454723c */ /* 0x080ff00000001854 */
[C---:B------:R-:W-:Y:S01]  /*cc00*/  HMMA.16816.F32 R100, R8.reuse, R18, R80 ;  /* 0x000000120864723c */ /* 0x040fe20000001850 */
[----:B------:R-:W2:Y:S07]  /*cc10*/  LDSM.16.MT88.4 R16, [R35+0xf000] ;  /* 0x00f000002310783b */ /* 0x000eae0000004200 */
[-C--:B------:R-:W-:Y:S08]  /*cc20*/  HMMA.16816.F32 R68, R8, R24.reuse, R68 ;  /* 0x000000180844723c */ /* 0x080ff00000001844 */
[C---:B------:R-:W-:Y:S08]  /*cc30*/  HMMA.16816.F32 R72, R4.reuse, R24, R72 ;  /* 0x000000180448723c */ /* 0x040ff00000001848 */
[----:B------:R-:W-:Y:S01]  /*cc40*/  HMMA.16816.F32 R104, R4, R26, R104 ;  /* 0x0000001a0468723c */ /* 0x000fe20000001868 */
[----:B------:R-:W3:Y:S01]  /*cc50*/  LDSM.16.MT88.4 R24, [R34+0x3000] ;  /* 0x003000002218783b */ /* 0x000ee20000004200 */
[----:B------:R-:W-:Y:S01]  /*cc60*/  MOV R83, R214 ;  /* 0x000000d600537202 */ /* 0x000fe20000000f00 */
[----:B------:R-:W-:Y:S01]  /*cc70*/  IMAD.MOV.U32 R80, RZ, RZ, R213 ;  /* 0x000000ffff507224 */ /* 0x000fe200078e00d5 */
[----:B------:R-:W-:-:S02]  /*cc80*/  MOV R82, R215 ;  /* 0x000000d700527202 */ /* 0x000fc40000000f00 */
[----:B------:R-:W-:Y:S02]  /*cc90*/  MOV R81, R212 ;  /* 0x000000d400517202 */ /* 0x000fe40000000f00 */
[-C--:B------:R-:W-:Y:S08]  /*cca0*/  HMMA.16816.F32 R212, R8, R12.reuse, R76 ;  /* 0x0000000c08d4723c */ /* 0x080ff0000000184c */
[C---:B------:R-:W-:Y:S08]  /*ccb0*/  HMMA.16816.F32 R64, R4.reuse, R12, R64 ;  /* 0x0000000c0440723c */ /* 0x040ff00000001840 */
[C---:B------:R-:W-:Y:S01]  /*ccc0*/  HMMA.16816.F32 R60, R4.reuse, R14, R60 ;  /* 0x0000000e043c723c */ /* 0x040fe2000000183c */
[----:B------:R-:W4:Y:S07]  /*ccd0*/  LDSM.16.MT88.4 R12, [R42+0xf000] ;  /* 0x00f000002a0c783b */ /* 0x000f2e0000004200 */
[----:B-1----:R-:W-:Y:S01]  /*cce0*/  HMMA.16816.F32 R44, R4, R30, R196 ;  /* 0x0000001e042c723c */ /* 0x002fe200000018c4 */
[----:B------:R-:W-:-:S02]  /*ccf0*/  MOV R198, R169 ;  /* 0x000000a900c67202 */ /* 0x000fc40000000f00 */
[----:B------:R-:W-:Y:S02]  /*cd00*/  MOV R199, R170 ;  /* 0x000000aa00c77202 */ /* 0x000fe40000000f00 */
[----:B------:R1:W-:Y:S01]  /*cd10*/  MUFU.EX2 R170, R0 ;  /* 0x0000000000aa7308 */ /* 0x0003e20000000800 */
[----:B------:R-:W-:Y:S02]  /*cd20*/  MOV R79, R58 ;  /* 0x0000003a004f7202 */ /* 0x000fe40000000f00 */
[----:B------:R-:W-:Y:S01]  /*cd30*/  MOV R78, R59 ;  /* 0x0000003b004e7202 */ /* 0x000fe20000000f00 */
[----:B--2---:R-:W-:Y:S01]  /*cd40*/  HMMA.16816.F32 R124, R4, R18, R124 ;  /* 0x00000012047c723c */ /* 0x004fe2000000187c */
[----:B------:R-:W-:-:S07]  /*cd50*/  MOV R76, R49 ;  /* 0x00000031004c7202 */ /* 0x000fce0000000f00 */
[----:B------:R-:W-:Y:S01]  /*cd60*/  HMMA.16816.F32 R56, R8, R18, R128 ;  /* 0x000000120838723c */ /* 0x000fe20000001880 */
[--C-:B-1----:R-:W-:Y:S01]  /*cd70*/  FFMA.FTZ R0, R198, UR4, -R3.reuse ;  /* 0x00000004c6007c23 */ /* 0x102fe20008010803 */
[----:B------:R-:W-:Y:S02]  /*cd80*/  MOV R198, R199 ;  /* 0x000000c700c67202 */ /* 0x000fe40000000f00 */
[----:B------:R-:W-:Y:S01]  /*cd90*/  MOV R199, R92 ;  /* 0x0000005c00c77202 */ /* 0x000fe20000000f00 */
[----:B------:R1:W-:Y:S01]  /*cda0*/  MUFU.EX2 R18, R0 ;  /* 0x0000000000127308 */ /* 0x0003e20000000800 */
[----:B------:R-:W-:Y:S02]  /*cdb0*/  MOV R92, R93 ;  /* 0x0000005d005c7202 */ /* 0x000fe40000000f00 */
[----:B------:R-:W-:Y:S02]  /*cdc0*/  MOV R93, R94 ;  /* 0x0000005e005d7202 */ /* 0x000fe40000000f00 */
[----:B------:R-:W-:Y:S01]  /*cdd0*/  MOV R77, R48 ;  /* 0x00000030004d7202 */ /* 0x000fe20000000f00 */
[----:B---3--:R-:W-:Y:S01]  /*cde0*/  HMMA.16816.F32 R188, R4, R24, R188 ;  /* 0x0000001804bc723c */ /* 0x008fe200000018bc */
[----:B------:R-:W-:Y:S01]  /*cdf0*/  MOV R94, R95 ;  /* 0x0000005f005e7202 */ /* 0x000fe20000000f00 */
[----:B-1----:R-:W-:-:S04]  /*ce00*/  FFMA.FTZ R0, R198, UR4, -R3 ;  /* 0x00000004c6007c23 */ /* 0x002fc80008010803 */
[----:B------:R1:W2:Y:S02]  /*ce10*/  MUFU.EX2 R19, R0 ;  /* 0x0000000000137308 */ /* 0x0002a40000000800 */
[----:B------:R-:W-:Y:S01]  /*ce20*/  HMMA.16816.F32 R148, R8, R24, R148 ;  /* 0x000000180894723c */ /* 0x000fe20000001894 */
[----:B------:R-:W-:Y:S02]  /*ce30*/  MOV R95, R76 ;  /* 0x0000004c005f7202 */ /* 0x000fe40000000f00 */
[----:B------:R-:W-:Y:S02]  /*ce40*/  MOV R76, R77 ;  /* 0x0000004d004c7202 */ /* 0x000fe40000000f00 */
[----:B------:R-:W-:Y:S02]  /*ce50*/  MOV R197, R92 ;  /* 0x0000005c00c57202 */ /* 0x000fe40000000f00 */
[----:B------:R-:W-:Y:S01]  /*ce60*/  MOV R77, R78 ;  /* 0x0000004e004d7202 */ /* 0x000fe20000000f00 */
[----:B------:R-:W-:-:S02]  /*ce70*/  IMAD.MOV.U32 R78, RZ, RZ, R79 ;  /* 0x000000ffff4e7224 */ /* 0x000fc400078e004f */
[----:B-1----:R-:W-:-:S04]  /*ce80*/  FFMA.FTZ R0, R199, UR4, -R3 ;  /* 0x00000004c7007c23 */ /* 0x002fc80008010803 */
[----:B------:R1:W-:Y:S01]  /*ce90*/  MUFU.EX2 R25, R0 ;  /* 0x0000000000197308 */ /* 0x0003e20000000800 */
[----:B------:R-:W-:Y:S02]  /*cea0*/  MOV R79, R80 ;  /* 0x00000050004f7202 */ /* 0x000fe40000000f00 */
[----:B------:R-:W-:Y:S02]  /*ceb0*/  MOV R80, R81 ;  /* 0x0000005100507202 */ /* 0x000fe40000000f00 */
[----:B------:R-:W-:Y:S02]  /*cec0*/  MOV R81, R82 ;  /* 0x0000005200517202 */ /* 0x000fe40000000f00 */
[----:B------:R-:W-:Y:S02]  /*ced0*/  MOV R198, R94 ;  /* 0x0000005e00c67202 */ /* 0x000fe40000000f00 */
[----:B------:R-:W-:Y:S01]  /*cee0*/  MOV R82, R83 ;  /* 0x0000005300527202 */ /* 0x000fe20000000f00 */
[----:B-1----:R-:W-:Y:S01]  /*cef0*/  FFMA.FTZ R0, R93, UR4, -R3 ;  /* 0x000000045d007c23 */ /* 0x002fe20008010803 */
[----:B------:R-:W-:-:S03]  /*cf00*/  MOV R99, R50 ;  /* 0x0000003200637202 */ /* 0x000fc60000000f00 */
[----:B------:R1:W-:Y:S01]  /*cf10*/  MUFU.EX2 R24, R0 ;  /* 0x0000000000187308 */ /* 0x0003e20000000800 */
[----:B------:R-:W-:Y:S01]  /*cf20*/  MOV R97, R51 ;  /* 0x0000003300617202 */ /* 0x000fe20000000f00 */
[-C--:B----4-:R-:W-:Y:S01]  /*cf30*/  HMMA.16816.F32 R140, R4, R14.reuse, R140 ;  /* 0x0000000e048c723c */ /* 0x090fe2000000188c */
[----:B------:R-:W-:Y:S02]  /*cf40*/  MOV R83, R52 ;  /* 0x0000003400537202 */ /* 0x000fe40000000f00 */
[----:B------:R-:W-:Y:S02]  /*cf50*/  MOV R52, R53 ;  /* 0x0000003500347202 */ /* 0x000fe40000000f00 */
[----:B------:R-:W-:Y:S02]  /*cf60*/  MOV R53, R22 ;  /* 0x0000001600357202 */ /* 0x000fe40000000f00 */
[----:B------:R3:W5:Y:S01]  /*cf70*/  LDL.LU R22, [R1+0x74] ;  /* 0x0000740001167983 */ /* 0x0007620000300800 */
[----:B------:R-:W-:Y:S08]  /*cf80*/  HMMA.16816.F32 R48, R8, R14, R144 ;  /* 0x0000000e0830723c */ /* 0x000ff00000001890 */
[----:B------:R-:W-:Y:S01]  /*cf90*/  HMMA.16816.F32 R120, R4, R16, R120 ;  /* 0x000000100478723c */ /* 0x000fe20000001878 */
[----:B-1----:R-:W-:-:S07]  /*cfa0*/  FFMA.FTZ R0, R197, UR4, -R32 ;  /* 0x00000004c5007c23 */ /* 0x002fce0008010820 */
[----:B------:R-:W-:Y:S01]  /*cfb0*/  HMMA.16816.F32 R116, R8, R16, R116 ;  /* 0x000000100874723c */ /* 0x000fe20000001874 */
[----:B------:R1:W-:Y:S07]  /*cfc0*/  MUFU.EX2 R14, R0 ;  /* 0x00000000000e7308 */ /* 0x0003ee0000000800 */
[C---:B------:R-:W-:Y:S08]  /*cfd0*/  HMMA.16816.F32 R136, R4.reuse, R12, R136 ;  /* 0x0000000c0488723c */ /* 0x040ff00000001888 */
[C---:B------:R-:W-:Y:S08]  /*cfe0*/  HMMA.16816.F32 R152, R4.reuse, R26, R152 ;  /* 0x0000001a0498723c */ /* 0x040ff00000001898 */
[----:B------:R-:W-:Y:S01]  /*cff0*/  HMMA.16816.F32 R160, R4, R28, R160 ;  /* 0x0000001c04a0723c */ /* 0x000fe200000018a0 */
[----:B-1----:R-:W-:Y:S01]  /*d000*/  FFMA.FTZ R0, R198, UR4, -R32 ;  /* 0x00000004c6007c23 */ /* 0x002fe20008010820 */
[----:B------:R-:W-:Y:S01]  /*d010*/  MOV R199, R95 ;  /* 0x0000005f00c77202 */ /* 0x000fe20000000f00 */
[----:B------:R-:W4:Y:S04]  /*d020*/  LDL.LU R198, [R1+0x48] ;  /* 0x0000480001c67983 */ /* 0x000f280000300800 */
[----:B------:R-:W3:Y:S04]  /*d030*/  LDL.LU R130, [R1+0x4c] ;  /* 0x00004c0001827983 */ /* 0x000ee80000300800 */
[----:B------:R-:W3:Y:S01]  /*d040*/  LDL.LU R131, [R1+0x50] ;  /* 0x0000500001837983 */ /* 0x000ee20000300800 */
[----:B------:R1:W-:Y:S01]  /*d050*/  MUFU.EX2 R15, R0 ;  /* 0x00000000000f7308 */ /* 0x0003e20000000800 */
[----:B------:R-:W-:Y:S01]  /*d060*/  MOV R92, R76 ;  /* 0x0000004c005c7202 */ /* 0x000fe20000000f00 */
[----:B------:R-:W-:Y:S01]  /*d070*/  HMMA.16816.F32 R132, R8, R12, R132 ;  /* 0x0000000c0884723c */ /* 0x000fe20000001884 */
[----:B------:R-:W-:-:S02]  /*d080*/  MOV R93, R77 ;  /* 0x0000004d005d7202 */ /* 0x000fc40000000f00 */
[----:B------:R-:W-:-:S03]  /*d090*/  MOV R94, R78 ;  /* 0x0000004e005e7202 */ /* 0x000fc60000000f00 */
[----:B------:R-:W-:Y:S02]  /*d0a0*/  MUFU.EX2 R169, R36 ;  /* 0x0000002400a97308 */ /* 0x000fe40000000800 */
[----:B------:R-:W-:Y:S01]  /*d0b0*/  HMMA.16816.F32 R156, R8, R28, R156 ;  /* 0x0000001c089c723c */ /* 0x000fe2000000189c */
[----:B------:R-:W-:Y:S01]  /*d0c0*/  FFMA.FTZ R3, R251, UR4, -R33 ;  /* 0x00000004fb037c23 */ /* 0x000fe20008010821 */
[----:B------:R-:W2:Y:S01]  /*d0d0*/  LDSM.16.MT88.4 R144, [R42+0xf800] ;  /* 0x00f800002a90783b */ /* 0x000ea20000004200 */
[----:B-1----:R-:W-:-:S04]  /*d0e0*/  FFMA.FTZ R0, R252, UR4, -R32 ;  /* 0x00000004fc007c23 */ /* 0x002fc80008010820 */
[----:B------:R1:W-:Y:S02]  /*d0f0*/  MUFU.EX2 R17, R0 ;  /* 0x0000000000117308 */ /* 0x0003e40000000800 */
[----:B-1----:R-:W-:-:S06]  /*d100*/  FFMA.FTZ R0, R249, UR4, -R32 ;  /* 0x00000004f9007c23 */ /* 0x002fcc0008010820 */
[----:B------:R1:W-:Y:S01]  /*d110*/  MUFU.EX2 R16, R0 ;  /* 0x0000000000107308 */ /* 0x0003e20000000800 */
[----:B------:R-:W-:Y:S01]  /*d120*/  MOV R95, R79 ;  /* 0x0000004f005f7202 */ /* 0x000fe20000000f00 */
[----:B------:R-:W-:Y:S01]  /*d130*/  IMAD.MOV.U32 R77, RZ, RZ, R81 ;  /* 0x000000ffff4d7224 */ /* 0x000fe200078e0051 */
[----:B------:R-:W-:Y:S01]  /*d140*/  MOV R76, R80 ;  /* 0x00000050004c7202 */ /* 0x000fe20000000f00 */
[----:B-1----:R-:W-:-:S04]  /*d150*/  FFMA.FTZ R0, R248, UR4, -R33 ;  /* 0x00000004f8007c23 */ /* 0x002fc80008010821 */
[----:B------:R1:W-:Y:S01]  /*d160*/  MUFU.EX2 R6, R0 ;  /* 0x0000000000067308 */ /* 0x0003e20000000800 */
[----:B------:R-:W-:Y:S02]  /*d170*/  MOV R78, R82 ;  /* 0x00000052004e7202 */ /* 0x000fe40000000f00 */
[----:B------:R-:W-:Y:S02]  /*d180*/  MOV R79, R83 ;  /* 0x00000053004f7202 */ /* 0x000fe40000000f00 */
[----:B------:R-:W-:Y:S02]  /*d190*/  MOV R80, R52 ;  /* 0x0000003400507202 */ /* 0x000fe40000000f00 */
[----:B------:R-:W-:Y:S01]  /*d1a0*/  MOV R81, R53 ;  /* 0x0000003500517202 */ /* 0x000fe20000000f00 */
[----:B------:R-:W2:Y:S01]  /*d1b0*/  MUFU.EX2 R36, R2 ;  /* 0x0000000200247308 */ /* 0x000ea20000000800 */
[----:B-1----:R-:W-:-:S07]  /*d1c0*/  FFMA.FTZ R0, R247, UR4, -R33 ;  /* 0x00000004f7007c23 */ /* 0x002fce0008010821 */
[----:B------:R1:W-:Y:S01]  /*d1d0*/  MUFU.EX2 R7, R0 ;  /* 0x0000000000077308 */ /* 0x0003e20000000800 */
[----:B------:R-:W-:Y:S02]  /*d1e0*/  MOV R82, R54 ;  /* 0x0000003600527202 */ /* 0x000fe40000000f00 */
[----:B------:R-:W-:Y:S02]  /*d1f0*/  MOV R83, R55 ;  /* 0x0000003700537202 */ /* 0x000fe40000000f00 */
[----:B------:R-:W-:Y:S01]  /*d200*/  MOV R5, R199 ;  /* 0x000000c700057202 */ /* 0x000fe20000000f00 */
[----:B------:R-:W-:Y:S01]  /*d210*/  HMMA.16816.F32 R52, R8, R26, R192 ;  /* 0x0000001a0834723c */ /* 0x000fe200000018c0 */
[----:B------:R-:W-:Y:S02]  /*d220*/  MOV R196, R92 ;  /* 0x0000005c00c47202 */ /* 0x000fe40000000f00 */
[----:B------:R-:W-:Y:S01]  /*d230*/  MOV R197, R93 ;  /* 0x0000005d00c57202 */ /* 0x000fe20000000f00 */
[----:B-1----:R-:W-:Y:S01]  /*d240*/  FFMA.FTZ R0, R250, UR4, -R33 ;  /* 0x00000004fa007c23 */ /* 0x002fe20008010821 */
[----:B------:R-:W-:-:S03]  /*d250*/  MOV R199, R95 ;  /* 0x0000005f00c77202 */ /* 0x000fc60000000f00 */
[----:B------:R-:W-:Y:S01]  /*d260*/  HMMA.16816.F32 R8, R8, R30, R200 ;  /* 0x0000001e0808723c */ /* 0x000fe200000018c8 */
[----:B------:R-:W-:Y:S01]  /*d270*/  MUFU.EX2 R12, R3 ;  /* 0x00000003000c7308 */ /* 0x000fe20000000800 */
[----:B------:R-:W-:Y:S01]  /*d280*/  MOV R92, R76 ;  /* 0x0000004c005c7202 */ /* 0x000fe20000000f00 */
[----:B------:R-:W-:Y:S01]  /*d290*/  IMAD.MOV.U32 R76, RZ, RZ, R80 ;  /* 0x000000ffff4c7224 */ /* 0x000fe200078e0050 */
[----:B------:R-:W-:Y:S01]  /*d2a0*/  MOV R93, R77 ;  /* 0x0000004d005d7202 */ /* 0x000fe20000000f00 */
[----:B------:R-:W-:Y:S01]  /*d2b0*/  FADD.FTZ R5, R5, R43 ;  /* 0x0000002b05057221 */ /* 0x000fe20000010000 */
[----:B------:R-:W-:Y:S01]  /*d2c0*/  MOV R248, R96 ;  /* 0x0000006000f87202 */ /* 0x000fe20000000f00 */
[----:B------:R-:W-:Y:S02]  /*d2d0*/  LDSM.16.MT88.4 R192, [R34+0x3800] ;  /* 0x0038000022c0783b */ /* 0x000fe40000004200 */
[----:B------:R-:W-:Y:S01]  /*d2e0*/  MUFU.EX2 R13, R0 ;  /* 0x00000000000d7308 */ /* 0x000fe20000000800 */
        /* <DEDUP_REMOVED lines=8> */
[----:B------:R-:W-:Y:S02]  /*d370*/  MOV R250, R98 ;  /* 0x0000006200fa7202 */ /* 0x000fe40000000f00 */
[----:B------:R-:W-:Y:S02]  /*d380*/  MOV R33, R99 ;  /* 0x0000006300217202 */ /* 0x000fe40000000f00 */
[----:B------:R1:W-:Y:S01]  /*d390*/  LDSM.16.MT88.4 R96, [R34+0x1800] ;  /* 0x001800002260783b */ /* 0x0003e20000004200 */
[----:B------:R-:W-:Y:S01]  /*d3a0*/  IMAD.MOV.U32 R251, RZ, RZ, R184 ;  /* 0x000000fffffb7224 */ /* 0x000fe200078e00b8 */
[----:B------:R-:W-:Y:S02]  /*d3b0*/  MOV R32, R95 ;  /* 0x0000005f00207202 */ /* 0x000fe40000000f00 */
[----:B-1----:R-:W-:Y:S01]  /*d3c0*/  MOV R34, R108 ;  /* 0x0000006c00227202 */ /* 0x002fe20000000f00 */
[----:B------:R-:W1:Y:S01]  /*d3d0*/  MUFU.EX2 R37, R37 ;  /* 0x0000002500257308 */ /* 0x000e620000000800 */
[----:B------:R-:W-:-:S02]  /*d3e0*/  MOV R26, R93 ;  /* 0x0000005d001a7202 */ /* 0x000fc40000000f00 */
[----:B------:R-:W-:Y:S02]  /*d3f0*/  MOV R27, R92 ;  /* 0x0000005c001b7202 */ /* 0x000fe40000000f00 */
[----:B--2---:R-:W-:Y:S02]  /*d400*/  F2FP.F16.F32.PACK_AB R201, R19, R18 ;  /* 0x0000001213c9723e */ /* 0x004fe400000000ff */
[----:B------:R-:W-:Y:S02]  /*d410*/  F2FP.F16.F32.PACK_AB R202, R36, R170 ;  /* 0x000000aa24ca723e */ /* 0x000fe400000000ff */
[----:B------:R-:W-:Y:S02]  /*d420*/  F2FP.F16.F32.PACK_AB R203, R24, R25 ;  /* 0x0000001918cb723e */ /* 0x000fe400000000ff */
[----:B-1----:R-:W-:-:S07]  /*d430*/  F2FP.F16.F32.PACK_AB R200, R169, R37 ;  /* 0x00000025a9c8723e */ /* 0x002fce00000000ff */
[----:B------:R-:W-:Y:S01]  /*d440*/  HMMA.16816.F32 R132, R200, R144, R132 ;  /* 0x00000090c884723c */ /* 0x000fe20000001884 */
[----:B----4-:R-:W-:Y:S01]  /*d450*/  FFMA.FTZ R4, R198, R38, R234 ;  /* 0x00000026c6047223 */ /* 0x010fe200000100ea */
[----:B------:R-:W-:Y:S01]  /*d460*/  MOV R198, R94 ;  /* 0x0000005e00c67202 */ /* 0x000fe20000000f00 */
[----:B---3--:R-:W-:Y:S01]  /*d470*/  FFMA.FTZ R2, R130, R39, R245 ;  /* 0x0000002782027223 */ /* 0x008fe200000100f5 */
[----:B------:R-:W-:Y:S01]  /*d480*/  MOV R94, R78 ;  /* 0x0000004e005e7202 */ /* 0x000fe20000000f00 */
[----:B------:R-:W-:Y:S01]  /*d490*/  FFMA.FTZ R0, R131, R40, R243 ;  /* 0x0000002883007223 */ /* 0x000fe200000100f3 */
[----:B------:R-:W-:Y:S01]  /*d4a0*/  MOV R78, R82 ;  /* 0x00000052004e7202 */ /* 0x000fe20000000f00 */
[----:B------:R-:W-:Y:S01]  /*d4b0*/  FADD.FTZ R2, R246, R2 ;  /* 0x00000002f6027221 */ /* 0x000fe20000010000 */
[----:B------:R-:W1:Y:S01]  /*d4c0*/  LDSM.16.MT88.4 R80, [R42+0xd800] ;  /* 0x00d800002a50783b */ /* 0x000e620000004200 */
[----:B------:R-:W-:Y:S01]  /*d4d0*/  FADD.FTZ R0, R244, R0 ;  /* 0x00000000f4007221 */ /* 0x000fe20000010000 */
[----:B------:R-:W-:-:S02]  /*d4e0*/  MOV R246, R112 ;  /* 0x0000007000f67202 */ /* 0x000fc40000000f00 */
[----:B------:R-:W-:Y:S01]  /*d4f0*/  MOV R244, R113 ;  /* 0x0000007100f47202 */ /* 0x000fe20000000f00 */
[----:B------:R-:W-:Y:S01]  /*d500*/  FADD.FTZ R3, R196, R4 ;  /* 0x00000004c4037221 */ /* 0x000fe20000010000 */
[----:B------:R-:W2:Y:S01]  /*d510*/  LDSM.16.MT88.4 R112, [R41+0x1800] ;  /* 0x001800002970783b */ /* 0x000ea20000004200 */
[----:B------:R-:W-:Y:S01]  /*d520*/  FADD.FTZ R4, R197, R5 ;  /* 0x00000005c5047221 */ /* 0x000fe20000010000 */
[----:B------:R-:W-:Y:S01]  /*d530*/  FADD.FTZ R2, R199, R2 ;  /* 0x00000002c7027221 */ /* 0x000fe20000010000 */
[----:B------:R-:W-:Y:S01]  /*d540*/  FADD.FTZ R5, R198, R3 ;  /* 0x00000003c6057221 */ /* 0x000fe20000010000 */
[----:B------:R-:W-:Y:S01]  /*d550*/  F2FP.F16.F32.PACK_AB R196, R15, R14 ;  /* 0x0000000e0fc4723e */ /* 0x000fe200000000ff */
[----:B------:R-:W-:Y:S01]  /*d560*/  LDSM.16.MT88.4 R128, [R35+0xf800] ;  /* 0x00f800002380783b */ /* 0x000fe20000004200 */
[----:B------:R-:W-:Y:S02]  /*d570*/  F2FP.F16.F32.PACK_AB R198, R16, R17 ;  /* 0x0000001110c6723e */ /* 0x000fe400000000ff */
[----:B------:R-:W-:Y:S01]  /*d580*/  F2FP.F16.F32.PACK_AB R197, R7, R6 ;  /* 0x0000000607c5723e */ /* 0x000fe200000000ff */
[----:B------:R-:W-:Y:S01]  /*d590*/  LDSM.16.MT88.4 R40, [R41+0x3800] ;  /* 0x003800002928783b */ /* 0x000fe20000004200 */
[----:B------:R-:W-:-:S02]  /*d5a0*/  F2FP.F16.F32.PACK_AB R199, R12, R13 ;  /* 0x0000000d0cc7723e */ /* 0x000fc400000000ff */
[----:B------:R-:W-:Y:S02]  /*d5b0*/  MOV R38, R77 ;  /* 0x0000004d00267202 */ /* 0x000fe40000000f00 */
[----:B------:R-:W-:Y:S02]  /*d5c0*/  MOV R29, R78 ;  /* 0x0000004e001d7202 */ /* 0x000fe40000000f00 */
[----:B------:R-:W-:Y:S01]  /*d5d0*/  MOV R3, R109 ;  /* 0x0000006d00037202 */ /* 0x000fe20000000f00 */
[----:B------:R-:W-:Y:S01]  /*d5e0*/  FADD.FTZ R2, R34, R2 ;  /* 0x0000000222027221 */ /* 0x000fe20000010000 */
[----:B------:R-:W-:-:S03]  /*d5f0*/  MOV R243, R187 ;  /* 0x000000bb00f37202 */ /* 0x000fc60000000f00 */
[----:B------:R-:W-:Y:S01]  /*d600*/  FADD.FTZ R3, R3, R4 ;  /* 0x0000000403037221 */ /* 0x000fe20000010000 */
[----:B------:R-:W-:Y:S01]  /*d610*/  MOV R39, R186 ;  /* 0x000000ba00277202 */ /* 0x000fe20000000f00 */
[C---:B-1----:R-:W-:Y:S08]  /*d620*/  HMMA.16816.F32 R76, R196.reuse, R82, R104 ;  /* 0x00000052c44c723c */ /* 0x042ff00000001868 */
[----:B--2---:R-:W-:Y:S01]  /*d630*/  HMMA.16816.F32 R104, R196, R112, R64 ;  /* 0x00000070c468723c */ /* 0x004fe20000001840 */
[----:B------:R-:W-:-:S02]  /*d640*/  MOV R66, R110 ;  /* 0x0000006e00427202 */ /* 0x000fc40000000f00 */
[----:B------:R-:W-:-:S03]  /*d650*/  MOV R67, R111 ;  /* 0x0000006f00437202 */ /* 0x000fc60000000f00 */
[----:B------:R-:W-:Y:S01]  /*d660*/  FADD.FTZ R0, R66, R0 ;  /* 0x0000000042007221 */ /* 0x000fe20000010000 */
[----:B------:R-:W-:Y:S01]  /*d670*/  FADD.FTZ R4, R31, R3 ;  /* 0x000000031f047221 */ /* 0x000fe20000010000 */
[----:B------:R-:W-:Y:S02]  /*d680*/  FADD.FTZ R5, R67, R5 ;  /* 0x0000000543057221 */ /* 0x000fe40000010000 */
        /* <DEDUP_REMOVED lines=11> */
[----:B------:R-:W-:Y:S01]  /*d740*/  MOV R252, R94 ;  /* 0x0000005e00fc7202 */ /* 0x000fe20000000f00 */
[----:B------:R-:W-:Y:S01]  /*d750*/  FADD.FTZ R0, R28, R0 ;  /* 0x000000001c007221 */ /* 0x000fe20000010000 */
[----:B------:R-:W-:Y:S01]  /*d760*/  FADD.FTZ R3, R247, R3 ;  /* 0x00000003f7037221 */ /* 0x000fe20000010000 */
[----:B------:R-:W1:Y:S01]  /*d770*/  LDSM.16.MT88.4 R184, [R35+0xd800] ;  /* 0x00d8000023b8783b */ /* 0x000e620000004200 */
        /* <DEDUP_REMOVED lines=39> */
[-C--:B------:R-:W-:Y:S01]  /*d9f0*/  HMMA.16816.F32 R68, R200, R80.reuse, R68 ;  /* 0x00000050c844723c */ /* 0x080fe20000001844 */
[----:B------:R2:W-:Y:S01]  /*da00*/  STL [R1+0x50], R0 ;  /* 0x0000500001007387 */ /* 0x0005e20000100800 */
[----:B------:R-:W3:Y:S06]  /*da10*/  S2R R234, SR_TID.X ;  /* 0x0000000000ea7919 */ /* 0x000eec0000002100 */
[C---:B------:R-:W-:Y:S01]  /*da20*/  HMMA.16816.F32 R72, R196.reuse, R80, R72 ;  /* 0x00000050c448723c */ /* 0x040fe20000001848 */
[----:B------:R2:W-:Y:S07]  /*da30*/  STL [R1+0x48], R242 ;  /* 0x000048f201007387 */ /* 0x0005ee0000100800 */
[-C--:B------:R-:W-:Y:S08]  /*da40*/  HMMA.16816.F32 R88, R196, R96.reuse, R88 ;  /* 0x00000060c458723c */ /* 0x080ff00000001858 */
        /* <DEDUP_REMOVED lines=25> */
[----:B------:R-:W-:-:S02]  /*dbe0*/  MOV R164, R235 ;  /* 0x000000eb00a47202 */ /* 0x000fc40000000f00 */
[----:B------:R-:W-:Y:S02]  /*dbf0*/  MOV R166, R236 ;  /* 0x000000ec00a67202 */ /* 0x000fe40000000f00 */
[----:B------:R-:W-:Y:S02]  /*dc00*/  MOV R167, R237 ;  /* 0x000000ed00a77202 */ /* 0x000fe40000000f00 */
[----:B------:R-:W-:Y:S01]  /*dc10*/  MOV R168, R241 ;  /* 0x000000f100a87202 */ /* 0x000fe20000000f00 */
[----:B--23--:R-:W-:-:S12]  /*dc20*/  BRA.U !UP1, `(.L_x_251) ;  /* 0x0000006509087547 */ /* 0x00cfd8000b800000 */
[----:B------:R-:W2:Y:S04]  /*dc30*/  LDL R252, [R1+0x14] ;  /* 0x0000140001fc7983 */ /* 0x000ea80000100800 */
[----:B------:R-:W3:Y:S04]  /*dc40*/  LDL R27, [R1+0x10] ;  /* 0x00001000011b7983 */ /* 0x000ee80000100800 */
[----:B------:R-:W4:Y:S01]  /*dc50*/  LDL R26, [R1+0x70] ;  /* 0x00007000011a7983 */ /* 0x000f220000100800 */
[----:B------:R-:W-:Y:S01]  /*dc60*/  UIADD3 UR13, UPT, UPT, UR20, -0x3, URZ ;  /* 0xfffffffd140d7890 */ /* 0x000fe2000fffe0ff */
[----:B------:R-:W-:-:S04]  /*dc70*/  DEPBAR.LE SB0, 0x0 ;  /* 0x000080000000791a */ /* 0x000fc80000000000 */
[----:B------:R-:W4:Y:S01]  /*dc80*/  LDL.LU R17, [R1+0x18] ;  /* 0x0000180001117983 */ /* 0x000f220000300800 */
[----:B------:R-:W-:Y:S02]  /*dc90*/  UIMAD.WIDE.U32 UR14, UR13, UR8, URZ ;  /* 0x000000080d0e72a5 */ /* 0x000fe4000f8e00ff */
[----:B------:R-:W-:Y:S02]  /*dca0*/  UIMAD UR13, UR13, UR9, URZ ;  /* 0x000000090d0d72a4 */ /* 0x000fe4000f8e02ff */
[----:B------:R-:W-:Y:S02]  /*dcb0*/  ULEA UR6, UP0, UR14, UR12, 0x6 ;  /* 0x0000000c0e067291 */ /* 0x000fe4000f8030ff */
[----:B------:R-:W-:Y:S01]  /*dcc0*/  UIADD3 UR4, UPT, UPT, UR13, UR15, URZ ;  /* 0x0000000f0d047290 */ /* 0x000fe2000fffe0ff */
[----:B------:R-:W-:Y:S01]  /*dcd0*/  IMAD.U32 R2, RZ, RZ, UR14 ;  /* 0x0000000eff027e24 */ /* 0x000fe2000f8e00ff */
[----:B------:R-:W-:Y:S02]  /*dce0*/  UIADD3 UR13, UPT, UPT, UR15, UR13, URZ ;  /* 0x0000000d0f0d7290 */ /* 0x000fe4000fffe0ff */
[----:B------:R-:W-:-:S02]  /*dcf0*/  ULEA.HI.X UR4, UR14, UR7, UR4, 0x6, UP0 ;  /* 0x000000070e047291 */ /* 0x000fc400080f3404 */
[----:B------:R-:W-:-:S04]  /*dd00*/  ULEA UR14, UP0, UR8, UR6, 0x5 ;  /* 0x00000006080e7291 */ /* 0x000fc8000f8028ff */
[----:B------:R-:W-:Y:S02]  /*dd10*/  ULEA.HI.X UR8, UR8, UR4, UR9, 0x5, UP0 ;  /* 0x0000000408087291 */ /* 0x000fe400080f2c09 */
[----:B------:R-:W-:Y:S01]  /*dd20*/  UIADD3 UR12, UP0, UPT, UR6, UR12, URZ ;  /* 0x0000000c060c7290 */ /* 0x000fe2000ff1e0ff */
[----:B------:R-:W-:Y:S02]  /*dd30*/  MOV R0, UR13 ;  /* 0x0000000d00007c02 */ /* 0x000fe40008000f00 */
[----:B------:R-:W-:Y:S01]  /*dd40*/  MOV R11, UR6 ;  /* 0x00000006000b7c02 */ /* 0x000fe20008000f00 */
[----:B------:R-:W-:Y:S01]  /*dd50*/  UIADD3.X UR7, UPT, UPT, UR4, UR7, URZ, UP0, !UPT ;  /* 0x0000000704077290 */ /* 0x000fe200087fe4ff */
[----:B------:R-:W-:Y:S02]  /*dd60*/  IMAD.U32 R3, RZ, RZ, UR15 ;  /* 0x0000000fff037e24 */ /* 0x000fe4000f8e00ff */
[----:B------:R-:W-:Y:S02]  /*dd70*/  IMAD.SHL.U32 R233, R234, 0x20, RZ ;  /* 0x00000020eae97824 */ /* 0x000fe400078e00ff */
[----:B------:R-:W-:-:S02]  /*dd80*/  IMAD.U32 R3, RZ, RZ, UR4 ;  /* 0x00000004ff037e24 */ /* 0x000fc4000f8e00ff */
[----:B------:R-:W-:Y:S01]  /*dd90*/  IMAD.U32 R9, RZ, RZ, UR12 ;  /* 0x0000000cff097e24 */ /* 0x000fe2000f8e00ff */
[----:B------:R-:W-:Y:S01]  /*dda0*/  SHF.R.U32.HI R232, RZ, 0x1, R234 ;  /* 0x00000001ffe87819 */ /* 0x000fe200000116ea */
[----:B------:R-:W-:Y:S01]  /*ddb0*/  IMAD.SHL.U32 R32, R234, 0x40, RZ ;  /* 0x00000040ea207824 */ /* 0x000fe200078e00ff */
[----:B------:R-:W-:Y:S01]  /*ddc0*/  LOP3.LUT R233, R233, 0x7c00, RZ, 0xc0, !PT ;  /* 0x00007c00e9e97812 */ /* 0x000fe200078ec0ff */
[----:B------:R-:W-:Y:S01]  /*ddd0*/  IMAD.U32 R7, RZ, RZ, UR7 ;  /* 0x00000007ff077e24 */ /* 0x000fe2000f8e00ff */
[----:B------:R-:W-:Y:S01]  /*dde0*/  MOV R10, UR14 ;  /* 0x0000000e000a7c02 */ /* 0x000fe20008000f00 */
[----:B------:R-:W-:Y:S01]  /*ddf0*/  IMAD.U32 R12, RZ, RZ, UR8 ;  /* 0x00000008ff0c7e24 */ /* 0x000fe2000f8e00ff */
[----:B------:R-:W-:Y:S01]  /*de00*/  LOP3.LUT R16, R232, 0x8, RZ, 0xc0, !PT ;  /* 0x00000008e8107812 */ /* 0x000fe200078ec0ff */
[----:B------:R-:W-:Y:S01]  /*de10*/  BAR.SYNC.DEFER_BLOCKING 0x0 ;  /* 0x0000000000007b1d */ /* 0x000fe20000010000 */
[----:B--2---:R-:W-:-:S04]  /*de20*/  LEA R4, P1, R2, R252, 0x7 ;  /* 0x000000fc02047211 */ /* 0x004fc800078238ff */
[-C--:B---3--:R-:W-:Y:S02]  /*de30*/  LEA.HI.X R5, R2, R27.reuse, R0, 0x7, P1 ;  /* 0x0000001b02057211 */ /* 0x088fe400008f3c00 */
[-C--:B------:R-:W-:Y:S02]  /*de40*/  LEA R2, P5, R11, R252.reuse, 0x1 ;  /* 0x000000fc0b027211 */ /* 0x080fe400078a08ff */
[----:B------:R-:W-:Y:S01]  /*de50*/  LEA R8, P4, R9, R252, 0x1 ;  /* 0x000000fc09087211 */ /* 0x000fe200078808ff */
[----:B------:R-:W-:Y:S01]  /*de60*/  @!PT LDS RZ, [RZ] ;  /* 0x00000000fffff984 */ /* 0x000fe20000000800 */
[----:B------:R-:W-:Y:S01]  /*de70*/  @!PT LDS RZ, [RZ] ;  /* 0x00000000fffff984 */ /* 0x000fe20000000800 */
[----:B------:R-:W-:Y:S01]  /*de80*/  @!PT LDS RZ, [RZ] ;  /* 0x00000000fffff984 */ /* 0x000fe20000000800 */
[----:B------:R-:W-:Y:S01]  /*de90*/  @!P3 LDGSTS.E.BYPASS.LTC128B.128 [R238+0xc000], desc[UR22][R4.64] ;  /* 0x0c00000004eebfae */ /* 0x000fe2000b981a16 */
[----:B------:R-:W-:-:S03]  /*dea0*/  LEA.HI.X R3, R11, R27, R3, 0x1, P5 ;  /* 0x0000001b0b037211 */ /* 0x000fc600028f0c03 */
[----:B------:R-:W-:Y:S01]  /*deb0*/  @P3 STS.128 [R238+0xc000], RZ ;  /* 0x00c000ffee003388 */ /* 0x000fe20000000c00 */
[----:B------:R-:W-:Y:S02]  /*dec0*/  LOP3.LUT R0, R233, 0x200, R32, 0xf8, !PT ;  /* 0x00000200e9007812 */ /* 0x000fe400078ef820 */
[----:B------:R-:W-:Y:S01]  /*ded0*/  LEA R6, P1, R10, R252, 0x1 ;  /* 0x000000fc0a067211 */ /* 0x000fe200078208ff */
[----:B------:R-:W-:Y:S01]  /*dee0*/  @!PT LDS RZ, [RZ] ;  /* 0x00000000fffff984 */ /* 0x000fe20000000800 */
[----:B------:R-:W-:Y:S01]  /*def0*/  @!PT LDS RZ, [RZ] ;  /* 0x00000000fffff984 */ /* 0x000fe20000000800 */
[----:B------:R-:W-:Y:S01]  /*df00*/  @!PT LDS RZ, [RZ] ;  /* 0x00000000fffff984 */ /* 0x000fe20000000800 */
[----:B------:R-:W-:Y:S01]  /*df10*/  @!P2 LDGSTS.E.BYPASS.LTC128B.128 [R238+0xe000], desc[UR22][R4.64+0x80] ;  /* 0x0e00008004eeafae */ /* 0x000fe2000b981a16 */
[----:B------:R-:W-:-:S03]  /*df20*/  LEA.HI.X R9, R9, R27, R7, 0x1, P4 ;  /* 0x0000001b09097211 */ /* 0x000fc600020f0c07 */
[----:B------:R-:W-:Y:S01]  /*df30*/  @P2 STS.128 [R238+0xe000], RZ ;  /* 0x00e000ffee002388 */ /* 0x000fe20000000c00 */
[----:B----4-:R-:W-:-:S03]  /*df40*/  LOP3.LUT R16, R0, R26, R16, 0xf6, !PT ;  /* 0x0000001a00107212 */ /* 0x010fc600078ef610 */
[----:B------:R-:W-:Y:S01]  /*df50*/  @!PT LDS RZ, [RZ] ;  /* 0x00000000fffff984 */ /* 0x000fe20000000800 */
[----:B------:R-:W-:Y:S01]  /*df60*/  @!PT LDS RZ, [RZ] ;  /* 0x00000000fffff984 */ /* 0x000fe20000000800 */
[----:B------:R-:W-:Y:S01]  /*df70*/  @!PT LDS RZ, [RZ] ;  /* 0x00000000fffff984 */ /* 0x000fe20000000800 */
[----:B------:R-:W-:Y:S01]  /*df80*/  @!P3 LDGSTS.E.BYPASS.LTC128B.128 [R238+0xc800], desc[UR22][R2.64] ;  /* 0x0c80000002eebfae */ /* 0x000fe2000b981a16 */
[----:B------:R-:W-:-:S03]  /*df90*/  LEA.HI.X R7, R10, R27, R12, 0x1, P1 ;  /* 0x0000001b0a077211 */ /* 0x000fc600008f0c0c */
        /* <DEDUP_REMOVED lines=29> */
[----:B------:R-:W-:Y:S01]  /*e170*/  MOV R2, 0x20 ;  /* 0x0000002000027802 */ /* 0x000fe20000000f00 */
[----:B------:R-:W-:-:S02]  /*e180*/  VIADD R0, R165, UR5 ;  /* 0x00000005a5007c36 */ /* 0x000fc40008000000 */
[----:B------:R-:W3:Y:S01]  /*e190*/  LDSM.16.M88.4 R36, [R165+UR5+0x9000] ;  /* 0x00900005a524783b */ /* 0x000ee20008000200 */
[----:B------:R-:W-:-:S03]  /*e1a0*/  SEL R2, R2, 0xffffffe0, !P6 ;  /* 0xffffffe002027807 */ /* 0x000fc60007000000 */
[----:B------:R-:W-:Y:S01]  /*e1b0*/  LDSM.16.M88.4 R44, [R165+UR5+0x8000] ;  /* 0x00800005a52c783b */ /* 0x000fe20008000200 */
[----:B------:R-:W-:Y:S01]  /*e1c0*/  IADD3 R19, PT, PT, R2, R16, RZ ;  /* 0x0000001002137210 */ /* 0x000fe20007ffe0ff */
[----:B------:R-:W-:Y:S02]  /*e1d0*/  IMAD.IADD R3, R0, 0x1, R2 ;  /* 0x0000000100037824 */ /* 0x000fe400078e0202 */
[----:B------:R-:W-:Y:S04]  /*e1e0*/  LDSM.16.M88.4 R28, [R165+UR5+0x9800] ;  /* 0x00980005a51c783b */ /* 0x000fe80008000200 */
[----:B--2---:R-:W-:Y:S04]  /*e1f0*/  LDSM.16.M88.4 R4, [R19+0x2000] ;  /* 0x002000001304783b */ /* 0x004fe80000000200 */
[----:B------:R-:W2:Y:S04]  /*e200*/  LDSM.16.M88.4 R56, [R3+0x8800] ;  /* 0x008800000338783b */ /* 0x000ea80000000200 */
[----:B------:R-:W4:Y:S04]  /*e210*/  LDSM.16.M88.4 R52, [R3+0x9000] ;  /* 0x009000000334783b */ /* 0x000f280000000200 */
[----:B------:R-:W4:Y:S04]  /*e220*/  LDSM.16.M88.4 R24, [R3+0x8000] ;  /* 0x008000000318783b */ /* 0x000f280000000200 */
[----:B------:R-:W4:Y:S04]  /*e230*/  LDSM.16.M88.4 R48, [R3+0x9800] ;  /* 0x009800000330783b */ /* 0x000f280000000200 */
[----:B------:R-:W4:Y:S01]  /*e240*/  LDSM.16.M88.4 R12, [R16] ;  /* 0x00000000100c783b */ /* 0x000f220000000200 */
[C---:B-1----:R-:W-:Y:S03]  /*e250*/  HMMA.16816.F32 R168, R8.reuse, R40, RZ ;  /* 0x0000002808a8723c */ /* 0x042fe600000018ff */
[----:B------:R-:W0:Y:S05]  /*e260*/  LDGDEPBAR ;  /* 0x00000000000079af */ /* 0x000e2a0000000000 */
[C---:B---3--:R-:W-:Y:S08]  /*e270*/  HMMA.16816.F32 R64, R8.reuse, R36, RZ ;  /* 0x000000240840723c */ /* 0x048ff000000018ff */
[----:B------:R-:W-:Y:S08]  /*e280*/  HMMA.16816.F32 R216, R8, R42, RZ ;  /* 0x0000002a08d8723c */ /* 0x000ff000000018ff */
[----:B--2---:R-:W-:Y:S08]  /*e290*/  HMMA.16816.F32 R244, R4, R56, R168 ;  /* 0x0000003804f4723c */ /* 0x004ff000000018a8 */
[C---:B------:R-:W-:Y:S08]  /*e2a0*/  HMMA.16816.F32 R204, R8.reuse, R44, RZ ;  /* 0x0000002c08cc723c */ /* 0x040ff000000018ff */
[----:B------:R-:W-:Y:S03]  /*e2b0*/  HMMA.16816.F32 R220, R8, R46, RZ ;  /* 0x0000002e08dc723c */ /* 0x000fe600000018ff */
[----:B------:R-:W-:Y:S01]  /*e2c0*/  IMAD.MOV.U32 R171, RZ, RZ, R244 ;  /* 0x000000ffffab7224 */ /* 0x000fe200078e00f4 */
[----:B------:R-:W-:Y:S01]  /*e2d0*/  MOV R169, R246 ;  /* 0x000000f600a97202 */ /* 0x000fe20000000f00 */
[----:B------:R-:W-:-:S02]  /*e2e0*/  IMAD.MOV.U32 R170, RZ, RZ, R245 ;  /* 0x000000ffffaa7224 */ /* 0x000fc400078e00f5 */
[----:B------:R-:W-:Y:S01]  /*e2f0*/  IMAD.MOV.U32 R168, RZ, RZ, R247 ;  /* 0x000000ffffa87224 */ /* 0x000fe200078e00f7 */
[----:B------:R-:W-:Y:S08]  /*e300*/  HMMA.16816.F32 R212, R8, R38, RZ ;  /* 0x0000002608d4723c */ /* 0x000ff000000018ff */
[C---:B----4-:R-:W-:Y:S08]  /*e310*/  HMMA.16816.F32 R244, R4.reuse, R52, R64 ;  /* 0x0000003404f4723c */ /* 0x050ff00000001840 */
[----:B------:R-:W-:Y:S08]  /*e320*/  HMMA.16816.F32 R64, R4, R58, R216 ;  /* 0x0000003a0440723c */ /* 0x000ff000000018d8 */
[C---:B------:R-:W-:Y:S08]  /*e330*/  HMMA.16816.F32 R208, R8.reuse, R28, RZ ;  /* 0x0000001c08d0723c */ /* 0x040ff000000018ff */
[----:B------:R-:W-:Y:S01]  /*e340*/  HMMA.16816.F32 R60, R8, R30, RZ ;  /* 0x0000001e083c723c */ /* 0x000fe200000018ff */
[----:B------:R-:W1:Y:S02]  /*e350*/  LDSM.16.M88.4 R8, [R19] ;  /* 0x000000001308783b */ /* 0x000e640000000200 */
[----:B------:R-:W-:Y:S01]  /*e360*/  MOV R229, R64 ;  /* 0x0000004000e57202 */ /* 0x000fe20000000f00 */
[----:B------:R-:W-:Y:S01]  /*e370*/  IMAD.MOV.U32 R228, RZ, RZ, R65 ;  /* 0x000000ffffe47224 */ /* 0x000fe200078e0041 */
[----:B------:R-:W-:Y:S01]  /*e380*/  MOV R18, R67 ;  /* 0x0000004300127202 */ /* 0x000fe20000000f00 */
[----:B------:R-:W-:-:S02]  /*e390*/  IMAD.MOV.U32 R167, RZ, RZ, R66 ;  /* 0x000000ffffa77224 */ /* 0x000fc400078e0042 */
[C---:B------:R-:W-:Y:S08]  /*e3a0*/  HMMA.16816.F32 R224, R4.reuse, R24, R204 ;  /* 0x0000001804e0723c */ /* 0x040ff000000018cc */
[C---:B------:R-:W-:Y:S08]  /*e3b0*/  HMMA.16816.F32 R204, R4.reuse, R26, R220 ;  /* 0x0000001a04cc723c */ /* 0x040ff000000018dc */
[C---:B------:R-:W-:Y:S08]  /*e3c0*/  HMMA.16816.F32 R64, R4.reuse, R54, R212 ;  /* 0x000000360440723c */ /* 0x040ff000000018d4 */
[C---:B------:R-:W-:Y:S08]  /*e3d0*/  HMMA.16816.F32 R248, R4.reuse, R48, R208 ;  /* 0x0000003004f8723c */ /* 0x040ff000000018d0 */
[----:B------:R-:W-:Y:S08]  /*e3e0*/  HMMA.16816.F32 R220, R4, R50, R60 ;  /* 0x0000003204dc723c */ /* 0x000ff0000000183c */
[----:B------:R-:W-:Y:S01]  /*e3f0*/  HMMA.16816.F32 R4, R12, R28, RZ ;  /* 0x0000001c0c04723c */ /* 0x000fe200000018ff */
[----:B------:R-:W-:Y:S01]  /*e400*/  IMAD.MOV.U32 R166, RZ, RZ, R64 ;  /* 0x000000ffffa67224 */ /* 0x000fe200078e0040 */
[----:B------:R-:W-:Y:S01]  /*e410*/  MOV R33, R66 ;  /* 0x0000004200217202 */ /* 0x000fe20000000f00 */
[----:B------:R-:W-:-:S02]  /*e420*/  IMAD.MOV.U32 R164, RZ, RZ, R65 ;  /* 0x000000ffffa47224 */ /* 0x000fc400078e0041 */
[----:B------:R-:W-:-:S03]  /*e430*/  IMAD.MOV.U32 R32, RZ, RZ, R67 ;  /* 0x000000ffff207224 */ /* 0x000fc600078e0043 */
[C---:B------:R-:W-:Y:S08]  /*e440*/  HMMA.16816.F32 R64, R12.reuse, R40, RZ ;  /* 0x000000280c40723c */ /* 0x040ff000000018ff */
[----:B------:R-:W-:Y:S08]  /*e450*/  HMMA.16816.F32 R40, R12, R42, RZ ;  /* 0x0000002a0c28723c */ /* 0x000ff000000018ff */
[----:B-1----:R-:W-:Y:S01]  /*e460*/  HMMA.16816.F32 R4, R8, R48, R4 ;  /* 0x000000300804723c */ /* 0x002fe20000001804 */
[----:B------:R-:W-:Y:S01]  /*e470*/  IMAD.MOV.U32 R216, RZ, RZ, R171 ;  /* 0x000000ffffd87224 */ /* 0x000fe200078e00ab */
[----:B------:R-:W-:Y:S01]  /*e480*/  MOV R217, R170 ;  /* 0x000000aa00d97202 */ /* 0x000fe20000000f00 */
[----:B------:R-:W-:-:S02]  /*e490*/  IMAD.MOV.U32 R218, RZ, RZ, R169 ;  /* 0x000000ffffda7224 */ /* 0x000fc400078e00a9 */
[----:B------:R-:W-:Y:S02]  /*e4a0*/  IMAD.MOV.U32 R219, RZ, RZ, R168 ;  /* 0x000000ffffdb7224 */ /* 0x000fe400078e00a8 */
[----:B------:R-:W-:Y:S01]  /*e4b0*/  IMAD.IADD R0, R0, 0x1, R17 ;  /* 0x0000000100007824 */ /* 0x000fe200078e0211 */
[----:B------:R-:W-:Y:S01]  /*e4c0*/  HMMA.16816.F32 R168, R12, R44, RZ ;  /* 0x0000002c0ca8723c */ /* 0x000fe200000018ff */
[----:B------:R-:W-:-:S07]  /*e4d0*/  IADD3 R17, PT, PT, R17, R16, RZ ;  /* 0x0000001011117210 */ /* 0x000fce0007ffe0ff */
[----:B------:R-:W-:Y:S03]  /*e4e0*/  HMMA.16816.F32 R44, R12, R46, RZ ;  /* 0x0000002e0c2c723c */ /* 0x000fe600000018ff */
[----:B------:R-:W-:Y:S01]  /*e4f0*/  MOV R49, R6 ;  /* 0x0000000600317202 */ /* 0x000fe20000000f00 */
[----:B------:R-:W-:-:S04]  /*e500*/  IMAD.MOV.U32 R48, RZ, RZ, R7 ;  /* 0x000000ffff307224 */ /* 0x000fc800078e0007 */
[C---:B------:R-:W-:Y:S01]  /*e510*/  HMMA.16816.F32 R212, R8.reuse, R56, R64 ;  /* 0x0000003808d4723c */ /* 0x040fe20000001840 */
[----:B------:R-:W-:Y:S02]  /*e520*/  IMAD.MOV.U32 R65, RZ, RZ, R4 ;  /* 0x000000ffff417224 */ /* 0x000fe400078e0004 */
[----:B------:R-:W-:Y:S02]  /*e530*/  IMAD.MOV.U32 R64, RZ, RZ, R5 ;  /* 0x000000ffff407224 */ /* 0x000fe400078e0005 */
[----:B------:R-:W-:Y:S03]  /*e540*/  LDSM.16.M88.4 R4, [R17+0x2000] ;  /* 0x002000001104783b */ /* 0x000fe60000000200 */
[----:B------:R-:W-:Y:S01]  /*e550*/  HMMA.16816.F32 R56, R8, R58, R40 ;  /* 0x0000003a0838723c */ /* 0x000fe20000001828 */
[----:B------:R-:W1:Y:S01]  /*e560*/  LDSM.16.M88.4 R40, [R0+0x9800] ;  /* 0x009800000028783b */ /* 0x000e620000000200 */
[----:B------:R-:W-:Y:S01]  /*e570*/  IMAD.MOV.U32 R208, RZ, RZ, R204 ;  /* 0x000000ffffd07224 */ /* 0x000fe200078e00cc */
[----:B------:R-:W-:Y:S01]  /*e580*/  MOV R252, R205 ;  /* 0x000000cd00fc7202 */ /* 0x000fe20000000f00 */
[----:B------:R-:W-:-:S02]  /*e590*/  IMAD.MOV.U32 R243, RZ, RZ, R206 ;  /* 0x000000fffff37224 */ /* 0x000fc400078e00ce */
[----:B------:R-:W-:Y:S02]  /*e5a0*/  IMAD.MOV.U32 R231, RZ, RZ, R207 ;  /* 0x000000ffffe77224 */ /* 0x000fe400078e00cf */
[C---:B------:R-:W-:Y:S08]  /*e5b0*/  HMMA.16816.F32 R60, R12.reuse, R36, RZ ;  /* 0x000000240c3c723c */ /* 0x040ff000000018ff */
[C---:B------:R-:W-:Y:S08]  /*e5c0*/  HMMA.16816.F32 R204, R12.reuse, R38, RZ ;  /* 0x000000260ccc723c */ /* 0x040ff000000018ff */
[----:B------:R-:W-:Y:S01]  /*e5d0*/  HMMA.16816.F32 R28, R12, R30, RZ ;  /* 0x0000001e0c1c723c */ /* 0x000fe200000018ff */
[----:B------:R-:W-:Y:S07]  /*e5e0*/  LDSM.16.M88.4 R12, [R17] ;  /* 0x00000000110c783b */ /* 0x000fee0000000200 */
[C---:B------:R-:W-:Y:S08]  /*e5f0*/  HMMA.16816.F32 R36, R8.reuse, R24, R168 ;  /* 0x000000180824723c */ /* 0x040ff000000018a8 */
[----:B------:R-:W-:Y:S01]  /*e600*/  HMMA.16816.F32 R44, R8, R26, R44 ;  /* 0x0000001a082c723c */ /* 0x000fe2000000182c */
[----:B------:R-:W2:Y:S01]  /*e610*/  LDSM.16.M88.4 R24, [R0+0x8000] ;  /* 0x008000000018783b */ /* 0x000ea20000000200 */
[----:B------:R-:W-:-:S06]  /*e620*/  MOV R171, R208 ;  /* 0x000000d000ab7202 */ /* 0x000fcc0000000f00 */
[C---:B------:R-:W-:Y:S08]  /*e630*/  HMMA.16816.F32 R208, R8.reuse, R52, R60 ;  /* 0x0000003408d0723c */ /* 0x040ff0000000183c */
[C---:B------:R-:W-:Y:S08]  /*e640*/  HMMA.16816.F32 R52, R8.reuse, R54, R204 ;  /* 0x000000360834723c */ /* 0x040ff000000018cc */
[----:B------:R-:W-:Y:S01]  /*e650*/  HMMA.16816.F32 R60, R8, R50, R28 ;  /* 0x00000032083c723c */ /* 0x000fe2000000181c */
[----:B------:R-:W3:Y:S04]  /*e660*/  LDSM.16.M88.4 R8, [R0+0x8800] ;  /* 0x008800000008783b */ /* 0x000ee80000000200 */
[----:B------:R-:W4:Y:S03]  /*e670*/  LDSM.16.M88.4 R28, [R0+0x9000] ;  /* 0x00900000001c783b */ /* 0x000f260000000200 */
[----:B-1----:R-:W-:Y:S01]  /*e680*/  HMMA.16816.F32 R248, R4, R40, R248 ;  /* 0x0000002804f8723c */ /* 0x002fe200000018f8 */
[----:B------:R-:W-:Y:S01]  /*e690*/  IMAD.MOV.U32 R204, RZ, RZ, R171 ;  /* 0x000000ffffcc7224 */ /* 0x000fe200078e00ab */
[----:B------:R-:W-:Y:S01]  /*e6a0*/  MOV R51, R64 ;  /* 0x0000004000337202 */ /* 0x000fe20000000f00 */
[----:B------:R-:W-:Y:S01]  /*e6b0*/  IMAD.MOV.U32 R50, RZ, RZ, R65 ;  /* 0x000000ffff327224 */ /* 0x000fe200078e0041 */
[----:B------:R-:W-:Y:S01]  /*e6c0*/  MOV R206, R243 ;  /* 0x000000f300ce7202 */ /* 0x000fe20000000f00 */
[----:B------:R-:W-:-:S03]  /*e6d0*/  IMAD.MOV.U32 R205, RZ, RZ, R252 ;  /* 0x000000ffffcd7224 */ /* 0x000fc600078e00fc */
[----:B--2---:R-:W-:Y:S01]  /*e6e0*/  HMMA.16816.F32 R168, R4, R24, R224 ;  /* 0x0000001804a8723c */ /* 0x004fe200000018e0 */
[----:B------:R-:W-:Y:S01]  /*e6f0*/  IMAD.MOV.U32 R227, RZ, RZ, R18 ;  /* 0x000000ffffe37224 */ /* 0x000fe200078e0012 */
[----:B------:R-:W-:Y:S01]  /*e700*/  MOV R226, R167 ;  /* 0x000000a700e27202 */ /* 0x000fe20000000f00 */
[----:B------:R-:W-:Y:S02]  /*e710*/  IMAD.MOV.U32 R207, RZ, RZ, R231 ;  /* 0x000000ffffcf7224 */ /* 0x000fe400078e00e7 */
[----:B------:R-:W-:-:S03]  /*e720*/  IMAD.MOV.U32 R224, RZ, RZ, R229 ;  /* 0x000000ffffe07224 */ /* 0x000fc600078e00e5 */
[----:B------:R-:W-:Y:S01]  /*e730*/  HMMA.16816.F32 R64, R12, R24, R36 ;  /* 0x000000180c40723c */ /* 0x000fe20000001824 */
[----:B------:R-:W-:Y:S02]  /*e740*/  IMAD.MOV.U32 R225, RZ, RZ, R228 ;  /* 0x000000ffffe17224 */ /* 0x000fe400078e00e4 */
[----:B------:R-:W-:Y:S01]  /*e750*/  MOV R37, R249 ;  /* 0x000000f900257202 */ /* 0x000fe20000000f00 */
[----:B------:R-:W-:Y:S01]  /*e760*/  IMAD.MOV.U32 R38, RZ, RZ, R248 ;  /* 0x000000ffff267224 */ /* 0x000fe200078e00f8 */
[----:B------:R-:W-:Y:S01]  /*e770*/  MOV R248, R166 ;  /* 0x000000a600f87202 */ /* 0x000fe20000000f00 */
[----:B------:R-:W-:Y:S02]  /*e780*/  IMAD.MOV.U32 R36, RZ, RZ, R250 ;  /* 0x000000ffff247224 */ /* 0x000fe400078e00fa */
[----:B------:R-:W-:Y:S01]  /*e790*/  IMAD.MOV.U32 R18, RZ, RZ, R251 ;  /* 0x000000ffff127224 */ /* 0x000fe200078e00fb */
[----:B------:R-:W-:Y:S01]  /*e7a0*/  MOV R251, R32 ;  /* 0x0000002000fb7202 */ /* 0x000fe20000000f00 */
[----:B------:R-:W-:-:S02]  /*e7b0*/  IMAD.MOV.U32 R249, RZ, RZ, R164 ;  /* 0x000000fffff97224 */ /* 0x000fc400078e00a4 */
[----:B------:R-:W-:Y:S01]  /*e7c0*/  IMAD.MOV.U32 R250, RZ, RZ, R33 ;  /* 0x000000fffffa7224 */ /* 0x000fe200078e0021 */
[C---:B------:R-:W-:Y:S08]  /*e7d0*/  HMMA.16816.F32 R204, R4.reuse, R26, R204 ;  /* 0x0000001a04cc723c */ /* 0x040ff000000018cc */
[C---:B---3--:R-:W-:Y:S08]  /*e7e0*/  HMMA.16816.F32 R216, R4.reuse, R8, R216 ;  /* 0x0000000804d8723c */ /* 0x048ff000000018d8 */
[C---:B----4-:R-:W-:Y:S08]  /*e7f0*/  HMMA.16816.F32 R244, R4.reuse, R28, R244 ;  /* 0x0000001c04f4723c */ /* 0x050ff000000018f4 */
[C---:B------:R-:W-:Y:S08]  /*e800*/  HMMA.16816.F32 R224, R4.reuse, R10, R224 ;  /* 0x0000000a04e0723c */ /* 0x040ff000000018e0 */
[C---:B------:R-:W-:Y:S08]  /*e810*/  HMMA.16816.F32 R248, R4.reuse, R30, R248 ;  /* 0x0000001e04f8723c */ /* 0x040ff000000018f8 */
[----:B------:R-:W-:-:S15]  /*e820*/  HMMA.16816.F32 R4, R4, R42, R220 ;  /* 0x0000002a0404723c */ /* 0x000fde00000018dc */
[----:B------:R-:W-:-:S04]  /*e830*/  NOP ;  /* 0x0000000000007918 */ /* 0x000fc80000000000 */
[----:B------:R-:W-:Y:S01]  /*e840*/  IMAD.MOV.U32 R252, RZ, RZ, R4 ;  /* 0x000000fffffc7224 */ /* 0x000fe200078e0004 */
[----:B------:R-:W-:Y:S01]  /*e850*/  MOV R243, R5 ;  /* 0x0000000500f37202 */ /* 0x000fe20000000f00 */
[----:B------:R-:W-:Y:S02]  /*e860*/  IMAD.MOV.U32 R231, RZ, RZ, R6 ;  /* 0x000000ffffe77224 */ /* 0x000fe400078e0006 */
[----:B------:R-:W-:Y:S02]  /*e870*/  IMAD.MOV.U32 R229, RZ, RZ, R7 ;  /* 0x000000ffffe57224 */ /* 0x000fe400078e0007 */
[C---:B------:R-:W-:Y:S08]  /*e880*/  HMMA.16816.F32 R4, R12.reuse, R26, R44 ;  /* 0x0000001a0c04723c */ /* 0x040ff0000000182c */
[----:B------:R-:W-:Y:S01]  /*e890*/  HMMA.16816.F32 R220, R12, R10, R56 ;  /* 0x0000000a0cdc723c */ /* 0x000fe20000001838 */
[----:B------:R-:W-:Y:S01]  /*e8a0*/  IMAD.MOV.U32 R59, RZ, RZ, R18 ;  /* 0x000000ffff3b7224 */ /* 0x000fe200078e0012 */
[C---:B------:R-:W-:Y:S01]  /*e8b0*/  IADD3 R18, PT, PT, R2.reuse, R17, RZ ;  /* 0x0000001102127210 */ /* 0x040fe20007ffe0ff */
[----:B------:R-:W-:Y:S01]  /*e8c0*/  IMAD.IADD R2, R2, 0x1, R0 ;  /* 0x0000000102027824 */ /* 0x000fe200078e0200 */
[----:B------:R-:W-:Y:S01]  /*e8d0*/  MOV R57, R37 ;  /* 0x0000002500397202 */ /* 0x000fe20000000f00 */
[----:B------:R-:W-:-:S02]  /*e8e0*/  IMAD.MOV.U32 R56, RZ, RZ, R38 ;  /* 0x000000ffff387224 */ /* 0x000fc400078e0026 */
[----:B------:R-:W-:Y:S02]  /*e8f0*/  IMAD.MOV.U32 R58, RZ, RZ, R36 ;  /* 0x000000ffff3a7224 */ /* 0x000fe400078e0024 */
[----:B------:R-:W-:Y:S02]  /*e900*/  LDSM.16.M88.4 R36, [R2+0x8000] ;  /* 0x008000000224783b */ /* 0x000fe40000000200 */
[----:B------:R-:W-:Y:S01]  /*e910*/  MOV R25, R4 ;  /* 0x0000000400197202 */ /* 0x000fe20000000f00 */
[----:B------:R-:W-:Y:S01]  /*e920*/  IMAD.MOV.U32 R24, RZ, RZ, R5 ;  /* 0x000000ffff187224 */ /* 0x000fe200078e0005 */
[----:B------:R-:W-:Y:S01]  /*e930*/  MOV R167, R7 ;  /* 0x0000000700a77202 */ /* 0x000fe20000000f00 */
[----:B------:R-:W-:Y:S02]  /*e940*/  IMAD.MOV.U32 R228, RZ, RZ, R6 ;  /* 0x000000ffffe47224 */ /* 0x000fe400078e0006 */
[----:B------:R-:W1:Y:S01]  /*e950*/  LDSM.16.M88.4 R4, [R18+0x2000] ;  /* 0x002000001204783b */ /* 0x000e620000000200 */
[----:B------:R-:W-:Y:S01]  /*e960*/  IMAD.MOV.U32 R166, RZ, RZ, R248 ;  /* 0x000000ffffa67224 */ /* 0x000fe200078e00f8 */
[----:B------:R-:W-:Y:S01]  /*e970*/  MOV R33, R250 ;  /* 0x000000fa00217202 */ /* 0x000fe20000000f00 */
[----:B------:R-:W-:-:S02]  /*e980*/  IMAD.MOV.U32 R164, RZ, RZ, R249 ;  /* 0x000000ffffa47224 */ /* 0x000fc400078e00f9 */
[----:B------:R-:W-:Y:S02]  /*e990*/  IMAD.MOV.U32 R32, RZ, RZ, R251 ;  /* 0x000000ffff207224 */ /* 0x000fe400078e00fb */
[C---:B------:R-:W-:Y:S01]  /*e9a0*/  HMMA.16816.F32 R248, R12.reuse, R8, R212 ;  /* 0x000000080cf8723c */ /* 0x040fe200000018d4 */
[----:B------:R-:W2:Y:S01]  /*e9b0*/  LDSM.16.M88.4 R8, [R18] ;  /* 0x000000001208783b */ /* 0x000ea20000000200 */
[----:B------:R-:W-:Y:S01]  /*e9c0*/  IMAD.MOV.U32 R44, RZ, RZ, R50 ;  /* 0x000000ffff2c7224 */ /* 0x000fe200078e0032 */
[----:B------:R-:W-:Y:S01]  /*e9d0*/  MOV R46, R49 ;  /* 0x00000031002e7202 */ /* 0x000fe20000000f00 */
[----:B------:R-:W-:Y:S02]  /*e9e0*/  IMAD.MOV.U32 R45, RZ, RZ, R51 ;  /* 0x000000ffff2d7224 */ /* 0x000fe400078e0033 */
[----:B------:R-:W-:Y:S02]  /*e9f0*/  IMAD.MOV.U32 R47, RZ, RZ, R48 ;  /* 0x000000ffff2f7224 */ /* 0x000fe400078e0030 */
[C---:B------:R-:W-:Y:S08]  /*ea00*/  HMMA.16816.F32 R212, R12.reuse, R28, R208 ;  /* 0x0000001c0cd4723c */ /* 0x040ff000000018d0 */
[C---:B------:R-:W-:Y:S08]  /*ea10*/  HMMA.16816.F32 R44, R12.reuse, R40, R44 ;  /* 0x000000280c2c723c */ /* 0x040ff0000000182c */
[C---:B------:R-:W-:Y:S01]  /*ea20*/  HMMA.16816.F32 R48, R12.reuse, R30, R52 ;  /* 0x0000001e0c30723c */ /* 0x040fe20000001834 */
[----:B------:R-:W3:Y:S07]  /*ea30*/  LDSM.16.M88.4 R28, [R2+0x8800] ;  /* 0x00880000021c783b */ /* 0x000eee0000000200 */
[----:B------:R-:W-:Y:S08]  /*ea40*/  HMMA.16816.F32 R40, R12, R42, R60 ;  /* 0x0000002a0c28723c */ /* 0x000ff0000000183c */
[----:B-1----:R-:W-:Y:S01]  /*ea50*/  HMMA.16816.F32 R12, R4, R36, R168 ;  /* 0x00000024040c723c */ /* 0x002fe200000018a8 */
[----:B------:R-:W-:Y:S01]  /*ea60*/  MOV R60, R166 ;  /* 0x000000a6003c7202 */ /* 0x000fe20000000f00 */
[----:B------:R-:W-:Y:S01]  /*ea70*/  IMAD.MOV.U32 R61, RZ, RZ, R164 ;  /* 0x000000ffff3d7224 */ /* 0x000fe200078e00a4 */
[----:B------:R-:W-:Y:S01]  /*ea80*/  MOV R63, R32 ;  /* 0x00000020003f7202 */ /* 0x000fe20000000f00 */
[----:B------:R-:W-:-:S15]  /*ea90*/  IMAD.MOV.U32 R62, RZ, RZ, R33 ;  /* 0x000000ffff3e7224 */ /* 0x000fde00078e0021 */
[----:B------:R-:W-:Y:S01]  /*eaa0*/  IMAD.MOV.U32 R166, RZ, RZ, R12 ;  /* 0x000000ffffa67224 */ /* 0x000fe200078e000c */
[----:B------:R-:W-:Y:S01]  /*eab0*/  MOV R33, R14 ;  /* 0x0000000e00217202 */ /* 0x000fe20000000f00 */
[----:B------:R-:W-:Y:S02]  /*eac0*/  IMAD.MOV.U32 R164, RZ, RZ, R13 ;  /* 0x000000ffffa47224 */ /* 0x000fe400078e000d */
[----:B------:R-:W-:Y:S02]  /*ead0*/  IMAD.MOV.U32 R32, RZ, RZ, R15 ;  /* 0x000000ffff207224 */ /* 0x000fe400078e000f */
[----:B--2---:R-:W-:Y:S01]  /*eae0*/  HMMA.16816.F32 R12, R8, R36, R64 ;  /* 0x00000024080c723c */ /* 0x004fe20000001840 */
[----:B------:R-:W-:Y:S01]  /*eaf0*/  IMAD.MOV.U32 R52, RZ, RZ, R252 ;  /* 0x000000ffff347224 */ /* 0x000fe200078e00fc */
[----:B------:R-:W-:Y:S01]  /*eb00*/  MOV R53, R243 ;  /* 0x000000f300357202 */ /* 0x000fe20000000f00 */
[----:B------:R-:W-:Y:S01]  /*eb10*/  IMAD.MOV.U32 R54, RZ, RZ, R231 ;  /* 0x000000ffff367224 */ /* 0x000fe200078e00e7 */
[----:B------:R-:W-:Y:S01]  /*eb20*/  MOV R171, R24 ;  /* 0x0000001800ab7202 */ /* 0x000fe20000000f00 */
[----:B------:R-:W-:-:S02]  /*eb30*/  IMAD.MOV.U32 R55, RZ, RZ, R229 ;  /* 0x000000ffff377224 */ /* 0x000fc400078e00e5 */
[----:B------:R-:W-:Y:S02]  /*eb40*/  IMAD.MOV.U32 R170, RZ, RZ, R25 ;  /* 0x000000ffffaa7224 */ /* 0x000fe400078e0019 */
[----:B------:R-:W1:Y:S10]  /*eb50*/  LDSM.16.M88.4 R24, [R2+0x9000] ;  /* 0x009000000218783b */ /* 0x000e740000000200 */
[----:B------:R-:W-:Y:S01]  /*eb60*/  IMAD.MOV.U32 R252, RZ, RZ, R12 ;  /* 0x000000fffffc7224 */ /* 0x000fe200078e000c */
[----:B------:R-:W-:Y:S01]  /*eb70*/  MOV R231, R14 ;  /* 0x0000000e00e77202 */ /* 0x000fe20000000f00 */
[----:B------:R-:W-:-:S02]  /*eb80*/  IMAD.MOV.U32 R243, RZ, RZ, R13 ;  /* 0x000000fffff37224 */ /* 0x000fc400078e000d */
[----:B------:R-:W-:Y:S02]  /*eb90*/  IMAD.MOV.U32 R229, RZ, RZ, R15 ;  /* 0x000000ffffe57224 */ /* 0x000fe400078e000f */
[----:B------:R-:W2:Y:S01]  /*eba0*/  LDSM.16.M88.4 R12, [R2+0x9800] ;  /* 0x00980000020c783b */ /* 0x000ea20000000200 */
[C---:B------:R-:W-:Y:S08]  /*ebb0*/  HMMA.16816.F32 R208, R4.reuse, R38, R204 ;  /* 0x0000002604d0723c */ /* 0x040ff000000018cc */
[----:B---3--:R-:W-:Y:S01]  /*ebc0*/  HMMA.16816.F32 R204, R4, R28, R216 ;  /* 0x0000001c04cc723c */ /* 0x008fe200000018d8 */
[----:B------:R-:W-:Y:S01]  /*ebd0*/  IMAD.MOV.U32 R216, RZ, RZ, R170 ;  /* 0x000000ffffd87224 */ /* 0x000fe200078e00aa */
[----:B------:R-:W-:Y:S01]  /*ebe0*/  MOV R217, R171 ;  /* 0x000000ab00d97202 */ /* 0x000fe20000000f00 */
[----:B------:R-:W-:-:S02]  /*ebf0*/  IMAD.MOV.U32 R218, RZ, RZ, R228 ;  /* 0x000000ffffda7224 */ /* 0x000fc400078e00e4 */
[----:B------:R-:W-:-:S07]  /*ec00*/  IMAD.MOV.U32 R219, RZ, RZ, R167 ;  /* 0x000000ffffdb7224 */ /* 0x000fce00078e00a7 */
[----:B------:R-:W-:Y:S08]  /*ec10*/  HMMA.16816.F32 R36, R8, R38, R216 ;  /* 0x000000260824723c */ /* 0x000ff000000018d8 */
[C---:B------:R-:W-:Y:S08]  /*ec20*/  HMMA.16816.F32 R168, R4.reuse, R30, R224 ;  /* 0x0000001e04a8723c */ /* 0x040ff000000018e0 */
[C---:B-1----:R-:W-:Y:S08]  /*ec30*/  HMMA.16816.F32 R64, R4.reuse, R24, R244 ;  /* 0x000000180440723c */ /* 0x042ff000000018f4 */
[C---:B------:R-:W-:Y:S08]  /*ec40*/  HMMA.16816.F32 R60, R4.reuse, R26, R60 ;  /* 0x0000001a043c723c */ /* 0x040ff0000000183c */
[C---:B--2---:R-:W-:Y:S08]  /*ec50*/  HMMA.16816.F32 R56, R4.reuse, R12, R56 ;  /* 0x0000000c0438723c */ /* 0x044ff00000001838 */
[----:B------:R-:W-:Y:S01]  /*ec60*/  HMMA.16816.F32 R52, R4, R14, R52 ;  /* 0x0000000e0434723c */ /* 0x000fe20000001834 */
[----:B------:R-:W-:Y:S01]  /*ec70*/  IMAD.MOV.U32 R7, RZ, RZ, R36 ;  /* 0x000000ffff077224 */ /* 0x000fe200078e0024 */
[----:B------:R-:W-:Y:S01]  /*ec80*/  MOV R5, R38 ;  /* 0x0000002600057202 */ /* 0x000fe20000000f00 */
[----:B------:R-:W-:-:S02]  /*ec90*/  IMAD.MOV.U32 R6, RZ, RZ, R37 ;  /* 0x000000ffff067224 */ /* 0x000fc400078e0025 */
[----:B------:R-:W-:Y:S02]  /*eca0*/  IMAD.MOV.U32 R4, RZ, RZ, R39 ;  /* 0x000000ffff047224 */ /* 0x000fe400078e0027 */
[----:B------:R-:W-:Y:S01]  /*ecb0*/  LDSM.16.M88.4 R36, [R165+UR5+0xa000] ;  /* 0x00a00005a524783b */ /* 0x000fe20008000200 */
[C---:B------:R-:W-:Y:S01]  /*ecc0*/  HMMA.16816.F32 R216, R8.reuse, R26, R48 ;  /* 0x0000001a08d8723c */ /* 0x040fe20000001830 */
[----:B------:R-:W-:Y:S01]  /*ecd0*/  IMAD.MOV.U32 R48, RZ, RZ, R7 ;  /* 0x000000ffff307224 */ /* 0x000fe200078e0007 */
[----:B------:R-:W-:Y:S01]  /*ece0*/  MOV R49, R6 ;  /* 0x0000000600317202 */ /* 0x000fe20000000f00 */
[----:B------:R-:W-:Y:S02]  /*ecf0*/  IMAD.MOV.U32 R50, RZ, RZ, R5 ;  /* 0x000000ffff327224 */ /* 0x000fe400078e0005 */
[----:B------:R-:W-:Y:S02]  /*ed00*/  IMAD.MOV.U32 R51, RZ, RZ, R4 ;  /* 0x000000ffff337224 */ /* 0x000fe400078e0004 */
[----:B------:R-:W1:Y:S01]  /*ed10*/  LDSM.16.M88.4 R4, [R16+0x6000] ;  /* 0x006000001004783b */ /* 0x000e620000000200 */
[C---:B------:R-:W-:Y:S08]  /*ed20*/  HMMA.16816.F32 R248, R8.reuse, R28, R248 ;  /* 0x0000001c08f8723c */ /* 0x040ff000000018f8 */
[C---:B------:R-:W-:Y:S01]  /*ed30*/  HMMA.16816.F32 R224, R8.reuse, R30, R220 ;  /* 0x0000001e08e0723c */ /* 0x040fe200000018dc */
[----:B------:R-:W2:Y:S07]  /*ed40*/  LDSM.16.M88.4 R28, [R165+UR5+0xa800] ;  /* 0x00a80005a51c783b */ /* 0x000eae0008000200 */
[C---:B------:R-:W-:Y:S01]  /*ed50*/  HMMA.16816.F32 R220, R8.reuse, R24, R212 ;  /* 0x0000001808dc723c */ /* 0x040fe200000018d4 */
[----:B------:R-:W3:Y:S07]  /*ed60*/  LDSM.16.M88.4 R24, [R165+UR5+0xb000] ;  /* 0x00b00005a518783b */ /* 0x000eee0008000200 */
[C---:B------:R-:W-:Y:S08]  /*ed70*/  HMMA.16816.F32 R212, R8.reuse, R12, R44 ;  /* 0x0000000c08d4723c */ /* 0x040ff0000000182c */
[----:B------:R-:W-:Y:S01]  /*ed80*/  HMMA.16816.F32 R40, R8, R14, R40 ;  /* 0x0000000e0828723c */ /* 0x000fe20000001828 */
[----:B------:R4:W3:Y:S04]  /*ed90*/  LDSM.16.M88.4 R12, [R165+UR5+0xb800] ;  /* 0x00b80005a50c783b */ /* 0x0008e80008000200 */
[----:B------:R3:W3:Y:S01]  /*eda0*/  LDSM.16.M88.4 R8, [R16+0x4000] ;  /* 0x004000001008783b */ /* 0x0006e20000000200 */
[----:B------:R-:W-:Y:S01]  /*edb0*/  MOV R244, R166 ;  /* 0x000000a600f47202 */ /* 0x000fe20000000f00 */
[----:B------:R-:W-:Y:S01]  /*edc0*/  IMAD.MOV.U32 R245, RZ, RZ, R164 ;  /* 0x000000fffff57224 */ /* 0x000fe200078e00a4 */
[----:B------:R-:W-:Y:S01]  /*edd0*/  MOV R247, R32 ;  /* 0x0000002000f77202 */ /* 0x000fe20000000f00 */
[----:B------:R-:W-:Y:S01]  /*ede0*/  IMAD.MOV.U32 R246, RZ, RZ, R33 ;  /* 0x000000fffff67224 */ /* 0x000fe200078e0021 */
[C---:B-1----:R-:W-:Y:S08]  /*edf0*/  HMMA.16816.F32 R44, R4.reuse, R38, R208 ;  /* 0x00000026042c723c */ /* 0x042ff000000018d0 */
[C---:B--2---:R-:W-:Y:S08]  /*ee00*/  HMMA.16816.F32 R204, R4.reuse, R28, R204 ;  /* 0x0000001c04cc723c */ /* 0x044ff000000018cc */
[----:B------:R-:W-:Y:S03]  /*ee10*/  HMMA.16816.F32 R244, R4, R36, R244 ;  /* 0x0000002404f4723c */ /* 0x000fe600000018f4 */
[----:B------:R-:W-:Y:S01]  /*ee20*/  IMAD.MOV.U32 R167, RZ, RZ, R44 ;  /* 0x000000ffffa77224 */ /* 0x000fe200078e002c */
[----:B----4-:R-:W-:Y:S01]  /*ee30*/  MOV R165, R46 ;  /* 0x0000002e00a57202 */ /* 0x010fe20000000f00 */
[----:B------:R-:W-:-:S02]  /*ee40*/  IMAD.MOV.U32 R166, RZ, RZ, R45 ;  /* 0x000000ffffa67224 */ /* 0x000fc400078e002d */
[----:B------:R-:W-:-:S04]  /*ee50*/  IMAD.MOV.U32 R164, RZ, RZ, R47 ;  /* 0x000000ffffa47224 */ /* 0x000fc800078e002f */
[----:B------:R-:W-:Y:S01]  /*ee60*/  IMAD.MOV.U32 R47, RZ, RZ, R204 ;  /* 0x000000ffff2f7224 */ /* 0x000fe200078e00cc */
[----:B------:R-:W-:Y:S01]  /*ee70*/  MOV R46, R205 ;  /* 0x000000cd002e7202 */ /* 0x000fe20000000f00 */
        /* <DEDUP_REMOVED lines=8> */
[----:B---3--:R-:W-:Y:S01]  /*ef00*/  MOV R16, R247 ;  /* 0x000000f700107202 */ /* 0x008fe20000000f00 */
[----:B------:R-:W-:Y:S01]  /*ef10*/  IMAD.MOV.U32 R32, RZ, RZ, R246 ;  /* 0x000000ffff207224 */ /* 0x000fe200078e00f6 */
[C---:B------:R-:W-:Y:S08]  /*ef20*/  HMMA.16816.F32 R208, R4.reuse, R24, R64 ;  /* 0x0000001804d0723c */ /* 0x040ff00000001840 */
[C---:B------:R-:W-:Y:S08]  /*ef30*/  HMMA.16816.F32 R244, R4.reuse, R30, R168 ;  /* 0x0000001e04f4723c */ /* 0x040ff000000018a8 */
[C---:B------:R-:W-:Y:S08]  /*ef40*/  HMMA.16816.F32 R168, R4.reuse, R26, R60 ;  /* 0x0000001a04a8723c */ /* 0x040ff0000000183c */
[C---:B------:R-:W-:Y:S08]  /*ef50*/  HMMA.16816.F32 R64, R4.reuse, R12, R56 ;  /* 0x0000000c0440723c */ /* 0x040ff00000001838 */
[----:B------:R-:W-:Y:S01]  /*ef60*/  HMMA.16816.F32 R60, R4, R14, R52 ;  /* 0x0000000e043c723c */ /* 0x000fe20000001834 */
[----:B------:R-:W-:Y:S07]  /*ef70*/  LDSM.16.M88.4 R4, [R19+0x6000] ;  /* 0x006000001304783b */ /* 0x000fee0000000200 */
[C---:B------:R-:W-:Y:S08]  /*ef80*/  HMMA.16816.F32 R56, R8.reuse, R36, R204 ;  /* 0x000000240838723c */ /* 0x040ff000000018cc */
[C---:B------:R-:W-:Y:S01]  /*ef90*/  HMMA.16816.F32 R52, R8.reuse, R38, R48 ;  /* 0x000000260834723c */ /* 0x040fe20000001830 */
[----:B------:R-:W1:Y:S07]  /*efa0*/  LDSM.16.M88.4 R36, [R3+0xa000] ;  /* 0x00a000000324783b */ /* 0x000e6e0000000200 */
[----:B------:R-:W-:Y:S01]  /*efb0*/  HMMA.16816.F32 R48, R8, R28, R248 ;  /* 0x0000001c0830723c */ /* 0x000fe200000018f8 */
[----:B------:R-:W-:Y:S01]  /*efc0*/  IMAD.MOV.U32 R248, RZ, RZ, R47 ;  /* 0x000000fffff87224 */ /* 0x000fe200078e002f */
[----:B------:R-:W-:Y:S01]  /*efd0*/  MOV R250, R45 ;  /* 0x0000002d00fa7202 */ /* 0x000fe20000000f00 */
[----:B------:R-:W-:-:S02]  /*efe0*/  IMAD.MOV.U32 R249, RZ, RZ, R46 ;  /* 0x000000fffff97224 */ /* 0x000fc400078e002e */
[----:B------:R-:W-:-:S03]  /*eff0*/  IMAD.MOV.U32 R251, RZ, RZ, R44 ;  /* 0x000000fffffb7224 */ /* 0x000fc600078e002c */
[----:B------:R-:W-:Y:S01]  /*f000*/  HMMA.16816.F32 R44, R8, R30, R224 ;  /* 0x0000001e082c723c */ /* 0x000fe200000018e0 */
[----:B------:R-:W-:Y:S01]  /*f010*/  IMAD.MOV.U32 R224, RZ, RZ, R167 ;  /* 0x000000ffffe07224 */ /* 0x000fe200078e00a7 */
[----:B------:R-:W-:Y:S01]  /*f020*/  MOV R225, R166 ;  /* 0x000000a600e17202 */ /* 0x000fe20000000f00 */
[----:B------:R-:W-:Y:S01]  /*f030*/  IMAD.MOV.U32 R226, RZ, RZ, R165 ;  /* 0x000000ffffe27224 */ /* 0x000fe200078e00a5 */
[----:B------:R-:W2:Y:S01]  /*f040*/  LDSM.16.M88.4 R28, [R3+0xa800] ;  /* 0x00a80000031c783b */ /* 0x000ea20000000200 */
[----:B------:R-:W-:-:S03]  /*f050*/  IMAD.MOV.U32 R227, RZ, RZ, R164 ;  /* 0x000000ffffe37224 */ /* 0x000fc600078e00a4 */
[----:B------:R-:W-:Y:S01]  /*f060*/  HMMA.16816.F32 R164, R8, R24, R220 ;  /* 0x0000001808a4723c */ /* 0x000fe200000018dc */
[----:B------:R-:W-:Y:S01]  /*f070*/  MOV R220, R228 ;  /* 0x000000e400dc7202 */ /* 0x000fe20000000f00 */
[----:B------:R-:W-:Y:S01]  /*f080*/  IMAD.MOV.U32 R221, RZ, RZ, R33 ;  /* 0x000000ffffdd7224 */ /* 0x000fe200078e0021 */
[----:B------:R-:W-:Y:S01]  /*f090*/  MOV R223, R16 ;  /* 0x0000001000df7202 */ /* 0x000fe20000000f00 */
[----:B------:R-:W-:-:S07]  /*f0a0*/  IMAD.MOV.U32 R222, RZ, RZ, R32 ;  /* 0x000000ffffde7224 */ /* 0x000fce00078e0020 */
[----:B-1----:R-:W-:Y:S08]  /*f0b0*/  HMMA.16816.F32 R220, R4, R36, R220 ;  /* 0x0000002404dc723c */ /* 0x002ff000000018dc */
[C---:B------:R-:W-:Y:S01]  /*f0c0*/  HMMA.16816.F32 R204, R8.reuse, R26, R216 ;  /* 0x0000001a08cc723c */ /* 0x040fe200000018d8 */
[----:B------:R-:W1:Y:S07]  /*f0d0*/  LDSM.16.M88.4 R24, [R3+0xb000] ;  /* 0x00b000000318783b */ /* 0x000e6e0000000200 */
[----:B------:R-:W-:Y:S03]  /*f0e0*/  HMMA.16816.F32 R212, R8, R12, R212 ;  /* 0x0000000c08d4723c */ /* 0x000fe600000018d4 */
[----:B------:R-:W-:Y:S01]  /*f0f0*/  IMAD.MOV.U32 R32, RZ, RZ, R220 ;  /* 0x000000ffff207224 */ /* 0x000fe200078e00dc */
[----:B------:R-:W-:-:S04]  /*f100*/  MOV R16, R222 ;  /* 0x000000de00107202 */ /* 0x000fc80000000f00 */
[----:B------:R-:W-:Y:S01]  /*f110*/  HMMA.16816.F32 R40, R8, R14, R40 ;  /* 0x0000000e0828723c */ /* 0x000fe20000001828 */
[----:B------:R3:W4:Y:S04]  /*f120*/  LDSM.16.M88.4 R12, [R3+0xb800] ;  /* 0x00b80000030c783b */ /* 0x0007280000000200 */
[----:B------:R2:W4:Y:S01]  /*f130*/  LDSM.16.M88.4 R8, [R19+0x4000] ;  /* 0x004000001308783b */ /* 0x0005220000000200 */
[----:B---3--:R-:W-:Y:S02]  /*f140*/  IMAD.MOV.U32 R3, RZ, RZ, R223 ;  /* 0x000000ffff037224 */ /* 0x008fe400078e00df */
[----:B--2---:R-:W-:Y:S02]  /*f150*/  IMAD.MOV.U32 R19, RZ, RZ, R221 ;  /* 0x000000ffff137224 */ /* 0x004fe400078e00dd */
[----:B------:R-:W-:-:S15]  /*f160*/  HMMA.16816.F32 R220, R4, R38, R224 ;  /* 0x0000002604dc723c */ /* 0x000fde00000018e0 */
[----:B------:R-:W-:-:S04]  /*f170*/  NOP ;  /* 0x0000000000007918 */ /* 0x000fc80000000000 */
[----:B------:R-:W-:Y:S01]  /*f180*/  IMAD.MOV.U32 R218, RZ, RZ, R220 ;  /* 0x000000ffffda7224 */ /* 0x000fe200078e00dc */
[----:B------:R-:W-:Y:S01]  /*f190*/  MOV R217, R221 ;  /* 0x000000dd00d97202 */ /* 0x000fe20000000f00 */
[----:B------:R-:W-:Y:S02]  /*f1a0*/  IMAD.MOV.U32 R216, RZ, RZ, R222 ;  /* 0x000000ffffd87224 */ /* 0x000fe400078e00de */
[----:B------:R-:W-:Y:S02]  /*f1b0*/  IMAD.MOV.U32 R33, RZ, RZ, R223 ;  /* 0x000000ffff217224 */ /* 0x000fe400078e00df */
[C---:B------:R-:W-:Y:S08]  /*f1c0*/  HMMA.16816.F32 R220, R4.reuse, R28, R248 ;  /* 0x0000001c04dc723c */ /* 0x040ff000000018f8 */
[C---:B------:R-:W-:Y:S08]  /*f1d0*/  HMMA.16816.F32 R248, R4.reuse, R30, R244 ;  /* 0x0000001e04f8723c */ /* 0x040ff000000018f4 */
[----:B-1----:R-:W-:Y:S03]  /*f1e0*/  HMMA.16816.F32 R244, R4, R24, R208 ;  /* 0x0000001804f4723c */ /* 0x002fe600000018d0 */
[----:B------:R-:W-:Y:S01]  /*f1f0*/  MOV R231, R220 ;  /* 0x000000dc00e77202 */ /* 0x000fe20000000f00 */
[----:B------:R-:W-:Y:S01]  /*f200*/  IMAD.MOV.U32 R229, RZ, RZ, R221 ;  /* 0x000000ffffe57224 */ /* 0x000fe200078e00dd */
[----:B------:R-:W-:Y:S01]  /*f210*/  MOV R219, R223 ;  /* 0x000000df00db7202 */ /* 0x000fe20000000f00 */
[----:B------:R-:W-:-:S02]  /*f220*/  IMAD.MOV.U32 R228, RZ, RZ, R222 ;  /* 0x000000ffffe47224 */ /* 0x000fc400078e00de */
[C---:B----4-:R-:W-:Y:S08]  /*f230*/  HMMA.16816.F32 R220, R4.reuse, R12, R64 ;  /* 0x0000000c04dc723c */ /* 0x050ff00000001840 */
[C---:B------:R-:W-:Y:S08]  /*f240*/  HMMA.16816.F32 R208, R4.reuse, R14, R60 ;  /* 0x0000000e04d0723c */ /* 0x040ff0000000183c */
[----:B------:R-:W-:Y:S01]  /*f250*/  HMMA.16816.F32 R224, R4, R26, R168 ;  /* 0x0000001a04e0723c */ /* 0x000fe200000018a8 */
[----:B------:R-:W-:Y:S07]  /*f260*/  LDSM.16.M88.4 R4, [R17+0x6000] ;  /* 0x006000001104783b */ /* 0x000fee0000000200 */
[C---:B------:R-:W-:Y:S08]  /*f270*/  HMMA.16816.F32 R64, R8.reuse, R38, R52 ;  /* 0x000000260840723c */ /* 0x040ff00000001834 */
[C---:B------:R-:W-:Y:S08]  /*f280*/  HMMA.16816.F32 R60, R8.reuse, R28, R48 ;  /* 0x0000001c083c723c */ /* 0x040ff00000001830 */
[C---:B------:R-:W-:Y:S08]  /*f290*/  HMMA.16816.F32 R168, R8.reuse, R36, R56 ;  /* 0x0000002408a8723c */ /* 0x040ff00000001838 */
[C---:B------:R-:W-:Y:S08]  /*f2a0*/  HMMA.16816.F32 R52, R8.reuse, R24, R164 ;  /* 0x000000180834723c */ /* 0x040ff000000018a4 */
[C---:B------:R-:W-:Y:S01]  /*f2b0*/  HMMA.16816.F32 R48, R8.reuse, R26, R204 ;  /* 0x0000001a0830723c */ /* 0x040fe200000018cc */
[----:B------:R-:W1:Y:S07]  /*f2c0*/  LDSM.16.M88.4 R24, [R0+0xa800] ;  /* 0x00a800000018783b */ /* 0x000e6e0000000200 */
[----:B------:R-:W-:Y:S01]  /*f2d0*/  HMMA.16816.F32 R56, R8, R30, R44 ;  /* 0x0000001e0838723c */ /* 0x000fe2000000182c */
[----:B------:R-:W2:Y:S01]  /*f2e0*/  LDSM.16.M88.4 R28, [R0+0xa000] ;  /* 0x00a00000001c783b */ /* 0x000ea20000000200 */
[----:B------:R-:W-:Y:S01]  /*f2f0*/  IMAD.MOV.U32 R167, RZ, RZ, R219 ;  /* 0x000000ffffa77224 */ /* 0x000fe200078e00db */
[----:B------:R-:W-:Y:S01]  /*f300*/  MOV R205, R217 ;  /* 0x000000d900cd7202 */ /* 0x000fe20000000f00 */
[----:B------:R-:W-:Y:S01]  /*f310*/  IMAD.MOV.U32 R204, RZ, RZ, R218 ;  /* 0x000000ffffcc7224 */ /* 0x000fe200078e00da */
[----:B------:R-:W-:Y:S01]  /*f320*/  LDSM.16.M88.4 R44, [R0+0xb800] ;  /* 0x00b80000002c783b */ /* 0x000fe20000000200 */
[----:B------:R-:W-:-:S02]  /*f330*/  IMAD.MOV.U32 R206, RZ, RZ, R216 ;  /* 0x000000ffffce7224 */ /* 0x000fc400078e00d8 */
[C---:B------:R-:W-:Y:S08]  /*f340*/  HMMA.16816.F32 R36, R8.reuse, R12, R212 ;  /* 0x0000000c0824723c */ /* 0x040ff000000018d4 */
[----:B------:R-:W-:Y:S01]  /*f350*/  HMMA.16816.F32 R216, R8, R14, R40 ;  /* 0x0000000e08d8723c */ /* 0x000fe20000001828 */
[----:B------:R-:W3:Y:S04]  /*f360*/  LDSM.16.M88.4 R12, [R17+0x4000] ;  /* 0x00400000110c783b */ /* 0x000ee80000000200 */
[----:B------:R4:W4:Y:S01]  /*f370*/  LDSM.16.M88.4 R8, [R0+0xb000] ;  /* 0x00b000000008783b */ /* 0x0009220000000200 */
[----:B------:R-:W-:Y:S01]  /*f380*/  IMAD.MOV.U32 R164, RZ, RZ, R231 ;  /* 0x000000ffffa47224 */ /* 0x000fe200078e00e7 */
[----:B------:R-:W-:Y:S01]  /*f390*/  MOV R166, R228 ;  /* 0x000000e400a67202 */ /* 0x000fe20000000f00 */
[----:B------:R-:W-:Y:S01]  /*f3a0*/  IMAD.MOV.U32 R165, RZ, RZ, R229 ;  /* 0x000000ffffa57224 */ /* 0x000fe200078e00e5 */
[----:B------:R-:W-:Y:S01]  /*f3b0*/  MOV R212, R32 ;  /* 0x0000002000d47202 */ /* 0x000fe20000000f00 */
[----:B------:R-:W-:Y:S01]  /*f3c0*/  IMAD.MOV.U32 R213, RZ, RZ, R19 ;  /* 0x000000ffffd57224 */ /* 0x000fe200078e0013 */
[----:B------:R-:W-:Y:S01]  /*f3d0*/  MOV R215, R3 ;  /* 0x0000000300d77202 */ /* 0x000fe20000000f00 */
[----:B------:R-:W-:-:S02]  /*f3e0*/  IMAD.MOV.U32 R214, RZ, RZ, R16 ;  /* 0x000000ffffd67224 */ /* 0x000fc400078e0010 */
[----:B------:R-:W-:Y:S01]  /*f3f0*/  IMAD.MOV.U32 R207, RZ, RZ, R33 ;  /* 0x000000ffffcf7224 */ /* 0x000fe200078e0021 */
[C---:B-1----:R-:W-:Y:S08]  /*f400*/  HMMA.16816.F32 R164, R4.reuse, R24, R164 ;  /* 0x0000001804a4723c */ /* 0x042ff000000018a4 */
[C---:B--2---:R-:W-:Y:S08]  /*f410*/  HMMA.16816.F32 R212, R4.reuse, R28, R212 ;  /* 0x0000001c04d4723c */ /* 0x044ff000000018d4 */
[----:B------:R-:W-:Y:S03]  /*f420*/  HMMA.16816.F32 R204, R4, R30, R204 ;  /* 0x0000001e04cc723c */ /* 0x000fe600000018cc */
[----:B------:R-:W-:Y:S01]  /*f430*/  MOV R228, R164 ;  /* 0x000000a400e47202 */ /* 0x000fe20000000f00 */
[----:B------:R-:W-:Y:S01]  /*f440*/  IMAD.MOV.U32 R43, RZ, RZ, R165 ;  /* 0x000000ffff2b7224 */ /* 0x000fe200078e00a5 */
[----:B------:R-:W-:Y:S01]  /*f450*/  MOV R41, R167 ;  /* 0x000000a700297202 */ /* 0x000fe20000000f00 */
[----:B------:R-:W-:-:S02]  /*f460*/  IMAD.MOV.U32 R42, RZ, RZ, R166 ;  /* 0x000000ffff2a7224 */ /* 0x000fc400078e00a6 */
[-C--:B---3--:R-:W-:Y:S03]  /*f470*/  HMMA.16816.F32 R164, R12, R26.reuse, R56 ;  /* 0x0000001a0ca4723c */ /* 0x088fe60000001838 */
[----:B------:R-:W-:Y:S01]  /*f480*/  IMAD.MOV.U32 R16, RZ, RZ, R212 ;  /* 0x000000ffff107224 */ /* 0x000fe200078e00d4 */
[----:B------:R-:W-:Y:S01]  /*f490*/  MOV R3, R214 ;  /* 0x000000d600037202 */ /* 0x000fe20000000f00 */
[----:B------:R-:W-:Y:S02]  /*f4a0*/  IMAD.MOV.U32 R17, RZ, RZ, R213 ;  /* 0x000000ffff117224 */ /* 0x000fe400078e00d5 */
[----:B----4-:R-:W-:Y:S01]  /*f4b0*/  IMAD.MOV.U32 R0, RZ, RZ, R215 ;  /* 0x000000ffff007224 */ /* 0x010fe200078e00d7 */
[----:B------:R-:W-:Y:S03]  /*f4c0*/  HMMA.16816.F32 R248, R4, R26, R248 ;  /* 0x0000001a04f8723c */ /* 0x000fe600000018f8 */
[----:B------:R-:W-:-:S05]  /*f4d0*/  IMAD.MOV.U32 R40, RZ, RZ, R204 ;  /* 0x000000ffff287224 */ /* 0x000fca00078e00cc */
[----:B------:R-:W-:Y:S01]  /*f4e0*/  HMMA.16816.F32 R244, R4, R8, R244 ;  /* 0x0000000804f4723c */ /* 0x000fe200000018f4 */
[----:B------:R-:W-:-:S07]  /*f4f0*/  MOV R33, R205 ;  /* 0x000000cd00217202 */ /* 0x000fce0000000f00 */
[----:B------:R-:W-:Y:S01]  /*f500*/  HMMA.16816.F32 R224, R4, R10, R224 ;  /* 0x0000000a04e0723c */ /* 0x000fe200000018e0 */
[----:B------:R-:W-:-:S07]  /*f510*/  IMAD.MOV.U32 R32, RZ, RZ, R206 ;  /* 0x000000ffff207224 */ /* 0x000fce00078e00ce */
[----:B------:R-:W-:Y:S01]  /*f520*/  HMMA.16816.F32 R220, R4, R44, R220 ;  /* 0x0000002c04dc723c */ /* 0x000fe200000018dc */
[----:B------:R-:W-:-:S07]  /*f530*/  IMAD.MOV.U32 R19, RZ, RZ, R207 ;  /* 0x000000ffff137224 */ /* 0x000fce00078e00cf */
[----:B------:R-:W-:Y:S01]  /*f540*/  HMMA.16816.F32 R212, R4, R46, R208 ;  /* 0x0000002e04d4723c */ /* 0x000fe200000018d0 */
[----:B------:R-:W-:Y:S07]  /*f550*/  LDSM.16.M88.4 R4, [R18+0x6000] ;  /* 0x006000001204783b */ /* 0x000fee0000000200 */
[C---:B------:R-:W-:Y:S01]  /*f560*/  HMMA.16816.F32 R56, R12.reuse, R44, R36 ;  /* 0x0000002c0c38723c */ /* 0x040fe20000001824 */
[----:B------:R-:W-:Y:S07]  /*f570*/  LDSM.16.M88.4 R36, [R2+0xa000] ;  /* 0x00a000000224783b */ /* 0x000fee0000000200 */
[C---:B------:R-:W-:Y:S08]  /*f580*/  HMMA.16816.F32 R208, R12.reuse, R28, R168 ;  /* 0x0000001c0cd0723c */ /* 0x040ff000000018a8 */
[C---:B------:R-:W-:Y:S01]  /*f590*/  HMMA.16816.F32 R204, R12.reuse, R30, R64 ;  /* 0x0000001e0ccc723c */ /* 0x040fe20000001840 */
[----:B------:R-:W1:Y:S07]  /*f5a0*/  LDSM.16.M88.4 R28, [R2+0xa800] ;  /* 0x00a80000021c783b */ /* 0x000e6e0000000200 */
[C---:B------:R-:W-:Y:S01]  /*f5b0*/  HMMA.16816.F32 R168, R12.reuse, R24, R60 ;  /* 0x000000180ca8723c */ /* 0x040fe2000000183c */
[----:B------:R-:W2:Y:S07]  /*f5c0*/  LDSM.16.M88.4 R24, [R2+0xb000] ;  /* 0x00b000000218783b */ /* 0x000eae0000000200 */
[----:B------:R-:W-:Y:S01]  /*f5d0*/  HMMA.16816.F32 R60, R12, R8, R52 ;  /* 0x000000080c3c723c */ /* 0x000fe20000001834 */
[----:B------:R-:W-:Y:S01]  /*f5e0*/  IMAD.MOV.U32 R53, RZ, RZ, R43 ;  /* 0x000000ffff357224 */ /* 0x000fe200078e002b */
[----:B------:R-:W-:Y:S01]  /*f5f0*/  MOV R54, R42 ;  /* 0x0000002a00367202 */ /* 0x000fe20000000f00 */
[----:B------:R-:W-:-:S05]  /*f600*/  IMAD.MOV.U32 R55, RZ, RZ, R41 ;  /* 0x000000ffff377224 */ /* 0x000fca00078e0029 */
[C---:B------:R-:W-:Y:S01]  /*f610*/  HMMA.16816.F32 R64, R12.reuse, R10, R48 ;  /* 0x0000000a0c40723c */ /* 0x040fe20000001830 */
[----:B------:R-:W-:Y:S01]  /*f620*/  IMAD.MOV.U32 R48, RZ, RZ, R40 ;  /* 0x000000ffff307224 */ /* 0x000fe200078e0028 */
[----:B------:R3:W-:Y:S04]  /*f630*/  LDSM.16.M88.4 R8, [R18+0x4000] ;  /* 0x004000001208783b */ /* 0x0007e80000000200 */
[----:B------:R4:W2:Y:S01]  /*f640*/  LDSM.16.M88.4 R40, [R2+0xb800] ;  /* 0x00b800000228783b */ /* 0x0008a20000000200 */
[----:B------:R-:W-:Y:S01]  /*f650*/  IMAD.MOV.U32 R51, RZ, RZ, R19 ;  /* 0x000000ffff337224 */ /* 0x000fe200078e0013 */
[----:B------:R-:W-:Y:S01]  /*f660*/  MOV R49, R33 ;  /* 0x0000002100317202 */ /* 0x000fe20000000f00 */
[----:B------:R-:W-:Y:S02]  /*f670*/  IMAD.MOV.U32 R19, RZ, RZ, R0 ;  /* 0x000000ffff137224 */ /* 0x000fe400078e0000 */
[----:B------:R-:W-:Y:S01]  /*f680*/  IMAD.MOV.U32 R50, RZ, RZ, R32 ;  /* 0x000000ffff327224 */ /* 0x000fe200078e0020 */
[----:B------:R-:W-:Y:S01]  /*f690*/  HMMA.16816.F32 R44, R12, R46, R216 ;  /* 0x0000002e0c2c723c */ /* 0x000fe200000018d8 */
[----:B------:R-:W-:Y:S01]  /*f6a0*/  IMAD.MOV.U32 R52, RZ, RZ, R228 ;  /* 0x000000ffff347224 */ /* 0x000fe200078e00e4 */
[----:B---3--:R-:W-:-:S06]  /*f6b0*/  MOV R18, R3 ;  /* 0x0000000300127202 */ /* 0x008fcc0000000f00 */
[----:B-1----:R-:W-:Y:S01]  /*f6c0*/  HMMA.16816.F32 R248, R4, R30, R248 ;  /* 0x0000001e04f8723c */ /* 0x002fe200000018f8 */
[----:B------:R-:W-:-:S07]  /*f6d0*/  DEPBAR.LE SB0, 0x0 ;  /* 0x000080000000791a */ /* 0x000fce0000000000 */
[----:B------:R-:W-:Y:S01]  /*f6e0*/  HMMA.16816.F32 R216, R4, R36, R16 ;  /* 0x0000002404d8723c */ /* 0x000fe20000001810 */
[----:B----4-:R-:W-:-:S07]  /*f6f0*/  IMAD.SHL.U32 R2, R234, 0x2, RZ ;  /* 0x00000002ea027824 */ /* 0x010fce00078e00ff */
[----:B------:R-:W-:Y:S01]  /*f700*/  HMMA.16816.F32 R16, R4, R38, R48 ;  /* 0x000000260410723c */ /* 0x000fe20000001830 */
[----:B------:R-:W-:Y:S02]  /*f710*/  MOV R0, UR20 ;  /* 0x0000001400007c02 */ /* 0x000fe40008000f00 */
[----:B------:R-:W-:-:S05]  /*f720*/  LOP3.LUT R2, R2, 0x6, RZ, 0xc0, !PT ;  /* 0x0000000602027812 */ /* 0x000fca00078ec0ff */
[----:B------:R-:W-:Y:S01]  /*f730*/  HMMA.16816.F32 R12, R4, R28, R52 ;  /* 0x0000001c040c723c */ /* 0x000fe20000001834 */
[----:B------:R-:W-:-:S07]  /*f740*/  IMAD R0, R0, 0x40, R2 ;  /* 0x0000004000007824 */ /* 0x000fce00078e0202 */
[C---:B--2---:R-:W-:Y:S08]  /*f750*/  HMMA.16816.F32 R244, R4.reuse, R24, R244 ;  /* 0x0000001804f4723c */ /* 0x044ff000000018f4 */
[C---:B------:R-:W-:Y:S08]  /*f760*/  HMMA.16816.F32 R224, R4.reuse, R26, R224 ;  /* 0x0000001a04e0723c */ /* 0x040ff000000018e0 */
[C---:B------:R-:W-:Y:S08]  /*f770*/  HMMA.16816.F32 R220, R4.reuse, R40, R220 ;  /* 0x0000002804dc723c */ /* 0x040ff000000018dc */
[----:B------:R-:W-:Y:S08]  /*f780*/  HMMA.16816.F32 R212, R4, R42, R212 ;  /* 0x0000002a04d4723c */ /* 0x000ff000000018d4 */
[C---:B------:R-:W-:Y:S01]  /*f790*/  HMMA.16816.F32 R4, R8.reuse, R36, R208 ;  /* 0x000000240804723c */ /* 0x040fe200000018d0 */
[----:B------:R1:W-:Y:S07]  /*f7a0*/  STL.64 [R1+0x20], R16 ;  /* 0x0000201001007387 */ /* 0x0003ee0000100a00 */
[C---:B------:R-:W-:Y:S08]  /*f7b0*/  HMMA.16816.F32 R52, R8.reuse, R38, R204 ;  /* 0x000000260834723c */ /* 0x040ff000000018cc */
[C---:B------:R-:W-:Y:S08]  /*f7c0*/  HMMA.16816.F32 R48, R8.reuse, R28, R168 ;  /* 0x0000001c0830723c */ /* 0x040ff000000018a8 */
[----:B------:R-:W-:Y:S01]  /*f7d0*/  HMMA.16816.F32 R28, R8, R30, R164 ;  /* 0x0000001e081c723c */ /* 0x000fe200000018a4 */
[----:B-1----:R-:W-:-:S07]  /*f7e0*/  VIADD R16, R0, 0xffffff40 ;  /* 0xffffff4000107836 */ /* 0x002fce0000000000 */
[----:B------:R-:W-:Y:S01]  /*f7f0*/  HMMA.16816.F32 R164, R8, R26, R64 ;  /* 0x0000001a08a4723c */ /* 0x000fe20000001840 */
[----:B------:R-:W-:-:S07]  /*f800*/  ISETP.GE.AND P4, PT, R16, R23, PT ;  /* 0x000000171000720c */ /* 0x000fce0003f86270 */
[----:B------:R-:W-:Y:S01]  /*f810*/  HMMA.16816.F32 R64, R8, R40, R56 ;  /* 0x000000280840723c */ /* 0x000fe20000001838 */
[----:B------:R-:W-:-:S07]  /*f820*/  FSEL R40, R6, -INF , !P4 ;  /* 0xff80000006287808 */ /* 0x000fce0006000000 */
[C---:B------:R-:W-:Y:S08]  /*f830*/  HMMA.16816.F32 R60, R8.reuse, R24, R60 ;  /* 0x00000018083c723c */ /* 0x040ff0000000183c */
[----:B------:R-:W-:Y:S01]  /*f840*/  HMMA.16816.F32 R56, R8, R42, R44 ;  /* 0x0000002a0838723c */ /* 0x000fe2000000182c */
[C---:B------:R-:W-:Y:S01]  /*f850*/  VIADD R11, R0.reuse, 0xffffff48 ;  /* 0xffffff48000b7836 */ /* 0x040fe20000000000 */
[----:B------:R-:W-:Y:S01]  /*f860*/  IADD3 R9, PT, PT, R0, -0xb0, RZ ;  /* 0xffffff5000097810 */ /* 0x000fe20007ffe0ff */
[----:B------:R-:W-:Y:S03]  /*f870*/  STL.64 [R1+0x28], R18 ;  /* 0x0000281201007387 */ /* 0x000fe60000100a00 */
[-C--:B-----5:R-:W-:Y:S01]  /*f880*/  ISETP.GE.AND P4, PT, R11, R22.reuse, PT ;  /* 0x000000160b00720c */ /* 0x0a0fe20003f86270 */
[----:B------:R-:W-:Y:S01]  /*f890*/  STL.64 [R1], R12 ;  /* 0x0000000c01007387 */ /* 0x000fe20000100a00 */
[----:B------:R-:W-:-:S02]  /*f8a0*/  ISETP.GE.AND P1, PT, R16, R22, PT ;  /* 0x000000161000720c */ /* 0x000fc40003f26270 */
[----:B------:R-:W-:Y:S01]  /*f8b0*/  FSEL R41, R52, -INF , !P4 ;  /* 0xff80000034297808 */ /* 0x000fe20006000000 */
[----:B------:R1:W-:Y:S01]  /*f8c0*/  STL.64 [R1+0x8], R14 ;  /* 0x0000080e01007387 */ /* 0x0003e20000100a00 */
[----:B------:R-:W-:Y:S01]  /*f8d0*/  ISETP.GE.AND P4, PT, R9, R22, PT ;  /* 0x000000160900720c */ /* 0x000fe20003f86270 */
[----:B------:R-:W-:Y:S01]  /*f8e0*/  VIADD R10, R0, 0xffffff49 ;  /* 0xffffff49000a7836 */ /* 0x000fe20000000000 */
[----:B------:R-:W-:Y:S02]  /*f8f0*/  FSEL R38, R4, -INF , !P1 ;  /* 0xff80000004267808 */ /* 0x000fe40004800000 */
[----:B------:R-:W-:Y:S02]  /*f900*/  FSEL R204, R48, -INF , !P4 ;  /* 0xff80000030cc7808 */ /* 0x000fe40006000000 */
[----:B------:R-:W-:Y:S02]  /*f910*/  ISETP.GE.AND P4, PT, R11, R23, PT ;  /* 0x000000170b00720c */ /* 0x000fe40003f86270 */
[C---:B------:R-:W-:Y:S01]  /*f920*/  IADD3 R6, PT, PT, R0.reuse, -0xa7, RZ ;  /* 0xffffff5900067810 */ /* 0x040fe20007ffe0ff */
[----:B------:R-:W-:Y:S01]  /*f930*/  VIADD R8, R0, 0xffffff51 ;  /* 0xffffff5100087836 */ /* 0x000fe20000000000 */
[----:B------:R-:W-:-:S02]  /*f940*/  FSEL R44, R54, -INF , !P4 ;  /* 0xff800000362c7808 */ /* 0x000fc40006000000 */
[----:B------:R-:W-:Y:S02]  /*f950*/  ISETP.GE.AND P4, PT, R6, R22, PT ;  /* 0x000000160600720c */ /* 0x000fe40003f86270 */
[----:B-1----:R-:W-:-:S04]  /*f960*/  IADD3 R15, PT, PT, R0, -0xbf, RZ ;  /* 0xffffff41000f7810 */ /* 0x002fc80007ffe0ff */
[----:B------:R-:W-:-:S04]  /*f970*/  ISETP.GE.AND P1, PT, R15, R23, PT ;  /* 0x000000170f00720c */ /* 0x000fc80003f26270 */
[----:B------:R-:W-:Y:S01]  /*f980*/  FSEL R42, R7, -INF , !P1 ;  /* 0xff800000072a7808 */ /* 0x000fe20004800000 */
[----:B------:R-:W-:Y:S01]  /*f990*/  VIADD R7, R0, 0xffffff58 ;  /* 0xffffff5800077836 */ /* 0x000fe20000000000 */
[-C--:B------:R-:W-:Y:S01]  /*f9a0*/  ISETP.GE.AND P1, PT, R10, R22.reuse, PT ;  /* 0x000000160a00720c */ /* 0x080fe20003f26270 */
[----:B------:R-:W-:Y:S01]  /*f9b0*/  VIADD R4, R0, 0xffffff61 ;  /* 0xffffff6100047836 */ /* 0x000fe20000000000 */
[----:B------:R-:W-:Y:S02]  /*f9c0*/  FSEL R169, R29, -INF , !P4 ;  /* 0xff8000001da97808 */ /* 0x000fe40006000000 */
[----:B------:R-:W-:Y:S02]  /*f9d0*/  FSEL R43, R53, -INF , !P1 ;  /* 0xff800000352b7808 */ /* 0x000fe40004800000 */
[----:B------:R-:W-:Y:S02]  /*f9e0*/  ISETP.GE.AND P1, PT, R8, R22, PT ;  /* 0x000000160800720c */ /* 0x000fe40003f26270 */
[----:B------:R-:W-:-:S02]  /*f9f0*/  ISETP.GE.AND P4, PT, R7, R23, PT ;  /* 0x000000170700720c */ /* 0x000fc40003f86270 */
[----:B------:R-:W-:Y:S01]  /*fa00*/  FSEL R171, R49, -INF , !P1 ;  /* 0xff80000031ab7808 */ /* 0x000fe20004800000 */
[----:B------:R-:W-:Y:S01]  /*fa10*/  VIADD R13, R0, 0xffffff69 ;  /* 0xffffff69000d7836 */ /* 0x000fe20000000000 */
[----:B------:R-:W-:Y:S02]  /*fa20*/  FSEL R49, R30, -INF , !P4 ;  /* 0xff8000001e317808 */ /* 0x000fe40006000000 */
[----:B------:R-:W-:Y:S02]  /*fa30*/  ISETP.GE.AND P1, PT, R10, R23, PT ;  /* 0x000000170a00720c */ /* 0x000fe40003f26270 */
[----:B------:R-:W-:Y:S02]  /*fa40*/  ISETP.GE.AND P4, PT, R4, R22, PT ;  /* 0x000000160400720c */ /* 0x000fe40003f86270 */
[----:B------:R-:W-:Y:S02]  /*fa50*/  FSEL R45, R55, -INF , !P1 ;  /* 0xff800000372d7808 */ /* 0x000fe40004800000 */
[----:B------:R-:W-:-:S02]  /*fa60*/  FSEL R61, R61, -INF , !P4 ;  /* 0xff8000003d3d7808 */ /* 0x000fc40006000000 */
[-C--:B------:R-:W-:Y:S02]  /*fa70*/  ISETP.GE.AND P5, PT, R15, R22.reuse, PT ;  /* 0x000000160f00720c */ /* 0x080fe40003fa6270 */
[----:B------:R-:W-:Y:S02]  /*fa80*/  ISETP.GE.AND P1, PT, R9, R23, PT ;  /* 0x000000170900720c */ /* 0x000fe40003f26270 */
[----:B------:R-:W-:Y:S02]  /*fa90*/  ISETP.GE.AND P4, PT, R13, R22, PT ;  /* 0x000000160d00720c */ /* 0x000fe40003f86270 */
[C---:B------:R-:W-:Y:S02]  /*faa0*/  IADD3 R2, PT, PT, R0.reuse, -0x8f, RZ ;  /* 0xffffff7100027810 */ /* 0x040fe40007ffe0ff */
[----:B------:R-:W-:Y:S01]  /*fab0*/  FSEL R39, R5, -INF , !P5 ;  /* 0xff80000005277808 */ /* 0x000fe20006800000 */
[----:B------:R-:W-:Y:S01]  /*fac0*/  VIADD R5, R0, 0xffffff60 ;  /* 0xffffff6000057836 */ /* 0x000fe20000000000 */
[----:B------:R-:W-:-:S02]  /*fad0*/  FSEL R50, R50, -INF , !P1 ;  /* 0xff80000032327808 */ /* 0x000fc40004800000 */
[----:B------:R-:W-:Y:S01]  /*fae0*/  FSEL R243, R165, -INF , !P4 ;  /* 0xff800000a5f37808 */ /* 0x000fe20006000000 */
[----:B------:R-:W-:Y:S01]  /*faf0*/  BAR.SYNC.DEFER_BLOCKING 0x0 ;  /* 0x0000000000007b1d */ /* 0x000fe20000010000 */
[----:B------:R-:W-:Y:S02]  /*fb00*/  ISETP.GE.AND P1, PT, R6, R23, PT ;  /* 0x000000170600720c */ /* 0x000fe40003f26270 */
[-C--:B------:R-:W-:Y:S02]  /*fb10*/  ISETP.GE.AND P4, PT, R2, R22.reuse, PT ;  /* 0x000000160200720c */ /* 0x080fe40003f86270 */
[----:B------:R-:W-:Y:S02]  /*fb20*/  FSEL R48, R31, -INF , !P1 ;  /* 0xff8000001f307808 */ /* 0x000fe40004800000 */
[----:B------:R-:W-:Y:S02]  /*fb30*/  FSEL R17, R65, -INF , !P4 ;  /* 0xff80000041117808 */ /* 0x000fe40006000000 */
[----:B------:R-:W-:-:S02]  /*fb40*/  ISETP.GE.AND P1, PT, R5, R22, PT ;  /* 0x000000160500720c */ /* 0x000fc40003f26270 */
[----:B------:R-:W-:Y:S01]  /*fb50*/  IADD3 R14, PT, PT, R0, -0x98, RZ ;  /* 0xffffff68000e7810 */ /* 0x000fe20007ffe0ff */
[----:B------:R1:W-:Y:S01]  /*fb60*/  STL [R1+0x38], R17 ;  /* 0x0000381101007387 */ /* 0x0003e20000100800 */
[----:B------:R-:W-:Y:S01]  /*fb70*/  FSEL R60, R60, -INF , !P1 ;  /* 0xff8000003c3c7808 */ /* 0x000fe20004800000 */
[----:B------:R-:W-:Y:S01]  /*fb80*/  VIADD R3, R0, 0xffffff70 ;  /* 0xffffff7000037836 */ /* 0x000fe20000000000 */
[-C--:B------:R-:W-:Y:S02]  /*fb90*/  ISETP.GE.AND P1, PT, R14, R22.reuse, PT ;  /* 0x000000160e00720c */ /* 0x080fe40003f26270 */
[-C--:B------:R-:W-:Y:S02]  /*fba0*/  ISETP.GE.AND P5, PT, R7, R22.reuse, PT ;  /* 0x000000160700720c */ /* 0x080fe40003fa6270 */
[----:B------:R-:W-:Y:S02]  /*fbb0*/  FSEL R252, R164, -INF , !P1 ;  /* 0xff800000a4fc7808 */ /* 0x000fe40004800000 */
[----:B------:R-:W-:Y:S01]  /*fbc0*/  ISETP.GE.AND P1, PT, R3, R22, PT ;  /* 0x000000160300720c */ /* 0x000fe20003f26270 */
[----:B------:R-:W-:Y:S01]  /*fbd0*/  UISETP.NE.AND UP0, UPT, UR20, 0x3, UPT ;  /* 0x000000031400788c */ /* 0x000fe2000bf05270 */
[----:B------:R-:W-:Y:S01]  /*fbe0*/  FSEL R170, R28, -INF , !P5 ;  /* 0xff8000001caa7808 */ /* 0x000fe20006800000 */
[----:B------:R-:W-:Y:S01]  /*fbf0*/  VIADD R12, R0, 0xffffff78 ;  /* 0xffffff78000c7836 */ /* 0x000fe20000000000 */
[----:B------:R-:W-:-:S02]  /*fc00*/  ISETP.GE.AND P5, PT, R8, R23, PT ;  /* 0x000000170800720c */ /* 0x000fc40003fa6270 */
[----:B------:R-:W-:Y:S02]  /*fc10*/  FSEL R228, R64, -INF , !P1 ;  /* 0xff80000040e47808 */ /* 0x000fe40004800000 */
[-C--:B------:R-:W-:Y:S02]  /*fc20*/  ISETP.GE.AND P1, PT, R5, R23.reuse, PT ;  /* 0x000000170500720c */ /* 0x080fe40003f26270 */
[----:B------:R-:W-:Y:S02]  /*fc30*/  IADD3 R0, PT, PT, R0, -0x87, RZ ;  /* 0xffffff7900007810 */ /* 0x000fe40007ffe0ff */
[----:B------:R-:W-:Y:S02]  /*fc40*/  FSEL R51, R51, -INF , !P5 ;  /* 0xff80000033337808 */ /* 0x000fe40006800000 */
[----:B------:R-:W-:Y:S02]  /*fc50*/  ISETP.GE.AND P4, PT, R4, R23, PT ;  /* 0x000000170400720c */ /* 0x000fe40003f86270 */
[----:B------:R-:W-:-:S02]  /*fc60*/  ISETP.GE.AND P5, PT, R12, R22, PT ;  /* 0x000000160c00720c */ /* 0x000fc40003fa6270 */
[----:B------:R-:W-:Y:S02]  /*fc70*/  FSEL R207, R62, -INF , !P1 ;  /* 0xff8000003ecf7808 */ /* 0x000fe40004800000 */
[----:B------:R-:W-:Y:S02]  /*fc80*/  ISETP.GE.AND P1, PT, R0, R22, PT ;  /* 0x000000160000720c */ /* 0x000fe40003f26270 */
[----:B------:R-:W-:Y:S02]  /*fc90*/  FSEL R206, R63, -INF , !P4 ;  /* 0xff8000003fce7808 */ /* 0x000fe40006000000 */
[----:B------:R-:W-:Y:S02]  /*fca0*/  FSEL R63, R56, -INF , !P5 ;  /* 0xff800000383f7808 */ /* 0x000fe40006800000 */
[----:B------:R-:W-:Y:S02]  /*fcb0*/  ISETP.GE.AND P6, PT, R14, R23, PT ;  /* 0x000000170e00720c */ /* 0x000fe40003fc6270 */
[----:B------:R-:W-:-:S02]  /*fcc0*/  FSEL R46, R57, -INF , !P1 ;  /* 0xff800000392e7808 */ /* 0x000fc40004800000 */
[-C--:B------:R-:W-:Y:S02]  /*fcd0*/  ISETP.GE.AND P5, PT, R13, R23.reuse, PT ;  /* 0x000000170d00720c */ /* 0x080fe40003fa6270 */
[----:B------:R-:W-:Y:S01]  /*fce0*/  ISETP.GE.AND P4, PT, R3, R23, PT ;  /* 0x000000170300720c */ /* 0x000fe20003f86270 */
[----:B-1----:R-:W-:-:S12]  /*fcf0*/  BRA.U !UP0, `(.L_x_253) ;  /* 0x00000005089c7547 */ /* 0x002fd8000b800000 */
[----:B------:R-:W-:Y:S01]  /*fd00*/  UIADD3 UR8, UPT, UPT, UR20, -0x4, URZ ;  /* 0xfffffffc14087890 */ /* 0x000fe2000fffe0ff */
[----:B------:R-:W-:-:S03]  /*fd10*/  IMAD.U32 R25, RZ, RZ, UR10 ;  /* 0x0000000aff197e24 */ /* 0x000fc6000f8e00ff */
[----:B------:R-:W-:-:S04]  /*fd20*/  UIMAD.WIDE.U32 UR6, UR8, UR10, URZ ;  /* 0x0000000a080672a5 */ /* 0x000fc8000f8e00ff */
[----:B------:R-:W-:Y:S02]  /*fd30*/  UIMAD UR8, UR8, UR11, UR7 ;  /* 0x0000000b080872a4 */ /* 0x000fe4000f8e0207 */
[----:B------:R-:W-:Y:S02]  /*fd40*/  USHF.L.U32 UR7, UR6, 0x6, URZ ;  /* 0x0000000606077899 */ /* 0x000fe400080006ff */
[----:B------:R-:W-:Y:S02]  /*fd50*/  USHF.L.U64.HI UR8, UR6, 0x6, UR8 ;  /* 0x0000000606087899 */ /* 0x000fe40008010208 */
[----:B------:R-:W-:Y:S02]  /*fd60*/  ULEA UR6, UP0, UR10, UR7, 0x4 ;  /* 0x000000070a067291 */ /* 0x000fe4000f8020ff */
[----:B------:R-:W-:Y:S02]  /*fd70*/  IMAD.U32 R18, RZ, RZ, UR7 ;  /* 0x00000007ff127e24 */ /* 0x000fe4000f8e00ff */
[----:B------:R-:W-:Y:S01]  /*fd80*/  IMAD.U32 R19, RZ, RZ, UR7 ;  /* 0x00000007ff137e24 */ /* 0x000fe2000f8e00ff */
[----:B------:R-:W-:Y:S01]  /*fd90*/  ULEA.HI.X UR4, UR10, UR8, UR11, 0x4, UP0 ;  /* 0x000000080a047291 */ /* 0x000fe200080f240b */
[----:B------:R-:W-:Y:S01]  /*fda0*/  IMAD.U32 R17, RZ, RZ, UR8 ;  /* 0x00000008ff117e24 */ /* 0x000fe2000f8e00ff */
[----:B------:R-:W-:Y:S01]  /*fdb0*/  @!P3 LEA R18, P1, R18, R240, 0x1 ;  /* 0x000000f01212b211 */ /* 0x000fe200078208ff */
[----:B------:R-:W-:-:S02]  /*fdc0*/  IMAD.U32 R24, RZ, RZ, UR7 ;  /* 0x00000007ff187e24 */ /* 0x000fc4000f8e00ff */
[----:B------:R-:W-:Y:S01]  /*fdd0*/  IMAD.U32 R22, RZ, RZ, UR8 ;  /* 0x00000008ff167e24 */ /* 0x000fe2000f8e00ff */
[-C--:B------:R-:W-:Y:S01]  /*fde0*/  @!P3 LEA.HI.X R19, R19, R239.reuse, R17, 0x1, P1 ;  /* 0x000000ef1313b211 */ /* 0x080fe200008f0c11 */
[----:B------:R-:W-:Y:S02]  /*fdf0*/  IMAD.U32 R17, RZ, RZ, UR7 ;  /* 0x00000007ff117e24 */ /* 0x000fe4000f8e00ff */
[----:B------:R-:W-:Y:S02]  /*fe00*/  IMAD.U32 R26, RZ, RZ, UR6 ;  /* 0x00000006ff1a7e24 */ /* 0x000fe4000f8e00ff */
[----:B------:R-:W-:Y:S01]  /*fe10*/  IMAD.U32 R27, RZ, RZ, UR6 ;  /* 0x00000006ff1b7e24 */ /* 0x000fe2000f8e00ff */
[----:B------:R-:W-:Y:S01]  /*fe20*/  @!P2 LEA R28, P1, R17, R240, 0x1 ;  /* 0x000000f0111ca211 */ /* 0x000fe200078208ff */
[----:B------:R-:W-:Y:S01]  /*fe30*/  IMAD.U32 R17, RZ, RZ, UR10 ;  /* 0x0000000aff117e24 */ /* 0x000fe2000f8e00ff */
[----:B------:R-:W-:Y:S01]  /*fe40*/  @!PT LDS RZ, [RZ] ;  /* 0x00000000fffff984 */ /* 0x000fe20000000800 */
[----:B------:R-:W-:Y:S01]  /*fe50*/  @!PT LDS RZ, [RZ] ;  /* 0x00000000fffff984 */ /* 0x000fe20000000800 */
[----:B------:R-:W-:Y:S01]  /*fe60*/  @!PT LDS RZ, [RZ] ;  /* 0x00000000fffff984 */ /* 0x000fe20000000800 */
[----:B------:R1:W-:Y:S02]  /*fe70*/  @!P3 LDGSTS.E.BYPASS.LTC128B.128 [R238+0x8000], desc[UR22][R18.64] ;  /* 0x0800000012eebfae */ /* 0x0003e4000b981a16 */
[----:B------:R-:W-:Y:S01]  /*fe80*/  @!P2 LEA.HI.X R29, R24, R239, R22, 0x1, P1 ;  /* 0x000000ef181da211 */ /* 0x000fe200008f0c16 */
[----:B------:R-:W-:Y:S01]  /*fe90*/  IMAD.U32 R24, RZ, RZ, UR10 ;  /* 0x0000000aff187e24 */ /* 0x000fe2000f8e00ff */
[----:B------:R-:W-:Y:S01]  /*fea0*/  @!P3 LEA R17, P1, R17, UR6, 0x4 ;  /* 0x000000061111bc11 */ /* 0x000fe2000f8220ff */
[----:B------:R-:W-:Y:S01]  /*feb0*/  IMAD.U32 R22, RZ, RZ, UR11 ;  /* 0x0000000bff167e24 */ /* 0x000fe2000f8e00ff */
[----:B------:R2:W-:Y:S04]  /*fec0*/  @P3 STS.128 [R238+0x8000], RZ ;  /* 0x008000ffee003388 */ /* 0x0005e80000000c00 */
[----:B------:R-:W-:Y:S01]  /*fed0*/  @!P3 LEA.HI.X R30, R24, UR4, R22, 0x4, P1 ;  /* 0x00000004181ebc11 */ /* 0x000fe200088f2416 */
[----:B------:R-:W-:Y:S01]  /*fee0*/  IMAD.U32 R22, RZ, RZ, UR10 ;  /* 0x0000000aff167e24 */ /* 0x000fe2000f8e00ff */
[----:B------:R-:W-:Y:S01]  /*fef0*/  @!PT LDS RZ, [RZ] ;  /* 0x00000000fffff984 */ /* 0x000fe20000000800 */
[----:B------:R-:W-:Y:S01]  /*ff00*/  @!PT LDS RZ, [RZ] ;  /* 0x00000000fffff984 */ /* 0x000fe20000000800 */
[----:B------:R-:W-:Y:S01]  /*ff10*/  @!PT LDS RZ, [RZ] ;  /* 0x00000000fffff984 */ /* 0x000fe20000000800 */
[----:B------:R2:W-:Y:S01]  /*ff20*/  @!P2 LDGSTS.E.BYPASS.LTC128B.128 [R238+0xa000], desc[UR22][R28.64+0x80] ;  /* 0x0a0000801ceeafae */ /* 0x0005e2000b981a16 */
[----:B------:R-:W-:-:S03]  /*ff30*/  IMAD.U32 R24, RZ, RZ, UR11 ;  /* 0x0000000bff187e24 */ /* 0x000fc6000f8e00ff */
[----:B------:R-:W-:Y:S01]  /*ff40*/  @!P2 LEA R22, P1, R22, UR6, 0x4 ;  /* 0x000000061616ac11 */ /* 0x000fe2000f8220ff */
[----:B------:R2:W-:Y:S03]  /*ff50*/  @P2 STS.128 [R238+0xa000], RZ ;  /* 0x00a000ffee002388 */ /* 0x0005e60000000c00 */
[----:B------:R-:W-:Y:S01]  /*ff60*/  @!P2 LEA.HI.X R25, R25, UR4, R24, 0x4, P1 ;  /* 0x000000041919ac11 */ /* 0x000fe200088f2418 */
[----:B------:R-:W-:Y:S01]  /*ff70*/  IMAD.U32 R24, RZ, RZ, UR4 ;  /* 0x00000004ff187e24 */ /* 0x000fe2000f8e00ff */
[----:B------:R-:W-:-:S04]  /*ff80*/  @!P3 LEA R36, P1, R26, R240, 0x1 ;  /* 0x000000f01a24b211 */ /* 0x000fc800078208ff */
[CCC-:B------:R-:W-:Y:S01]  /*ff90*/  @!P3 LEA.HI.X R37, R27.reuse, R239.reuse, R24.reuse, 0x1, P1 ;  /* 0x000000ef1b25b211 */ /* 0x1c0fe200008f0c18 */
[----:B-1----:R-:W-:Y:S01]  /*ffa0*/  IMAD.U32 R19, RZ, RZ, UR10 ;  /* 0x0000000aff137e24 */ /* 0x002fe2000f8e00ff */
[-C--:B------:R-:W-:Y:S01]  /*ffb0*/  @!P2 LEA R26, P1, R26, R240.reuse, 0x1 ;  /* 0x000000f01a1aa211 */ /* 0x080fe200078208ff */
[----:B------:R-:W-:Y:S02]  /*ffc0*/  IMAD.U32 R18, RZ, RZ, UR10 ;  /* 0x0000000aff127e24 */ /* 0x000fe4000f8e00ff */
[----:B------:R-:W-:Y:S01]  /*ffd0*/  @!PT LDS RZ, [RZ] ;  /* 0x00000000fffff984 */ /* 0x000fe20000000800 */
[----:B------:R-:W-:Y:S01]  /*ffe0*/  @!PT LDS RZ, [RZ] ;  /* 0x00000000fffff984 */ /* 0x000fe20000000800 */
[----:B------:R-:W-:Y:S01]  /*fff0*/  @!PT LDS RZ, [RZ] ;  /* 0x00000000fffff984 */ /* 0x000fe20000000800 */
[----:B------:R2:W-:Y:S01]  /*10000*/  @!P3 LDGSTS.E.BYPASS.LTC128B.128 [R238+0x8800], desc[UR22][R36.64] ;  /* 0x0880000024eebfae */ /* 0x0005e2000b981a16 */
[-C--:B------:R-:W-:Y:S02]  /*10010*/  @!P2 LEA.HI.X R27, R27, R239.reuse, R24, 0x1, P1 ;  /* 0x000000ef1b1ba211 */ /* 0x080fe400008f0c18 */
[CC--:B------:R-:W-:Y:S01]  /*10020*/  @!P3 LEA R32, P1, R17.reuse, R240.reuse, 0x1 ;  /* 0x000000f01120b211 */ /* 0x0c0fe200078208ff */
[----:B------:R2:W-:Y:S03]  /*10030*/  @P3 STS.128 [R238+0x8800], RZ ;  /* 0x008800ffee003388 */ /* 0x0005e60000000c00 */
[-C--:B------:R-:W-:Y:S01]  /*10040*/  @!P3 LEA.HI.X R33, R17, R239.reuse, R30, 0x1, P1 ;  /* 0x000000ef1121b211 */ /* 0x080fe200008f0c1e */
[----:B------:R-:W-:Y:S01]  /*10050*/  IMAD.U32 R30, RZ, RZ, UR10 ;  /* 0x0000000aff1e7e24 */ /* 0x000fe2000f8e00ff */
[C---:B------:R-:W-:Y:S01]  /*10060*/  @!P2 LEA R24, P1, R22.reuse, R240, 0x1 ;  /* 0x000000f01618a211 */ /* 0x040fe200078208ff */
        /* <DEDUP_REMOVED lines=8> */
[----:B------:R2:W-:Y:S03]  /*100f0*/  @P2 STS.128 [R238+0xa800], RZ ;  /* 0x00a800ffee002388 */ /* 0x0005e60000000c00 */
[----:B------:R-:W-:Y:S01]  /*10100*/  @!P3 LEA.HI.X R31, R22, UR8, R17, 0x4, P1 ;  /* 0x00000008161fbc11 */ /* 0x000fe200088f2411 */
[----:B------:R-:W-:Y:S01]  /*10110*/  IMAD.U32 R17, RZ, RZ, UR10 ;  /* 0x0000000aff117e24 */ /* 0x000fe2000f8e00ff */
[----:B------:R-:W-:Y:S01]  /*10120*/  @!PT LDS RZ, [RZ] ;  /* 0x00000000fffff984 */ /* 0x000fe20000000800 */
[----:B------:R-:W-:Y:S01]  /*10130*/  @!PT LDS RZ, [RZ] ;  /* 0x00000000fffff984 */ /* 0x000fe20000000800 */
[----:B------:R-:W-:Y:S01]  /*10140*/  @!PT LDS RZ, [RZ] ;  /* 0x00000000fffff984 */ /* 0x000fe20000000800 */
[----:B------:R2:W-:Y:S01]  /*10150*/  @!P3 LDGSTS.E.BYPASS.LTC128B.128 [R238+0x9000], desc[UR22][R32.64] ;  /* 0x0900000020eebfae */ /* 0x0005e2000b981a16 */
[----:B------:R-:W-:-:S03]  /*10160*/  IMAD.U32 R22, RZ, RZ, UR11 ;  /* 0x0000000bff167e24 */ /* 0x000fc6000f8e00ff */
[----:B------:R-:W-:Y:S01]  /*10170*/  @!P3 LEA R17, P1, R17, R30, 0x5 ;  /* 0x0000001e1111b211 */ /* 0x000fe200078228ff */
[----:B------:R-:W-:Y:S01]  /*10180*/  IMAD.U32 R30, RZ, RZ, UR10 ;  /* 0x0000000aff1e7e24 */ /* 0x000fe2000f8e00ff */
[----:B------:R2:W-:Y:S04]  /*10190*/  @P3 STS.128 [R238+0x9000], RZ ;  /* 0x009000ffee003388 */ /* 0x0005e80000000c00 */
[----:B------:R-:W-:Y:S01]  /*101a0*/  @!P3 LEA.HI.X R22, R30, R31, R22, 0x5, P1 ;  /* 0x0000001f1e16b211 */ /* 0x000fe200008f2c16 */
[----:B------:R-:W-:Y:S01]  /*101b0*/  @!PT LDS RZ, [RZ] ;  /* 0x00000000fffff984 */ /* 0x000fe20000000800 */
[----:B------:R-:W-:Y:S01]  /*101c0*/  @!PT LDS RZ, [RZ] ;  /* 0x00000000fffff984 */ /* 0x000fe20000000800 */
[----:B------:R-:W-:Y:S01]  /*101d0*/  @!PT LDS RZ, [RZ] ;  /* 0x00000000fffff984 */ /* 0x000fe20000000800 */
[----:B------:R2:W-:Y:S01]  /*101e0*/  @!P2 LDGSTS.E.BYPASS.LTC128B.128 [R238+0xb000], desc[UR22][R24.64+0x80] ;  /* 0x0b00008018eeafae */ /* 0x0005e2000b981a16 */
[----:B------:R-:W-:-:S03]  /*101f0*/  @!P3 LEA R30, P1, R17, R240, 0x1 ;  /* 0x000000f0111eb211 */ /* 0x000fc600078208ff */
[----:B------:R2:W-:Y:S01]  /*10200*/  @P2 STS.128 [R238+0xb000], RZ ;  /* 0x00b000ffee002388 */ /* 0x0005e20000000c00 */
[----:B------:R-:W-:Y:S01]  /*10210*/  @!P3 LEA.HI.X R31, R17, R239, R22, 0x1, P1 ;  /* 0x000000ef111fb211 */ /* 0x000fe200008f0c16 */
[----:B------:R-:W-:Y:S01]  /*10220*/  IMAD.U32 R17, RZ, RZ, UR11 ;  /* 0x0000000bff117e24 */ /* 0x000fe2000f8e00ff */
[----:B------:R-:W-:-:S03]  /*10230*/  @!P2 LEA R19, P1, R19, UR7, 0x4 ;  /* 0x000000071313ac11 */ /* 0x000fc6000f8220ff */
[----:B------:R-:W-:Y:S01]  /*10240*/  @!PT LDS RZ, [RZ] ;  /* 0x00000000fffff984 */ /* 0x000fe20000000800 */
[----:B------:R-:W-:Y:S01]  /*10250*/  @!PT LDS RZ, [RZ] ;  /* 0x00000000fffff984 */ /* 0x000fe20000000800 */
[----:B------:R-:W-:Y:S01]  /*10260*/  @!PT LDS RZ, [RZ] ;  /* 0x00000000fffff984 */ /* 0x000fe20000000800 */
[----:B------:R2:W-:Y:S01]  /*10270*/  @!P3 LDGSTS.E.BYPASS.LTC128B.128 [R238+0x9800], desc[UR22][R30.64] ;  /* 0x098000001eeebfae */ /* 0x0005e2000b981a16 */
[----:B------:R-:W-:Y:S01]  /*10280*/  @!P2 LEA.HI.X R22, R18, UR8, R17, 0x4, P1 ;  /* 0x000000081216ac11 */ /* 0x000fe200088f2411 */
[----:B------:R-:W-:Y:S02]  /*10290*/  IMAD.U32 R17, RZ, RZ, UR10 ;  /* 0x0000000aff117e24 */ /* 0x000fe4000f8e00ff */
[----:B------:R-:W-:Y:S01]  /*102a0*/  IMAD.U32 R18, RZ, RZ, UR11 ;  /* 0x0000000bff127e24 */ /* 0x000fe2000f8e00ff */
[----:B------:R2:W-:Y:S02]  /*102b0*/  @P3 STS.128 [R238+0x9800], RZ ;  /* 0x009800ffee003388 */ /* 0x0005e40000000c00 */
[----:B------:R-:W-:Y:S01]  /*102c0*/  @!P2 LEA R17, P1, R17, R19, 0x5 ;  /* 0x000000131111a211 */ /* 0x000fe200078228ff */
[----:B------:R-:W-:-:S05]  /*102d0*/  IMAD.U32 R19, RZ, RZ, UR10 ;  /* 0x0000000aff137e24 */ /* 0x000fca000f8e00ff */
[----:B------:R-:W-:Y:S02]  /*102e0*/  @!P2 LEA.HI.X R19, R19, R22, R18, 0x5, P1 ;  /* 0x000000161313a211 */ /* 0x000fe400008f2c12 */
[----:B------:R-:W-:-:S04]  /*102f0*/  @!P2 LEA R18, P1, R17, R240, 0x1 ;  /* 0x000000f01112a211 */ /* 0x000fc800078208ff */
[----:B------:R-:W-:-:S05]  /*10300*/  @!P2 LEA.HI.X R19, R17, R239, R19, 0x1, P1 ;  /* 0x000000ef1113a211 */ /* 0x000fca00008f0c13 */
[----:B------:R-:W-:Y:S01]  /*10310*/  @!PT LDS RZ, [RZ] ;  /* 0x00000000fffff984 */ /* 0x000fe20000000800 */
[----:B------:R-:W-:Y:S01]  /*10320*/  @!PT LDS RZ, [RZ] ;  /* 0x00000000fffff984 */ /* 0x000fe20000000800 */
[----:B------:R-:W-:Y:S01]  /*10330*/  @!PT LDS RZ, [RZ] ;  /* 0x00000000fffff984 */ /* 0x000fe20000000800 */
[----:B------:R2:W-:Y:S04]  /*10340*/  @!P2 LDGSTS.E.BYPASS.LTC128B.128 [R238+0xb800], desc[UR22][R18.64+0x80] ;  /* 0x0b80008012eeafae */ /* 0x0005e8000b981a16 */
[----:B------:R2:W-:Y:S04]  /*10350*/  @P2 STS.128 [R238+0xb800], RZ ;  /* 0x00b800ffee002388 */ /* 0x0005e80000000c00 */
[----:B------:R-:W0:Y:S02]  /*10360*/  LDGDEPBAR ;  /* 0x00000000000079af */ /* 0x000e240000000000 */
.L_x_253:
[----:B------:R1:W-:Y:S01]  /*10370*/  STL [R1+0x88], R240 ;  /* 0x000088f001007387 */ /* 0x0003e20000100800 */
[----:B------:R-:W-:Y:S01]  /*10380*/  FSEL R165, R167, -INF , !P5 ;  /* 0xff800000a7a57808 */ /* 0x000fe20006800000 */
[----:B------:R-:W3:Y:S01]  /*10390*/  LDCU UR4, c[0x0][0x45c] ;  /* 0x00008b80ff0477ac */ /* 0x000ee20008000800 */
[----:B------:R-:W-:Y:S01]  /*103a0*/  MOV R62, R228 ;  /* 0x000000e4003e7202 */ /* 0x000fe20000000f00 */
[----:B--2---:R-:W2:Y:S04]  /*103b0*/  LDL.LU R30, [R1+0x8] ;  /* 0x00000800011e7983 */ /* 0x004ea80000300800 */
[----:B------:R-:W4:Y:S04]  /*103c0*/  LDL.LU R28, [R1+0x4] ;  /* 0x00000400011c7983 */ /* 0x000f280000300800 */
[----:B------:R-:W3:Y:S04]  /*103d0*/  LDL.LU R27, [R1+0xc] ;  /* 0x00000c00011b7983 */ /* 0x000ee80000300800 */
[----:B------:R-:W2:Y:S04]  /*103e0*/  LDL.LU R29, [R1] ;  /* 0x00000000011d7983 */ /* 0x000ea80000300800 */
[----:B------:R-:W4:Y:S04]  /*103f0*/  LDL.LU R19, [R1+0x28] ;  /* 0x0000280001137983 */ /* 0x000f280000300800 */
[----:B------:R-:W3:Y:S01]  /*10400*/  LDL.LU R32, [R1+0x24] ;  /* 0x0000240001207983 */ /* 0x000ee20000300800 */
[----:B------:R-:W-:-:S02]  /*10410*/  FSEL R25, R66, -INF , !P4 ;  /* 0xff80000042197808 */ /* 0x000fc40006000000 */
[-C--:B------:R-:W-:Y:S01]  /*10420*/  ISETP.GE.AND P2, PT, R2, R23.reuse, PT ;  /* 0x000000170200720c */ /* 0x080fe20003f46270 */
[----:B------:R-:W3:Y:S01]  /*10430*/  LDL.LU R31, [R1+0x2c] ;  /* 0x00002c00011f7983 */ /* 0x000ee20000300800 */
[-C--:B------:R-:W-:Y:S02]  /*10440*/  ISETP.GE.AND P1, PT, R12, R23.reuse, PT ;  /* 0x000000170c00720c */ /* 0x080fe40003f26270 */
[----:B------:R-:W-:Y:S01]  /*10450*/  ISETP.GE.AND P3, PT, R0, R23, PT ;  /* 0x000000170000720c */ /* 0x000fe20003f66270 */
[----:B------:R-:W4:Y:S01]  /*10460*/  LDL.LU R18, [R1+0x20] ;  /* 0x0000200001127983 */ /* 0x000f220000300800 */
[----:B-1----:R-:W-:-:S03]  /*10470*/  MOV R240, R46 ;  /* 0x0000002e00f07202 */ /* 0x002fc60000000f00 */
[----:B------:R-:W-:Y:S04]  /*10480*/  STL [R1+0x84], R239 ;  /* 0x000084ef01007387 */ /* 0x000fe80000100800 */
[----:B------:R-:W-:Y:S04]  /*10490*/  STL [R1+0x80], R238 ;  /* 0x000080ee01007387 */ /* 0x000fe80000100800 */
[----:B------:R1:W-:Y:S04]  /*104a0*/  STL [R1+0x7c], R233 ;  /* 0x00007ce901007387 */ /* 0x0003e80000100800 */
[----:B-1----:R-:W3:Y:S01]  /*104b0*/  LDL.LU R233, [R1+0x38] ;  /* 0x0000380001e97983 */ /* 0x002ee20000300800 */
[----:B------:R-:W-:-:S02]  /*104c0*/  ISETP.GE.AND P5, PT, R16, R20, PT ;  /* 0x000000141000720c */ /* 0x000fc40003fa6270 */
[----:B------:R-:W-:Y:S02]  /*104d0*/  ISETP.GE.AND P4, PT, R16, R21, PT ;  /* 0x000000151000720c */ /* 0x000fe40003f86270 */
[----:B------:R-:W-:-:S04]  /*104e0*/  FMNMX3.FTZ R16, R241, R38, R39, !PT ;  /* 0x00000026f1107276 */ /* 0x000fc80007810027 */
[----:B------:R-:W-:Y:S02]  /*104f0*/  FMNMX3.FTZ R17, R16, R41, R43, !PT ;  /* 0x0000002910117276 */ /* 0x000fe4000781002b */
[----:B------:R-:W-:Y:S02]  /*10500*/  FSEL R24, R67, -INF , !P2 ;  /* 0xff80000043187808 */ /* 0x000fe40005000000 */
[----:B------:R-:W-:Y:S02]  /*10510*/  FMNMX3.FTZ R17, R17, R204, R171, !PT ;  /* 0x000000cc11117276 */ /* 0x000fe400078100ab */
[C---:B------:R-:W-:Y:S02]  /*10520*/  ISETP.GE.AND P2, PT, R15.reuse, R20, PT ;  /* 0x000000140f00720c */ /* 0x040fe40003f46270 */
[----:B------:R-:W-:Y:S02]  /*10530*/  FSEL R22, R58, -INF , !P1 ;  /* 0xff8000003a167808 */ /* 0x000fe40004800000 */
[----:B------:R-:W-:-:S02]  /*10540*/  ISETP.GE.AND P1, PT, R15, R21, PT ;  /* 0x000000150f00720c */ /* 0x000fc40003f26270 */
[----:B------:R-:W-:Y:S02]  /*10550*/  FSEL R26, R59, -INF , !P3 ;  /* 0xff8000003b1a7808 */ /* 0x000fe40005800000 */
[----:B------:R-:W-:Y:S02]  /*10560*/  FMNMX3.FTZ R17, R17, R170, R169, !PT ;  /* 0x000000aa11117276 */ /* 0x000fe400078100a9 */
[C---:B------:R-:W-:Y:S02]  /*10570*/  ISETP.GE.AND P3, PT, R11.reuse, R20, PT ;  /* 0x000000140b00720c */ /* 0x040fe40003f66270 */
[----:B------:R-:W-:Y:S02]  /*10580*/  FSEL R15, R216, -INF , !P5 ;  /* 0xff800000d80f7808 */ /* 0x000fe40006800000 */
[----:B------:R-:W-:Y:S02]  /*10590*/  ISETP.GE.AND P5, PT, R11, R21, PT ;  /* 0x000000150b00720c */ /* 0x000fe40003fa6270 */
[----:B------:R-:W-:-:S02]  /*105a0*/  FSEL R16, R218, -INF , !P4 ;  /* 0xff800000da107808 */ /* 0x000fc40006000000 */
[----:B------:R-:W-:Y:S02]  /*105b0*/  FSEL R11, R217, -INF , !P2 ;  /* 0xff800000d90b7808 */ /* 0x000fe40005000000 */
[C---:B------:R-:W-:Y:S02]  /*105c0*/  ISETP.GE.AND P4, PT, R10.reuse, R20, PT ;  /* 0x000000140a00720c */ /* 0x040fe40003f86270 */
[----:B------:R-:W-:Y:S02]  /*105d0*/  ISETP.GE.AND P2, PT, R10, R21, PT ;  /* 0x000000150a00720c */ /* 0x000fe40003f46270 */
[----:B------:R-:W-:Y:S02]  /*105e0*/  FMNMX3.FTZ R17, R17, R60, R61, !PT ;  /* 0x0000003c11117276 */ /* 0x000fe4000781003d */
[----:B------:R-:W-:Y:S02]  /*105f0*/  FSEL R10, R219, -INF , !P1 ;  /* 0xff800000db0a7808 */ /* 0x000fe40004800000 */
[----:B------:R-:W-:-:S02]  /*10600*/  ISETP.GE.AND P1, PT, R9, R20, PT ;  /* 0x000000140900720c */ /* 0x000fc40003f26270 */
[----:B------:R-:W-:Y:S01]  /*10610*/  FSEL R205, R166, -INF , !P6 ;  /* 0xff800000a6cd7808 */ /* 0x000fe20007000000 */
[----:B------:R-:W-:Y:S01]  /*10620*/  IMAD.MOV.U32 R36, RZ, RZ, R34 ;  /* 0x000000ffff247224 */ /* 0x000fe200078e0022 */
[----:B------:R-:W-:Y:S04]  /*10630*/  STL [R1+0x78], R232 ;  /* 0x000078e801007387 */ /* 0x000fe80000100800 */
[----:B------:R-:W-:Y:S04]  /*10640*/  STL [R1+0x74], R230 ;  /* 0x000074e601007387 */ /* 0x000fe80000100800 */
[----:B------:R-:W-:Y:S01]  /*10650*/  STL [R1+0x30], R26 ;  /* 0x0000301a01007387 */ /* 0x000fe20000100800 */
[----:B--2---:R-:W-:-:S02]  /*10660*/  FSEL R29, R29, -INF , !P1 ;  /* 0xff8000001d1d7808 */ /* 0x004fc40004800000 */
[-C--:B------:R-:W-:Y:S02]  /*10670*/  ISETP.GE.AND P1, PT, R7, R21.reuse, PT ;  /* 0x000000150700720c */ /* 0x080fe40003f26270 */
[----:B----4-:R-:W-:Y:S02]  /*10680*/  FSEL R18, R18, -INF , !P3 ;  /* 0xff80000012127808 */ /* 0x010fe40005800000 */
[----:B------:R-:W-:Y:S02]  /*10690*/  ISETP.GE.AND P3, PT, R9, R21, PT ;  /* 0x000000150900720c */ /* 0x000fe40003f66270 */
[----:B------:R-:W-:Y:S02]  /*106a0*/  FSEL R9, R19, -INF , !P5 ;  /* 0xff80000013097808 */ /* 0x000fe40006800000 */
[----:B------:R-:W-:Y:S02]  /*106b0*/  FMNMX3.FTZ R19, R17, R252, R243, !PT ;  /* 0x000000fc11137276 */ /* 0x000fe400078100f3 */
[----:B---3--:R-:W-:-:S02]  /*106c0*/  FSEL R17, R32, -INF , !P4 ;  /* 0xff80000020117808 */ /* 0x008fc40006000000 */
[CC--:B------:R-:W-:Y:S02]  /*106d0*/  ISETP.GE.AND P5, PT, R8.reuse, R20.reuse, PT ;  /* 0x000000140800720c */ /* 0x0c0fe40003fa6270 */
[----:B------:R-:W-:Y:S02]  /*106e0*/  ISETP.GE.AND P4, PT, R8, R21, PT ;  /* 0x000000150800720c */ /* 0x000fe40003f86270 */
[----:B------:R-:W-:Y:S02]  /*106f0*/  FSEL R8, R31, -INF , !P2 ;  /* 0xff8000001f087808 */ /* 0x000fe40005000000 */
[----:B------:R-:W-:Y:S02]  /*10700*/  ISETP.GE.AND P2, PT, R7, R20, PT ;  /* 0x000000140700720c */ /* 0x000fe40003f46270 */
[----:B------:R-:W-:Y:S02]  /*10710*/  FSEL R54, R30, -INF , !P3 ;  /* 0xff8000001e367808 */ /* 0x000fe40005800000 */
[----:B------:R-:W-:-:S02]  /*10720*/  FSEL R28, R28, -INF , !P5 ;  /* 0xff8000001c1c7808 */ /* 0x000fc40006800000 */
[C---:B------:R-:W-:Y:S02]  /*10730*/  ISETP.GE.AND P3, PT, R6.reuse, R20, PT ;  /* 0x000000140600720c */ /* 0x040fe40003f66270 */
[----:B------:R-:W-:Y:S02]  /*10740*/  ISETP.GE.AND P5, PT, R6, R21, PT ;  /* 0x000000150600720c */ /* 0x000fe40003fa6270 */
[----:B------:R-:W-:Y:S02]  /*10750*/  FMNMX3.FTZ R6, R237, R40, R42, !PT ;  /* 0x00000028ed067276 */ /* 0x000fe4000781002a */
[----:B------:R-:W-:-:S04]  /*10760*/  FMNMX3.FTZ R19, R19, R62, R233, !PT ;  /* 0x0000003e13137276 */ /* 0x000fc800078100e9 */
[----:B------:R-:W-:Y:S02]  /*10770*/  FMNMX3.FTZ R7, R19, R63, R240, !PT ;  /* 0x0000003f13077276 */ /* 0x000fe400078100f0 */
[----:B------:R-:W-:-:S03]  /*10780*/  FSEL R30, R248, -INF , !P2 ;  /* 0xff800000f81e7808 */ /* 0x000fc60005000000 */
[----:B------:R-:W1:Y:S01]  /*10790*/  SHFL.BFLY PT, R19, R7, 0x2, 0x1f ;  /* 0x0c401f0007137f89 */ /* 0x000e6200000e0000 */
[----:B------:R-:W-:Y:S02]  /*107a0*/  ISETP.GE.AND P2, PT, R5, R21, PT ;  /* 0x000000150500720c */ /* 0x000fe40003f46270 */
[----:B------:R-:W-:Y:S02]  /*107b0*/  FSEL R53, R27, -INF , !P4 ;  /* 0xff8000001b357808 */ /* 0x000fe40006000000 */
[----:B------:R-:W-:Y:S02]  /*107c0*/  ISETP.GE.AND P4, PT, R5, R20, PT ;  /* 0x000000140500720c */ /* 0x000fe40003f86270 */
[----:B------:R-:W-:Y:S02]  /*107d0*/  FSEL R55, R251, -INF , !P5 ;  /* 0xff800000fb377808 */ /* 0x000fe40006800000 */
[----:B------:R-:W-:Y:S02]  /*107e0*/  FMNMX3.FTZ R5, R6, R44, R45, !PT ;  /* 0x0000002c06057276 */ /* 0x000fe4000781002d */
[----:B------:R-:W-:-:S02]  /*107f0*/  ISETP.GE.AND P5, PT, R14, R20, PT ;  /* 0x000000140e00720c */ /* 0x000fc40003fa6270 */
[----:B------:R-:W-:Y:S02]  /*10800*/  FSEL R246, R246, -INF , !P2 ;  /* 0xff800000f6f67808 */ /* 0x000fe40005000000 */
[----:B------:R-:W-:Y:S02]  /*10810*/  ISETP.GE.AND P2, PT, R13, R20, PT ;  /* 0x000000140d00720c */ /* 0x000fe40003f46270 */
[----:B------:R-:W-:Y:S02]  /*10820*/  FMNMX3.FTZ R5, R5, R50, R51, !PT ;  /* 0x0000003205057276 */ /* 0x000fe40007810033 */
[----:B------:R-:W-:Y:S02]  /*10830*/  FSEL R224, R224, -INF , !P5 ;  /* 0xff800000e0e07808 */ /* 0x000fe40006800000 */
[----:B------:R-:W-:Y:S02]  /*10840*/  ISETP.GE.AND P5, PT, R3, R20, PT ;  /* 0x000000140300720c */ /* 0x000fe40003fa6270 */
[----:B------:R-:W-:-:S02]  /*10850*/  FSEL R52, R250, -INF , !P1 ;  /* 0xff800000fa347808 */ /* 0x000fc40004800000 */
[----:B------:R-:W-:Y:S02]  /*10860*/  FSEL R31, R249, -INF , !P3 ;  /* 0xff800000f91f7808 */ /* 0x000fe40005800000 */
[----:B------:R-:W-:Y:S02]  /*10870*/  FSEL R225, R225, -INF , !P2 ;  /* 0xff800000e1e17808 */ /* 0x000fe40005000000 */
[CC--:B------:R-:W-:Y:S02]  /*10880*/  ISETP.GE.AND P1, PT, R4.reuse, R20.reuse, PT ;  /* 0x000000140400720c */ /* 0x0c0fe40003f26270 */
[----:B------:R-:W-:Y:S02]  /*10890*/  ISETP.GE.AND P3, PT, R4, R21, PT ;  /* 0x000000150400720c */ /* 0x000fe40003f66270 */
[----:B------:R-:W-:Y:S02]  /*108a0*/  ISETP.GE.AND P2, PT, R2, R20, PT ;  /* 0x000000140200720c */ /* 0x000fe40003f46270 */
[----:B------:R-:W-:-:S02]  /*108b0*/  FMNMX3.FTZ R4, R5, R49, R48, !PT ;  /* 0x0000003105047276 */ /* 0x000fc40007810030 */
[----:B------:R-:W-:Y:S02]  /*108c0*/  FSEL R46, R220, -INF , !P5 ;  /* 0xff800000dc2e7808 */ /* 0x000fe40006800000 */
[----:B------:R-:W-:Y:S02]  /*108d0*/  ISETP.GE.AND P5, PT, R12, R20, PT ;  /* 0x000000140c00720c */ /* 0x000fe40003fa6270 */
[----:B------:R-:W-:Y:S02]  /*108e0*/  FSEL R251, R221, -INF , !P2 ;  /* 0xff800000ddfb7808 */ /* 0x000fe40005000000 */
[----:B------:R-:W-:Y:S02]  /*108f0*/  FMNMX3.FTZ R4, R4, R207, R206, !PT ;  /* 0x000000cf04047276 */ /* 0x000fe400078100ce */
[----:B------:R-:W-:Y:S02]  /*10900*/  ISETP.GE.AND P2, PT, R3, R21, PT ;  /* 0x000000150300720c */ /* 0x000fe40003f46270 */
[----:B------:R-:W-:-:S02]  /*10910*/  FMNMX3.FTZ R3, R235, R16, R10, !PT ;  /* 0x00000010eb037276 */ /* 0x000fc4000781000a */
[----:B------:R-:W-:Y:S02]  /*10920*/  FSEL R244, R244, -INF , !P4 ;  /* 0xff800000f4f47808 */ /* 0x000fe40006000000 */
[----:B------:R-:W-:Y:S02]  /*10930*/  FSEL R249, R212, -INF , !P5 ;  /* 0xff800000d4f97808 */ /* 0x000fe40006800000 */
[----:B------:R-:W-:Y:S02]  /*10940*/  ISETP.GE.AND P4, PT, R14, R21, PT ;  /* 0x000000150e00720c */ /* 0x000fe40003f86270 */
[----:B------:R-:W-:Y:S02]  /*10950*/  FMNMX3.FTZ R6, R236, R15, R11, !PT ;  /* 0x0000000fec067276 */ /* 0x000fe4000781000b */
[----:B------:R-:W-:Y:S02]  /*10960*/  ISETP.GE.AND P5, PT, R0, R20, PT ;  /* 0x000000140000720c */ /* 0x000fe40003fa6270 */
[----:B------:R-:W-:-:S02]  /*10970*/  FMNMX3.FTZ R14, R4, R205, R165, !PT ;  /* 0x000000cd040e7276 */ /* 0x000fc400078100a5 */
[----:B------:R-:W-:Y:S02]  /*10980*/  FMNMX3.FTZ R3, R3, R9, R8, !PT ;  /* 0x0000000903037276 */ /* 0x000fe40007810008 */
[----:B-1----:R-:W-:Y:S02]  /*10990*/  FMNMX.FTZ R5, R7, R19, !PT ;  /* 0x0000001307057209 */ /* 0x002fe40007810000 */
[----:B------:R-:W-:Y:S02]  /*109a0*/  FMNMX3.FTZ R4, R6, R18, R17, !PT ;  /* 0x0000001206047276 */ /* 0x000fe40007810011 */
[----:B------:R-:W-:Y:S02]  /*109b0*/  FSEL R57, R213, -INF , !P5 ;  /* 0xff800000d5397808 */ /* 0x000fe40006800000 */
[----:B------:R-:W-:Y:S02]  /*109c0*/  FMNMX3.FTZ R7, R14, R25, R24, !PT ;  /* 0x000000190e077276 */ /* 0x000fe40007810018 */
[----:B------:R-:W-:-:S02]  /*109d0*/  ISETP.GE.AND P5, PT, R2, R21, PT ;  /* 0x000000150200720c */ /* 0x000fc40003fa6270 */
[----:B------:R-:W-:Y:S02]  /*109e0*/  FMNMX3.FTZ R2, R3, R54, R53, !PT ;  /* 0x0000003603027276 */ /* 0x000fe40007810035 */
[----:B------:R-:W-:Y:S02]  /*109f0*/  FMNMX3.FTZ R6, R4, R29, R28, !PT ;  /* 0x0000001d04067276 */ /* 0x000fe4000781001c */
[----:B------:R-:W-:Y:S02]  /*10a00*/  FSEL R226, R226, -INF , !P4 ;  /* 0xff800000e2e27808 */ /* 0x000fe40006000000 */
[----:B------:R-:W-:Y:S02]  /*10a10*/  FSEL R245, R245, -INF , !P1 ;  /* 0xff800000f5f57808 */ /* 0x000fe40004800000 */
[----:B------:R-:W-:Y:S02]  /*10a20*/  FMNMX3.FTZ R4, R7, R22, R26, !PT ;  /* 0x0000001607047276 */ /* 0x000fe4000781001a */
[----:B------:R-:W-:-:S02]  /*10a30*/  ISETP.GE.AND P4, PT, R0, R21, PT ;  /* 0x000000150000720c */ /* 0x000fc40003f86270 */
[-C--:B------:R-:W-:Y:S02]  /*10a40*/  ISETP.GE.AND P1, PT, R13, R21.reuse, PT ;  /* 0x000000150d00720c */ /* 0x080fe40003f26270 */
[----:B------:R-:W-:Y:S02]  /*10a50*/  FSEL R247, R247, -INF , !P3 ;  /* 0xff800000f7f77808 */ /* 0x000fe40005800000 */
[----:B------:R-:W-:Y:S01]  /*10a60*/  FMNMX3.FTZ R0, R2, R52, R55, !PT ;  /* 0x0000003402007276 */ /* 0x000fe20007810037 */
[----:B------:R-:W1:Y:S01]  /*10a70*/  SHFL.BFLY PT, R7, R4, 0x2, 0x1f ;  /* 0x0c401f0004077f89 */ /* 0x000e6200000e0000 */
[----:B------:R-:W-:Y:S02]  /*10a80*/  FSEL R227, R227, -INF , !P1 ;  /* 0xff800000e3e37808 */ /* 0x000fe40004800000 */
[----:B------:R-:W-:Y:S01]  /*10a90*/  FMNMX3.FTZ R0, R0, R246, R247, !PT ;  /* 0x000000f600007276 */ /* 0x000fe200078100f7 */
[----:B------:R-:W2:Y:S01]  /*10aa0*/  SHFL.BFLY PT, R13, R5, 0x1, 0x1f ;  /* 0x0c201f00050d7f89 */ /* 0x000ea200000e0000 */
[----:B------:R-:W-:-:S02]  /*10ab0*/  ISETP.GE.AND P3, PT, R12, R21, PT ;  /* 0x000000150c00720c */ /* 0x000fc40003f66270 */
[----:B------:R-:W-:Y:S02]  /*10ac0*/  FSEL R222, R222, -INF , !P2 ;  /* 0xff800000dede7808 */ /* 0x000fe40005000000 */
[----:B------:R-:W-:Y:S02]  /*10ad0*/  FSEL R23, R223, -INF , !P5 ;  /* 0xff800000df177808 */ /* 0x000fe40006800000 */
[----:B------:R-:W-:Y:S02]  /*10ae0*/  FMNMX3.FTZ R0, R0, R226, R227, !PT ;  /* 0x000000e200007276 */ /* 0x000fe400078100e3 */
[----:B------:R-:W-:Y:S02]  /*10af0*/  FSEL R58, R214, -INF , !P3 ;  /* 0xff800000d63a7808 */ /* 0x000fe40005800000 */
[----:B------:R-:W-:Y:S02]  /*10b00*/  FSEL R228, R215, -INF , !P4 ;  /* 0xff800000d7e47808 */ /* 0x000fe40006000000 */
[----:B------:R-:W-:-:S02]  /*10b10*/  FMNMX3.FTZ R0, R0, R222, R23, !PT ;  /* 0x000000de00007276 */ /* 0x000fc40007810017 */
[----:B------:R-:W-:Y:S02]  /*10b20*/  FMNMX3.FTZ R6, R6, R30, R31, !PT ;  /* 0x0000001e06067276 */ /* 0x000fe4000781001f */
[----:B------:R-:W-:Y:S02]  /*10b30*/  FMNMX3.FTZ R0, R0, R58, R228, !PT ;  /* 0x0000003a00007276 */ /* 0x000fe400078100e4 */
[----:B------:R-:W-:-:S03]  /*10b40*/  FMNMX3.FTZ R6, R6, R244, R245, !PT ;  /* 0x000000f406067276 */ /* 0x000fc600078100f5 */
[----:B------:R-:W3:Y:S01]  /*10b50*/  SHFL.BFLY PT, R3, R0, 0x2, 0x1f ;  /* 0x0c401f0000037f89 */ /* 0x000ee200000e0000 */
[----:B------:R-:W-:Y:S02]  /*10b60*/  FMNMX3.FTZ R166, R6, R224, R225, !PT ;  /* 0x000000e006a67276 */ /* 0x000fe400078100e1 */
[----:B-1----:R-:W-:Y:S02]  /*10b70*/  FMNMX.FTZ R167, R4, R7, !PT ;  /* 0x0000000704a77209 */ /* 0x002fe40007810000 */
[----:B------:R-:W-:Y:S02]  /*10b80*/  FMNMX3.FTZ R166, R166, R46, R251, !PT ;  /* 0x0000002ea6a67276 */ /* 0x000fe400078100fb */
[----:B--2---:R-:W-:Y:S02]  /*10b90*/  FMNMX.FTZ R168, R5, R13, !PT ;  /* 0x0000000d05a87209 */ /* 0x004fe40007810000 */
[----:B------:R-:W-:Y:S01]  /*10ba0*/  FMNMX3.FTZ R166, R166, R249, R57, !PT ;  /* 0x000000f9a6a67276 */ /* 0x000fe20007810039 */
[----:B------:R-:W1:Y:S04]  /*10bb0*/  SHFL.BFLY PT, R5, R167, 0x1, 0x1f ;  /* 0x0c201f00a7057f89 */ /* 0x000e6800000e0000 */
[----:B------:R-:W2:Y:S01]  /*10bc0*/  SHFL.BFLY PT, R2, R166, 0x2, 0x1f ;  /* 0x0c401f00a6027f89 */ /* 0x000ea200000e0000 */
[C---:B------:R-:W-:Y:S01]  /*10bd0*/  FMUL.FTZ R34, R168.reuse, UR4 ;  /* 0x00000004a8227c20 */ /* 0x040fe20008410000 */
[----:B------:R-:W-:-:S02]  /*10be0*/  FSETP.NEU.FTZ.AND P1, PT, R168, -INF , PT ;  /* 0xff800000a800780b */ /* 0x000fc40003f3d000 */
[----:B---3--:R-:W-:-:S05]  /*10bf0*/  FMNMX.FTZ R0, R0, R3, !PT ;  /* 0x0000000300007209 */ /* 0x008fca0007810000 */
[----:B------:R-:W3:Y:S01]  /*10c00*/  SHFL.BFLY PT, R164, R0, 0x1, 0x1f ;  /* 0x0c201f0000a47f89 */ /* 0x000ee200000e0000 */
[----:B------:R-:W-:Y:S02]  /*10c10*/  FSEL R34, R34, RZ, P1 ;  /* 0x000000ff22227208 */ /* 0x000fe40000800000 */
[----:B-1----:R-:W-:Y:S02]  /*10c20*/  FMNMX.FTZ R167, R167, R5, !PT ;  /* 0x00000005a7a77209 */ /* 0x002fe40007810000 */
[----:B--2---:R-:W-:Y:S01]  /*10c30*/  FMNMX.FTZ R166, R166, R2, !PT ;  /* 0x00000002a6a67209 */ /* 0x004fe20007810000 */
[--C-:B------:R-:W-:Y:S02]  /*10c40*/  FFMA.FTZ R2, R41, UR4, -R34.reuse ;  /* 0x0000000429027c23 */ /* 0x100fe40008010822 */
[C---:B------:R-:W-:Y:S01]  /*10c50*/  FMUL.FTZ R33, R167.reuse, UR4 ;  /* 0x00000004a7217c20 */ /* 0x040fe20008410000 */
[----:B------:R-:W-:Y:S01]  /*10c60*/  FSETP.NEU.FTZ.AND P4, PT, R167, -INF , PT ;  /* 0xff800000a700780b */ /* 0x000fe20003f9d000 */
[----:B------:R1:W-:Y:S03]  /*10c70*/  MUFU.EX2 R231, R2 ;  /* 0x0000000200e77308 */ /* 0x0003e60000000800 */
[----:B------:R-:W-:Y:S01]  /*10c80*/  FSEL R33, R33, RZ, P4 ;  /* 0x000000ff21217208 */ /* 0x000fe20002000000 */
[----:B------:R2:W-:Y:S01]  /*10c90*/  STL [R1+0x8c], R233 ;  /* 0x00008ce901007387 */ /* 0x0005e20000100800 */
[----:B---3--:R-:W-:Y:S01]  /*10ca0*/  FMNMX.FTZ R164, R0, R164, !PT ;  /* 0x000000a400a47209 */ /* 0x008fe20007810000 */
[----:B-1----:R-:W-:-:S04]  /*10cb0*/  FFMA.FTZ R2, R43, UR4, -R34 ;  /* 0x000000042b027c23 */ /* 0x002fc80008010822 */
[----:B------:R1:W-:Y:S01]  /*10cc0*/  MUFU.EX2 R238, R2 ;  /* 0x0000000200ee7308 */ /* 0x0003e20000000800 */
[C---:B------:R-:W-:Y:S01]  /*10cd0*/  FMUL.FTZ R32, R164.reuse, UR4 ;  /* 0x00000004a4207c20 */ /* 0x040fe20008410000 */
[----:B------:R-:W-:Y:S01]  /*10ce0*/  FSETP.NEU.FTZ.AND P2, PT, R164, -INF , PT ;  /* 0xff800000a400780b */ /* 0x000fe20003f5d000 */
[----:B-1----:R-:W-:-:S05]  /*10cf0*/  FFMA.FTZ R2, R40, UR4, -R33 ;  /* 0x0000000428027c23 */ /* 0x002fca0008010821 */
[----:B------:R1:W-:Y:S01]  /*10d00*/  MUFU.EX2 R248, R2 ;  /* 0x0000000200f87308 */ /* 0x0003e20000000800 */
[----:B------:R-:W-:Y:S01]  /*10d10*/  FSEL R32, R32, RZ, P2 ;  /* 0x000000ff20207208 */ /* 0x000fe20001000000 */
[----:B-1----:R-:W-:-:S06]  /*10d20*/  FFMA.FTZ R2, R42, UR4, -R33 ;  /* 0x000000042a027c23 */ /* 0x002fcc0008010821 */
[----:B--2---:R1:W-:Y:S01]  /*10d30*/  MUFU.EX2 R233, R2 ;  /* 0x0000000200e97308 */ /* 0x0043e20000000800 */
[----:B------:R-:W-:Y:S01]  /*10d40*/  FFMA.FTZ R10, R10, UR4, -R32 ;  /* 0x000000040a0a7c23 */ /* 0x000fe20008010820 */
[----:B-1----:R-:W-:-:S06]  /*10d50*/  FFMA.FTZ R2, R44, UR4, -R33 ;  /* 0x000000042c027c23 */ /* 0x002fcc0008010821 */
[----:B------:R1:W-:Y:S02]  /*10d60*/  MUFU.EX2 R47, R2 ;  /* 0x00000002002f7308 */ /* 0x0003e40000000800 */
[----:B-1----:R-:W-:-:S06]  /*10d70*/  FFMA.FTZ R2, R45, UR4, -R33 ;  /* 0x000000042d027c23 */ /* 0x002fcc0008010821 */
[----:B------:R-:W-:Y:S08]  /*10d80*/  MUFU.EX2 R229, R2 ;  /* 0x0000000200e57308 */ /* 0x000ff00000000800 */
[----:B------:R-:W1:Y:S01]  /*10d90*/  MUFU.EX2 R2, R10 ;  /* 0x0000000a00027308 */ /* 0x000e620000000800 */
[----:B------:R-:W-:Y:S01]  /*10da0*/  FSEL R0, R168, RZ, P1 ;  /* 0x000000ffa8007208 */ /* 0x000fe20000800000 */
[----:B-1----:R-:W-:Y:S04]  /*10db0*/  STL [R1+0x2c], R2 ;  /* 0x00002c0201007387 */ /* 0x002fe80000100800 */
[----:B------:R1:W-:Y:S04]  /*10dc0*/  STL [R1+0x90], R168 ;  /* 0x000090a801007387 */ /* 0x0003e80000100800 */
[----:B-1----:R-:W2:Y:S04]  /*10dd0*/  LDL.LU R168, [R1+0x2c] ;  /* 0x00002c0001a87983 */ /* 0x002ea80000300800 */
[----:B------:R-:W1:Y:S01]  /*10de0*/  SHFL.BFLY PT, R4, R166, 0x1, 0x1f ;  /* 0x0c201f00a6047f89 */ /* 0x000e6200000e0000 */
[----:B------:R-:W-:Y:S01]  /*10df0*/  FADD.FTZ R2, R241, -R0 ;  /* 0x80000000f1027221 */ /* 0x000fe20000010000 */
[----:B------:R-:W-:Y:S01]  /*10e00*/  FSEL R0, R167, RZ, P4 ;  /* 0x000000ffa7007208 */ /* 0x000fe20002000000 */
[----:B------:R-:W-:Y:S01]  /*10e10*/  FFMA.FTZ R16, R16, UR4, -R32 ;  /* 0x0000000410107c23 */ /* 0x000fe20008010820 */
[----:B------:R-:W-:Y:S01]  /*10e20*/  FFMA.FTZ R39, R39, UR4, -R34 ;  /* 0x0000000427277c23 */ /* 0x000fe20008010822 */
[----:B-1----:R-:W-:-:S04]  /*10e30*/  FMNMX.FTZ R166, R166, R4, !PT ;  /* 0x00000004a6a67209 */ /* 0x002fc80007810000 */
[C---:B------:R-:W-:Y:S01]  /*10e40*/  FSETP.NEU.FTZ.AND P3, PT, R166.reuse, -INF , PT ;  /* 0xff800000a600780b */ /* 0x040fe20003f7d000 */
[----:B------:R-:W-:-:S05]  /*10e50*/  FMUL.FTZ R3, R166, UR4 ;  /* 0x00000004a6037c20 */ /* 0x000fca0008410000 */
[----:B------:R-:W-:Y:S01]  /*10e60*/  FSEL R3, R3, RZ, P3 ;  /* 0x000000ff03037208 */ /* 0x000fe20001800000 */
[----:B------:R-:W-:-:S04]  /*10e70*/  FADD.FTZ R0, R237, -R0 ;  /* 0x80000000ed007221 */ /* 0x000fc80000010000 */
[--C-:B------:R-:W-:Y:S01]  /*10e80*/  FFMA.FTZ R18, R18, UR4, -R3.reuse ;  /* 0x0000000412127c23 */ /* 0x100fe20008010803 */
[----:B------:R-:W-:Y:S01]  /*10e90*/  FFMA.FTZ R17, R17, UR4, -R3 ;  /* 0x0000000411117c23 */ /* 0x000fe20008010803 */
[----:B------:R-:W-:Y:S01]  /*10ea0*/  MUFU.EX2 R230, R16 ;  /* 0x0000001000e67308 */ /* 0x000fe20000000800 */
[----:B------:R-:W-:Y:S01]  /*10eb0*/  FSEL R4, R166, RZ, P3 ;  /* 0x000000ffa6047208 */ /* 0x000fe20001800000 */
[----:B------:R-:W-:-:S06]  /*10ec0*/  FMUL.FTZ R2, R2, UR4 ;  /* 0x0000000402027c20 */ /* 0x000fcc0008410000 */
[----:B------:R-:W-:Y:S08]  /*10ed0*/  MUFU.EX2 R26, R18 ;  /* 0x00000012001a7308 */ /* 0x000ff00000000800 */
[----:B------:R1:W-:Y:S08]  /*10ee0*/  MUFU.EX2 R27, R17 ;  /* 0x00000011001b7308 */ /* 0x0003f00000000800 */
[----:B------:R3:W-:Y:S01]  /*10ef0*/  MUFU.EX2 R56, R39 ;  /* 0x0000002700387308 */ /* 0x0007e20000000800 */
[----:B-1----:R-:W1:Y:S07]  /*10f00*/  LDSM.16.MT88.4 R16, [R35+0xc000] ;  /* 0x00c000002310783b */ /* 0x002e6e0000004200 */
[----:B------:R4:W1:Y:S01]  /*10f10*/  MUFU.EX2 R40, R2 ;  /* 0x0000000200287308 */ /* 0x0008620000000800 */
[----:B---3--:R-:W-:Y:S01]  /*10f20*/  FMUL.FTZ R39, R0, UR4 ;  /* 0x0000000400277c20 */ /* 0x008fe20008410000 */
[----:B------:R-:W-:Y:S01]  /*10f30*/  FSEL R0, R164, RZ, P2 ;  /* 0x000000ffa4007208 */ /* 0x000fe20001000000 */
[----:B------:R-:W-:-:S04]  /*10f40*/  FFMA.FTZ R38, R38, UR4, -R34 ;  /* 0x0000000426267c23 */ /* 0x000fc80008010822 */
[----:B------:R-:W-:Y:S01]  /*10f50*/  FADD.FTZ R0, R235, -R0 ;  /* 0x80000000eb007221 */ /* 0x000fe20000010000 */
[----:B----4-:R-:W-:Y:S01]  /*10f60*/  FADD.FTZ R2, R236, -R4 ;  /* 0x80000004ec027221 */ /* 0x010fe20000010000 */
[--C-:B------:R-:W-:Y:S01]  /*10f70*/  FFMA.FTZ R15, R15, UR4, -R3.reuse ;  /* 0x000000040f0f7c23 */ /* 0x100fe20008010803 */
[----:B------:R-:W-:Y:S01]  /*10f80*/  FFMA.FTZ R11, R11, UR4, -R3 ;  /* 0x000000040b0b7c23 */ /* 0x000fe20008010803 */
[--C-:B------:R-:W-:Y:S01]  /*10f90*/  FFMA.FTZ R9, R9, UR4, -R32.reuse ;  /* 0x0000000409097c23 */ /* 0x100fe20008010820 */
[----:B------:R-:W-:Y:S01]  /*10fa0*/  FMUL.FTZ R2, R2, UR4 ;  /* 0x0000000402027c20 */ /* 0x000fe20008410000 */
[----:B------:R-:W-:Y:S01]  /*10fb0*/  FMUL.FTZ R0, R0, UR4 ;  /* 0x0000000400007c20 */ /* 0x000fe20008410000 */
[----:B------:R-:W-:Y:S01]  /*10fc0*/  FFMA.FTZ R8, R8, UR4, -R32 ;  /* 0x0000000408087c23 */ /* 0x000fe20008010820 */
[----:B------:R-:W-:Y:S08]  /*10fd0*/  MUFU.EX2 R59, R38 ;  /* 0x00000026003b7308 */ /* 0x000ff00000000800 */
[----:B------:R-:W-:Y:S08]  /*10fe0*/  MUFU.EX2 R232, R15 ;  /* 0x0000000f00e87308 */ /* 0x000ff00000000800 */
[----:B------:R-:W-:Y:S08]  /*10ff0*/  MUFU.EX2 R250, R11 ;  /* 0x0000000b00fa7308 */ /* 0x000ff00000000800 */
[----:B------:R-:W-:Y:S08]  /*11000*/  MUFU.EX2 R20, R9 ;  /* 0x0000000900147308 */ /* 0x000ff00000000800 */
[----:B------:R-:W3:Y:S08]  /*11010*/  MUFU.EX2 R39, R39 ;  /* 0x0000002700277308 */ /* 0x000ef00000000800 */
[----:B------:R4:W3:Y:S08]  /*11020*/  MUFU.EX2 R38, R2 ;  /* 0x0000000200267308 */ /* 0x0008f00000000800 */
[----:B------:R-:W3:Y:S08]  /*11030*/  MUFU.EX2 R37, R0 ;  /* 0x0000000000257308 */ /* 0x000ef00000000800 */
[----:B------:R3:W3:Y:S01]  /*11040*/  MUFU.EX2 R236, R8 ;  /* 0x0000000800ec7308 */ /* 0x0006e20000000800 */
[----:B----4-:R-:W-:Y:S01]  /*11050*/  IADD3 R2, PT, PT, R35, 0xc000, RZ ;  /* 0x0000c00023027810 */ /* 0x010fe20007ffe0ff */
[----:B-1----:R-:W-:Y:S01]  /*11060*/  FMUL.FTZ R176, R176, R40 ;  /* 0x00000028b0b07220 */ /* 0x002fe20000410000 */
[----:B------:R-:W-:Y:S01]  /*11070*/  F2FP.F16.F32.PACK_AB R9, R233, R248 ;  /* 0x000000f8e909723e */ /* 0x000fe200000000ff */
[----:B------:R-:W-:Y:S01]  /*11080*/  FMUL.FTZ R177, R177, R40 ;  /* 0x00000028b1b17220 */ /* 0x000fe20000410000 */
[----:B------:R-:W-:Y:S01]  /*11090*/  F2FP.F16.F32.PACK_AB R10, R238, R231 ;  /* 0x000000e7ee0a723e */ /* 0x000fe200000000ff */
[----:B---3--:R-:W-:Y:S01]  /*110a0*/  FMUL.FTZ R178, R178, R39 ;  /* 0x00000027b2b27220 */ /* 0x008fe20000410000 */
[----:B------:R-:W-:Y:S01]  /*110b0*/  F2FP.F16.F32.PACK_AB R11, R229, R47 ;  /* 0x0000002fe50b723e */ /* 0x000fe200000000ff */
[----:B------:R-:W-:Y:S01]  /*110c0*/  FMUL.FTZ R179, R179, R39 ;  /* 0x00000027b3b37220 */ /* 0x000fe20000410000 */
[----:B------:R-:W-:Y:S01]  /*110d0*/  F2FP.F16.F32.PACK_AB R4, R250, R232 ;  /* 0x000000e8fa04723e */ /* 0x000fe200000000ff */
[-C--:B------:R-:W-:Y:S01]  /*110e0*/  FMUL.FTZ R172, R172, R38.reuse ;  /* 0x00000026acac7220 */ /* 0x080fe20000410000 */
[----:B------:R-:W-:Y:S01]  /*110f0*/  FMUL.FTZ R173, R173, R38 ;  /* 0x00000026adad7220 */ /* 0x000fe20000410000 */
[-C--:B------:R-:W-:Y:S01]  /*11100*/  FMUL.FTZ R174, R174, R37.reuse ;  /* 0x00000025aeae7220 */ /* 0x080fe20000410000 */
[----:B------:R-:W-:Y:S01]  /*11110*/  FMUL.FTZ R175, R175, R37 ;  /* 0x00000025afaf7220 */ /* 0x000fe20000410000 */
[----:B------:R-:W-:Y:S01]  /*11120*/  F2FP.F16.F32.PACK_AB R6, R27, R26 ;  /* 0x0000001a1b06723e */ /* 0x000fe200000000ff */
[-C--:B------:R-:W-:Y:S01]  /*11130*/  FMUL.FTZ R180, R180, R38.reuse ;  /* 0x00000026b4b47220 */ /* 0x080fe20000410000 */
[----:B------:R-:W-:Y:S01]  /*11140*/  FMUL.FTZ R181, R181, R38 ;  /* 0x00000026b5b57220 */ /* 0x000fe20000410000 */
[----:B------:R-:W-:Y:S01]  /*11150*/  F2FP.F16.F32.PACK_AB R8, R56, R59 ;  /* 0x0000003b3808723e */ /* 0x000fe200000000ff */
[-C--:B------:R-:W-:Y:S01]  /*11160*/  FMUL.FTZ R182, R182, R37.reuse ;  /* 0x00000025b6b67220 */ /* 0x080fe20000410000 */
[----:B------:R-:W-:Y:S01]  /*11170*/  F2FP.F16.F32.PACK_AB R7, R236, R20 ;  /* 0x00000014ec07723e */ /* 0x000fe200000000ff */
[----:B------:R-:W-:Y:S01]  /*11180*/  FMUL.FTZ R183, R183, R37 ;  /* 0x00000025b7b77220 */ /* 0x000fe20000410000 */
[-C--:B------:R-:W-:Y:S01]  /*11190*/  FMUL.FTZ R184, R184, R40.reuse ;  /* 0x00000028b8b87220 */ /* 0x080fe20000410000 */
[----:B------:R-:W-:Y:S01]  /*111a0*/  FMUL.FTZ R185, R185, R40 ;  /* 0x00000028b9b97220 */ /* 0x000fe20000410000 */
[-C--:B------:R-:W-:Y:S01]  /*111b0*/  FMUL.FTZ R186, R186, R39.reuse ;  /* 0x00000027baba7220 */ /* 0x080fe20000410000 */
[----:B------:R-:W-:Y:S01]  /*111c0*/  FMUL.FTZ R187, R187, R39 ;  /* 0x00000027bbbb7220 */ /* 0x000fe20000410000 */
[----:B------:R-:W-:-:S02]  /*111d0*/  MOV R235, R36 ;  /* 0x0000002400eb7202 */ /* 0x000fc40000000f00 */
[----:B------:R-:W-:Y:S02]  /*111e0*/  LOP3.LUT P6, RZ, R234, 0x2, RZ, 0xc0, !PT ;  /* 0x00000002eaff7812 */ /* 0x000fe400078cc0ff */
[----:B------:R-:W-:Y:S02]  /*111f0*/  MOV R64, 0x20 ;  /* 0x0000002000407802 */ /* 0x000fe40000000f00 */
[----:B------:R-:W-:Y:S01]  /*11200*/  IADD3 R36, PT, PT, R35, 0xc040, RZ ;  /* 0x0000c04023247810 */ /* 0x000fe20007ffe0ff */
[----:B------:R-:W-:Y:S01]  /*11210*/  @P0 VIADD R36, R2, 0xffffffc0 ;  /* 0xffffffc002240836 */ /* 0x000fe20000000000 */
[----:B------:R-:W-:Y:S01]  /*11220*/  SEL R0, R64, 0xffffffe0, !P6 ;  /* 0xffffffe040007807 */ /* 0x000fe20007000000 */
[----:B------:R-:W-:Y:S04]  /*11230*/  HMMA.16816.F32 R212, R8, R16, R176 ;  /* 0x0000001008d4723c */ /* 0x000fe800000018b0 */
[----:B------:R-:W-:-:S04]  /*11240*/  IMAD.IADD R42, R0, 0x1, R35 ;  /* 0x00000001002a7824 */ /* 0x000fc800078e0223 */
[----:B------:R-:W-:Y:S01]  /*11250*/  HMMA.16816.F32 R184, R8, R18, R184 ;  /* 0x0000001208b8723c */ /* 0x000fe200000018b8 */
[----:B------:R-:W1:Y:S01]  /*11260*/  LDSM.16.MT88.4 R12, [R42+0xc000] ;  /* 0x00c000002a0c783b */ /* 0x000e620000004200 */
[-C--:B------:R-:W-:Y:S01]  /*11270*/  FMUL.FTZ R84, R84, R40.reuse ;  /* 0x0000002854547220 */ /* 0x080fe20000410000 */
[----:B------:R-:W-:Y:S01]  /*11280*/  FMUL.FTZ R85, R85, R40 ;  /* 0x0000002855557220 */ /* 0x000fe20000410000 */
[-C--:B------:R-:W-:Y:S01]  /*11290*/  FMUL.FTZ R86, R86, R39.reuse ;  /* 0x0000002756567220 */ /* 0x080fe20000410000 */
[-C--:B------:R-:W-:Y:S01]  /*112a0*/  FMUL.FTZ R87, R87, R39.reuse ;  /* 0x0000002757577220 */ /* 0x080fe20000410000 */
[----:B------:R-:W-:Y:S01]  /*112b0*/  IADD3 R41, PT, PT, R0, R36, RZ ;  /* 0x0000002400297210 */ /* 0x000fe20007ffe0ff */
[----:B------:R-:W-:Y:S01]  /*112c0*/  FFMA.FTZ R0, R204, UR4, -R34 ;  /* 0x00000004cc007c23 */ /* 0x000fe20008010822 */
        /* <DEDUP_REMOVED lines=24> */
[----:B------:R-:W-:-:S02]  /*11450*/  MOV R2, R59 ;  /* 0x0000003b00027202 */ /* 0x000fc40000000f00 */
[----:B------:R-:W-:Y:S01]  /*11460*/  MOV R43, R22 ;  /* 0x00000016002b7202 */ /* 0x000fe20000000f00 */
[-C--:B------:R-:W-:Y:S01]  /*11470*/  FMUL.FTZ R96, R96, R40.reuse ;  /* 0x0000002860607220 */ /* 0x080fe20000410000 */
[----:B------:R-:W-:Y:S01]  /*11480*/  FMUL.FTZ R97, R97, R40 ;  /* 0x0000002861617220 */ /* 0x000fe20000410000 */
[----:B--2---:R-:W-:-:S07]  /*11490*/  F2FP.F16.F32.PACK_AB R5, R168, R230 ;  /* 0x000000e6a805723e */ /* 0x004fce00000000ff */
[C---:B------:R-:W-:Y:S08]  /*114a0*/  HMMA.16816.F32 R216, R4.reuse, R16, R172 ;  /* 0x0000001004d8723c */ /* 0x040ff000000018ac */
[----:B------:R-:W-:Y:S01]  /*114b0*/  HMMA.16816.F32 R208, R4, R18, R180 ;  /* 0x0000001204d0723c */ /* 0x000fe200000018b4 */
[----:B------:R-:W2:Y:S07]  /*114c0*/  LDSM.16.MT88.4 R16, [R36] ;  /* 0x000000002410783b */ /* 0x000eae0000004200 */
[----:B-1----:R-:W-:Y:S01]  /*114d0*/  HMMA.16816.F32 R180, R8, R12, R68 ;  /* 0x0000000c08b4723c */ /* 0x002fe20000001844 */
[----:B------:R-:W-:-:S07]  /*114e0*/  FMUL.FTZ R98, R98, R39 ;  /* 0x0000002762627220 */ /* 0x000fce0000410000 */
[----:B------:R-:W-:Y:S01]  /*114f0*/  HMMA.16816.F32 R176, R4, R12, R72 ;  /* 0x0000000c04b0723c */ /* 0x000fe20000001848 */
[----:B------:R-:W-:-:S07]  /*11500*/  FMUL.FTZ R99, R99, R39 ;  /* 0x0000002763637220 */ /* 0x000fce0000410000 */
[----:B------:R-:W-:Y:S01]  /*11510*/  HMMA.16816.F32 R72, R4, R14, R76 ;  /* 0x0000000e0448723c */ /* 0x000fe2000000184c */
[----:B------:R-:W-:Y:S01]  /*11520*/  MOV R78, R61 ;  /* 0x0000003d004e7202 */ /* 0x000fe20000000f00 */
[----:B------:R-:W-:Y:S01]  /*11530*/  IMAD.MOV.U32 R79, RZ, RZ, R60 ;  /* 0x000000ffff4f7224 */ /* 0x000fe200078e003c */
[----:B------:R-:W-:-:S05]  /*11540*/  MOV R77, R27 ;  /* 0x0000001b004d7202 */ /* 0x000fca0000000f00 */
[C---:B------:R-:W-:Y:S08]  /*11550*/  HMMA.16816.F32 R68, R8.reuse, R14, R80 ;  /* 0x0000000e0844723c */ /* 0x040ff00000001850 */
[----:B--2---:R-:W-:Y:S01]  /*11560*/  HMMA.16816.F32 R64, R8, R16, R84 ;  /* 0x000000100840723c */ /* 0x004fe20000001854 */
[----:B------:R-:W-:Y:S01]  /*11570*/  IMAD.MOV.U32 R87, RZ, RZ, R240 ;  /* 0x000000ffff577224 */ /* 0x000fe200078e00f0 */
[----:B------:R-:W-:Y:S01]  /*11580*/  LDSM.16.MT88.4 R12, [R41] ;  /* 0x00000000290c783b */ /* 0x000fe20000004200 */
[----:B------:R1:W-:Y:S01]  /*11590*/  MUFU.EX2 R240, R0 ;  /* 0x0000000000f07308 */ /* 0x0003e20000000800 */
[----:B------:R-:W-:-:S02]  /*115a0*/  MOV R80, R63 ;  /* 0x0000003f00507202 */ /* 0x000fc40000000f00 */
[----:B------:R-:W-:Y:S01]  /*115b0*/  MOV R81, R62 ;  /* 0x0000003e00517202 */ /* 0x000fe20000000f00 */
[----:B------:R-:W-:Y:S01]  /*115c0*/  IMAD.MOV.U32 R82, RZ, RZ, R57 ;  /* 0x000000ffff527224 */ /* 0x000fe200078e0039 */
[----:B------:R-:W-:Y:S01]  /*115d0*/  HMMA.16816.F32 R60, R4, R16, R88 ;  /* 0x00000010043c723c */ /* 0x000fe20000001858 */
[----:B------:R-:W-:Y:S02]  /*115e0*/  MOV R86, R58 ;  /* 0x0000003a00567202 */ /* 0x000fe40000000f00 */
[----:B------:R-:W-:Y:S01]  /*115f0*/  MOV R83, R56 ;  /* 0x0000003800537202 */ /* 0x000fe20000000f00 */
[----:B-1----:R-:W-:-:S04]  /*11600*/  FFMA.FTZ R0, R171, UR4, -R34 ;  /* 0x00000004ab007c23 */ /* 0x002fc80008010822 */
[----:B------:R1:W-:Y:S01]  /*11610*/  MUFU.EX2 R239, R0 ;  /* 0x0000000000ef7308 */ /* 0x0003e20000000800 */
[----:B------:R-:W-:Y:S01]  /*11620*/  MOV R90, R20 ;  /* 0x00000014005a7202 */ /* 0x000fe20000000f00 */
[----:B------:R-:W-:Y:S01]  /*11630*/  HMMA.16816.F32 R56, R4, R18, R92 ;  /* 0x000000120438723c */ /* 0x000fe2000000185c */
[----:B------:R-:W-:Y:S01]  /*11640*/  MOV R88, R23 ;  /* 0x0000001700587202 */ /* 0x000fe20000000f00 */
[----:B------:R-:W-:Y:S01]  /*11650*/  IMAD.MOV.U32 R95, RZ, RZ, R25 ;  /* 0x000000ffff5f7224 */ /* 0x000fe200078e0019 */
[----:B------:R-:W2:Y:S01]  /*11660*/  LDSM.16.MT88.4 R20, [R42+0xe000] ;  /* 0x00e000002a14783b */ /* 0x000ea20000004200 */
[----:B------:R-:W-:Y:S02]  /*11670*/  MOV R91, R26 ;  /* 0x0000001a005b7202 */ /* 0x000fe40000000f00 */
[----:B------:R-:W-:Y:S02]  /*11680*/  MOV R94, R24 ;  /* 0x00000018005e7202 */ /* 0x000fe40000000f00 */
[----:B------:R-:W3:Y:S01]  /*11690*/  LDSM.16.MT88.4 R24, [R36+0x2000] ;  /* 0x002000002418783b */ /* 0x000ee20000004200 */
[----:B-1----:R-:W-:-:S04]  /*116a0*/  FFMA.FTZ R0, R170, UR4, -R34 ;  /* 0x00000004aa007c23 */ /* 0x002fc80008010822 */
[----:B------:R1:W-:Y:S01]  /*116b0*/  MUFU.EX2 R84, R0 ;  /* 0x0000000000547308 */ /* 0x0003e20000000800 */
[----:B------:R-:W-:Y:S01]  /*116c0*/  HMMA.16816.F32 R172, R8, R18, R96 ;  /* 0x0000001208ac723c */ /* 0x000fe20000001860 */
[----:B------:R-:W4:Y:S01]  /*116d0*/  LDSM.16.MT88.4 R16, [R35+0xe000] ;  /* 0x00e000002310783b */ /* 0x000f220000004200 */
[----:B-1----:R-:W-:-:S05]  /*116e0*/  FFMA.FTZ R0, R169, UR4, -R34 ;  /* 0x00000004a9007c23 */ /* 0x002fca0008010822 */
[----:B------:R1:W-:Y:S02]  /*116f0*/  MUFU.EX2 R221, R0 ;  /* 0x0000000000dd7308 */ /* 0x0003e40000000800 */
[----:B-1----:R-:W-:-:S06]  /*11700*/  FFMA.FTZ R0, R50, UR4, -R33 ;  /* 0x0000000432007c23 */ /* 0x002fcc0008010821 */
[----:B------:R1:W-:Y:S01]  /*11710*/  MUFU.EX2 R220, R0 ;  /* 0x0000000000dc7308 */ /* 0x0003e20000000800 */
[----:B------:R-:W-:Y:S01]  /*11720*/  MOV R85, R47 ;  /* 0x0000002f00557202 */ /* 0x000fe20000000f00 */
[----:B-1----:R-:W-:-:S06]  /*11730*/  FFMA.FTZ R0, R51, UR4, -R33 ;  /* 0x0000000433007c23 */ /* 0x002fcc0008010821 */
[----:B------:R1:W4:Y:S01]  /*11740*/  MUFU.EX2 R92, R0 ;  /* 0x00000000005c7308 */ /* 0x0003220000000800 */
[----:B------:R-:W-:Y:S02]  /*11750*/  IMAD.MOV.U32 R76, RZ, RZ, R46 ;  /* 0x000000ffff4c7224 */ /* 0x000fe400078e002e */
[----:B------:R-:W4:Y:S01]  /*11760*/  LDSM.16.MT88.4 R44, [R41+0x2000] ;  /* 0x00200000292c783b */ /* 0x000f220000004200 */
[----:B-1----:R-:W-:-:S04]  /*11770*/  FFMA.FTZ R0, R49, UR4, -R33 ;  /* 0x0000000431007c23 */ /* 0x002fc80008010821 */
[----:B------:R1:W-:Y:S01]  /*11780*/  MUFU.EX2 R234, R0 ;  /* 0x0000000000ea7308 */ /* 0x0003e20000000800 */
[----:B------:R-:W-:Y:S02]  /*11790*/  IMAD.MOV.U32 R89, RZ, RZ, R242 ;  /* 0x000000ffff597224 */ /* 0x000fe400078e00f2 */
[-C--:B------:R-:W-:Y:S01]  /*117a0*/  FMUL.FTZ R136, R136, R38.reuse ;  /* 0x0000002688887220 */ /* 0x080fe20000410000 */
[----:B------:R-:W-:Y:S01]  /*117b0*/  FMUL.FTZ R137, R137, R38 ;  /* 0x0000002689897220 */ /* 0x000fe20000410000 */
[----:B------:R-:W-:Y:S01]  /*117c0*/  FMUL.FTZ R138, R138, R37 ;  /* 0x000000258a8a7220 */ /* 0x000fe20000410000 */
[----:B-1----:R-:W-:-:S04]  /*117d0*/  FFMA.FTZ R0, R48, UR4, -R33 ;  /* 0x0000000430007c23 */ /* 0x002fc80008010821 */
[----:B------:R1:W4:Y:S01]  /*117e0*/  MUFU.EX2 R223, R0 ;  /* 0x0000000000df7308 */ /* 0x0003220000000800 */
        /* <DEDUP_REMOVED lines=24> */
[----:B------:R1:W4:Y:S01]  /*11970*/  MUFU.EX2 R242, R0 ;  /* 0x0000000000f27308 */ /* 0x0003220000000800 */
[----:B--2---:R-:W-:Y:S01]  /*11980*/  HMMA.16816.F32 R136, R4, R20, R136 ;  /* 0x000000140488723c */ /* 0x004fe20000001888 */
[-C--:B------:R-:W-:Y:S01]  /*11990*/  FMUL.FTZ R120, R120, R38.reuse ;  /* 0x0000002678787220 */ /* 0x080fe20000410000 */
[-C--:B------:R-:W-:Y:S01]  /*119a0*/  FMUL.FTZ R121, R121, R38.reuse ;  /* 0x0000002679797220 */ /* 0x080fe20000410000 */
[-C--:B------:R-:W-:Y:S01]  /*119b0*/  FMUL.FTZ R124, R124, R38.reuse ;  /* 0x000000267c7c7220 */ /* 0x080fe20000410000 */
[----:B------:R-:W-:Y:S01]  /*119c0*/  FMUL.FTZ R125, R125, R38 ;  /* 0x000000267d7d7220 */ /* 0x000fe20000410000 */
[----:B------:R-:W-:-:S03]  /*119d0*/  FMUL.FTZ R122, R122, R37 ;  /* 0x000000257a7a7220 */ /* 0x000fc60000410000 */
[----:B------:R-:W-:Y:S01]  /*119e0*/  HMMA.16816.F32 R140, R4, R22, R140 ;  /* 0x00000016048c723c */ /* 0x000fe2000000188c */
[----:B-1----:R-:W-:-:S07]  /*119f0*/  FFMA.FTZ R0, R30, UR4, -R3 ;  /* 0x000000041e007c23 */ /* 0x002fce0008010803 */
[----:B------:R-:W-:Y:S01]  /*11a00*/  HMMA.16816.F32 R132, R8, R20, R132 ;  /* 0x000000140884723c */ /* 0x000fe20000001884 */
[----:B------:R1:W-:Y:S01]  /*11a10*/  MUFU.EX2 R237, R0 ;  /* 0x0000000000ed7308 */ /* 0x0003e20000000800 */
[-C--:B------:R-:W-:Y:S01]  /*11a20*/  FMUL.FTZ R123, R123, R37.reuse ;  /* 0x000000257b7b7220 */ /* 0x080fe20000410000 */
[----:B------:R-:W-:-:S05]  /*11a30*/  FMUL.FTZ R126, R126, R37 ;  /* 0x000000257e7e7220 */ /* 0x000fca0000410000 */
[----:B------:R-:W-:Y:S01]  /*11a40*/  HMMA.16816.F32 R144, R8, R22, R144 ;  /* 0x000000160890723c */ /* 0x000fe20000001890 */
[----:B------:R-:W2:Y:S01]  /*11a50*/  LDSM.16.MT88.4 R20, [R35+0xc800] ;  /* 0x00c800002314783b */ /* 0x000ea20000004200 */
[----:B------:R-:W-:Y:S01]  /*11a60*/  FMUL.FTZ R127, R127, R37 ;  /* 0x000000257f7f7220 */ /* 0x000fe20000410000 */
[-C--:B------:R-:W-:Y:S01]  /*11a70*/  FMUL.FTZ R116, R116, R40.reuse ;  /* 0x0000002874747220 */ /* 0x080fe20000410000 */
[-C--:B------:R-:W-:Y:S01]  /*11a80*/  FMUL.FTZ R117, R117, R40.reuse ;  /* 0x0000002875757220 */ /* 0x080fe20000410000 */
[-C--:B------:R-:W-:Y:S01]  /*11a90*/  FMUL.FTZ R118, R118, R39.reuse ;  /* 0x0000002776767220 */ /* 0x080fe20000410000 */
[-C--:B------:R-:W-:Y:S01]  /*11aa0*/  FMUL.FTZ R119, R119, R39.reuse ;  /* 0x0000002777777220 */ /* 0x080fe20000410000 */
[-C--:B------:R-:W-:Y:S01]  /*11ab0*/  FMUL.FTZ R128, R128, R40.reuse ;  /* 0x0000002880807220 */ /* 0x080fe20000410000 */
[----:B---3--:R-:W-:Y:S01]  /*11ac0*/  HMMA.16816.F32 R152, R4, R26, R152 ;  /* 0x0000001a0498723c */ /* 0x008fe20000001898 */
[----:B------:R-:W-:Y:S01]  /*11ad0*/  FMUL.FTZ R129, R129, R40 ;  /* 0x0000002881817220 */ /* 0x000fe20000410000 */
[----:B-1----:R-:W-:Y:S01]  /*11ae0*/  FFMA.FTZ R0, R31, UR4, -R3 ;  /* 0x000000041f007c23 */ /* 0x002fe20008010803 */
[-C--:B------:R-:W-:Y:S01]  /*11af0*/  FMUL.FTZ R130, R130, R39.reuse ;  /* 0x0000002782827220 */ /* 0x080fe20000410000 */
[----:B------:R-:W-:-:S04]  /*11b00*/  FMUL.FTZ R131, R131, R39 ;  /* 0x0000002783837220 */ /* 0x000fc80000410000 */
[----:B------:R-:W-:Y:S01]  /*11b10*/  HMMA.16816.F32 R192, R8, R26, R192 ;  /* 0x0000001a08c0723c */ /* 0x000fe200000018c0 */
[----:B------:R-:W-:Y:S02]  /*11b20*/  IMAD.MOV.U32 R27, RZ, RZ, R236 ;  /* 0x000000ffff1b7224 */ /* 0x000fe400078e00ec */
        /* <DEDUP_REMOVED lines=10> */
[----:B------:R-:W-:-:S02]  /*11bd0*/  IMAD.MOV.U32 R95, RZ, RZ, R85 ;  /* 0x000000ffff5f7224 */ /* 0x000fc400078e0055 */
[----:B------:R-:W-:Y:S01]  /*11be0*/  IMAD.MOV.U32 R85, RZ, RZ, R228 ;  /* 0x000000ffff557224 */ /* 0x000fe200078e00e4 */
[----:B----4-:R-:W-:Y:S01]  /*11bf0*/  HMMA.16816.F32 R120, R4, R16, R120 ;  /* 0x000000100478723c */ /* 0x010fe20000001878 */
[----:B-1----:R-:W-:-:S07]  /*11c00*/  FFMA.FTZ R0, R54, UR4, -R32 ;  /* 0x0000000436007c23 */ /* 0x002fce0008010820 */
[----:B------:R-:W-:Y:S01]  /*11c10*/  HMMA.16816.F32 R124, R4, R18, R124 ;  /* 0x00000012047c723c */ /* 0x000fe2000000187c */
[----:B------:R1:W-:Y:S01]  /*11c20*/  MUFU.EX2 R228, R0 ;  /* 0x0000000000e47308 */ /* 0x0003e20000000800 */
[----:B------:R-:W-:Y:S01]  /*11c30*/  MOV R29, R2 ;  /* 0x00000002001d7202 */ /* 0x000fe20000000f00 */
[----:B------:R-:W-:-:S05]  /*11c40*/  FFMA.FTZ R2, R55, UR4, -R32 ;  /* 0x0000000437027c23 */ /* 0x000fca0008010820 */
[C---:B------:R-:W-:Y:S08]  /*11c50*/  HMMA.16816.F32 R116, R8.reuse, R16, R116 ;  /* 0x000000100874723c */ /* 0x040ff00000001874 */
[----:B------:R-:W-:Y:S01]  /*11c60*/  HMMA.16816.F32 R128, R8, R18, R128 ;  /* 0x000000120880723c */ /* 0x000fe20000001880 */
[----:B------:R-:W3:Y:S01]  /*11c70*/  LDSM.16.MT88.4 R16, [R42+0xc800] ;  /* 0x00c800002a10783b */ /* 0x000ee20000004200 */
[----:B-1----:R-:W-:-:S06]  /*11c80*/  FFMA.FTZ R0, R53, UR4, -R32 ;  /* 0x0000000435007c23 */ /* 0x002fcc0008010820 */
[----:B------:R-:W-:Y:S01]  /*11c90*/  HMMA.16816.F32 R188, R4, R24, R188 ;  /* 0x0000001804bc723c */ /* 0x000fe200000018bc */
[----:B------:R-:W-:-:S07]  /*11ca0*/  MOV R26, R235 ;  /* 0x000000eb001a7202 */ /* 0x000fce0000000f00 */
[----:B------:R-:W-:Y:S01]  /*11cb0*/  HMMA.16816.F32 R148, R8, R24, R148 ;  /* 0x000000180894723c */ /* 0x000fe20000001894 */
[----:B------:R-:W-:Y:S02]  /*11cc0*/  MOV R25, R229 ;  /* 0x000000e500197202 */ /* 0x000fe40000000f00 */
[----:B------:R1:W4:Y:S01]  /*11cd0*/  MUFU.EX2 R229, R0 ;  /* 0x0000000000e57308 */ /* 0x0003220000000800 */
[----:B------:R-:W-:Y:S01]  /*11ce0*/  MOV R24, R231 ;  /* 0x000000e700187202 */ /* 0x000fe20000000f00 */
[-C--:B------:R-:W-:Y:S01]  /*11cf0*/  FMUL.FTZ R160, R160, R38.reuse ;  /* 0x00000026a0a07220 */ /* 0x080fe20000410000 */
[-C--:B------:R-:W-:Y:S01]  /*11d00*/  FMUL.FTZ R161, R161, R38.reuse ;  /* 0x00000026a1a17220 */ /* 0x080fe20000410000 */
[-C--:B------:R-:W-:Y:S01]  /*11d10*/  FMUL.FTZ R196, R196, R38.reuse ;  /* 0x00000026c4c47220 */ /* 0x080fe20000410000 */
[----:B------:R-:W-:Y:S01]  /*11d20*/  FMUL.FTZ R197, R197, R38 ;  /* 0x00000026c5c57220 */ /* 0x000fe20000410000 */
[-C--:B------:R-:W-:Y:S01]  /*11d30*/  FMUL.FTZ R162, R162, R37.reuse ;  /* 0x00000025a2a27220 */ /* 0x080fe20000410000 */
[-C--:B------:R-:W-:Y:S01]  /*11d40*/  FMUL.FTZ R163, R163, R37.reuse ;  /* 0x00000025a3a37220 */ /* 0x080fe20000410000 */
[----:B------:R-:W-:Y:S01]  /*11d50*/  MUFU.EX2 R235, R2 ;  /* 0x0000000200eb7308 */ /* 0x000fe20000000800 */
[-C--:B------:R-:W-:Y:S01]  /*11d60*/  FMUL.FTZ R198, R198, R37.reuse ;  /* 0x00000025c6c67220 */ /* 0x080fe20000410000 */
[----:B------:R-:W-:Y:S01]  /*11d70*/  FMUL.FTZ R199, R199, R37 ;  /* 0x00000025c7c77220 */ /* 0x000fe20000410000 */
[-C--:B------:R-:W-:Y:S01]  /*11d80*/  FMUL.FTZ R156, R156, R40.reuse ;  /* 0x000000289c9c7220 */ /* 0x080fe20000410000 */
[----:B------:R-:W-:Y:S01]  /*11d90*/  FMUL.FTZ R157, R157, R40 ;  /* 0x000000289d9d7220 */ /* 0x000fe20000410000 */
[----:B-1----:R-:W-:Y:S01]  /*11da0*/  FFMA.FTZ R0, R52, UR4, -R32 ;  /* 0x0000000434007c23 */ /* 0x002fe20008010820 */
[-C--:B------:R-:W-:Y:S01]  /*11db0*/  FMUL.FTZ R158, R158, R39.reuse ;  /* 0x000000279e9e7220 */ /* 0x080fe20000410000 */
[----:B------:R-:W-:-:S02]  /*11dc0*/  FMUL.FTZ R159, R159, R39 ;  /* 0x000000279f9f7220 */ /* 0x000fc40000410000 */
        /* <DEDUP_REMOVED lines=23> */
[C---:B------:R-:W-:Y:S08]  /*11f40*/  HMMA.16816.F32 R48, R8.reuse, R44, R156 ;  /* 0x0000002c0830723c */ /* 0x040ff0000000189c */
[----:B------:R-:W-:Y:S01]  /*11f50*/  HMMA.16816.F32 R44, R8, R46, R200 ;  /* 0x0000002e082c723c */ /* 0x000fe200000018c8 */
[----:B------:R-:W-:Y:S01]  /*11f60*/  IMAD.MOV.U32 R201, RZ, RZ, R92 ;  /* 0x000000ffffc97224 */ /* 0x000fe200078e005c */
[----:B-1----:R-:W-:-:S06]  /*11f70*/  MOV R0, R79 ;  /* 0x0000004f00007202 */ /* 0x002fcc0000000f00 */
[----:B------:R-:W-:Y:S01]  /*11f80*/  HMMA.16816.F32 R100, R8, R12, R100 ;  /* 0x0000000c0864723c */ /* 0x000fe20000001864 */
[----:B------:R-:W-:-:S07]  /*11f90*/  IMAD.MOV.U32 R170, RZ, RZ, R88 ;  /* 0x000000ffffaa7224 */ /* 0x000fce00078e0058 */
[----:B------:R-:W-:Y:S01]  /*11fa0*/  HMMA.16816.F32 R112, R8, R14, R112 ;  /* 0x0000000e0870723c */ /* 0x000fe20000001870 */
[----:B------:R-:W-:Y:S02]  /*11fb0*/  F2FP.F16.F32.PACK_AB R8, R239, R240 ;  /* 0x000000f0ef08723e */ /* 0x000fe400000000ff */
[----:B------:R-:W-:Y:S02]  /*11fc0*/  F2FP.F16.F32.PACK_AB R9, R201, R220 ;  /* 0x000000dcc909723e */ /* 0x000fe400000000ff */
[----:B------:R-:W-:Y:S02]  /*11fd0*/  F2FP.F16.F32.PACK_AB R10, R221, R84 ;  /* 0x00000054dd0a723e */ /* 0x000fe400000000ff */
[----:B------:R-:W-:Y:S01]  /*11fe0*/  F2FP.F16.F32.PACK_AB R11, R223, R234 ;  /* 0x000000eadf0b723e */ /* 0x000fe200000000ff */
[----:B------:R-:W-:Y:S01]  /*11ff0*/  HMMA.16816.F32 R104, R4, R12, R104 ;  /* 0x0000000c0468723c */ /* 0x000fe20000001868 */
[----:B------:R-:W-:Y:S02]  /*12000*/  MOV R169, R89 ;  /* 0x0000005900a97202 */ /* 0x000fe40000000f00 */
[----:B------:R-:W-:-:S05]  /*12010*/  MOV R200, R90 ;  /* 0x0000005a00c87202 */ /* 0x000fca0000000f00 */
[----:B------:R-:W-:Y:S01]  /*12020*/  HMMA.16816.F32 R108, R4, R14, R108 ;  /* 0x0000000e046c723c */ /* 0x000fe2000000186c */
[----:B------:R-:W-:Y:S02]  /*12030*/  F2FP.F16.F32.PACK_AB R4, R242, R241 ;  /* 0x000000f1f204723e */ /* 0x000fe400000000ff */
[----:B------:R-:W-:Y:S01]  /*12040*/  MOV R2, R91 ;  /* 0x0000005b00027202 */ /* 0x000fe20000000f00 */
[----:B------:R-:W-:Y:S01]  /*12050*/  FFMA.FTZ R0, R0, UR4, -R34 ;  /* 0x0000000400007c23 */ /* 0x000fe20008010822 */
[----:B----4-:R-:W-:Y:S01]  /*12060*/  F2FP.F16.F32.PACK_AB R5, R229, R228 ;  /* 0x000000e4e505723e */ /* 0x010fe200000000ff */
[----:B------:R-:W1:Y:S01]  /*12070*/  LDSM.16.MT88.4 R12, [R36+0x800] ;  /* 0x00080000240c783b */ /* 0x000e620000004200 */
[----:B------:R-:W-:Y:S02]  /*12080*/  F2FP.F16.F32.PACK_AB R6, R236, R237 ;  /* 0x000000edec06723e */ /* 0x000fe400000000ff */
[----:B--2---:R-:W-:Y:S01]  /*12090*/  F2FP.F16.F32.PACK_AB R7, R235, R231 ;  /* 0x000000e7eb07723e */ /* 0x004fe200000000ff */
[----:B------:R-:W-:Y:S01]  /*120a0*/  HMMA.16816.F32 R88, R8, R20, R212 ;  /* 0x000000140858723c */ /* 0x000fe200000018d4 */
[----:B------:R-:W-:-:S02]  /*120b0*/  MOV R204, R94 ;  /* 0x0000005e00cc7202 */ /* 0x000fc40000000f00 */
[----:B------:R-:W-:-:S05]  /*120c0*/  MOV R213, R95 ;  /* 0x0000005f00d57202 */ /* 0x000fca0000000f00 */
[----:B------:R-:W-:Y:S01]  /*120d0*/  HMMA.16816.F32 R92, R4, R22, R208 ;  /* 0x00000016045c723c */ /* 0x000fe200000018d0 */
[----:B------:R-:W-:Y:S01]  /*120e0*/  IMAD.MOV.U32 R208, RZ, RZ, R78 ;  /* 0x000000ffffd07224 */ /* 0x000fe200078e004e */
[----:B------:R2:W-:Y:S01]  /*120f0*/  MUFU.EX2 R211, R0 ;  /* 0x0000000000d37308 */ /* 0x0005e20000000800 */
[----:B------:R-:W-:Y:S01]  /*12100*/  IMAD.MOV.U32 R215, RZ, RZ, R80 ;  /* 0x000000ffffd77224 */ /* 0x000fe200078e0050 */
[----:B------:R-:W-:Y:S01]  /*12110*/  MOV R203, R81 ;  /* 0x0000005100cb7202 */ /* 0x000fe20000000f00 */
[----:B------:R-:W-:Y:S01]  /*12120*/  IMAD.MOV.U32 R157, RZ, RZ, R83 ;  /* 0x000000ffff9d7224 */ /* 0x000fe200078e0053 */
[----:B------:R-:W-:Y:S02]  /*12130*/  MOV R156, R82 ;  /* 0x00000052009c7202 */ /* 0x000fe40000000f00 */
[----:B---3--:R-:W-:Y:S01]  /*12140*/  HMMA.16816.F32 R80, R8, R16, R180 ;  /* 0x000000100850723c */ /* 0x008fe200000018b4 */
[----:B------:R-:W-:Y:S02]  /*12150*/  MOV R212, R84 ;  /* 0x0000005400d47202 */ /* 0x000fe40000000f00 */
[----:B------:R-:W-:Y:S01]  /*12160*/  MOV R214, R87 ;  /* 0x0000005700d67202 */ /* 0x000fe20000000f00 */
[----:B--2---:R-:W-:-:S04]  /*12170*/  FFMA.FTZ R0, R208, UR4, -R34 ;  /* 0x00000004d0007c23 */ /* 0x004fc80008010822 */
[----:B------:R-:W-:Y:S01]  /*12180*/  HMMA.16816.F32 R96, R4, R20, R216 ;  /* 0x000000140460723c */ /* 0x000fe200000018d8 */
[----:B------:R2:W3:Y:S01]  /*12190*/  MUFU.EX2 R180, R0 ;  /* 0x0000000000b47308 */ /* 0x0004e20000000800 */
[----:B------:R-:W-:Y:S01]  /*121a0*/  IMAD.MOV.U32 R218, RZ, RZ, R85 ;  /* 0x000000ffffda7224 */ /* 0x000fe200078e0055 */
[----:B------:R-:W-:-:S05]  /*121b0*/  MOV R219, R86 ;  /* 0x0000005600db7202 */ /* 0x000fca0000000f00 */
[----:B------:R-:W-:Y:S01]  /*121c0*/  HMMA.16816.F32 R84, R8, R22, R184 ;  /* 0x000000160854723c */ /* 0x000fe200000018b8 */
[----:B------:R-:W4:Y:S01]  /*121d0*/  LDSM.16.MT88.4 R20, [R35+0xe800] ;  /* 0x00e800002314783b */ /* 0x000f220000004200 */
[----:B------:R-:W-:Y:S01]  /*121e0*/  MOV R209, R26 ;  /* 0x0000001a00d17202 */ /* 0x000fe20000000f00 */
[----:B--2---:R-:W-:-:S04]  /*121f0*/  FFMA.FTZ R0, R252, UR4, -R34 ;  /* 0x00000004fc007c23 */ /* 0x004fc80008010822 */
[----:B------:R2:W-:Y:S01]  /*12200*/  MUFU.EX2 R252, R0 ;  /* 0x0000000000fc7308 */ /* 0x0005e20000000800 */
[----:B------:R-:W-:Y:S01]  /*12210*/  MOV R158, R76 ;  /* 0x0000004c009e7202 */ /* 0x000fe20000000f00 */
[----:B------:R-:W-:Y:S01]  /*12220*/  HMMA.16816.F32 R72, R4, R18, R72 ;  /* 0x000000120448723c */ /* 0x000fe20000001848 */
[----:B------:R-:W-:Y:S01]  /*12230*/  MOV R159, R77 ;  /* 0x0000004d009f7202 */ /* 0x000fe20000000f00 */
[----:B------:R-:W-:Y:S01]  /*12240*/  IMAD.MOV.U32 R210, RZ, RZ, R29 ;  /* 0x000000ffffd27224 */ /* 0x000fe200078e001d */
[----:B------:R-:W-:-:S05]  /*12250*/  MOV R187, R209 ;  /* 0x000000d100bb7202 */ /* 0x000fca0000000f00 */
[----:B------:R-:W-:Y:S01]  /*12260*/  HMMA.16816.F32 R68, R8, R18, R68 ;  /* 0x000000120844723c */ /* 0x000fe20000001844 */
[----:B--2---:R-:W-:-:S07]  /*12270*/  FFMA.FTZ R0, R243, UR4, -R34 ;  /* 0x00000004f3007c23 */ /* 0x004fce0008010822 */
[----:B------:R-:W-:Y:S01]  /*12280*/  HMMA.16816.F32 R76, R4, R16, R176 ;  /* 0x00000010044c723c */ /* 0x000fe200000018b0 */
[----:B------:R-:W2:Y:S01]  /*12290*/  LDSM.16.MT88.4 R16, [R42+0xe800] ;  /* 0x00e800002a10783b */ /* 0x000ea20000004200 */
[----:B------:R3:W-:Y:S01]  /*122a0*/  MUFU.EX2 R243, R0 ;  /* 0x0000000000f37308 */ /* 0x0007e20000000800 */
[----:B------:R-:W-:Y:S01]  /*122b0*/  IMAD.MOV.U32 R186, RZ, RZ, R210 ;  /* 0x000000ffffba7224 */ /* 0x000fe200078e00d2 */
[----:B------:R-:W-:Y:S01]  /*122c0*/  MOV R216, R27 ;  /* 0x0000001b00d87202 */ /* 0x000fe20000000f00 */
[----:B------:R-:W-:Y:S01]  /*122d0*/  IMAD.MOV.U32 R217, RZ, RZ, R24 ;  /* 0x000000ffffd97224 */ /* 0x000fe200078e0018 */
[----:B------:R-:W-:Y:S02]  /*122e0*/  MOV R202, R25 ;  /* 0x0000001900ca7202 */ /* 0x000fe40000000f00 */
[----:B-1----:R-:W-:Y:S01]  /*122f0*/  HMMA.16816.F32 R64, R8, R12, R64 ;  /* 0x0000000c0840723c */ /* 0x002fe20000001840 */
[----:B------:R-:W1:Y:S04]  /*12300*/  LDSM.16.MT88.4 R24, [R41+0x800] ;  /* 0x000800002918783b */ /* 0x000e680000004200 */
[----:B------:R-:W-:Y:S01]  /*12310*/  LDSM.16.MT88.4 R28, [R41+0x2800] ;  /* 0x00280000291c783b */ /* 0x000fe20000004200 */
[----:B---3--:R-:W-:-:S04]  /*12320*/  FFMA.FTZ R0, R207, UR4, -R33 ;  /* 0x00000004cf007c23 */ /* 0x008fc80008010821 */
[----:B------:R3:W-:Y:S02]  /*12330*/  MUFU.EX2 R209, R0 ;  /* 0x0000000000d17308 */ /* 0x0007e40000000800 */
[----:B---3--:R-:W-:-:S06]  /*12340*/  FFMA.FTZ R0, R206, UR4, -R33 ;  /* 0x00000004ce007c23 */ /* 0x008fcc0008010821 */
[----:B------:R3:W1:Y:S02]  /*12350*/  MUFU.EX2 R210, R0 ;  /* 0x0000000000d27308 */ /* 0x0006640000000800 */
[----:B---3--:R-:W-:-:S06]  /*12360*/  FFMA.FTZ R0, R205, UR4, -R33 ;  /* 0x00000004cd007c23 */ /* 0x008fcc0008010821 */
[----:B------:R3:W-:Y:S01]  /*12370*/  MUFU.EX2 R207, R0 ;  /* 0x0000000000cf7308 */ /* 0x0007e20000000800 */
[----:B------:R-:W-:Y:S01]  /*12380*/  HMMA.16816.F32 R60, R4, R12, R60 ;  /* 0x0000000c043c723c */ /* 0x000fe2000000183c */
[----:B---3--:R-:W-:-:S06]  /*12390*/  FFMA.FTZ R0, R165, UR4, -R33 ;  /* 0x00000004a5007c23 */ /* 0x008fcc0008010821 */
[----:B------:R3:W1:Y:S01]  /*123a0*/  MUFU.EX2 R208, R0 ;  /* 0x0000000000d07308 */ /* 0x0006620000000800 */
[----:B------:R-:W-:Y:S01]  /*123b0*/  HMMA.16816.F32 R56, R4, R14, R56 ;  /* 0x0000000e0438723c */ /* 0x000fe20000001838 */
[----:B------:R-:W-:-:S07]  /*123c0*/  IMAD.MOV.U32 R181, RZ, RZ, R204 ;  /* 0x000000ffffb57224 */ /* 0x000fce00078e00cc */
[----:B------:R-:W-:Y:S01]  /*123d0*/  HMMA.16816.F32 R52, R8, R14, R172 ;  /* 0x0000000e0834723c */ /* 0x000fe200000018ac */
[----:B------:R-:W1:Y:S01]  /*123e0*/  LDSM.16.MT88.4 R12, [R36+0x2800] ;  /* 0x00280000240c783b */ /* 0x000e620000004200 */
[----:B---3--:R-:W-:-:S04]  /*123f0*/  FFMA.FTZ R0, R244, UR4, -R3 ;  /* 0x00000004f4007c23 */ /* 0x008fc80008010803 */
[----:B------:R3:W-:Y:S02]  /*12400*/  MUFU.EX2 R205, R0 ;  /* 0x0000000000cd7308 */ /* 0x0007e40000000800 */
[----:B----4-:R-:W-:Y:S01]  /*12410*/  HMMA.16816.F32 R120, R4, R20, R120 ;  /* 0x000000140478723c */ /* 0x010fe20000001878 */
[----:B------:R-:W-:Y:S01]  /*12420*/  MOV R182, R171 ;  /* 0x000000ab00b67202 */ /* 0x000fe20000000f00 */
[----:B---3--:R-:W-:-:S04]  /*12430*/  FFMA.FTZ R0, R245, UR4, -R3 ;  /* 0x00000004f5007c23 */ /* 0x008fc80008010803 */
[----:B------:R3:W4:Y:S02]  /*12440*/  MUFU.EX2 R206, R0 ;  /* 0x0000000000ce7308 */ /* 0x0007240000000800 */
[----:B------:R-:W-:Y:S08]  /*12450*/  HMMA.16816.F32 R124, R4, R22, R124 ;  /* 0x00000016047c723c */ /* 0x000ff0000000187c */
[----:B------:R-:W-:Y:S01]  /*12460*/  HMMA.16816.F32 R116, R8, R20, R116 ;  /* 0x000000140874723c */ /* 0x000fe20000001874 */
[----:B---3--:R-:W-:-:S07]  /*12470*/  FFMA.FTZ R0, R224, UR4, -R3 ;  /* 0x00000004e0007c23 */ /* 0x008fce0008010803 */
[----:B------:R-:W-:Y:S01]  /*12480*/  HMMA.16816.F32 R128, R8, R22, R128 ;  /* 0x000000160880723c */ /* 0x000fe20000001880 */
[----:B------:R-:W3:Y:S01]  /*12490*/  LDSM.16.MT88.4 R20, [R35+0xd000] ;  /* 0x00d000002314783b */ /* 0x000ee20000004200 */
[----:B------:R1:W-:Y:S01]  /*124a0*/  MUFU.EX2 R204, R0 ;  /* 0x0000000000cc7308 */ /* 0x0003e20000000800 */
[----:B------:R-:W-:-:S05]  /*124b0*/  MOV R175, R43 ;  /* 0x0000002b00af7202 */ /* 0x000fca0000000f00 */
[----:B--2---:R-:W-:Y:S01]  /*124c0*/  HMMA.16816.F32 R136, R4, R16, R136 ;  /* 0x000000100488723c */ /* 0x004fe20000001888 */
[----:B-1----:R-:W-:-:S07]  /*124d0*/  FFMA.FTZ R0, R225, UR4, -R3 ;  /* 0x00000004e1007c23 */ /* 0x002fce0008010803 */
[----:B------:R-:W-:Y:S01]  /*124e0*/  HMMA.16816.F32 R140, R4, R18, R140 ;  /* 0x00000012048c723c */ /* 0x000fe2000000188c */
[----:B------:R1:W-:Y:S07]  /*124f0*/  MUFU.EX2 R171, R0 ;  /* 0x0000000000ab7308 */ /* 0x0003ee0000000800 */
[----:B------:R-:W-:Y:S01]  /*12500*/  HMMA.16816.F32 R132, R8, R16, R132 ;  /* 0x000000100884723c */ /* 0x000fe20000001884 */
[----:B------:R-:W-:-:S07]  /*12510*/  MOV R184, R2 ;  /* 0x0000000200b87202 */ /* 0x000fce0000000f00 */
[----:B------:R-:W-:Y:S01]  /*12520*/  HMMA.16816.F32 R144, R8, R18, R144 ;  /* 0x000000120890723c */ /* 0x000fe20000001890 */
[----:B------:R-:W2:Y:S01]  /*12530*/  LDSM.16.MT88.4 R16, [R42+0xd000] ;  /* 0x00d000002a10783b */ /* 0x000ea20000004200 */
[----:B-1----:R-:W-:-:S04]  /*12540*/  FFMA.FTZ R0, R246, UR4, -R32 ;  /* 0x00000004f6007c23 */ /* 0x002fc80008010820 */
[----:B------:R1:W-:Y:S01]  /*12550*/  MUFU.EX2 R43, R0 ;  /* 0x00000000002b7308 */ /* 0x0003e20000000800 */
[----:B------:R-:W-:Y:S01]  /*12560*/  FFMA.FTZ R2, R227, UR4, -R32 ;  /* 0x00000004e3027c23 */ /* 0x000fe20008010820 */
[----:B------:R-:W-:Y:S01]  /*12570*/  MOV R185, R213 ;  /* 0x000000d500b97202 */ /* 0x000fe20000000f00 */
[----:B------:R-:W-:Y:S01]  /*12580*/  IMAD.MOV.U32 R183, RZ, RZ, R169 ;  /* 0x000000ffffb77224 */ /* 0x000fe200078e00a9 */
[----:B------:R-:W-:-:S04]  /*12590*/  MOV R213, R170 ;  /* 0x000000aa00d57202 */ /* 0x000fc80000000f00 */
[----:B------:R-:W-:Y:S01]  /*125a0*/  MUFU.EX2 R170, R2 ;  /* 0x0000000200aa7308 */ /* 0x000fe20000000800 */
[----:B-1----:R-:W-:-:S07]  /*125b0*/  FFMA.FTZ R0, R247, UR4, -R32 ;  /* 0x00000004f7007c23 */ /* 0x002fce0008010820 */
[----:B------:R1:W3:Y:S02]  /*125c0*/  MUFU.EX2 R165, R0 ;  /* 0x0000000000a57308 */ /* 0x0002e40000000800 */
[----:B-1----:R-:W-:-:S06]  /*125d0*/  FFMA.FTZ R0, R226, UR4, -R32 ;  /* 0x00000004e2007c23 */ /* 0x002fcc0008010820 */
[----:B------:R-:W1:Y:S01]  /*125e0*/  MUFU.EX2 R169, R0 ;  /* 0x0000000000a97308 */ /* 0x000e620000000800 */
[C---:B------:R-:W-:Y:S08]  /*125f0*/  HMMA.16816.F32 R100, R8.reuse, R24, R100 ;  /* 0x000000180864723c */ /* 0x040ff00000001864 */
[C---:B------:R-:W-:Y:S08]  /*12600*/  HMMA.16816.F32 R112, R8.reuse, R26, R112 ;  /* 0x0000001a0870723c */ /* 0x040ff00000001870 */
        /* <DEDUP_REMOVED lines=8> */
[C---:B------:R-:W-:Y:S08]  /*12690*/  HMMA.16816.F32 R104, R4.reuse, R24, R104 ;  /* 0x000000180468723c */ /* 0x040ff00000001868 */
[C---:B------:R-:W-:Y:S08]  /*126a0*/  HMMA.16816.F32 R108, R4.reuse, R26, R108 ;  /* 0x0000001a046c723c */ /* 0x040ff0000000186c */
[C---:B------:R-:W-:Y:S08]  /*126b0*/  HMMA.16816.F32 R188, R4.reuse, R12, R188 ;  /* 0x0000000c04bc723c */ /* 0x040ff000000018bc */
[C---:B------:R-:W-:Y:S01]  /*126c0*/  HMMA.16816.F32 R152, R4.reuse, R14, R152 ;  /* 0x0000000e0498723c */ /* 0x040fe20000001898 */
[----:B------:R-:W-:Y:S07]  /*126d0*/  LDSM.16.MT88.4 R12, [R36+0x1000] ;  /* 0x00100000240c783b */ /* 0x000fee0000004200 */
[C---:B------:R-:W-:Y:S08]  /*126e0*/  HMMA.16816.F32 R160, R4.reuse, R28, R160 ;  /* 0x0000001c04a0723c */ /* 0x040ff000000018a0 */
[----:B------:R-:W-:Y:S01]  /*126f0*/  HMMA.16816.F32 R196, R4, R30, R196 ;  /* 0x0000001e04c4723c */ /* 0x000fe200000018c4 */
[----:B----4-:R-:W-:Y:S01]  /*12700*/  F2FP.F16.F32.PACK_AB R4, R206, R205 ;  /* 0x000000cdce04723e */ /* 0x010fe200000000ff */
[----:B------:R-:W-:Y:S01]  /*12710*/  LDSM.16.MT88.4 R24, [R36+0x3000] ;  /* 0x003000002418783b */ /* 0x000fe20000004200 */
[----:B---3--:R-:W-:-:S02]  /*12720*/  F2FP.F16.F32.PACK_AB R5, R165, R43 ;  /* 0x0000002ba505723e */ /* 0x008fc400000000ff */
[----:B------:R-:W-:Y:S01]  /*12730*/  F2FP.F16.F32.PACK_AB R6, R171, R204 ;  /* 0x000000ccab06723e */ /* 0x000fe200000000ff */
[----:B------:R-:W-:Y:S01]  /*12740*/  LDSM.16.MT88.4 R28, [R41+0x3000] ;  /* 0x00300000291c783b */ /* 0x000fe20000004200 */
[----:B-1----:R-:W-:Y:S01]  /*12750*/  F2FP.F16.F32.PACK_AB R7, R170, R169 ;  /* 0x000000a9aa07723e */ /* 0x002fe200000000ff */
[----:B------:R-:W-:Y:S01]  /*12760*/  HMMA.16816.F32 R176, R8, R20, R88 ;  /* 0x0000001408b0723c */ /* 0x000fe20000001858 */
[----:B------:R-:W-:-:S07]  /*12770*/  MOV R89, R175 ;  /* 0x000000af00597202 */ /* 0x000fce0000000f00 */
        /* <DEDUP_REMOVED lines=11> */
[----:B------:R-:W-:-:S02]  /*12830*/  MOV R158, R250 ;  /* 0x000000fa009e7202 */ /* 0x000fc40000000f00 */
[----:B------:R-:W-:-:S05]  /*12840*/  MOV R159, R249 ;  /* 0x000000f9009f7202 */ /* 0x000fca0000000f00 */
[-C--:B--2---:R-:W-:Y:S01]  /*12850*/  HMMA.16816.F32 R248, R8, R16.reuse, R80 ;  /* 0x0000001008f8723c */ /* 0x084fe20000001850 */
[----:B------:R-:W-:Y:S01]  /*12860*/  MOV R82, R184 ;  /* 0x000000b800527202 */ /* 0x000fe20000000f00 */
[----:B------:R-:W-:Y:S01]  /*12870*/  IMAD.MOV.U32 R81, RZ, RZ, R185 ;  /* 0x000000ffff517224 */ /* 0x000fe200078e00b9 */
[----:B------:R-:W-:Y:S01]  /*12880*/  MOV R80, R186 ;  /* 0x000000ba00507202 */ /* 0x000fe20000000f00 */
[----:B------:R-:W-:Y:S01]  /*12890*/  IMAD.MOV.U32 R185, RZ, RZ, R223 ;  /* 0x000000ffffb97224 */ /* 0x000fe200078e00df */
[----:B------:R-:W-:Y:S01]  /*128a0*/  MOV R186, R221 ;  /* 0x000000dd00ba7202 */ /* 0x000fe20000000f00 */
[----:B------:R-:W-:Y:S02]  /*128b0*/  IMAD.MOV.U32 R184, RZ, RZ, R220 ;  /* 0x000000ffffb87224 */ /* 0x000fe400078e00dc */
[C---:B------:R-:W-:Y:S08]  /*128c0*/  HMMA.16816.F32 R84, R4.reuse, R16, R76 ;  /* 0x000000100454723c */ /* 0x040ff0000000184c */
[----:B------:R-:W-:Y:S01]  /*128d0*/  HMMA.16816.F32 R76, R4, R18, R72 ;  /* 0x00000012044c723c */ /* 0x000fe20000001848 */
[----:B------:R-:W-:Y:S01]  /*128e0*/  MOV R72, R222 ;  /* 0x000000de00487202 */ /* 0x000fe20000000f00 */
[----:B------:R-:W-:Y:S01]  /*128f0*/  IMAD.MOV.U32 R74, RZ, RZ, R219 ;  /* 0x000000ffff4a7224 */ /* 0x000fe200078e00db */
[----:B------:R-:W-:-:S05]  /*12900*/  MOV R73, R213 ;  /* 0x000000d500497202 */ /* 0x000fca0000000f00 */
[----:B------:R-:W-:Y:S01]  /*12910*/  HMMA.16816.F32 R220, R8, R18, R68 ;  /* 0x0000001208dc723c */ /* 0x000fe20000001844 */
[----:B------:R-:W-:Y:S01]  /*12920*/  MOV R69, R157 ;  /* 0x0000009d00457202 */ /* 0x000fe20000000f00 */
[----:B------:R-:W-:Y:S01]  /*12930*/  IMAD.MOV.U32 R88, RZ, RZ, R181 ;  /* 0x000000ffff587224 */ /* 0x000fe200078e00b5 */
[----:B------:R-:W-:Y:S01]  /*12940*/  MOV R70, R159 ;  /* 0x0000009f00467202 */ /* 0x000fe20000000f00 */
[----:B------:R-:W1:Y:S01]  /*12950*/  LDSM.16.MT88.4 R16, [R35+0xf000] ;  /* 0x00f000002310783b */ /* 0x000e620000004200 */
        /* <DEDUP_REMOVED lines=15> */
[----:B------:R-:W-:Y:S01]  /*12a50*/  MOV R96, R97 ;  /* 0x0000006100607202 */ /* 0x000fe20000000f00 */
[----:B------:R-:W-:Y:S01]  /*12a60*/  IMAD.MOV.U32 R97, RZ, RZ, R98 ;  /* 0x000000ffff617224 */ /* 0x000fe200078e0062 */
[----:B------:R-:W-:Y:S02]  /*12a70*/  MOV R98, R99 ;  /* 0x0000006300627202 */ /* 0x000fe40000000f00 */
[----:B------:R-:W-:Y:S01]  /*12a80*/  MOV R99, R88 ;  /* 0x0000005800637202 */ /* 0x000fe20000000f00 */
[----:B------:R-:W-:Y:S02]  /*12a90*/  IMAD.MOV.U32 R88, RZ, RZ, R89 ;  /* 0x000000ffff587224 */ /* 0x000fe400078e0059 */
[----:B------:R-:W2:Y:S01]  /*12aa0*/  LDL.LU R89, [R1+0x30] ;  /* 0x0000300001597983 */ /* 0x000ea20000300800 */
[----:B------:R-:W-:-:S04]  /*12ab0*/  IMAD.MOV.U32 R0, RZ, RZ, R203 ;  /* 0x000000ffff007224 */ /* 0x000fc800078e00cb */
[--C-:B------:R-:W-:Y:S01]  /*12ac0*/  FFMA.FTZ R0, R0, UR4, -R3.reuse ;  /* 0x0000000400007c23 */ /* 0x100fe20008010803 */
[-C--:B-1----:R-:W-:Y:S08]  /*12ad0*/  HMMA.16816.F32 R120, R4, R16.reuse, R120 ;  /* 0x000000100478723c */ /* 0x082ff00000001878 */
[C---:B------:R-:W-:Y:S01]  /*12ae0*/  HMMA.16816.F32 R116, R8.reuse, R16, R116 ;  /* 0x000000100874723c */ /* 0x040fe20000001874 */
[----:B------:R1:W-:Y:S07]  /*12af0*/  MUFU.EX2 R17, R0 ;  /* 0x0000000000117308 */ /* 0x0003ee0000000800 */
[----:B------:R-:W-:Y:S01]  /*12b00*/  HMMA.16816.F32 R244, R8, R12, R64 ;  /* 0x0000000c08f4723c */ /* 0x000fe20000001840 */
[----:B-1----:R-:W-:Y:S01]  /*12b10*/  FFMA.FTZ R0, R68, UR4, -R3 ;  /* 0x0000000444007c23 */ /* 0x002fe20008010803 */
[----:B------:R-:W-:-:S02]  /*12b20*/  MOV R68, R69 ;  /* 0x0000004500447202 */ /* 0x000fc40000000f00 */
[----:B------:R-:W-:Y:S01]  /*12b30*/  MOV R69, R70 ;  /* 0x0000004600457202 */ /* 0x000fe20000000f00 */
[----:B------:R-:W-:-:S03]  /*12b40*/  IMAD.MOV.U32 R70, RZ, RZ, R71 ;  /* 0x000000ffff467224 */ /* 0x000fc600078e0047 */
[----:B------:R-:W-:Y:S01]  /*12b50*/  HMMA.16816.F32 R124, R4, R18, R124 ;  /* 0x00000012047c723c */ /* 0x000fe2000000187c */
[----:B------:R-:W-:Y:S02]  /*12b60*/  MOV R71, R72 ;  /* 0x0000004800477202 */ /* 0x000fe40000000f00 */
[----:B------:R-:W-:Y:S01]  /*12b70*/  MOV R72, R73 ;  /* 0x0000004900487202 */ /* 0x000fe20000000f00 */
[----:B------:R-:W-:Y:S01]  /*12b80*/  IMAD.MOV.U32 R73, RZ, RZ, R74 ;  /* 0x000000ffff497224 */ /* 0x000fe200078e004a */
[----:B------:R-:W-:-:S03]  /*12b90*/  MOV R74, R80 ;  /* 0x00000050004a7202 */ /* 0x000fc60000000f00 */
[----:B------:R-:W-:Y:S01]  /*12ba0*/  HMMA.16816.F32 R64, R8, R18, R128 ;  /* 0x000000120840723c */ /* 0x000fe20000001880 */
[----:B------:R1:W3:Y:S01]  /*12bb0*/  MUFU.EX2 R18, R0 ;  /* 0x0000000000127308 */ /* 0x0002e20000000800 */
        /* <DEDUP_REMOVED lines=9> */
[----:B------:R-:W-:Y:S01]  /*12c50*/  LDSM.16.MT88.4 R128, [R35+0xf800] ;  /* 0x00f800002380783b */ /* 0x000fe20000004200 */
[----:B-1----:R-:W-:Y:S01]  /*12c60*/  FFMA.FTZ R0, R68, UR4, -R3 ;  /* 0x0000000444007c23 */ /* 0x002fe20008010803 */
[----:B------:R-:W-:Y:S01]  /*12c70*/  IMAD.MOV.U32 R68, RZ, RZ, R69 ;  /* 0x000000ffff447224 */ /* 0x000fe200078e0045 */
[----:B------:R-:W-:Y:S01]  /*12c80*/  MOV R69, R70 ;  /* 0x0000004600457202 */ /* 0x000fe20000000f00 */
[----:B------:R-:W1:Y:S01]  /*12c90*/  LDSM.16.MT88.4 R20, [R41+0x1000] ;  /* 0x001000002914783b */ /* 0x000e620000004200 */
        /* <DEDUP_REMOVED lines=15> */
[----:B------:R-:W-:Y:S01]  /*12d90*/  HMMA.16816.F32 R60, R4, R12, R60 ;  /* 0x0000000c043c723c */ /* 0x000fe2000000183c */
[----:B--2---:R-:W-:-:S02]  /*12da0*/  MOV R88, R89 ;  /* 0x0000005900587202 */ /* 0x004fc40000000f00 */
[----:B------:R-:W-:Y:S02]  /*12db0*/  MOV R89, R168 ;  /* 0x000000a800597202 */ /* 0x000fe40000000f00 */
[----:B------:R-:W-:Y:S01]  /*12dc0*/  MOV R99, R88 ;  /* 0x0000005800637202 */ /* 0x000fe20000000f00 */
[----:B------:R2:W5:Y:S01]  /*12dd0*/  LDL.LU R168, [R1+0x90] ;  /* 0x0000900001a87983 */ /* 0x0005620000300800 */
[----:B------:R-:W-:Y:S01]  /*12de0*/  MOV R88, R89 ;  /* 0x0000005900587202 */ /* 0x000fe20000000f00 */
[----:B------:R-:W-:Y:S01]  /*12df0*/  IMAD.MOV.U32 R89, RZ, RZ, R90 ;  /* 0x000000ffff597224 */ /* 0x000fe200078e005a */
[----:B------:R-:W-:Y:S02]  /*12e00*/  MOV R90, R233 ;  /* 0x000000e9005a7202 */ /* 0x000fe40000000f00 */
[----:B------:R-:W4:Y:S01]  /*12e10*/  LDL.LU R233, [R1+0x8c] ;  /* 0x00008c0001e97983 */ /* 0x000f220000300800 */
[-C--:B------:R-:W-:Y:S08]  /*12e20*/  HMMA.16816.F32 R56, R4, R14.reuse, R56 ;  /* 0x0000000e0438723c */ /* 0x080ff00000001838 */
[----:B------:R-:W-:Y:S01]  /*12e30*/  HMMA.16816.F32 R216, R8, R14, R52 ;  /* 0x0000000e08d8723c */ /* 0x000fe20000001834 */
[----:B------:R-:W3:Y:S01]  /*12e40*/  LDSM.16.MT88.4 R12, [R42+0xf000] ;  /* 0x00f000002a0c783b */ /* 0x000ee20000004200 */
[----:B------:R-:W-:-:S02]  /*12e50*/  MOV R181, R187 ;  /* 0x000000bb00b57202 */ /* 0x000fc40000000f00 */
[----:B------:R-:W-:Y:S02]  /*12e60*/  MOV R187, R212 ;  /* 0x000000d400bb7202 */ /* 0x000fe40000000f00 */
[----:B------:R-:W-:Y:S02]  /*12e70*/  MOV R91, R215 ;  /* 0x000000d7005b7202 */ /* 0x000fe40000000f00 */
[-C--:B-1----:R-:W-:Y:S08]  /*12e80*/  HMMA.16816.F32 R104, R4, R20.reuse, R104 ;  /* 0x000000140468723c */ /* 0x082ff00000001868 */
[----:B------:R-:W-:Y:S01]  /*12e90*/  HMMA.16816.F32 R212, R8, R20, R100 ;  /* 0x0000001408d4723c */ /* 0x000fe20000001864 */
[----:B------:R1:W-:Y:S02]  /*12ea0*/  MUFU.EX2 R20, R0 ;  /* 0x0000000000147308 */ /* 0x0003e40000000800 */
[----:B-1----:R-:W-:Y:S01]  /*12eb0*/  FFMA.FTZ R0, R68, UR4, -R3 ;  /* 0x0000000444007c23 */ /* 0x002fe20008010803 */
[----:B------:R-:W-:Y:S01]  /*12ec0*/  MOV R68, R69 ;  /* 0x0000004500447202 */ /* 0x000fe20000000f00 */
[----:B------:R-:W-:Y:S01]  /*12ed0*/  IMAD.MOV.U32 R69, RZ, RZ, R70 ;  /* 0x000000ffff457224 */ /* 0x000fe200078e0046 */
[----:B------:R-:W-:-:S02]  /*12ee0*/  MOV R70, R71 ;  /* 0x0000004700467202 */ /* 0x000fc40000000f00 */
[----:B------:R-:W-:Y:S01]  /*12ef0*/  MOV R71, R72 ;  /* 0x0000004800477202 */ /* 0x000fe20000000f00 */
[----:B------:R-:W-:Y:S01]  /*12f00*/  IMAD.MOV.U32 R72, RZ, RZ, R80 ;  /* 0x000000ffff487224 */ /* 0x000fe200078e0050 */
[----:B------:R-:W-:Y:S01]  /*12f10*/  MOV R80, R81 ;  /* 0x0000005100507202 */ /* 0x000fe20000000f00 */
[----:B------:R1:W-:Y:S01]  /*12f20*/  MUFU.EX2 R19, R0 ;  /* 0x0000000000137308 */ /* 0x0003e20000000800 */
[----:B------:R-:W-:Y:S01]  /*12f30*/  MOV R81, R82 ;  /* 0x0000005200517202 */ /* 0x000fe20000000f00 */
[----:B------:R-:W-:Y:S01]  /*12f40*/  IMAD.MOV.U32 R82, RZ, RZ, R83 ;  /* 0x000000ffff527224 */ /* 0x000fe200078e0053 */
[----:B------:R-:W-:Y:S02]  /*12f50*/  MOV R83, R96 ;  /* 0x0000006000537202 */ /* 0x000fe40000000f00 */
[----:B------:R-:W-:Y:S01]  /*12f60*/  MOV R96, R97 ;  /* 0x0000006100607202 */ /* 0x000fe20000000f00 */
[----:B---3--:R-:W-:Y:S01]  /*12f70*/  HMMA.16816.F32 R140, R4, R14, R140 ;  /* 0x0000000e048c723c */ /* 0x008fe2000000188c */
[----:B------:R-:W-:Y:S01]  /*12f80*/  MOV R97, R98 ;  /* 0x0000006200617202 */ /* 0x000fe20000000f00 */
[----:B------:R-:W-:Y:S01]  /*12f90*/  IMAD.MOV.U32 R98, RZ, RZ, R99 ;  /* 0x000000ffff627224 */ /* 0x000fe200078e0063 */
[----:B------:R-:W-:Y:S01]  /*12fa0*/  MOV R99, R88 ;  /* 0x0000005800637202 */ /* 0x000fe20000000f00 */
[----:B-1----:R-:W-:Y:S01]  /*12fb0*/  FFMA.FTZ R0, R68, UR4, -R32 ;  /* 0x0000000444007c23 */ /* 0x002fe20008010820 */
[----:B------:R-:W-:-:S02]  /*12fc0*/  MOV R68, R69 ;  /* 0x0000004500447202 */ /* 0x000fc40000000f00 */
[----:B------:R-:W-:Y:S01]  /*12fd0*/  MOV R69, R70 ;  /* 0x0000004600457202 */ /* 0x000fe20000000f00 */
[----:B------:R-:W-:Y:S01]  /*12fe0*/  IMAD.MOV.U32 R70, RZ, RZ, R71 ;  /* 0x000000ffff467224 */ /* 0x000fe200078e0047 */
[----:B------:R-:W-:Y:S01]  /*12ff0*/  MOV R71, R80 ;  /* 0x0000005000477202 */ /* 0x000fe20000000f00 */
[----:B------:R-:W-:Y:S01]  /*13000*/  HMMA.16816.F32 R100, R8, R14, R144 ;  /* 0x0000000e0864723c */ /* 0x000fe20000001890 */
[----:B------:R-:W-:Y:S01]  /*13010*/  MOV R80, R81 ;  /* 0x0000005100507202 */ /* 0x000fe20000000f00 */
[----:B------:R1:W-:Y:S01]  /*13020*/  MUFU.EX2 R15, R0 ;  /* 0x00000000000f7308 */ /* 0x0003e20000000800 */
[----:B------:R-:W-:Y:S01]  /*13030*/  MOV R81, R82 ;  /* 0x0000005200517202 */ /* 0x000fe20000000f00 */
[----:B------:R-:W-:Y:S01]  /*13040*/  IMAD.MOV.U32 R82, RZ, RZ, R83 ;  /* 0x000000ffff527224 */ /* 0x000fe200078e0053 */
[----:B------:R-:W-:Y:S01]  /*13050*/  MOV R88, R89 ;  /* 0x0000005900587202 */ /* 0x000fe20000000f00 */
[----:B------:R-:W-:Y:S01]  /*13060*/  LDSM.16.MT88.4 R144, [R42+0xf800] ;  /* 0x00f800002a90783b */ /* 0x000fe20000004200 */
[----:B------:R-:W-:-:S02]  /*13070*/  MOV R83, R96 ;  /* 0x0000006000537202 */ /* 0x000fc40000000f00 */
[----:B------:R-:W-:Y:S02]  /*13080*/  MOV R96, R97 ;  /* 0x0000006100607202 */ /* 0x000fe40000000f00 */
[----:B------:R-:W-:Y:S02]  /*13090*/  MOV R89, R90 ;  /* 0x0000005a00597202 */ /* 0x000fe40000000f00 */
[----:B------:R-:W-:Y:S01]  /*130a0*/  MOV R97, R98 ;  /* 0x0000006200617202 */ /* 0x000fe20000000f00 */
[----:B------:R-:W-:Y:S02]  /*130b0*/  IMAD.MOV.U32 R98, RZ, RZ, R99 ;  /* 0x000000ffff627224 */ /* 0x000fe400078e0063 */
[----:B-1----:R-:W-:Y:S01]  /*130c0*/  FFMA.FTZ R0, R68, UR4, -R32 ;  /* 0x0000000444007c23 */ /* 0x002fe20008010820 */
[----:B------:R-:W-:Y:S01]  /*130d0*/  MOV R68, R69 ;  /* 0x0000004500447202 */ /* 0x000fe20000000f00 */
[----:B------:R-:W-:Y:S01]  /*130e0*/  IMAD.MOV.U32 R69, RZ, RZ, R70 ;  /* 0x000000ffff457224 */ /* 0x000fe200078e0046 */
        /* <DEDUP_REMOVED lines=10> */
[----:B------:R-:W-:Y:S01]  /*13190*/  MOV R203, R156 ;  /* 0x0000009c00cb7202 */ /* 0x000fe20000000f00 */
[----:B------:R-:W-:Y:S01]  /*131a0*/  HMMA.16816.F32 R108, R4, R22, R108 ;  /* 0x00000016046c723c */ /* 0x000fe2000000186c */
[----:B------:R-:W-:Y:S02]  /*131b0*/  MOV R99, R88 ;  /* 0x0000005800637202 */ /* 0x000fe40000000f00 */
[----:B------:R-:W-:-:S05]  /*131c0*/  MOV R21, R81 ;  /* 0x0000005100157202 */ /* 0x000fca0000000f00 */
[C---:B------:R-:W-:Y:S08]  /*131d0*/  HMMA.16816.F32 R136, R4.reuse, R12, R136 ;  /* 0x0000000c0488723c */ /* 0x040ff00000001888 */
[C---:B------:R-:W-:Y:S08]  /*131e0*/  HMMA.16816.F32 R188, R4.reuse, R24, R188 ;  /* 0x0000001804bc723c */ /* 0x040ff000000018bc */
[C---:B------:R-:W-:Y:S08]  /*131f0*/  HMMA.16816.F32 R152, R4.reuse, R26, R152 ;  /* 0x0000001a0498723c */ /* 0x040ff00000001898 */
[C---:B------:R-:W-:Y:S08]  /*13200*/  HMMA.16816.F32 R160, R4.reuse, R28, R160 ;  /* 0x0000001c04a0723c */ /* 0x040ff000000018a0 */
[----:B------:R-:W-:Y:S01]  /*13210*/  HMMA.16816.F32 R52, R4, R30, R196 ;  /* 0x0000001e0434723c */ /* 0x000fe200000018c4 */
[----:B------:R-:W-:Y:S01]  /*13220*/  IMAD.MOV.U32 R4, RZ, RZ, R82 ;  /* 0x000000ffff047224 */ /* 0x000fe200078e0052 */
[----:B------:R-:W-:Y:S01]  /*13230*/  MOV R5, R83 ;  /* 0x0000005300057202 */ /* 0x000fe20000000f00 */
[----:B------:R-:W-:Y:S01]  /*13240*/  IMAD.MOV.U32 R196, RZ, RZ, R98 ;  /* 0x000000ffffc47224 */ /* 0x000fe200078e0062 */
[----:B------:R-:W-:-:S04]  /*13250*/  MOV R6, R96 ;  /* 0x0000006000067202 */ /* 0x000fc80000000f00 */
[C---:B------:R-:W-:Y:S01]  /*13260*/  HMMA.16816.F32 R156, R8.reuse, R22, R112 ;  /* 0x00000016089c723c */ /* 0x040fe20000001870 */
[----:B------:R-:W-:Y:S01]  /*13270*/  MOV R23, R80 ;  /* 0x0000005000177202 */ /* 0x000fe20000000f00 */
[----:B------:R1:W3:Y:S01]  /*13280*/  MUFU.EX2 R16, R0 ;  /* 0x0000000000107308 */ /* 0x0002e20000000800 */
[----:B------:R-:W2:Y:S01]  /*13290*/  LDSM.16.MT88.4 R80, [R42+0xd800] ;  /* 0x00d800002a50783b */ /* 0x000ea20000004200 */
[----:B------:R-:W-:Y:S02]  /*132a0*/  MOV R7, R97 ;  /* 0x0000006100077202 */ /* 0x000fe40000000f00 */
[----:B------:R-:W-:Y:S01]  /*132b0*/  MOV R197, R99 ;  /* 0x0000006300c57202 */ /* 0x000fe20000000f00 */
[----:B------:R-:W-:Y:S01]  /*132c0*/  IMAD.MOV.U32 R90, RZ, RZ, R91 ;  /* 0x000000ffff5a7224 */ /* 0x000fe200078e005b */
[----:B------:R-:W2:Y:S01]  /*132d0*/  LDSM.16.MT88.4 R96, [R36+0x1800] ;  /* 0x001800002460783b */ /* 0x000ea20000004200 */
[----:B------:R-:W-:Y:S01]  /*132e0*/  MOV R91, R240 ;  /* 0x000000f0005b7202 */ /* 0x000fe20000000f00 */
[----:B------:R-:W-:Y:S01]  /*132f0*/  HMMA.16816.F32 R132, R8, R12, R132 ;  /* 0x0000000c0884723c */ /* 0x000fe20000001884 */
[----:B------:R-:W-:Y:S01]  /*13300*/  FFMA.FTZ R3, R21, UR4, -R34 ;  /* 0x0000000415037c23 */ /* 0x000fe20008010822 */
[----:B------:R-:W-:Y:S01]  /*13310*/  MOV R22, R70 ;  /* 0x0000004600167202 */ /* 0x000fe20000000f00 */
[----:B------:R2:W5:Y:S04]  /*13320*/  LDL.LU R240, [R1+0x88] ;  /* 0x0000880001f07983 */ /* 0x0005680000300800 */
[----:B------:R-:W-:Y:S01]  /*13330*/  LDSM.16.MT88.4 R112, [R41+0x1800] ;  /* 0x001800002970783b */ /* 0x000fe20000004200 */
[----:B-1----:R-:W-:-:S04]  /*13340*/  FFMA.FTZ R0, R68, UR4, -R32 ;  /* 0x0000000444007c23 */ /* 0x002fc80008010820 */
[----:B------:R1:W-:Y:S01]  /*13350*/  MUFU.EX2 R14, R0 ;  /* 0x00000000000e7308 */ /* 0x0003e20000000800 */
[----:B------:R-:W-:Y:S01]  /*13360*/  MOV R89, R90 ;  /* 0x0000005a00597202 */ /* 0x000fe20000000f00 */
[----:B------:R-:W-:Y:S01]  /*13370*/  IMAD.MOV.U32 R90, RZ, RZ, R91 ;  /* 0x000000ffff5a7224 */ /* 0x000fe200078e005b */
[----:B------:R-:W-:Y:S02]  /*13380*/  MOV R91, R184 ;  /* 0x000000b8005b7202 */ /* 0x000fe40000000f00 */
[----:B------:R-:W-:Y:S02]  /*13390*/  MOV R184, R239 ;  /* 0x000000ef00b87202 */ /* 0x000fe40000000f00 */
[----:B------:R-:W-:Y:S01]  /*133a0*/  MOV R88, R89 ;  /* 0x0000005900587202 */ /* 0x000fe20000000f00 */
[----:B------:R-:W-:Y:S01]  /*133b0*/  HMMA.16816.F32 R48, R8, R28, R48 ;  /* 0x0000001c0830723c */ /* 0x000fe20000001830 */
[----:B-1----:R-:W-:-:S07]  /*133c0*/  FFMA.FTZ R0, R69, UR4, -R32 ;  /* 0x0000000445007c23 */ /* 0x002fce0008010820 */
[----:B------:R-:W-:Y:S01]  /*133d0*/  HMMA.16816.F32 R44, R8, R30, R44 ;  /* 0x0000001e082c723c */ /* 0x000fe2000000182c */
[----:B------:R-:W-:Y:S01]  /*133e0*/  MOV R21, R197 ;  /* 0x000000c500157202 */ /* 0x000fe20000000f00 */
[----:B------:R1:W5:Y:S01]  /*133f0*/  LDL.LU R239, [R1+0x84] ;  /* 0x0000840001ef7983 */ /* 0x0003620000300800 */
[----:B------:R-:W2:Y:S01]  /*13400*/  MUFU.EX2 R13, R0 ;  /* 0x00000000000d7308 */ /* 0x000ea20000000800 */
        /* <DEDUP_REMOVED lines=13> */
[----:B------:R-:W-:Y:S02]  /*134e0*/  F2FP.F16.F32.PACK_AB R196, R18, R17 ;  /* 0x0000001112c4723e */ /* 0x000fe400000000ff */
[----:B---3--:R-:W-:-:S02]  /*134f0*/  F2FP.F16.F32.PACK_AB R197, R16, R15 ;  /* 0x0000000f10c5723e */ /* 0x008fc400000000ff */
[----:B------:R-:W-:Y:S02]  /*13500*/  F2FP.F16.F32.PACK_AB R198, R19, R20 ;  /* 0x0000001413c6723e */ /* 0x000fe400000000ff */
[----:B--2---:R-:W-:Y:S01]  /*13510*/  F2FP.F16.F32.PACK_AB R199, R13, R14 ;  /* 0x0000000e0dc7723e */ /* 0x004fe200000000ff */
[C---:B------:R-:W-:Y:S01]  /*13520*/  HMMA.16816.F32 R148, R8.reuse, R24, R148 ;  /* 0x000000180894723c */ /* 0x040fe20000001894 */
[----:B------:R-:W-:Y:S02]  /*13530*/  MOV R70, R184 ;  /* 0x000000b800467202 */ /* 0x000fe40000000f00 */
[----:B------:R-:W-:Y:S02]  /*13540*/  MOV R88, R185 ;  /* 0x000000b900587202 */ /* 0x000fe40000000f00 */
[----:B------:R-:W-:Y:S02]  /*13550*/  MOV R90, R187 ;  /* 0x000000bb005a7202 */ /* 0x000fe40000000f00 */
[----:B------:R2:W3:Y:S01]  /*13560*/  LDSM.16.MT88.4 R184, [R35+0xd800] ;  /* 0x00d8000023b8783b */ /* 0x0004e20000004200 */
[----:B------:R-:W-:Y:S01]  /*13570*/  HMMA.16816.F32 R24, R8, R26, R192 ;  /* 0x0000001a0818723c */ /* 0x000fe200000018c0 */
[----:B------:R-:W-:Y:S01]  /*13580*/  MOV R69, R91 ;  /* 0x0000005b00457202 */ /* 0x000fe20000000f00 */
[----:B------:R-:W-:Y:S01]  /*13590*/  FFMA.FTZ R10, R23, UR4, -R34 ;  /* 0x00000004170a7c23 */ /* 0x000fe20008010822 */
[--C-:B------:R-:W-:Y:S01]  /*135a0*/  FFMA.FTZ R9, R4, UR4, -R33.reuse ;  /* 0x0000000404097c23 */ /* 0x100fe20008010821 */
[----:B------:R-:W-:Y:S01]  /*135b0*/  MOV R91, R201 ;  /* 0x000000c9005b7202 */ /* 0x000fe20000000f00 */
[--C-:B------:R-:W-:Y:S01]  /*135c0*/  FFMA.FTZ R8, R5, UR4, -R33.reuse ;  /* 0x0000000405087c23 */ /* 0x100fe20008010821 */
[----:B------:R-:W-:Y:S01]  /*135d0*/  FFMA.FTZ R0, R6, UR4, -R33 ;  /* 0x0000000406007c23 */ /* 0x000fe20008010821 */
[----:B------:R-:W-:Y:S01]  /*135e0*/  MOV R23, R70 ;  /* 0x0000004600177202 */ /* 0x000fe20000000f00 */
[----:B------:R-:W-:Y:S01]  /*135f0*/  IMAD.MOV.U32 R4, RZ, RZ, R71 ;  /* 0x000000ffff047224 */ /* 0x000fe200078e0047 */
[----:B------:R-:W-:Y:S01]  /*13600*/  MOV R5, R72 ;  /* 0x0000004800057202 */ /* 0x000fe20000000f00 */
[----:B------:R-:W-:Y:S01]  /*13610*/  IMAD.MOV.U32 R6, RZ, RZ, R75 ;  /* 0x000000ffff067224 */ /* 0x000fe200078e004b */
[----:B------:R-:W-:Y:S01]  /*13620*/  MOV R71, R73 ;  /* 0x0000004900477202 */ /* 0x000fe20000000f00 */
[----:B------:R1:W3:Y:S01]  /*13630*/  LDSM.16.MT88.4 R192, [R36+0x3800] ;  /* 0x0038000024c0783b */ /* 0x0002e20000004200 */
[----:B------:R-:W-:-:S02]  /*13640*/  MOV R70, R74 ;  /* 0x0000004a00467202 */ /* 0x000fc40000000f00 */
[----:B------:R-:W-:Y:S01]  /*13650*/  HMMA.16816.F32 R72, R196, R80, R84 ;  /* 0x00000050c448723c */ /* 0x000fe20000001854 */
[----:B------:R-:W-:Y:S01]  /*13660*/  MOV R201, R238 ;  /* 0x000000ee00c97202 */ /* 0x000fe20000000f00 */
[----:B--2---:R-:W-:Y:S01]  /*13670*/  IMAD.MOV.U32 R35, RZ, RZ, R7 ;  /* 0x000000ffff237224 */ /* 0x004fe200078e0007 */
[----:B------:R-:W-:Y:S01]  /*13680*/  MOV R86, R30 ;  /* 0x0000001e00567202 */ /* 0x000fe20000000f00 */
[----:B------:R2:W5:Y:S01]  /*13690*/  LDL.LU R238, [R1+0x80] ;  /* 0x0000800001ee7983 */ /* 0x0005620000300800 */
[----:B------:R-:W-:Y:S01]  /*136a0*/  IMAD.MOV.U32 R30, RZ, RZ, R88 ;  /* 0x000000ffff1e7224 */ /* 0x000fe200078e0058 */
[----:B------:R-:W-:Y:S02]  /*136b0*/  MOV R42, R90 ;  /* 0x0000005a002a7202 */ /* 0x000fe40000000f00 */
[----:B------:R-:W-:Y:S02]  /*136c0*/  MOV R87, R35 ;  /* 0x0000002300577202 */ /* 0x000fe40000000f00 */
[----:B------:R-:W-:-:S02]  /*136d0*/  MOV R35, R89 ;  /* 0x0000005900237202 */ /* 0x000fc40000000f00 */
[----:B-1----:R-:W-:Y:S02]  /*136e0*/  MOV R36, R91 ;  /* 0x0000005b00247202 */ /* 0x002fe40000000f00 */
[----:B------:R-:W-:Y:S01]  /*136f0*/  HMMA.16816.F32 R88, R196, R96, R60 ;  /* 0x00000060c458723c */ /* 0x000fe2000000183c */
[--C-:B----4-:R-:W-:Y:S02]  /*13700*/  FFMA.FTZ R11, R233, UR4, -R34.reuse ;  /* 0x00000004e90b7c23 */ /* 0x110fe40008010822 */
[----:B------:R2:W5:Y:S04]  /*13710*/  LDL.LU R233, [R1+0x7c] ;  /* 0x00007c0001e97983 */ /* 0x0005680000300800 */
[----:B------:R-:W4:Y:S04]  /*13720*/  LDL.LU R62, [R1+0x4c] ;  /* 0x00004c00013e7983 */ /* 0x000f280000300800 */
[----:B------:R-:W2:Y:S01]  /*13730*/  LDL.LU R63, [R1+0x50] ;  /* 0x00005000013f7983 */ /* 0x000ea20000300800 */
[----:B------:R-:W-:Y:S01]  /*13740*/  FFMA.FTZ R12, R22, UR4, -R34 ;  /* 0x00000004160c7c23 */ /* 0x000fe20008010822 */
[----:B------:R-:W-:Y:S01]  /*13750*/  MOV R7, R181 ;  /* 0x000000b500077202 */ /* 0x000fe20000000f00 */
[----:B------:R-:W-:Y:S01]  /*13760*/  IMAD.MOV.U32 R32, RZ, RZ, R180 ;  /* 0x000000ffff207224 */ /* 0x000fe200078e00b4 */
[----:B------:R-:W-:-:S02]  /*13770*/  MOV R29, R68 ;  /* 0x00000044001d7202 */ /* 0x000fc40000000f00 */
[----:B------:R-:W-:Y:S02]  /*13780*/  MOV R22, R69 ;  /* 0x0000004500167202 */ /* 0x000fe40000000f00 */
[----:B------:R-:W-:Y:S02]  /*13790*/  MOV R69, R182 ;  /* 0x000000b600457202 */ /* 0x000fe40000000f00 */
[----:B------:R-:W-:Y:S02]  /*137a0*/  MOV R68, R183 ;  /* 0x000000b700447202 */ /* 0x000fe40000000f00 */
[----:B---3--:R-:W-:Y:S01]  /*137b0*/  HMMA.16816.F32 R180, R196, R186, R92 ;  /* 0x000000bac4b4723c */ /* 0x008fe2000000185c */
[----:B------:R-:W-:Y:S01]  /*137c0*/  IMAD.MOV.U32 R60, RZ, RZ, R4 ;  /* 0x000000ffff3c7224 */ /* 0x000fe200078e0004 */
[----:B------:R-:W-:-:S06]  /*137d0*/  MOV R61, R5 ;  /* 0x00000005003d7202 */ /* 0x000fcc0000000f00 */
[----:B------:R-:W-:Y:S01]  /*137e0*/  HMMA.16816.F32 R92, R196, R98, R56 ;  /* 0x00000062c45c723c */ /* 0x000fe20000001838 */
[----:B------:R-:W-:Y:S02]  /*137f0*/  MOV R58, R6 ;  /* 0x00000006003a7202 */ /* 0x000fe40000000f00 */
[----:B------:R-:W-:Y:S02]  /*13800*/  MOV R59, R7 ;  /* 0x00000007003b7202 */ /* 0x000fe40000000f00 */
[----:B------:R1:W3:Y:S01]  /*13810*/  LDSM.16.MT88.4 R4, [R41+0x3800] ;  /* 0x003800002904783b */ /* 0x0002e20000004200 */
[----:B------:R-:W-:Y:S01]  /*13820*/  FFMA.FTZ R2, R2, UR4, -R33 ;  /* 0x0000000402027c23 */ /* 0x000fe20008010821 */
[----:B------:R-:W-:Y:S01]  /*13830*/  MOV R85, R31 ;  /* 0x0000001f00557202 */ /* 0x000fe20000000f00 */
[----:B------:R-:W-:Y:S01]  /*13840*/  IMAD.MOV.U32 R84, RZ, RZ, R28 ;  /* 0x000000ffff547224 */ /* 0x000fe200078e001c */
[----:B------:R-:W-:Y:S01]  /*13850*/  MOV R33, R29 ;  /* 0x0000001d00217202 */ /* 0x000fe20000000f00 */
[----:B------:R-:W-:Y:S01]  /*13860*/  MUFU.EX2 R28, R10 ;  /* 0x0000000a001c7308 */ /* 0x000fe20000000800 */
[----:B------:R-:W-:-:S02]  /*13870*/  MOV R34, R22 ;  /* 0x0000001600227202 */ /* 0x000fc40000000f00 */
[----:B------:R-:W-:-:S05]  /*13880*/  MOV R31, R23 ;  /* 0x00000017001f7202 */ /* 0x000fca0000000f00 */
[----:B------:R1:W-:Y:S08]  /*13890*/  MUFU.EX2 R22, R12 ;  /* 0x0000000c00167308 */ /* 0x0003f00000000800 */
[----:B------:R1:W3:Y:S08]  /*138a0*/  MUFU.EX2 R23, R11 ;  /* 0x0000000b00177308 */ /* 0x0002f00000000800 */
[----:B------:R-:W-:Y:S08]  /*138b0*/  MUFU.EX2 R29, R3 ;  /* 0x00000003001d7308 */ /* 0x000ff00000000800 */
[----:B------:R-:W-:Y:S08]  /*138c0*/  MUFU.EX2 R2, R2 ;  /* 0x0000000200027308 */ /* 0x000ff00000000800 */
[----:B------:R-:W3:Y:S08]  /*138d0*/  MUFU.EX2 R9, R9 ;  /* 0x0000000900097308 */ /* 0x000ef00000000800 */
[----:B------:R-:W-:Y:S08]  /*138e0*/  MUFU.EX2 R8, R8 ;  /* 0x0000000800087308 */ /* 0x000ff00000000800 */
[----:B------:R-:W3:Y:S01]  /*138f0*/  MUFU.EX2 R10, R0 ;  /* 0x00000000000a7308 */ /* 0x000ee20000000800 */
[----:B-1----:R-:W-:Y:S01]  /*13900*/  FFMA.FTZ R12, R59, R40, R58 ;  /* 0x000000283b0c7223 */ /* 0x002fe2000001003a */
[----:B------:R-:W-:Y:S01]  /*13910*/  FFMA.FTZ R11, R61, R39, R60 ;  /* 0x000000273d0b7223 */ /* 0x000fe2000001003c */
[----:B------:R-:W-:Y:S01]  /*13920*/  IMAD.MOV.U32 R58, RZ, RZ, R200 ;  /* 0x000000ffff3a7224 */ /* 0x000fe200078e00c8 */
[----:B------:R-:W-:Y:S01]  /*13930*/  MOV R59, R201 ;  /* 0x000000c9003b7202 */ /* 0x000fe20000000f00 */
[----:B------:R-:W-:Y:S01]  /*13940*/  HMMA.16816.F32 R172, R196, R184, R172 ;  /* 0x000000b8c4ac723c */ /* 0x000fe200000018ac */
[----:B------:R-:W-:-:S02]  /*13950*/  MOV R60, R202 ;  /* 0x000000ca003c7202 */ /* 0x000fc40000000f00 */
[----:B------:R-:W-:Y:S02]  /*13960*/  MOV R61, R203 ;  /* 0x000000cb003d7202 */ /* 0x000fe40000000f00 */
[----:B---3--:R-:W-:Y:S02]  /*13970*/  F2FP.F16.F32.PACK_AB R200, R23, R22 ;  /* 0x0000001617c8723e */ /* 0x008fe400000000ff */
[----:B------:R-:W-:Y:S01]  /*13980*/  F2FP.F16.F32.PACK_AB R201, R9, R2 ;  /* 0x0000000209c9723e */ /* 0x000fe200000000ff */
[----:B------:R-:W-:Y:S01]  /*13990*/  HMMA.16816.F32 R76, R196, R82, R76 ;  /* 0x00000052c44c723c */ /* 0x000fe2000000184c */
[----:B------:R-:W-:Y:S02]  /*139a0*/  F2FP.F16.F32.PACK_AB R202, R29, R28 ;  /* 0x0000001c1dca723e */ /* 0x000fe400000000ff */
[----:B------:R-:W-:-:S05]  /*139b0*/  F2FP.F16.F32.PACK_AB R203, R10, R8 ;  /* 0x000000080acb723e */ /* 0x000fca00000000ff */
[----:B------:R-:W-:Y:S01]  /*139c0*/  HMMA.16816.F32 R104, R196, R112, R104 ;  /* 0x00000070c468723c */ /* 0x000fe20000001868 */
[----:B------:R-:W-:-:S07]  /*139d0*/  IMAD.MOV.U32 R41, RZ, RZ, R68 ;  /* 0x000000ffff297224 */ /* 0x000fce00078e0044 */
[----:B------:R-:W-:Y:S01]  /*139e0*/  HMMA.16816.F32 R108, R196, R114, R108 ;  /* 0x00000072c46c723c */ /* 0x000fe2000000186c */
[----:B------:R-:W-:-:S07]  /*139f0*/  MOV R56, R70 ;  /* 0x0000004600387202 */ /* 0x000fce0000000f00 */
[C---:B------:R-:W-:Y:S08]  /*13a00*/  HMMA.16816.F32 R120, R196.reuse, R128, R120 ;  /* 0x00000080c478723c */ /* 0x040ff00000001878 */
[C---:B------:R-:W-:Y:S08]  /*13a10*/  HMMA.16816.F32 R124, R196.reuse, R130, R124 ;  /* 0x00000082c47c723c */ /* 0x040ff0000000187c */
[C---:B------:R-:W-:Y:S08]  /*13a20*/  HMMA.16816.F32 R136, R196.reuse, R144, R136 ;  /* 0x00000090c488723c */ /* 0x040ff00000001888 */
[C---:B------:R-:W-:Y:S08]  /*13a30*/  HMMA.16816.F32 R140, R196.reuse, R146, R140 ;  /* 0x00000092c48c723c */ /* 0x040ff0000000188c */
[C---:B------:R-:W-:Y:S08]  /*13a40*/  HMMA.16816.F32 R188, R196.reuse, R192, R188 ;  /* 0x000000c0c4bc723c */ /* 0x040ff000000018bc */
[C---:B------:R-:W-:Y:S08]  /*13a50*/  HMMA.16816.F32 R152, R196.reuse, R194, R152 ;  /* 0x000000c2c498723c */ /* 0x040ff00000001898 */
[----:B------:R-:W-:Y:S01]  /*13a60*/  HMMA.16816.F32 R160, R196, R4, R160 ;  /* 0x00000004c4a0723c */ /* 0x000fe200000018a0 */
[----:B------:R-:W-:-:S07]  /*13a70*/  FADD.FTZ R21, R21, R11 ;  /* 0x0000000b15157221 */ /* 0x000fce0000010000 */
[----:B------:R-:W-:Y:S01]  /*13a80*/  HMMA.16816.F32 R196, R196, R6, R52 ;  /* 0x00000006c4c4723c */ /* 0x000fe20000001834 */
[----:B------:R-:W-:Y:S02]  /*13a90*/  MOV R53, R85 ;  /* 0x0000005500357202 */ /* 0x000fe40000000f00 */
[----:B------:R-:W-:Y:S02]  /*13aa0*/  MOV R55, R87 ;  /* 0x0000005700377202 */ /* 0x000fe40000000f00 */
[----:B------:R-:W-:Y:S01]  /*13ab0*/  MOV R54, R86 ;  /* 0x0000005600367202 */ /* 0x000fe20000000f00 */
[----:B------:R-:W-:Y:S02]  /*13ac0*/  FADD.FTZ R12, R53, R12 ;  /* 0x0000000c350c7221 */ /* 0x000fe40000010000 */
[----:B------:R-:W-:Y:S01]  /*13ad0*/  HMMA.16816.F32 R132, R200, R144, R132 ;  /* 0x00000090c884723c */ /* 0x000fe20000001884 */
[----:B------:R-:W-:Y:S01]  /*13ae0*/  MOV R57, R71 ;  /* 0x0000004700397202 */ /* 0x000fe20000000f00 */
[----:B------:R-:W-:-:S06]  /*13af0*/  FADD.FTZ R11, R41, R12 ;  /* 0x0000000c290b7221 */ /* 0x000fcc0000010000 */
[C---:B------:R-:W-:Y:S08]  /*13b00*/  HMMA.16816.F32 R144, R200.reuse, R146, R100 ;  /* 0x00000092c890723c */ /* 0x040ff00000001864 */
[C---:B------:R-:W-:Y:S08]  /*13b10*/  HMMA.16816.F32 R100, R200.reuse, R112, R212 ;  /* 0x00000070c864723c */ /* 0x040ff000000018d4 */
[C---:B------:R-:W-:Y:S08]  /*13b20*/  HMMA.16816.F32 R112, R200.reuse, R114, R156 ;  /* 0x00000072c870723c */ /* 0x040ff0000000189c */
[----:B------:R-:W-:Y:S01]  /*13b30*/  HMMA.16816.F32 R156, R200, R4, R48 ;  /* 0x00000004c89c723c */ /* 0x000fe20000001830 */
[----:B------:R-:W-:Y:S01]  /*13b40*/  FADD.FTZ R4, R56, R21 ;  /* 0x0000001538047221 */ /* 0x000fe20000010000 */
[----:B------:R-:W-:-:S03]  /*13b50*/  FADD.FTZ R5, R59, R11 ;  /* 0x0000000b3b057221 */ /* 0x000fc60000010000 */
        /* <DEDUP_REMOVED lines=8> */
[----:B----4-:R-:W-:Y:S01]  /*13be0*/  FFMA.FTZ R3, R62, R38, R232 ;  /* 0x000000263e037223 */ /* 0x010fe200000100e8 */
[----:B--2---:R-:W-:-:S03]  /*13bf0*/  FFMA.FTZ R0, R63, R37, R230 ;  /* 0x000000253f007223 */ /* 0x004fc600000100e6 */
[----:B------:R-:W-:Y:S01]  /*13c00*/  FADD.FTZ R3, R54, R3 ;  /* 0x0000000336037221 */ /* 0x000fe20000010000 */
[----:B------:R-:W-:Y:S01]  /*13c10*/  MOV R62, R69 ;  /* 0x00000045003e7202 */ /* 0x000fe20000000f00 */
[----:B------:R-:W-:Y:S01]  /*13c20*/  FADD.FTZ R4, R208, R4 ;  /* 0x00000004d0047221 */ /* 0x000fe20000010000 */
[----:B------:R-:W-:Y:S01]  /*13c30*/  FADD.FTZ R0, R55, R0 ;  /* 0x0000000037007221 */ /* 0x000fe20000010000 */
[----:B------:R-:W-:Y:S01]  /*13c40*/  FADD.FTZ R3, R57, R3 ;  /* 0x0000000339037221 */ /* 0x000fe20000010000 */
[----:B------:R-:W-:Y:S01]  /*13c50*/  IMAD.MOV.U32 R63, RZ, RZ, R84 ;  /* 0x000000ffff3f7224 */ /* 0x000fe200078e0054 */
[----:B------:R1:W5:Y:S01]  /*13c60*/  LDL.LU R232, [R1+0x78] ;  /* 0x0000780001e87983 */ /* 0x0003620000300800 */
        /* <DEDUP_REMOVED lines=48> */
[C---:B------:R-:W-:Y:S01]  /*13f70*/  HMMA.16816.F32 R116, R200.reuse, R128, R116 ;  /* 0x00000080c874723c */ /* 0x040fe20000001874 */
[----:B------:R-:W2:Y:S02]  /*13f80*/  S2R R234, SR_TID.X ;  /* 0x0000000000ea7919 */ /* 0x000ea40000002100 */
        /* <DEDUP_REMOVED lines=10> */
[----:B-12---:R-:W-:-:S15]  /*14030*/  UIADD3 UR6, UPT, UPT, UR20, -0x4, URZ ;  /* 0xfffffffc14067890 */ /* 0x006fde000fffe0ff */
[----:B------:R-:W-:-:S04]  /*14040*/  NOP ;  /* 0x0000000000007918 */ /* 0x000fc80000000000 */
.L_x_251:
[----:B------:R-:W-:-:S09]  /*14050*/  UISETP.GE.AND UP0, UPT, UR6, URZ, UPT ;  /* 0x000000ff0600728c */ /* 0x000fd2000bf06270 */
[----:B------:R-:W-:Y:S05]  /*14060*/  BRA.U !UP0, `(.L_x_254) ;  /* 0x0000004108307547 */ /* 0x000fea000b800000 */
[----:B------:R-:W2:Y:S01]  /*14070*/  LDL.LU R2, [R1+0x70] ;  /* 0x0000700001027983 */ /* 0x000ea20000300800 */
[----:B------:R-:W-:Y:S01]  /*14080*/  SHF.R.U32.HI R228, RZ, 0x1, R234 ;  /* 0x00000001ffe47819 */ /* 0x000fe200000116ea */
[----:B------:R-:W1:Y:S01]  /*14090*/  LDC.64 R244, c[0x0][0x3c0] ;  /* 0x0000f000fff47b82 */ /* 0x000e620000000a00 */
[----:B------:R-:W3:Y:S01]  /*140a0*/  LDCU UR4, c[0x0][0x440] ;  /* 0x00008800ff0477ac */ /* 0x000ee20008000800 */
[----:B------:R-:W4:Y:S01]  /*140b0*/  S2R R234, SR_TID.X ;  /* 0x0000000000ea7919 */ /* 0x000f220000002100 */
[----:B------:R-:W-:Y:S01]  /*140c0*/  IMAD.MOV.U32 R229, RZ, RZ, 0x20 ;  /* 0x00000020ffe57424 */ /* 0x000fe200078e00ff */
[----:B------:R-:W-:Y:S01]  /*140d0*/  MOV R231, 0x20 ;  /* 0x0000002000e77802 */ /* 0x000fe20000000f00 */
[----:B------:R-:W-:Y:S01]  /*140e0*/  IMAD.MOV.U32 R170, RZ, RZ, R164 ;  /* 0x000000ffffaa7224 */ /* 0x000fe200078e00a4 */
[----:B------:R-:W-:Y:S01]  /*140f0*/  UMOV UR8, 0x400 ;  /* 0x0000040000087882 */ /* 0x000fe20000000000 */
[----:B------:R-:W-:Y:S01]  /*14100*/  IMAD.MOV.U32 R169, RZ, RZ, R166 ;  /* 0x000000ffffa97224 */ /* 0x000fe200078e00a6 */
[----:B------:R-:W4:Y:S01]  /*14110*/  S2UR UR7, SR_CgaCtaId ;  /* 0x00000000000779c3 */ /* 0x000f220000008800 */
[----:B------:R-:W-:Y:S01]  /*14120*/  IMAD.MOV.U32 R165, RZ, RZ, R167 ;  /* 0x000000ffffa57224 */ /* 0x000fe200078e00a7 */
[----:B------:R-:W1:Y:S01]  /*14130*/  LDCU UR9, c[0x0][0x440] ;  /* 0x00008800ff0977ac */ /* 0x000e620008000800 */
[----:B-----5:R-:W-:-:S02]  /*14140*/  IMAD.MOV.U32 R3, RZ, RZ, R168 ;  /* 0x000000ffff037224 */ /* 0x020fc400078e00a8 */
[----:B------:R-:W-:Y:S01]  /*14150*/  IMAD.MOV.U32 R237, RZ, RZ, 0x40 ;  /* 0x00000040ffed7424 */ /* 0x000fe200078e00ff */
[----:B---3--:R-:W-:Y:S01]  /*14160*/  ISETP.GE.AND P1, PT, R230, UR4, PT ;  /* 0x00000004e6007c0c */ /* 0x008fe2000bf26270 */
[----:B------:R-:W3:Y:S01]  /*14170*/  LDCU UR4, c[0x0][0x45c] ;  /* 0x00008b80ff0477ac */ /* 0x000ee20008000800 */
[----:B----4-:R-:W-:Y:S01]  /*14180*/  ULEA UR7, UR7, UR8, 0x18 ;  /* 0x0000000807077291 */ /* 0x010fe2000f8ec0ff */
[C---:B------:R-:W-:Y:S01]  /*14190*/  IMAD.SHL.U32 R0, R234.reuse, 0x40, RZ ;  /* 0x00000040ea007824 */ /* 0x040fe200078e00ff */
[C---:B------:R-:W-:Y:S01]  /*141a0*/  LOP3.LUT P2, RZ, R234.reuse, 0x2, RZ, 0xc0, !PT ;  /* 0x00000002eaff7812 */ /* 0x040fe2000784c0ff */
[C---:B------:R-:W-:Y:S01]  /*141b0*/  IMAD.SHL.U32 R235, R234.reuse, 0x40, RZ ;  /* 0x00000040eaeb7824 */ /* 0x040fe200078e00ff */
[----:B------:R-:W-:Y:S02]  /*141c0*/  LOP3.LUT P0, RZ, R234, 0x2, RZ, 0xc0, !PT ;  /* 0x00000002eaff7812 */ /* 0x000fe4000780c0ff */
[----:B------:R-:W-:Y:S02]  /*141d0*/  SEL R229, R229, 0xffffffe0, !P2 ;  /* 0xffffffe0e5e57807 */ /* 0x000fe40005000000 */
[----:B------:R-:W-:-:S02]  /*141e0*/  SEL R231, R231, 0xffffffe0, !P0 ;  /* 0xffffffe0e7e77807 */ /* 0x000fc40004000000 */
[----:B------:R-:W-:Y:S02]  /*141f0*/  LOP3.LUT R236, R235, 0x400, RZ, 0xc0, !PT ;  /* 0x00000400ebec7812 */ /* 0x000fe400078ec0ff */
[----:B--2---:R-:W-:Y:S02]  /*14200*/  LOP3.LUT R228, R2, 0x8, R228, 0x78, !PT ;  /* 0x0000000802e47812 */ /* 0x004fe400078e78e4 */
[----:B-1----:R-:W-:Y:S02]  /*14210*/  SHF.L.U64.HI R2, R244, 0x4, R245 ;  /* 0x00000004f4027819 */ /* 0x002fe400000102f5 */
[----:B------:R-:W-:Y:S01]  /*14220*/  LOP3.LUT R228, R228, 0x200, R0, 0xf8, !PT ;  /* 0x00000200e4e47812 */ /* 0x000fe200078ef800 */
[----:B------:R-:W-:-:S03]  /*14230*/  IMAD.SHL.U32 R0, R244, 0x10, RZ ;  /* 0x00000010f4007824 */ /* 0x000fc600078e00ff */
[----:B------:R-:W-:-:S04]  /*14240*/  LEA R228, R228, UR5, 0x1 ;  /* 0x00000005e4e47c11 */ /* 0x000fc8000f8e08ff */
[----:B------:R-:W-:Y:S01]  /*14250*/  IADD3 R229, PT, PT, R229, R228, RZ ;  /* 0x000000e4e5e57210 */ /* 0x000fe20007ffe0ff */
[C---:B------:R-:W-:Y:S02]  /*14260*/  VIADD R0, R228.reuse, 0xc040 ;  /* 0x0000c040e4007836 */ /* 0x040fe40000000000 */
[----:B------:R-:W-:-:S03]  /*14270*/  VIADD R2, R228, 0xc000 ;  /* 0x0000c000e4027836 */ /* 0x000fc60000000000 */
[----:B------:R1:W-:Y:S04]  /*14280*/  STL [R1+0x54], R0 ;  /* 0x0000540001007387 */ /* 0x0003e80000100800 */
[----:B------:R1:W-:Y:S01]  /*14290*/  STL [R1+0x58], R2 ;  /* 0x0000580201007387 */ /* 0x0003e20000100800 */
[----:B---3--:R-:W-:Y:S05]  /*142a0*/  BRA `(.L_x_255) ;  /* 0x0000000400387947 */ /* 0x008fea0003800000 */
.L_x_257:
[----:B------:R-:W1:Y:S01]  /*142b0*/  LDC.64 R166, c[0x0][0x3b8] ;  /* 0x0000ee00ffa67b82 */ /* 0x000e620000000a00 */
[----:B------:R-:W-:Y:S01]  /*142c0*/  UIADD3 UR8, UPT, UPT, UR6, -0x1, URZ ;  /* 0xffffffff06087890 */ /* 0x000fe2000fffe0ff */
[----:B------:R-:W-:Y:S04]  /*142d0*/  LOP3.LUT R0, R241, 0x1f8, RZ, 0xc0, !PT ;  /* 0x000001f8f1007812 */ /* 0x000fe800078ec0ff */
[----:B------:R-:W-:Y:S04]  /*142e0*/  LOP3.LUT R164, R0, 0x38, R234, 0x78, !PT ;  /* 0x0000003800a47812 */ /* 0x000fe800078e78ea */
[----:B------:R-:W-:Y:S04]  /*142f0*/  LOP3.LUT R238, R164, 0x1e00, R241, 0xf8, !PT ;  /* 0x00001e00a4ee7812 */ /* 0x000fe800078ef8f1 */
[----:B------:R-:W-:Y:S01]  /*14300*/  LEA R238, R238, UR5, 0x1 ;  /* 0x00000005eeee7c11 */ /* 0x000fe2000f8e08ff */
[----:B-1----:R-:W-:Y:S04]  /*14310*/  IMAD.WIDE.U32 R204, R166, UR8, RZ ;  /* 0x00000008a6cc7c25 */ /* 0x002fe8000f8e00ff */
[----:B------:R-:W-:Y:S02]  /*14320*/  IMAD.SHL.U32 R2, R204, 0x40, RZ ;  /* 0x00000040cc027824 */ /* 0x000fe400078e00ff */
[----:B------:R-:W-:Y:S03]  /*14330*/  IMAD R205, R167, UR8, R205 ;  /* 0x00000008a7cd7c24 */ /* 0x000fe6000f8e02cd */
[-C--:B------:R-:W-:Y:S02]  /*14340*/  @!P1 LEA R212, P5, R2, R240.reuse, 0x1 ;  /* 0x000000f002d49211 */ /* 0x080fe400078a08ff */
[----:B------:R-:W-:Y:S02]  /*14350*/  SHF.L.U64.HI R205, R204, 0x6, R205 ;  /* 0x00000006cccd7819 */ /* 0x000fe400000102cd */
[C---:B------:R-:W-:Y:S02]  /*14360*/  @!P4 LEA R208, P2, R2.reuse, R240, 0x1 ;  /* 0x000000f002d0c211 */ /* 0x040fe400078408ff */
[CCC-:B------:R-:W-:Y:S02]  /*14370*/  @!P1 LEA.HI.X R213, R2.reuse, R239.reuse, R205.reuse, 0x1, P5 ;  /* 0x000000ef02d59211 */ /* 0x1c0fe400028f0ccd */
[----:B------:R-:W-:Y:S02]  /*14380*/  @!P4 LEA.HI.X R209, R2, R239, R205, 0x1, P2 ;  /* 0x000000ef02d1c211 */ /* 0x000fe400010f0ccd */
[C---:B------:R-:W-:Y:S01]  /*14390*/  LEA R0, P3, R166.reuse, R2, 0x4 ;  /* 0x00000002a6007211 */ /* 0x040fe200078620ff */
[----:B------:R-:W-:Y:S01]  /*143a0*/  @!PT LDS RZ, [RZ] ;  /* 0x00000000fffff984 */ /* 0x000fe20000000800 */
[----:B------:R-:W-:Y:S01]  /*143b0*/  @!PT LDS RZ, [RZ] ;  /* 0x00000000fffff984 */ /* 0x000fe20000000800 */
[----:B------:R-:W-:Y:S01]  /*143c0*/  @!PT LDS RZ, [RZ] ;  /* 0x00000000fffff984 */ /* 0x000fe20000000800 */
[----:B------:R-:W-:Y:S03]  /*143d0*/  @!P1 LDGSTS.E.BYPASS.LTC128B.128 [R238+0x8000], desc[UR22][R212.64] ;  /* 0x08000000d4ee9fae */ /* 0x000fe6000b981a16 */
[--C-:B------:R-:W-:Y:S01]  /*143e0*/  LEA.HI.X R2, R166, R205, R167.reuse, 0x4, P3 ;  /* 0x000000cda6027211 */ /* 0x100fe200018f24a7 */
[----:B------:R1:W-:Y:S01]  /*143f0*/  @P1 STS.128 [R238+0x8000], RZ ;  /* 0x008000ffee001388 */ /* 0x0003e20000000c00 */
[----:B------:R-:W-:Y:S02]  /*14400*/  @!P1 LEA R215, P6, R0, R240, 0x1 ;  /* 0x000000f000d79211 */ /* 0x000fe400078c08ff */
[----:B------:R-:W-:Y:S01]  /*14410*/  @!P1 LEA R168, P3, R166, R0, 0x4 ;  /* 0x00000000a6a89211 */ /* 0x000fe200078620ff */
[----:B------:R-:W-:Y:S01]  /*14420*/  @!PT LDS RZ, [RZ] ;  /* 0x00000000fffff984 */ /* 0x000fe20000000800 */
[----:B------:R-:W-:Y:S01]  /*14430*/  @!PT LDS RZ, [RZ] ;  /* 0x00000000fffff984 */ /* 0x000fe20000000800 */
[----:B------:R-:W-:Y:S01]  /*14440*/  @!PT LDS RZ, [RZ] ;  /* 0x00000000fffff984 */ /* 0x000fe20000000800 */
[----:B------:R2:W-:Y:S01]  /*14450*/  @!P4 LDGSTS.E.BYPASS.LTC128B.128 [R238+0xa000], desc[UR22][R208.64+0x80] ;  /* 0x0a000080d0eecfae */ /* 0x0005e2000b981a16 */
[-CC-:B------:R-:W-:Y:S02]  /*14460*/  @!P1 LEA.HI.X R211, R0, R239.reuse, R2.reuse, 0x1, P6 ;  /* 0x000000ef00d39211 */ /* 0x180fe400030f0c02 */
[--C-:B------:R-:W-:Y:S01]  /*14470*/  @!P1 LEA.HI.X R205, R166, R2, R167.reuse, 0x4, P3 ;  /* 0x00000002a6cd9211 */ /* 0x100fe200018f24a7 */
[----:B------:R1:W-:Y:S01]  /*14480*/  @P4 STS.128 [R238+0xa000], RZ ;  /* 0x00a000ffee004388 */ /* 0x0003e20000000c00 */
[----:B------:R-:W-:Y:S02]  /*14490*/  @!P4 LEA R206, P3, R0, R240, 0x1 ;  /* 0x000000f000cec211 */ /* 0x000fe400078608ff */
[-C--:B------:R-:W-:Y:S02]  /*144a0*/  @!P4 LEA R164, P2, R166, R0.reuse, 0x4 ;  /* 0x00000000a6a4c211 */ /* 0x080fe400078420ff */
[-C--:B------:R-:W-:Y:S02]  /*144b0*/  @!P4 LEA.HI.X R207, R0, R239.reuse, R2, 0x1, P3 ;  /* 0x000000ef00cfc211 */ /* 0x080fe400018f0c02 */
[C---:B------:R-:W-:Y:S02]  /*144c0*/  LEA R171, P5, R166.reuse, R0, 0x5 ;  /* 0x00000000a6ab7211 */ /* 0x040fe400078a28ff */
[CCC-:B------:R-:W-:Y:S02]  /*144d0*/  @!P4 LEA.HI.X R214, R166.reuse, R2.reuse, R167.reuse, 0x4, P2 ;  /* 0x00000002a6d6c211 */ /* 0x1c0fe400010f24a7 */
[----:B------:R-:W-:Y:S02]  /*144e0*/  LEA.HI.X R167, R166, R2, R167, 0x5, P5 ;  /* 0x00000002a6a77211 */ /* 0x000fe400028f2ca7 */
[-C--:B------:R-:W-:Y:S02]  /*144f0*/  @!P1 LEA R0, P5, R168, R240.reuse, 0x1 ;  /* 0x000000f0a8009211 */ /* 0x080fe400078a08ff */
[-C--:B------:R-:W-:Y:S02]  /*14500*/  @!P4 LEA R204, P2, R164, R240.reuse, 0x1 ;  /* 0x000000f0a4ccc211 */ /* 0x080fe400078408ff */
[-C--:B------:R-:W-:Y:S02]  /*14510*/  @!P1 LEA.HI.X R168, R168, R239.reuse, R205, 0x1, P5 ;  /* 0x000000efa8a89211 */ /* 0x080fe400028f0ccd */
[-C--:B------:R-:W-:Y:S02]  /*14520*/  @!P4 LEA.HI.X R205, R164, R239.reuse, R214, 0x1, P2 ;  /* 0x000000efa4cdc211 */ /* 0x080fe400010f0cd6 */
[C---:B------:R-:W-:Y:S01]  /*14530*/  LEA R166, P3, R171.reuse, R240, 0x1 ;  /* 0x000000f0aba67211 */ /* 0x040fe200078608ff */
[----:B--2---:R-:W-:Y:S02]  /*14540*/  @!P1 IMAD.MOV.U32 R208, RZ, RZ, R215 ;  /* 0x000000ffffd09224 */ /* 0x004fe400078e00d7 */
[----:B------:R-:W-:Y:S01]  /*14550*/  @!P1 IMAD.MOV.U32 R209, RZ, RZ, R211 ;  /* 0x000000ffffd19224 */ /* 0x000fe200078e00d3 */
[----:B------:R-:W-:Y:S04]  /*14560*/  LEA.HI.X R167, R171, R239, R167, 0x1, P3 ;  /* 0x000000efaba77211 */ /* 0x000fe800018f0ca7 */
[----:B------:R-:W-:Y:S01]  /*14570*/  @!PT LDS RZ, [RZ] ;  /* 0x00000000fffff984 */ /* 0x000fe20000000800 */
[----:B------:R-:W-:Y:S01]  /*14580*/  @!PT LDS RZ, [RZ] ;  /* 0x00000000fffff984 */ /* 0x000fe20000000800 */
[----:B------:R-:W-:Y:S01]  /*14590*/  @!PT LDS RZ, [RZ] ;  /* 0x00000000fffff984 */ /* 0x000fe20000000800 */
[----:B------:R-:W-:Y:S04]  /*145a0*/  @!P1 LDGSTS.E.BYPASS.LTC128B.128 [R238+0x8800], desc[UR22][R208.64] ;  /* 0x08800000d0ee9fae */ /* 0x000fe8000b981a16 */
[----:B------:R1:W-:Y:S04]  /*145b0*/  @P1 STS.128 [R238+0x8800], RZ ;  /* 0x008800ffee001388 */ /* 0x0003e80000000c00 */
[----:B------:R-:W-:Y:S01]  /*145c0*/  @!PT LDS RZ, [RZ] ;  /* 0x00000000fffff984 */ /* 0x000fe20000000800 */
[----:B------:R-:W-:Y:S01]  /*145d0*/  @!PT LDS RZ, [RZ] ;  /* 0x00000000fffff984 */ /* 0x000fe20000000800 */
[----:B------:R-:W-:Y:S01]  /*145e0*/  @!PT LDS RZ, [RZ] ;  /* 0x00000000fffff984 */ /* 0x000fe20000000800 */
[----:B------:R2:W-:Y:S04]  /*145f0*/  @!P4 LDGSTS.E.BYPASS.LTC128B.128 [R238+0xa800], desc[UR22][R206.64+0x80] ;  /* 0x0a800080ceeecfae */ /* 0x0005e8000b981a16 */
[----:B------:R1:W-:Y:S01]  /*14600*/  @P4 STS.128 [R238+0xa800], RZ ;  /* 0x00a800ffee004388 */ /* 0x0003e20000000c00 */
[----:B--2---:R-:W-:Y:S02]  /*14610*/  @!P1 IMAD.MOV.U32 R206, RZ, RZ, R0 ;  /* 0x000000ffffce9224 */ /* 0x004fe400078e0000 */
[----:B------:R-:W-:Y:S05]  /*14620*/  @!P1 IMAD.MOV.U32 R207, RZ, RZ, R168 ;  /* 0x000000ffffcf9224 */ /* 0x000fea00078e00a8 */
        /* <DEDUP_REMOVED lines=20> */
[----:B------:R-:W0:Y:S01]  /*14770*/  LDGDEPBAR ;  /* 0x00000000000079af */ /* 0x000e220000000000 */
[----:B------:R-:W-:Y:S05]  /*14780*/  BRA `(.L_x_256) ;  /* 0x0000001000987947 */ /* 0x000fea0003800000 */
.L_x_255:
[----:B--2---:R-:W2:Y:S01]  /*14790*/  LDL R12, [R1+0x14] ;  /* 0x00001400010c7983 */ /* 0x004ea20000100800 */
[----:B------:R-:W-:Y:S05]  /*147a0*/  DEPBAR.LE SB0, 0x0 ;  /* 0x000080000000791a */ /* 0x000fea0000000000 */
[----:B------:R-:W3:Y:S01]  /*147b0*/  LDL R16, [R1+0x10] ;  /* 0x0000100001107983 */ /* 0x000ee20000100800 */
[----:B------:R-:W-:Y:S01]  /*147c0*/  IMAD.SHL.U32 R241, R234, 0x8, RZ ;  /* 0x00000008eaf17824 */ /* 0x000fe200078e00ff */
[C---:B------:R-:W-:Y:S01]  /*147d0*/  SHF.L.U64.HI R10, R244.reuse, 0x4, R245 ;  /* 0x00000004f40a7819 */ /* 0x040fe200000102f5 */
[----:B------:R-:W-:Y:S01]  /*147e0*/  IMAD.WIDE.U32 R6, R244, UR6, RZ ;  /* 0x00000006f4067c25 */ /* 0x000fe2000f8e00ff */
[----:B------:R-:W-:Y:S01]  /*147f0*/  BAR.SYNC.DEFER_BLOCKING 0x0 ;  /* 0x0000000000007b1d */ /* 0x000fe20000010000 */
[----:B------:R-:W-:Y:S01]  /*14800*/  UISETP.NE.AND UP0, UPT, UR6, URZ, UPT ;  /* 0x000000ff0600728c */ /* 0x000fe2000bf05270 */
[----:B------:R-:W-:Y:S01]  /*14810*/  LOP3.LUT R230, R241, 0x38, RZ, 0xc0, !PT ;  /* 0x00000038f1e67812 */ /* 0x000fe200078ec0ff */
[----:B-1----:R-:W-:Y:S01]  /*14820*/  IMAD.SHL.U32 R0, R234, 0x20, RZ ;  /* 0x00000020ea007824 */ /* 0x002fe200078e00ff */
[----:B------:R-:W-:Y:S01]  /*14830*/  SHF.R.U32.HI R232, RZ, 0x1, R234 ;  /* 0x00000001ffe87819 */ /* 0x000fe200000116ea */
[----:B------:R-:W-:Y:S02]  /*14840*/  IMAD R7, R245, UR6, R7 ;  /* 0x00000006f5077c24 */ /* 0x000fe4000f8e0207 */
[----:B------:R-:W-:Y:S01]  /*14850*/  IMAD.SHL.U32 R11, R244, 0x10, RZ ;  /* 0x00000010f40b7824 */ /* 0x000fe200078e00ff */
[----:B------:R-:W-:Y:S01]  /*14860*/  LOP3.LUT R233, R0, 0x7c00, RZ, 0xc0, !PT ;  /* 0x00007c0000e97812 */ /* 0x000fe200078ec0ff */
[----:B------:R-:W-:Y:S01]  /*14870*/  STL [R1+0x3c], R241 ;  /* 0x00003cf101007387 */ /* 0x000fe20000100800 */
[----:B------:R-:W-:Y:S01]  /*14880*/  LOP3.LUT R0, R230, 0x40, RZ, 0xfc, !PT ;  /* 0x00000040e6007812 */ /* 0x000fe200078efcff */
[----:B------:R-:W-:Y:S01]  /*14890*/  UMOV UR5, UR7 ;  /* 0x0000000700057c82 */ /* 0x000fe20008000000 */
[-C--:B------:R-:W-:Y:S02]  /*148a0*/  LEA R5, P0, R6, R11.reuse, 0x6 ;  /* 0x0000000b06057211 */ /* 0x080fe400078030ff */
[----:B------:R-:W-:Y:S01]  /*148b0*/  ISETP.GE.AND P4, PT, R0, UR9, PT ;  /* 0x0000000900007c0c */ /* 0x000fe2000bf86270 */
[----:B------:R1:W-:Y:S01]  /*148c0*/  STL [R1+0x40], R0 ;  /* 0x0000400001007387 */ /* 0x0003e20000100800 */
[--C-:B------:R-:W-:Y:S02]  /*148d0*/  LOP3.LUT R4, R233, 0x200, R235.reuse, 0xf8, !PT ;  /* 0x00000200e9047812 */ /* 0x100fe400078ef8eb */
[----:B------:R-:W-:Y:S02]  /*148e0*/  LOP3.LUT R2, R232, 0x8, RZ, 0xc0, !PT ;  /* 0x00000008e8027812 */ /* 0x000fe400078ec0ff */
[----:B-1----:R-:W-:Y:S04]  /*148f0*/  LOP3.LUT R0, R230, 0x1c0, R235, 0xf8, !PT ;  /* 0x000001c0e6007812 */ /* 0x002fe800078ef8eb */
[----:B------:R-:W-:Y:S02]  /*14900*/  LOP3.LUT R2, R4, R0, R2, 0xf6, !PT ;  /* 0x0000000004027212 */ /* 0x000fe400078ef602 */
[----:B------:R-:W-:Y:S02]  /*14910*/  LOP3.LUT R0, R0, 0x8, R234, 0x78, !PT ;  /* 0x0000000800007812 */ /* 0x000fe400078e78ea */
[----:B------:R-:W-:Y:S03]  /*14920*/  LEA R167, R2, UR5, 0x1 ;  /* 0x0000000502a77c11 */ /* 0x000fe6000f8e08ff */
[----:B------:R-:W-:Y:S02]  /*14930*/  IMAD R0, R0, 0x2, R236 ;  /* 0x0000000200007824 */ /* 0x000fe400078e02ec */
[----:B------:R-:W-:Y:S02]  /*14940*/  IMAD.IADD R171, R231, 0x1, R167 ;  /* 0x00000001e7ab7824 */ /* 0x000fe400078e02a7 */
[----:B------:R-:W-:Y:S04]  /*14950*/  VIADD R164, R0, UR5 ;  /* 0x0000000500a47c36 */ /* 0x000fe80008000000 */
[----:B------:R-:W-:Y:S01]  /*14960*/  IMAD.IADD R166, R164, 0x1, R231 ;  /* 0x00000001a4a67824 */ /* 0x000fe200078e02e7 */
[C---:B--2---:R-:W-:Y:S04]  /*14970*/  LEA R8, P2, R6.reuse, R12, 0x7 ;  /* 0x0000000c06087211 */ /* 0x044fe800078438ff */
[C-C-:B---3--:R-:W-:Y:S02]  /*14980*/  LEA.HI.X R9, R6.reuse, R16, R7.reuse, 0x7, P2 ;  /* 0x0000001006097211 */ /* 0x148fe400010f3c07 */
[----:B------:R-:W-:Y:S02]  /*14990*/  LEA.HI.X R7, R6, R10, R7, 0x6, P0 ;  /* 0x0000000a06077211 */ /* 0x000fe400000f3407 */
[C---:B------:R-:W-:Y:S01]  /*149a0*/  IADD3 R11, P2, PT, R5.reuse, R11, RZ ;  /* 0x0000000b050b7210 */ /* 0x040fe20007f5e0ff */
[----:B------:R-:W-:Y:S01]  /*149b0*/  @!PT LDS RZ, [RZ] ;  /* 0x00000000fffff984 */ /* 0x000fe20000000800 */
[----:B------:R-:W-:Y:S01]  /*149c0*/  @!PT LDS RZ, [RZ] ;  /* 0x00000000fffff984 */ /* 0x000fe20000000800 */
[----:B------:R-:W-:Y:S01]  /*149d0*/  @!PT LDS RZ, [RZ] ;  /* 0x00000000fffff984 */ /* 0x000fe20000000800 */
[----:B------:R-:W-:Y:S01]  /*149e0*/  @!P1 LDGSTS.E.BYPASS.LTC128B.128 [R238+0xc000], desc[UR22][R8.64] ;  /* 0x0c00000008ee9fae */ /* 0x000fe2000b981a16 */
[----:B------:R-:W-:Y:S02]  /*149f0*/  LEA R13, P0, R244, R5, 0x5 ;  /* 0x00000005f40d7211 */ /* 0x000fe400078028ff */
[----:B------:R-:W-:Y:S03]  /*14a00*/  LEA R6, P3, R5, R12, 0x1 ;  /* 0x0000000c05067211 */ /* 0x000fe600078608ff */
[----:B------:R-:W-:Y:S01]  /*14a10*/  @P1 STS.128 [R238+0xc000], RZ ;  /* 0x00c000ffee001388 */ /* 0x000fe20000000c00 */
[----:B------:R-:W-:Y:S01]  /*14a20*/  ISETP.GE.AND P1, PT, R230, UR9, PT ;  /* 0x00000009e6007c0c */ /* 0x000fe2000bf26270 */
[----:B------:R-:W-:Y:S01]  /*14a30*/  IMAD.X R14, R7, 0x1, R10, P2 ;  /* 0x00000001070e7824 */ /* 0x000fe200010e060a */
[----:B------:R-:W-:Y:S03]  /*14a40*/  LEA.HI.X R15, R244, R7, R245, 0x5, P0 ;  /* 0x00000007f40f7211 */ /* 0x000fe600000f2cf5 */
[----:B------:R-:W-:Y:S01]  /*14a50*/  @!PT LDS RZ, [RZ] ;  /* 0x00000000fffff984 */ /* 0x000fe20000000800 */
[----:B------:R-:W-:Y:S01]  /*14a60*/  @!PT LDS RZ, [RZ] ;  /* 0x00000000fffff984 */ /* 0x000fe20000000800 */
[----:B------:R-:W-:Y:S01]  /*14a70*/  @!PT LDS RZ, [RZ] ;  /* 0x00000000fffff984 */ /* 0x000fe20000000800 */
[----:B------:R-:W-:Y:S01]  /*14a80*/  @!P4 LDGSTS.E.BYPASS.LTC128B.128 [R238+0xe000], desc[UR22][R8.64+0x80] ;  /* 0x0e00008008eecfae */ /* 0x000fe2000b981a16 */
[----:B------:R-:W-:Y:S02]  /*14a90*/  LEA.HI.X R7, R5, R16, R7, 0x1, P3 ;  /* 0x0000001005077211 */ /* 0x000fe400018f0c07 */
[-C--:B------:R-:W-:Y:S03]  /*14aa0*/  LEA R10, P2, R11, R12.reuse, 0x1 ;  /* 0x0000000c0b0a7211 */ /* 0x080fe600078408ff */
[----:B------:R-:W-:Y:S01]  /*14ab0*/  @P4 STS.128 [R238+0xe000], RZ ;  /* 0x00e000ffee004388 */ /* 0x000fe20000000c00 */
[----:B------:R-:W-:Y:S02]  /*14ac0*/  LEA R12, P0, R13, R12, 0x1 ;  /* 0x0000000c0d0c7211 */ /* 0x000fe400078008ff */
[-C--:B------:R-:W-:Y:S02]  /*14ad0*/  LEA.HI.X R11, R11, R16.reuse, R14, 0x1, P2 ;  /* 0x000000100b0b7211 */ /* 0x080fe400010f0c0e */
[----:B------:R-:W-:Y:S01]  /*14ae0*/  LEA.HI.X R13, R13, R16, R15, 0x1, P0 ;  /* 0x000000100d0d7211 */ /* 0x000fe200000f0c0f */
[----:B------:R-:W-:Y:S01]  /*14af0*/  @!PT LDS RZ, [RZ] ;  /* 0x00000000fffff984 */ /* 0x000fe20000000800 */
[----:B------:R-:W-:Y:S01]  /*14b00*/  @!PT LDS RZ, [RZ] ;  /* 0x00000000fffff984 */ /* 0x000fe20000000800 */
[----:B------:R-:W-:Y:S01]  /*14b10*/  @!PT LDS RZ, [RZ] ;  /* 0x00000000fffff984 */ /* 0x000fe20000000800 */
[----:B------:R-:W-:Y:S01]  /*14b20*/  @!P1 LDGSTS.E.BYPASS.LTC128B.128 [R238+0xc800], desc[UR22][R6.64] ;  /* 0x0c80000006ee9fae */ /* 0x000fe2000b981a16 */
[----:B------:R-:W-:Y:S05]  /*14b30*/  LOP3.LUT P0, RZ, R234, 0x4, RZ, 0xc0, !PT ;  /* 0x00000004eaff7812 */ /* 0x000fea000780c0ff */
[----:B------:R-:W-:Y:S01]  /*14b40*/  @P1 STS.128 [R238+0xc800], RZ ;  /* 0x00c800ffee001388 */ /* 0x000fe20000000c00 */
[----:B------:R-:W-:Y:S05]  /*14b50*/  SEL R2, R237, 0xffffffc0, !P0 ;  /* 0xffffffc0ed027807 */ /* 0x000fea0004000000 */
[----:B------:R-:W-:Y:S01]  /*14b60*/  @!PT LDS RZ, [RZ] ;  /* 0x00000000fffff984 */ /* 0x000fe20000000800 */
[----:B------:R-:W-:Y:S01]  /*14b70*/  @!PT LDS RZ, [RZ] ;  /* 0x00000000fffff984 */ /* 0x000fe20000000800 */
[----:B------:R-:W-:Y:S01]  /*14b80*/  @!PT LDS RZ, [RZ] ;  /* 0x00000000fffff984 */ /* 0x000fe20000000800 */
[----:B------:R1:W-:Y:S01]  /*14b90*/  @!P4 LDGSTS.E.BYPASS.LTC128B.128 [R238+0xe800], desc[UR22][R6.64+0x80] ;  /* 0x0e80008006eecfae */ /* 0x0003e2000b981a16 */
[----:B------:R-:W-:Y:S05]  /*14ba0*/  IMAD.IADD R224, R2, 0x1, R167 ;  /* 0x0000000102e07824 */ /* 0x000fea00078e02a7 */
[----:B------:R-:W-:Y:S01]  /*14bb0*/  @P4 STS.128 [R238+0xe800], RZ ;  /* 0x00e800ffee004388 */ /* 0x000fe20000000c00 */
[----:B------:R-:W-:Y:S02]  /*14bc0*/  IMAD.IADD R2, R164, 0x1, R2 ;  /* 0x00000001a4027824 */ /* 0x000fe400078e0202 */
[C---:B------:R-:W-:Y:S03]  /*14bd0*/  IMAD.IADD R168, R231.reuse, 0x1, R224 ;  /* 0x00000001e7a87824 */ /* 0x040fe600078e02e0 */
[----:B------:R-:W-:Y:S01]  /*14be0*/  @!PT LDS RZ, [RZ] ;  /* 0x00000000fffff984 */ /* 0x000fe20000000800 */
[----:B------:R-:W-:Y:S01]  /*14bf0*/  @!PT LDS RZ, [RZ] ;  /* 0x00000000fffff984 */ /* 0x000fe20000000800 */
[----:B------:R-:W-:Y:S01]  /*14c00*/  @!PT LDS RZ, [RZ] ;  /* 0x00000000fffff984 */ /* 0x000fe20000000800 */
[----:B------:R-:W-:Y:S01]  /*14c10*/  @!P1 LDGSTS.E.BYPASS.LTC128B.128 [R238+0xd000], desc[UR22][R10.64] ;  /* 0x0d0000000aee9fae */ /* 0x000fe2000b981a16 */
[----:B------:R-:W-:Y:S05]  /*14c20*/  IMAD.IADD R164, R231, 0x1, R2 ;  /* 0x00000001e7a47824 */ /* 0x000fea00078e0202 */
[----:B------:R-:W-:Y:S06]  /*14c30*/  @P1 STS.128 [R238+0xd000], RZ ;  /* 0x00d000ffee001388 */ /* 0x000fec0000000c00 */
[----:B------:R-:W-:Y:S01]  /*14c40*/  @!PT LDS RZ, [RZ] ;  /* 0x00000000fffff984 */ /* 0x000fe20000000800 */
[----:B------:R-:W-:Y:S01]  /*14c50*/  @!PT LDS RZ, [RZ] ;  /* 0x00000000fffff984 */ /* 0x000fe20000000800 */
[----:B------:R-:W-:Y:S01]  /*14c60*/  @!PT LDS RZ, [RZ] ;  /* 0x00000000fffff984 */ /* 0x000fe20000000800 */
[----:B------:R2:W-:Y:S06]  /*14c70*/  @!P4 LDGSTS.E.BYPASS.LTC128B.128 [R238+0xf000], desc[UR22][R10.64+0x80] ;  /* 0x0f0000800aeecfae */ /* 0x0005ec000b981a16 */
[----:B------:R-:W-:Y:S06]  /*14c80*/  @P4 STS.128 [R238+0xf000], RZ ;  /* 0x00f000ffee004388 */ /* 0x000fec0000000c00 */
[----:B------:R-:W-:Y:S01]  /*14c90*/  @!PT LDS RZ, [RZ] ;  /* 0x00000000fffff984 */ /* 0x000fe20000000800 */
[----:B------:R-:W-:Y:S01]  /*14ca0*/  @!PT LDS RZ, [RZ] ;  /* 0x00000000fffff984 */ /* 0x000fe20000000800 */
[----:B------:R-:W-:Y:S01]  /*14cb0*/  @!PT LDS RZ, [RZ] ;  /* 0x00000000fffff984 */ /* 0x000fe20000000800 */
[----:B------:R-:W-:Y:S06]  /*14cc0*/  @!P1 LDGSTS.E.BYPASS.LTC128B.128 [R238+0xd800], desc[UR22][R12.64] ;  /* 0x0d8000000cee9fae */ /* 0x000fec000b981a16 */
[----:B------:R-:W-:Y:S06]  /*14cd0*/  @P1 STS.128 [R238+0xd800], RZ ;  /* 0x00d800ffee001388 */ /* 0x000fec0000000c00 */
[----:B------:R-:W-:Y:S01]  /*14ce0*/  @!PT LDS RZ, [RZ] ;  /* 0x00000000fffff984 */ /* 0x000fe20000000800 */
[----:B------:R-:W-:Y:S01]  /*14cf0*/  @!PT LDS RZ, [RZ] ;  /* 0x00000000fffff984 */ /* 0x000fe20000000800 */
[----:B------:R-:W-:Y:S01]  /*14d00*/  @!PT LDS RZ, [RZ] ;  /* 0x00000000fffff984 */ /* 0x000fe20000000800 */
[----:B------:R3:W-:Y:S06]  /*14d10*/  @!P4 LDGSTS.E.BYPASS.LTC128B.128 [R238+0xf800], desc[UR22][R12.64+0x80] ;  /* 0x0f8000800ceecfae */ /* 0x0007ec000b981a16 */
[----:B------:R-:W-:Y:S06]  /*14d20*/  @P4 STS.128 [R238+0xf800], RZ ;  /* 0x00f800ffee004388 */ /* 0x000fec0000000c00 */
[----:B------:R-:W-:Y:S06]  /*14d30*/  LDSM.16.M88.4 R64, [R167] ;  /* 0x00000000a740783b */ /* 0x000fec0000000200 */
[----:B------:R-:W1:Y:S06]  /*14d40*/  LDSM.16.M88.4 R16, [R0+UR5+0x8000] ;  /* 0x008000050010783b */ /* 0x000e6c0008000200 */
[----:B------:R-:W2:Y:S06]  /*14d50*/  LDSM.16.M88.4 R60, [R167+0x2000] ;  /* 0x00200000a73c783b */ /* 0x000eac0000000200 */
[----:B------:R-:W4:Y:S06]  /*14d60*/  LDSM.16.M88.4 R32, [R0+UR5+0x8800] ;  /* 0x008800050020783b */ /* 0x000f2c0008000200 */
[----:B------:R-:W0:Y:S06]  /*14d70*/  LDGDEPBAR ;  /* 0x00000000000079af */ /* 0x000e2c0000000000 */
[----:B------:R-:W5:Y:S06]  /*14d80*/  LDSM.16.M88.4 R48, [R0+UR5+0x9000] ;  /* 0x009000050030783b */ /* 0x000f6c0008000200 */
[----:B------:R-:W5:Y:S06]  /*14d90*/  LDSM.16.M88.4 R204, [R0+UR5+0x9800] ;  /* 0x0098000500cc783b */ /* 0x000f6c0008000200 */
[----:B------:R-:W-:Y:S01]  /*14da0*/  LDSM.16.M88.4 R208, [R171] ;  /* 0x00000000abd0783b */ /* 0x000fe20000000200 */
[-C--:B-1----:R-:W-:Y:S05]  /*14db0*/  HMMA.16816.F32 R4, R64, R16.reuse, RZ ;  /* 0x000000104004723c */ /* 0x082fea00000018ff */
[----:B------:R-:W1:Y:S06]  /*14dc0*/  LDSM.16.M88.4 R212, [R166+0x8000] ;  /* 0x00800000a6d4783b */ /* 0x000e6c0000000200 */
[----:B------:R-:W1:Y:S01]  /*14dd0*/  LDSM.16.M88.4 R216, [R171+0x2000] ;  /* 0x00200000abd8783b */ /* 0x000e620000000200 */
[C---:B--2---:R-:W-:Y:S05]  /*14de0*/  HMMA.16816.F32 R8, R60.reuse, R16, RZ ;  /* 0x000000103c08723c */ /* 0x044fea00000018ff */
[----:B------:R-:W-:Y:S03]  /*14df0*/  LDSM.16.M88.4 R220, [R166+0x9000] ;  /* 0x00900000a6dc783b */ /* 0x000fe60000000200 */
[-C--:B---3--:R-:W-:Y:S08]  /*14e00*/  HMMA.16816.F32 R12, R60, R18.reuse, RZ ;  /* 0x000000123c0c723c */ /* 0x088ff000000018ff */
        /* <DEDUP_REMOVED lines=8> */
[C---:B------:R-:W-:Y:S08]  /*14e90*/  HMMA.16816.F32 R48, R64.reuse, R50, RZ ;  /* 0x000000324030723c */ /* 0x040ff000000018ff */
[-C--:B------:R-:W-:Y:S08]  /*14ea0*/  HMMA.16816.F32 R52, R64, R204.reuse, RZ ;  /* 0x000000cc4034723c */ /* 0x080ff000000018ff */
[C---:B------:R-:W-:Y:S08]  /*14eb0*/  HMMA.16816.F32 R56, R60.reuse, R204, RZ ;  /* 0x000000cc3c38723c */ /* 0x040ff000000018ff */
[-C--:B------:R-:W-:Y:S08]  /*14ec0*/  HMMA.16816.F32 R60, R60, R206.reuse, RZ ;  /* 0x000000ce3c3c723c */ /* 0x080ff000000018ff */
[----:B------:R-:W-:Y:S01]  /*14ed0*/  HMMA.16816.F32 R64, R64, R206, RZ ;  /* 0x000000ce4040723c */ /* 0x000fe200000018ff */
[----:B------:R-:W2:Y:S07]  /*14ee0*/  LDSM.16.M88.4 R204, [R166+0x8800] ;  /* 0x00880000a6cc783b */ /* 0x000eae0000000200 */
[-C--:B-1----:R-:W-:Y:S08]  /*14ef0*/  HMMA.16816.F32 R4, R208, R212.reuse, R4 ;  /* 0x000000d4d004723c */ /* 0x082ff00000001804 */
        /* <DEDUP_REMOVED lines=8> */
[----:B------:R-:W-:Y:S07]  /*14f80*/  LDSM.16.M88.4 R204, [R224] ;  /* 0x00000000e0cc783b */ /* 0x000fee0000000200 */
[-C--:B------:R-:W-:Y:S08]  /*14f90*/  HMMA.16816.F32 R36, R208, R220.reuse, R36 ;  /* 0x000000dcd024723c */ /* 0x080ff00000001824 */
[C---:B------:R-:W-:Y:S08]  /*14fa0*/  HMMA.16816.F32 R40, R216.reuse, R220, R40 ;  /* 0x000000dcd828723c */ /* 0x040ff00000001828 */
[-C--:B------:R-:W-:Y:S08]  /*14fb0*/  HMMA.16816.F32 R44, R216, R222.reuse, R44 ;  /* 0x000000ded82c723c */ /* 0x080ff0000000182c */
[C---:B------:R-:W-:Y:S01]  /*14fc0*/  HMMA.16816.F32 R48, R208.reuse, R222, R48 ;  /* 0x000000ded030723c */ /* 0x040fe20000001830 */
[----:B------:R-:W-:Y:S07]  /*14fd0*/  LDSM.16.M88.4 R220, [R224+0x2000] ;  /* 0x00200000e0dc783b */ /* 0x000fee0000000200 */
[-C--:B-1----:R-:W-:Y:S08]  /*14fe0*/  HMMA.16816.F32 R52, R208, R212.reuse, R52 ;  /* 0x000000d4d034723c */ /* 0x082ff00000001834 */
[C---:B------:R-:W-:Y:S08]  /*14ff0*/  HMMA.16816.F32 R56, R216.reuse, R212, R56 ;  /* 0x000000d4d838723c */ /* 0x040ff00000001838 */
[-C--:B------:R-:W-:Y:S01]  /*15000*/  HMMA.16816.F32 R60, R216, R214.reuse, R60 ;  /* 0x000000d6d83c723c */ /* 0x080fe2000000183c */
[----:B------:R-:W1:Y:S07]  /*15010*/  LDSM.16.M88.4 R216, [R2+0x8000] ;  /* 0x0080000002d8783b */ /* 0x000e6e0000000200 */
[----:B------:R-:W-:Y:S01]  /*15020*/  HMMA.16816.F32 R64, R208, R214, R64 ;  /* 0x000000d6d040723c */ /* 0x000fe20000001840 */
[----:B------:R-:W2:Y:S06]  /*15030*/  LDSM.16.M88.4 R208, [R2+0x8800] ;  /* 0x0088000002d0783b */ /* 0x000eac0000000200 */
[----:B------:R-:W3:Y:S01]  /*15040*/  LDSM.16.M88.4 R212, [R2+0x9000] ;  /* 0x0090000002d4783b */ /* 0x000ee20000000200 */
        /* <DEDUP_REMOVED lines=20> */
[----:B------:R-:W1:Y:S06]  /*15190*/  LDSM.16.M88.4 R204, [R168+0x2000] ;  /* 0x00200000a8cc783b */ /* 0x000e6c0000000200 */
[----:B------:R-:W3:Y:S01]  /*151a0*/  LDSM.16.M88.4 R216, [R164+0x8800] ;  /* 0x00880000a4d8783b */ /* 0x000ee20000000200 */
[-C--:B--2---:R-:W-:Y:S08]  /*151b0*/  HMMA.16816.F32 R4, R208, R212.reuse, R4 ;  /* 0x000000d4d004723c */ /* 0x084ff00000001804 */
[C---:B-1----:R-:W-:Y:S08]  /*151c0*/  HMMA.16816.F32 R8, R204.reuse, R212, R8 ;  /* 0x000000d4cc08723c */ /* 0x042ff00000001808 */
        /* <DEDUP_REMOVED lines=8> */
[-C--:B-1----:R-:W-:Y:S08]  /*15250*/  HMMA.16816.F32 R36, R208, R212.reuse, R36 ;  /* 0x000000d4d024723c */ /* 0x082ff00000001824 */
[C---:B------:R-:W-:Y:S08]  /*15260*/  HMMA.16816.F32 R40, R204.reuse, R212, R40 ;  /* 0x000000d4cc28723c */ /* 0x040ff00000001828 */
[-C--:B------:R-:W-:Y:S08]  /*15270*/  HMMA.16816.F32 R44, R204, R214.reuse, R44 ;  /* 0x000000d6cc2c723c */ /* 0x080ff0000000182c */
[C---:B------:R-:W-:Y:S01]  /*15280*/  HMMA.16816.F32 R48, R208.reuse, R214, R48 ;  /* 0x000000d6d030723c */ /* 0x040fe20000001830 */
[----:B------:R-:W-:Y:S07]  /*15290*/  LDSM.16.M88.4 R212, [R0+UR5+0xa000] ;  /* 0x00a0000500d4783b */ /* 0x000fee0008000200 */
[-C--:B--2---:R-:W-:Y:S08]  /*152a0*/  HMMA.16816.F32 R52, R208, R216.reuse, R52 ;  /* 0x000000d8d034723c */ /* 0x084ff00000001834 */
[C---:B------:R-:W-:Y:S08]  /*152b0*/  HMMA.16816.F32 R56, R204.reuse, R216, R56 ;  /* 0x000000d8cc38723c */ /* 0x040ff00000001838 */
[-C--:B------:R-:W-:Y:S01]  /*152c0*/  HMMA.16816.F32 R60, R204, R218.reuse, R60 ;  /* 0x000000dacc3c723c */ /* 0x080fe2000000183c */
[----:B------:R-:W1:Y:S07]  /*152d0*/  LDSM.16.M88.4 R204, [R167+0x4000] ;  /* 0x00400000a7cc783b */ /* 0x000e6e0000000200 */
[----:B------:R-:W-:Y:S01]  /*152e0*/  HMMA.16816.F32 R64, R208, R218, R64 ;  /* 0x000000dad040723c */ /* 0x000fe20000001840 */
[----:B------:R-:W2:Y:S06]  /*152f0*/  LDSM.16.M88.4 R208, [R0+UR5+0xa800] ;  /* 0x00a8000500d0783b */ /* 0x000eac0008000200 */
[----:B------:R-:W-:Y:S01]  /*15300*/  LDSM.16.M88.4 R216, [R0+UR5+0xb800] ;  /* 0x00b8000500d8783b */ /* 0x000fe20008000200 */
[-C--:B-1----:R-:W-:Y:S08]  /*15310*/  HMMA.16816.F32 R4, R204, R212.reuse, R4 ;  /* 0x000000d4cc04723c */ /* 0x082ff00000001804 */
[C---:B------:R-:W-:Y:S08]  /*15320*/  HMMA.16816.F32 R8, R220.reuse, R212, R8 ;  /* 0x000000d4dc08723c */ /* 0x040ff00000001808 */
[-C--:B------:R-:W-:Y:S08]  /*15330*/  HMMA.16816.F32 R12, R220, R214.reuse, R12 ;  /* 0x000000d6dc0c723c */ /* 0x080ff0000000180c */
[C---:B------:R-:W-:Y:S01]  /*15340*/  HMMA.16816.F32 R16, R204.reuse, R214, R16 ;  /* 0x000000d6cc10723c */ /* 0x040fe20000001810 */
[----:B------:R-:W1:Y:S07]  /*15350*/  LDSM.16.M88.4 R212, [R0+UR5+0xb000] ;  /* 0x00b0000500d4783b */ /* 0x000e6e0008000200 */
[-C--:B--2---:R-:W-:Y:S08]  /*15360*/  HMMA.16816.F32 R20, R204, R208.reuse, R20 ;  /* 0x000000d0cc14723c */ /* 0x084ff00000001814 */
[C---:B------:R-:W-:Y:S08]  /*15370*/  HMMA.16816.F32 R24, R220.reuse, R208, R24 ;  /* 0x000000d0dc18723c */ /* 0x040ff00000001818 */
[-C--:B------:R-:W-:Y:S08]  /*15380*/  HMMA.16816.F32 R28, R220, R210.reuse, R28 ;  /* 0x000000d2dc1c723c */ /* 0x080ff0000000181c */
[C---:B------:R-:W-:Y:S01]  /*15390*/  HMMA.16816.F32 R32, R204.reuse, R210, R32 ;  /* 0x000000d2cc20723c */ /* 0x040fe20000001820 */
[----:B------:R-:W-:Y:S07]  /*153a0*/  LDSM.16.M88.4 R208, [R171+0x4000] ;  /* 0x00400000abd0783b */ /* 0x000fee0000000200 */
[-C--:B-1----:R-:W-:Y:S08]  /*153b0*/  HMMA.16816.F32 R36, R204, R212.reuse, R36 ;  /* 0x000000d4cc24723c */ /* 0x082ff00000001824 */
[C---:B------:R-:W-:Y:S08]  /*153c0*/  HMMA.16816.F32 R40, R220.reuse, R212, R40 ;  /* 0x000000d4dc28723c */ /* 0x040ff00000001828 */
[-C--:B------:R-:W-:Y:S08]  /*153d0*/  HMMA.16816.F32 R44, R220, R214.reuse, R44 ;  /* 0x000000d6dc2c723c */ /* 0x080ff0000000182c */
[C---:B------:R-:W-:Y:S01]  /*153e0*/  HMMA.16816.F32 R48, R204.reuse, R214, R48 ;  /* 0x000000d6cc30723c */ /* 0x040fe20000001830 */
[----:B------:R-:W1:Y:S07]  /*153f0*/  LDSM.16.M88.4 R212, [R166+0xa000] ;  /* 0x00a00000a6d4783b */ /* 0x000e6e0000000200 */
[-C--:B------:R-:W-:Y:S08]  /*15400*/  HMMA.16816.F32 R52, R204, R216.reuse, R52 ;  /* 0x000000d8cc34723c */ /* 0x080ff00000001834 */
[C---:B------:R-:W-:Y:S08]  /*15410*/  HMMA.16816.F32 R56, R220.reuse, R216, R56 ;  /* 0x000000d8dc38723c */ /* 0x040ff00000001838 */
[-C--:B------:R-:W-:Y:S01]  /*15420*/  HMMA.16816.F32 R60, R220, R218.reuse, R60 ;  /* 0x000000dadc3c723c */ /* 0x080fe2000000183c */
[----:B------:R-:W2:Y:S07]  /*15430*/  LDSM.16.M88.4 R220, [R171+0x6000] ;  /* 0x00600000abdc783b */ /* 0x000eae0000000200 */
[----:B------:R-:W-:Y:S01]  /*15440*/  HMMA.16816.F32 R64, R204, R218, R64 ;  /* 0x000000dacc40723c */ /* 0x000fe20000001840 */
[----:B------:R-:W3:Y:S06]  /*15450*/  LDSM.16.M88.4 R204, [R166+0xa800] ;  /* 0x00a80000a6cc783b */ /* 0x000eec0000000200 */
[----:B------:R-:W4:Y:S01]  /*15460*/  LDSM.16.M88.4 R216, [R166+0xb000] ;  /* 0x00b00000a6d8783b */ /* 0x000f220000000200 */
[-C--:B-1----:R-:W-:Y:S08]  /*15470*/  HMMA.16816.F32 R4, R208, R212.reuse, R4 ;  /* 0x000000d4d004723c */ /* 0x082ff00000001804 */
        /* <DEDUP_REMOVED lines=8> */
[----:B------:R-:W-:Y:S06]  /*15500*/  LDSM.16.M88.4 R204, [R224+0x4000] ;  /* 0x00400000e0cc783b */ /* 0x000fec0000000200 */
[----:B------:R-:W-:Y:S01]  /*15510*/  LDSM.16.M88.4 R224, [R224+0x6000] ;  /* 0x00600000e0e0783b */ /* 0x000fe20000000200 */
[-C--:B----4-:R-:W-:Y:S08]  /*15520*/  HMMA.16816.F32 R36, R208, R216.reuse, R36 ;  /* 0x000000d8d024723c */ /* 0x090ff00000001824 */
        /* <DEDUP_REMOVED lines=32> */
[----:B------:R4:W5:Y:S01]  /*15730*/  LDSM.16.M88.4 R220, [R164+0xb800] ;  /* 0x00b80000a4dc783b */ /* 0x0009620000000200 */
[----:B------:R-:W-:Y:S04]  /*15740*/  DEPBAR.LE SB0, 0x0 ;  /* 0x000080000000791a */ /* 0x000fe80000000000 */
[-C--:B-1----:R-:W-:Y:S01]  /*15750*/  HMMA.16816.F32 R4, R208, R212.reuse, R4 ;  /* 0x000000d4d004723c */ /* 0x082fe20000001804 */
[----:B------:R-:W-:Y:S07]  /*15760*/  BAR.SYNC.DEFER_BLOCKING 0x0 ;  /* 0x0000000000007b1d */ /* 0x000fee0000010000 */
[C---:B------:R-:W-:Y:S08]  /*15770*/  HMMA.16816.F32 R8, R216.reuse, R212, R8 ;  /* 0x000000d4d808723c */ /* 0x040ff00000001808 */
[-C--:B------:R-:W-:Y:S03]  /*15780*/  HMMA.16816.F32 R12, R216, R214.reuse, R12 ;  /* 0x000000d6d80c723c */ /* 0x080fe6000000180c */
[----:B------:R-:W-:Y:S02]  /*15790*/  FMNMX3.FTZ R0, R3, R4, R5, !PT ;  /* 0x0000000403007276 */ /* 0x000fe40007810005 */
[----:B------:R-:W-:Y:S03]  /*157a0*/  FMNMX3.FTZ R2, R165, R6, R7, !PT ;  /* 0x00000006a5027276 */ /* 0x000fe60007810007 */
[C---:B------:R-:W-:Y:S08]  /*157b0*/  HMMA.16816.F32 R16, R208.reuse, R214, R16 ;  /* 0x000000d6d010723c */ /* 0x040ff00000001810 */
[-C--:B--2---:R-:W-:Y:S08]  /*157c0*/  HMMA.16816.F32 R20, R208, R224.reuse, R20 ;  /* 0x000000e0d014723c */ /* 0x084ff00000001814 */
[C---:B------:R-:W-:Y:S04]  /*157d0*/  HMMA.16816.F32 R24, R216.reuse, R224, R24 ;  /* 0x000000e0d818723c */ /* 0x040fe80000001818 */
[----:B----4-:R-:W-:Y:S02]  /*157e0*/  FMNMX3.FTZ R164, R0, R16, R17, !PT ;  /* 0x0000001000a47276 */ /* 0x010fe40007810011 */
        /* <DEDUP_REMOVED lines=19> */
[-C--:B-----5:R-:W-:Y:S03]  /*15920*/  HMMA.16816.F32 R52, R208, R220.reuse, R52 ;  /* 0x000000dcd034723c */ /* 0x0a0fe60000001834 */
[----:B------:R-:W-:Y:S05]  /*15930*/  FMNMX3.FTZ R0, R2, R28, R29, !PT ;  /* 0x0000001c02007276 */ /* 0x000fea000781001d */
[C---:B------:R-:W-:Y:S04]  /*15940*/  HMMA.16816.F32 R56, R216.reuse, R220, R56 ;  /* 0x000000dcd838723c */ /* 0x040fe80000001838 */
[----:B------:R-:W-:Y:S04]  /*15950*/  FMNMX3.FTZ R2, R164, R50, R51, !PT ;  /* 0x00000032a4027276 */ /* 0x000fe80007810033 */
[-C--:B------:R-:W-:Y:S03]  /*15960*/  HMMA.16816.F32 R60, R216, R222.reuse, R60 ;  /* 0x000000ded83c723c */ /* 0x080fe6000000183c */
[----:B------:R-:W-:Y:S02]  /*15970*/  FMNMX3.FTZ R218, R166, R30, R31, !PT ;  /* 0x0000001ea6da7276 */ /* 0x000fe4000781001f */
[----:B------:R-:W-:Y:S02]  /*15980*/  FMNMX3.FTZ R216, R0, R40, R41, !PT ;  /* 0x0000002800d87276 */ /* 0x000fe40007810029 */
[----:B------:R-:W-:Y:S01]  /*15990*/  FMNMX3.FTZ R217, R2, R54, R55, !PT ;  /* 0x0000003602d97276 */ /* 0x000fe20007810037 */
[----:B------:R-:W-:Y:S04]  /*159a0*/  HMMA.16816.F32 R64, R208, R222, R64 ;  /* 0x000000ded040723c */ /* 0x000fe80000001840 */
[----:B------:R-:W-:Y:S04]  /*159b0*/  FMNMX3.FTZ R210, R167, R48, R49, !PT ;  /* 0x00000030a7d27276 */ /* 0x000fe80007810031 */
[----:B------:R-:W-:Y:S11]  /*159c0*/  FMNMX3.FTZ R210, R210, R52, R53, !PT ;  /* 0x00000034d2d27276 */ /* 0x000ff60007810035 */
[----:B------:R-:W-:Y:S01]  /*159d0*/  FMNMX3.FTZ R210, R210, R64, R65, !PT ;  /* 0x00000040d2d27276 */ /* 0x000fe20007810041 */
[----:B------:R-:W-:Y:S06]  /*159e0*/  BRA.U.ANY UP0, `(.L_x_257) ;  /* 0xffffffe900307547 */ /* 0x000fec000b93ffff */
.L_x_256:
[----:B------:R-:W2:Y:S01]  /*159f0*/  SHFL.BFLY PT, R168, R210, 0x2, 0x1f ;  /* 0x0c401f00d2a87f89 */ /* 0x000ea200000e0000 */
[----:B-1----:R-:W-:Y:S01]  /*15a00*/  FMNMX3.FTZ R166, R217, R66, R67, !PT ;  /* 0x00000042d9a67276 */ /* 0x002fe20007810043 */
[----:B------:R-:W-:Y:S01]  /*15a10*/  UISETP.NE.AND UP0, UPT, UR6, URZ, UPT ;  /* 0x000000ff0600728c */ /* 0x000fe2000bf05270 */
[----:B------:R-:W-:Y:S05]  /*15a20*/  FMNMX3.FTZ R2, R216, R44, R45, !PT ;  /* 0x0000002cd8027276 */ /* 0x000fea000781002d */
[----:B------:R-:W3:Y:S01]  /*15a30*/  LDL R215, [R1+0x58] ;  /* 0x0000580001d77983 */ /* 0x000ee20000100800 */
[----:B------:R-:W-:Y:S01]  /*15a40*/  FMNMX3.FTZ R0, R218, R42, R43, !PT ;  /* 0x0000002ada007276 */ /* 0x000fe2000781002b */
[----:B------:R-:W-:Y:S01]  /*15a50*/  UIADD3 UR6, UPT, UPT, UR6, -0x1, URZ ;  /* 0xffffffff06067890 */ /* 0x000fe2000fffe0ff */
        /* <DEDUP_REMOVED lines=51> */
[----:B------:R-:W-:Y:S01]  /*15d90*/  MUFU.EX2 R246, R6 ;  /* 0x0000000600f67308 */ /* 0x000fe20000000800 */
[--C-:B------:R-:W-:Y:S01]  /*15da0*/  FFMA.FTZ R9, R9, UR4, -R171.reuse ;  /* 0x0000000409097c23 */ /* 0x100fe200080108ab */
[----:B------:R-:W-:Y:S01]  /*15db0*/  FMUL.FTZ R0, R0, UR4 ;  /* 0x0000000400007c20 */ /* 0x000fe20008410000 */
[--C-:B------:R-:W-:Y:S01]  /*15dc0*/  FFMA.FTZ R8, R8, UR4, -R171.reuse ;  /* 0x0000000408087c23 */ /* 0x100fe200080108ab */
[--C-:B------:R-:W-:Y:S01]  /*15dd0*/  FFMA.FTZ R10, R10, UR4, -R214.reuse ;  /* 0x000000040a0a7c23 */ /* 0x100fe200080108d6 */
[--C-:B------:R-:W-:Y:S01]  /*15de0*/  FFMA.FTZ R11, R11, UR4, -R214.reuse ;  /* 0x000000040b0b7c23 */ /* 0x100fe200080108d6 */
[--C-:B------:R-:W-:Y:S01]  /*15df0*/  FFMA.FTZ R12, R12, UR4, -R171.reuse ;  /* 0x000000040c0c7c23 */ /* 0x100fe200080108ab */
[----:B------:R-:W-:Y:S03]  /*15e00*/  FFMA.FTZ R13, R13, UR4, -R171 ;  /* 0x000000040d0d7c23 */ /* 0x000fe600080108ab */
[----:B------:R-:W5:Y:S01]  /*15e10*/  MUFU.EX2 R3, R3 ;  /* 0x0000000300037308 */ /* 0x000f620000000800 */
[--C-:B------:R-:W-:Y:S01]  /*15e20*/  FFMA.FTZ R14, R14, UR4, -R214.reuse ;  /* 0x000000040e0e7c23 */ /* 0x100fe200080108d6 */
[----:B------:R-:W-:Y:S01]  /*15e30*/  FFMA.FTZ R15, R15, UR4, -R214 ;  /* 0x000000040f0f7c23 */ /* 0x000fe200080108d6 */
[C---:B--2---:R-:W-:Y:S01]  /*15e40*/  FMUL.FTZ R68, R165.reuse, R68 ;  /* 0x00000044a5447220 */ /* 0x044fe20000410000 */
[C---:B------:R-:W-:Y:S01]  /*15e50*/  FMUL.FTZ R69, R165.reuse, R69 ;  /* 0x00000045a5457220 */ /* 0x040fe20000410000 */
[C---:B------:R-:W-:Y:S01]  /*15e60*/  FMUL.FTZ R80, R165.reuse, R80 ;  /* 0x00000050a5507220 */ /* 0x040fe20000410000 */
[C---:B------:R-:W-:Y:S01]  /*15e70*/  FMUL.FTZ R81, R165.reuse, R81 ;  /* 0x00000051a5517220 */ /* 0x040fe20000410000 */
[C---:B------:R-:W-:Y:S03]  /*15e80*/  FMUL.FTZ R84, R165.reuse, R84 ;  /* 0x00000054a5547220 */ /* 0x040fe60000410000 */
[----:B------:R2:W-:Y:S01]  /*15e90*/  MUFU.EX2 R247, R4 ;  /* 0x0000000400f77308 */ /* 0x0005e20000000800 */
[C---:B------:R-:W-:Y:S01]  /*15ea0*/  FMUL.FTZ R85, R165.reuse, R85 ;  /* 0x00000055a5557220 */ /* 0x040fe20000410000 */
[C---:B------:R-:W-:Y:S01]  /*15eb0*/  FMUL.FTZ R96, R165.reuse, R96 ;  /* 0x00000060a5607220 */ /* 0x040fe20000410000 */
[C---:B------:R-:W-:Y:S01]  /*15ec0*/  FMUL.FTZ R97, R165.reuse, R97 ;  /* 0x00000061a5617220 */ /* 0x040fe20000410000 */
[C---:B------:R-:W-:Y:S01]  /*15ed0*/  FMUL.FTZ R100, R165.reuse, R100 ;  /* 0x00000064a5647220 */ /* 0x040fe20000410000 */
[C---:B------:R-:W-:Y:S01]  /*15ee0*/  FMUL.FTZ R101, R165.reuse, R101 ;  /* 0x00000065a5657220 */ /* 0x040fe20000410000 */
[C---:B------:R-:W-:Y:S01]  /*15ef0*/  FMUL.FTZ R112, R165.reuse, R112 ;  /* 0x00000070a5707220 */ /* 0x040fe20000410000 */
[----:B------:R-:W-:Y:S03]  /*15f00*/  FMUL.FTZ R113, R165, R113 ;  /* 0x00000071a5717220 */ /* 0x000fe60000410000 */
[----:B------:R4:W1:Y:S01]  /*15f10*/  MUFU.EX2 R243, R5 ;  /* 0x0000000500f37308 */ /* 0x0008620000000800 */
[C---:B-----5:R-:W-:Y:S01]  /*15f20*/  FMUL.FTZ R6, R3.reuse, R178 ;  /* 0x000000b203067220 */ /* 0x060fe20000410000 */
[C---:B------:R-:W-:Y:S01]  /*15f30*/  FMUL.FTZ R70, R3.reuse, R70 ;  /* 0x0000004603467220 */ /* 0x040fe20000410000 */
[C---:B------:R-:W-:Y:S01]  /*15f40*/  FMUL.FTZ R71, R3.reuse, R71 ;  /* 0x0000004703477220 */ /* 0x040fe20000410000 */
[C---:B------:R-:W-:Y:S01]  /*15f50*/  FMUL.FTZ R82, R3.reuse, R82 ;  /* 0x0000005203527220 */ /* 0x040fe20000410000 */
[C---:B------:R-:W-:Y:S01]  /*15f60*/  FMUL.FTZ R83, R3.reuse, R83 ;  /* 0x0000005303537220 */ /* 0x040fe20000410000 */
[C---:B------:R-:W-:Y:S01]  /*15f70*/  FMUL.FTZ R86, R3.reuse, R86 ;  /* 0x0000005603567220 */ /* 0x040fe20000410000 */
[----:B------:R-:W-:Y:S03]  /*15f80*/  FMUL.FTZ R87, R3, R87 ;  /* 0x0000005703577220 */ /* 0x000fe60000410000 */
[----:B------:R5:W5:Y:S01]  /*15f90*/  MUFU.EX2 R242, R7 ;  /* 0x0000000700f27308 */ /* 0x000b620000000800 */
[----:B--2---:R-:W-:Y:S01]  /*15fa0*/  FMUL.FTZ R4, R165, R176 ;  /* 0x000000b0a5047220 */ /* 0x004fe20000410000 */
[C---:B------:R-:W-:Y:S01]  /*15fb0*/  FMUL.FTZ R98, R3.reuse, R98 ;  /* 0x0000006203627220 */ /* 0x040fe20000410000 */
[C---:B------:R-:W-:Y:S01]  /*15fc0*/  FMUL.FTZ R99, R3.reuse, R99 ;  /* 0x0000006303637220 */ /* 0x040fe20000410000 */
[C---:B------:R-:W-:Y:S01]  /*15fd0*/  FMUL.FTZ R102, R3.reuse, R102 ;  /* 0x0000006603667220 */ /* 0x040fe20000410000 */
[C---:B------:R-:W-:Y:S01]  /*15fe0*/  FMUL.FTZ R103, R3.reuse, R103 ;  /* 0x0000006703677220 */ /* 0x040fe20000410000 */
[C---:B------:R-:W-:Y:S01]  /*15ff0*/  FMUL.FTZ R114, R3.reuse, R114 ;  /* 0x0000007203727220 */ /* 0x040fe20000410000 */
[----:B------:R-:W-:Y:S03]  /*16000*/  FMUL.FTZ R115, R3, R115 ;  /* 0x0000007303737220 */ /* 0x000fe60000410000 */
[----:B------:R2:W-:Y:S01]  /*16010*/  MUFU.EX2 R223, R16 ;  /* 0x0000001000df7308 */ /* 0x0005e20000000800 */
[----:B----4-:R-:W-:Y:S01]  /*16020*/  FMUL.FTZ R5, R165, R177 ;  /* 0x000000b1a5057220 */ /* 0x010fe20000410000 */
[----:B-1----:R-:W-:Y:S01]  /*16030*/  F2FP.F16.F32.PACK_AB R176, R243, R247 ;  /* 0x000000f7f3b0723e */ /* 0x002fe200000000ff */
[C---:B------:R-:W-:Y:S01]  /*16040*/  FMUL.FTZ R116, R165.reuse, R116 ;  /* 0x00000074a5747220 */ /* 0x040fe20000410000 */
[----:B------:R-:W-:Y:S01]  /*16050*/  FMUL.FTZ R117, R165, R117 ;  /* 0x00000075a5757220 */ /* 0x000fe20000410000 */
[C---:B------:R-:W-:Y:S01]  /*16060*/  FMUL.FTZ R118, R3.reuse, R118 ;  /* 0x0000007603767220 */ /* 0x040fe20000410000 */
[----:B------:R-:W-:Y:S01]  /*16070*/  FMUL.FTZ R119, R3, R119 ;  /* 0x0000007703777220 */ /* 0x000fe20000410000 */
[----:B------:R-:W-:Y:S03]  /*16080*/  FMUL.FTZ R128, R165, R128 ;  /* 0x00000080a5807220 */ /* 0x000fe60000410000 */
[----:B------:R-:W1:Y:S01]  /*16090*/  MUFU.EX2 R219, R17 ;  /* 0x0000001100db7308 */ /* 0x000e620000000800 */
[----:B-----5:R-:W-:Y:S01]  /*160a0*/  FMUL.FTZ R7, R3, R179 ;  /* 0x000000b303077220 */ /* 0x020fe20000410000 */
        /* <DEDUP_REMOVED lines=16> */
[C---:B------:R-:W-:Y:S01]  /*161b0*/  FMUL.FTZ R17, R165.reuse, R185 ;  /* 0x000000b9a5117220 */ /* 0x040fe20000410000 */
[C---:B------:R-:W-:Y:S01]  /*161c0*/  FMUL.FTZ R144, R165.reuse, R144 ;  /* 0x00000090a5907220 */ /* 0x040fe20000410000 */
[----:B------:R-:W-:Y:S01]  /*161d0*/  FMUL.FTZ R145, R165, R145 ;  /* 0x00000091a5917220 */ /* 0x000fe20000410000 */
[C---:B------:R-:W-:Y:S01]  /*161e0*/  FMUL.FTZ R146, R3.reuse, R146 ;  /* 0x0000009203927220 */ /* 0x040fe20000410000 */
[----:B------:R-:W-:Y:S01]  /*161f0*/  FMUL.FTZ R147, R3, R147 ;  /* 0x0000009303937220 */ /* 0x000fe20000410000 */
[--C-:B------:R-:W-:Y:S03]  /*16200*/  FFMA.FTZ R35, R35, UR4, -R213.reuse ;  /* 0x0000000423237c23 */ /* 0x100fe600080108d5 */
[----:B------:R-:W1:Y:S01]  /*16210*/  MUFU.EX2 R2, R2 ;  /* 0x0000000200027308 */ /* 0x000e620000000800 */
[----:B----4-:R-:W-:Y:S01]  /*16220*/  FMUL.FTZ R18, R3, R186 ;  /* 0x000000ba03127220 */ /* 0x010fe20000410000 */
[--C-:B------:R-:W-:Y:S01]  /*16230*/  FFMA.FTZ R32, R32, UR4, -R212.reuse ;  /* 0x0000000420207c23 */ /* 0x100fe200080108d4 */
[C---:B------:R-:W-:Y:S01]  /*16240*/  FMUL.FTZ R148, R165.reuse, R148 ;  /* 0x00000094a5947220 */ /* 0x040fe20000410000 */
[----:B------:R-:W-:Y:S01]  /*16250*/  FMUL.FTZ R149, R165, R149 ;  /* 0x00000095a5957220 */ /* 0x000fe20000410000 */
[C---:B------:R-:W-:Y:S01]  /*16260*/  FMUL.FTZ R150, R3.reuse, R150 ;  /* 0x0000009603967220 */ /* 0x040fe20000410000 */
[----:B------:R-:W-:Y:S01]  /*16270*/  FMUL.FTZ R151, R3, R151 ;  /* 0x0000009703977220 */ /* 0x000fe20000410000 */
[--C-:B------:R-:W-:Y:S03]  /*16280*/  FFMA.FTZ R33, R33, UR4, -R212.reuse ;  /* 0x0000000421217c23 */ /* 0x100fe600080108d4 */
[----:B------:R-:W4:Y:S01]  /*16290*/  MUFU.EX2 R0, R0 ;  /* 0x0000000000007308 */ /* 0x000f220000000800 */
[----:B--2---:R-:W-:Y:S01]  /*162a0*/  F2FP.F16.F32.PACK_AB R179, R226, R222 ;  /* 0x000000dee2b3723e */ /* 0x004fe200000000ff */
[----:B------:R-:W-:Y:S01]  /*162b0*/  FMUL.FTZ R19, R3, R187 ;  /* 0x000000bb03137220 */ /* 0x000fe20000410000 */
[--C-:B------:R-:W-:Y:S01]  /*162c0*/  FFMA.FTZ R36, R36, UR4, -R212.reuse ;  /* 0x0000000424247c23 */ /* 0x100fe200080108d4 */
[----:B------:R-:W-:Y:S01]  /*162d0*/  FFMA.FTZ R37, R37, UR4, -R212 ;  /* 0x0000000425257c23 */ /* 0x000fe200080108d4 */
[--C-:B------:R-:W-:Y:S01]  /*162e0*/  FFMA.FTZ R38, R38, UR4, -R213.reuse ;  /* 0x0000000426267c23 */ /* 0x100fe200080108d5 */
[----:B------:R-:W-:Y:S01]  /*162f0*/  FFMA.FTZ R39, R39, UR4, -R213 ;  /* 0x0000000427277c23 */ /* 0x000fe200080108d5 */
[----:B------:R-:W-:Y:S01]  /*16300*/  FFMA.FTZ R40, R40, UR4, -R171 ;  /* 0x0000000428287c23 */ /* 0x000fe200080108ab */
[-C--:B------:R-:W-:Y:S02]  /*16310*/  HMMA.16816.F32 R4, R176, R204.reuse, R4 ;  /* 0x000000ccb004723c */ /* 0x080fe40000001804 */
[----:B------:R2:W-:Y:S03]  /*16320*/  MUFU.EX2 R225, R9 ;  /* 0x0000000900e17308 */ /* 0x0005e60000000800 */
[C---:B-1----:R-:W-:Y:S01]  /*16330*/  FMUL.FTZ R72, R2.reuse, R72 ;  /* 0x0000004802487220 */ /* 0x042fe20000410000 */
[C---:B------:R-:W-:Y:S01]  /*16340*/  FMUL.FTZ R73, R2.reuse, R73 ;  /* 0x0000004902497220 */ /* 0x040fe20000410000 */
[C---:B------:R-:W-:Y:S01]  /*16350*/  FMUL.FTZ R76, R2.reuse, R76 ;  /* 0x0000004c024c7220 */ /* 0x040fe20000410000 */
[----:B------:R-:W-:Y:S04]  /*16360*/  FMUL.FTZ R77, R2, R77 ;  /* 0x0000004d024d7220 */ /* 0x000fe80000410000 */
[----:B------:R1:W-:Y:S01]  /*16370*/  MUFU.EX2 R248, R10 ;  /* 0x0000000a00f87308 */ /* 0x0003e20000000800 */
[C---:B----4-:R-:W-:Y:S01]  /*16380*/  FMUL.FTZ R74, R0.reuse, R74 ;  /* 0x0000004a004a7220 */ /* 0x050fe20000410000 */
[C---:B------:R-:W-:Y:S01]  /*16390*/  FMUL.FTZ R75, R0.reuse, R75 ;  /* 0x0000004b004b7220 */ /* 0x040fe20000410000 */
[C---:B------:R-:W-:Y:S01]  /*163a0*/  FMUL.FTZ R78, R0.reuse, R78 ;  /* 0x0000004e004e7220 */ /* 0x040fe20000410000 */
[----:B------:R-:W-:Y:S01]  /*163b0*/  FMUL.FTZ R79, R0, R79 ;  /* 0x0000004f004f7220 */ /* 0x000fe20000410000 */
[C---:B------:R-:W-:Y:S01]  /*163c0*/  FMUL.FTZ R88, R2.reuse, R88 ;  /* 0x0000005802587220 */ /* 0x040fe20000410000 */
[----:B------:R-:W-:Y:S01]  /*163d0*/  FMUL.FTZ R89, R2, R89 ;  /* 0x0000005902597220 */ /* 0x000fe20000410000 */
[----:B------:R-:W-:Y:S03]  /*163e0*/  FMUL.FTZ R90, R0, R90 ;  /* 0x0000005a005a7220 */ /* 0x000fe60000410000 */
[----:B------:R4:W5:Y:S01]  /*163f0*/  MUFU.EX2 R224, R11 ;  /* 0x0000000b00e07308 */ /* 0x0009620000000800 */
[----:B--2---:R-:W-:Y:S01]  /*16400*/  FMUL.FTZ R9, R2, R173 ;  /* 0x000000ad02097220 */ /* 0x004fe20000410000 */
[----:B------:R-:W-:Y:S01]  /*16410*/  FMUL.FTZ R91, R0, R91 ;  /* 0x0000005b005b7220 */ /* 0x000fe20000410000 */
[C---:B------:R-:W-:Y:S01]  /*16420*/  FMUL.FTZ R92, R2.reuse, R92 ;  /* 0x0000005c025c7220 */ /* 0x040fe20000410000 */
[----:B------:R-:W-:Y:S01]  /*16430*/  FMUL.FTZ R93, R2, R93 ;  /* 0x0000005d025d7220 */ /* 0x000fe20000410000 */
[C---:B------:R-:W-:Y:S01]  /*16440*/  FMUL.FTZ R94, R0.reuse, R94 ;  /* 0x0000005e005e7220 */ /* 0x040fe20000410000 */
[----:B------:R-:W-:Y:S01]  /*16450*/  FMUL.FTZ R95, R0, R95 ;  /* 0x0000005f005f7220 */ /* 0x000fe20000410000 */
[----:B------:R-:W-:Y:S03]  /*16460*/  FMUL.FTZ R104, R2, R104 ;  /* 0x0000006802687220 */ /* 0x000fe60000410000 */
[----:B------:R2:W2:Y:S01]  /*16470*/  MUFU.EX2 R249, R8 ;  /* 0x0000000800f97308 */ /* 0x0004a20000000800 */
[----:B-1----:R-:W-:Y:S01]  /*16480*/  FMUL.FTZ R10, R0, R174 ;  /* 0x000000ae000a7220 */ /* 0x002fe20000410000 */
[----:B------:R-:W-:Y:S01]  /*16490*/  FMUL.FTZ R105, R2, R105 ;  /* 0x0000006902697220 */ /* 0x000fe20000410000 */
[C---:B------:R-:W-:Y:S01]  /*164a0*/  FMUL.FTZ R106, R0.reuse, R106 ;  /* 0x0000006a006a7220 */ /* 0x040fe20000410000 */
[----:B------:R-:W-:Y:S01]  /*164b0*/  FMUL.FTZ R107, R0, R107 ;  /* 0x0000006b006b7220 */ /* 0x000fe20000410000 */
[C---:B------:R-:W-:Y:S01]  /*164c0*/  FMUL.FTZ R108, R2.reuse, R108 ;  /* 0x0000006c026c7220 */ /* 0x040fe20000410000 */
[----:B------:R-:W-:Y:S01]  /*164d0*/  FMUL.FTZ R109, R2, R109 ;  /* 0x0000006d026d7220 */ /* 0x000fe20000410000 */
[C---:B------:R-:W-:Y:S03]  /*164e0*/  FMUL.FTZ R110, R0.reuse, R110 ;  /* 0x0000006e006e7220 */ /* 0x040fe60000410000 */
[----:B------:R1:W-:Y:S01]  /*164f0*/  MUFU.EX2 R221, R12 ;  /* 0x0000000c00dd7308 */ /* 0x0003e20000000800 */
[----:B----4-:R-:W-:Y:S01]  /*16500*/  FMUL.FTZ R11, R0, R175 ;  /* 0x000000af000b7220 */ /* 0x010fe20000410000 */
[----:B-----5:R-:W-:Y:S01]  /*16510*/  F2FP.F16.F32.PACK_AB R173, R224, R248 ;  /* 0x000000f8e0ad723e */ /* 0x020fe200000000ff */
[----:B------:R-:W-:Y:S01]  /*16520*/  FMUL.FTZ R111, R0, R111 ;  /* 0x0000006f006f7220 */ /* 0x000fe20000410000 */
[C---:B------:R-:W-:Y:S01]  /*16530*/  FMUL.FTZ R120, R2.reuse, R120 ;  /* 0x0000007802787220 */ /* 0x040fe20000410000 */
[----:B------:R-:W-:Y:S01]  /*16540*/  FMUL.FTZ R121, R2, R121 ;  /* 0x0000007902797220 */ /* 0x000fe20000410000 */
[C---:B------:R-:W-:Y:S01]  /*16550*/  FMUL.FTZ R122, R0.reuse, R122 ;  /* 0x0000007a007a7220 */ /* 0x040fe20000410000 */
[----:B------:R-:W-:Y:S03]  /*16560*/  FMUL.FTZ R123, R0, R123 ;  /* 0x0000007b007b7220 */ /* 0x000fe60000410000 */
[----:B------:R-:W4:Y:S01]  /*16570*/  MUFU.EX2 R227, R13 ;  /* 0x0000000d00e37308 */ /* 0x000f220000000800 */
[C---:B--2---:R-:W-:Y:S01]  /*16580*/  FMUL.FTZ R8, R2.reuse, R172 ;  /* 0x000000ac02087220 */ /* 0x044fe20000410000 */
        /* <DEDUP_REMOVED lines=18> */
[----:B------:R-:W-:Y:S01]  /*166b0*/  FFMA.FTZ R34, R34, UR4, -R213 ;  /* 0x0000000422227c23 */ /* 0x000fe200080108d5 */
[C---:B------:R-:W-:Y:S01]  /*166c0*/  FMUL.FTZ R152, R2.reuse, R152 ;  /* 0x0000009802987220 */ /* 0x040fe20000410000 */
[----:B------:R-:W-:Y:S01]  /*166d0*/  FMUL.FTZ R153, R2, R153 ;  /* 0x0000009902997220 */ /* 0x000fe20000410000 */
[C---:B------:R-:W-:Y:S03]  /*166e0*/  FMUL.FTZ R154, R0.reuse, R154 ;  /* 0x0000009a009a7220 */ /* 0x040fe60000410000 */
[----:B------:R4:W5:Y:S01]  /*166f0*/  MUFU.EX2 R216, R21 ;  /* 0x0000001500d87308 */ /* 0x0009620000000800 */
[C---:B--2---:R-:W-:Y:S01]  /*16700*/  FMUL.FTZ R14, R0.reuse, R182 ;  /* 0x000000b6000e7220 */ /* 0x044fe20000410000 */
[----:B------:R-:W-:Y:S01]  /*16710*/  FMUL.FTZ R155, R0, R155 ;  /* 0x0000009b009b7220 */ /* 0x000fe20000410000 */
[--C-:B------:R-:W-:Y:S01]  /*16720*/  FFMA.FTZ R24, R24, UR4, -R171.reuse ;  /* 0x0000000418187c23 */ /* 0x100fe200080108ab */
[--C-:B------:R-:W-:Y:S01]  /*16730*/  FFMA.FTZ R25, R25, UR4, -R171.reuse ;  /* 0x0000000419197c23 */ /* 0x100fe200080108ab */
[C---:B------:R-:W-:Y:S01]  /*16740*/  FMUL.FTZ R156, R165.reuse, R156 ;  /* 0x0000009ca59c7220 */ /* 0x040fe20000410000 */
[----:B------:R-:W-:Y:S01]  /*16750*/  FMUL.FTZ R157, R165, R157 ;  /* 0x0000009da59d7220 */ /* 0x000fe20000410000 */
[C---:B------:R-:W-:Y:S01]  /*16760*/  FMUL.FTZ R158, R3.reuse, R158 ;  /* 0x0000009e039e7220 */ /* 0x040fe20000410000 */
[----:B------:R-:W-:Y:S01]  /*16770*/  FMUL.FTZ R159, R3, R159 ;  /* 0x0000009f039f7220 */ /* 0x000fe20000410000 */
[----:B-1----:R-:W-:Y:S01]  /*16780*/  F2FP.F16.F32.PACK_AB R175, R241, R220 ;  /* 0x000000dcf1af723e */ /* 0x002fe200000000ff */
[----:B------:R-:W-:Y:S01]  /*16790*/  FMUL.FTZ R15, R0, R183 ;  /* 0x000000b7000f7220 */ /* 0x000fe20000410000 */
[----:B------:R-:W-:Y:S01]  /*167a0*/  FFMA.FTZ R41, R41, UR4, -R171 ;  /* 0x0000000429297c23 */ /* 0x000fe200080108ab */
[--C-:B------:R-:W-:Y:S01]  /*167b0*/  FFMA.FTZ R42, R42, UR4, -R214.reuse ;  /* 0x000000042a2a7c23 */ /* 0x100fe200080108d6 */
[----:B------:R-:W-:Y:S01]  /*167c0*/  FFMA.FTZ R43, R43, UR4, -R214 ;  /* 0x000000042b2b7c23 */ /* 0x000fe200080108d6 */
[--C-:B------:R-:W-:Y:S01]  /*167d0*/  FFMA.FTZ R48, R48, UR4, -R212.reuse ;  /* 0x0000000430307c23 */ /* 0x100fe200080108d4 */
[----:B------:R-:W-:Y:S01]  /*167e0*/  FFMA.FTZ R49, R49, UR4, -R212 ;  /* 0x0000000431317c23 */ /* 0x000fe200080108d4 */
[C---:B------:R-:W-:Y:S01]  /*167f0*/  HMMA.16816.F32 R8, R172.reuse, R204, R8 ;  /* 0x000000ccac08723c */ /* 0x040fe20000001808 */
[----:B------:R-:W-:Y:S03]  /*16800*/  MUFU.EX2 R218, R42 ;  /* 0x0000002a00da7308 */ /* 0x000fe60000000800 */
[--C-:B------:R-:W-:Y:S01]  /*16810*/  FFMA.FTZ R50, R50, UR4, -R213.reuse ;  /* 0x0000000432327c23 */ /* 0x100fe200080108d5 */
[----:B------:R-:W-:Y:S01]  /*16820*/  FFMA.FTZ R51, R51, UR4, -R213 ;  /* 0x0000000433337c23 */ /* 0x000fe200080108d5 */
[C---:B----4-:R-:W-:Y:S01]  /*16830*/  FMUL.FTZ R21, R2.reuse, R189 ;  /* 0x000000bd02157220 */ /* 0x050fe20000410000 */
[C---:B------:R-:W-:Y:S01]  /*16840*/  FMUL.FTZ R160, R2.reuse, R160 ;  /* 0x000000a002a07220 */ /* 0x040fe20000410000 */
[-C--:B------:R-:W-:Y:S03]  /*16850*/  HMMA.16816.F32 R12, R172, R206.reuse, R12 ;  /* 0x000000ceac0c723c */ /* 0x080fe6000000180c */
[----:B------:R1:W2:Y:S01]  /*16860*/  MUFU.EX2 R189, R32 ;  /* 0x0000002000bd7308 */ /* 0x0002a20000000800 */
[----:B------:R-:W-:Y:S01]  /*16870*/  FMUL.FTZ R161, R2, R161 ;  /* 0x000000a102a17220 */ /* 0x000fe20000410000 */
[C---:B------:R-:W-:Y:S01]  /*16880*/  FMUL.FTZ R162, R0.reuse, R162 ;  /* 0x000000a200a27220 */ /* 0x040fe20000410000 */
[----:B------:R-:W-:Y:S01]  /*16890*/  FMUL.FTZ R163, R0, R163 ;  /* 0x000000a300a37220 */ /* 0x000fe20000410000 */
[--C-:B------:R-:W-:Y:S01]  /*168a0*/  FFMA.FTZ R44, R44, UR4, -R171.reuse ;  /* 0x000000042c2c7c23 */ /* 0x100fe200080108ab */
[--C-:B------:R-:W-:Y:S01]  /*168b0*/  FFMA.FTZ R45, R45, UR4, -R171.reuse ;  /* 0x000000042d2d7c23 */ /* 0x100fe200080108ab */
[C---:B------:R-:W-:Y:S04]  /*168c0*/  HMMA.16816.F32 R16, R176.reuse, R206, R16 ;  /* 0x000000ceb010723c */ /* 0x040fe80000001810 */
[----:B------:R4:W2:Y:S01]  /*168d0*/  MUFU.EX2 R205, R20 ;  /* 0x0000001400cd7308 */ /* 0x0008a20000000800 */
[----:B------:R-:W-:Y:S01]  /*168e0*/  MOV R207, R243 ;  /* 0x000000f300cf7202 */ /* 0x000fe20000000f00 */
[--C-:B------:R-:W-:Y:S01]  /*168f0*/  FFMA.FTZ R46, R46, UR4, -R214.reuse ;  /* 0x000000042e2e7c23 */ /* 0x100fe200080108d6 */
[----:B------:R-:W-:Y:S01]  /*16900*/  MOV R206, R242 ;  /* 0x000000f200ce7202 */ /* 0x000fe20000000f00 */
[--C-:B------:R-:W-:Y:S01]  /*16910*/  FFMA.FTZ R47, R47, UR4, -R214.reuse ;  /* 0x000000042f2f7c23 */ /* 0x100fe200080108d6 */
[-C--:B------:R-:W-:Y:S05]  /*16920*/  HMMA.16816.F32 R68, R176, R208.reuse, R68 ;  /* 0x000000d0b044723c */ /* 0x080fea0000001844 */
[----:B------:R-:W-:Y:S01]  /*16930*/  MUFU.EX2 R243, R36 ;  /* 0x0000002400f37308 */ /* 0x000fe20000000800 */
[----:B-1----:R-:W-:Y:S01]  /*16940*/  FMUL.FTZ R32, R165, R192 ;  /* 0x000000c0a5207220 */ /* 0x002fe20000410000 */
[----:B-----5:R-:W-:Y:S01]  /*16950*/  MOV R192, R216 ;  /* 0x000000d800c07202 */ /* 0x020fe20000000f00 */
[--C-:B------:R-:W-:Y:S01]  /*16960*/  FFMA.FTZ R26, R26, UR4, -R214.reuse ;  /* 0x000000041a1a7c23 */ /* 0x100fe200080108d6 */
[--C-:B------:R-:W-:Y:S01]  /*16970*/  FFMA.FTZ R27, R27, UR4, -R214.reuse ;  /* 0x000000041b1b7c23 */ /* 0x100fe200080108d6 */
[--C-:B------:R-:W-:Y:S01]  /*16980*/  FFMA.FTZ R28, R28, UR4, -R171.reuse ;  /* 0x000000041c1c7c23 */ /* 0x100fe200080108ab */
[C---:B------:R-:W-:Y:S04]  /*16990*/  HMMA.16816.F32 R72, R172.reuse, R208, R72 ;  /* 0x000000d0ac48723c */ /* 0x040fe80000001848 */
[----:B------:R-:W-:Y:S01]  /*169a0*/  MUFU.EX2 R242, R37 ;  /* 0x0000002500f27308 */ /* 0x000fe20000000800 */
[----:B----4-:R-:W-:Y:S01]  /*169b0*/  FMUL.FTZ R20, R2, R188 ;  /* 0x000000bc02147220 */ /* 0x010fe20000410000 */
[----:B------:R-:W-:Y:S01]  /*169c0*/  MOV R209, R241 ;  /* 0x000000f100d17202 */ /* 0x000fe20000000f00 */
[--C-:B------:R-:W-:Y:S01]  /*169d0*/  FFMA.FTZ R29, R29, UR4, -R171.reuse ;  /* 0x000000041d1d7c23 */ /* 0x100fe200080108ab */
[----:B------:R-:W-:Y:S01]  /*169e0*/  MOV R208, R227 ;  /* 0x000000e300d07202 */ /* 0x000fe20000000f00 */
[-C--:B------:R-:W-:Y:S05]  /*169f0*/  HMMA.16816.F32 R76, R172, R210.reuse, R76 ;  /* 0x000000d2ac4c723c */ /* 0x080fea000000184c */
[----:B------:R-:W-:Y:S01]  /*16a00*/  MUFU.EX2 R241, R49 ;  /* 0x0000003100f17308 */ /* 0x000fe20000000800 */
[--C-:B------:R-:W-:Y:S01]  /*16a10*/  FFMA.FTZ R30, R30, UR4, -R214.reuse ;  /* 0x000000041e1e7c23 */ /* 0x100fe200080108d6 */
[--C-:B------:R-:W-:Y:S01]  /*16a20*/  FFMA.FTZ R56, R56, UR4, -R171.reuse ;  /* 0x0000000438387c23 */ /* 0x100fe200080108ab */
[--C-:B------:R-:W-:Y:S01]  /*16a30*/  FFMA.FTZ R57, R57, UR4, -R171.reuse ;  /* 0x0000000439397c23 */ /* 0x100fe200080108ab */
[--C-:B------:R-:W-:Y:S01]  /*16a40*/  FFMA.FTZ R58, R58, UR4, -R214.reuse ;  /* 0x000000043a3a7c23 */ /* 0x100fe200080108d6 */
[--C-:B------:R-:W-:Y:S01]  /*16a50*/  FFMA.FTZ R60, R60, UR4, -R171.reuse ;  /* 0x000000043c3c7c23 */ /* 0x100fe200080108ab */
[C---:B------:R-:W-:Y:S04]  /*16a60*/  HMMA.16816.F32 R80, R176.reuse, R210, R80 ;  /* 0x000000d2b050723c */ /* 0x040fe80000001850 */
[----:B------:R1:W-:Y:S01]  /*16a70*/  MUFU.EX2 R204, R22 ;  /* 0x0000001600cc7308 */ /* 0x0003e20000000800 */
[----:B------:R-:W-:Y:S01]  /*16a80*/  MOV R210, R225 ;  /* 0x000000e100d27202 */ /* 0x000fe20000000f00 */
[----:B------:R-:W-:Y:S01]  /*16a90*/  FFMA.FTZ R171, R61, UR4, -R171 ;  /* 0x000000043dab7c23 */ /* 0x000fe200080108ab */
[----:B------:R-:W-:Y:S01]  /*16aa0*/  MOV R211, R226 ;  /* 0x000000e200d37202 */ /* 0x000fe20000000f00 */
[--C-:B------:R-:W-:Y:S01]  /*16ab0*/  FFMA.FTZ R59, R59, UR4, -R214.reuse ;  /* 0x000000043b3b7c23 */ /* 0x100fe200080108d6 */
[--C-:B------:R-:W-:Y:S05]  /*16ac0*/  FFMA.FTZ R62, R62, UR4, -R214.reuse ;  /* 0x000000043e3e7c23 */ /* 0x100fea00080108d6 */
[----:B------:R4:W-:Y:S10]  /*16ad0*/  MUFU.EX2 R188, R35 ;  /* 0x0000002300bc7308 */ /* 0x0009f40000000800 */
[----:B------:R5:W-:Y:S01]  /*16ae0*/  MUFU.EX2 R251, R26 ;  /* 0x0000001a00fb7308 */ /* 0x000be20000000800 */
[C---:B-1----:R-:W-:Y:S09]  /*16af0*/  FMUL.FTZ R22, R0.reuse, R190 ;  /* 0x000000be00167220 */ /* 0x042ff20000410000 */
[----:B------:R1:W3:Y:S01]  /*16b00*/  MUFU.EX2 R190, R33 ;  /* 0x0000002100be7308 */ /* 0x0002e20000000800 */
[----:B----4-:R-:W-:Y:S01]  /*16b10*/  FMUL.FTZ R35, R3, R195 ;  /* 0x000000c303237220 */ /* 0x010fe20000410000 */
[----:B--2---:R-:W-:Y:S02]  /*16b20*/  MOV R195, R189 ;  /* 0x000000bd00c37202 */ /* 0x004fe40000000f00 */
[----:B------:R-:W-:Y:S06]  /*16b30*/  MOV R189, R205 ;  /* 0x000000cd00bd7202 */ /* 0x000fec0000000f00 */
[----:B------:R2:W4:Y:S01]  /*16b40*/  MUFU.EX2 R205, R24 ;  /* 0x0000001800cd7308 */ /* 0x0005220000000800 */
[----:B-----5:R-:W-:Y:S09]  /*16b50*/  FMUL.FTZ R26, R0, R198 ;  /* 0x000000c6001a7220 */ /* 0x020ff20000410000 */
[----:B------:R5:W-:Y:S01]  /*16b60*/  MUFU.EX2 R252, R27 ;  /* 0x0000001b00fc7308 */ /* 0x000be20000000800 */
[C---:B-1----:R-:W-:Y:S01]  /*16b70*/  FMUL.FTZ R33, R165.reuse, R193 ;  /* 0x000000c1a5217220 */ /* 0x042fe20000410000 */
[----:B---3--:R-:W-:Y:S02]  /*16b80*/  MOV R198, R190 ;  /* 0x000000be00c67202 */ /* 0x008fe40000000f00 */
[----:B------:R-:W-:Y:S06]  /*16b90*/  MOV R190, R223 ;  /* 0x000000df00be7202 */ /* 0x000fec0000000f00 */
[----:B------:R1:W-:Y:S01]  /*16ba0*/  MUFU.EX2 R250, R28 ;  /* 0x0000001c00fa7308 */ /* 0x0003e20000000800 */
[----:B--2---:R-:W-:Y:S01]  /*16bb0*/  FMUL.FTZ R24, R2, R196 ;  /* 0x000000c402187220 */ /* 0x004fe20000410000 */
[----:B----4-:R-:W-:Y:S02]  /*16bc0*/  MOV R196, R205 ;  /* 0x000000cd00c47202 */ /* 0x010fe40000000f00 */
[----:B------:R-:W-:Y:S06]  /*16bd0*/  MOV R205, R249 ;  /* 0x000000f900cd7202 */ /* 0x000fec0000000f00 */
[----:B------:R2:W-:Y:S01]  /*16be0*/  MUFU.EX2 R249, R30 ;  /* 0x0000001e00f97308 */ /* 0x0005e20000000800 */
[C---:B-----5:R-:W-:Y:S01]  /*16bf0*/  FMUL.FTZ R27, R0.reuse, R199 ;  /* 0x000000c7001b7220 */ /* 0x060fe20000410000 */
[----:B------:R-:W-:Y:S02]  /*16c00*/  MOV R199, R188 ;  /* 0x000000bc00c77202 */ /* 0x000fe40000000f00 */
[----:B------:R-:W-:Y:S06]  /*16c10*/  MOV R188, R224 ;  /* 0x000000e000bc7202 */ /* 0x000fec0000000f00 */
[----:B------:R-:W-:Y:S01]  /*16c20*/  MUFU.EX2 R225, R38 ;  /* 0x0000002600e17308 */ /* 0x000fe20000000800 */
[----:B-1----:R-:W-:Y:S01]  /*16c30*/  FMUL.FTZ R28, R165, R200 ;  /* 0x000000c8a51c7220 */ /* 0x002fe20000410000 */
[----:B------:R-:W-:Y:S08]  /*16c40*/  MOV R200, R220 ;  /* 0x000000dc00c87202 */ /* 0x000ff00000000f00 */
[----:B------:R-:W-:Y:S01]  /*16c50*/  MUFU.EX2 R224, R39 ;  /* 0x0000002700e07308 */ /* 0x000fe20000000800 */
[----:B--2---:R-:W-:Y:S01]  /*16c60*/  FMUL.FTZ R30, R3, R202 ;  /* 0x000000ca031e7220 */ /* 0x004fe20000410000 */
[----:B------:R-:W-:Y:S02]  /*16c70*/  MOV R202, R222 ;  /* 0x000000de00ca7202 */ /* 0x000fe40000000f00 */
[----:B------:R-:W-:Y:S06]  /*16c80*/  @P0 IADD3 R169, PT, PT, R215, -0x40, RZ ;  /* 0xffffffc0d7a90810 */ /* 0x000fec0007ffe0ff */
[----:B------:R-:W1:Y:S01]  /*16c90*/  MUFU.EX2 R215, R23 ;  /* 0x0000001700d77308 */ /* 0x000e620000000800 */
[----:B------:R-:W-:Y:S01]  /*16ca0*/  IADD3 R170, PT, PT, R231, R169, RZ ;  /* 0x000000a9e7aa7210 */ /* 0x000fe20007ffe0ff */
[----:B------:R-:W2:Y:S08]  /*16cb0*/  LDSM.16.MT88.4 R180, [R169] ;  /* 0x00000000a9b4783b */ /* 0x000eb00000004200 */
[----:B------:R-:W-:Y:S01]  /*16cc0*/  MUFU.EX2 R222, R41 ;  /* 0x0000002900de7308 */ /* 0x000fe20000000800 */
[----:B------:R-:W3:Y:S09]  /*16cd0*/  LDSM.16.MT88.4 R184, [R170] ;  /* 0x00000000aab8783b */ /* 0x000ef20000004200 */
[----:B------:R-:W-:Y:S01]  /*16ce0*/  MUFU.EX2 R226, R48 ;  /* 0x0000003000e27308 */ /* 0x000fe20000000800 */
[----:B-1----:R-:W-:Y:S01]  /*16cf0*/  MOV R193, R215 ;  /* 0x000000d700c17202 */ /* 0x002fe20000000f00 */
[----:B------:R-:W-:Y:S01]  /*16d00*/  LDSM.16.MT88.4 R36, [R170+0x2800] ;  /* 0x00280000aa24783b */ /* 0x000fe20000004200 */
[----:B------:R-:W-:Y:S01]  /*16d10*/  FMUL.FTZ R23, R0, R191 ;  /* 0x000000bf00177220 */ /* 0x000fe20000410000 */
[----:B------:R-:W-:Y:S06]  /*16d20*/  MOV R191, R204 ;  /* 0x000000cc00bf7202 */ /* 0x000fec0000000f00 */
[----:B------:R-:W-:Y:S10]  /*16d30*/  MUFU.EX2 R223, R50 ;  /* 0x0000003200df7308 */ /* 0x000ff40000000800 */
[----:B------:R1:W-:Y:S10]  /*16d40*/  MUFU.EX2 R227, R51 ;  /* 0x0000003300e37308 */ /* 0x0003f40000000800 */
[----:B------:R4:W-:Y:S01]  /*16d50*/  MUFU.EX2 R215, R29 ;  /* 0x0000001d00d77308 */ /* 0x0009e20000000800 */
[-C--:B--2---:R-:W-:Y:S09]  /*16d60*/  HMMA.16816.F32 R84, R176, R180.reuse, R84 ;  /* 0x000000b4b054723c */ /* 0x084ff20000001854 */
[----:B------:R-:W-:Y:S01]  /*16d70*/  MUFU.EX2 R217, R44 ;  /* 0x0000002c00d97308 */ /* 0x000fe20000000800 */
[----:B-1----:R-:W-:Y:S01]  /*16d80*/  LDSM.16.MT88.4 R48, [R229+0xd000] ;  /* 0x00d00000e530783b */ /* 0x002fe20000004200 */
[C---:B------:R-:W-:Y:S08]  /*16d90*/  HMMA.16816.F32 R88, R172.reuse, R180, R88 ;  /* 0x000000b4ac58723c */ /* 0x040ff00000001858 */
[----:B------:R-:W-:Y:S01]  /*16da0*/  MUFU.EX2 R220, R45 ;  /* 0x0000002d00dc7308 */ /* 0x000fe20000000800 */
[----:B----4-:R-:W-:Y:S01]  /*16db0*/  FMUL.FTZ R29, R165, R201 ;  /* 0x000000c9a51d7220 */ /* 0x010fe20000410000 */
[-C--:B------:R-:W-:Y:S03]  /*16dc0*/  HMMA.16816.F32 R92, R172, R182.reuse, R92 ;  /* 0x000000b6ac5c723c */ /* 0x080fe6000000185c */
[----:B------:R-:W-:Y:S05]  /*16dd0*/  MOV R201, R221 ;  /* 0x000000dd00c97202 */ /* 0x000fea0000000f00 */
[----:B------:R-:W1:Y:S01]  /*16de0*/  MUFU.EX2 R221, R40 ;  /* 0x0000002800dd7308 */ /* 0x000e620000000800 */
[C---:B------:R-:W-:Y:S01]  /*16df0*/  HMMA.16816.F32 R96, R176.reuse, R182, R96 ;  /* 0x000000b6b060723c */ /* 0x040fe20000001860 */
[----:B------:R-:W2:Y:S08]  /*16e00*/  LDSM.16.MT88.4 R180, [R228+0xe000] ;  /* 0x00e00000e4b4783b */ /* 0x000eb00000004200 */
[----:B------:R4:W-:Y:S01]  /*16e10*/  MUFU.EX2 R216, R46 ;  /* 0x0000002e00d87308 */ /* 0x0009e20000000800 */
[-C--:B---3--:R-:W-:Y:S09]  /*16e20*/  HMMA.16816.F32 R100, R176, R184.reuse, R100 ;  /* 0x000000b8b064723c */ /* 0x088ff20000001864 */
[----:B------:R-:W-:Y:S01]  /*16e30*/  MUFU.EX2 R171, R171 ;  /* 0x000000ab00ab7308 */ /* 0x000fe20000000800 */
[----:B-1----:R-:W-:Y:S01]  /*16e40*/  F2FP.F16.F32.PACK_AB R44, R222, R221 ;  /* 0x000000ddde2c723e */ /* 0x002fe200000000ff */
[C---:B------:R-:W-:Y:S08]  /*16e50*/  HMMA.16816.F32 R104, R172.reuse, R184, R104 ;  /* 0x000000b8ac68723c */ /* 0x040ff00000001868 */
[----:B------:R1:W3:Y:S01]  /*16e60*/  MUFU.EX2 R204, R34 ;  /* 0x0000002200cc7308 */ /* 0x0002e20000000800 */
[----:B----4-:R-:W-:Y:S01]  /*16e70*/  F2FP.F16.F32.PACK_AB R46, R220, R217 ;  /* 0x000000d9dc2e723e */ /* 0x010fe200000000ff */
[-C--:B------:R-:W-:Y:S08]  /*16e80*/  HMMA.16816.F32 R108, R172, R186.reuse, R108 ;  /* 0x000000baac6c723c */ /* 0x080ff0000000186c */
[----:B------:R-:W-:Y:S01]  /*16e90*/  MUFU.EX2 R60, R60 ;  /* 0x0000003c003c7308 */ /* 0x000fe20000000800 */
[C---:B------:R-:W-:Y:S01]  /*16ea0*/  HMMA.16816.F32 R112, R176.reuse, R186, R112 ;  /* 0x000000bab070723c */ /* 0x040fe20000001870 */
[----:B------:R-:W4:Y:S08]  /*16eb0*/  LDSM.16.MT88.4 R184, [R229+0xe000] ;  /* 0x00e00000e5b8783b */ /* 0x000f300000004200 */
[----:B------:R-:W-:Y:S01]  /*16ec0*/  MUFU.EX2 R62, R62 ;  /* 0x0000003e003e7308 */ /* 0x000fe20000000800 */
[----:B-1----:R-:W-:Y:S01]  /*16ed0*/  FMUL.FTZ R34, R3, R194 ;  /* 0x000000c203227220 */ /* 0x002fe20000410000 */
[-C--:B--2---:R-:W-:Y:S08]  /*16ee0*/  HMMA.16816.F32 R116, R176, R180.reuse, R116 ;  /* 0x000000b4b074723c */ /* 0x084ff00000001874 */
[----:B------:R1:W2:Y:S01]  /*16ef0*/  MUFU.EX2 R194, R25 ;  /* 0x0000001900c27308 */ /* 0x0002a20000000800 */
[C---:B------:R-:W-:Y:S09]  /*16f00*/  HMMA.16816.F32 R120, R172.reuse, R180, R120 ;  /* 0x000000b4ac78723c */ /* 0x040ff20000001878 */
[----:B------:R-:W-:Y:S01]  /*16f10*/  MUFU.EX2 R61, R58 ;  /* 0x0000003a003d7308 */ /* 0x000fe20000000800 */
[-C--:B------:R-:W-:Y:S09]  /*16f20*/  HMMA.16816.F32 R124, R172, R182.reuse, R124 ;  /* 0x000000b6ac7c723c */ /* 0x080ff2000000187c */
[----:B------:R-:W-:Y:S01]  /*16f30*/  MUFU.EX2 R59, R59 ;  /* 0x0000003b003b7308 */ /* 0x000fe20000000800 */
[----:B-1----:R-:W-:Y:S01]  /*16f40*/  FMUL.FTZ R25, R2, R197 ;  /* 0x000000c502197220 */ /* 0x002fe20000410000 */
[----:B---3--:R-:W-:Y:S01]  /*16f50*/  MOV R197, R204 ;  /* 0x000000cc00c57202 */ /* 0x008fe20000000f00 */
[C---:B------:R-:W-:Y:S01]  /*16f60*/  HMMA.16816.F32 R128, R176.reuse, R182, R128 ;  /* 0x000000b6b080723c */ /* 0x040fe20000001880 */
[----:B------:R-:W1:Y:S03]  /*16f70*/  LDSM.16.MT88.4 R180, [R169+0x2000] ;  /* 0x00200000a9b4783b */ /* 0x000e660000004200 */
[----:B------:R-:W-:Y:S04]  /*16f80*/  MOV R204, R248 ;  /* 0x000000f800cc7202 */ /* 0x000fe80000000f00 */
[-C--:B----4-:R-:W-:Y:S08]  /*16f90*/  HMMA.16816.F32 R132, R176, R184.reuse, R132 ;  /* 0x000000b8b084723c */ /* 0x090ff00000001884 */
        /* <DEDUP_REMOVED lines=9> */
[-C--:B---3--:R-:W-:Y:S08]  /*17030*/  HMMA.16816.F32 R156, R176, R184.reuse, R156 ;  /* 0x000000b8b09c723c */ /* 0x088ff0000000189c */
        /* <DEDUP_REMOVED lines=8> */
[----:B------:R-:W-:Y:S02]  /*170c0*/  F2FP.F16.F32.PACK_AB R173, R193, R191 ;  /* 0x000000bfc1ad723e */ /* 0x000fe400000000ff */
[----:B------:R-:W-:Y:S01]  /*170d0*/  F2FP.F16.F32.PACK_AB R174, R198, R195 ;  /* 0x000000c3c6ae723e */ /* 0x000fe200000000ff */
[----:B------:R-:W-:Y:S03]  /*170e0*/  HMMA.16816.F32 R28, R176, R186, R28 ;  /* 0x000000bab01c723c */ /* 0x000fe6000000181c */
[----:B------:R5:W5:Y:S01]  /*170f0*/  MUFU.EX2 R219, R43 ;  /* 0x0000002b00db7308 */ /* 0x000b620000000800 */
[----:B------:R-:W-:Y:S02]  /*17100*/  F2FP.F16.F32.PACK_AB R175, R199, R197 ;  /* 0x000000c5c7af723e */ /* 0x000fe400000000ff */
[----:B--2---:R-:W-:Y:S02]  /*17110*/  F2FP.F16.F32.PACK_AB R176, R194, R196 ;  /* 0x000000c4c2b0723e */ /* 0x004fe400000000ff */
[----:B------:R-:W-:Y:S05]  /*17120*/  F2FP.F16.F32.PACK_AB R177, R252, R251 ;  /* 0x000000fbfcb1723e */ /* 0x000fea00000000ff */
[----:B------:R-:W-:Y:S01]  /*17130*/  MUFU.EX2 R214, R214 ;  /* 0x000000d600d67308 */ /* 0x000fe20000000800 */
[----:B---3--:R-:W2:Y:S01]  /*17140*/  LDSM.16.MT88.4 R184, [R229+0xc800] ;  /* 0x00c80000e5b8783b */ /* 0x008ea20000004200 */
[-C--:B-1----:R-:W-:Y:S05]  /*17150*/  HMMA.16816.F32 R4, R172, R180.reuse, R4 ;  /* 0x000000b4ac04723c */ /* 0x082fea0000001804 */
[----:B------:R-:W-:Y:S02]  /*17160*/  F2FP.F16.F32.PACK_AB R178, R215, R250 ;  /* 0x000000fad7b2723e */ /* 0x000fe400000000ff */
[----:B----4-:R-:W-:Y:S01]  /*17170*/  F2FP.F16.F32.PACK_AB R179, R248, R249 ;  /* 0x000000f9f8b3723e */ /* 0x010fe200000000ff */
[----:B-----5:R-:W-:Y:S01]  /*17180*/  LDSM.16.MT88.4 R40, [R228+0xd000] ;  /* 0x00d00000e428783b */ /* 0x020fe20000004200 */
[----:B------:R-:W-:Y:S02]  /*17190*/  F2FP.F16.F32.PACK_AB R45, R219, R218 ;  /* 0x000000dadb2d723e */ /* 0x000fe400000000ff */
[----:B------:R-:W-:Y:S02]  /*171a0*/  MOV R63, R198 ;  /* 0x000000c6003f7202 */ /* 0x000fe40000000f00 */
[----:B------:R-:W-:Y:S01]  /*171b0*/  F2FP.F16.F32.PACK_AB R198, R171, R60 ;  /* 0x0000003cabc6723e */ /* 0x000fe200000000ff */
        /* <DEDUP_REMOVED lines=26> */
[----:B------:R-:W-:Y:S01]  /*17360*/  MOV R185, R215 ;  /* 0x000000d700b97202 */ /* 0x000fe20000000f00 */
[--C-:B------:R-:W-:Y:S01]  /*17370*/  FFMA.FTZ R184, R64, UR4, -R212.reuse ;  /* 0x0000000440b87c23 */ /* 0x100fe200080108d4 */
[----:B------:R-:W2:Y:S02]  /*17380*/  MUFU.EX2 R215, R47 ;  /* 0x0000002f00d77308 */ /* 0x000ea40000000800 */
[-C--:B------:R-:W-:Y:S08]  /*17390*/  HMMA.16816.F32 R140, R176, R186.reuse, R140 ;  /* 0x000000bab08c723c */ /* 0x080ff0000000188c */
[C---:B------:R-:W-:Y:S01]  /*173a0*/  HMMA.16816.F32 R144, R172.reuse, R186, R144 ;  /* 0x000000baac90723c */ /* 0x040fe20000001890 */
[----:B------:R-:W3:Y:S04]  /*173b0*/  LDL.LU R186, [R1+0x44] ;  /* 0x0000440001ba7983 */ /* 0x000ee80000300800 */
[----:B------:R-:W4:Y:S01]  /*173c0*/  LDL.LU R187, [R1+0x48] ;  /* 0x0000480001bb7983 */ /* 0x000f220000300800 */
[----:B--2---:R-:W-:Y:S02]  /*173d0*/  F2FP.F16.F32.PACK_AB R47, R215, R216 ;  /* 0x000000d8d72f723e */ /* 0x004fe400000000ff */
[-C--:B-1----:R-:W-:Y:S08]  /*173e0*/  HMMA.16816.F32 R148, R172, R180.reuse, R148 ;  /* 0x000000b4ac94723c */ /* 0x082ff00000001894 */
[C---:B------:R-:W-:Y:S04]  /*173f0*/  HMMA.16816.F32 R20, R176.reuse, R180, R20 ;  /* 0x000000b4b014723c */ /* 0x040fe80000001814 */
[--C-:B------:R-:W-:Y:S01]  /*17400*/  FFMA.FTZ R180, R52, UR4, -R212.reuse ;  /* 0x0000000434b47c23 */ /* 0x100fe200080108d4 */
[--C-:B------:R-:W-:Y:S03]  /*17410*/  FFMA.FTZ R181, R54, UR4, -R213.reuse ;  /* 0x0000000436b57c23 */ /* 0x100fe600080108d5 */
[-C--:B------:R-:W-:Y:S08]  /*17420*/  HMMA.16816.F32 R152, R176, R182.reuse, R152 ;  /* 0x000000b6b098723c */ /* 0x080ff00000001898 */
[C---:B------:R-:W-:Y:S04]  /*17430*/  HMMA.16816.F32 R32, R172.reuse, R182, R32 ;  /* 0x000000b6ac20723c */ /* 0x040fe80000001820 */
[--C-:B------:R-:W-:Y:S01]  /*17440*/  FFMA.FTZ R182, R53, UR4, -R212.reuse ;  /* 0x0000000435b67c23 */ /* 0x100fe200080108d4 */
[--C-:B------:R-:W-:Y:S01]  /*17450*/  FFMA.FTZ R183, R55, UR4, -R213.reuse ;  /* 0x0000000437b77c23 */ /* 0x100fe200080108d5 */
[----:B------:R-:W-:Y:S01]  /*17460*/  FFMA.FTZ R212, R65, UR4, -R212 ;  /* 0x0000000441d47c23 */ /* 0x000fe200080108d4 */
[----:B------:R-:W1:Y:S01]  /*17470*/  LDSM.16.MT88.4 R52, [R169+0x1000] ;  /* 0x00100000a934783b */ /* 0x000e620000004200 */
[-C--:B------:R-:W-:Y:S04]  /*17480*/  HMMA.16816.F32 R156, R172, R36.reuse, R156 ;  /* 0x00000024ac9c723c */ /* 0x080fe8000000189c */
[----:B------:R-:W-:Y:S04]  /*17490*/  MUFU.EX2 R212, R212 ;  /* 0x000000d400d47308 */ /* 0x000fe80000000800 */
[C---:B------:R-:W-:Y:S04]  /*174a0*/  HMMA.16816.F32 R160, R176.reuse, R36, R160 ;  /* 0x00000024b0a0723c */ /* 0x040fe800000018a0 */
[----:B------:R-:W-:Y:S02]  /*174b0*/  F2FP.F16.F32.PACK_AB R36, R242, R243 ;  /* 0x000000f3f224723e */ /* 0x000fe400000000ff */
[----:B------:R-:W-:Y:S02]  /*174c0*/  F2FP.F16.F32.PACK_AB R37, R224, R225 ;  /* 0x000000e1e025723e */ /* 0x000fe400000000ff */
[-C--:B------:R-:W-:Y:S03]  /*174d0*/  HMMA.16816.F32 R24, R176, R38.reuse, R24 ;  /* 0x00000026b018723c */ /* 0x080fe60000001818 */
[--C-:B------:R-:W-:Y:S01]  /*174e0*/  FFMA.FTZ R176, R66, UR4, -R213.reuse ;  /* 0x0000000442b07c23 */ /* 0x100fe200080108d5 */
[----:B------:R-:W-:Y:S01]  /*174f0*/  FFMA.FTZ R213, R67, UR4, -R213 ;  /* 0x0000000443d57c23 */ /* 0x000fe200080108d5 */
[----:B------:R-:W-:Y:S01]  /*17500*/  MOV R179, R185 ;  /* 0x000000b900b37202 */ /* 0x000fe20000000f00 */
[----:B------:R-:W2:Y:S01]  /*17510*/  LDSM.16.MT88.4 R64, [R170+0x1000] ;  /* 0x00100000aa40783b */ /* 0x000ea20000004200 */
[----:B------:R-:W-:Y:S01]  /*17520*/  MOV R178, R203 ;  /* 0x000000cb00b27202 */ /* 0x000fe20000000f00 */
[----:B------:R-:W-:Y:S02]  /*17530*/  HMMA.16816.F32 R28, R172, R38, R28 ;  /* 0x00000026ac1c723c */ /* 0x000fe4000000181c */
[----:B------:R-:W-:Y:S02]  /*17540*/  MUFU.EX2 R213, R213 ;  /* 0x000000d500d57308 */ /* 0x000fe40000000800 */
[----:B------:R-:W-:Y:S02]  /*17550*/  MOV R174, R210 ;  /* 0x000000d200ae7202 */ /* 0x000fe40000000f00 */
[----:B------:R-:W-:Y:S02]  /*17560*/  F2FP.F16.F32.PACK_AB R38, R241, R226 ;  /* 0x000000e2f126723e */ /* 0x000fe400000000ff */
[----:B------:R-:W-:Y:S04]  /*17570*/  F2FP.F16.F32.PACK_AB R39, R227, R223 ;  /* 0x000000dfe327723e */ /* 0x000fe800000000ff */
[----:B------:R-:W-:Y:S01]  /*17580*/  MUFU.EX2 R210, R180 ;  /* 0x000000b400d27308 */ /* 0x000fe20000000800 */
[----:B------:R-:W-:Y:S02]  /*17590*/  MOV R172, R207 ;  /* 0x000000cf00ac7202 */ /* 0x000fe40000000f00 */
[----:B------:R-:W-:Y:S01]  /*175a0*/  MOV R177, R189 ;  /* 0x000000bd00b17202 */ /* 0x000fe20000000f00 */
[-C--:B------:R-:W-:Y:S06]  /*175b0*/  HMMA.16816.F32 R4, R36, R40.reuse, R4 ;  /* 0x000000282404723c */ /* 0x080fec0000001804 */
[----:B------:R-:W5:Y:S01]  /*175c0*/  MUFU.EX2 R207, R184 ;  /* 0x000000b800cf7308 */ /* 0x000f620000000800 */
[----:B------:R-:W-:Y:S02]  /*175d0*/  MOV R203, R190 ;  /* 0x000000be00cb7202 */ /* 0x000fe40000000f00 */
[----:B------:R-:W-:Y:S01]  /*175e0*/  MOV R173, R206 ;  /* 0x000000ce00ad7202 */ /* 0x000fe20000000f00 */
[C---:B------:R-:W-:Y:S06]  /*175f0*/  HMMA.16816.F32 R8, R44.reuse, R40, R8 ;  /* 0x000000282c08723c */ /* 0x040fec0000001808 */
[----:B------:R-:W-:Y:S01]  /*17600*/  MUFU.EX2 R206, R176 ;  /* 0x000000b000ce7308 */ /* 0x000fe20000000800 */
[----:B------:R-:W-:Y:S02]  /*17610*/  MOV R190, R211 ;  /* 0x000000d300be7202 */ /* 0x000fe40000000f00 */
[----:B------:R-:W-:Y:S01]  /*17620*/  MOV R189, R208 ;  /* 0x000000d000bd7202 */ /* 0x000fe20000000f00 */
[-C--:B------:R-:W-:Y:S06]  /*17630*/  HMMA.16816.F32 R12, R44, R42.reuse, R12 ;  /* 0x0000002a2c0c723c */ /* 0x080fec000000180c */
[----:B------:R1:W-:Y:S01]  /*17640*/  MUFU.EX2 R211, R182 ;  /* 0x000000b600d37308 */ /* 0x0003e20000000800 */
[----:B------:R-:W-:Y:S02]  /*17650*/  MOV R175, R188 ;  /* 0x000000bc00af7202 */ /* 0x000fe40000000f00 */
[----:B------:R-:W-:Y:S01]  /*17660*/  MOV R188, R209 ;  /* 0x000000d100bc7202 */ /* 0x000fe20000000f00 */
[C---:B------:R-:W-:Y:S01]  /*17670*/  HMMA.16816.F32 R16, R36.reuse, R42, R16 ;  /* 0x0000002a2410723c */ /* 0x040fe20000001810 */
[----:B------:R-:W5:Y:S05]  /*17680*/  LDSM.16.MT88.4 R40, [R228+0xf000] ;  /* 0x00f00000e428783b */ /* 0x000f6a0000004200 */
[----:B------:R-:W-:Y:S02]  /*17690*/  MUFU.EX2 R208, R181 ;  /* 0x000000b500d07308 */ /* 0x000fe40000000800 */
[-C--:B------:R-:W-:Y:S08]  /*176a0*/  HMMA.16816.F32 R68, R36, R48.reuse, R68 ;  /* 0x000000302444723c */ /* 0x080ff00000001844 */
[----:B------:R-:W-:Y:S01]  /*176b0*/  MUFU.EX2 R209, R183 ;  /* 0x000000b700d17308 */ /* 0x000fe20000000800 */
[----:B-1----:R-:W-:Y:S01]  /*176c0*/  MOV R182, R205 ;  /* 0x000000cd00b67202 */ /* 0x002fe20000000f00 */
[C---:B------:R-:W-:Y:S08]  /*176d0*/  HMMA.16816.F32 R72, R44.reuse, R48, R72 ;  /* 0x000000302c48723c */ /* 0x040ff00000001848 */
[----:B------:R1:W-:Y:S01]  /*176e0*/  MUFU.EX2 R205, R57 ;  /* 0x0000003900cd7308 */ /* 0x0003e20000000800 */
[-C--:B------:R-:W-:Y:S08]  /*176f0*/  HMMA.16816.F32 R76, R44, R50.reuse, R76 ;  /* 0x000000322c4c723c */ /* 0x080ff0000000184c */
[C---:B------:R-:W-:Y:S01]  /*17700*/  HMMA.16816.F32 R80, R36.reuse, R50, R80 ;  /* 0x000000322450723c */ /* 0x040fe20000001850 */
[----:B------:R-:W1:Y:S07]  /*17710*/  LDSM.16.MT88.4 R48, [R229+0xf000] ;  /* 0x00f00000e530783b */ /* 0x000e6e0000004200 */
[-C--:B------:R-:W-:Y:S08]  /*17720*/  HMMA.16816.F32 R84, R36, R52.reuse, R84 ;  /* 0x000000342454723c */ /* 0x080ff00000001854 */
        /* <DEDUP_REMOVED lines=9> */
[-C--:B-----5:R-:W-:Y:S08]  /*177c0*/  HMMA.16816.F32 R116, R36, R40.reuse, R116 ;  /* 0x000000282474723c */ /* 0x0a0ff00000001874 */
[C---:B------:R-:W-:Y:S08]  /*177d0*/  HMMA.16816.F32 R120, R44.reuse, R40, R120 ;  /* 0x000000282c78723c */ /* 0x040ff00000001878 */
[-C--:B------:R-:W-:Y:S08]  /*177e0*/  HMMA.16816.F32 R124, R44, R42.reuse, R124 ;  /* 0x0000002a2c7c723c */ /* 0x080ff0000000187c */
[C---:B------:R-:W-:Y:S01]  /*177f0*/  HMMA.16816.F32 R128, R36.reuse, R42, R128 ;  /* 0x0000002a2480723c */ /* 0x040fe20000001880 */
[----:B------:R-:W-:Y:S07]  /*17800*/  LDSM.16.MT88.4 R40, [R229+0xd800] ;  /* 0x00d80000e528783b */ /* 0x000fee0000004200 */
[-C--:B-1----:R-:W-:Y:S08]  /*17810*/  HMMA.16816.F32 R132, R36, R48.reuse, R132 ;  /* 0x000000302484723c */ /* 0x082ff00000001884 */
[C---:B------:R-:W-:Y:S08]  /*17820*/  HMMA.16816.F32 R136, R44.reuse, R48, R136 ;  /* 0x000000302c88723c */ /* 0x040ff00000001888 */
[-C--:B------:R-:W-:Y:S08]  /*17830*/  HMMA.16816.F32 R140, R44, R50.reuse, R140 ;  /* 0x000000322c8c723c */ /* 0x080ff0000000188c */
[C---:B------:R-:W-:Y:S01]  /*17840*/  HMMA.16816.F32 R144, R36.reuse, R50, R144 ;  /* 0x000000322490723c */ /* 0x040fe20000001890 */
[----:B------:R-:W-:Y:S07]  /*17850*/  LDSM.16.MT88.4 R48, [R169+0x1800] ;  /* 0x00180000a930783b */ /* 0x000fee0000004200 */
[-C--:B------:R-:W-:Y:S08]  /*17860*/  HMMA.16816.F32 R148, R36, R52.reuse, R148 ;  /* 0x000000342494723c */ /* 0x080ff00000001894 */
[C---:B------:R-:W-:Y:S08]  /*17870*/  HMMA.16816.F32 R20, R44.reuse, R52, R20 ;  /* 0x000000342c14723c */ /* 0x040ff00000001814 */
[-C--:B------:R-:W-:Y:S08]  /*17880*/  HMMA.16816.F32 R152, R44, R54.reuse, R152 ;  /* 0x000000362c98723c */ /* 0x080ff00000001898 */
[C---:B------:R-:W-:Y:S01]  /*17890*/  HMMA.16816.F32 R32, R36.reuse, R54, R32 ;  /* 0x000000362420723c */ /* 0x040fe20000001820 */
[----:B------:R-:W-:Y:S03]  /*178a0*/  LDSM.16.MT88.4 R52, [R170+0x1800] ;  /* 0x00180000aa34783b */ /* 0x000fe60000004200 */
[----:B---3--:R-:W-:Y:S01]  /*178b0*/  FFMA.FTZ R165, R165, R186, R247 ;  /* 0x000000baa5a57223 */ /* 0x008fe200000100f7 */
[----:B------:R-:W-:Y:S03]  /*178c0*/  MOV R247, R204 ;  /* 0x000000cc00f77202 */ /* 0x000fe60000000f00 */
[-C--:B--2---:R-:W-:Y:S01]  /*178d0*/  HMMA.16816.F32 R156, R36, R64.reuse, R156 ;  /* 0x00000040249c723c */ /* 0x084fe2000000189c */
[----:B------:R1:W2:Y:S02]  /*178e0*/  MUFU.EX2 R204, R56 ;  /* 0x0000003800cc7308 */ /* 0x0002a40000000800 */
[----:B----4-:R-:W-:Y:S02]  /*178f0*/  FFMA.FTZ R3, R3, R187, R246 ;  /* 0x000000bb03037223 */ /* 0x010fe400000100f6 */
[----:B------:R-:W3:Y:S02]  /*17900*/  LDL.LU R246, [R1+0x50] ;  /* 0x0000500001f67983 */ /* 0x000ee40000300800 */
[----:B------:R-:W-:Y:S01]  /*17910*/  FADD.FTZ R57, R173, R3 ;  /* 0x00000003ad397221 */ /* 0x000fe20000010000 */
[C---:B------:R-:W-:Y:S01]  /*17920*/  HMMA.16816.F32 R160, R44.reuse, R64, R160 ;  /* 0x000000402ca0723c */ /* 0x040fe200000018a0 */
[----:B------:R-:W4:Y:S03]  /*17930*/  LDL.LU R180, [R1+0x4c] ;  /* 0x00004c0001b47983 */ /* 0x000f260000300800 */
[----:B------:R-:W-:Y:S01]  /*17940*/  MOV R64, R195 ;  /* 0x000000c300407202 */ /* 0x000fe20000000f00 */
[----:B------:R-:W5:Y:S01]  /*17950*/  LDSM.16.MT88.4 R184, [R228+0xd800] ;  /* 0x00d80000e4b8783b */ /* 0x000f620000004200 */
[----:B------:R-:W-:Y:S01]  /*17960*/  FADD.FTZ R58, R202, R57 ;  /* 0x00000039ca3a7221 */ /* 0x000fe20000010000 */
[----:B------:R-:W-:Y:S01]  /*17970*/  F2FP.F16.F32.PACK_AB R202, R212, R207 ;  /* 0x000000cfd4ca723e */ /* 0x000fe200000000ff */
[-C--:B------:R-:W-:Y:S03]  /*17980*/  HMMA.16816.F32 R24, R44, R66.reuse, R24 ;  /* 0x000000422c18723c */ /* 0x080fe60000001818 */
[----:B-1----:R-:W-:Y:S01]  /*17990*/  FADD.FTZ R56, R172, R165 ;  /* 0x000000a5ac387221 */ /* 0x002fe20000010000 */
[----:B------:R-:W-:Y:S01]  /*179a0*/  MOV R165, R194 ;  /* 0x000000c200a57202 */ /* 0x000fe20000000f00 */
[----:B------:R-:W1:Y:S01]  /*179b0*/  LDSM.16.MT88.4 R44, [R228+0xf800] ;  /* 0x00f80000e42c783b */ /* 0x000e620000004200 */
[----:B------:R-:W-:Y:S02]  /*179c0*/  MOV R65, R197 ;  /* 0x000000c500417202 */ /* 0x000fe40000000f00 */
[----:B------:R-:W-:Y:S04]  /*179d0*/  HMMA.16816.F32 R28, R36, R66, R28 ;  /* 0x00000042241c723c */ /* 0x000fe8000000181c */
[----:B------:R-:W-:Y:S01]  /*179e0*/  MOV R67, R193 ;  /* 0x000000c100437202 */ /* 0x000fe20000000f00 */
[----:B------:R-:W1:Y:S01]  /*179f0*/  LDSM.16.MT88.4 R36, [R229+0xf800] ;  /* 0x00f80000e524783b */ /* 0x000e620000004200 */
[----:B------:R-:W-:Y:S02]  /*17a00*/  MOV R66, R192 ;  /* 0x000000c000427202 */ /* 0x000fe40000000f00 */
[----:B------:R-:W-:Y:S05]  /*17a10*/  F2FP.F16.F32.PACK_AB R197, R59, R61 ;  /* 0x0000003d3bc5723e */ /* 0x000fea00000000ff */
[----:B------:R2:W1:Y:S02]  /*17a20*/  LDSM.16.MT88.4 R192, [R169+0x3800] ;  /* 0x00380000a9c0783b */ /* 0x0004640000004200 */
[----:B--2---:R-:W-:Y:S02]  /*17a30*/  MOV R169, R196 ;  /* 0x000000c400a97202 */ /* 0x004fe40000000f00 */
[----:B------:R-:W-:Y:S01]  /*17a40*/  F2FP.F16.F32.PACK_AB R196, R205, R204 ;  /* 0x000000cccdc4723e */ /* 0x000fe200000000ff */
[----:B---3--:R-:W-:Y:S01]  /*17a50*/  FFMA.FTZ R0, R0, R246, R247 ;  /* 0x000000f600007223 */ /* 0x008fe200000100f7 */
[----:B------:R-:W-:Y:S02]  /*17a60*/  MOV R247, R179 ;  /* 0x000000b300f77202 */ /* 0x000fe40000000f00 */
[----:B------:R-:W-:Y:S01]  /*17a70*/  MOV R246, R199 ;  /* 0x000000c700f67202 */ /* 0x000fe20000000f00 */
[----:B----4-:R-:W-:Y:S01]  /*17a80*/  FFMA.FTZ R2, R2, R180, R182 ;  /* 0x000000b402027223 */ /* 0x010fe200000100b6 */
[----:B------:R-:W-:Y:S01]  /*17a90*/  FADD.FTZ R0, R175, R0 ;  /* 0x00000000af007221 */ /* 0x000fe20000010000 */
[----:B------:R-:W-:Y:S02]  /*17aa0*/  MOV R180, R177 ;  /* 0x000000b100b47202 */ /* 0x000fe40000000f00 */
[----:B------:R-:W-:Y:S01]  /*17ab0*/  FADD.FTZ R3, R174, R2 ;  /* 0x00000002ae037221 */ /* 0x000fe20000010000 */
[----:B------:R-:W-:Y:S01]  /*17ac0*/  FADD.FTZ R2, R203, R56 ;  /* 0x00000038cb027221 */ /* 0x000fe20000010000 */
[----:B------:R-:W-:Y:S02]  /*17ad0*/  F2FP.F16.F32.PACK_AB R203, R213, R206 ;  /* 0x000000ced5cb723e */ /* 0x000fe400000000ff */
[----:B------:R-:W-:Y:S01]  /*17ae0*/  FADD.FTZ R57, R201, R3 ;  /* 0x00000003c9397221 */ /* 0x000fe20000010000 */
[----:B------:R-:W-:Y:S01]  /*17af0*/  FADD.FTZ R3, R200, R0 ;  /* 0x00000000c8037221 */ /* 0x000fe20000010000 */
[----:B------:R-:W-:Y:S01]  /*17b00*/  F2FP.F16.F32.PACK_AB R200, R211, R210 ;  /* 0x000000d2d3c8723e */ /* 0x000fe200000000ff */
[----:B------:R-:W-:Y:S01]  /*17b10*/  FADD.FTZ R56, R178, R2 ;  /* 0x00000002b2387221 */ /* 0x000fe20000010000 */
[----:B------:R-:W-:Y:S01]  /*17b20*/  F2FP.F16.F32.PACK_AB R201, R209, R208 ;  /* 0x000000d0d1c9723e */ /* 0x000fe200000000ff */
[----:B------:R-:W-:Y:S01]  /*17b30*/  FADD.FTZ R2, R190, R58 ;  /* 0x0000003abe027221 */ /* 0x000fe20000010000 */
[----:B------:R-:W-:Y:S01]  /*17b40*/  F2FP.F16.F32.PACK_AB R199, R214, R62 ;  /* 0x0000003ed6c7723e */ /* 0x000fe200000000ff */
[----:B------:R-:W-:Y:S04]  /*17b50*/  FADD.FTZ R0, R189, R57 ;  /* 0x00000039bd007221 */ /* 0x000fe80000010000 */
[-C--:B-----5:R-:W-:Y:S01]  /*17b60*/  HMMA.16816.F32 R176, R200, R184.reuse, R4 ;  /* 0x000000b8c8b0723c */ /* 0x0a0fe20000001804 */
[----:B------:R2:W3:Y:S04]  /*17b70*/  LDSM.16.MT88.4 R4, [R170+0x3800] ;  /* 0x00380000aa04783b */ /* 0x0004e80000004200 */
[----:B------:R-:W-:Y:S01]  /*17b80*/  FADD.FTZ R0, R169, R0 ;  /* 0x00000000a9007221 */ /* 0x000fe20000010000 */
[----:B------:R-:W-:Y:S02]  /*17b90*/  MOV R169, R166 ;  /* 0x000000a600a97202 */ /* 0x000fe40000000f00 */
        /* <DEDUP_REMOVED lines=8> */
[----:B------:R-:W-:Y:S01]  /*17c20*/  FADD.FTZ R8, R251, R8 ;  /* 0x00000008fb087221 */ /* 0x000fe20000010000 */
[----:B------:R-:W-:Y:S01]  /*17c30*/  MOV R165, R167 ;  /* 0x000000a700a57202 */ /* 0x000fe20000000f00 */
        /* <DEDUP_REMOVED lines=10> */
[----:B--2---:R-:W-:Y:S01]  /*17ce0*/  MOV R170, R164 ;  /* 0x000000a400aa7202 */ /* 0x004fe20000000f00 */
        /* <DEDUP_REMOVED lines=21> */
[----:B------:R-:W-:Y:S02]  /*17e40*/  FADD.FTZ R2, R227, R10 ;  /* 0x0000000ae3027221 */ /* 0x000fe40000010000 */
[C---:B------:R-:W-:Y:S04]  /*17e50*/  HMMA.16816.F32 R88, R196.reuse, R48, R88 ;  /* 0x00000030c458723c */ /* 0x040fe80000001858 */
[----:B------:R-:W-:Y:S01]  /*17e60*/  FADD.FTZ R3, R211, R3 ;  /* 0x00000003d3037221 */ /* 0x000fe20000010000 */
[----:B------:R-:W-:Y:S01]  /*17e70*/  FADD.FTZ R0, R220, R9 ;  /* 0x00000009dc007221 */ /* 0x000fe20000010000 */
[----:B------:R-:W-:Y:S02]  /*17e80*/  FADD.FTZ R2, R208, R2 ;  /* 0x00000002d0027221 */ /* 0x000fe40000010000 */
[-C--:B------:R-:W-:Y:S03]  /*17e90*/  HMMA.16816.F32 R92, R196, R50.reuse, R92 ;  /* 0x00000032c45c723c */ /* 0x080fe6000000185c */
[----:B------:R-:W-:Y:S05]  /*17ea0*/  FADD.FTZ R2, R209, R2 ;  /* 0x00000002d1027221 */ /* 0x000fea0000010000 */
[C---:B------:R-:W-:Y:S08]  /*17eb0*/  HMMA.16816.F32 R96, R200.reuse, R50, R96 ;  /* 0x00000032c860723c */ /* 0x040ff00000001860 */
[-C--:B------:R-:W-:Y:S08]  /*17ec0*/  HMMA.16816.F32 R100, R200, R52.reuse, R100 ;  /* 0x00000034c864723c */ /* 0x080ff00000001864 */
[C---:B------:R-:W-:Y:S08]  /*17ed0*/  HMMA.16816.F32 R104, R196.reuse, R52, R104 ;  /* 0x00000034c468723c */ /* 0x040ff00000001868 */
[-C--:B------:R-:W-:Y:S08]  /*17ee0*/  HMMA.16816.F32 R108, R196, R54.reuse, R108 ;  /* 0x00000036c46c723c */ /* 0x080ff0000000186c */
[C---:B------:R-:W-:Y:S08]  /*17ef0*/  HMMA.16816.F32 R112, R200.reuse, R54, R112 ;  /* 0x00000036c870723c */ /* 0x040ff00000001870 */
[-C--:B-1----:R-:W-:Y:S08]  /*17f00*/  HMMA.16816.F32 R116, R200, R44.reuse, R116 ;  /* 0x0000002cc874723c */ /* 0x082ff00000001874 */
[C---:B------:R-:W-:Y:S08]  /*17f10*/  HMMA.16816.F32 R120, R196.reuse, R44, R120 ;  /* 0x0000002cc478723c */ /* 0x040ff00000001878 */
[-C--:B------:R-:W-:Y:S08]  /*17f20*/  HMMA.16816.F32 R124, R196, R46.reuse, R124 ;  /* 0x0000002ec47c723c */ /* 0x080ff0000000187c */
        /* <DEDUP_REMOVED lines=9> */
[-C--:B---3--:R-:W-:Y:S08]  /*17fc0*/  HMMA.16816.F32 R156, R200, R4.reuse, R156 ;  /* 0x00000004c89c723c */ /* 0x088ff0000000189c */
[C---:B------:R-:W-:Y:S04]  /*17fd0*/  HMMA.16816.F32 R160, R196.reuse, R4, R160 ;  /* 0x00000004c4a0723c */ /* 0x040fe800000018a0 */
[----:B------:R-:W-:Y:S01]  /*17fe0*/  FADD.FTZ R4, R215, R8 ;  /* 0x00000008d7047221 */ /* 0x000fe20000010000 */
[----:B------:R-:W-:Y:S03]  /*17ff0*/  FADD.FTZ R5, R204, R0 ;  /* 0x00000000cc057221 */ /* 0x000fe60000010000 */
[-C--:B------:R-:W-:Y:S03]  /*18000*/  HMMA.16816.F32 R196, R196, R6.reuse, R24 ;  /* 0x00000006c4c4723c */ /* 0x080fe60000001818 */
        /* <DEDUP_REMOVED lines=11> */
[----:B------:R-:W-:Y:S03]  /*180c0*/  STL [R1+0x44], R4 ;  /* 0x0000440401007387 */ /* 0x000fe60000100800 */
[----:B------:R-:W-:Y:S01]  /*180d0*/  FADD.FTZ R0, R214, R0 ;  /* 0x00000000d6007221 */ /* 0x000fe20000010000 */
[----:B------:R1:W-:Y:S04]  /*180e0*/  STL [R1+0x48], R3 ;  /* 0x0000480301007387 */ /* 0x0003e80000100800 */
[----:B------:R2:W-:Y:S04]  /*180f0*/  STL [R1+0x4c], R2 ;  /* 0x00004c0201007387 */ /* 0x0005e80000100800 */
[----:B------:R2:W-:Y:S01]  /*18100*/  STL [R1+0x50], R0 ;  /* 0x0000500001007387 */ /* 0x0005e20000100800 */
[----:B-1----:R-:W-:Y:S01]  /*18110*/  MOV R3, R168 ;  /* 0x000000a800037202 */ /* 0x002fe20000000f00 */
[----:B------:R-:W-:Y:S06]  /*18120*/  BRA.U UP0, `(.L_x_255) ;  /* 0xffffffc500987547 */ /* 0x000fec000b83ffff */
.L_x_254:
[----:B------:R-:W2:Y:S01]  /*18130*/  LDL.LU R4, [R1+0x44] ;  /* 0x0000440001047983 */ /* 0x000ea20000300800 */
[----:B------:R-:W-:Y:S01]  /*18140*/  MOV R67, 0x10 ;  /* 0x0000001000437802 */ /* 0x000fe20000000f00 */
[----:B------:R-:W-:Y:S02]  /*18150*/  UISETP.NE.AND UP3, UPT, UR19, -0x1, UPT ;  /* 0xffffffff1300788c */ /* 0x000fe4000bf65270 */
[----:B------:R-:W3:Y:S01]  /*18160*/  LDL.LU R8, [R1+0x48] ;  /* 0x0000480001087983 */ /* 0x000ee20000300800 */
[----:B------:R-:W1:Y:S01]  /*18170*/  S2UR UR12, SR_CTAID.Y ;  /* 0x00000000000c79c3 */ /* 0x000e620000002600 */
[----:B------:R-:W4:Y:S02]  /*18180*/  LDCU.U8 UR4, c[0x0][0x549] ;  /* 0x0000a920ff0477ac */ /* 0x000f240008000000 */
[----:B------:R-:W3:Y:S01]  /*18190*/  LDL.LU R7, [R1+0x4c] ;  /* 0x00004c0001077983 */ /* 0x000ee20000300800 */
[----:B------:R-:W1:Y:S03]  /*181a0*/  LDCU UR10, c[0x0][0x434] ;  /* 0x00008680ff0a77ac */ /* 0x000e660008000800 */
[----:B------:R-:W3:Y:S01]  /*181b0*/  LDL.LU R6, [R1+0x50] ;  /* 0x0000500001067983 */ /* 0x000ee20000300800 */
[----:B------:R-:W-:Y:S01]  /*181c0*/  SEL R67, R67, 0xfffffff0, !P0 ;  /* 0xfffffff043437807 */ /* 0x000fe20004000000 */
[----:B------:R-:W1:Y:S02]  /*181d0*/  @!UP3 LDCU.64 UR8, c[0x0][0x400] ;  /* 0x00008000ff08b7ac */ /* 0x000e640008000a00 */
[----:B------:R-:W3:Y:S01]  /*181e0*/  LDL.LU R5, [R1+0x3c] ;  /* 0x00003c0001057983 */ /* 0x000ee20000300800 */
[----:B------:R-:W-:Y:S01]  /*181f0*/  LOP3.LUT P0, RZ, R234, 0x8, RZ, 0xc0, !PT ;  /* 0x00000008eaff7812 */ /* 0x000fe2000780c0ff */
[----:B------:R-:W1:Y:S01]  /*18200*/  @UP3 LDCU.64 UR6, c[0x0][0x408] ;  /* 0x00008100ff0637ac */ /* 0x000e620008000a00 */
[----:B------:R-:W1:Y:S01]  /*18210*/  LDCU.U8 UR11, c[0x0][0x548] ;  /* 0x0000a900ff0b77ac */ /* 0x000e620008000000 */
[----:B----4-:R-:W-:-:S02]  /*18220*/  UISETP.NE.AND UP1, UPT, UR4, URZ, UPT ;  /* 0x000000ff0400728c */ /* 0x010fc4000bf25270 */
[----:B------:R-:W-:Y:S01]  /*18230*/  UISETP.NE.AND UP2, UPT, UR19, -0x1, UPT ;  /* 0xffffffff1300788c */ /* 0x000fe2000bf45270 */
[----:B------:R-:W4:Y:S01]  /*18240*/  LDCU UR13, c[0x0][0x434] ;  /* 0x00008680ff0d77ac */ /* 0x000f220008000800 */
[----:B-1----:R-:W-:Y:S01]  /*18250*/  @!UP3 UIMAD.WIDE.U32 UR14, UR12, UR8, URZ ;  /* 0x000000080c0eb2a5 */ /* 0x002fe2000f8e00ff */
[----:B------:R-:W1:Y:S01]  /*18260*/  S2UR UR8, SR_CTAID.X ;  /* 0x00000000000879c3 */ /* 0x000e620000002500 */
[----:B------:R-:W-:-:S05]  /*18270*/  @UP3 UIMAD.WIDE.U32 UR16, UR19, UR6, URZ ;  /* 0x00000006131032a5 */ /* 0x000fca000f8e00ff */
[----:B------:R-:W4:Y:S01]  /*18280*/  @UP1 LDCU UR4, c[0x0][0x430] ;  /* 0x00008600ff0417ac */ /* 0x000f220008000800 */
[----:B------:R-:W-:Y:S01]  /*18290*/  @!UP3 UIMAD UR9, UR12, UR9, UR15 ;  /* 0x000000090c09b2a4 */ /* 0x000fe2000f8e020f */
[----:B------:R-:W1:Y:S01]  /*182a0*/  S2UR UR6, SR_CTAID.Z ;  /* 0x00000000000679c3 */ /* 0x000e620000002700 */
[----:B------:R-:W-:Y:S02]  /*182b0*/  @UP3 UIMAD UR9, UR19, UR7, UR17 ;  /* 0x00000007130932a4 */ /* 0x000fe4000f8e0211 */
[----:B------:R-:W-:Y:S02]  /*182c0*/  @!UP2 UIMAD UR19, UR12, UR10, URZ ;  /* 0x0000000a0c13a2a4 */ /* 0x000fe4000f8e02ff */
[----:B------:R-:W-:Y:S01]  /*182d0*/  UISETP.NE.AND UP0, UPT, UR11, URZ, !UP1 ;  /* 0x000000ff0b00728c */ /* 0x000fe2000cf05270 */
[----:B------:R-:W1:Y:S01]  /*182e0*/  @UP1 LDCU UR15, c[0x0][0x430] ;  /* 0x00008600ff0f17ac */ /* 0x000e620008000800 */
[----:B------:R-:W-:Y:S01]  /*182f0*/  @UP1 UMOV UR7, 0x1 ;  /* 0x0000000100071882 */ /* 0x000fe20000000000 */
[----:B------:R-:W-:Y:S01]  /*18300*/  @UP3 UMOV UR14, UR16 ;  /* 0x00000010000e3c82 */ /* 0x000fe20008000000 */
[----:B----4-:R-:W-:-:S02]  /*18310*/  @UP1 UIMAD UR13, UR4, UR10, URZ ;  /* 0x0000000a040d12a4 */ /* 0x010fc4000f8e02ff */
[----:B------:R-:W-:Y:S01]  /*18320*/  USHF.R.S32.HI UR4, URZ, 0x1f, UR19 ;  /* 0x0000001fff047899 */ /* 0x000fe20008011413 */
[----:B--2---:R-:W2:Y:S04]  /*18330*/  SHFL.BFLY PT, R2, R4, 0x2, 0x1f ;  /* 0x0c401f0004027f89 */ /* 0x004ea800000e0000 */
[----:B---3--:R-:W3:Y:S04]  /*18340*/  SHFL.BFLY PT, R0, R8, 0x2, 0x1f ;  /* 0x0c401f0008007f89 */ /* 0x008ee800000e0000 */
[----:B------:R-:W4:Y:S01]  /*18350*/  SHFL.BFLY PT, R3, R6, 0x2, 0x1f ;  /* 0x0c401f0006037f89 */ /* 0x000f2200000e0000 */
[----:B------:R-:W-:-:S02]  /*18360*/  MOV R204, R5 ;  /* 0x0000000500cc7202 */ /* 0x000fc40000000f00 */
[----:B------:R-:W-:-:S04]  /*18370*/  SHF.L.U32 R5, R234, 0x1, RZ ;  /* 0x00000001ea057819 */ /* 0x000fc800000006ff */
[----:B-----5:R-:W-:Y:S01]  /*18380*/  LOP3.LUT R233, R233, 0x6, R5, 0xf8, !PT ;  /* 0x00000006e9e97812 */ /* 0x020fe200078ef805 */
[----:B--2---:R-:W-:Y:S02]  /*18390*/  FADD.FTZ R2, R2, R4 ;  /* 0x0000000402027221 */ /* 0x004fe40000010000 */
[----:B------:R-:W2:Y:S01]  /*183a0*/  SHFL.BFLY PT, R4, R7, 0x2, 0x1f ;  /* 0x0c401f0007047f89 */ /* 0x000ea200000e0000 */
[----:B---3--:R-:W-:-:S03]  /*183b0*/  FADD.FTZ R0, R0, R8 ;  /* 0x0000000800007221 */ /* 0x008fc60000010000 */
[----:B------:R-:W3:Y:S04]  /*183c0*/  SHFL.BFLY PT, R169, R2, 0x1, 0x1f ;  /* 0x0c201f0002a97f89 */ /* 0x000ee800000e0000 */
[----:B------:R-:W1:Y:S01]  /*183d0*/  SHFL.BFLY PT, R170, R0, 0x1, 0x1f ;  /* 0x0c201f0000aa7f89 */ /* 0x000e6200000e0000 */
[----:B----4-:R-:W-:-:S05]  /*183e0*/  FADD.FTZ R3, R3, R6 ;  /* 0x0000000603037221 */ /* 0x010fca0000010000 */
[----:B------:R-:W4:Y:S01]  /*183f0*/  SHFL.BFLY PT, R171, R3, 0x1, 0x1f ;  /* 0x0c201f0003ab7f89 */ /* 0x000f2200000e0000 */
[----:B--2---:R-:W-:Y:S01]  /*18400*/  FADD.FTZ R4, R4, R7 ;  /* 0x0000000704047221 */ /* 0x004fe20000010000 */
[----:B---3--:R-:W-:-:S04]  /*18410*/  FADD.FTZ R169, R2, R169 ;  /* 0x000000a902a97221 */ /* 0x008fc80000010000 */
[----:B------:R-:W2:Y:S01]  /*18420*/  SHFL.BFLY PT, R165, R4, 0x1, 0x1f ;  /* 0x0c201f0004a57f89 */ /* 0x000ea200000e0000 */
[----:B------:R-:W3:Y:S01]  /*18430*/  MUFU.RCP R2, R169 ;  /* 0x000000a900027308 */ /* 0x000ee20000001000 */
[----:B-1----:R-:W-:Y:S01]  /*18440*/  FADD.FTZ R170, R0, R170 ;  /* 0x000000aa00aa7221 */ /* 0x002fe20000010000 */
[----:B------:R-:W-:Y:S02]  /*18450*/  SHF.L.U32 R0, R234, 0x4, RZ ;  /* 0x00000004ea007819 */ /* 0x000fe400000006ff */
[----:B------:R-:W-:Y:S02]  /*18460*/  FSETP.NE.FTZ.AND P4, PT, R169, RZ, PT ;  /* 0x000000ffa900720b */ /* 0x000fe40003f95000 */
[----:B------:R-:W-:Y:S01]  /*18470*/  LOP3.LUT R0, R0, 0x1c0, RZ, 0xc0, !PT ;  /* 0x000001c000007812 */ /* 0x000fe200078ec0ff */
[----:B----4-:R-:W-:Y:S01]  /*18480*/  FADD.FTZ R171, R3, R171 ;  /* 0x000000ab03ab7221 */ /* 0x010fe20000010000 */
[----:B------:R-:W1:Y:S01]  /*18490*/  MUFU.RCP R6, R170 ;  /* 0x000000aa00067308 */ /* 0x000e620000001000 */
[----:B------:R-:W-:-:S02]  /*184a0*/  FSETP.NE.FTZ.AND P3, PT, R170, RZ, PT ;  /* 0x000000ffaa00720b */ /* 0x000fc40003f75000 */
[----:B------:R-:W-:Y:S02]  /*184b0*/  LOP3.LUT R5, R0, 0x38, R5, 0xf8, !PT ;  /* 0x0000003800057812 */ /* 0x000fe400078ef805 */
[----:B------:R-:W-:Y:S02]  /*184c0*/  FSETP.NE.FTZ.AND P1, PT, R171, RZ, PT ;  /* 0x000000ffab00720b */ /* 0x000fe40003f35000 */
[----:B------:R-:W-:Y:S02]  /*184d0*/  LOP3.LUT R5, R233, R5, RZ, 0xfc, !PT ;  /* 0x00000005e9057212 */ /* 0x000fe400078efcff */
[----:B---3--:R-:W-:Y:S02]  /*184e0*/  FSEL R0, R2, 1, P4 ;  /* 0x3f80000002007808 */ /* 0x008fe40002000000 */
[----:B------:R-:W-:Y:S01]  /*184f0*/  LEA R5, R5, UR5, 0x1 ;  /* 0x0000000505057c11 */ /* 0x000fe2000f8e08ff */
[----:B--2---:R-:W-:Y:S02]  /*18500*/  FADD.FTZ R165, R4, R165 ;  /* 0x000000a504a57221 */ /* 0x004fe40000010000 */
[C---:B------:R-:W-:Y:S01]  /*18510*/  FMUL.FTZ R176, R0.reuse, R176 ;  /* 0x000000b000b07220 */ /* 0x040fe20000410000 */
[C---:B------:R-:W-:Y:S01]  /*18520*/  FMUL.FTZ R184, R0.reuse, R184 ;  /* 0x000000b800b87220 */ /* 0x040fe20000410000 */
[----:B------:R-:W-:Y:S01]  /*18530*/  FMUL.FTZ R185, R0, R185 ;  /* 0x000000b900b97220 */ /* 0x000fe20000410000 */
[----:B------:R-:W2:Y:S01]  /*18540*/  MUFU.RCP R2, R165 ;  /* 0x000000a500027308 */ /* 0x000ea20000001000 */
        /* <DEDUP_REMOVED lines=32> */
[----:B------:R-:W-:Y:S01]  /*18750*/  F2FP.F16.F32.PACK_AB R6, R6, R176 ;  /* 0x000000b00606723e */ /* 0x000fe200000000ff */
[----:B------:R-:W-:Y:S01]  /*18760*/  FMUL.FTZ R178, R3, R178 ;  /* 0x000000b203b27220 */ /* 0x000fe20000410000 */
[----:B------:R-:W-:Y:S01]  /*18770*/  F2FP.F16.F32.PACK_AB R15, R15, R68 ;  /* 0x000000440f0f723e */ /* 0x000fe200000000ff */
[C---:B------:R-:W-:Y:S01]  /*18780*/  FMUL.FTZ R179, R3.reuse, R179 ;  /* 0x000000b303b37220 */ /* 0x040fe20000410000 */
[----:B------:R-:W-:Y:S01]  /*18790*/  MOV R68, 0x20 ;  /* 0x0000002000447802 */ /* 0x000fe20000000f00 */
[----:B------:R3:W-:Y:S01]  /*187a0*/  STS [R5], R6 ;  /* 0x0000000605007388 */ /* 0x0007e20000000800 */
        /* <DEDUP_REMOVED lines=24> */
[----:B---3--:R-:W-:Y:S01]  /*18930*/  SEL R6, R68, 0xffffffe0, !P0 ;  /* 0xffffffe044067807 */ /* 0x008fe20004000000 */
        /* <DEDUP_REMOVED lines=77> */
[----:B------:R-:W-:Y:S01]  /*18e10*/  STS [R5+0x400], R3 ;  /* 0x0004000305007388 */ /* 0x000fe20000000800 */
        /* <DEDUP_REMOVED lines=22> */
[----:B--2---:R-:W-:Y:S01]  /*18f80*/  IADD3 R0, PT, PT, R5, 0x40, RZ ;  /* 0x0000004005007810 */ /* 0x004fe20007ffe0ff */
[----:B------:R-:W-:Y:S01]  /*18f90*/  STS [R2], R15 ;  /* 0x0000000f02007388 */ /* 0x000fe20000000800 */
[----:B------:R-:W-:Y:S02]  /*18fa0*/  IADD3 R3, PT, PT, R67, R2, RZ ;  /* 0x0000000243037210 */ /* 0x000fe40007ffe0ff */
[----:B------:R-:W-:Y:S01]  /*18fb0*/  @P0 IADD3 R0, PT, PT, R5, -0x40, RZ ;  /* 0xffffffc005000810 */ /* 0x000fe20007ffe0ff */
[----:B------:R-:W-:Y:S01]  /*18fc0*/  STS [R2+0x400], R14 ;  /* 0x0004000e02007388 */ /* 0x000fe20000000800 */
[----:B------:R-:W-:-:S02]  /*18fd0*/  F2FP.F16.F32.PACK_AB R18, R18, R88 ;  /* 0x000000581212723e */ /* 0x000fc400000000ff */
[----:B---3--:R-:W-:Y:S01]  /*18fe0*/  IADD3 R8, PT, PT, R6, R0, RZ ;  /* 0x0000000006087210 */ /* 0x008fe20007ffe0ff */
[----:B------:R-:W-:Y:S01]  /*18ff0*/  STS [R3], R11 ;  /* 0x0000000b03007388 */ /* 0x000fe20000000800 */
[----:B------:R-:W-:Y:S02]  /*19000*/  F2FP.F16.F32.PACK_AB R24, R24, R90 ;  /* 0x0000005a1818723e */ /* 0x000fe400000000ff */
[----:B----4-:R-:W-:Y:S01]  /*19010*/  IADD3 R7, PT, PT, R67, R0, RZ ;  /* 0x0000000043077210 */ /* 0x010fe20007ffe0ff */
[----:B------:R-:W-:Y:S01]  /*19020*/  STS [R3+0x400], R10 ;  /* 0x0004000a03007388 */ /* 0x000fe20000000800 */
[----:B------:R-:W-:Y:S02]  /*19030*/  F2FP.F16.F32.PACK_AB R23, R23, R92 ;  /* 0x0000005c1717723e */ /* 0x000fe400000000ff */
[----:B------:R-:W-:Y:S01]  /*19040*/  F2FP.F16.F32.PACK_AB R65, R65, R94 ;  /* 0x0000005e4141723e */ /* 0x000fe200000000ff */
[----:B------:R-:W-:Y:S01]  /*19050*/  STS [R2+0x2000], R13 ;  /* 0x0020000d02007388 */ /* 0x000fe20000000800 */
[----:B------:R-:W-:Y:S01]  /*19060*/  F2FP.F16.F32.PACK_AB R64, R64, R100 ;  /* 0x000000644040723e */ /* 0x000fe200000000ff */
[----:B------:R1:W2:Y:S01]  /*19070*/  @P3 MUFU.LG2 R9, R170 ;  /* 0x000000aa00093308 */ /* 0x0002a20000000c00 */
[----:B------:R-:W-:Y:S01]  /*19080*/  F2FP.F16.F32.PACK_AB R63, R63, R102 ;  /* 0x000000663f3f723e */ /* 0x000fe200000000ff */
[----:B------:R-:W-:Y:S01]  /*19090*/  STS [R2+0x2400], R12 ;  /* 0x0024000c02007388 */ /* 0x000fe20000000800 */
[----:B------:R-:W-:-:S02]  /*190a0*/  F2FP.F16.F32.PACK_AB R60, R60, R112 ;  /* 0x000000703c3c723e */ /* 0x000fc400000000ff */
[----:B------:R-:W-:Y:S01]  /*190b0*/  F2FP.F16.F32.PACK_AB R59, R59, R114 ;  /* 0x000000723b3b723e */ /* 0x000fe200000000ff */
[----:B------:R-:W-:Y:S01]  /*190c0*/  STS [R3+0x2000], R22 ;  /* 0x0020001603007388 */ /* 0x000fe20000000800 */
[----:B------:R-:W-:Y:S02]  /*190d0*/  IADD3 R6, PT, PT, R67, R8, RZ ;  /* 0x0000000843067210 */ /* 0x000fe40007ffe0ff */
        /* <DEDUP_REMOVED lines=53> */
[----:B------:R-:W-:-:S03]  /*19430*/  F2FP.F16.F32.PACK_AB R25, R25, R198 ;  /* 0x000000c61919723e */ /* 0x000fc600000000ff */
[----:B------:R-:W-:Y:S04]  /*19440*/  STS [R5+0x4400], R55 ;  /* 0x0044003705007388 */ /* 0x000fe80000000800 */
        /* <DEDUP_REMOVED lines=19> */
[----:B------:R4:W-:Y:S01]  /*19580*/  STS [R0+0x6400], R37 ;  /* 0x0064002500007388 */ /* 0x0009e20000000800 */
[----:B---3--:R1:W3:Y:S03]  /*19590*/  @P4 MUFU.LG2 R3, R169 ;  /* 0x000000a900034308 */ /* 0x0082e60000000c00 */
[----:B------:R-:W-:Y:S04]  /*195a0*/  STS [R7+0x6000], R34 ;  /* 0x0060002207007388 */ /* 0x000fe80000000800 */
[----:B------:R-:W-:Y:S04]  /*195b0*/  STS [R7+0x6400], R33 ;  /* 0x0064002107007388 */ /* 0x000fe80000000800 */
[----:B------:R-:W-:Y:S04]  /*195c0*/  STS [R8+0x4000], R32 ;  /* 0x0040002008007388 */ /* 0x000fe80000000800 */
[----:B------:R-:W-:Y:S04]  /*195d0*/  STS [R8+0x4400], R31 ;  /* 0x0044001f08007388 */ /* 0x000fe80000000800 */
[----:B------:R-:W-:Y:S04]  /*195e0*/  STS [R6+0x4000], R28 ;  /* 0x0040001c06007388 */ /* 0x000fe80000000800 */
[----:B------:R-:W-:Y:S01]  /*195f0*/  STS [R6+0x4400], R27 ;  /* 0x0044001b06007388 */ /* 0x000fe20000000800 */
[----:B----4-:R-:W-:-:S03]  /*19600*/  LOP3.LUT R0, R204, 0x1f8, RZ, 0xc0, !PT ;  /* 0x000001f8cc007812 */ /* 0x010fc600078ec0ff */
[----:B------:R-:W-:Y:S01]  /*19610*/  STS [R8+0x6000], R30 ;  /* 0x0060001e08007388 */ /* 0x000fe20000000800 */
[----:B------:R-:W-:-:S03]  /*19620*/  LOP3.LUT R0, R0, 0x38, R234, 0x78, !PT ;  /* 0x0000003800007812 */ /* 0x000fc600078e78ea */
[----:B------:R4:W-:Y:S01]  /*19630*/  STS [R8+0x6400], R29 ;  /* 0x0064001d08007388 */ /* 0x0009e20000000800 */
[----:B------:R-:W-:-:S03]  /*19640*/  LOP3.LUT R0, R0, 0x1e00, R204, 0xf8, !PT ;  /* 0x00001e0000007812 */ /* 0x000fc600078ef8cc */
[----:B------:R1:W-:Y:S01]  /*19650*/  STS [R6+0x6000], R26 ;  /* 0x0060001a06007388 */ /* 0x0003e20000000800 */
[----:B------:R-:W-:-:S03]  /*19660*/  LEA R19, R0, UR5, 0x1 ;  /* 0x0000000500137c11 */ /* 0x000fc6000f8e08ff */
[----:B------:R1:W-:Y:S01]  /*19670*/  STS [R6+0x6400], R25 ;  /* 0x0064001906007388 */ /* 0x0003e20000000800 */
[----:B----4-:R-:W4:Y:S01]  /*19680*/  @P4 LDC R8, c[0x0][0x458] ;  /* 0x00011600ff084b82 */ /* 0x010f220000000800 */
[----:B--23--:R-:W-:Y:S05]  /*19690*/  BRA.U UP1, `(.L_x_258) ;  /* 0x0000000101207547 */ /* 0x00cfea000b800000 */
[----:B------:R-:W-:Y:S01]  /*196a0*/  UISETP.NE.AND UP1, UPT, UR11, URZ, UPT ;  /* 0x000000ff0b00728c */ /* 0x000fe2000bf25270 */
[----:B------:R-:W2:Y:S10]  /*196b0*/  LDCU UR5, c[0x0][0x3e0] ;  /* 0x00007c00ff0577ac */ /* 0x000eb40008000800 */
[----:B------:R-:W2:Y:S01]  /*196c0*/  @UP1 LDCU UR7, c[0x0][0x454] ;  /* 0x00008a80ff0717ac */ /* 0x000ea20008000800 */
[----:B------:R-:W-:Y:S01]  /*196d0*/  @UP1 UMOV UR15, 0x1 ;  /* 0x00000001000f1882 */ /* 0x000fe20000000000 */
[----:B------:R-:W3:Y:S01]  /*196e0*/  @UP1 LDCU UR13, c[0x0][0x454] ;  /* 0x00008a80ff0d17ac */ /* 0x000ee20008000800 */
[----:B------:R-:W-:Y:S01]  /*196f0*/  @!UP1 UMOV UR15, 0x1 ;  /* 0x00000001000f9882 */ /* 0x000fe20000000000 */
[----:B--2---:R-:W-:-:S02]  /*19700*/  @UP1 UIMAD UR7, UR7, UR5, URZ ;  /* 0x00000005070712a4 */ /* 0x004fc4000f8e02ff */
[----:B---3--:R-:W-:-:S12]  /*19710*/  @!UP1 UIMAD UR7, UR10, UR5, URZ ;  /* 0x000000050a0792a4 */ /* 0x008fd8000f8e02ff */
.L_x_258:
[----:B------:R-:W-:Y:S01]  /*19720*/  BAR.SYNC.DEFER_BLOCKING 0x0 ;  /* 0x0000000000007b1d */ /* 0x000fe20000010000 */
[----:B------:R-:W-:Y:S01]  /*19730*/  UIMAD UR13, UR6, UR13, URZ ;  /* 0x0000000d060d72a4 */ /* 0x000fe2000f8e02ff */
[----:B------:R-:W-:Y:S01]  /*19740*/  LOP3.LUT P0, RZ, R234, 0x3, RZ, 0xc0, !PT ;  /* 0x00000003eaff7812 */ /* 0x000fe2000780c0ff */
[----:B------:R-:W-:Y:S01]  /*19750*/  UIMAD UR10, UR8, UR15, URZ ;  /* 0x0000000f080a72a4 */ /* 0x000fe2000f8e02ff */
[----:B------:R-:W-:Y:S01]  /*19760*/  @P4 FMUL.FTZ R0, R3, 0.69314718246459960938 ;  /* 0x3f31721803004820 */ /* 0x000fe20000410000 */
[----:B------:R-:W-:-:S03]  /*19770*/  USEL UR19, UR19, URZ, UP0 ;  /* 0x000000ff13137287 */ /* 0x000fc60008000000 */
[----:B------:R-:W2:Y:S01]  /*19780*/  @P3 LDC R7, c[0x0][0x458] ;  /* 0x00011600ff073b82 */ /* 0x000ea20000000800 */
[----:B------:R-:W3:Y:S01]  /*19790*/  @P2 MUFU.LG2 R2, R165 ;  /* 0x000000a500022308 */ /* 0x000ee20000000c00 */
[----:B------:R-:W-:Y:S01]  /*197a0*/  @!UP0 UIMAD UR13, UR12, UR7, UR13 ;  /* 0x000000070c0d82a4 */ /* 0x000fe2000f8e020d */
[----:B------:R-:W-:Y:S01]  /*197b0*/  MOV R15, 0x7f800000 ;  /* 0x7f800000000f7802 */ /* 0x000fe20000000f00 */
[----:B------:R-:W-:Y:S01]  /*197c0*/  USHF.L.U32 UR10, UR10, 0x7, URZ ;  /* 0x000000070a0a7899 */ /* 0x000fe200080006ff */
[----:B----4-:R-:W-:Y:S01]  /*197d0*/  @P4 FFMA.FTZ R15, R168, R8, R0 ;  /* 0x00000008a80f4223 */ /* 0x010fe20000010000 */
[----:B------:R-:W-:Y:S01]  /*197e0*/  USEL UR4, UR4, URZ, UP0 ;  /* 0x000000ff04047287 */ /* 0x000fe20008000000 */
[----:B------:R-:W-:Y:S01]  /*197f0*/  @P3 FMUL.FTZ R3, R9, 0.69314718246459960938 ;  /* 0x3f31721809033820 */ /* 0x000fe20000410000 */
[----:B-1----:R-:W1:Y:S01]  /*19800*/  @P2 LDC R6, c[0x0][0x458] ;  /* 0x00011600ff062b82 */ /* 0x002e620000000800 */
[----:B------:R-:W4:Y:S01]  /*19810*/  @P1 MUFU.LG2 R4, R171 ;  /* 0x000000ab00041308 */ /* 0x000f220000000c00 */
[----:B------:R-:W-:Y:S01]  /*19820*/  USHF.R.S32.HI UR7, URZ, 0x1f, UR13 ;  /* 0x0000001fff077899 */ /* 0x000fe2000801140d */
[----:B------:R-:W-:Y:S01]  /*19830*/  BSSY.RECONVERGENT B0, `(.L_x_259) ;  /* 0x0000035000007945 */ /* 0x000fe20003800200 */
[----:B------:R-:W-:Y:S01]  /*19840*/  USHF.R.S32.HI UR5, URZ, 0x1f, UR10 ;  /* 0x0000001fff057899 */ /* 0x000fe2000801140a */
[----:B------:R-:W-:Y:S01]  /*19850*/  MOV R14, 0x7f800000 ;  /* 0x7f800000000e7802 */ /* 0x000fe20000000f00 */
[----:B------:R-:W-:Y:S01]  /*19860*/  UIADD3 UR19, UP1, UP0, UR10, UR19, UR13 ;  /* 0x000000130a137290 */ /* 0x000fe2000f83e00d */
[----:B------:R-:W-:Y:S01]  /*19870*/  MOV R13, 0x7f800000 ;  /* 0x7f800000000d7802 */ /* 0x000fe20000000f00 */
[----:B------:R-:W5:Y:S01]  /*19880*/  @P1 LDC R5, c[0x0][0x458] ;  /* 0x00011600ff051b82 */ /* 0x000f620000000800 */
[----:B------:R-:W-:Y:S01]  /*19890*/  MOV R12, 0x7f800000 ;  /* 0x7f800000000c7802 */ /* 0x000fe20000000f00 */
[----:B------:R1:W5:Y:S01]  /*198a0*/  LDS.128 R24, [R19+0x3800] ;  /* 0x0038000013187984 */ /* 0x0003620000000c00 */
[----:B---3--:R-:W-:Y:S01]  /*198b0*/  @P2 FMUL.FTZ R2, R2, 0.69314718246459960938 ;  /* 0x3f31721802022820 */ /* 0x008fe20000410000 */
[----:B------:R-:W-:Y:S01]  /*198c0*/  UIADD3.X UR4, UPT, UPT, UR5, UR4, UR7, UP1, UP0 ;  /* 0x0000000405047290 */ /* 0x000fe20008fe0407 */
[----:B--2---:R-:W-:Y:S01]  /*198d0*/  @P3 FFMA.FTZ R14, R167, R7, R3 ;  /* 0x00000007a70e3223 */ /* 0x004fe20000010003 */
[----:B----4-:R-:W-:Y:S01]  /*198e0*/  @P1 FMUL.FTZ R0, R4, 0.69314718246459960938 ;  /* 0x3f31721804001820 */ /* 0x010fe20000410000 */
[----:B-1----:R-:W-:-:S03]  /*198f0*/  @P2 FFMA.FTZ R13, R166, R6, R2 ;  /* 0x00000006a60d2223 */ /* 0x002fc60000010002 */
[----:B-----5:R-:W-:Y:S01]  /*19900*/  @P1 FFMA.FTZ R12, R164, R5, R0 ;  /* 0x00000005a40c1223 */ /* 0x020fe20000010000 */
[----:B------:R-:W-:Y:S06]  /*19910*/  @P0 BRA `(.L_x_260) ;  /* 0x0000000000980947 */ /* 0x000fec0003800000 */
[----:B------:R-:W-:Y:S02]  /*19920*/  LOP3.LUT R0, R232, 0x30, RZ, 0xc0, !PT ;  /* 0x00000030e8007812 */ /* 0x000fe400078ec0ff */
[----:B------:R-:W-:-:S04]  /*19930*/  SHF.R.U32.HI R2, RZ, 0x2, R234 ;  /* 0x00000002ff027819 */ /* 0x000fc800000116ea */
        /* <DEDUP_REMOVED lines=17> */
[----:B------:R-:W3:Y:S01]  /*19a50*/  @!P4 LDC.64 R16, c[0x0][0x420] ;  /* 0x00010800ff10cb82 */ /* 0x000ee20000000a00 */
[----:B------:R-:W-:-:S07]  /*19a60*/  @!P5 LEA.HI.X.SX32 R2, R2, UR4, 0x1, P0 ;  /* 0x000000040202dc11 */ /* 0x000fce00080f0eff */
[----:B------:R-:W4:Y:S01]  /*19a70*/  @!P3 LDC.64 R20, c[0x0][0x420] ;  /* 0x00010800ff14bb82 */ /* 0x000f220000000a00 */
[----:B-1----:R-:W-:-:S04]  /*19a80*/  @!P6 LEA R8, P1, R0, R8, 0x2 ;  /* 0x000000080008e211 */ /* 0x002fc800078210ff */
[----:B------:R-:W-:Y:S02]  /*19a90*/  @!P6 LEA.HI.X R9, R0, R9, R6, 0x2, P1 ;  /* 0x000000090009e211 */ /* 0x000fe400008f1406 */
[----:B------:R-:W-:Y:S02]  /*19aa0*/  @!P4 IADD3 R0, P1, PT, R5, UR19, RZ ;  /* 0x000000130500cc10 */ /* 0x000fe4000ff3e0ff */
[C---:B--2---:R-:W-:Y:S01]  /*19ab0*/  @!P5 LEA R6, P2, R3.reuse, R10, 0x2 ;  /* 0x0000000a0306d211 */ /* 0x044fe200078410ff */
[----:B------:R1:W-:Y:S01]  /*19ac0*/  @!P6 STG.E desc[UR22][R8.64], R15 ;  /* 0x0000000f0800e986 */ /* 0x0003e2000c101916 */
[----:B------:R-:W-:Y:S02]  /*19ad0*/  @!P3 IADD3 R10, P0, PT, R4, UR19, RZ ;  /* 0x00000013040abc10 */ /* 0x000fe4000ff1e0ff */
[----:B------:R-:W-:Y:S02]  /*19ae0*/  @!P5 LEA.HI.X R7, R3, R11, R2, 0x2, P2 ;  /* 0x0000000b0307d211 */ /* 0x000fe400010f1402 */
[----:B------:R-:W-:-:S02]  /*19af0*/  @!P4 LEA.HI.X.SX32 R5, R5, UR4, 0x1, P1 ;  /* 0x000000040505cc11 */ /* 0x000fc400088f0eff */
[----:B------:R-:W-:Y:S01]  /*19b00*/  @!P3 LEA.HI.X.SX32 R3, R4, UR4, 0x1, P0 ;  /* 0x000000040403bc11 */ /* 0x000fe200080f0eff */
[----:B------:R1:W-:Y:S01]  /*19b10*/  @!P5 STG.E desc[UR22][R6.64], R14 ;  /* 0x0000000e0600d986 */ /* 0x0003e2000c101916 */
[----:B---3--:R-:W-:-:S04]  /*19b20*/  @!P4 LEA R4, P1, R0, R16, 0x2 ;  /* 0x000000100004c211 */ /* 0x008fc800078210ff */
[----:B------:R-:W-:Y:S02]  /*19b30*/  @!P4 LEA.HI.X R5, R0, R17, R5, 0x2, P1 ;  /* 0x000000110005c211 */ /* 0x000fe400008f1405 */
[----:B----4-:R-:W-:-:S03]  /*19b40*/  @!P3 LEA R2, P0, R10, R20, 0x2 ;  /* 0x000000140a02b211 */ /* 0x010fc600078010ff */
[----:B------:R1:W-:Y:S01]  /*19b50*/  @!P4 STG.E desc[UR22][R4.64], R13 ;  /* 0x0000000d0400c986 */ /* 0x0003e2000c101916 */
[----:B------:R-:W-:-:S05]  /*19b60*/  @!P3 LEA.HI.X R3, R10, R21, R3, 0x2, P0 ;  /* 0x000000150a03b211 */ /* 0x000fca00000f1403 */
[----:B------:R1:W-:Y:S04]  /*19b70*/  @!P3 STG.E desc[UR22][R2.64], R12 ;  /* 0x0000000c0200b986 */ /* 0x0003e8000c101916 */
.L_x_260:
[----:B------:R-:W-:Y:S05]  /*19b80*/  BSYNC.RECONVERGENT B0 ;  /* 0x0000000000007941 */ /* 0x000fea0003800200 */
.L_x_259:
[----:B------:R2:W5:Y:S01]  /*19b90*/  LDL R22, [R1+0x40] ;  /* 0x0000400001167983 */ /* 0x0005620000100800 */
[----:B------:R-:W-:Y:S01]  /*19ba0*/  SHF.R.U32.HI R18, RZ, 0x3, R234 ;  /* 0x00000003ff127819 */ /* 0x000fe200000116ea */
[----:B------:R-:W3:Y:S01]  /*19bb0*/  LDCU.64 UR4, c[0x0][0x410] ;  /* 0x00008200ff0477ac */ /* 0x000ee20008000a00 */
[----:B------:R-:W-:Y:S01]  /*19bc0*/  BSSY.RECONVERGENT B0, `(.L_x_261) ;  /* 0x0000027000007945 */ /* 0x000fe20003800200 */
[----:B-1----:R2:W1:Y:S01]  /*19bd0*/  LDS.128 R12, [R19] ;  /* 0x00000000130c7984 */ /* 0x0024620000000c00 */
[C---:B------:R-:W-:Y:S01]  /*19be0*/  IADD3 R4, PT, PT, R18.reuse, 0x50, RZ ;  /* 0x0000005012047810 */ /* 0x040fe20007ffe0ff */
[C---:B------:R-:W-:Y:S02]  /*19bf0*/  VIADD R2, R18.reuse, 0x10 ;  /* 0x0000001012027836 */ /* 0x040fe40000000000 */
[----:B------:R2:W4:Y:S01]  /*19c00*/  LDS.128 R8, [R19+0x4000] ;  /* 0x0040000013087984 */ /* 0x0005220000000c00 */
[----:B------:R-:W-:Y:S01]  /*19c10*/  VIADD R0, R18, 0x20 ;  /* 0x0000002012007836 */ /* 0x000fe20000000000 */
[----:B------:R-:W-:Y:S01]  /*19c20*/  ISETP.GE.AND P2, PT, R4, UR18, PT ;  /* 0x0000001204007c0c */ /* 0x000fe2000bf46270 */
[----:B------:R-:W-:Y:S01]  /*19c30*/  VIADD R3, R18, 0x30 ;  /* 0x0000003012037836 */ /* 0x000fe20000000000 */
[----:B------:R-:W-:Y:S01]  /*19c40*/  ISETP.GE.AND P0, PT, R2, UR18, PT ;  /* 0x0000001202007c0c */ /* 0x000fe2000bf06270 */
[----:B------:R-:W-:Y:S01]  /*19c50*/  VIADD R21, R18, 0x60 ;  /* 0x0000006012157836 */ /* 0x000fe20000000000 */
[----:B------:R-:W-:-:S02]  /*19c60*/  IADD3 R2, P1, PT, R230, UR14, RZ ;  /* 0x0000000ee6027c10 */ /* 0x000fc4000ff3e0ff */
[----:B------:R-:W-:Y:S01]  /*19c70*/  ISETP.GE.AND P5, PT, R0, UR18, PT ;  /* 0x0000001200007c0c */ /* 0x000fe2000bfa6270 */
[C---:B------:R-:W-:Y:S01]  /*19c80*/  VIADD R0, R18.reuse, 0x40 ;  /* 0x0000004012007836 */ /* 0x040fe20000000000 */
[----:B------:R-:W-:Y:S01]  /*19c90*/  ISETP.GE.AND P4, PT, R3, UR18, PT ;  /* 0x0000001203007c0c */ /* 0x000fe2000bf86270 */
[----:B------:R-:W-:Y:S01]  /*19ca0*/  IMAD.X R3, RZ, RZ, UR9, P1 ;  /* 0x00000009ff037e24 */ /* 0x000fe200088e06ff */
[----:B------:R-:W-:Y:S01]  /*19cb0*/  ISETP.GE.AND P1, PT, R18, UR18, PT ;  /* 0x0000001212007c0c */ /* 0x000fe2000bf26270 */
[----:B------:R-:W-:Y:S01]  /*19cc0*/  UIMAD.WIDE.U32 UR8, UR8, 0x80, URZ ;  /* 0x00000080080878a5 */ /* 0x000fe2000f8e00ff */
[----:B------:R-:W-:Y:S01]  /*19cd0*/  ISETP.GE.AND P3, PT, R0, UR18, PT ;  /* 0x0000001200007c0c */ /* 0x000fe2000bf66270 */
[----:B---3--:R-:W-:-:S04]  /*19ce0*/  IMAD.U32 R0, RZ, RZ, UR4 ;  /* 0x00000004ff007e24 */ /* 0x008fc8000f8e00ff */
[----:B------:R-:W-:Y:S01]  /*19cf0*/  IMAD.WIDE.U32 R16, R0, UR6, R2 ;  /* 0x0000000600107c25 */ /* 0x000fe2000f8e0002 */
[----:B------:R-:W-:Y:S02]  /*19d00*/  MOV R0, UR5 ;  /* 0x0000000500007c02 */ /* 0x000fe40008000f00 */
[----:B------:R-:W-:-:S03]  /*19d10*/  LOP3.LUT R20, R18, UR8, RZ, 0xfc, !PT ;  /* 0x0000000812147c12 */ /* 0x000fc6000f8efcff */
[----:B------:R-:W-:Y:S01]  /*19d20*/  IMAD R7, R0, UR6, R17 ;  /* 0x0000000600077c24 */ /* 0x000fe2000f8e0211 */
[----:B--2---:R-:W-:Y:S06]  /*19d30*/  @P1 BRA `(.L_x_262) ;  /* 0x00000000003c1947 */ /* 0x004fec0003800000 */
[----:B------:R-:W2:Y:S01]  /*19d40*/  LDCU.64 UR6, c[0x0][0x408] ;  /* 0x00008100ff0677ac */ /* 0x000ea20008000a00 */
[----:B------:R-:W-:Y:S01]  /*19d50*/  MOV R6, R16 ;  /* 0x0000001000067202 */ /* 0x000fe20000000f00 */
[----:B------:R-:W3:Y:S01]  /*19d60*/  LDCU.64 UR4, c[0x0][0x3f0] ;  /* 0x00007e00ff0477ac */ /* 0x000ee20008000a00 */
[----:B------:R-:W1:Y:S01]  /*19d70*/  LDCU UR11, c[0x0][0x440] ;  /* 0x00008800ff0b77ac */ /* 0x000e620008000800 */
[----:B--2---:R-:W-:Y:S02]  /*19d80*/  UIMAD UR10, UR9, UR6, URZ ;  /* 0x00000006090a72a4 */ /* 0x004fe4000f8e02ff */
[----:B------:R-:W-:-:S04]  /*19d90*/  IMAD.WIDE.U32 R4, R20, UR6, R6 ;  /* 0x0000000614047c25 */ /* 0x000fc8000f8e0006 */
[----:B------:R-:W-:Y:S01]  /*19da0*/  IMAD.U32 R0, RZ, RZ, UR10 ;  /* 0x0000000aff007e24 */ /* 0x000fe2000f8e00ff */
[----:B---3--:R-:W-:Y:S02]  /*19db0*/  LEA R2, P1, R4, UR4, 0x1 ;  /* 0x0000000404027c11 */ /* 0x008fe4000f8208ff */
[----:B-1----:R-:W-:Y:S01]  /*19dc0*/  ISETP.GE.AND P6, PT, R230, UR11, PT ;  /* 0x0000000be6007c0c */ /* 0x002fe2000bfc6270 */
[----:B------:R-:W-:-:S04]  /*19dd0*/  IMAD R0, R20, UR7, R0 ;  /* 0x0000000714007c24 */ /* 0x000fc8000f8e0200 */
[----:B------:R-:W-:-:S05]  /*19de0*/  IMAD.IADD R0, R0, 0x1, R5 ;  /* 0x0000000100007824 */ /* 0x000fca00078e0205 */
[----:B------:R-:W-:Y:S02]  /*19df0*/  LEA.HI.X R3, R4, UR5, R0, 0x1, P1 ;  /* 0x0000000504037c11 */ /* 0x000fe400088f0c00 */
[----:B-----5:R-:W-:-:S03]  /*19e00*/  ISETP.GE.AND P1, PT, R22, UR11, PT ;  /* 0x0000000b16007c0c */ /* 0x020fc6000bf26270 */
[----:B------:R2:W-:Y:S10]  /*19e10*/  @!P6 STG.E.128 desc[UR22][R2.64], R12 ;  /* 0x0000000c0200e986 */ /* 0x0005f4000c101d16 */
[----:B----4-:R2:W-:Y:S02]  /*19e20*/  @!P1 STG.E.128 desc[UR22][R2.64+0x80], R8 ;  /* 0x0000800802009986 */ /* 0x0105e4000c101d16 */
.L_x_262:
[----:B------:R-:W-:Y:S05]  /*19e30*/  BSYNC.RECONVERGENT B0 ;  /* 0x0000000000007941 */ /* 0x000fea0003800200 */
.L_x_261:
[----:B-12---:R1:W2:Y:S01]  /*19e40*/  LDS.128 R12, [R19+0x800] ;  /* 0x00080000130c7984 */ /* 0x0062a20000000c00 */
[----:B------:R-:W-:Y:S01]  /*19e50*/  BSSY.RECONVERGENT B0, `(.L_x_263) ;  /* 0x0000016000007945 */ /* 0x000fe20003800200 */
[----:B------:R-:W-:Y:S02]  /*19e60*/  ISETP.GE.AND P1, PT, R21, UR18, PT ;  /* 0x0000001215007c0c */ /* 0x000fe4000bf26270 */
[----:B----4-:R1:W3:Y:S01]  /*19e70*/  LDS.128 R8, [R19+0x4800] ;  /* 0x0048000013087984 */ /* 0x0102e20000000c00 */
[----:B------:R-:W-:Y:S01]  /*19e80*/  IADD3 R21, PT, PT, R18, 0x70, RZ ;  /* 0x0000007012157810 */ /* 0x000fe20007ffe0ff */
[----:B------:R-:W-:Y:S09]  /*19e90*/  @P0 BRA `(.L_x_264) ;  /* 0x0000000000440947 */ /* 0x000ff20003800000 */
[----:B------:R-:W4:Y:S01]  /*19ea0*/  LDCU.64 UR6, c[0x0][0x408] ;  /* 0x00008100ff0677ac */ /* 0x000f220008000a00 */
[----:B------:R-:W-:Y:S02]  /*19eb0*/  IADD3 R0, P0, PT, R20, 0x10, RZ ;  /* 0x0000001014007810 */ /* 0x000fe40007f1e0ff */
[----:B------:R-:W-:Y:S01]  /*19ec0*/  MOV R3, R7 ;  /* 0x0000000700037202 */ /* 0x000fe20000000f00 */
[----:B------:R-:W1:Y:S02]  /*19ed0*/  LDCU.64 UR4, c[0x0][0x3f0] ;  /* 0x00007e00ff0477ac */ /* 0x000e640008000a00 */
[----:B------:R-:W-:Y:S01]  /*19ee0*/  IMAD.X R2, RZ, RZ, UR9, P0 ;  /* 0x00000009ff027e24 */ /* 0x000fe200080e06ff */
[----:B------:R-:W1:Y:S03]  /*19ef0*/  LDCU UR10, c[0x0][0x440] ;  /* 0x00008800ff0a77ac */ /* 0x000e660008000800 */
[----:B----4-:R-:W-:-:S02]  /*19f00*/  IMAD R18, R2, UR6, RZ ;  /* 0x0000000602127c24 */ /* 0x010fc4000f8e02ff */
[----:B------:R-:W-:-:S04]  /*19f10*/  IMAD.MOV.U32 R2, RZ, RZ, R16 ;  /* 0x000000ffff027224 */ /* 0x000fc800078e0010 */
[----:B------:R-:W-:Y:S01]  /*19f20*/  IMAD.WIDE.U32 R4, R0, UR6, R2 ;  /* 0x0000000600047c25 */ /* 0x000fe2000f8e0002 */
[----:B-1----:R-:W-:-:S03]  /*19f30*/  ISETP.GE.AND P6, PT, R230, UR10, PT ;  /* 0x0000000ae6007c0c */ /* 0x002fc6000bfc6270 */
[----:B------:R-:W-:Y:S01]  /*19f40*/  IMAD R0, R0, UR7, R18 ;  /* 0x0000000700007c24 */ /* 0x000fe2000f8e0212 */
[----:B------:R-:W-:-:S03]  /*19f50*/  LEA R2, P0, R4, UR4, 0x1 ;  /* 0x0000000404027c11 */ /* 0x000fc6000f8008ff */
[----:B------:R-:W-:-:S05]  /*19f60*/  IMAD.IADD R0, R0, 0x1, R5 ;  /* 0x0000000100007824 */ /* 0x000fca00078e0205 */
[----:B------:R-:W-:Y:S02]  /*19f70*/  LEA.HI.X R3, R4, UR5, R0, 0x1, P0 ;  /* 0x0000000504037c11 */ /* 0x000fe400080f0c00 */
[----:B-----5:R-:W-:-:S03]  /*19f80*/  ISETP.GE.AND P0, PT, R22, UR10, PT ;  /* 0x0000000a16007c0c */ /* 0x020fc6000bf06270 */
[----:B--2---:R4:W-:Y:S10]  /*19f90*/  @!P6 STG.E.128 desc[UR22][R2.64], R12 ;  /* 0x0000000c0200e986 */ /* 0x0049f4000c101d16 */
[----:B---3--:R4:W-:Y:S02]  /*19fa0*/  @!P0 STG.E.128 desc[UR22][R2.64+0x80], R8 ;  /* 0x0000800802008986 */ /* 0x0089e4000c101d16 */
.L_x_264:
[----:B------:R-:W-:Y:S05]  /*19fb0*/  BSYNC.RECONVERGENT B0 ;  /* 0x0000000000007941 */ /* 0x000fea0003800200 */
.L_x_263:
[----:B--2-4-:R2:W4:Y:S01]  /*19fc0*/  LDS.128 R12, [R19+0x1000] ;  /* 0x00100000130c7984 */ /* 0x0145220000000c00 */
[----:B------:R-:W-:Y:S01]  /*19fd0*/  BSSY.RECONVERGENT B0, `(.L_x_265) ;  /* 0x0000015000007945 */ /* 0x000fe20003800200 */
[----:B------:R-:W-:Y:S02]  /*19fe0*/  ISETP.GE.AND P0, PT, R21, UR18, PT ;  /* 0x0000001215007c0c */ /* 0x000fe4000bf06270 */
[----:B---3--:R2:W3:Y:S01]  /*19ff0*/  LDS.128 R8, [R19+0x5000] ;  /* 0x0050000013087984 */ /* 0x0084e20000000c00 */
[----:B------:R-:W-:Y:S05]  /*1a000*/  @P5 BRA `(.L_x_266) ;  /* 0x0000000000445947 */ /* 0x000fea0003800000 */
[----:B------:R-:W1:Y:S01]  /*1a010*/  LDCU.64 UR6, c[0x0][0x408] ;  /* 0x00008100ff0677ac */ /* 0x000e620008000a00 */
[----:B------:R-:W-:Y:S02]  /*1a020*/  IADD3 R0, P5, PT, R20, 0x20, RZ ;  /* 0x0000002014007810 */ /* 0x000fe40007fbe0ff */
[----:B------:R-:W-:Y:S01]  /*1a030*/  MOV R3, R7 ;  /* 0x0000000700037202 */ /* 0x000fe20000000f00 */
[----:B------:R-:W2:Y:S02]  /*1a040*/  LDCU.64 UR4, c[0x0][0x3f0] ;  /* 0x00007e00ff0477ac */ /* 0x000ea40008000a00 */
[----:B------:R-:W-:Y:S01]  /*1a050*/  IMAD.X R2, RZ, RZ, UR9, P5 ;  /* 0x00000009ff027e24 */ /* 0x000fe2000a8e06ff */
[----:B------:R-:W2:Y:S03]  /*1a060*/  LDCU UR10, c[0x0][0x440] ;  /* 0x00008800ff0a77ac */ /* 0x000ea60008000800 */
[----:B-1----:R-:W-:-:S02]  /*1a070*/  IMAD R18, R2, UR6, RZ ;  /* 0x0000000602127c24 */ /* 0x002fc4000f8e02ff */
[----:B------:R-:W-:-:S04]  /*1a080*/  IMAD.MOV.U32 R2, RZ, RZ, R16 ;  /* 0x000000ffff027224 */ /* 0x000fc800078e0010 */
[----:B------:R-:W-:Y:S01]  /*1a090*/  IMAD.WIDE.U32 R4, R0, UR6, R2 ;  /* 0x0000000600047c25 */ /* 0x000fe2000f8e0002 */
[----:B--2---:R-:W-:-:S03]  /*1a0a0*/  ISETP.GE.AND P6, PT, R230, UR10, PT ;  /* 0x0000000ae6007c0c */ /* 0x004fc6000bfc6270 */
[----:B------:R-:W-:Y:S01]  /*1a0b0*/  IMAD R0, R0, UR7, R18 ;  /* 0x0000000700007c24 */ /* 0x000fe2000f8e0212 */
[----:B------:R-:W-:-:S03]  /*1a0c0*/  LEA R2, P5, R4, UR4, 0x1 ;  /* 0x0000000404027c11 */ /* 0x000fc6000f8a08ff */
[----:B------:R-:W-:-:S05]  /*1a0d0*/  IMAD.IADD R0, R0, 0x1, R5 ;  /* 0x0000000100007824 */ /* 0x000fca00078e0205 */
[----:B------:R-:W-:Y:S02]  /*1a0e0*/  LEA.HI.X R3, R4, UR5, R0, 0x1, P5 ;  /* 0x0000000504037c11 */ /* 0x000fe4000a8f0c00 */
[----:B-----5:R-:W-:-:S03]  /*1a0f0*/  ISETP.GE.AND P5, PT, R22, UR10, PT ;  /* 0x0000000a16007c0c */ /* 0x020fc6000bfa6270 */
[----:B----4-:R1:W-:Y:S10]  /*1a100*/  @!P6 STG.E.128 desc[UR22][R2.64], R12 ;  /* 0x0000000c0200e986 */ /* 0x0103f4000c101d16 */
[----:B---3--:R1:W-:Y:S02]  /*1a110*/  @!P5 STG.E.128 desc[UR22][R2.64+0x80], R8 ;  /* 0x000080080200d986 */ /* 0x0083e4000c101d16 */
.L_x_266:
[----:B------:R-:W-:Y:S05]  /*1a120*/  BSYNC.RECONVERGENT B0 ;  /* 0x0000000000007941 */ /* 0x000fea0003800200 */
.L_x_265:
[----:B-1--4-:R1:W4:Y:S01]  /*1a130*/  LDS.128 R12, [R19+0x1800] ;  /* 0x00180000130c7984 */ /* 0x0123220000000c00 */
[----:B------:R-:W-:Y:S03]  /*1a140*/  BSSY.RECONVERGENT B0, `(.L_x_267) ;  /* 0x0000014000007945 */ /* 0x000fe60003800200 */
[----:B---3--:R1:W3:Y:S01]  /*1a150*/  LDS.128 R8, [R19+0x5800] ;  /* 0x0058000013087984 */ /* 0x0082e20000000c00 */
[----:B------:R-:W-:Y:S05]  /*1a160*/  @P4 BRA `(.L_x_268) ;  /* 0x0000000000444947 */ /* 0x000fea0003800000 */
[----:B------:R-:W2:Y:S01]  /*1a170*/  LDCU.64 UR6, c[0x0][0x408] ;  /* 0x00008100ff0677ac */ /* 0x000ea20008000a00 */
[----:B------:R-:W-:Y:S02]  /*1a180*/  IADD3 R0, P4, PT, R20, 0x30, RZ ;  /* 0x0000003014007810 */ /* 0x000fe40007f9e0ff */
[----:B------:R-:W-:Y:S01]  /*1a190*/  MOV R3, R7 ;  /* 0x0000000700037202 */ /* 0x000fe20000000f00 */
[----:B------:R-:W1:Y:S02]  /*1a1a0*/  LDCU UR10, c[0x0][0x440] ;  /* 0x00008800ff0a77ac */ /* 0x000e640008000800 */
[----:B------:R-:W-:Y:S01]  /*1a1b0*/  IMAD.X R2, RZ, RZ, UR9, P4 ;  /* 0x00000009ff027e24 */ /* 0x000fe2000a0e06ff */
[----:B------:R-:W4:Y:S03]  /*1a1c0*/  LDCU.64 UR4, c[0x0][0x3f0] ;  /* 0x00007e00ff0477ac */ /* 0x000f260008000a00 */
[----:B--2---:R-:W-:-:S02]  /*1a1d0*/  IMAD R18, R2, UR6, RZ ;  /* 0x0000000602127c24 */ /* 0x004fc4000f8e02ff */
[----:B------:R-:W-:Y:S01]  /*1a1e0*/  IMAD.MOV.U32 R2, RZ, RZ, R16 ;  /* 0x000000ffff027224 */ /* 0x000fe200078e0010 */
[----:B-1----:R-:W-:-:S03]  /*1a1f0*/  ISETP.GE.AND P5, PT, R230, UR10, PT ;  /* 0x0000000ae6007c0c */ /* 0x002fc6000bfa6270 */
[----:B------:R-:W-:Y:S01]  /*1a200*/  IMAD.WIDE.U32 R4, R0, UR6, R2 ;  /* 0x0000000600047c25 */ /* 0x000fe2000f8e0002 */
[----:B-----5:R-:W-:-:S03]  /*1a210*/  ISETP.GE.AND P4, PT, R22, UR10, PT ;  /* 0x0000000a16007c0c */ /* 0x020fc6000bf86270 */
[----:B------:R-:W-:Y:S01]  /*1a220*/  IMAD R0, R0, UR7, R18 ;  /* 0x0000000700007c24 */ /* 0x000fe2000f8e0212 */
[----:B----4-:R-:W-:-:S03]  /*1a230*/  LEA R2, P6, R4, UR4, 0x1 ;  /* 0x0000000404027c11 */ /* 0x010fc6000f8c08ff */
[----:B------:R-:W-:-:S05]  /*1a240*/  IMAD.IADD R0, R0, 0x1, R5 ;  /* 0x0000000100007824 */ /* 0x000fca00078e0205 */
[----:B------:R-:W-:-:S05]  /*1a250*/  LEA.HI.X R3, R4, UR5, R0, 0x1, P6 ;  /* 0x0000000504037c11 */ /* 0x000fca000b0f0c00 */
[----:B------:R1:W-:Y:S04]  /*1a260*/  @!P5 STG.E.128 desc[UR22][R2.64], R12 ;  /* 0x0000000c0200d986 */ /* 0x0003e8000c101d16 */
[----:B---3--:R1:W-:Y:S02]  /*1a270*/  @!P4 STG.E.128 desc[UR22][R2.64+0x80], R8 ;  /* 0x000080080200c986 */ /* 0x0083e4000c101d16 */
.L_x_268:
[----:B------:R-:W-:Y:S05]  /*1a280*/  BSYNC.RECONVERGENT B0 ;  /* 0x0000000000007941 */ /* 0x000fea0003800200 */
.L_x_267:
        /* <DEDUP_REMOVED lines=21> */
.L_x_270:
[----:B------:R-:W-:Y:S05]  /*1a3e0*/  BSYNC.RECONVERGENT B0 ;  /* 0x0000000000007941 */ /* 0x000fea0003800200 */
.L_x_269:
        /* <DEDUP_REMOVED lines=21> */
.L_x_272:
[----:B------:R-:W-:Y:S05]  /*1a540*/  BSYNC.RECONVERGENT B0 ;  /* 0x0000000000007941 */ /* 0x000fea0003800200 */
.L_x_271:
        /* <DEDUP_REMOVED lines=21> */
.L_x_274:
[----:B------:R-:W-:Y:S05]  /*1a6a0*/  BSYNC.RECONVERGENT B0 ;  /* 0x0000000000007941 */ /* 0x000fea0003800200 */
.L_x_273:
[----:B------:R-:W-:Y:S05]  /*1a6b0*/  @P0 EXIT ;  /* 0x000000000000094d */ /* 0x000fea0003800000 */
[----:B------:R-:W2:Y:S01]  /*1a6c0*/  LDCU.64 UR6, c[0x0][0x408] ;  /* 0x00008100ff0677ac */ /* 0x000ea20008000a00 */
[----:B-1-3--:R1:W3:Y:S01]  /*1a6d0*/  LDS.128 R8, [R19+0x7800] ;  /* 0x0078000013087984 */ /* 0x00a2e20000000c00 */
[----:B------:R-:W-:Y:S01]  /*1a6e0*/  IADD3 R4, P0, PT, R20, 0x70, RZ ;  /* 0x0000007014047810 */ /* 0x000fe20007f1e0ff */
[----:B------:R-:W-:Y:S01]  /*1a6f0*/  IMAD.MOV.U32 R2, RZ, RZ, R16 ;  /* 0x000000ffff027224 */ /* 0x000fe200078e0010 */
[----:B------:R-:W4:Y:S01]  /*1a700*/  LDCU UR10, c[0x0][0x440] ;  /* 0x00008800ff0a77ac */ /* 0x000f220008000800 */
[----:B------:R-:W-:Y:S02]  /*1a710*/  MOV R3, R7 ;  /* 0x0000000700037202 */ /* 0x000fe40000000f00 */
[----:B------:R-:W-:Y:S01]  /*1a720*/  IMAD.X R0, RZ, RZ, UR9, P0 ;  /* 0x00000009ff007e24 */ /* 0x000fe200080e06ff */
[----:B------:R-:W1:Y:S03]  /*1a730*/  LDCU.64 UR4, c[0x0][0x3f0] ;  /* 0x00007e00ff0477ac */ /* 0x000e660008000a00 */
[----:B--2---:R-:W-:-:S02]  /*1a740*/  IMAD R0, R0, UR6, RZ ;  /* 0x0000000600007c24 */ /* 0x004fc4000f8e02ff */
[----:B------:R-:W-:Y:S01]  /*1a750*/  IMAD.WIDE.U32 R6, R4, UR6, R2 ;  /* 0x0000000604067c25 */ /* 0x000fe2000f8e0002 */
[----:B----4-:R-:W-:-:S03]  /*1a760*/  ISETP.GE.AND P1, PT, R230, UR10, PT ;  /* 0x0000000ae6007c0c */ /* 0x010fc6000bf26270 */
[----:B------:R-:W-:Y:S01]  /*1a770*/  IMAD R0, R4, UR7, R0 ;  /* 0x0000000704007c24 */ /* 0x000fe2000f8e0200 */
[----:B-----5:R-:W-:Y:S02]  /*1a780*/  ISETP.GE.AND P0, PT, R22, UR10, PT ;  /* 0x0000000a16007c0c */ /* 0x020fe4000bf06270 */
[----:B-1----:R-:W-:Y:S01]  /*1a790*/  LEA R2, P2, R6, UR4, 0x1 ;  /* 0x0000000406027c11 */ /* 0x002fe2000f8408ff */
[----:B------:R-:W-:-:S05]  /*1a7a0*/  IMAD.IADD R0, R0, 0x1, R7 ;  /* 0x0000000100007824 */ /* 0x000fca00078e0207 */
[----:B------:R-:W-:-:S05]  /*1a7b0*/  LEA.HI.X R3, R6, UR5, R0, 0x1, P2 ;  /* 0x0000000506037c11 */ /* 0x000fca00090f0c00 */
[----:B------:R1:W-:Y:S01]  /*1a7c0*/  @!P1 STG.E.128 desc[UR22][R2.64], R24 ;  /* 0x0000001802009986 */ /* 0x0003e2000c101d16 */
[----:B------:R-:W-:Y:S05]  /*1a7d0*/  @P0 EXIT ;  /* 0x000000000000094d */ /* 0x000fea0003800000 */
[----:B---3--:R-:W-:Y:S01]  /*1a7e0*/  STG.E.128 desc[UR22][R2.64+0x80], R8 ;  /* 0x0000800802007986 */ /* 0x008fe2000c101d16 */
[----:B------:R-:W-:Y:S05]  /*1a7f0*/  EXIT ;  /* 0x000000000000794d */ /* 0x000fea0003800000 */
.L_x_275:
        /* <DEDUP_REMOVED lines=16> */
.L_x_1658:


//--------------------- .text._ZN5flash16flash_fwd_kernelI23Flash_fwd_kernel_traitsILi128ELi128ELi64ELi4ELb0ELb0EN7cutlass6half_tE19Flash_kernel_traitsILi128ELi128ELi64ELi4ES3_EELb0ELb1ELb0ELb0ELb0ELb0ELb1ELb0EEEvNS_16Flash_fwd_paramsE --------------------------
	.section	.text._ZN5flash16flash_fwd_kernelI23Flash_fwd_kernel_traitsILi128ELi128ELi64ELi4ELb0ELb0EN7cutlass6half_tE19Flash_kernel_traitsILi128ELi128ELi64ELi4ES3_EELb0ELb1ELb0ELb0ELb0ELb0ELb1ELb0EEEvNS_16Flash_fwd_paramsE,"ax",@progbits
	.align	128
        .global         _ZN5flash16flash_fwd_kernelI23Flash_fwd_kernel_traitsILi128ELi128ELi64ELi4ELb0ELb0EN7cutlass6half_tE19Flash_kernel_traitsILi128ELi128ELi64ELi4ES3_EELb0ELb1ELb0ELb0ELb0ELb0ELb1ELb0EEEvNS_16Flash_fwd_paramsE
        .type           _ZN5flash16flash_fwd_kernelI23Flash_fwd_kernel_traitsILi128ELi128ELi64ELi4ELb0ELb0EN7cutlass6half_tE19Flash_kernel_traitsILi128ELi128ELi64ELi4ES3_EELb0ELb1ELb0ELb0ELb0ELb0ELb1ELb0EEEvNS_16Flash_fwd_paramsE,@function
        .size           _ZN5flash16flash_fwd_kernelI23Flash_fwd_kernel_traitsILi128ELi128ELi64ELi4ELb0ELb0EN7cutlass6half_tE19Flash_kernel_traitsILi128ELi128ELi64ELi4ES3_EELb0ELb1ELb0ELb0ELb0ELb0ELb1ELb0EEEvNS_16Flash_fwd_paramsE,(.L_x_1659 - _ZN5flash16flash_fwd_kernelI23Flash_fwd_kernel_traitsILi128ELi128ELi64ELi4ELb0ELb0EN7cutlass6half_tE19Flash_kernel_traitsILi128ELi128ELi64ELi4ES3_EELb0ELb1ELb0ELb0ELb0ELb0ELb1ELb0EEEvNS_16Flash_fwd_paramsE)
        .other          _ZN5flash16flash_fwd_kernelI23Flash_fwd_kernel_traitsILi128ELi128ELi64ELi4ELb0ELb0EN7cutlass6half_tE19Flash_kernel_traitsILi128ELi128ELi64ELi4ES3_EELb0ELb1ELb0ELb0ELb0ELb0ELb1ELb0EEEvNS_16Flash_fwd_paramsE,@"STO_CUDA_ENTRY STV_DEFAULT"
_ZN5flash16flash_fwd_kernelI23Flash_fwd_kernel_traitsILi128ELi128ELi64ELi4ELb0ELb0EN7cutlass6half_tE19Flash_kernel_traitsILi128ELi128ELi64ELi4ES3_EELb0ELb1ELb0ELb0ELb0ELb0ELb1ELb0EEEvNS_16Flash_fwd_paramsE:
.text._ZN5flash16flash_fwd_kernelI23Flash_fwd_kernel_traitsILi128ELi128ELi64ELi4ELb0ELb0EN7cutlass6half_tE19Flash_kernel_traitsILi128ELi128ELi64ELi4ES3_EELb0ELb1ELb0ELb0ELb0ELb0ELb1ELb0EEEvNS_16Flash_fwd_paramsE:
        /* <DEDUP_REMOVED lines=73> */
.L_x_276:
        /* <DEDUP_REMOVED lines=49> */
.L_x_278:
        /* <DEDUP_REMOVED lines=56> */
.L_x_280:
[----:B------:R-:W-:Y:S05]  /*0b20*/  BSYNC.RECONVERGENT B0 ;  /* 0x0000000000007941 */ /* 0x000fea0003800200 */
.L_x_279:
        /* <DEDUP_REMOVED lines=21> */
.L_x_282:
[----:B------:R-:W-:Y:S05]  /*0c80*/  BSYNC.RECONVERGENT B0 ;  /* 0x0000000000007941 */ /* 0x000fea0003800200 */
.L_x_281:
        /* <DEDUP_REMOVED lines=21> */
.L_x_284:
[----:B------:R-:W-:Y:S05]  /*0de0*/  BSYNC.RECONVERGENT B0 ;  /* 0x0000000000007941 */ /* 0x000fea0003800200 */
.L_x_283:
        /* <DEDUP_REMOVED lines=20> */
.L_x_286:
[----:B------:R-:W-:Y:S05]  /*0f30*/  BSYNC.RECONVERGENT B0 ;  /* 0x0000000000007941 */ /* 0x000fea0003800200 */
.L_x_285:
        /* <DEDUP_REMOVED lines=20> */
.L_x_288:
[----:B------:R-:W-:Y:S05]  /*1080*/  BSYNC.RECONVERGENT B0 ;  /* 0x0000000000007941 */ /* 0x000fea0003800200 */
.L_x_287:
        /* <DEDUP_REMOVED lines=20> */
.L_x_290:
[----:B------:R-:W-:Y:S05]  /*11d0*/  BSYNC.RECONVERGENT B0 ;  /* 0x0000000000007941 */ /* 0x000fea0003800200 */
.L_x_289:
        /* <DEDUP_REMOVED lines=20> */
.L_x_292:
[----:B------:R-:W-:Y:S05]  /*1320*/  BSYNC.RECONVERGENT B0 ;  /* 0x0000000000007941 */ /* 0x000fea0003800200 */
.L_x_291:
        /* <DEDUP_REMOVED lines=20> */
.L_x_294:
[----:B------:R-:W-:Y:S05]  /*1470*/  BSYNC.RECONVERGENT B0 ;  /* 0x0000000000007941 */ /* 0x000fea0003800200 */
.L_x_293:
        /* <DEDUP_REMOVED lines=10> */
.L_x_296:
[----:B------:R-:W-:Y:S05]  /*1520*/  BSYNC.RECONVERGENT B0 ;  /* 0x0000000000007941 */ /* 0x000fea0003800200 */
.L_x_295:
        /* <DEDUP_REMOVED lines=15> */
.L_x_298:
[----:B------:R-:W-:Y:S05]  /*1620*/  BSYNC.RECONVERGENT B0 ;  /* 0x0000000000007941 */ /* 0x000fea0003800200 */
.L_x_297:
        /* <DEDUP_REMOVED lines=10> */
.L_x_300:
[----:B------:R-:W-:Y:S05]  /*16d0*/  BSYNC.RECONVERGENT B0 ;  /* 0x0000000000007941 */ /* 0x000fea0003800200 */
.L_x_299:
        /* <DEDUP_REMOVED lines=10> */
.L_x_302:
[----:B------:R-:W-:Y:S05]  /*1780*/  BSYNC.RECONVERGENT B0 ;  /* 0x0000000000007941 */ /* 0x000fea0003800200 */
.L_x_301:
        /* <DEDUP_REMOVED lines=10> */
.L_x_304:
[----:B------:R-:W-:Y:S05]  /*1830*/  BSYNC.RECONVERGENT B0 ;  /* 0x0000000000007941 */ /* 0x000fea0003800200 */
.L_x_303:
        /* <DEDUP_REMOVED lines=10> */
.L_x_306:
[----:B------:R-:W-:Y:S05]  /*18e0*/  BSYNC.RECONVERGENT B0 ;  /* 0x0000000000007941 */ /* 0x000fea0003800200 */
.L_x_305:
        /* <DEDUP_REMOVED lines=10> */
.L_x_308:
[----:B------:R-:W-:Y:S05]  /*1990*/  BSYNC.RECONVERGENT B0 ;  /* 0x0000000000007941 */ /* 0x000fea0003800200 */
.L_x_307:
        /* <DEDUP_REMOVED lines=10> */
.L_x_277:
        /* <DEDUP_REMOVED lines=21> */
.L_x_309:
[----:B------:R-:W1:Y:S01]  /*1b90*/  LDCU.64 UR10, c[0x0][0x3b8] ;  /* 0x00007700ff0a77ac */ /* 0x000e620008000a00 */
[----:B------:R-:W-:-:S04]  /*1ba0*/  UIADD3 UR15, UPT, UPT, UR12, UR13, URZ ;  /* 0x0000000d0c0f7290 */ /* 0x000fc8000fffe0ff */
[----:B-1----:R-:W-:Y:S02]  /*1bb0*/  UIMAD.WIDE.U32 UR16, UR15, UR10, URZ ;  /* 0x0000000a0f1072a5 */ /* 0x002fe4000f8e00ff */
[----:B------:R-:W-:-:S04]  /*1bc0*/  UIMAD UR15, UR15, UR11, URZ ;  /* 0x0000000b0f0f72a4 */ /* 0x000fc8000f8e02ff */
[----:B------:R-:W-:Y:S02]  /*1bd0*/  UIADD3 UR15, UPT, UPT, UR17, UR15, URZ ;  /* 0x0000000f110f7290 */ /* 0x000fe4000fffe0ff */
.L_x_310:
        /* <DEDUP_REMOVED lines=39> */
.L_x_311:
[----:B------:R-:W1:Y:S01]  /*1e50*/  LDCU.64 UR8, c[0x0][0x3c0] ;  /* 0x00007800ff0877ac */ /* 0x000e620008000a00 */
[----:B------:R-:W-:-:S04]  /*1e60*/  UIADD3 UR12, UPT, UPT, UR12, UR13, URZ ;  /* 0x0000000d0c0c7290 */ /* 0x000fc8000fffe0ff */
[----:B-1----:R-:W-:Y:S02]  /*1e70*/  UIMAD.WIDE.U32 UR32, UR12, UR8, URZ ;  /* 0x000000080c2072a5 */ /* 0x002fe4000f8e00ff */
[----:B------:R-:W-:-:S04]  /*1e80*/  UIMAD UR12, UR12, UR9, URZ ;  /* 0x000000090c0c72a4 */ /* 0x000fc8000f8e02ff */
[----:B------:R-:W-:-:S12]  /*1e90*/  UIADD3 UR31, UPT, UPT, UR33, UR12, URZ ;  /* 0x0000000c211f7290 */ /* 0x000fd8000fffe0ff */
.L_x_312:
        /* <DEDUP_REMOVED lines=26> */
[----:B------:R-:W5:Y:S01]  /*2040*/  LDCU.64 UR14, c[0x0][0x390] ;  /* 0x00007200ff0e77ac */ /* 0x000f620008000a00 */
        /* <DEDUP_REMOVED lines=16> */
[C---:B------:R-:W-:Y:S01]  /*2150*/  IMAD R0, R6.reuse, UR5, R0 ;  /* 0x0000000506007c24 */ /* 0x040fe2000f8e0200 */
[----:B------:R-:W-:Y:S01]  /*2160*/  UMOV UR5, 0x400 ;  /* 0x0000040000057882 */ /* 0x000fe20000000000 */
[----:B------:R-:W-:Y:S01]  /*2170*/  IMAD.WIDE.U32 R4, R6, UR4, R4 ;  /* 0x0000000406047c25 */ /* 0x000fe2000f8e0004 */
[----:B----4-:R-:W-:-:S02]  /*2180*/  ULEA UR5, UR30, UR5, 0x18 ;  /* 0x000000051e057291 */ /* 0x010fc4000f8ec0ff */
[----:B------:R-:W-:Y:S01]  /*2190*/  USHF.L.U64.HI UR4, UR10, 0x6, UR11 ;  /* 0x000000060a047899 */ /* 0x000fe2000801020b */
[C---:B------:R-:W-:Y:S01]  /*21a0*/  IMAD R7, R6.reuse, UR7, R7 ;  /* 0x0000000706077c24 */ /* 0x040fe2000f8e0207 */
[----:B------:R-:W-:Y:S01]  /*21b0*/  IADD3 R0, PT, PT, R5, R0, RZ ;  /* 0x0000000005007210 */ /* 0x000fe20007ffe0ff */
[----:B------:R-:W-:Y:S01]  /*21c0*/  IMAD.WIDE.U32 R2, R6, UR6, R2 ;  /* 0x0000000606027c25 */ /* 0x000fe2000f8e0002 */
[----:B-----5:R-:W-:Y:S02]  /*21d0*/  LEA R135, P4, R4, UR16, 0x1 ;  /* 0x0000001004877c11 */ /* 0x020fe4000f8808ff */
[----:B------:R-:W-:Y:S01]  /*21e0*/  LEA R239, R239, UR5, 0x1 ;  /* 0x00000005efef7c11 */ /* 0x000fe2000f8e08ff */
[----:B------:R-:W-:Y:S01]  /*21f0*/  IMAD.IADD R3, R3, 0x1, R7 ;  /* 0x0000000103037824 */ /* 0x000fe200078e0207 */
[----:B------:R-:W-:Y:S01]  /*2200*/  LEA R17, P0, R2, UR14, 0x1 ;  /* 0x0000000e02117c11 */ /* 0x000fe2000f8008ff */
[----:B------:R1:W-:Y:S01]  /*2210*/  STL [R1+0x20], R135 ;  /* 0x0000208701007387 */ /* 0x0003e20000100800 */
[----:B------:R-:W-:Y:S01]  /*2220*/  LEA.HI.X R134, R4, UR17, R0, 0x1, P4 ;  /* 0x0000001104867c11 */ /* 0x000fe2000a0f0c00 */
[----:B------:R-:W-:Y:S01]  /*2230*/  USHF.L.U32 UR14, UR10, 0x6, URZ ;  /* 0x000000060a0e7899 */ /* 0x000fe200080006ff */
[----:B------:R-:W-:Y:S01]  /*2240*/  LEA.HI.X R16, R2, UR15, R3, 0x1, P0 ;  /* 0x0000000f02107c11 */ /* 0x000fe200080f0c03 */
[----:B------:R1:W-:Y:S01]  /*2250*/  STL [R1+0x4c], R17 ;  /* 0x00004c1101007387 */ /* 0x0003e20000100800 */
[----:B------:R-:W-:-:S02]  /*2260*/  ISETP.GE.AND P0, PT, R12, UR18, PT ;  /* 0x000000120c007c0c */ /* 0x000fc4000bf06270 */
[----:B------:R-:W-:Y:S01]  /*2270*/  MOV R0, UR13 ;  /* 0x0000000d00007c02 */ /* 0x000fe20008000f00 */
[----:B------:R1:W-:Y:S01]  /*2280*/  STL [R1+0x1c], R134 ;  /* 0x00001c8601007387 */ /* 0x0003e20000100800 */
[----:B------:R-:W-:-:S03]  /*2290*/  ISETP.GE.AND P4, PT, R15, UR18, PT ;  /* 0x000000120f007c0c */ /* 0x000fc6000bf86270 */
[----:B------:R1:W-:Y:S01]  /*22a0*/  STL [R1+0x48], R16 ;  /* 0x0000481001007387 */ /* 0x0003e20000100800 */
[----:B------:R-:W-:-:S03]  /*22b0*/  IMAD R7, R0, UR27, R11 ;  /* 0x0000001b00077c24 */ /* 0x000fc6000f8e020b */
[----:B------:R1:W-:Y:S02]  /*22c0*/  STL [R1+0x70], R158 ;  /* 0x0000709e01007387 */ /* 0x0003e40000100800 */
[----:B------:R-:W-:Y:S05]  /*22d0*/  @P0 BRA `(.L_x_314) ;  /* 0x00000000005c0947 */ /* 0x000fea0003800000 */
        /* <DEDUP_REMOVED lines=23> */
.L_x_314:
[----:B------:R-:W-:Y:S05]  /*2450*/  BSYNC.RECONVERGENT B0 ;  /* 0x0000000000007941 */ /* 0x000fea0003800200 */
.L_x_313:
        /* <DEDUP_REMOVED lines=30> */
.L_x_316:
[----:B------:R-:W-:Y:S05]  /*2640*/  BSYNC.RECONVERGENT B0 ;  /* 0x0000000000007941 */ /* 0x000fea0003800200 */
.L_x_315:
        /* <DEDUP_REMOVED lines=30> */
.L_x_318:
[----:B------:R-:W-:Y:S05]  /*2830*/  BSYNC.RECONVERGENT B0 ;  /* 0x0000000000007941 */ /* 0x000fea0003800200 */
.L_x_317:
        /* <DEDUP_REMOVED lines=29> */
.L_x_320:
[----:B------:R-:W-:Y:S05]  /*2a10*/  BSYNC.RECONVERGENT B0 ;  /* 0x0000000000007941 */ /* 0x000fea0003800200 */
.L_x_319:
        /* <DEDUP_REMOVED lines=29> */
.L_x_322:
[----:B------:R-:W-:Y:S05]  /*2bf0*/  BSYNC.RECONVERGENT B0 ;  /* 0x0000000000007941 */ /* 0x000fea0003800200 */
.L_x_321:
        /* <DEDUP_REMOVED lines=29> */
.L_x_324:
[----:B------:R-:W-:Y:S05]  /*2dd0*/  BSYNC.RECONVERGENT B0 ;  /* 0x0000000000007941 */ /* 0x000fea0003800200 */
.L_x_323:
        /* <DEDUP_REMOVED lines=29> */
.L_x_326:
[----:B------:R-:W-:Y:S05]  /*2fb0*/  BSYNC.RECONVERGENT B0 ;  /* 0x0000000000007941 */ /* 0x000fea0003800200 */
.L_x_325:
        /* <DEDUP_REMOVED lines=29> */
.L_x_328:
[----:B------:R-:W-:Y:S05]  /*3190*/  BSYNC.RECONVERGENT B0 ;  /* 0x0000000000007941 */ /* 0x000fea0003800200 */
.L_x_327:
        /* <DEDUP_REMOVED lines=22> */
.L_x_330:
[----:B------:R-:W-:Y:S05]  /*3300*/  BSYNC.RECONVERGENT B0 ;  /* 0x0000000000007941 */ /* 0x000fea0003800200 */
.L_x_329:
        /* <DEDUP_REMOVED lines=21> */
.L_x_332:
[----:B------:R-:W-:Y:S05]  /*3460*/  BSYNC.RECONVERGENT B0 ;  /* 0x0000000000007941 */ /* 0x000fea0003800200 */
.L_x_331:
        /* <DEDUP_REMOVED lines=23> */
.L_x_334:
[----:B------:R-:W-:Y:S05]  /*35e0*/  BSYNC.RECONVERGENT B0 ;  /* 0x0000000000007941 */ /* 0x000fea0003800200 */
.L_x_333:
        /* <DEDUP_REMOVED lines=25> */
.L_x_336:
[----:B------:R-:W-:Y:S05]  /*3780*/  BSYNC.RECONVERGENT B0 ;  /* 0x0000000000007941 */ /* 0x000fea0003800200 */
.L_x_335:
        /* <DEDUP_REMOVED lines=39> */
.L_x_338:
[----:B------:R4:W-:Y:S04]  /*3a00*/  STS.128 [R239+0xc000], RZ ;  /* 0x00c000ffef007388 */ /* 0x0009e80000000c00 */
[----:B------:R4:W-:Y:S02]  /*3a10*/  STS.128 [R239+0xe000], RZ ;  /* 0x00e000ffef007388 */ /* 0x0009e40000000c00 */
.L_x_339:
[----:B------:R-:W-:Y:S05]  /*3a20*/  BSYNC.RECONVERGENT B0 ;  /* 0x0000000000007941 */ /* 0x000fea0003800200 */
.L_x_337:
        /* <DEDUP_REMOVED lines=21> */
[C---:B------:R-:W-:Y:S02]  /*3b80*/  LEA R2, P2, R3.reuse, R17, 0x1 ;  /* 0x0000001103027211 */ /* 0x040fe400078408ff */
        /* <DEDUP_REMOVED lines=13> */
.L_x_341:
[----:B------:R-:W-:Y:S05]  /*3c60*/  BSYNC.RECONVERGENT B0 ;  /* 0x0000000000007941 */ /* 0x000fea0003800200 */
.L_x_340:
        /* <DEDUP_REMOVED lines=26> */
.L_x_343:
[----:B------:R-:W-:Y:S05]  /*3e10*/  BSYNC.RECONVERGENT B0 ;  /* 0x0000000000007941 */ /* 0x000fea0003800200 */
.L_x_342:
        /* <DEDUP_REMOVED lines=27> */
.L_x_345:
[----:B------:R-:W-:Y:S05]  /*3fd0*/  BSYNC.RECONVERGENT B0 ;  /* 0x0000000000007941 */ /* 0x000fea0003800200 */
.L_x_344:
[----:B------:R-:W-:Y:S01]  /*3fe0*/  LDSM.16.M88.4 R8, [R24+0x2000] ;  /* 0x002000001808783b */ /* 0x000fe20000000200 */
[----:B------:R-:W-:Y:S01]  /*3ff0*/  LOP3.LUT P6, RZ, R234, 0x2, RZ, 0xc0, !PT ;  /* 0x00000002eaff7812 */ /* 0x000fe200078cc0ff */
[----:B------:R-:W5:Y:S01]  /*4000*/  LDCU UR6, c[0x0][0x50c] ;  /* 0x0000a180ff0677ac */ /* 0x000f620008000800 */
[----:B------:R-:W-:Y:S01]  /*4010*/  MOV R156, 0x20 ;  /* 0x00000020009c7802 */ /* 0x000fe20000000f00 */
[----:B------:R-:W3:Y:S01]  /*4020*/  LDSM.16.M88.4 R28, [R132+UR5+0x9000] ;  /* 0x00900005841c783b */ /* 0x000ee20008000200 */
[----:B------:R-:W-:Y:S01]  /*4030*/  IADD3 R0, PT, PT, R132, UR5, RZ ;  /* 0x0000000584007c10 */ /* 0x000fe2000fffe0ff */
[----:B------:R-:W-:Y:S01]  /*4040*/  UISETP.NE.AND UP2, UPT, UR20, 0x1, UPT ;  /* 0x000000011400788c */ /* 0x000fe2000bf45270 */
[----:B------:R-:W-:Y:S01]  /*4050*/  SEL R156, R156, 0xffffffe0, !P6 ;  /* 0xffffffe09c9c7807 */ /* 0x000fe20007000000 */
[----:B------:R-:W-:Y:S01]  /*4060*/  LDSM.16.M88.4 R12, [R24] ;  /* 0x00000000180c783b */ /* 0x000fe20000000200 */
[----:B------:R-:W-:Y:S02]  /*4070*/  LOP3.LUT P0, RZ, R234, 0x4, RZ, 0xc0, !PT ;  /* 0x00000004eaff7812 */ /* 0x000fe4000780c0ff */
[-C--:B-1----:R-:W-:Y:S01]  /*4080*/  IADD3 R3, PT, PT, R0, R156.reuse, RZ ;  /* 0x0000009c00037210 */ /* 0x082fe20007ffe0ff */
[----:B------:R-:W1:Y:S01]  /*4090*/  LDSM.16.M88.4 R36, [R132+UR5+0x8000] ;  /* 0x008000058424783b */ /* 0x000e620008000200 */
[----:B------:R-:W-:-:S02]  /*40a0*/  IADD3 R120, PT, PT, R24, R156, RZ ;  /* 0x0000009c18787210 */ /* 0x000fc40007ffe0ff */
[----:B------:R-:W-:Y:S01]  /*40b0*/  MOV R2, 0x40 ;  /* 0x0000004000027802 */ /* 0x000fe20000000f00 */
[----:B------:R-:W-:Y:S03]  /*40c0*/  LDSM.16.M88.4 R32, [R132+UR5+0x8800] ;  /* 0x008800058420783b */ /* 0x000fe60008000200 */
[----:B------:R-:W-:Y:S01]  /*40d0*/  SEL R25, R2, 0xffffffc0, !P0 ;  /* 0xffffffc002197807 */ /* 0x000fe20004000000 */
[----:B------:R-:W4:Y:S03]  /*40e0*/  LDSM.16.M88.4 R16, [R132+UR5+0x9800] ;  /* 0x009800058410783b */ /* 0x000f260008000200 */
[-C--:B------:R-:W-:Y:S01]  /*40f0*/  IADD3 R0, PT, PT, R0, R25.reuse, RZ ;  /* 0x0000001900007210 */ /* 0x080fe20007ffe0ff */
[----:B--2---:R-:W-:Y:S03]  /*4100*/  LDSM.16.M88.4 R4, [R120+0x2000] ;  /* 0x002000007804783b */ /* 0x004fe60000000200 */
[----:B------:R-:W-:Y:S01]  /*4110*/  IADD3 R2, PT, PT, R156, R0, RZ ;  /* 0x000000009c027210 */ /* 0x000fe20007ffe0ff */
[----:B------:R-:W2:Y:S04]  /*4120*/  LDSM.16.M88.4 R56, [R3+0x9000] ;  /* 0x009000000338783b */ /* 0x000ea80000000200 */
[----:B------:R-:W5:Y:S04]  /*4130*/  LDSM.16.M88.4 R48, [R3+0x8000] ;  /* 0x008000000330783b */ /* 0x000f680000000200 */
[----:B------:R-:W-:Y:S04]  /*4140*/  LDSM.16.M88.4 R52, [R3+0x8800] ;  /* 0x008800000334783b */ /* 0x000fe80000000200 */
[----:B------:R-:W5:Y:S04]  /*4150*/  LDSM.16.M88.4 R72, [R3+0x9800] ;  /* 0x009800000348783b */ /* 0x000f680000000200 */
[----:B------:R-:W5:Y:S01]  /*4160*/  LDSM.16.M88.4 R20, [R120] ;  /* 0x000000007814783b */ /* 0x000f620000000200 */
[----:B---3--:R-:W-:Y:S03]  /*4170*/  HMMA.16816.F32 R60, R8, R30, RZ ;  /* 0x0000001e083c723c */ /* 0x008fe600000018ff */
[----:B------:R-:W-:Y:S04]  /*4180*/  STL [R1+0x40], R25 ;  /* 0x0000401901007387 */ /* 0x000fe80000100800 */
[----:B------:R-:W0:Y:S01]  /*4190*/  LDGDEPBAR ;  /* 0x00000000000079af */ /* 0x000e220000000000 */
[-C--:B-1----:R-:W-:Y:S08]  /*41a0*/  HMMA.16816.F32 R88, R12, R36.reuse, RZ ;  /* 0x000000240c58723c */ /* 0x082ff000000018ff */
[C---:B------:R-:W-:Y:S08]  /*41b0*/  HMMA.16816.F32 R84, R8.reuse, R36, RZ ;  /* 0x000000240854723c */ /* 0x040ff000000018ff */
[-C--:B------:R-:W-:Y:S08]  /*41c0*/  HMMA.16816.F32 R80, R8, R38.reuse, RZ ;  /* 0x000000260850723c */ /* 0x080ff000000018ff */
[----:B------:R-:W-:Y:S08]  /*41d0*/  HMMA.16816.F32 R104, R12, R38, RZ ;  /* 0x000000260c68723c */ /* 0x000ff000000018ff */
[C---:B----4-:R-:W-:Y:S08]  /*41e0*/  HMMA.16816.F32 R44, R8.reuse, R16, RZ ;  /* 0x00000010082c723c */ /* 0x050ff000000018ff */
[----:B------:R-:W-:Y:S08]  /*41f0*/  HMMA.16816.F32 R40, R8, R18, RZ ;  /* 0x000000120828723c */ /* 0x000ff000000018ff */
[----:B------:R-:W-:Y:S08]  /*4200*/  HMMA.16816.F32 R36, R12, R32, RZ ;  /* 0x000000200c24723c */ /* 0x000ff000000018ff */
[----:B--2---:R-:W-:Y:S01]  /*4210*/  HMMA.16816.F32 R128, R4, R58, R60 ;  /* 0x0000003a0480723c */ /* 0x004fe2000000183c */
[----:B------:R-:W-:-:S04]  /*4220*/  IADD3 R61, PT, PT, R24, R25, RZ ;  /* 0x00000019183d7210 */ /* 0x000fc80007ffe0ff */
[----:B------:R-:W-:-:S03]  /*4230*/  IADD3 R60, PT, PT, R156, R61, RZ ;  /* 0x0000003d9c3c7210 */ /* 0x000fc60007ffe0ff */
[C---:B------:R-:W-:Y:S08]  /*4240*/  HMMA.16816.F32 R76, R8.reuse, R32, RZ ;  /* 0x00000020084c723c */ /* 0x040ff000000018ff */
[C---:B------:R-:W-:Y:S08]  /*4250*/  HMMA.16816.F32 R64, R8.reuse, R28, RZ ;  /* 0x0000001c0840723c */ /* 0x040ff000000018ff */
[----:B------:R-:W-:Y:S08]  /*4260*/  HMMA.16816.F32 R68, R8, R34, RZ ;  /* 0x000000220844723c */ /* 0x000ff000000018ff */
[C---:B------:R-:W-:Y:S08]  /*4270*/  HMMA.16816.F32 R8, R12.reuse, R28, RZ ;  /* 0x0000001c0c08723c */ /* 0x040ff000000018ff */
[----:B------:R-:W-:Y:S08]  /*4280*/  HMMA.16816.F32 R152, R12, R30, RZ ;  /* 0x0000001e0c98723c */ /* 0x000ff000000018ff */
[----:B-----5:R-:W-:Y:S08]  /*4290*/  HMMA.16816.F32 R144, R4, R48, R84 ;  /* 0x000000300490723c */ /* 0x020ff00000001854 */
[C---:B------:R-:W-:Y:S01]  /*42a0*/  HMMA.16816.F32 R92, R12.reuse, R34, RZ ;  /* 0x000000220c5c723c */ /* 0x040fe200000018ff */
[----:B------:R-:W-:Y:S07]  /*42b0*/  LDSM.16.M88.4 R32, [R0+0x9800] ;  /* 0x009800000020783b */ /* 0x000fee0000000200 */
[C---:B------:R-:W-:Y:S08]  /*42c0*/  HMMA.16816.F32 R28, R12.reuse, R16, RZ ;  /* 0x000000100c1c723c */ /* 0x040ff000000018ff */
[----:B------:R-:W-:Y:S01]  /*42d0*/  HMMA.16816.F32 R148, R12, R18, RZ ;  /* 0x000000120c94723c */ /* 0x000fe200000018ff */
[----:B------:R-:W-:Y:S04]  /*42e0*/  LDSM.16.M88.4 R12, [R61+0x2000] ;  /* 0x002000003d0c783b */ /* 0x000fe80000000200 */
[----:B------:R-:W-:Y:S03]  /*42f0*/  LDSM.16.M88.4 R16, [R61] ;  /* 0x000000003d10783b */ /* 0x000fe60000000200 */
[C---:B------:R-:W-:Y:S01]  /*4300*/  HMMA.16816.F32 R124, R4.reuse, R72, R44 ;  /* 0x00000048047c723c */ /* 0x040fe2000000182c */
[----:B------:R-:W1:Y:S07]  /*4310*/  LDSM.16.M88.4 R44, [R0+0x8000] ;  /* 0x00800000002c783b */ /* 0x000e6e0000000200 */
[----:B------:R-:W-:Y:S01]  /*4320*/  HMMA.16816.F32 R84, R4, R74, R40 ;  /* 0x0000004a0454723c */ /* 0x000fe20000001828 */
[----:B------:R-:W2:Y:S07]  /*4330*/  LDSM.16.M88.4 R40, [R0+0x8800] ;  /* 0x008800000028783b */ /* 0x000eae0000000200 */
[-C--:B------:R-:W-:Y:S01]  /*4340*/  HMMA.16816.F32 R96, R20, R52.reuse, R36 ;  /* 0x000000341460723c */ /* 0x080fe20000001824 */
[----:B------:R-:W3:Y:S07]  /*4350*/  LDSM.16.M88.4 R36, [R0+0x9000] ;  /* 0x009000000024783b */ /* 0x000eee0000000200 */
[C---:B------:R-:W-:Y:S08]  /*4360*/  HMMA.16816.F32 R116, R4.reuse, R52, R76 ;  /* 0x000000340474723c */ /* 0x040ff0000000184c */
[C---:B------:R-:W-:Y:S01]  /*4370*/  HMMA.16816.F32 R136, R4.reuse, R56, R64 ;  /* 0x000000380488723c */ /* 0x040fe20000001840 */
[----:B------:R-:W-:Y:S07]  /*4380*/  LDSM.16.M88.4 R64, [R2+0x9800] ;  /* 0x009800000240783b */ /* 0x000fee0000000200 */
[C---:B------:R-:W-:Y:S08]  /*4390*/  HMMA.16816.F32 R140, R4.reuse, R50, R80 ;  /* 0x00000032048c723c */ /* 0x040ff00000001850 */
[----:B------:R-:W-:Y:S01]  /*43a0*/  HMMA.16816.F32 R112, R4, R54, R68 ;  /* 0x000000360470723c */ /* 0x000fe20000001844 */
[----:B------:R-:W-:Y:S07]  /*43b0*/  LDSM.16.M88.4 R4, [R60+0x2000] ;  /* 0x002000003c04783b */ /* 0x000fee0000000200 */
[C---:B------:R-:W-:Y:S08]  /*43c0*/  HMMA.16816.F32 R88, R20.reuse, R48, R88 ;  /* 0x000000301458723c */ /* 0x040ff00000001858 */
[C---:B------:R-:W-:Y:S01]  /*43d0*/  HMMA.16816.F32 R100, R20.reuse, R56, R8 ;  /* 0x000000381464723c */ /* 0x040fe20000001808 */
[----:B------:R-:W-:Y:S07]  /*43e0*/  LDSM.16.M88.4 R8, [R60] ;  /* 0x000000003c08783b */ /* 0x000fee0000000200 */
[C---:B------:R-:W-:Y:S01]  /*43f0*/  HMMA.16816.F32 R108, R20.reuse, R72, R28 ;  /* 0x00000048146c723c */ /* 0x040fe2000000181c */
[----:B------:R-:W4:Y:S07]  /*4400*/  LDSM.16.M88.4 R28, [R2+0x8000] ;  /* 0x00800000021c783b */ /* 0x000f2e0000000200 */
[C---:B------:R-:W-:Y:S01]  /*4410*/  HMMA.16816.F32 R68, R20.reuse, R50, R104 ;  /* 0x000000321444723c */ /* 0x040fe20000001868 */
[----:B------:R-:W5:Y:S07]  /*4420*/  LDSM.16.M88.4 R48, [R2+0x8800] ;  /* 0x008800000230783b */ /* 0x000f6e0000000200 */
[C---:B------:R-:W-:Y:S01]  /*4430*/  HMMA.16816.F32 R76, R20.reuse, R54, R92 ;  /* 0x00000036144c723c */ /* 0x040fe2000000185c */
[----:B------:R-:W5:Y:S07]  /*4440*/  LDSM.16.M88.4 R52, [R2+0x9000] ;  /* 0x009000000234783b */ /* 0x000f6e0000000200 */
[C---:B------:R-:W-:Y:S08]  /*4450*/  HMMA.16816.F32 R80, R20.reuse, R58, R152 ;  /* 0x0000003a1450723c */ /* 0x040ff00000001898 */
        /* <DEDUP_REMOVED lines=12> */
[C---:B------:R-:W-:Y:S01]  /*4520*/  HMMA.16816.F32 R56, R16.reuse, R42, R76 ;  /* 0x0000002a1038723c */ /* 0x040fe2000000184c */
[----:B------:R-:W-:Y:S07]  /*4530*/  LDSM.16.M88.4 R76, [R3+0xb000] ;  /* 0x00b00000034c783b */ /* 0x000fee0000000200 */
[C---:B------:R-:W-:Y:S08]  /*4540*/  HMMA.16816.F32 R40, R16.reuse, R36, R100 ;  /* 0x000000241028723c */ /* 0x040ff00000001864 */
[C---:B------:R-:W-:Y:S08]  /*4550*/  HMMA.16816.F32 R36, R16.reuse, R38, R80 ;  /* 0x000000261024723c */ /* 0x040ff00000001850 */
[C---:B------:R-:W-:Y:S08]  /*4560*/  HMMA.16816.F32 R68, R16.reuse, R32, R108 ;  /* 0x000000201044723c */ /* 0x040ff0000000186c */
[----:B------:R-:W-:Y:S01]  /*4570*/  HMMA.16816.F32 R16, R16, R34, R72 ;  /* 0x000000221010723c */ /* 0x000fe20000001848 */
[----:B------:R-:W-:Y:S07]  /*4580*/  LDSM.16.M88.4 R32, [R132+UR5+0xa000] ;  /* 0x00a000058420783b */ /* 0x000fee0008000200 */
[C---:B----4-:R-:W-:Y:S08]  /*4590*/  HMMA.16816.F32 R80, R4.reuse, R28, R92 ;  /* 0x0000001c0450723c */ /* 0x050ff0000000185c */
[----:B------:R-:W-:Y:S01]  /*45a0*/  HMMA.16816.F32 R96, R4, R30, R104 ;  /* 0x0000001e0460723c */ /* 0x000fe20000001868 */
[----:B------:R-:W-:Y:S07]  /*45b0*/  LDSM.16.M88.4 R104, [R3+0xb800] ;  /* 0x00b800000368783b */ /* 0x000fee0000000200 */
[C---:B------:R-:W-:Y:S08]  /*45c0*/  HMMA.16816.F32 R12, R8.reuse, R28, R12 ;  /* 0x0000001c080c723c */ /* 0x040ff0000000180c */
[----:B------:R-:W-:Y:S01]  /*45d0*/  HMMA.16816.F32 R100, R8, R30, R44 ;  /* 0x0000001e0864723c */ /* 0x000fe2000000182c */
[----:B------:R-:W1:Y:S04]  /*45e0*/  LDSM.16.M88.4 R28, [R24+0x4000] ;  /* 0x00400000181c783b */ /* 0x000e680000000200 */
[----:B------:R-:W-:Y:S03]  /*45f0*/  LDSM.16.M88.4 R44, [R132+UR5+0xa800] ;  /* 0x00a80005842c783b */ /* 0x000fe60008000200 */
[C---:B-----5:R-:W-:Y:S08]  /*4600*/  HMMA.16816.F32 R116, R4.reuse, R48, R116 ;  /* 0x000000300474723c */ /* 0x060ff00000001874 */
[C---:B------:R-:W-:Y:S08]  /*4610*/  HMMA.16816.F32 R112, R4.reuse, R50, R112 ;  /* 0x000000320470723c */ /* 0x040ff00000001870 */
[C---:B------:R-:W-:Y:S08]  /*4620*/  HMMA.16816.F32 R92, R4.reuse, R52, R136 ;  /* 0x00000034045c723c */ /* 0x040ff00000001888 */
        /* <DEDUP_REMOVED lines=8> */
[----:B------:R-:W3:Y:S04]  /*46b0*/  LDSM.16.M88.4 R48, [R3+0xa000] ;  /* 0x00a000000330783b */ /* 0x000ee80000000200 */
[----:B------:R-:W-:Y:S03]  /*46c0*/  LDSM.16.M88.4 R56, [R3+0xa800] ;  /* 0x00a800000338783b */ /* 0x000fe60000000200 */
[C---:B------:R-:W-:Y:S01]  /*46d0*/  HMMA.16816.F32 R140, R8.reuse, R52, R40 ;  /* 0x00000034088c723c */ /* 0x040fe20000001828 */
[----:B------:R-:W-:Y:S07]  /*46e0*/  LDSM.16.M88.4 R40, [R132+UR5+0xb000] ;  /* 0x00b000058428783b */ /* 0x000fee0008000200 */
[C---:B------:R-:W-:Y:S01]  /*46f0*/  HMMA.16816.F32 R136, R8.reuse, R54, R36 ;  /* 0x000000360888723c */ /* 0x040fe20000001824 */
[----:B------:R-:W-:Y:S04]  /*4700*/  LDSM.16.M88.4 R52, [R0+0xa000] ;  /* 0x00a000000034783b */ /* 0x000fe80000000200 */
[----:B------:R-:W4:Y:S03]  /*4710*/  LDSM.16.M88.4 R36, [R132+UR5+0xb800] ;  /* 0x00b800058424783b */ /* 0x000f260008000200 */
[C---:B------:R-:W-:Y:S08]  /*4720*/  HMMA.16816.F32 R124, R8.reuse, R64, R68 ;  /* 0x00000040087c723c */ /* 0x040ff00000001844 */
[----:B------:R-:W-:Y:S01]  /*4730*/  HMMA.16816.F32 R128, R8, R66, R16 ;  /* 0x000000420880723c */ /* 0x000fe20000001810 */
[----:B------:R-:W5:Y:S04]  /*4740*/  LDSM.16.M88.4 R16, [R61+0x4000] ;  /* 0x004000003d10783b */ /* 0x000f680000000200 */
[----:B------:R-:W-:Y:S03]  /*4750*/  LDSM.16.M88.4 R64, [R2+0xa000] ;  /* 0x00a000000240783b */ /* 0x000fe60000000200 */
[-C--:B-1----:R-:W-:Y:S01]  /*4760*/  HMMA.16816.F32 R8, R28, R32.reuse, R12 ;  /* 0x000000201c08723c */ /* 0x082fe2000000180c */
[----:B------:R-:W-:Y:S07]  /*4770*/  LDSM.16.M88.4 R12, [R61+0x6000] ;  /* 0x006000003d0c783b */ /* 0x000fee0000000200 */
[C---:B--2---:R-:W-:Y:S08]  /*4780*/  HMMA.16816.F32 R80, R4.reuse, R32, R80 ;  /* 0x000000200450723c */ /* 0x044ff00000001850 */
[----:B------:R-:W-:Y:S08]  /*4790*/  HMMA.16816.F32 R96, R4, R34, R96 ;  /* 0x000000220460723c */ /* 0x000ff00000001860 */
[----:B---3--:R-:W-:Y:S01]  /*47a0*/  HMMA.16816.F32 R68, R24, R48, R8 ;  /* 0x000000301844723c */ /* 0x008fe20000001808 */
[----:B------:R-:W1:Y:S07]  /*47b0*/  LDSM.16.M88.4 R8, [R60+0x4000] ;  /* 0x004000003c08783b */ /* 0x000e6e0000000200 */
[----:B------:R-:W-:Y:S08]  /*47c0*/  HMMA.16816.F32 R100, R28, R34, R100 ;  /* 0x000000221c64723c */ /* 0x000ff00000001864 */
[----:B----4-:R-:W-:Y:S08]  /*47d0*/  HMMA.16816.F32 R84, R4, R36, R148 ;  /* 0x000000240454723c */ /* 0x010ff00000001894 */
[----:B-----5:R-:W-:Y:S08]  /*47e0*/  HMMA.16816.F32 R32, R16, R52, R68 ;  /* 0x000000341020723c */ /* 0x020ff00000001844 */
[C---:B------:R-:W-:Y:S08]  /*47f0*/  HMMA.16816.F32 R116, R4.reuse, R44, R116 ;  /* 0x0000002c0474723c */ /* 0x040ff00000001874 */
[C---:B------:R-:W-:Y:S08]  /*4800*/  HMMA.16816.F32 R112, R4.reuse, R46, R112 ;  /* 0x0000002e0470723c */ /* 0x040ff00000001870 */
[C---:B------:R-:W-:Y:S08]  /*4810*/  HMMA.16816.F32 R92, R4.reuse, R40, R92 ;  /* 0x00000028045c723c */ /* 0x040ff0000000185c */
[C---:B------:R-:W-:Y:S08]  /*4820*/  HMMA.16816.F32 R88, R4.reuse, R42, R88 ;  /* 0x0000002a0458723c */ /* 0x040ff00000001858 */
[----:B------:R-:W-:Y:S01]  /*4830*/  HMMA.16816.F32 R72, R4, R38, R72 ;  /* 0x000000260448723c */ /* 0x000fe20000001848 */
[----:B------:R2:W3:Y:S07]  /*4840*/  LDSM.16.M88.4 R4, [R60+0x6000] ;  /* 0x006000003c04783b */ /* 0x0004ee0000000200 */
[C---:B------:R-:W-:Y:S08]  /*4850*/  HMMA.16816.F32 R140, R28.reuse, R40, R140 ;  /* 0x000000281c8c723c */ /* 0x040ff0000000188c */
[----:B------:R-:W-:Y:S08]  /*4860*/  HMMA.16816.F32 R136, R28, R42, R136 ;  /* 0x0000002a1c88723c */ /* 0x000ff00000001888 */
[----:B------:R-:W-:Y:S08]  /*4870*/  HMMA.16816.F32 R40, R20, R48, R80 ;  /* 0x000000301428723c */ /* 0x000ff00000001850 */
[----:B-1----:R-:W-:Y:S08]  /*4880*/  HMMA.16816.F32 R32, R8, R64, R32 ;  /* 0x000000400820723c */ /* 0x002ff00000001820 */
[C---:B------:R-:W-:Y:S08]  /*4890*/  HMMA.16816.F32 R108, R28.reuse, R44, R108 ;  /* 0x0000002c1c6c723c */ /* 0x040ff0000000186c */
[----:B------:R-:W-:Y:S03]  /*48a0*/  HMMA.16816.F32 R124, R28, R36, R124 ;  /* 0x000000241c7c723c */ /* 0x000fe6000000187c */
[----:B------:R-:W-:-:S05]  /*48b0*/  FMUL.FTZ R3, R32, UR6 ;  /* 0x0000000620037c20 */ /* 0x000fca0008410000 */
[----:B------:R-:W-:Y:S08]  /*48c0*/  HMMA.16816.F32 R128, R28, R38, R128 ;  /* 0x000000261c80723c */ /* 0x000ff00000001880 */
[C---:B--2---:R-:W-:Y:S08]  /*48d0*/  HMMA.16816.F32 R60, R20.reuse, R104, R84 ;  /* 0x00000068143c723c */ /* 0x044ff00000001854 */
[C---:B------:R-:W-:Y:S08]  /*48e0*/  HMMA.16816.F32 R36, R20.reuse, R50, R96 ;  /* 0x000000321424723c */ /* 0x040ff00000001860 */
[C---:B------:R-:W-:Y:S08]  /*48f0*/  HMMA.16816.F32 R116, R20.reuse, R56, R116 ;  /* 0x000000381474723c */ /* 0x040ff00000001874 */
[C---:B------:R-:W-:Y:S08]  /*4900*/  HMMA.16816.F32 R112, R20.reuse, R58, R112 ;  /* 0x0000003a1470723c */ /* 0x040ff00000001870 */
[C---:B------:R-:W-:Y:S08]  /*4910*/  HMMA.16816.F32 R92, R20.reuse, R76, R92 ;  /* 0x0000004c145c723c */ /* 0x040ff0000000185c */
[C---:B------:R-:W-:Y:S08]  /*4920*/  HMMA.16816.F32 R68, R20.reuse, R78, R88 ;  /* 0x0000004e1444723c */ /* 0x040ff00000001858 */
[----:B------:R-:W-:Y:S08]  /*4930*/  HMMA.16816.F32 R84, R20, R106, R72 ;  /* 0x0000006a1454723c */ /* 0x000ff00000001848 */
[----:B------:R-:W-:Y:S08]  /*4940*/  HMMA.16816.F32 R120, R28, R46, R144 ;  /* 0x0000002e1c78723c */ /* 0x000ff00000001890 */
[----:B------:R-:W-:Y:S08]  /*4950*/  HMMA.16816.F32 R20, R12, R52, R40 ;  /* 0x000000340c14723c */ /* 0x000ff00000001828 */
[C---:B------:R-:W-:Y:S08]  /*4960*/  HMMA.16816.F32 R28, R24.reuse, R50, R100 ;  /* 0x00000032181c723c */ /* 0x040ff00000001864 */
[----:B------:R-:W-:Y:S01]  /*4970*/  HMMA.16816.F32 R44, R24, R56, R108 ;  /* 0x00000038182c723c */ /* 0x000fe2000000186c */
[----:B------:R1:W2:Y:S07]  /*4980*/  MUFU.TANH R108, R3 ;  /* 0x00000003006c7308 */ /* 0x0002ae0000002400 */
[----:B---3--:R-:W-:Y:S08]  /*4990*/  HMMA.16816.F32 R40, R4, R64, R20 ;  /* 0x000000400428723c */ /* 0x008ff00000001814 */
[----:B------:R-:W-:Y:S01]  /*49a0*/  HMMA.16816.F32 R20, R16, R54, R28 ;  /* 0x000000361014723c */ /* 0x000fe2000000181c */
[----:B------:R-:W-:Y:S01]  /*49b0*/  LDSM.16.M88.4 R28, [R2+0xa800] ;  /* 0x00a80000021c783b */ /* 0x000fe20000000200 */
[----:B-1----:R-:W-:-:S04]  /*49c0*/  FMUL.FTZ R3, R33, UR6 ;  /* 0x0000000621037c20 */ /* 0x002fc80008410000 */
[----:B------:R1:W3:Y:S02]  /*49d0*/  MUFU.TANH R103, R3 ;  /* 0x0000000300677308 */ /* 0x0002e40000002400 */
[----:B------:R-:W-:Y:S08]  /*49e0*/  HMMA.16816.F32 R36, R12, R54, R36 ;  /* 0x000000360c24723c */ /* 0x000ff00000001824 */
[----:B------:R-:W-:Y:S01]  /*49f0*/  HMMA.16816.F32 R56, R24, R58, R120 ;  /* 0x0000003a1838723c */ /* 0x000fe20000001878 */
[----:B-1----:R-:W-:-:S07]  /*4a00*/  FMUL.FTZ R3, R34, UR6 ;  /* 0x0000000622037c20 */ /* 0x002fce0008410000 */
[----:B------:R-:W-:Y:S01]  /*4a10*/  HMMA.16816.F32 R20, R8, R66, R20 ;  /* 0x000000420814723c */ /* 0x000fe20000001814 */
[----:B------:R1:W4:Y:S07]  /*4a20*/  MUFU.TANH R110, R3 ;  /* 0x00000003006e7308 */ /* 0x00032e0000002400 */
[C---:B------:R-:W-:Y:S08]  /*4a30*/  HMMA.16816.F32 R52, R24.reuse, R104, R124 ;  /* 0x000000681834723c */ /* 0x040ff0000000187c */
[----:B------:R-:W-:Y:S01]  /*4a40*/  HMMA.16816.F32 R80, R24, R76, R140 ;  /* 0x0000004c1850723c */ /* 0x000fe2000000188c */
[----:B-1----:R-:W-:-:S02]  /*4a50*/  FMUL.FTZ R3, R35, UR6 ;  /* 0x0000000623037c20 */ /* 0x002fc40008410000 */
[----:B------:R-:W1:Y:S02]  /*4a60*/  LDSM.16.M88.4 R32, [R0+0xa800] ;  /* 0x00a800000020783b */ /* 0x000e640000000200 */
[----:B------:R5:W1:Y:S03]  /*4a70*/  MUFU.TANH R109, R3 ;  /* 0x00000003006d7308 */ /* 0x000a660000002400 */
[C---:B------:R-:W-:Y:S08]  /*4a80*/  HMMA.16816.F32 R76, R24.reuse, R78, R136 ;  /* 0x0000004e184c723c */ /* 0x040ff00000001888 */
[----:B------:R-:W-:Y:S01]  /*4a90*/  HMMA.16816.F32 R72, R24, R106, R128 ;  /* 0x0000006a1848723c */ /* 0x000fe20000001880 */
[----:B------:R-:W-:Y:S01]  /*4aa0*/  LDSM.16.M88.4 R24, [R2+0xb000] ;  /* 0x00b000000218783b */ /* 0x000fe20000000200 */
[----:B-----5:R-:W-:-:S04]  /*4ab0*/  FMUL.FTZ R3, R40, UR6 ;  /* 0x0000000628037c20 */ /* 0x020fc80008410000 */
[----:B------:R5:W1:Y:S02]  /*4ac0*/  MUFU.TANH R122, R3 ;  /* 0x00000003007a7308 */ /* 0x000a640000002400 */
[----:B-----5:R-:W-:Y:S01]  /*4ad0*/  FMUL.FTZ R3, R41, UR6 ;  /* 0x0000000629037c20 */ /* 0x020fe20008410000 */
[----:B-1----:R-:W-:Y:S05]  /*4ae0*/  HMMA.16816.F32 R48, R12, R34, R112 ;  /* 0x000000220c30723c */ /* 0x002fea0000001870 */
[----:B------:R1:W1:Y:S02]  /*4af0*/  MUFU.TANH R121, R3 ;  /* 0x0000000300797308 */ /* 0x0002640000002400 */
[----:B-1----:R-:W-:-:S06]  /*4b00*/  FMUL.FTZ R3, R42, UR6 ;  /* 0x000000062a037c20 */ /* 0x002fcc0008410000 */
[----:B------:R1:W1:Y:S02]  /*4b10*/  MUFU.TANH R120, R3 ;  /* 0x0000000300787308 */ /* 0x0002640000002400 */
[----:B-1----:R-:W-:Y:S02]  /*4b20*/  FMUL.FTZ R3, R43, UR6 ;  /* 0x000000062b037c20 */ /* 0x002fe40008410000 */
[----:B------:R-:W-:Y:S04]  /*4b30*/  HMMA.16816.F32 R40, R4, R66, R36 ;  /* 0x000000420428723c */ /* 0x000fe80000001824 */
[----:B------:R1:W1:Y:S04]  /*4b40*/  MUFU.TANH R111, R3 ;  /* 0x00000003006f7308 */ /* 0x0002680000002400 */
[----:B------:R-:W-:Y:S01]  /*4b50*/  HMMA.16816.F32 R36, R16, R32, R44 ;  /* 0x000000201024723c */ /* 0x000fe2000000182c */
[----:B-1----:R-:W-:-:S04]  /*4b60*/  FMUL.FTZ R3, R20, UR6 ;  /* 0x0000000614037c20 */ /* 0x002fc80008410000 */
[----:B------:R1:W1:-:S15]  /*4b70*/  MUFU.TANH R97, R3 ;  /* 0x0000000300617308 */ /* 0x00025e0000002400 */
[----:B------:R-:W-:Y:S01]  /*4b80*/  HMMA.16816.F32 R44, R8, R28, R36 ;  /* 0x0000001c082c723c */ /* 0x000fe20000001824 */
[----:B------:R-:W5:Y:S01]  /*4b90*/  LDSM.16.M88.4 R36, [R0+0xb000] ;  /* 0x00b000000024783b */ /* 0x000f620000000200 */
[----:B-1----:R-:W-:-:S04]  /*4ba0*/  FMUL.FTZ R3, R21, UR6 ;  /* 0x0000000615037c20 */ /* 0x002fc80008410000 */
[----:B------:R1:W1:Y:S02]  /*4bb0*/  MUFU.TANH R96, R3 ;  /* 0x0000000300607308 */ /* 0x0002640000002400 */
[----:B-1----:R-:W-:-:S06]  /*4bc0*/  FMUL.FTZ R3, R22, UR6 ;  /* 0x0000000616037c20 */ /* 0x002fcc0008410000 */
[----:B------:R1:W1:Y:S01]  /*4bd0*/  MUFU.TANH R100, R3 ;  /* 0x0000000300647308 */ /* 0x0002620000002400 */
[C---:B-----5:R-:W-:Y:S08]  /*4be0*/  HMMA.16816.F32 R64, R12.reuse, R36, R92 ;  /* 0x000000240c40723c */ /* 0x060ff0000000185c */
[----:B------:R-:W-:Y:S01]  /*4bf0*/  HMMA.16816.F32 R68, R12, R38, R68 ;  /* 0x000000260c44723c */ /* 0x000fe20000001844 */
[----:B-1----:R-:W-:-:S07]  /*4c00*/  FMUL.FTZ R3, R23, UR6 ;  /* 0x0000000617037c20 */ /* 0x002fce0008410000 */
[----:B------:R-:W-:Y:S01]  /*4c10*/  HMMA.16816.F32 R20, R12, R32, R116 ;  /* 0x000000200c14723c */ /* 0x000fe20000001874 */
[----:B------:R1:W1:Y:S07]  /*4c20*/  MUFU.TANH R98, R3 ;  /* 0x0000000300627308 */ /* 0x00026e0000002400 */
[----:B------:R-:W-:Y:S01]  /*4c30*/  HMMA.16816.F32 R32, R16, R34, R56 ;  /* 0x000000221020723c */ /* 0x000fe20000001838 */
[----:B-1----:R-:W-:-:S04]  /*4c40*/  FMUL.FTZ R3, R40, UR6 ;  /* 0x0000000628037c20 */ /* 0x002fc80008410000 */
[----:B------:R1:W1:Y:S02]  /*4c50*/  MUFU.TANH R105, R3 ;  /* 0x0000000300697308 */ /* 0x0002640000002400 */
[----:B-1----:R-:W-:-:S06]  /*4c60*/  FMUL.FTZ R3, R41, UR6 ;  /* 0x0000000629037c20 */ /* 0x002fcc0008410000 */
[----:B------:R1:W1:Y:S02]  /*4c70*/  MUFU.TANH R104, R3 ;  /* 0x0000000300687308 */ /* 0x0002640000002400 */
[----:B-1----:R-:W-:-:S06]  /*4c80*/  FMUL.FTZ R3, R42, UR6 ;  /* 0x000000062a037c20 */ /* 0x002fcc0008410000 */
[----:B------:R1:W1:Y:S02]  /*4c90*/  MUFU.TANH R102, R3 ;  /* 0x0000000300667308 */ /* 0x0002640000002400 */
[----:B-1----:R-:W-:Y:S02]  /*4ca0*/  FMUL.FTZ R3, R43, UR6 ;  /* 0x000000062b037c20 */ /* 0x002fe40008410000 */
[----:B------:R-:W-:Y:S01]  /*4cb0*/  HMMA.16816.F32 R40, R4, R28, R20 ;  /* 0x0000001c0428723c */ /* 0x000fe20000001814 */
[----:B------:R1:W5:Y:S03]  /*4cc0*/  LDSM.16.M88.4 R20, [R0+0xb800] ;  /* 0x00b800000014783b */ /* 0x0003660000000200 */
[----:B------:R-:W1:Y:S02]  /*4cd0*/  MUFU.TANH R106, R3 ;  /* 0x00000003006a7308 */ /* 0x000e640000002400 */
[----:B-1----:R-:W-:-:S06]  /*4ce0*/  FMUL.FTZ R0, R44, UR6 ;  /* 0x000000062c007c20 */ /* 0x002fcc0008410000 */
[----:B------:R1:W1:Y:S01]  /*4cf0*/  MUFU.TANH R89, R0 ;  /* 0x0000000000597308 */ /* 0x0002620000002400 */
[----:B-----5:R-:W-:Y:S01]  /*4d00*/  HMMA.16816.F32 R60, R12, R20, R60 ;  /* 0x000000140c3c723c */ /* 0x020fe2000000183c */
[----:B-1----:R-:W-:-:S06]  /*4d10*/  FMUL.FTZ R0, R45, UR6 ;  /* 0x000000062d007c20 */ /* 0x002fcc0008410000 */
[----:B------:R1:W1:Y:S01]  /*4d20*/  MUFU.TANH R88, R0 ;  /* 0x0000000000587308 */ /* 0x0002620000002400 */
[----:B------:R-:W-:Y:S01]  /*4d30*/  HMMA.16816.F32 R56, R12, R22, R84 ;  /* 0x000000160c38723c */ /* 0x000fe20000001854 */
[----:B------:R-:W5:Y:S01]  /*4d40*/  LDSM.16.M88.4 R12, [R2+0xb800] ;  /* 0x00b80000020c783b */ /* 0x000f620000000200 */
[----:B------:R-:W-:-:S06]  /*4d50*/  DEPBAR.LE SB0, 0x0 ;  /* 0x000080000000791a */ /* 0x000fcc0000000000 */
[----:B------:R-:W-:Y:S01]  /*4d60*/  HMMA.16816.F32 R52, R16, R20, R52 ;  /* 0x000000141034723c */ /* 0x000fe20000001834 */
[----:B-1----:R-:W-:-:S04]  /*4d70*/  FMUL.FTZ R0, R46, UR6 ;  /* 0x000000062e007c20 */ /* 0x002fc80008410000 */
[----:B------:R1:W1:Y:S02]  /*4d80*/  MUFU.TANH R91, R0 ;  /* 0x00000000005b7308 */ /* 0x0002640000002400 */
[----:B-1----:R-:W-:Y:S02]  /*4d90*/  FMUL.FTZ R0, R47, UR6 ;  /* 0x000000062f007c20 */ /* 0x002fe40008410000 */
[----:B------:R-:W-:Y:S04]  /*4da0*/  HMMA.16816.F32 R44, R8, R30, R32 ;  /* 0x0000001e082c723c */ /* 0x000fe80000001820 */
[----:B------:R1:W1:Y:S04]  /*4db0*/  MUFU.TANH R90, R0 ;  /* 0x00000000005a7308 */ /* 0x0002680000002400 */
[----:B------:R-:W-:Y:S08]  /*4dc0*/  HMMA.16816.F32 R32, R16, R36, R80 ;  /* 0x000000241020723c */ /* 0x000ff00000001850 */
[----:B------:R-:W-:Y:S01]  /*4dd0*/  HMMA.16816.F32 R28, R4, R30, R48 ;  /* 0x0000001e041c723c */ /* 0x000fe20000001830 */
[----:B-1----:R-:W-:-:S04]  /*4de0*/  FMUL.FTZ R0, R40, UR6 ;  /* 0x0000000628007c20 */ /* 0x002fc80008410000 */
[----:B------:R1:W1:Y:S03]  /*4df0*/  MUFU.TANH R94, R0 ;  /* 0x00000000005e7308 */ /* 0x0002660000002400 */
[----:B------:R-:W-:Y:S08]  /*4e00*/  HMMA.16816.F32 R48, R16, R38, R76 ;  /* 0x000000261030723c */ /* 0x000ff0000000184c */
[----:B------:R-:W-:Y:S01]  /*4e10*/  HMMA.16816.F32 R36, R4, R26, R68 ;  /* 0x0000001a0424723c */ /* 0x000fe20000001844 */
[----:B-1----:R-:W-:-:S04]  /*4e20*/  FMUL.FTZ R0, R41, UR6 ;  /* 0x0000000629007c20 */ /* 0x002fc80008410000 */
[----:B------:R1:W1:Y:S02]  /*4e30*/  MUFU.TANH R93, R0 ;  /* 0x00000000005d7308 */ /* 0x0002640000002400 */
[----:B-1----:R-:W-:-:S06]  /*4e40*/  FMUL.FTZ R0, R42, UR6 ;  /* 0x000000062a007c20 */ /* 0x002fcc0008410000 */
[----:B------:R1:W1:Y:S02]  /*4e50*/  MUFU.TANH R101, R0 ;  /* 0x0000000000657308 */ /* 0x0002640000002400 */
[----:B-1----:R-:W-:Y:S02]  /*4e60*/  FMUL.FTZ R0, R43, UR6 ;  /* 0x000000062b007c20 */ /* 0x002fe40008410000 */
[----:B------:R-:W-:Y:S04]  /*4e70*/  HMMA.16816.F32 R40, R4, R24, R64 ;  /* 0x000000180428723c */ /* 0x000fe80000001840 */
[----:B------:R1:W1:Y:S02]  /*4e80*/  MUFU.TANH R99, R0 ;  /* 0x0000000000637308 */ /* 0x0002640000002400 */
[----:B-1----:R-:W-:-:S13]  /*4e90*/  FMUL.FTZ R0, R44, UR6 ;  /* 0x000000062c007c20 */ /* 0x002fda0008410000 */
[----:B------:R-:W-:Y:S01]  /*4ea0*/  FMUL.FTZ R42, R42, UR6 ;  /* 0x000000062a2a7c20 */ /* 0x000fe20008410000 */
[----:B------:R-:W-:Y:S01]  /*4eb0*/  FMUL.FTZ R40, R40, UR6 ;  /* 0x0000000628287c20 */ /* 0x000fe20008410000 */
[----:B------:R-:W-:Y:S01]  /*4ec0*/  FMUL.FTZ R41, R41, UR6 ;  /* 0x0000000629297c20 */ /* 0x000fe20008410000 */
[----:B------:R1:W1:Y:S08]  /*4ed0*/  MUFU.TANH R82, R0 ;  /* 0x0000000000527308 */ /* 0x0002700000002400 */
[----:B------:R-:W2:Y:S08]  /*4ee0*/  MUFU.TANH R80, R42 ;  /* 0x0000002a00507308 */ /* 0x000eb00000002400 */
[----:B------:R-:W2:Y:S01]  /*4ef0*/  MUFU.TANH R77, R40 ;  /* 0x00000028004d7308 */ /* 0x000ea20000002400 */
[----:B-1----:R-:W-:-:S07]  /*4f00*/  FMUL.FTZ R0, R45, UR6 ;  /* 0x000000062d007c20 */ /* 0x002fce0008410000 */
[----:B------:R1:W1:Y:S08]  /*4f10*/  MUFU.TANH R81, R0 ;  /* 0x0000000000517308 */ /* 0x0002700000002400 */
[----:B------:R-:W2:Y:S01]  /*4f20*/  MUFU.TANH R76, R41 ;  /* 0x00000029004c7308 */ /* 0x000ea20000002400 */
[----:B-1----:R-:W-:-:S07]  /*4f30*/  FMUL.FTZ R0, R46, UR6 ;  /* 0x000000062e007c20 */ /* 0x002fce0008410000 */
[----:B------:R1:W1:Y:S02]  /*4f40*/  MUFU.TANH R79, R0 ;  /* 0x00000000004f7308 */ /* 0x0002640000002400 */
[----:B-1----:R-:W-:Y:S02]  /*4f50*/  FMUL.FTZ R0, R47, UR6 ;  /* 0x000000062f007c20 */ /* 0x002fe40008410000 */
[----:B------:R-:W-:Y:S04]  /*4f60*/  HMMA.16816.F32 R44, R16, R22, R72 ;  /* 0x00000016102c723c */ /* 0x000fe80000001848 */
[----:B------:R1:W1:Y:S04]  /*4f70*/  MUFU.TANH R78, R0 ;  /* 0x00000000004e7308 */ /* 0x0002680000002400 */
[----:B------:R-:W-:Y:S01]  /*4f80*/  HMMA.16816.F32 R16, R8, R24, R32 ;  /* 0x000000180810723c */ /* 0x000fe20000001820 */
[----:B------:R-:W-:-:S04]  /*4f90*/  SHF.L.U32 R32, R234, 0x1, RZ ;  /* 0x00000001ea207819 */ /* 0x000fc800000006ff */
[----:B------:R-:W-:-:S03]  /*4fa0*/  LOP3.LUT R32, R32, 0x6, RZ, 0xc0, !PT ;  /* 0x0000000620207812 */ /* 0x000fc600078ec0ff */
[----:B-----5:R-:W-:Y:S01]  /*4fb0*/  HMMA.16816.F32 R20, R4, R14, R56 ;  /* 0x0000000e0414723c */ /* 0x020fe20000001838 */
[----:B------:R-:W-:Y:S01]  /*4fc0*/  FMUL.FTZ R57, R37, UR6 ;  /* 0x0000000625397c20 */ /* 0x000fe20008410000 */
[----:B------:R-:W-:Y:S01]  /*4fd0*/  FMUL.FTZ R59, R43, UR6 ;  /* 0x000000062b3b7c20 */ /* 0x000fe20008410000 */
[----:B-1----:R-:W-:-:S04]  /*4fe0*/  FMUL.FTZ R0, R28, UR6 ;  /* 0x000000061c007c20 */ /* 0x002fc80008410000 */
[----:B------:R1:W1:Y:S01]  /*4ff0*/  MUFU.TANH R85, R0 ;  /* 0x0000000000557308 */ /* 0x0002620000002400 */
[----:B------:R-:W-:Y:S03]  /*5000*/  HMMA.16816.F32 R24, R8, R26, R48 ;  /* 0x0000001a0818723c */ /* 0x000fe60000001830 */
[----:B------:R-:W-:-:S04]  /*5010*/  FMUL.FTZ R2, R19, UR6 ;  /* 0x0000000613027c20 */ /* 0x000fc80008410000 */
[----:B------:R-:W2:Y:S04]  /*5020*/  MUFU.TANH R66, R2 ;  /* 0x0000000200427308 */ /* 0x000ea80000002400 */
[----:B------:R-:W-:Y:S01]  /*5030*/  FMUL.FTZ R64, R22, UR6 ;  /* 0x0000000616407c20 */ /* 0x000fe20008410000 */
[----:B------:R-:W-:Y:S01]  /*5040*/  VIMNMX R22, PT, PT, R133, UR25, PT ;  /* 0x0000001985167c48 */ /* 0x000fe2000bfe0100 */
[----:B------:R-:W-:Y:S01]  /*5050*/  FMUL.FTZ R65, R23, UR6 ;  /* 0x0000000617417c20 */ /* 0x000fe20008410000 */
[----:B-1----:R-:W-:-:S05]  /*5060*/  FMUL.FTZ R0, R29, UR6 ;  /* 0x000000061d007c20 */ /* 0x002fca0008410000 */
[----:B------:R-:W-:Y:S01]  /*5070*/  FMUL.FTZ R25, R25, UR6 ;  /* 0x0000000619197c20 */ /* 0x000fe20008410000 */
[----:B------:R1:W1:Y:S01]  /*5080*/  MUFU.TANH R83, R0 ;  /* 0x0000000000537308 */ /* 0x0002620000002400 */
[----:B------:R-:W-:-:S07]  /*5090*/  FMUL.FTZ R43, R27, UR6 ;  /* 0x000000061b2b7c20 */ /* 0x000fce0008410000 */
[----:B------:R-:W2:Y:S01]  /*50a0*/  MUFU.TANH R33, R25 ;  /* 0x0000001900217308 */ /* 0x000ea20000002400 */
[----:B-1----:R-:W-:-:S07]  /*50b0*/  FMUL.FTZ R0, R30, UR6 ;  /* 0x000000061e007c20 */ /* 0x002fce0008410000 */
[----:B------:R1:W1:Y:S02]  /*50c0*/  MUFU.TANH R87, R0 ;  /* 0x0000000000577308 */ /* 0x0002640000002400 */
[----:B-1----:R-:W-:Y:S02]  /*50d0*/  FMUL.FTZ R0, R31, UR6 ;  /* 0x000000061f007c20 */ /* 0x002fe40008410000 */
[----:B------:R-:W-:Y:S01]  /*50e0*/  HMMA.16816.F32 R28, R4, R12, R60 ;  /* 0x0000000c041c723c */ /* 0x000fe2000000183c */
[----:B------:R-:W-:-:S03]  /*50f0*/  FMUL.FTZ R60, R21, UR6 ;  /* 0x00000006153c7c20 */ /* 0x000fc60008410000 */
[----:B------:R1:W1:Y:S01]  /*5100*/  MUFU.TANH R86, R0 ;  /* 0x0000000000567308 */ /* 0x0002620000002400 */
[----:B------:R-:W-:Y:S01]  /*5110*/  MOV R21, UR25 ;  /* 0x0000001900157c02 */ /* 0x000fe20008000f00 */
[----:B------:R-:W-:Y:S01]  /*5120*/  FMUL.FTZ R63, R38, UR6 ;  /* 0x00000006263f7c20 */ /* 0x000fe20008410000 */
[----:B------:R-:W-:Y:S02]  /*5130*/  FMUL.FTZ R62, R39, UR6 ;  /* 0x00000006273e7c20 */ /* 0x000fe40008410000 */
[----:B------:R-:W-:Y:S01]  /*5140*/  VIADDMNMX R23, R133, 0x8, R21, PT ;  /* 0x0000000885177846 */ /* 0x000fe20003800115 */
[----:B------:R-:W-:Y:S01]  /*5150*/  HMMA.16816.F32 R4, R8, R12, R52 ;  /* 0x0000000c0804723c */ /* 0x000fe20000001834 */
[----:B------:R-:W-:Y:S01]  /*5160*/  FMUL.FTZ R54, R20, UR6 ;  /* 0x0000000614367c20 */ /* 0x000fe20008410000 */
[----:B------:R-:W-:-:S06]  /*5170*/  FMUL.FTZ R55, R36, UR6 ;  /* 0x0000000624377c20 */ /* 0x000fcc0008410000 */
[----:B------:R-:W-:Y:S01]  /*5180*/  HMMA.16816.F32 R8, R8, R14, R44 ;  /* 0x0000000e0808723c */ /* 0x000fe2000000182c */
[----:B------:R-:W-:Y:S01]  /*5190*/  FMUL.FTZ R45, R26, UR6 ;  /* 0x000000061a2d7c20 */ /* 0x000fe20008410000 */
[----:B-1----:R-:W-:Y:S01]  /*51a0*/  FMUL.FTZ R0, R16, UR6 ;  /* 0x0000000610007c20 */ /* 0x002fe20008410000 */
[----:B------:R-:W-:Y:S01]  /*51b0*/  FMUL.FTZ R56, R30, UR6 ;  /* 0x000000061e387c20 */ /* 0x000fe20008410000 */
[----:B------:R-:W-:Y:S01]  /*51c0*/  FMUL.FTZ R58, R31, UR6 ;  /* 0x000000061f3a7c20 */ /* 0x000fe20008410000 */
[----:B------:R-:W-:Y:S01]  /*51d0*/  FMUL.FTZ R53, R28, UR6 ;  /* 0x000000061c357c20 */ /* 0x000fe20008410000 */
[----:B------:R1:W1:Y:S01]  /*51e0*/  MUFU.TANH R67, R0 ;  /* 0x0000000000437308 */ /* 0x0002620000002400 */
[----:B------:R-:W-:-:S04]  /*51f0*/  FMUL.FTZ R49, R29, UR6 ;  /* 0x000000061d317c20 */ /* 0x000fc80008410000 */
[----:B------:R-:W-:Y:S01]  /*5200*/  FMUL.FTZ R4, R4, UR6 ;  /* 0x0000000604047c20 */ /* 0x000fe20008410000 */
[----:B------:R-:W-:Y:S01]  /*5210*/  FMUL.FTZ R5, R5, UR6 ;  /* 0x0000000605057c20 */ /* 0x000fe20008410000 */
[----:B------:R-:W-:Y:S01]  /*5220*/  FMUL.FTZ R41, R6, UR6 ;  /* 0x0000000606297c20 */ /* 0x000fe20008410000 */
[----:B------:R-:W-:Y:S01]  /*5230*/  FMUL.FTZ R46, R7, UR6 ;  /* 0x00000006072e7c20 */ /* 0x000fe20008410000 */
[----:B------:R-:W2:Y:S04]  /*5240*/  MUFU.TANH R31, R4 ;  /* 0x00000004001f7308 */ /* 0x000ea80000002400 */
[----:B------:R-:W-:Y:S01]  /*5250*/  FMUL.FTZ R40, R10, UR6 ;  /* 0x000000060a287c20 */ /* 0x000fe20008410000 */
[----:B------:R-:W-:Y:S01]  /*5260*/  FMUL.FTZ R48, R11, UR6 ;  /* 0x000000060b307c20 */ /* 0x000fe20008410000 */
[----:B------:R-:W-:Y:S01]  /*5270*/  FMUL.FTZ R20, R8, UR6 ;  /* 0x0000000608147c20 */ /* 0x000fe20008410000 */
[----:B------:R-:W-:Y:S01]  /*5280*/  FMUL.FTZ R34, R9, UR6 ;  /* 0x0000000609227c20 */ /* 0x000fe20008410000 */
[----:B------:R-:W2:Y:S01]  /*5290*/  MUFU.TANH R30, R5 ;  /* 0x00000005001e7308 */ /* 0x000ea20000002400 */
[----:B-1----:R-:W-:-:S07]  /*52a0*/  FMUL.FTZ R0, R17, UR6 ;  /* 0x0000000611007c20 */ /* 0x002fce0008410000 */
[----:B------:R1:W1:Y:S02]  /*52b0*/  MUFU.TANH R61, R0 ;  /* 0x00000000003d7308 */ /* 0x0002640000002400 */
[----:B-1----:R-:W-:-:S06]  /*52c0*/  FMUL.FTZ R0, R18, UR6 ;  /* 0x0000000612007c20 */ /* 0x002fcc0008410000 */
[----:B------:R1:W1:Y:S02]  /*52d0*/  MUFU.TANH R68, R0 ;  /* 0x0000000000447308 */ /* 0x0002640000002400 */
[----:B-1----:R-:W-:-:S04]  /*52e0*/  MOV R0, UR20 ;  /* 0x0000001400007c02 */ /* 0x002fc80008000f00 */
[----:B------:R-:W-:Y:S01]  /*52f0*/  LEA R32, R0, R32, 0x6 ;  /* 0x0000002000207211 */ /* 0x000fe200078e30ff */
[----:B------:R-:W-:-:S03]  /*5300*/  FMUL.FTZ R0, R24, UR6 ;  /* 0x0000000618007c20 */ /* 0x000fc60008410000 */
[C---:B------:R-:W-:Y:S01]  /*5310*/  IADD3 R11, PT, PT, R32.reuse, -0x40, RZ ;  /* 0xffffffc0200b7810 */ /* 0x040fe20007ffe0ff */
[----:B------:R1:W1:Y:S01]  /*5320*/  MUFU.TANH R37, R0 ;  /* 0x0000000000257308 */ /* 0x0002620000002400 */
[C---:B------:R-:W-:Y:S02]  /*5330*/  IADD3 R10, PT, PT, R32.reuse, -0x3f, RZ ;  /* 0xffffffc1200a7810 */ /* 0x040fe40007ffe0ff */
[C---:B------:R-:W-:Y:S02]  /*5340*/  IADD3 R15, PT, PT, R32.reuse, -0x38, RZ ;  /* 0xffffffc8200f7810 */ /* 0x040fe40007ffe0ff */
[C---:B------:R-:W-:Y:S02]  /*5350*/  IADD3 R14, PT, PT, R32.reuse, -0x37, RZ ;  /* 0xffffffc9200e7810 */ /* 0x040fe40007ffe0ff */
[C---:B------:R-:W-:Y:S02]  /*5360*/  IADD3 R13, PT, PT, R32.reuse, -0x30, RZ ;  /* 0xffffffd0200d7810 */ /* 0x040fe40007ffe0ff */
[----:B------:R-:W-:-:S02]  /*5370*/  IADD3 R12, PT, PT, R32, -0x2f, RZ ;  /* 0xffffffd1200c7810 */ /* 0x000fc40007ffe0ff */
[C---:B------:R-:W-:Y:S02]  /*5380*/  IADD3 R16, PT, PT, R32.reuse, -0x28, RZ ;  /* 0xffffffd820107810 */ /* 0x040fe40007ffe0ff */
[C---:B------:R-:W-:Y:S02]  /*5390*/  IADD3 R17, PT, PT, R32.reuse, -0x27, RZ ;  /* 0xffffffd920117810 */ /* 0x040fe40007ffe0ff */
[C---:B------:R-:W-:Y:S02]  /*53a0*/  IADD3 R18, PT, PT, R32.reuse, -0x20, RZ ;  /* 0xffffffe020127810 */ /* 0x040fe40007ffe0ff */
[C---:B------:R-:W-:Y:S02]  /*53b0*/  IADD3 R24, PT, PT, R32.reuse, -0x1f, RZ ;  /* 0xffffffe120187810 */ /* 0x040fe40007ffe0ff */
[C---:B------:R-:W-:Y:S02]  /*53c0*/  IADD3 R19, PT, PT, R32.reuse, -0x18, RZ ;  /* 0xffffffe820137810 */ /* 0x040fe40007ffe0ff */
[----:B------:R-:W-:-:S02]  /*53d0*/  IADD3 R26, PT, PT, R32, -0x17, RZ ;  /* 0xffffffe9201a7810 */ /* 0x000fc40007ffe0ff */
[C---:B------:R-:W-:Y:S02]  /*53e0*/  IADD3 R25, PT, PT, R32.reuse, -0x10, RZ ;  /* 0xfffffff020197810 */ /* 0x040fe40007ffe0ff */
[C---:B------:R-:W-:Y:S02]  /*53f0*/  IADD3 R27, PT, PT, R32.reuse, -0xf, RZ ;  /* 0xfffffff1201b7810 */ /* 0x040fe40007ffe0ff */
[----:B------:R-:W-:Y:S01]  /*5400*/  IADD3 R28, PT, PT, R32, -0x8, RZ ;  /* 0xfffffff8201c7810 */ /* 0x000fe20007ffe0ff */
[----:B------:R-:W-:Y:S01]  /*5410*/  BAR.SYNC.DEFER_BLOCKING 0x0 ;  /* 0x0000000000007b1d */ /* 0x000fe20000010000 */
[-C--:B------:R-:W-:Y:S02]  /*5420*/  ISETP.GE.AND P5, PT, R11, R22.reuse, PT ;  /* 0x000000160b00720c */ /* 0x080fe40003fa6270 */
[----:B------:R-:W-:Y:S02]  /*5430*/  ISETP.GE.AND P4, PT, R10, R22, PT ;  /* 0x000000160a00720c */ /* 0x000fe40003f86270 */
[----:B------:R-:W-:Y:S01]  /*5440*/  IADD3 R29, PT, PT, R32, -0x7, RZ ;  /* 0xfffffff9201d7810 */ /* 0x000fe20007ffe0ff */
[----:B-1234-:R-:W-:Y:S10]  /*5450*/  BRA.U !UP2, `(.L_x_346) ;  /* 0x000000050a1c7547 */ /* 0x01eff4000b800000 */
        /* <DEDUP_REMOVED lines=71> */
.L_x_346:
[----:B------:R-:W2:Y:S01]  /*58d0*/  MUFU.TANH R0, R20 ;  /* 0x0000001400007308 */ /* 0x000ea20000002400 */
[-C--:B------:R-:W-:Y:S01]  /*58e0*/  ISETP.GE.AND P1, PT, R13, R22.reuse, PT ;  /* 0x000000160d00720c */ /* 0x080fe20003f26270 */
[----:B------:R-:W3:Y:S01]  /*58f0*/  LDCU UR4, c[0x0][0x45c] ;  /* 0x00008b80ff0477ac */ /* 0x000ee20008000800 */
[-C--:B------:R-:W-:Y:S02]  /*5900*/  ISETP.GE.AND P3, PT, R15, R22.reuse, PT ;  /* 0x000000160f00720c */ /* 0x080fe40003f66270 */
[----:B------:R-:W-:Y:S01]  /*5910*/  FSEL R38, R89, -INF , !P1 ;  /* 0xff80000059267808 */ /* 0x000fe20004800000 */
[----:B------:R-:W-:Y:S01]  /*5920*/  UMOV UR6, 0xffffffff ;  /* 0xffffffff00067882 */ /* 0x000fe20000000000 */
[-C--:B------:R-:W-:Y:S01]  /*5930*/  ISETP.GE.AND P1, PT, R24, R22.reuse, PT ;  /* 0x000000161800720c */ /* 0x080fe20003f26270 */
[----:B-1----:R-:W1:Y:S01]  /*5940*/  MUFU.TANH R2, R34 ;  /* 0x0000002200027308 */ /* 0x002e620000002400 */
[----:B------:R-:W-:Y:S02]  /*5950*/  ISETP.GE.AND P2, PT, R14, R22, PT ;  /* 0x000000160e00720c */ /* 0x000fe40003f46270 */
[----:B------:R-:W-:-:S02]  /*5960*/  FSEL R61, R61, -INF , !P1 ;  /* 0xff8000003d3d7808 */ /* 0x000fc40004800000 */
[-C--:B------:R-:W-:Y:S02]  /*5970*/  ISETP.GE.AND P1, PT, R28, R22.reuse, PT ;  /* 0x000000161c00720c */ /* 0x080fe40003f26270 */
[----:B------:R-:W-:Y:S01]  /*5980*/  FSEL R5, R108, -INF , !P5 ;  /* 0xff8000006c057808 */ /* 0x000fe20006800000 */
[----:B------:R-:W4:Y:S01]  /*5990*/  MUFU.TANH R20, R45 ;  /* 0x0000002d00147308 */ /* 0x000f220000002400 */
[----:B------:R-:W-:Y:S02]  /*59a0*/  FSEL R6, R103, -INF , !P4 ;  /* 0xff80000067067808 */ /* 0x000fe40006000000 */
[----:B------:R-:W-:Y:S02]  /*59b0*/  FSEL R35, R97, -INF , !P3 ;  /* 0xff80000061237808 */ /* 0x000fe40005800000 */
[----:B--2---:R-:W-:Y:S02]  /*59c0*/  FSEL R71, R0, -INF , !P1 ;  /* 0xff80000000477808 */ /* 0x004fe40004800000 */
[-C--:B------:R-:W-:Y:S01]  /*59d0*/  ISETP.GE.AND P5, PT, R12, R22.reuse, PT ;  /* 0x000000160c00720c */ /* 0x080fe20003fa6270 */
[----:B------:R-:W2:Y:S01]  /*59e0*/  MUFU.TANH R9, R43 ;  /* 0x0000002b00097308 */ /* 0x000ea20000002400 */
[----:B------:R-:W-:-:S02]  /*59f0*/  ISETP.GE.AND P4, PT, R16, R22, PT ;  /* 0x000000161000720c */ /* 0x000fc40003f86270 */
[----:B------:R-:W-:Y:S02]  /*5a00*/  FSEL R36, R96, -INF , !P2 ;  /* 0xff80000060247808 */ /* 0x000fe40005000000 */
[----:B------:R-:W-:Y:S02]  /*5a10*/  FMNMX3.FTZ R0, R5, R6, R35, !PT ;  /* 0x0000000605007276 */ /* 0x000fe40007810023 */
[-C--:B------:R-:W-:Y:S01]  /*5a20*/  ISETP.GE.AND P3, PT, R17, R22.reuse, PT ;  /* 0x000000161100720c */ /* 0x080fe20003f66270 */
[----:B------:R5:W3:Y:S01]  /*5a30*/  MUFU.TANH R8, R41 ;  /* 0x0000002900087308 */ /* 0x000ae20000002400 */
[----:B------:R-:W-:Y:S02]  /*5a40*/  ISETP.GE.AND P2, PT, R18, R22, PT ;  /* 0x000000161200720c */ /* 0x000fe40003f46270 */
[----:B------:R-:W-:Y:S02]  /*5a50*/  FSEL R39, R88, -INF , !P5 ;  /* 0xff80000058277808 */ /* 0x000fe40006800000 */
[----:B------:R-:W-:-:S02]  /*5a60*/  FSEL R42, R82, -INF , !P4 ;  /* 0xff800000522a7808 */ /* 0x000fc40006000000 */
[----:B------:R-:W-:Y:S01]  /*5a70*/  FMNMX3.FTZ R0, R0, R36, R38, !PT ;  /* 0x0000002400007276 */ /* 0x000fe20007810026 */
[----:B------:R4:W3:Y:S01]  /*5a80*/  MUFU.TANH R7, R46 ;  /* 0x0000002e00077308 */ /* 0x0008e20000002400 */
[-C--:B------:R-:W-:Y:S02]  /*5a90*/  ISETP.GE.AND P5, PT, R19, R22.reuse, PT ;  /* 0x000000161300720c */ /* 0x080fe40003fa6270 */
[----:B------:R-:W-:Y:S02]  /*5aa0*/  FSEL R44, R81, -INF , !P3 ;  /* 0xff800000512c7808 */ /* 0x000fe40005800000 */
[----:B------:R-:W-:Y:S02]  /*5ab0*/  FSEL R67, R67, -INF , !P2 ;  /* 0xff80000043437808 */ /* 0x000fe40005000000 */
[----:B------:R-:W-:Y:S01]  /*5ac0*/  FMNMX3.FTZ R0, R0, R39, R42, !PT ;  /* 0x0000002700007276 */ /* 0x000fe2000781002a */
[----:B------:R-:W3:Y:S01]  /*5ad0*/  MUFU.TANH R4, R40 ;  /* 0x0000002800047308 */ /* 0x000ee20000002400 */
[----:B------:R-:W-:-:S02]  /*5ae0*/  ISETP.GE.AND P4, PT, R26, R22, PT ;  /* 0x000000161a00720c */ /* 0x000fc40003f86270 */
[-C--:B------:R-:W-:Y:S02]  /*5af0*/  ISETP.GE.AND P3, PT, R25, R22.reuse, PT ;  /* 0x000000161900720c */ /* 0x080fe40003f66270 */
[----:B------:R-:W-:Y:S02]  /*5b00*/  ISETP.GE.AND P2, PT, R27, R22, PT ;  /* 0x000000161b00720c */ /* 0x000fe40003f46270 */
[----:B------:R-:W-:Y:S01]  /*5b10*/  FSEL R69, R37, -INF , !P5 ;  /* 0xff80000025457808 */ /* 0x000fe20006800000 */
[----:B------:R-:W3:Y:S01]  /*5b20*/  MUFU.TANH R3, R48 ;  /* 0x0000003000037308 */ /* 0x000ee20000002400 */
[----:B------:R-:W-:Y:S02]  /*5b30*/  FMNMX3.FTZ R0, R0, R44, R67, !PT ;  /* 0x0000002c00007276 */ /* 0x000fe40007810043 */
[----:B------:R-:W-:Y:S02]  /*5b40*/  ISETP.GE.AND P5, PT, R29, R22, PT ;  /* 0x000000161d00720c */ /* 0x000fe40003fa6270 */
[----:B------:R-:W-:-:S02]  /*5b50*/  FSEL R70, R33, -INF , !P4 ;  /* 0xff80000021467808 */ /* 0x000fc40006000000 */
[----:B------:R-:W-:Y:S01]  /*5b60*/  FSEL R73, R31, -INF , !P3 ;  /* 0xff8000001f497808 */ /* 0x000fe20005800000 */
[----:B------:R-:W3:Y:S01]  /*5b70*/  MUFU.TANH R33, R55 ;  /* 0x0000003700217308 */ /* 0x000ee20000002400 */
[----:B------:R-:W-:Y:S02]  /*5b80*/  FSEL R72, R30, -INF , !P2 ;  /* 0xff8000001e487808 */ /* 0x000fe40005000000 */
[----:B------:R-:W-:Y:S02]  /*5b90*/  FMNMX3.FTZ R0, R0, R61, R69, !PT ;  /* 0x0000003d00007276 */ /* 0x000fe40007810045 */
[-C--:B------:R-:W-:Y:S02]  /*5ba0*/  ISETP.GE.AND P4, PT, R11, R23.reuse, PT ;  /* 0x000000170b00720c */ /* 0x080fe40003f86270 */
[-C--:B------:R-:W-:Y:S01]  /*5bb0*/  ISETP.GE.AND P3, PT, R10, R23.reuse, PT ;  /* 0x000000170a00720c */ /* 0x080fe20003f66270 */
[----:B------:R3:W-:Y:S01]  /*5bc0*/  MUFU.TANH R30, R49 ;  /* 0x00000031001e7308 */ /* 0x0007e20000002400 */
[----:B------:R-:W-:-:S02]  /*5bd0*/  ISETP.GE.AND P2, PT, R15, R23, PT ;  /* 0x000000170f00720c */ /* 0x000fc40003f46270 */
[----:B-1----:R-:W-:Y:S02]  /*5be0*/  FSEL R75, R2, -INF , !P5 ;  /* 0xff800000024b7808 */ /* 0x002fe40006800000 */
[----:B------:R-:W-:Y:S02]  /*5bf0*/  FMNMX3.FTZ R0, R0, R70, R73, !PT ;  /* 0x0000004600007276 */ /* 0x000fe40007810049 */
[-C--:B------:R-:W-:Y:S01]  /*5c00*/  ISETP.GE.AND P1, PT, R14, R23.reuse, PT ;  /* 0x000000170e00720c */ /* 0x080fe20003f26270 */
[----:B------:R-:W-:Y:S01]  /*5c10*/  MUFU.TANH R59, R59 ;  /* 0x0000003b003b7308 */ /* 0x000fe20000002400 */
[----:B------:R-:W-:Y:S02]  /*5c20*/  ISETP.GE.AND P5, PT, R13, R23, PT ;  /* 0x000000170d00720c */ /* 0x000fe40003fa6270 */
[----:B-----5:R-:W-:Y:S02]  /*5c30*/  FSEL R41, R110, -INF , !P4 ;  /* 0xff8000006e297808 */ /* 0x020fe40006000000 */
[----:B------:R-:W-:-:S02]  /*5c40*/  FSEL R43, R109, -INF , !P3 ;  /* 0xff8000006d2b7808 */ /* 0x000fc40005800000 */
[----:B------:R-:W-:Y:S01]  /*5c50*/  FSEL R45, R100, -INF , !P2 ;  /* 0xff800000642d7808 */ /* 0x000fe20005000000 */
[----:B------:R-:W-:Y:S01]  /*5c60*/  MUFU.TANH R55, R63 ;  /* 0x0000003f00377308 */ /* 0x000fe20000002400 */
[----:B------:R-:W-:Y:S02]  /*5c70*/  FMNMX3.FTZ R2, R0, R72, R71, !PT ;  /* 0x0000004800027276 */ /* 0x000fe40007810047 */
[-C--:B------:R-:W-:Y:S02]  /*5c80*/  ISETP.GE.AND P4, PT, R12, R23.reuse, PT ;  /* 0x000000170c00720c */ /* 0x080fe40003f86270 */
[----:B------:R-:W-:Y:S02]  /*5c90*/  ISETP.GE.AND P3, PT, R16, R23, PT ;  /* 0x000000171000720c */ /* 0x000fe40003f66270 */
[----:B----4-:R-:W-:Y:S01]  /*5ca0*/  FSEL R46, R98, -INF , !P1 ;  /* 0xff800000622e7808 */ /* 0x010fe20004800000 */
[----:B------:R-:W-:Y:S01]  /*5cb0*/  MUFU.TANH R56, R56 ;  /* 0x0000003800387308 */ /* 0x000fe20000002400 */
[----:B------:R-:W-:-:S02]  /*5cc0*/  FSEL R47, R91, -INF , !P5 ;  /* 0xff8000005b2f7808 */ /* 0x000fc40006800000 */
[----:B------:R-:W-:Y:S02]  /*5cd0*/  FMNMX3.FTZ R0, R41, R43, R45, !PT ;  /* 0x0000002b29007276 */ /* 0x000fe4000781002d */
[----:B------:R-:W-:Y:S02]  /*5ce0*/  FMNMX.FTZ R2, R75, R2, !PT ;  /* 0x000000024b027209 */ /* 0x000fe40007810000 */
[-C--:B------:R-:W-:Y:S01]  /*5cf0*/  ISETP.GE.AND P2, PT, R17, R23.reuse, PT ;  /* 0x000000171100720c */ /* 0x080fe20003f46270 */
[----:B------:R-:W-:Y:S01]  /*5d00*/  MUFU.TANH R58, R58 ;  /* 0x0000003a003a7308 */ /* 0x000fe20000002400 */
[----:B------:R-:W-:Y:S01]  /*5d10*/  ISETP.GE.AND P1, PT, R18, R23, PT ;  /* 0x000000171200720c */ /* 0x000fe20003f26270 */
[----:B------:R-:W1:Y:S01]  /*5d20*/  SHFL.BFLY PT, R134, R2, 0x2, 0x1f ;  /* 0x0c401f0002867f89 */ /* 0x000e6200000e0000 */
[----:B------:R-:W-:Y:S02]  /*5d30*/  FSEL R51, R90, -INF , !P4 ;  /* 0xff8000005a337808 */ /* 0x000fe40006000000 */
[----:B------:R-:W-:-:S02]  /*5d40*/  FSEL R50, R79, -INF , !P3 ;  /* 0xff8000004f327808 */ /* 0x000fc40005800000 */
[----:B------:R-:W-:Y:S02]  /*5d50*/  FMNMX3.FTZ R0, R0, R46, R47, !PT ;  /* 0x0000002e00007276 */ /* 0x000fe4000781002f */
[-C--:B------:R-:W-:Y:S02]  /*5d60*/  ISETP.GE.AND P5, PT, R24, R23.reuse, PT ;  /* 0x000000171800720c */ /* 0x080fe40003fa6270 */
[----:B------:R-:W-:Y:S02]  /*5d70*/  ISETP.GE.AND P4, PT, R19, R23, PT ;  /* 0x000000171300720c */ /* 0x000fe40003f86270 */
[----:B------:R-:W-:Y:S02]  /*5d80*/  FSEL R52, R78, -INF , !P2 ;  /* 0xff8000004e347808 */ /* 0x000fe40005000000 */
[----:B------:R-:W-:Y:S02]  /*5d90*/  FSEL R74, R68, -INF , !P1 ;  /* 0xff800000444a7808 */ /* 0x000fe40004800000 */
[----:B------:R-:W-:-:S02]  /*5da0*/  FMNMX3.FTZ R0, R0, R51, R50, !PT ;  /* 0x0000003300007276 */ /* 0x000fc40007810032 */
[-C--:B------:R-:W-:Y:S02]  /*5db0*/  ISETP.GE.AND P3, PT, R26, R23.reuse, PT ;  /* 0x000000171a00720c */ /* 0x080fe40003f66270 */
[-C--:B------:R-:W-:Y:S02]  /*5dc0*/  ISETP.GE.AND P2, PT, R25, R23.reuse, PT ;  /* 0x000000171900720c */ /* 0x080fe40003f46270 */
[----:B------:R-:W-:Y:S02]  /*5dd0*/  FSEL R66, R66, -INF , !P5 ;  /* 0xff80000042427808 */ /* 0x000fe40006800000 */
[----:B------:R-:W-:Y:S02]  /*5de0*/  FSEL R78, R20, -INF , !P4 ;  /* 0xff800000144e7808 */ /* 0x000fe40006000000 */
[----:B------:R-:W-:Y:S02]  /*5df0*/  FMNMX3.FTZ R0, R0, R52, R74, !PT ;  /* 0x0000003400007276 */ /* 0x000fe4000781004a */
[----:B------:R-:W-:-:S02]  /*5e00*/  ISETP.GE.AND P1, PT, R27, R23, PT ;  /* 0x000000171b00720c */ /* 0x000fc40003f26270 */
[-C--:B------:R-:W-:Y:S02]  /*5e10*/  ISETP.GE.AND P5, PT, R28, R23.reuse, PT ;  /* 0x000000171c00720c */ /* 0x080fe40003fa6270 */
[----:B--2---:R-:W-:Y:S02]  /*5e20*/  FSEL R79, R9, -INF , !P3 ;  /* 0xff800000094f7808 */ /* 0x004fe40005800000 */
[----:B---3--:R-:W-:Y:S01]  /*5e30*/  FSEL R84, R8, -INF , !P2 ;  /* 0xff80000008547808 */ /* 0x008fe20005000000 */
[----:B------:R-:W-:Y:S01]  /*5e40*/  MUFU.TANH R9, R53 ;  /* 0x0000003500097308 */ /* 0x000fe20000002400 */
[----:B------:R-:W-:Y:S02]  /*5e50*/  FMNMX3.FTZ R0, R0, R66, R78, !PT ;  /* 0x0000004200007276 */ /* 0x000fe4000781004e */
[----:B------:R-:W-:Y:S02]  /*5e60*/  ISETP.GE.AND P2, PT, R29, R23, PT ;  /* 0x000000171d00720c */ /* 0x000fe40003f46270 */
[----:B------:R-:W-:-:S02]  /*5e70*/  FSEL R92, R7, -INF , !P1 ;  /* 0xff800000075c7808 */ /* 0x000fc40004800000 */
[----:B------:R-:W-:Y:S01]  /*5e80*/  FSEL R98, R4, -INF , !P5 ;  /* 0xff80000004627808 */ /* 0x000fe20006800000 */
[----:B------:R-:W2:Y:S01]  /*5e90*/  MUFU.TANH R8, R57 ;  /* 0x0000003900087308 */ /* 0x000ea20000002400 */
[----:B------:R-:W-:Y:S02]  /*5ea0*/  FMNMX3.FTZ R0, R0, R79, R84, !PT ;  /* 0x0000004f00007276 */ /* 0x000fe40007810054 */
[----:B------:R-:W-:Y:S02]  /*5eb0*/  FSEL R97, R3, -INF , !P2 ;  /* 0xff80000003617808 */ /* 0x000fe40005000000 */
[----:B------:R-:W-:Y:S02]  /*5ec0*/  FMNMX3.FTZ R0, R0, R92, R98, !PT ;  /* 0x0000005c00007276 */ /* 0x000fe40007810062 */
[----:B-1----:R-:W-:Y:S01]  /*5ed0*/  FMNMX.FTZ R134, R2, R134, !PT ;  /* 0x0000008602867209 */ /* 0x002fe20007810000 */
[----:B------:R1:W-:Y:S01]  /*5ee0*/  MUFU.TANH R57, R62 ;  /* 0x0000003e00397308 */ /* 0x0003e20000002400 */
[----:B------:R-:W-:-:S02]  /*5ef0*/  FMNMX.FTZ R0, R97, R0, !PT ;  /* 0x0000000061007209 */ /* 0x000fc40007810000 */
[C-C-:B------:R-:W-:Y:S01]  /*5f00*/  VIADDMNMX R20, R133.reuse, 0x40, R21.reuse, PT ;  /* 0x0000004085147846 */ /* 0x140fe20003800115 */
[----:B------:R-:W3:Y:S01]  /*5f10*/  SHFL.BFLY PT, R3, R134, 0x1, 0x1f ;  /* 0x0c201f0086037f89 */ /* 0x000ee200000e0000 */
[----:B------:R-:W-:Y:S02]  /*5f20*/  VIADDMNMX R21, R133, 0x48, R21, PT ;  /* 0x0000004885157846 */ /* 0x000fe40003800115 */
[CC--:B------:R-:W-:Y:S01]  /*5f30*/  ISETP.GE.AND P5, PT, R11.reuse, R20.reuse, PT ;  /* 0x000000140b00720c */ /* 0x0c0fe20003fa6270 */
[----:B------:R-:W4:Y:S01]  /*5f40*/  SHFL.BFLY PT, R2, R0, 0x2, 0x1f ;  /* 0x0c401f0000027f89 */ /* 0x000f2200000e0000 */
[CC--:B------:R-:W-:Y:S01]  /*5f50*/  ISETP.GE.AND P1, PT, R10.reuse, R21.reuse, PT ;  /* 0x000000150a00720c */ /* 0x0c0fe20003f26270 */
[----:B------:R5:W-:Y:S01]  /*5f60*/  MUFU.TANH R7, R60 ;  /* 0x0000003c00077308 */ /* 0x000be20000002400 */
[----:B------:R-:W-:Y:S02]  /*5f70*/  ISETP.GE.AND P2, PT, R11, R21, PT ;  /* 0x000000150b00720c */ /* 0x000fe40003f46270 */
[----:B------:R-:W-:-:S02]  /*5f80*/  ISETP.GE.AND P4, PT, R10, R20, PT ;  /* 0x000000140a00720c */ /* 0x000fc40003f86270 */
[----:B------:R-:W-:Y:S02]  /*5f90*/  FSEL R31, R122, -INF , !P5 ;  /* 0xff8000007a1f7808 */ /* 0x000fe40006800000 */
[----:B------:R-:W-:Y:S01]  /*5fa0*/  ISETP.GE.AND P5, PT, R15, R21, PT ;  /* 0x000000150f00720c */ /* 0x000fe20003fa6270 */
[----:B------:R-:W-:Y:S01]  /*5fb0*/  MUFU.TANH R53, R65 ;  /* 0x0000004100357308 */ /* 0x000fe20000002400 */
[----:B------:R-:W-:Y:S02]  /*5fc0*/  FSEL R49, R111, -INF , !P1 ;  /* 0xff8000006f317808 */ /* 0x000fe40004800000 */
[-C--:B------:R-:W-:Y:S02]  /*5fd0*/  ISETP.GE.AND P1, PT, R13, R20.reuse, PT ;  /* 0x000000140d00720c */ /* 0x080fe40003f26270 */
[----:B------:R-:W-:Y:S02]  /*5fe0*/  FSEL R40, R120, -INF , !P2 ;  /* 0xff80000078287808 */ /* 0x000fe40005000000 */
[----:B------:R-:W-:-:S02]  /*5ff0*/  ISETP.GE.AND P2, PT, R14, R20, PT ;  /* 0x000000140e00720c */ /* 0x000fc40003f46270 */
[----:B------:R-:W-:Y:S02]  /*6000*/  FSEL R48, R102, -INF , !P5 ;  /* 0xff80000066307808 */ /* 0x000fe40006800000 */
[----:B---3--:R-:W-:Y:S02]  /*6010*/  FMNMX.FTZ R134, R134, R3, !PT ;  /* 0x0000000386867209 */ /* 0x008fe40007810000 */
[----:B------:R-:W-:Y:S01]  /*6020*/  ISETP.GE.AND P5, PT, R12, R20, PT ;  /* 0x000000140c00720c */ /* 0x000fe20003fa6270 */
[----:B------:R-:W3:Y:S01]  /*6030*/  MUFU.TANH R3, R54 ;  /* 0x0000003600037308 */ /* 0x000ee20000002400 */
[----:B----4-:R-:W-:Y:S01]  /*6040*/  FMNMX.FTZ R0, R0, R2, !PT ;  /* 0x0000000200007209 */ /* 0x010fe20007810000 */
[C---:B------:R-:W-:Y:S01]  /*6050*/  FMUL.FTZ R4, R134.reuse, UR4 ;  /* 0x0000000486047c20 */ /* 0x040fe20008410000 */
[----:B------:R-:W-:Y:S02]  /*6060*/  FSETP.NEU.FTZ.AND P3, PT, R134, -INF , PT ;  /* 0xff8000008600780b */ /* 0x000fe40003f7d000 */
[----:B------:R-:W-:Y:S01]  /*6070*/  FSEL R11, R94, -INF , !P1 ;  /* 0xff8000005e0b7808 */ /* 0x000fe20004800000 */
[----:B------:R-:W4:Y:S01]  /*6080*/  SHFL.BFLY PT, R133, R0, 0x1, 0x1f ;  /* 0x0c201f0000857f89 */ /* 0x000f2200000e0000 */
[----:B------:R-:W-:Y:S01]  /*6090*/  FSEL R4, R4, RZ, P3 ;  /* 0x000000ff04047208 */ /* 0x000fe20001800000 */
[----:B------:R-:W3:Y:S01]  /*60a0*/  MUFU.TANH R54, R64 ;  /* 0x0000004000367308 */ /* 0x000ee20000002400 */
[----:B------:R-:W-:-:S02]  /*60b0*/  ISETP.GE.AND P3, PT, R15, R20, PT ;  /* 0x000000140f00720c */ /* 0x000fc40003f66270 */
[----:B------:R-:W-:Y:S02]  /*60c0*/  FSEL R15, R121, -INF , !P4 ;  /* 0xff800000790f7808 */ /* 0x000fe40006000000 */
[-C--:B------:R-:W-:Y:S02]  /*60d0*/  ISETP.GE.AND P4, PT, R14, R21.reuse, PT ;  /* 0x000000150e00720c */ /* 0x080fe40003f86270 */
[----:B------:R-:W-:Y:S02]  /*60e0*/  FSEL R14, R105, -INF , !P3 ;  /* 0xff800000690e7808 */ /* 0x000fe40005800000 */
[----:B------:R-:W-:Y:S02]  /*60f0*/  ISETP.GE.AND P3, PT, R13, R21, PT ;  /* 0x000000150d00720c */ /* 0x000fe40003f66270 */
[----:B------:R-:W-:Y:S02]  /*6100*/  ISETP.GE.AND P1, PT, R16, R20, PT ;  /* 0x000000141000720c */ /* 0x000fe40003f26270 */
[----:B------:R-:W-:-:S02]  /*6110*/  FSEL R13, R104, -INF , !P2 ;  /* 0xff800000680d7808 */ /* 0x000fc40005000000 */
[----:B------:R-:W-:Y:S02]  /*6120*/  ISETP.GE.AND P2, PT, R12, R21, PT ;  /* 0x000000150c00720c */ /* 0x000fe40003f46270 */
[----:B------:R-:W-:Y:S02]  /*6130*/  FSEL R12, R93, -INF , !P5 ;  /* 0xff8000005d0c7808 */ /* 0x000fe40006800000 */
[----:B------:R-:W-:Y:S02]  /*6140*/  ISETP.GE.AND P5, PT, R17, R20, PT ;  /* 0x000000141100720c */ /* 0x000fe40003fa6270 */
[----:B------:R-:W-:Y:S02]  /*6150*/  FSEL R34, R85, -INF , !P1 ;  /* 0xff80000055227808 */ /* 0x000fe40004800000 */
[----:B----4-:R-:W-:Y:S01]  /*6160*/  FMNMX.FTZ R133, R0, R133, !PT ;  /* 0x0000008500857209 */ /* 0x010fe20007810000 */
[----:B------:R-:W-:Y:S01]  /*6170*/  FFMA.FTZ R0, R5, UR4, -R4 ;  /* 0x0000000405007c23 */ /* 0x000fe20008010804 */
[----:B------:R-:W-:-:S02]  /*6180*/  FMNMX3.FTZ R2, R31, R15, R14, !PT ;  /* 0x0000000f1f027276 */ /* 0x000fc4000781000e */
[-C--:B------:R-:W-:Y:S01]  /*6190*/  ISETP.GE.AND P1, PT, R18, R20.reuse, PT ;  /* 0x000000141200720c */ /* 0x080fe20003f26270 */
[----:B------:R4:W-:Y:S01]  /*61a0*/  MUFU.EX2 R126, R0 ;  /* 0x00000000007e7308 */ /* 0x0009e20000000800 */
[----:B------:R-:W-:Y:S02]  /*61b0*/  FSEL R37, R83, -INF , !P5 ;  /* 0xff80000053257808 */ /* 0x000fe40006800000 */
[----:B------:R-:W-:Y:S02]  /*61c0*/  FMNMX3.FTZ R2, R2, R13, R11, !PT ;  /* 0x0000000d02027276 */ /* 0x000fe4000781000b */
[-C--:B------:R-:W-:Y:S02]  /*61d0*/  ISETP.GE.AND P5, PT, R24, R20.reuse, PT ;  /* 0x000000141800720c */ /* 0x080fe40003fa6270 */
[----:B-1----:R-:W-:Y:S02]  /*61e0*/  FSEL R62, R77, -INF , !P1 ;  /* 0xff8000004d3e7808 */ /* 0x002fe40004800000 */
[----:B------:R-:W-:-:S02]  /*61f0*/  ISETP.GE.AND P1, PT, R19, R20, PT ;  /* 0x000000141300720c */ /* 0x000fc40003f26270 */
[----:B-----5:R-:W-:Y:S02]  /*6200*/  FSEL R60, R76, -INF , !P5 ;  /* 0xff8000004c3c7808 */ /* 0x020fe40006800000 */
[-C--:B------:R-:W-:Y:S02]  /*6210*/  ISETP.GE.AND P5, PT, R26, R20.reuse, PT ;  /* 0x000000141a00720c */ /* 0x080fe40003fa6270 */
[----:B------:R-:W-:Y:S01]  /*6220*/  FSEL R76, R33, -INF , !P1 ;  /* 0xff800000214c7808 */ /* 0x000fe20004800000 */
[----:B----4-:R-:W-:Y:S01]  /*6230*/  FFMA.FTZ R0, R6, UR4, -R4 ;  /* 0x0000000406007c23 */ /* 0x010fe20008010804 */
[-C--:B------:R-:W-:Y:S02]  /*6240*/  ISETP.GE.AND P1, PT, R25, R20.reuse, PT ;  /* 0x000000141900720c */ /* 0x080fe40003f26270 */
[----:B--2---:R-:W-:Y:S01]  /*6250*/  FSEL R77, R8, -INF , !P5 ;  /* 0xff800000084d7808 */ /* 0x004fe20006800000 */
[----:B------:R1:W2:Y:S01]  /*6260*/  MUFU.EX2 R158, R0 ;  /* 0x00000000009e7308 */ /* 0x0002a20000000800 */
[----:B------:R-:W-:-:S02]  /*6270*/  ISETP.GE.AND P5, PT, R27, R20, PT ;  /* 0x000000141b00720c */ /* 0x000fc40003fa6270 */
[----:B------:R-:W-:Y:S02]  /*6280*/  FSEL R94, R9, -INF , !P1 ;  /* 0xff800000095e7808 */ /* 0x000fe40004800000 */
[-C--:B------:R-:W-:Y:S02]  /*6290*/  ISETP.GE.AND P1, PT, R28, R20.reuse, PT ;  /* 0x000000141c00720c */ /* 0x080fe40003f26270 */
[----:B------:R-:W-:Y:S02]  /*62a0*/  FSEL R96, R30, -INF , !P5 ;  /* 0xff8000001e607808 */ /* 0x000fe40006800000 */
[----:B------:R-:W-:Y:S02]  /*62b0*/  ISETP.GE.AND P5, PT, R29, R20, PT ;  /* 0x000000141d00720c */ /* 0x000fe40003fa6270 */
[----:B---3--:R-:W-:Y:S01]  /*62c0*/  FSEL R93, R3, -INF , !P1 ;  /* 0xff800000035d7808 */ /* 0x008fe20004800000 */
[----:B------:R-:W-:Y:S01]  /*62d0*/  FMUL.FTZ R3, R133, UR4 ;  /* 0x0000000485037c20 */ /* 0x000fe20008410000 */
[----:B------:R-:W-:-:S02]  /*62e0*/  FSEL R95, R7, -INF , !P5 ;  /* 0xff800000075f7808 */ /* 0x000fc40006800000 */
[----:B------:R-:W-:Y:S02]  /*62f0*/  FSETP.NEU.FTZ.AND P1, PT, R133, -INF , PT ;  /* 0xff8000008500780b */ /* 0x000fe40003f3d000 */
[----:B-1----:R-:W-:Y:S01]  /*6300*/  FMNMX3.FTZ R0, R2, R12, R34, !PT ;  /* 0x0000000c02007276 */ /* 0x002fe20007810022 */
[----:B------:R-:W-:Y:S01]  /*6310*/  FFMA.FTZ R2, R35, UR4, -R4 ;  /* 0x0000000423027c23 */ /* 0x000fe20008010804 */
[----:B------:R-:W-:Y:S02]  /*6320*/  ISETP.GE.AND P5, PT, R16, R21, PT ;  /* 0x000000151000720c */ /* 0x000fe40003fa6270 */
[----:B------:R-:W-:Y:S01]  /*6330*/  FMNMX3.FTZ R0, R0, R37, R62, !PT ;  /* 0x0000002500007276 */ /* 0x000fe2000781003e */
[----:B------:R1:W-:Y:S01]  /*6340*/  MUFU.EX2 R202, R2 ;  /* 0x0000000200ca7308 */ /* 0x0003e20000000800 */
[----:B------:R-:W-:Y:S02]  /*6350*/  FSEL R7, R106, -INF , !P4 ;  /* 0xff8000006a077808 */ /* 0x000fe40006000000 */
[----:B------:R-:W-:-:S02]  /*6360*/  FSEL R6, R101, -INF , !P3 ;  /* 0xff80000065067808 */ /* 0x000fc40005800000 */
[----:B------:R-:W-:Y:S02]  /*6370*/  FSEL R3, R3, RZ, P1 ;  /* 0x000000ff03037208 */ /* 0x000fe40000800000 */
[-C--:B------:R-:W-:Y:S02]  /*6380*/  ISETP.GE.AND P1, PT, R17, R21.reuse, PT ;  /* 0x000000151100720c */ /* 0x080fe40003f26270 */
[-C--:B------:R-:W-:Y:S02]  /*6390*/  ISETP.GE.AND P4, PT, R18, R21.reuse, PT ;  /* 0x000000151200720c */ /* 0x080fe40003f86270 */
[----:B------:R-:W-:Y:S02]  /*63a0*/  FSEL R9, R99, -INF , !P2 ;  /* 0xff80000063097808 */ /* 0x000fe40005000000 */
[----:B------:R-:W-:Y:S02]  /*63b0*/  FSEL R8, R87, -INF , !P5 ;  /* 0xff80000057087808 */ /* 0x000fe40006800000 */
[----:B------:R-:W-:-:S02]  /*63c0*/  ISETP.GE.AND P3, PT, R24, R21, PT ;  /* 0x000000151800720c */ /* 0x000fc40003f66270 */
[----:B-1----:R-:W-:Y:S01]  /*63d0*/  FMNMX3.FTZ R2, R0, R60, R76, !PT ;  /* 0x0000003c00027276 */ /* 0x002fe2000781004c */
[----:B------:R-:W-:Y:S01]  /*63e0*/  FFMA.FTZ R0, R36, UR4, -R4 ;  /* 0x0000000424007c23 */ /* 0x000fe20008010804 */
[----:B------:R-:W-:Y:S02]  /*63f0*/  ISETP.GE.AND P2, PT, R19, R21, PT ;  /* 0x000000151300720c */ /* 0x000fe40003f46270 */
[----:B------:R-:W-:Y:S01]  /*6400*/  FMNMX3.FTZ R2, R2, R77, R94, !PT ;  /* 0x0000004d02027276 */ /* 0x000fe2000781005e */
[----:B------:R1:W3:Y:S01]  /*6410*/  MUFU.EX2 R179, R0 ;  /* 0x0000000000b37308 */ /* 0x0002e20000000800 */
[----:B------:R-:W-:Y:S02]  /*6420*/  FSEL R10, R86, -INF , !P1 ;  /* 0xff800000560a7808 */ /* 0x000fe40004800000 */
[----:B------:R-:W-:Y:S02]  /*6430*/  FMNMX3.FTZ R135, R2, R96, R93, !PT ;  /* 0x0000006002877276 */ /* 0x000fe4000781005d */
[----:B------:R-:W-:-:S02]  /*6440*/  FMNMX3.FTZ R2, R40, R49, R48, !PT ;  /* 0x0000003128027276 */ /* 0x000fc40007810030 */
[----:B------:R-:W-:Y:S02]  /*6450*/  FMNMX.FTZ R135, R95, R135, !PT ;  /* 0x000000875f877209 */ /* 0x000fe40007810000 */
[----:B------:R-:W-:Y:S02]  /*6460*/  FMNMX3.FTZ R2, R2, R7, R6, !PT ;  /* 0x0000000702027276 */ /* 0x000fe40007810006 */
[----:B------:R-:W-:Y:S01]  /*6470*/  FSEL R35, R80, -INF , !P4 ;  /* 0xff80000050237808 */ /* 0x000fe20006000000 */
[----:B------:R-:W4:Y:S01]  /*6480*/  SHFL.BFLY PT, R5, R135, 0x2, 0x1f ;  /* 0x0c401f0087057f89 */ /* 0x000f2200000e0000 */
[-C--:B------:R-:W-:Y:S02]  /*6490*/  ISETP.GE.AND P5, PT, R26, R21.reuse, PT ;  /* 0x000000151a00720c */ /* 0x080fe40003fa6270 */
[----:B------:R-:W-:Y:S01]  /*64a0*/  ISETP.GE.AND P1, PT, R25, R21, PT ;  /* 0x000000151900720c */ /* 0x000fe20003f26270 */
[----:B-1----:R-:W-:Y:S01]  /*64b0*/  FFMA.FTZ R0, R38, UR4, -R4 ;  /* 0x0000000426007c23 */ /* 0x002fe20008010804 */
[----:B------:R-:W-:-:S02]  /*64c0*/  FSEL R101, R59, -INF , !P3 ;  /* 0xff8000003b657808 */ /* 0x000fc40005800000 */
[----:B------:R-:W-:Y:S01]  /*64d0*/  FSEL R100, R55, -INF , !P2 ;  /* 0xff80000037647808 */ /* 0x000fe20005000000 */
[----:B------:R1:W-:Y:S01]  /*64e0*/  MUFU.EX2 R159, R0 ;  /* 0x00000000009f7308 */ /* 0x0003e20000000800 */
[-C--:B------:R-:W-:Y:S02]  /*64f0*/  ISETP.GE.AND P4, PT, R27, R21.reuse, PT ;  /* 0x000000151b00720c */ /* 0x080fe40003f86270 */
[-C--:B------:R-:W-:Y:S02]  /*6500*/  ISETP.GE.AND P3, PT, R28, R21.reuse, PT ;  /* 0x000000151c00720c */ /* 0x080fe40003f66270 */
[----:B------:R-:W-:Y:S02]  /*6510*/  FSEL R99, R57, -INF , !P5 ;  /* 0xff80000039637808 */ /* 0x000fe40006800000 */
[----:B------:R-:W-:Y:S02]  /*6520*/  FSEL R102, R56, -INF , !P1 ;  /* 0xff80000038667808 */ /* 0x000fe40004800000 */
[----:B------:R-:W-:-:S02]  /*6530*/  ISETP.GE.AND P2, PT, R29, R21, PT ;  /* 0x000000151d00720c */ /* 0x000fc40003f46270 */
[----:B------:R-:W-:Y:S02]  /*6540*/  FSEL R103, R58, -INF , !P4 ;  /* 0xff8000003a677808 */ /* 0x000fe40006000000 */
[----:B------:R-:W-:Y:S02]  /*6550*/  FSEL R104, R54, -INF , !P3 ;  /* 0xff80000036687808 */ /* 0x000fe40005800000 */
[----:B----4-:R-:W-:Y:S01]  /*6560*/  FMNMX.FTZ R135, R135, R5, !PT ;  /* 0x0000000587877209 */ /* 0x010fe20007810000 */
[----:B-1----:R-:W-:Y:S01]  /*6570*/  FFMA.FTZ R0, R39, UR4, -R4 ;  /* 0x0000000427007c23 */ /* 0x002fe20008010804 */
[----:B------:R-:W-:Y:S02]  /*6580*/  FSEL R105, R53, -INF , !P2 ;  /* 0xff80000035697808 */ /* 0x000fe40005000000 */
[----:B------:R-:W-:Y:S01]  /*6590*/  LOP3.LUT R112, R157, 0x200, R160, 0xf8, !PT ;  /* 0x000002009d707812 */ /* 0x000fe200078ef8a0 */
[----:B------:R1:W4:Y:S01]  /*65a0*/  MUFU.EX2 R149, R0 ;  /* 0x0000000000957308 */ /* 0x0003220000000800 */
[----:B--2---:R-:W-:-:S02]  /*65b0*/  F2FP.F16.F32.PACK_AB R28, R158, R126 ;  /* 0x0000007e9e1c723e */ /* 0x004fc400000000ff */
[----:B------:R-:W-:Y:S01]  /*65c0*/  LEA R141, R112, UR5, 0x1 ;  /* 0x00000005708d7c11 */ /* 0x000fe2000f8e08ff */
[----:B------:R-:W-:Y:S01]  /*65d0*/  STL [R1+0x44], R112 ;  /* 0x0000447001007387 */ /* 0x000fe20000100800 */
[----:B---3--:R-:W-:-:S03]  /*65e0*/  F2FP.F16.F32.PACK_AB R30, R179, R202 ;  /* 0x000000cab31e723e */ /* 0x008fc600000000ff */
[----:B------:R-:W-:Y:S01]  /*65f0*/  VIADD R33, R141, 0xc040 ;  /* 0x0000c0408d217836 */ /* 0x000fe20000000000 */
[----:B------:R-:W-:Y:S01]  /*6600*/  LDSM.16.MT88.4 R108, [R141+0xc000] ;  /* 0x00c000008d6c783b */ /* 0x000fe20000004200 */
[----:B-1----:R-:W-:Y:S01]  /*6610*/  FFMA.FTZ R0, R42, UR4, -R4 ;  /* 0x000000042a007c23 */ /* 0x002fe20008010804 */
[----:B----4-:R-:W-:-:S03]  /*6620*/  F2FP.F16.F32.PACK_AB R16, R149, R159 ;  /* 0x0000009f9510723e */ /* 0x010fc600000000ff */
[----:B------:R1:W-:Y:S02]  /*6630*/  MUFU.EX2 R191, R0 ;  /* 0x0000000000bf7308 */ /* 0x0003e40000000800 */
[----:B-1----:R-:W-:-:S06]  /*6640*/  FFMA.FTZ R0, R44, UR4, -R4 ;  /* 0x000000042c007c23 */ /* 0x002fcc0008010804 */
        /* <DEDUP_REMOVED lines=18> */
[C---:B------:R-:W-:Y:S01]  /*6770*/  FSETP.NEU.FTZ.AND P1, PT, R135.reuse, -INF , PT ;  /* 0xff8000008700780b */ /* 0x040fe20003f3d000 */
[--C-:B--2---:R-:W-:Y:S01]  /*6780*/  FFMA.FTZ R0, R46, UR4, -R3.reuse ;  /* 0x000000042e007c23 */ /* 0x104fe20008010803 */
[----:B------:R-:W-:Y:S01]  /*6790*/  FMUL.FTZ R2, R135, UR4 ;  /* 0x0000000487027c20 */ /* 0x000fe20008410000 */
[----:B----4-:R-:W-:Y:S02]  /*67a0*/  FMNMX.FTZ R143, R143, R5, !PT ;  /* 0x000000058f8f7209 */ /* 0x010fe40007810000 */
[----:B------:R1:W-:Y:S02]  /*67b0*/  MUFU.EX2 R206, R0 ;  /* 0x0000000000ce7308 */ /* 0x0003e40000000800 */
[----:B------:R-:W-:Y:S01]  /*67c0*/  FSEL R2, R2, RZ, P1 ;  /* 0x000000ff02027208 */ /* 0x000fe20000800000 */
[----:B------:R-:W2:Y:S01]  /*67d0*/  SHFL.BFLY PT, R5, R143, 0x1, 0x1f ;  /* 0x0c201f008f057f89 */ /* 0x000ea200000e0000 */
[----:B-1----:R-:W-:-:S04]  /*67e0*/  FFMA.FTZ R0, R47, UR4, -R3 ;  /* 0x000000042f007c23 */ /* 0x002fc80008010803 */
[----:B------:R1:W-:Y:S01]  /*67f0*/  MUFU.EX2 R204, R0 ;  /* 0x0000000000cc7308 */ /* 0x0003e20000000800 */
[----:B--2---:R-:W-:Y:S01]  /*6800*/  FMNMX.FTZ R143, R143, R5, !PT ;  /* 0x000000058f8f7209 */ /* 0x004fe20007810000 */
[----:B------:R-:W-:Y:S01]  /*6810*/  FFMA.FTZ R5, R34, UR4, -R2 ;  /* 0x0000000422057c23 */ /* 0x000fe20008010802 */
[----:B------:R-:W-:Y:S02]  /*6820*/  IMAD.IADD R34, R156, 0x1, R141 ;  /* 0x000000019c227824 */ /* 0x000fe400078e028d */
[----:B------:R-:W-:-:S03]  /*6830*/  FSETP.NEU.FTZ.AND P1, PT, R143, -INF , PT ;  /* 0xff8000008f00780b */ /* 0x000fc60003f3d000 */
[----:B------:R2:W-:Y:S01]  /*6840*/  MUFU.EX2 R107, R5 ;  /* 0x00000005006b7308 */ /* 0x0005e20000000800 */
[----:B------:R-:W3:Y:S01]  /*6850*/  LDSM.16.MT88.4 R44, [R34+0xc000] ;  /* 0x00c00000222c783b */ /* 0x000ee20000004200 */
[----:B-1----:R-:W-:-:S03]  /*6860*/  FFMA.FTZ R0, R51, UR4, -R3 ;  /* 0x0000000433007c23 */ /* 0x002fc60008010803 */
[----:B------:R-:W-:Y:S03]  /*6870*/  LDSM.16.MT88.4 R172, [R34+0xd800] ;  /* 0x00d8000022ac783b */ /* 0x000fe60000004200 */
[----:B------:R1:W4:Y:S01]  /*6880*/  MUFU.EX2 R150, R0 ;  /* 0x0000000000967308 */ /* 0x0003220000000800 */
[----:B--2---:R-:W-:Y:S02]  /*6890*/  FFMA.FTZ R5, R37, UR4, -R2 ;  /* 0x0000000425057c23 */ /* 0x004fe40008010802 */
[----:B------:R-:W-:Y:S05]  /*68a0*/  LDSM.16.MT88.4 R36, [R34+0xe000] ;  /* 0x00e000002224783b */ /* 0x000fea0000004200 */
[----:B------:R-:W-:Y:S01]  /*68b0*/  MUFU.EX2 R200, R5 ;  /* 0x0000000500c87308 */ /* 0x000fe20000000800 */
[----:B-1----:R-:W-:Y:S01]  /*68c0*/  FFMA.FTZ R0, R50, UR4, -R3 ;  /* 0x0000000432007c23 */ /* 0x002fe20008010803 */
[----:B----4-:R-:W-:-:S06]  /*68d0*/  F2FP.F16.F32.PACK_AB R17, R150, R204 ;  /* 0x000000cc9611723e */ /* 0x010fcc00000000ff */
[----:B------:R1:W-:Y:S02]  /*68e0*/  MUFU.EX2 R190, R0 ;  /* 0x0000000000be7308 */ /* 0x0003e40000000800 */
[----:B-1----:R-:W-:-:S06]  /*68f0*/  FFMA.FTZ R0, R52, UR4, -R3 ;  /* 0x0000000434007c23 */ /* 0x002fcc0008010803 */
[----:B------:R1:W2:Y:S02]  /*6900*/  MUFU.EX2 R125, R0 ;  /* 0x00000000007d7308 */ /* 0x0002a40000000800 */
[----:B-1----:R-:W-:Y:S01]  /*6910*/  FFMA.FTZ R0, R31, UR4, -R2 ;  /* 0x000000041f007c23 */ /* 0x002fe20008010802 */
[----:B------:R-:W-:Y:S02]  /*6920*/  F2FP.F16.F32.PACK_AB R31, R206, R177 ;  /* 0x000000b1ce1f723e */ /* 0x000fe400000000ff */
[----:B--2---:R-:W-:-:S03]  /*6930*/  F2FP.F16.F32.PACK_AB R19, R125, R190 ;  /* 0x000000be7d13723e */ /* 0x004fc600000000ff */
[----:B------:R1:W-:Y:S02]  /*6940*/  MUFU.EX2 R188, R0 ;  /* 0x0000000000bc7308 */ /* 0x0003e40000000800 */
[----:B---3--:R-:W-:Y:S01]  /*6950*/  HMMA.16816.F32 R52, R28, R46, RZ ;  /* 0x0000002e1c34723c */ /* 0x008fe200000018ff */
[----:B-1----:R-:W-:-:S05]  /*6960*/  FFMA.FTZ R0, R15, UR4, -R2 ;  /* 0x000000040f007c23 */ /* 0x002fca0008010802 */
[----:B------:R1:W2:Y:S02]  /*6970*/  MUFU.EX2 R189, R0 ;  /* 0x0000000000bd7308 */ /* 0x0002a40000000800 */
[----:B-1----:R-:W-:Y:S01]  /*6980*/  FFMA.FTZ R0, R14, UR4, -R2 ;  /* 0x000000040e007c23 */ /* 0x002fe20008010802 */
[----:B--2---:R-:W-:Y:S02]  /*6990*/  F2FP.F16.F32.PACK_AB R24, R189, R188 ;  /* 0x000000bcbd18723e */ /* 0x004fe400000000ff */
[----:B------:R-:W-:-:S03]  /*69a0*/  F2FP.F16.F32.PACK_AB R14, R200, R107 ;  /* 0x0000006bc80e723e */ /* 0x000fc600000000ff */
        /* <DEDUP_REMOVED lines=8> */
[----:B-1----:R-:W-:Y:S01]  /*6a30*/  FMUL.FTZ R0, R143, UR4 ;  /* 0x000000048f007c20 */ /* 0x002fe20008410000 */
[----:B--2---:R-:W-:-:S04]  /*6a40*/  F2FP.F16.F32.PACK_AB R12, R151, R205 ;  /* 0x000000cd970c723e */ /* 0x004fc800000000ff */
[----:B------:R-:W-:-:S05]  /*6a50*/  FSEL R0, R0, RZ, P1 ;  /* 0x000000ff00007208 */ /* 0x000fca0000800000 */
[--C-:B------:R-:W-:Y:S02]  /*6a60*/  FFMA.FTZ R5, R40, UR4, -R0.reuse ;  /* 0x0000000428057c23 */ /* 0x100fe40008010800 */
[----:B------:R-:W1:Y:S02]  /*6a70*/  LDSM.16.MT88.4 R40, [R34+0xc800] ;  /* 0x00c800002228783b */ /* 0x000e640000004200 */
[----:B------:R2:W-:Y:S02]  /*6a80*/  MUFU.EX2 R247, R5 ;  /* 0x0000000500f77308 */ /* 0x0005e40000000800 */
[----:B--2---:R-:W-:-:S06]  /*6a90*/  FFMA.FTZ R5, R49, UR4, -R0 ;  /* 0x0000000431057c23 */ /* 0x004fcc0008010800 */
[----:B------:R2:W3:Y:S02]  /*6aa0*/  MUFU.EX2 R244, R5 ;  /* 0x0000000500f47308 */ /* 0x0004e40000000800 */
[--C-:B--2---:R-:W-:Y:S01]  /*6ab0*/  FFMA.FTZ R5, R48, UR4, -R0.reuse ;  /* 0x0000000430057c23 */ /* 0x104fe20008010800 */
[----:B---3--:R-:W-:Y:S01]  /*6ac0*/  F2FP.F16.F32.PACK_AB R25, R244, R247 ;  /* 0x000000f7f419723e */ /* 0x008fe200000000ff */
[----:B------:R-:W-:Y:S04]  /*6ad0*/  HMMA.16816.F32 R48, R28, R44, RZ ;  /* 0x0000002c1c30723c */ /* 0x000fe800000018ff */
[----:B------:R2:W-:Y:S02]  /*6ae0*/  MUFU.EX2 R246, R5 ;  /* 0x0000000500f67308 */ /* 0x0005e40000000800 */
[----:B--2---:R-:W-:-:S14]  /*6af0*/  FFMA.FTZ R5, R7, UR4, -R0 ;  /* 0x0000000407057c23 */ /* 0x004fdc0008010800 */
[----:B-1----:R-:W-:Y:S01]  /*6b00*/  HMMA.16816.F32 R160, R16, R40, R48 ;  /* 0x0000002810a0723c */ /* 0x002fe20000001830 */
[----:B------:R1:W2:Y:S07]  /*6b10*/  MUFU.EX2 R252, R5 ;  /* 0x0000000500fc7308 */ /* 0x0002ae0000000800 */
[----:B------:R-:W-:Y:S01]  /*6b20*/  HMMA.16816.F32 R48, R28, R36, RZ ;  /* 0x000000241c30723c */ /* 0x000fe200000018ff */
[--C-:B-1----:R-:W-:Y:S01]  /*6b30*/  FFMA.FTZ R5, R6, UR4, -R0.reuse ;  /* 0x0000000406057c23 */ /* 0x102fe20008010800 */
[----:B------:R-:W-:Y:S01]  /*6b40*/  FFMA.FTZ R6, R10, UR4, -R0 ;  /* 0x000000040a067c23 */ /* 0x000fe20008010800 */
[----:B--2---:R-:W-:-:S02]  /*6b50*/  F2FP.F16.F32.PACK_AB R27, R252, R246 ;  /* 0x000000f6fc1b723e */ /* 0x004fc400000000ff */
[----:B------:R1:W-:Y:S05]  /*6b60*/  MUFU.EX2 R157, R5 ;  /* 0x00000005009d7308 */ /* 0x0003ea0000000800 */
[----:B------:R-:W-:Y:S03]  /*6b70*/  HMMA.16816.F32 R56, R24, R46, RZ ;  /* 0x0000002e1838723c */ /* 0x000fe600000018ff */
[----:B------:R-:W-:Y:S01]  /*6b80*/  MUFU.EX2 R201, R6 ;  /* 0x0000000600c97308 */ /* 0x000fe20000000800 */
[----:B-1----:R-:W-:-:S07]  /*6b90*/  FFMA.FTZ R5, R9, UR4, -R0 ;  /* 0x0000000409057c23 */ /* 0x002fce0008010800 */
[----:B------:R1:W2:Y:S02]  /*6ba0*/  MUFU.EX2 R127, R5 ;  /* 0x00000005007f7308 */ /* 0x0002a40000000800 */
[----:B-1----:R-:W-:Y:S01]  /*6bb0*/  FFMA.FTZ R5, R8, UR4, -R0 ;  /* 0x0000000408057c23 */ /* 0x002fe20008010800 */
[----:B--2---:R-:W-:Y:S01]  /*6bc0*/  F2FP.F16.F32.PACK_AB R13, R127, R157 ;  /* 0x0000009d7f0d723e */ /* 0x004fe200000000ff */
[C---:B------:R-:W-:Y:S04]  /*6bd0*/  HMMA.16816.F32 R8, R24.reuse, R44, RZ ;  /* 0x0000002c1808723c */ /* 0x040fe800000018ff */
[----:B------:R1:W2:Y:S04]  /*6be0*/  MUFU.EX2 R106, R5 ;  /* 0x00000005006a7308 */ /* 0x0002a80000000800 */
[----:B------:R-:W-:Y:S01]  /*6bf0*/  HMMA.16816.F32 R44, R24, R36, RZ ;  /* 0x00000024182c723c */ /* 0x000fe200000018ff */
[----:B-1----:R-:W-:Y:S01]  /*6c00*/  FFMA.FTZ R5, R67, UR4, -R4 ;  /* 0x0000000443057c23 */ /* 0x002fe20008010804 */
[----:B--2---:R-:W-:-:S03]  /*6c10*/  F2FP.F16.F32.PACK_AB R15, R201, R106 ;  /* 0x0000006ac90f723e */ /* 0x004fc600000000ff */
[----:B------:R1:W-:Y:S07]  /*6c20*/  MUFU.EX2 R251, R5 ;  /* 0x0000000500fb7308 */ /* 0x0003ee0000000800 */
[C---:B------:R-:W-:Y:S01]  /*6c30*/  HMMA.16816.F32 R164, R12.reuse, R40, R8 ;  /* 0x000000280ca4723c */ /* 0x040fe20000001808 */
[----:B------:R-:W2:Y:S07]  /*6c40*/  LDSM.16.MT88.4 R8, [R34+0xe800] ;  /* 0x00e800002208783b */ /* 0x000eae0000004200 */
[----:B------:R-:W-:Y:S01]  /*6c50*/  HMMA.16816.F32 R168, R12, R42, R56 ;  /* 0x0000002a0ca8723c */ /* 0x000fe20000001838 */
[----:B-1----:R-:W-:-:S07]  /*6c60*/  FFMA.FTZ R5, R61, UR4, -R4 ;  /* 0x000000043d057c23 */ /* 0x002fce0008010804 */
[----:B------:R-:W-:Y:S01]  /*6c70*/  HMMA.16816.F32 R56, R16, R42, R52 ;  /* 0x0000002a1038723c */ /* 0x000fe20000001834 */
[----:B------:R1:W-:Y:S07]  /*6c80*/  MUFU.EX2 R250, R5 ;  /* 0x0000000500fa7308 */ /* 0x0003ee0000000800 */
[----:B------:R-:W-:Y:S01]  /*6c90*/  HMMA.16816.F32 R40, R24, R108, RZ ;  /* 0x0000006c1828723c */ /* 0x000fe200000018ff */
[----:B-1----:R-:W-:-:S04]  /*6ca0*/  FFMA.FTZ R5, R69, UR4, -R4 ;  /* 0x0000000445057c23 */ /* 0x002fc80008010804 */
[----:B------:R1:W3:Y:S03]  /*6cb0*/  MUFU.EX2 R63, R5 ;  /* 0x00000005003f7308 */ /* 0x0002e60000000800 */
[----:B--2---:R-:W-:Y:S08]  /*6cc0*/  HMMA.16816.F32 R136, R16, R8, R48 ;  /* 0x000000081088723c */ /* 0x004ff00000001830 */
[----:B------:R-:W-:Y:S01]  /*6cd0*/  HMMA.16816.F32 R48, R24, R38, RZ ;  /* 0x000000261830723c */ /* 0x000fe200000018ff */
[----:B-1----:R-:W-:-:S07]  /*6ce0*/  FFMA.FTZ R5, R70, UR4, -R4 ;  /* 0x0000000446057c23 */ /* 0x002fce0008010804 */
[----:B------:R-:W-:Y:S01]  /*6cf0*/  HMMA.16816.F32 R36, R28, R38, RZ ;  /* 0x000000261c24723c */ /* 0x000fe200000018ff */
[----:B------:R1:W-:Y:S07]  /*6d00*/  MUFU.EX2 R207, R5 ;  /* 0x0000000500cf7308 */ /* 0x0003ee0000000800 */
[----:B------:R-:W-:Y:S08]  /*6d10*/  HMMA.16816.F32 R52, R12, R8, R44 ;  /* 0x000000080c34723c */ /* 0x000ff0000000182c */
[----:B------:R-:W-:Y:S01]  /*6d20*/  HMMA.16816.F32 R44, R28, R108, RZ ;  /* 0x0000006c1c2c723c */ /* 0x000fe200000018ff */
[----:B---3--:R-:W-:-:S02]  /*6d30*/  IMAD.MOV.U32 R108, RZ, RZ, R63 ;  /* 0x000000ffff6c7224 */ /* 0x008fc400078e003f */
[----:B-1----:R-:W-:Y:S01]  /*6d40*/  FFMA.FTZ R5, R73, UR4, -R4 ;  /* 0x0000000449057c23 */ /* 0x002fe20008010804 */
[----:B------:R-:W-:-:S03]  /*6d50*/  IMAD.MOV.U32 R109, RZ, RZ, R206 ;  /* 0x000000ffff6d7224 */ /* 0x000fc600078e00ce */
[----:B------:R1:W-:Y:S01]  /*6d60*/  MUFU.EX2 R249, R5 ;  /* 0x0000000500f97308 */ /* 0x0003e20000000800 */
[----:B------:R-:W-:Y:S01]  /*6d70*/  HMMA.16816.F32 R88, R12, R10, R48 ;  /* 0x0000000a0c58723c */ /* 0x000fe20000001830 */
[----:B-1----:R-:W-:-:S06]  /*6d80*/  FFMA.FTZ R5, R72, UR4, -R4 ;  /* 0x0000000448057c23 */ /* 0x002fcc0008010804 */
[----:B------:R1:W2:Y:S02]  /*6d90*/  MUFU.EX2 R248, R5 ;  /* 0x0000000500f87308 */ /* 0x0002a40000000800 */
[--C-:B-1----:R-:W-:Y:S01]  /*6da0*/  FFMA.FTZ R5, R71, UR4, -R4.reuse ;  /* 0x0000000447057c23 */ /* 0x102fe20008010804 */
[----:B------:R-:W-:Y:S01]  /*6db0*/  FFMA.FTZ R4, R75, UR4, -R4 ;  /* 0x000000044b047c23 */ /* 0x000fe20008010804 */
[----:B------:R-:W1:Y:S01]  /*6dc0*/  LDSM.16.MT88.4 R68, [R141+0xc800] ;  /* 0x00c800008d44783b */ /* 0x000e620000004200 */
[----:B--2---:R-:W-:-:S03]  /*6dd0*/  F2FP.F16.F32.PACK_AB R128, R248, R249 ;  /* 0x000000f9f880723e */ /* 0x004fc600000000ff */
[----:B------:R2:W-:Y:S08]  /*6de0*/  MUFU.EX2 R245, R5 ;  /* 0x0000000500f57308 */ /* 0x0005f00000000800 */
[----:B------:R3:W4:Y:S01]  /*6df0*/  MUFU.EX2 R243, R4 ;  /* 0x0000000400f37308 */ /* 0x0007220000000800 */
[----:B--2---:R-:W-:-:S04]  /*6e00*/  VIADD R5, R141, 0xc000 ;  /* 0x0000c0008d057836 */ /* 0x004fc80000000000 */
[----:B------:R-:W-:Y:S02]  /*6e10*/  @P0 VIADD R33, R5, 0xffffffc0 ;  /* 0xffffffc005210836 */ /* 0x000fe40000000000 */
[----:B---3--:R-:W-:-:S03]  /*6e20*/  FFMA.FTZ R4, R74, UR4, -R3 ;  /* 0x000000044a047c23 */ /* 0x008fc60008010803 */
[----:B------:R-:W-:Y:S01]  /*6e30*/  IADD3 R140, PT, PT, R156, R33, RZ ;  /* 0x000000219c8c7210 */ /* 0x000fe20007ffe0ff */
[----:B------:R-:W2:Y:S01]  /*6e40*/  LDSM.16.MT88.4 R72, [R33] ;  /* 0x000000002148783b */ /* 0x000ea20000004200 */
[----:B----4-:R-:W-:Y:S01]  /*6e50*/  F2FP.F16.F32.PACK_AB R130, R243, R245 ;  /* 0x000000f5f382723e */ /* 0x010fe200000000ff */
[----:B------:R3:W-:Y:S02]  /*6e60*/  MUFU.EX2 R240, R4 ;  /* 0x0000000400f07308 */ /* 0x0007e40000000800 */
[----:B------:R-:W4:Y:S01]  /*6e70*/  LDSM.16.MT88.4 R80, [R140] ;  /* 0x000000008c50783b */ /* 0x000f220000004200 */
[----:B-1----:R-:W-:Y:S03]  /*6e80*/  HMMA.16816.F32 R144, R12, R68, R40 ;  /* 0x000000440c90723c */ /* 0x002fe60000001828 */
[----:B------:R-:W-:Y:S01]  /*6e90*/  LDSM.16.MT88.4 R40, [R34+0xd000] ;  /* 0x00d000002228783b */ /* 0x000fe20000004200 */
[----:B---3--:R-:W-:-:S04]  /*6ea0*/  FFMA.FTZ R4, R66, UR4, -R3 ;  /* 0x0000000442047c23 */ /* 0x008fc80008010803 */
[----:B------:R-:W-:Y:S01]  /*6eb0*/  HMMA.16816.F32 R152, R16, R68, R44 ;  /* 0x000000441098723c */ /* 0x000fe2000000182c */
[----:B------:R-:W1:Y:S01]  /*6ec0*/  LDSM.16.MT88.4 R64, [R33+0x800] ;  /* 0x000800002140783b */ /* 0x000e620000004200 */
[----:B------:R-:W-:Y:S01]  /*6ed0*/  IMAD.MOV.U32 R69, RZ, RZ, R125 ;  /* 0x000000ffff457224 */ /* 0x000fe200078e007d */
[----:B------:R3:W-:Y:S01]  /*6ee0*/  MUFU.EX2 R238, R4 ;  /* 0x0000000400ee7308 */ /* 0x0007e20000000800 */
[----:B------:R-:W-:Y:S02]  /*6ef0*/  IMAD.MOV.U32 R68, RZ, RZ, R124 ;  /* 0x000000ffff447224 */ /* 0x000fe400078e007c */
[--C-:B---3--:R-:W-:Y:S02]  /*6f00*/  FFMA.FTZ R4, R78, UR4, -R3.reuse ;  /* 0x000000044e047c23 */ /* 0x108fe40008010803 */
[----:B--2---:R-:W-:Y:S03]  /*6f10*/  HMMA.16816.F32 R44, R28, R72, RZ ;  /* 0x000000481c2c723c */ /* 0x004fe600000018ff */
[----:B------:R2:W-:Y:S05]  /*6f20*/  MUFU.EX2 R242, R4 ;  /* 0x0000000400f27308 */ /* 0x0005ea0000000800 */
[----:B----4-:R-:W-:Y:S01]  /*6f30*/  HMMA.16816.F32 R48, R24, R80, RZ ;  /* 0x000000501830723c */ /* 0x010fe200000018ff */
[----:B--2---:R-:W-:-:S11]  /*6f40*/  FFMA.FTZ R4, R79, UR4, -R3 ;  /* 0x000000044f047c23 */ /* 0x004fd60008010803 */
[----:B-1----:R-:W-:Y:S01]  /*6f50*/  HMMA.16816.F32 R184, R16, R64, R44 ;  /* 0x0000004010b8723c */ /* 0x002fe2000000182c */
[----:B------:R-:W-:Y:S01]  /*6f60*/  LDSM.16.MT88.4 R44, [R141+0xe800] ;  /* 0x00e800008d2c783b */ /* 0x000fe20000004200 */
[----:B------:R1:W-:Y:S02]  /*6f70*/  MUFU.EX2 R241, R4 ;  /* 0x0000000400f17308 */ /* 0x0003e40000000800 */
[----:B-1----:R-:W-:-:S04]  /*6f80*/  FFMA.FTZ R4, R84, UR4, -R3 ;  /* 0x0000000454047c23 */ /* 0x002fc80008010803 */
[----:B------:R-:W-:Y:S02]  /*6f90*/  HMMA.16816.F32 R84, R16, R10, R36 ;  /* 0x0000000a1054723c */ /* 0x000fe40000001824 */
[----:B------:R1:W-:Y:S06]  /*6fa0*/  MUFU.EX2 R237, R4 ;  /* 0x0000000400ed7308 */ /* 0x0003ec0000000800 */
[----:B------:R-:W-:Y:S01]  /*6fb0*/  HMMA.16816.F32 R36, R24, R72, RZ ;  /* 0x000000481824723c */ /* 0x000fe200000018ff */
[----:B------:R-:W-:Y:S02]  /*6fc0*/  IMAD.MOV.U32 R73, RZ, RZ, R191 ;  /* 0x000000ffff497224 */ /* 0x000fe400078e00bf */
[----:B------:R-:W-:-:S05]  /*6fd0*/  IMAD.MOV.U32 R72, RZ, RZ, R190 ;  /* 0x000000ffff487224 */ /* 0x000fca00078e00be */
[----:B------:R-:W-:Y:S01]  /*6fe0*/  HMMA.16816.F32 R8, R28, R80, RZ ;  /* 0x000000501c08723c */ /* 0x000fe200000018ff */
[----:B------:R-:W-:Y:S01]  /*6ff0*/  IMAD.MOV.U32 R81, RZ, RZ, R205 ;  /* 0x000000ffff517224 */ /* 0x000fe200078e00cd */
[----:B------:R-:W-:Y:S01]  /*7000*/  MOV R80, R204 ;  /* 0x000000cc00507202 */ /* 0x000fe20000000f00 */
[----:B-1----:R-:W-:-:S04]  /*7010*/  FFMA.FTZ R4, R92, UR4, -R3 ;  /* 0x000000045c047c23 */ /* 0x002fc80008010803 */
[----:B------:R1:W2:Y:S05]  /*7020*/  MUFU.EX2 R236, R4 ;  /* 0x0000000400ec7308 */ /* 0x0002aa0000000800 */
[----:B------:R-:W-:Y:S01]  /*7030*/  HMMA.16816.F32 R180, R12, R64, R36 ;  /* 0x000000400cb4723c */ /* 0x000fe20000001824 */
[----:B------:R-:W-:Y:S01]  /*7040*/  LDSM.16.MT88.4 R36, [R34+0xf000] ;  /* 0x00f000002224783b */ /* 0x000fe20000004200 */
[----:B------:R-:W-:Y:S01]  /*7050*/  MOV R65, R107 ;  /* 0x0000006b00417202 */ /* 0x000fe20000000f00 */
[----:B------:R-:W-:Y:S02]  /*7060*/  IMAD.MOV.U32 R64, RZ, RZ, R106 ;  /* 0x000000ffff407224 */ /* 0x000fe400078e006a */
[----:B-1----:R-:W-:Y:S01]  /*7070*/  FFMA.FTZ R4, R62, UR4, -R2 ;  /* 0x000000043e047c23 */ /* 0x002fe20008010802 */
[----:B--2---:R-:W-:-:S03]  /*7080*/  F2FP.F16.F32.PACK_AB R129, R236, R237 ;  /* 0x000000edec81723e */ /* 0x004fc600000000ff */
        /* <DEDUP_REMOVED lines=18> */
[----:B------:R-:W-:Y:S01]  /*71b0*/  LDSM.16.MT88.4 R56, [R141+0xe000] ;  /* 0x00e000008d38783b */ /* 0x000fe20000004200 */
[----:B-1----:R-:W-:Y:S01]  /*71c0*/  FFMA.FTZ R4, R35, UR4, -R0 ;  /* 0x0000000423047c23 */ /* 0x002fe20008010800 */
[----:B--2---:R-:W-:-:S03]  /*71d0*/  F2FP.F16.F32.PACK_AB R6, R229, R231 ;  /* 0x000000e7e506723e */ /* 0x004fc600000000ff */
[----:B------:R1:W-:Y:S02]  /*71e0*/  MUFU.EX2 R227, R4 ;  /* 0x0000000400e37308 */ /* 0x0003e40000000800 */
[C---:B------:R-:W-:Y:S08]  /*71f0*/  HMMA.16816.F32 R160, R8.reuse, R40, R160 ;  /* 0x0000002808a0723c */ /* 0x040ff000000018a0 */
[----:B------:R-:W-:Y:S01]  /*7200*/  HMMA.16816.F32 R136, R8, R36, R136 ;  /* 0x000000240888723c */ /* 0x000fe20000001888 */
[----:B-1----:R-:W-:-:S07]  /*7210*/  FFMA.FTZ R4, R101, UR4, -R0 ;  /* 0x0000000465047c23 */ /* 0x002fce0008010800 */
[----:B------:R-:W-:Y:S01]  /*7220*/  HMMA.16816.F32 R112, R8, R38, R84 ;  /* 0x000000260870723c */ /* 0x000fe20000001854 */
[----:B------:R1:W2:Y:S07]  /*7230*/  MUFU.EX2 R226, R4 ;  /* 0x0000000400e27308 */ /* 0x0002ae0000000800 */
[----:B---3--:R-:W-:Y:S01]  /*7240*/  HMMA.16816.F32 R84, R28, R48, RZ ;  /* 0x000000301c54723c */ /* 0x008fe200000018ff */
[----:B-1----:R-:W-:Y:S01]  /*7250*/  FFMA.FTZ R4, R100, UR4, -R0 ;  /* 0x0000000464047c23 */ /* 0x002fe20008010800 */
[----:B--2---:R-:W-:-:S03]  /*7260*/  F2FP.F16.F32.PACK_AB R5, R226, R227 ;  /* 0x000000e3e205723e */ /* 0x004fc600000000ff */
        /* <DEDUP_REMOVED lines=16> */
[----:B------:R-:W-:Y:S01]  /*7370*/  LDSM.16.MT88.4 R40, [R33+0x2800] ;  /* 0x002800002128783b */ /* 0x000fe20000004200 */
[----:B--2---:R-:W-:-:S06]  /*7380*/  FFMA.FTZ R3, R96, UR4, -R2 ;  /* 0x0000000460037c23 */ /* 0x004fcc0008010802 */
[----:B------:R-:W-:Y:S01]  /*7390*/  HMMA.16816.F32 R116, R4, R38, R88 ;  /* 0x000000260474723c */ /* 0x000fe20000001858 */
[----:B------:R-:W2:Y:S01]  /*73a0*/  LDSM.16.MT88.4 R36, [R140+0x2800] ;  /* 0x002800008c24783b */ /* 0x000ea20000004200 */
[----:B------:R3:W4:Y:S03]  /*73b0*/  MUFU.EX2 R220, R3 ;  /* 0x0000000300dc7308 */ /* 0x0007260000000800 */
[----:B------:R5:W2:Y:S03]  /*73c0*/  LDSM.16.MT88.4 R96, [R34+0xf800] ;  /* 0x00f800002260783b */ /* 0x000aa60000004200 */
[----:B------:R-:W-:Y:S08]  /*73d0*/  HMMA.16816.F32 R160, R128, R172, R160 ;  /* 0x000000ac80a0723c */ /* 0x000ff000000018a0 */
[----:B-1----:R-:W-:Y:S01]  /*73e0*/  HMMA.16816.F32 R88, R24, R52, RZ ;  /* 0x000000341858723c */ /* 0x002fe200000018ff */
[--C-:B---3--:R-:W-:Y:S01]  /*73f0*/  FFMA.FTZ R3, R93, UR4, -R2.reuse ;  /* 0x000000045d037c23 */ /* 0x108fe20008010802 */
[----:B------:R-:W-:Y:S01]  /*7400*/  FFMA.FTZ R2, R95, UR4, -R2 ;  /* 0x000000045f027c23 */ /* 0x000fe20008010802 */
[----:B----4-:R-:W-:-:S02]  /*7410*/  F2FP.F16.F32.PACK_AB R124, R220, R221 ;  /* 0x000000dddc7c723e */ /* 0x010fc400000000ff */
[----:B------:R1:W-:Y:S03]  /*7420*/  MUFU.EX2 R219, R3 ;  /* 0x0000000300db7308 */ /* 0x0003e60000000800 */
[----:B------:R-:W-:Y:S01]  /*7430*/  HMMA.16816.F32 R92, R28, R52, RZ ;  /* 0x000000341c5c723c */ /* 0x000fe200000018ff */
[----:B------:R-:W-:Y:S01]  /*7440*/  IMAD.MOV.U32 R52, RZ, RZ, R177 ;  /* 0x000000ffff347224 */ /* 0x000fe200078e00b1 */
[----:B------:R-:W-:Y:S01]  /*7450*/  MOV R53, R176 ;  /* 0x000000b000357202 */ /* 0x000fe20000000f00 */
[----:B-----5:R-:W-:Y:S02]  /*7460*/  IMAD.MOV.U32 R34, RZ, RZ, R207 ;  /* 0x000000ffff227224 */ /* 0x020fe400078e00cf */
[----:B------:R3:W4:Y:S01]  /*7470*/  MUFU.EX2 R218, R2 ;  /* 0x0000000200da7308 */ /* 0x0007220000000800 */
[----:B-1----:R-:W-:Y:S02]  /*7480*/  IMAD.MOV.U32 R3, RZ, RZ, R126 ;  /* 0x000000ffff037224 */ /* 0x002fe400078e007e */
[----:B--2---:R-:W-:Y:S01]  /*7490*/  HMMA.16816.F32 R204, R16, R36, R84 ;  /* 0x0000002410cc723c */ /* 0x004fe20000001854 */
[----:B---3--:R-:W-:Y:S01]  /*74a0*/  FFMA.FTZ R2, R102, UR4, -R0 ;  /* 0x0000000466027c23 */ /* 0x008fe20008010800 */
[----:B----4-:R-:W-:-:S10]  /*74b0*/  F2FP.F16.F32.PACK_AB R126, R218, R219 ;  /* 0x000000dbda7e723e */ /* 0x010fd400000000ff */
[----:B------:R-:W-:Y:S01]  /*74c0*/  HMMA.16816.F32 R208, R16, R40, R92 ;  /* 0x0000002810d0723c */ /* 0x000fe2000000185c */
[----:B------:R1:W-:Y:S07]  /*74d0*/  MUFU.EX2 R217, R2 ;  /* 0x0000000200d97308 */ /* 0x0003ee0000000800 */
[----:B------:R-:W-:Y:S01]  /*74e0*/  HMMA.16816.F32 R84, R128, R96, R136 ;  /* 0x000000608054723c */ /* 0x000fe20000001888 */
[----:B-1----:R-:W-:-:S07]  /*74f0*/  FFMA.FTZ R2, R103, UR4, -R0 ;  /* 0x0000000467027c23 */ /* 0x002fce0008010800 */
[----:B------:R-:W-:Y:S01]  /*7500*/  HMMA.16816.F32 R100, R24, R56, RZ ;  /* 0x000000381864723c */ /* 0x000fe200000018ff */
[----:B------:R1:W2:Y:S02]  /*7510*/  MUFU.EX2 R35, R2 ;  /* 0x0000000200237308 */ /* 0x0002a40000000800 */
[--C-:B-1----:R-:W-:Y:S01]  /*7520*/  FFMA.FTZ R2, R104, UR4, -R0.reuse ;  /* 0x0000000468027c23 */ /* 0x102fe20008010800 */
[----:B------:R-:W-:Y:S01]  /*7530*/  FFMA.FTZ R0, R105, UR4, -R0 ;  /* 0x0000000469007c23 */ /* 0x000fe20008010800 */
[----:B--2---:R-:W-:-:S03]  /*7540*/  F2FP.F16.F32.PACK_AB R125, R35, R217 ;  /* 0x000000d9237d723e */ /* 0x004fc600000000ff */
[----:B------:R-:W-:Y:S01]  /*7550*/  HMMA.16816.F32 R104, R28, R56, RZ ;  /* 0x000000381c68723c */ /* 0x000fe200000018ff */
[----:B------:R1:W-:Y:S01]  /*7560*/  MUFU.EX2 R216, R2 ;  /* 0x0000000200d87308 */ /* 0x0003e20000000800 */
[----:B------:R-:W-:Y:S02]  /*7570*/  IMAD.MOV.U32 R57, RZ, RZ, R178 ;  /* 0x000000ffff397224 */ /* 0x000fe400078e00b2 */
[----:B------:R-:W-:-:S08]  /*7580*/  IMAD.MOV.U32 R56, RZ, RZ, R157 ;  /* 0x000000ffff387224 */ /* 0x000fd000078e009d */
[----:B------:R-:W-:Y:S01]  /*7590*/  HMMA.16816.F32 R188, R12, R44, R100 ;  /* 0x0000002c0cbc723c */ /* 0x000fe20000001864 */
[----:B------:R2:W3:Y:S07]  /*75a0*/  MUFU.EX2 R142, R0 ;  /* 0x00000000008e7308 */ /* 0x0004ee0000000800 */
[----:B------:R-:W-:Y:S01]  /*75b0*/  HMMA.16816.F32 R100, R24, R58, RZ ;  /* 0x0000003a1864723c */ /* 0x000fe200000018ff */
[----:B-1----:R-:W-:-:S07]  /*75c0*/  MOV R2, R179 ;  /* 0x000000b300027202 */ /* 0x002fce0000000f00 */
[----:B------:R-:W-:Y:S01]  /*75d0*/  HMMA.16816.F32 R176, R12, R40, R88 ;  /* 0x000000280cb0723c */ /* 0x000fe20000001858 */
[----:B------:R-:W-:Y:S02]  /*75e0*/  IMAD.MOV.U32 R40, RZ, RZ, R72 ;  /* 0x000000ffff287224 */ /* 0x000fe400078e0048 */
[----:B--2---:R-:W-:Y:S01]  /*75f0*/  IMAD.MOV.U32 R0, RZ, RZ, R127 ;  /* 0x000000ffff007224 */ /* 0x004fe200078e007f */
[----:B---3--:R-:W-:Y:S01]  /*7600*/  F2FP.F16.F32.PACK_AB R127, R142, R216 ;  /* 0x000000d88e7f723e */ /* 0x008fe200000000ff */
[----:B------:R-:W-:-:S03]  /*7610*/  IMAD.MOV.U32 R41, RZ, RZ, R73 ;  /* 0x000000ffff297224 */ /* 0x000fc600078e0049 */
[----:B------:R-:W-:Y:S01]  /*7620*/  HMMA.16816.F32 R212, R16, R44, R104 ;  /* 0x0000002c10d4723c */ /* 0x000fe20000001868 */
[----:B------:R-:W-:Y:S02]  /*7630*/  IMAD.MOV.U32 R45, RZ, RZ, R68 ;  /* 0x000000ffff2d7224 */ /* 0x000fe400078e0044 */
[----:B------:R-:W-:-:S05]  /*7640*/  IMAD.MOV.U32 R44, RZ, RZ, R69 ;  /* 0x000000ffff2c7224 */ /* 0x000fca00078e0045 */
[C---:B------:R-:W-:Y:S08]  /*7650*/  HMMA.16816.F32 R164, R124.reuse, R172, R164 ;  /* 0x000000ac7ca4723c */ /* 0x040ff000000018a4 */
[-C--:B------:R-:W-:Y:S08]  /*7660*/  HMMA.16816.F32 R168, R124, R174.reuse, R168 ;  /* 0x000000ae7ca8723c */ /* 0x080ff000000018a8 */
[----:B------:R-:W-:Y:S08]  /*7670*/  HMMA.16816.F32 R172, R128, R174, R76 ;  /* 0x000000ae80ac723c */ /* 0x000ff0000000184c */
[----:B------:R-:W-:Y:S01]  /*7680*/  HMMA.16816.F32 R76, R24, R48, RZ ;  /* 0x00000030184c723c */ /* 0x000fe200000018ff */
[----:B------:R-:W-:-:S02]  /*7690*/  IMAD.MOV.U32 R48, RZ, RZ, R159 ;  /* 0x000000ffff307224 */ /* 0x000fc400078e009f */
[----:B------:R-:W-:-:S05]  /*76a0*/  IMAD.MOV.U32 R49, RZ, RZ, R158 ;  /* 0x000000ffff317224 */ /* 0x000fca00078e009e */
[----:B------:R-:W-:Y:S01]  /*76b0*/  HMMA.16816.F32 R88, R124, R96, R120 ;  /* 0x000000607c58723c */ /* 0x000fe20000001878 */
[----:B------:R-:W-:Y:S02]  /*76c0*/  IMAD.MOV.U32 R123, RZ, RZ, R151 ;  /* 0x000000ffff7b7224 */ /* 0x000fe400078e0097 */
[----:B------:R-:W-:-:S05]  /*76d0*/  IMAD.MOV.U32 R122, RZ, RZ, R150 ;  /* 0x000000ffff7a7224 */ /* 0x000fca00078e0096 */
[----:B------:R-:W-:Y:S08]  /*76e0*/  HMMA.16816.F32 R92, R124, R98, R116 ;  /* 0x000000627c5c723c */ /* 0x000ff00000001874 */
[----:B------:R-:W-:Y:S01]  /*76f0*/  HMMA.16816.F32 R156, R12, R36, R76 ;  /* 0x000000240c9c723c */ /* 0x000fe2000000184c */
[----:B------:R-:W-:Y:S02]  /*7700*/  IMAD.MOV.U32 R37, RZ, RZ, R48 ;  /* 0x000000ffff257224 */ /* 0x000fe400078e0030 */
[----:B------:R-:W-:Y:S01]  /*7710*/  IMAD.MOV.U32 R36, RZ, RZ, R49 ;  /* 0x000000ffff247224 */ /* 0x000fe200078e0031 */
[----:B------:R-:W-:Y:S01]  /*7720*/  MOV R49, R52 ;  /* 0x0000003400317202 */ /* 0x000fe20000000f00 */
[----:B------:R-:W-:-:S02]  /*7730*/  IMAD.MOV.U32 R48, RZ, RZ, R53 ;  /* 0x000000ffff307224 */ /* 0x000fc400078e0035 */
[----:B------:R-:W-:Y:S01]  /*7740*/  IMAD.MOV.U32 R52, RZ, RZ, R56 ;  /* 0x000000ffff347224 */ /* 0x000fe200078e0038 */
[----:B------:R-:W-:Y:S01]  /*7750*/  HMMA.16816.F32 R96, R128, R98, R112 ;  /* 0x000000628060723c */ /* 0x000fe20000001870 */
[----:B------:R-:W-:Y:S01]  /*7760*/  IMAD.MOV.U32 R53, RZ, RZ, R57 ;  /* 0x000000ffff357224 */ /* 0x000fe200078e0039 */
[----:B------:R-:W-:Y:S01]  /*7770*/  MOV R57, R2 ;  /* 0x0000000200397202 */ /* 0x000fe20000000f00 */
[----:B------:R-:W-:Y:S02]  /*7780*/  IMAD.MOV.U32 R56, RZ, RZ, R0 ;  /* 0x000000ffff387224 */ /* 0x000fe400078e0000 */
[----:B------:R-:W-:Y:S01]  /*7790*/  IMAD.MOV.U32 R2, RZ, RZ, R60 ;  /* 0x000000ffff027224 */ /* 0x000fe200078e003c */
[----:B------:R-:W-:Y:S01]  /*77a0*/  MOV R121, R57 ;  /* 0x0000003900797202 */ /* 0x000fe20000000f00 */
[----:B------:R-:W-:Y:S01]  /*77b0*/  IMAD.MOV.U32 R0, RZ, RZ, R61 ;  /* 0x000000ffff007224 */ /* 0x000fe200078e003d */
[----:B------:R-:W-:Y:S01]  /*77c0*/  HMMA.16816.F32 R116, R24, R110, RZ ;  /* 0x0000006e1874723c */ /* 0x000fe200000018ff */
[----:B------:R-:W-:Y:S01]  /*77d0*/  MOV R61, R149 ;  /* 0x00000095003d7202 */ /* 0x000fe20000000f00 */
[----:B------:R-:W-:-:S02]  /*77e0*/  IMAD.MOV.U32 R60, RZ, RZ, R148 ;  /* 0x000000ffff3c7224 */ /* 0x000fc400078e0094 */
[----:B------:R-:W-:Y:S01]  /*77f0*/  FADD.FTZ R2, R2, R0 ;  /* 0x0000000002027221 */ /* 0x000fe20000010000 */
[----:B------:R-:W-:Y:S02]  /*7800*/  IMAD.MOV.U32 R120, RZ, RZ, R56 ;  /* 0x000000ffff787224 */ /* 0x000fe400078e0038 */
[----:B------:R-:W-:Y:S01]  /*7810*/  FADD.FTZ R0, R247, R244 ;  /* 0x000000f4f7007221 */ /* 0x000fe20000010000 */
[----:B------:R-:W-:Y:S03]  /*7820*/  HMMA.16816.F32 R112, R24, R74, RZ ;  /* 0x0000004a1870723c */ /* 0x000fe600000018ff */
[----:B------:R-:W-:-:S04]  /*7830*/  FADD.FTZ R0, R246, R0 ;  /* 0x00000000f6007221 */ /* 0x000fc80000010000 */
[----:B------:R-:W-:Y:S01]  /*7840*/  FADD.FTZ R0, R252, R0 ;  /* 0x00000000fc007221 */ /* 0x000fe20000010000 */
[C---:B------:R-:W-:Y:S08]  /*7850*/  HMMA.16816.F32 R104, R24.reuse, R82, RZ ;  /* 0x000000521868723c */ /* 0x040ff000000018ff */
[C---:B------:R-:W-:Y:S08]  /*7860*/  HMMA.16816.F32 R76, R24.reuse, R54, RZ ;  /* 0x00000036184c723c */ /* 0x040ff000000018ff */
[----:B------:R-:W-:Y:S08]  /*7870*/  HMMA.16816.F32 R24, R24, R50, RZ ;  /* 0x000000321818723c */ /* 0x000ff000000018ff */
[C---:B------:R-:W-:Y:S08]  /*7880*/  HMMA.16816.F32 R148, R12.reuse, R46, R100 ;  /* 0x0000002e0c94723c */ /* 0x040ff00000001864 */
[C---:B------:R-:W-:Y:S08]  /*7890*/  HMMA.16816.F32 R116, R12.reuse, R70, R116 ;  /* 0x000000460c74723c */ /* 0x040ff00000001874 */
[C---:B------:R-:W-:Y:S08]  /*78a0*/  HMMA.16816.F32 R112, R12.reuse, R66, R112 ;  /* 0x000000420c70723c */ /* 0x040ff00000001870 */
[C---:B------:R-:W-:Y:S08]  /*78b0*/  HMMA.16816.F32 R104, R12.reuse, R62, R104 ;  /* 0x0000003e0c68723c */ /* 0x040ff00000001868 */
[C---:B------:R-:W-:Y:S08]  /*78c0*/  HMMA.16816.F32 R136, R12.reuse, R42, R76 ;  /* 0x0000002a0c88723c */ /* 0x040ff0000000184c */
[----:B------:R-:W-:Y:S01]  /*78d0*/  HMMA.16816.F32 R100, R12, R38, R24 ;  /* 0x000000260c64723c */ /* 0x000fe20000001818 */
[----:B------:R-:W1:Y:S07]  /*78e0*/  LDSM.16.MT88.4 R24, [R141+0xd000] ;  /* 0x00d000008d18783b */ /* 0x000e6e0000004200 */
[----:B------:R-:W-:Y:S01]  /*78f0*/  HMMA.16816.F32 R12, R28, R110, RZ ;  /* 0x0000006e1c0c723c */ /* 0x000fe200000018ff */
[----:B------:R-:W-:-:S02]  /*7900*/  IMAD.MOV.U32 R111, RZ, RZ, R52 ;  /* 0x000000ffff6f7224 */ /* 0x000fc400078e0034 */
[----:B------:R-:W-:-:S05]  /*7910*/  IMAD.MOV.U32 R110, RZ, RZ, R53 ;  /* 0x000000ffff6e7224 */ /* 0x000fca00078e0035 */
[C---:B------:R-:W-:Y:S08]  /*7920*/  HMMA.16816.F32 R72, R28.reuse, R74, RZ ;  /* 0x0000004a1c48723c */ /* 0x040ff000000018ff */
[----:B------:R-:W-:Y:S08]  /*7930*/  HMMA.16816.F32 R56, R28, R58, RZ ;  /* 0x0000003a1c38723c */ /* 0x000ff000000018ff */
[----:B------:R-:W-:Y:S08]  /*7940*/  HMMA.16816.F32 R68, R16, R70, R12 ;  /* 0x000000461044723c */ /* 0x000ff0000000180c */
[----:B------:R-:W-:Y:S01]  /*7950*/  HMMA.16816.F32 R12, R28, R82, RZ ;  /* 0x000000521c0c723c */ /* 0x000fe200000018ff */
[----:B------:R-:W-:Y:S01]  /*7960*/  MOV R83, R60 ;  /* 0x0000003c00537202 */ /* 0x000fe20000000f00 */
[----:B------:R-:W-:-:S06]  /*7970*/  IMAD.MOV.U32 R82, RZ, RZ, R61 ;  /* 0x000000ffff527224 */ /* 0x000fcc00078e003d */
[C---:B------:R-:W-:Y:S08]  /*7980*/  HMMA.16816.F32 R52, R28.reuse, R54, RZ ;  /* 0x000000361c34723c */ /* 0x040ff000000018ff */
[----:B------:R-:W-:Y:S08]  /*7990*/  HMMA.16816.F32 R28, R28, R50, RZ ;  /* 0x000000321c1c723c */ /* 0x000ff000000018ff */
[C---:B------:R-:W-:Y:S08]  /*79a0*/  HMMA.16816.F32 R72, R16.reuse, R66, R72 ;  /* 0x000000421048723c */ /* 0x040ff00000001848 */
[C---:B------:R-:W-:Y:S01]  /*79b0*/  HMMA.16816.F32 R60, R16.reuse, R62, R12 ;  /* 0x0000003e103c723c */ /* 0x040fe2000000180c */
[----:B------:R-:W2:Y:S07]  /*79c0*/  LDSM.16.MT88.4 R12, [R140+0x1000] ;  /* 0x001000008c0c783b */ /* 0x000eae0000004200 */
[C---:B------:R-:W-:Y:S08]  /*79d0*/  HMMA.16816.F32 R56, R16.reuse, R46, R56 ;  /* 0x0000002e1038723c */ /* 0x040ff00000001838 */
[C---:B------:R-:W-:Y:S08]  /*79e0*/  HMMA.16816.F32 R52, R16.reuse, R42, R52 ;  /* 0x0000002a1034723c */ /* 0x040ff00000001834 */
[----:B------:R-:W-:Y:S01]  /*79f0*/  HMMA.16816.F32 R28, R16, R38, R28 ;  /* 0x00000026101c723c */ /* 0x000fe2000000181c */
[----:B------:R-:W3:Y:S01]  /*7a00*/  LDSM.16.MT88.4 R16, [R33+0x1000] ;  /* 0x001000002110783b */ /* 0x000ee20000004200 */
[----:B------:R-:W-:Y:S01]  /*7a10*/  IMAD.MOV.U32 R39, RZ, RZ, R122 ;  /* 0x000000ffff277224 */ /* 0x000fe200078e007a */
[----:B------:R-:W-:Y:S01]  /*7a20*/  MOV R122, R49 ;  /* 0x00000031007a7202 */ /* 0x000fe20000000f00 */
[----:B------:R-:W-:-:S02]  /*7a30*/  IMAD.MOV.U32 R38, RZ, RZ, R123 ;  /* 0x000000ffff267224 */ /* 0x000fc400078e007b */
[----:B------:R-:W-:Y:S02]  /*7a40*/  IMAD.MOV.U32 R123, RZ, RZ, R48 ;  /* 0x000000ffff7b7224 */ /* 0x000fe400078e0030 */
[----:B-1----:R-:W-:Y:S08]  /*7a50*/  HMMA.16816.F32 R48, R8, R24, R152 ;  /* 0x000000180830723c */ /* 0x002ff00000001898 */
[----:B------:R-:W-:Y:S01]  /*7a60*/  HMMA.16816.F32 R152, R4, R26, R116 ;  /* 0x0000001a0498723c */ /* 0x000fe20000001874 */
[----:B------:R-:W-:-:S02]  /*7a70*/  IMAD.MOV.U32 R116, RZ, RZ, R40 ;  /* 0x000000ffff747224 */ /* 0x000fc400078e0028 */
[----:B------:R-:W-:Y:S02]  /*7a80*/  IMAD.MOV.U32 R117, RZ, RZ, R41 ;  /* 0x000000ffff757224 */ /* 0x000fe400078e0029 */
[----:B------:R-:W-:Y:S02]  /*7a90*/  IMAD.MOV.U32 R118, RZ, RZ, R120 ;  /* 0x000000ffff767224 */ /* 0x000fe400078e0078 */
[----:B------:R-:W-:Y:S01]  /*7aa0*/  IMAD.MOV.U32 R119, RZ, RZ, R121 ;  /* 0x000000ffff777224 */ /* 0x000fe200078e0079 */
[----:B------:R-:W-:Y:S08]  /*7ab0*/  HMMA.16816.F32 R144, R4, R24, R144 ;  /* 0x000000180490723c */ /* 0x000ff00000001890 */
[----:B------:R-:W-:Y:S01]  /*7ac0*/  HMMA.16816.F32 R40, R8, R26, R68 ;  /* 0x0000001a0828723c */ /* 0x000fe20000001844 */
[----:B------:R-:W-:Y:S01]  /*7ad0*/  IMAD.MOV.U32 R70, RZ, RZ, R64 ;  /* 0x000000ffff467224 */ /* 0x000fe200078e0040 */
[----:B------:R-:W1:Y:S01]  /*7ae0*/  LDSM.16.MT88.4 R24, [R141+0xf000] ;  /* 0x00f000008d18783b */ /* 0x000e620000004200 */
[----:B------:R-:W-:Y:S01]  /*7af0*/  IMAD.MOV.U32 R71, RZ, RZ, R65 ;  /* 0x000000ffff477224 */ /* 0x000fe200078e0041 */
[----:B------:R-:W-:Y:S01]  /*7b00*/  MOV R68, R44 ;  /* 0x0000002c00447202 */ /* 0x000fe20000000f00 */
[----:B------:R-:W-:-:S03]  /*7b10*/  IMAD.MOV.U32 R69, RZ, RZ, R45 ;  /* 0x000000ffff457224 */ /* 0x000fc600078e002d */
[C---:B--2---:R-:W-:Y:S08]  /*7b20*/  HMMA.16816.F32 R192, R8.reuse, R12, R192 ;  /* 0x0000000c08c0723c */ /* 0x044ff000000018c0 */
[----:B---3--:R-:W-:Y:S08]  /*7b30*/  HMMA.16816.F32 R64, R8, R16, R184 ;  /* 0x000000100840723c */ /* 0x008ff000000018b8 */
[----:B------:R-:W-:Y:S01]  /*7b40*/  HMMA.16816.F32 R184, R4, R18, R112 ;  /* 0x0000001204b8723c */ /* 0x000fe20000001870 */
[----:B------:R-:W-:Y:S01]  /*7b50*/  IMAD.MOV.U32 R112, RZ, RZ, R203 ;  /* 0x000000ffff707224 */ /* 0x000fe200078e00cb */
[----:B------:R-:W-:Y:S01]  /*7b60*/  MOV R113, R202 ;  /* 0x000000ca00717202 */ /* 0x000fe20000000f00 */
[----:B------:R-:W-:-:S02]  /*7b70*/  IMAD.MOV.U32 R114, RZ, RZ, R201 ;  /* 0x000000ffff727224 */ /* 0x000fc400078e00c9 */
[----:B------:R-:W-:-:S03]  /*7b80*/  IMAD.MOV.U32 R115, RZ, RZ, R200 ;  /* 0x000000ffff737224 */ /* 0x000fc600078e00c8 */
[C---:B------:R-:W-:Y:S08]  /*7b90*/  HMMA.16816.F32 R196, R4.reuse, R12, R196 ;  /* 0x0000000c04c4723c */ /* 0x040ff000000018c4 */
[-C--:B------:R-:W-:Y:S08]  /*7ba0*/  HMMA.16816.F32 R200, R4, R14.reuse, R104 ;  /* 0x0000000e04c8723c */ /* 0x080ff00000001868 */
[----:B------:R-:W-:Y:S01]  /*7bb0*/  HMMA.16816.F32 R60, R8, R14, R60 ;  /* 0x0000000e083c723c */ /* 0x000fe2000000183c */
[----:B------:R-:W2:Y:S07]  /*7bc0*/  LDSM.16.MT88.4 R12, [R140+0x3000] ;  /* 0x003000008c0c783b */ /* 0x000eae0000004200 */
[----:B------:R-:W-:Y:S08]  /*7bd0*/  HMMA.16816.F32 R180, R4, R16, R180 ;  /* 0x0000001004b4723c */ /* 0x000ff000000018b4 */
[----:B------:R-:W-:Y:S01]  /*7be0*/  HMMA.16816.F32 R44, R8, R18, R72 ;  /* 0x00000012082c723c */ /* 0x000fe20000001848 */
[----:B------:R-:W3:Y:S07]  /*7bf0*/  LDSM.16.MT88.4 R16, [R33+0x3000] ;  /* 0x003000002110783b */ /* 0x000eee0000004200 */
[----:B-1----:R-:W-:Y:S01]  /*7c00*/  HMMA.16816.F32 R72, R4, R24, R188 ;  /* 0x000000180448723c */ /* 0x002fe200000018bc */
[----:B------:R-:W-:Y:S01]  /*7c10*/  IMAD.MOV.U32 R190, RZ, RZ, R122 ;  /* 0x000000ffffbe7224 */ /* 0x000fe200078e007a */
[----:B------:R-:W-:Y:S01]  /*7c20*/  MOV R188, R116 ;  /* 0x0000007400bc7202 */ /* 0x000fe20000000f00 */
[----:B------:R-:W-:-:S02]  /*7c30*/  IMAD.MOV.U32 R191, RZ, RZ, R123 ;  /* 0x000000ffffbf7224 */ /* 0x000fc400078e007b */
[----:B------:R-:W-:Y:S02]  /*7c40*/  IMAD.MOV.U32 R189, RZ, RZ, R117 ;  /* 0x000000ffffbd7224 */ /* 0x000fe400078e0075 */
[----:B------:R-:W-:Y:S01]  /*7c50*/  IMAD.MOV.U32 R116, RZ, RZ, R111 ;  /* 0x000000ffff747224 */ /* 0x000fe200078e006f */
[C---:B------:R-:W-:Y:S01]  /*7c60*/  HMMA.16816.F32 R76, R4.reuse, R26, R148 ;  /* 0x0000001a044c723c */ /* 0x040fe20000001894 */
[----:B------:R-:W-:Y:S01]  /*7c70*/  MOV R151, R190 ;  /* 0x000000be00977202 */ /* 0x000fe20000000f00 */
[----:B------:R-:W-:Y:S02]  /*7c80*/  IMAD.MOV.U32 R150, RZ, RZ, R191 ;  /* 0x000000ffff967224 */ /* 0x000fe400078e00bf */
[----:B------:R-:W-:Y:S02]  /*7c90*/  IMAD.MOV.U32 R190, RZ, RZ, R118 ;  /* 0x000000ffffbe7224 */ /* 0x000fe400078e0076 */
[----:B------:R-:W-:Y:S02]  /*7ca0*/  IMAD.MOV.U32 R191, RZ, RZ, R38 ;  /* 0x000000ffffbf7224 */ /* 0x000fe400078e0026 */
[----:B------:R-:W-:Y:S01]  /*7cb0*/  IMAD.MOV.U32 R118, RZ, RZ, R108 ;  /* 0x000000ffff767224 */ /* 0x000fe200078e006c */
[----:B--2---:R-:W-:Y:S01]  /*7cc0*/  HMMA.16816.F32 R120, R4, R12, R156 ;  /* 0x0000000c0478723c */ /* 0x004fe2000000189c */
        /* <DEDUP_REMOVED lines=8> */
[----:B------:R-:W-:Y:S01]  /*7d50*/  HMMA.16816.F32 R56, R8, R26, R56 ;  /* 0x0000001a0838723c */ /* 0x000fe20000001838 */
[----:B------:R-:W-:Y:S02]  /*7d60*/  IMAD.MOV.U32 R115, RZ, RZ, R110 ;  /* 0x000000ffff737224 */ /* 0x000fe400078e006e */
[----:B------:R-:W-:Y:S02]  /*7d70*/  IMAD.MOV.U32 R82, RZ, RZ, R36 ;  /* 0x000000ffff527224 */ /* 0x000fe400078e0024 */
[----:B------:R-:W-:-:S03]  /*7d80*/  IMAD.MOV.U32 R117, RZ, RZ, R109 ;  /* 0x000000ffff757224 */ /* 0x000fc600078e006d */
[C---:B---3--:R-:W-:Y:S01]  /*7d90*/  HMMA.16816.F32 R104, R4.reuse, R16, R176 ;  /* 0x000000100468723c */ /* 0x048fe200000018b0 */
[----:B------:R-:W-:Y:S02]  /*7da0*/  IMAD.MOV.U32 R176, RZ, RZ, R68 ;  /* 0x000000ffffb07224 */ /* 0x000fe400078e0044 */
[----:B------:R-:W-:Y:S02]  /*7db0*/  IMAD.MOV.U32 R177, RZ, RZ, R69 ;  /* 0x000000ffffb17224 */ /* 0x000fe400078e0045 */
[----:B------:R-:W-:Y:S02]  /*7dc0*/  IMAD.MOV.U32 R178, RZ, RZ, R70 ;  /* 0x000000ffffb27224 */ /* 0x000fe400078e0046 */
[----:B------:R-:W-:Y:S01]  /*7dd0*/  IMAD.MOV.U32 R179, RZ, RZ, R71 ;  /* 0x000000ffffb37224 */ /* 0x000fe200078e0047 */
[----:B------:R-:W-:Y:S01]  /*7de0*/  HMMA.16816.F32 R108, R4, R18, R136 ;  /* 0x00000012046c723c */ /* 0x000fe20000001888 */
[----:B------:R-:W-:-:S07]  /*7df0*/  IMAD.MOV.U32 R139, RZ, RZ, R118 ;  /* 0x000000ffff8b7224 */ /* 0x000fce00078e0076 */
[----:B------:R-:W-:Y:S01]  /*7e00*/  HMMA.16816.F32 R36, R4, R14, R100 ;  /* 0x0000000e0424723c */ /* 0x000fe20000001864 */
[----:B------:R-:W1:Y:S07]  /*7e10*/  LDSM.16.MT88.4 R4, [R140+0x3800] ;  /* 0x003800008c04783b */ /* 0x000e6e0000004200 */
        /* <DEDUP_REMOVED lines=25> */
[----:B------:R-:W-:Y:S01]  /*7fb0*/  IMAD.MOV.U32 R115, RZ, RZ, R116 ;  /* 0x000000ffff737224 */ /* 0x000fe200078e0074 */
[----:B------:R-:W-:Y:S01]  /*7fc0*/  MOV R14, R113 ;  /* 0x00000071000e7202 */ /* 0x000fe20000000f00 */
[----:B------:R-:W-:-:S02]  /*7fd0*/  IMAD.MOV.U32 R18, RZ, RZ, R119 ;  /* 0x000000ffff127224 */ /* 0x000fc400078e0077 */
[----:B------:R-:W-:Y:S01]  /*7fe0*/  IMAD.MOV.U32 R208, RZ, RZ, R80 ;  /* 0x000000ffffd07224 */ /* 0x000fe200078e0050 */
[----:B------:R-:W-:Y:S01]  /*7ff0*/  HMMA.16816.F32 R116, R8, R12, R204 ;  /* 0x0000000c0874723c */ /* 0x000fe200000018cc */
[----:B------:R-:W-:Y:S01]  /*8000*/  IMAD.MOV.U32 R10, RZ, RZ, R82 ;  /* 0x000000ffff0a7224 */ /* 0x000fe200078e0052 */
[----:B------:R-:W2:Y:S01]  /*8010*/  LDSM.16.MT88.4 R204, [R140+0x1800] ;  /* 0x001800008ccc783b */ /* 0x000ea20000004200 */
[----:B------:R-:W-:Y:S02]  /*8020*/  IMAD.MOV.U32 R11, RZ, RZ, R114 ;  /* 0x000000ffff0b7224 */ /* 0x000fe400078e0072 */
[----:B------:R-:W-:Y:S01]  /*8030*/  FADD.FTZ R3, R3, R10 ;  /* 0x0000000a03037221 */ /* 0x000fe20000010000 */
[----:B------:R-:W-:Y:S02]  /*8040*/  IMAD.MOV.U32 R12, RZ, RZ, R151 ;  /* 0x000000ffff0c7224 */ /* 0x000fe400078e0097 */
[----:B------:R-:W-:Y:S01]  /*8050*/  FADD.FTZ R8, R14, R11 ;  /* 0x0000000b0e087221 */ /* 0x000fe20000010000 */
[----:B------:R-:W-:-:S02]  /*8060*/  IMAD.MOV.U32 R13, RZ, RZ, R150 ;  /* 0x000000ffff0d7224 */ /* 0x000fc400078e0096 */
[----:B------:R-:W-:Y:S01]  /*8070*/  FADD.FTZ R3, R15, R3 ;  /* 0x000000030f037221 */ /* 0x000fe20000010000 */
[----:B------:R-:W-:Y:S02]  /*8080*/  IMAD.MOV.U32 R209, RZ, RZ, R81 ;  /* 0x000000ffffd17224 */ /* 0x000fe400078e0051 */
[----:B------:R-:W-:Y:S01]  /*8090*/  FADD.FTZ R8, R12, R8 ;  /* 0x000000080c087221 */ /* 0x000fe20000010000 */
[----:B------:R-:W-:Y:S01]  /*80a0*/  FADD.FTZ R2, R13, R2 ;  /* 0x000000020d027221 */ /* 0x000fe20000010000 */
[----:B------:R-:W-:Y:S01]  /*80b0*/  FADD.FTZ R9, R18, R3 ;  /* 0x0000000312097221 */ /* 0x000fe20000010000 */
[----:B------:R-:W-:Y:S02]  /*80c0*/  IMAD.MOV.U32 R210, RZ, RZ, R115 ;  /* 0x000000ffffd27224 */ /* 0x000fe400078e0073 */
[----:B------:R-:W-:Y:S01]  /*80d0*/  FADD.FTZ R3, R19, R8 ;  /* 0x0000000813037221 */ /* 0x000fe20000010000 */
[----:B------:R-:W-:Y:S01]  /*80e0*/  FADD.FTZ R2, R16, R2 ;  /* 0x0000000210027221 */ /* 0x000fe20000010000 */
[----:B------:R-:W-:-:S02]  /*80f0*/  IMAD.MOV.U32 R211, RZ, RZ, R112 ;  /* 0x000000ffffd37224 */ /* 0x000fc400078e0070 */
[----:B------:R-:W-:Y:S01]  /*8100*/  FADD.FTZ R9, R17, R9 ;  /* 0x0000000911097221 */ /* 0x000fe20000010000 */
[----:B------:R-:W-:Y:S01]  /*8110*/  IMAD.MOV.U32 R26, RZ, RZ, R191 ;  /* 0x000000ffff1a7224 */ /* 0x000fe200078e00bf */
[-C--:B-1----:R-:W-:Y:S01]  /*8120*/  HMMA.16816.F32 R120, R124, R4.reuse, R120 ;  /* 0x000000047c78723c */ /* 0x082fe20000001878 */
[----:B------:R-:W-:Y:S01]  /*8130*/  FADD.FTZ R8, R208, R3 ;  /* 0x00000003d0087221 */ /* 0x000fe20000010000 */
[----:B------:R-:W-:Y:S02]  /*8140*/  IMAD.MOV.U32 R27, RZ, RZ, R190 ;  /* 0x000000ffff1b7224 */ /* 0x000fe400078e00be */
[----:B------:R-:W-:Y:S01]  /*8150*/  FADD.FTZ R3, R211, R9 ;  /* 0x00000009d3037221 */ /* 0x000fe20000010000 */
[----:B------:R-:W-:Y:S01]  /*8160*/  IMAD.MOV.U32 R25, RZ, RZ, R188 ;  /* 0x000000ffff197224 */ /* 0x000fe200078e00bc */
[----:B------:R-:W-:Y:S01]  /*8170*/  LDSM.16.MT88.4 R80, [R141+0xf800] ;  /* 0x00f800008d50783b */ /* 0x000fe20000004200 */
[----:B------:R-:W-:Y:S01]  /*8180*/  IMAD.MOV.U32 R212, RZ, RZ, R179 ;  /* 0x000000ffffd47224 */ /* 0x000fe200078e00b3 */
[----:B------:R-:W-:Y:S01]  /*8190*/  HMMA.16816.F32 R116, R128, R4, R116 ;  /* 0x000000048074723c */ /* 0x000fe20000001874 */
[----:B------:R-:W-:Y:S01]  /*81a0*/  FADD.FTZ R5, R209, R2 ;  /* 0x00000002d1057221 */ /* 0x000fe20000010000 */
[----:B------:R-:W-:Y:S01]  /*81b0*/  FADD.FTZ R4, R210, R0 ;  /* 0x00000000d2047221 */ /* 0x000fe20000010000 */
[----:B------:R-:W-:Y:S01]  /*81c0*/  FADD.FTZ R2, R26, R8 ;  /* 0x000000081a027221 */ /* 0x000fe20000010000 */
[----:B------:R-:W-:-:S02]  /*81d0*/  IMAD.MOV.U32 R213, RZ, RZ, R178 ;  /* 0x000000ffffd57224 */ /* 0x000fc400078e00b2 */
[----:B------:R-:W-:Y:S01]  /*81e0*/  FADD.FTZ R0, R27, R5 ;  /* 0x000000051b007221 */ /* 0x000fe20000010000 */
[----:B------:R-:W-:Y:S01]  /*81f0*/  FADD.FTZ R4, R24, R4 ;  /* 0x0000000418047221 */ /* 0x000fe20000010000 */
[----:B------:R-:W-:Y:S02]  /*8200*/  IMAD.MOV.U32 R215, RZ, RZ, R176 ;  /* 0x000000ffffd77224 */ /* 0x000fe400078e00b0 */
[----:B------:R-:W-:Y:S01]  /*8210*/  FADD.FTZ R5, R25, R3 ;  /* 0x0000000319057221 */ /* 0x000fe20000010000 */
[----:B------:R-:W-:Y:S02]  /*8220*/  IMAD.MOV.U32 R136, RZ, RZ, R159 ;  /* 0x000000ffff887224 */ /* 0x000fe400078e009f */
[----:B------:R-:W-:Y:S01]  /*8230*/  FADD.FTZ R3, R212, R2 ;  /* 0x00000002d4037221 */ /* 0x000fe20000010000 */
[----:B------:R-:W-:Y:S02]  /*8240*/  IMAD.MOV.U32 R137, RZ, RZ, R158 ;  /* 0x000000ffff897224 */ /* 0x000fe400078e009e */
[----:B------:R-:W-:Y:S01]  /*8250*/  FADD.FTZ R2, R213, R0 ;  /* 0x00000000d5027221 */ /* 0x000fe20000010000 */
[----:B------:R-:W-:-:S02]  /*8260*/  IMAD.MOV.U32 R138, RZ, RZ, R157 ;  /* 0x000000ffff8a7224 */ /* 0x000fc400078e009d */
[----:B------:R-:W-:Y:S01]  /*8270*/  FADD.FTZ R0, R214, R4 ;  /* 0x00000004d6007221 */ /* 0x000fe20000010000 */
[----:B------:R-:W1:Y:S01]  /*8280*/  LDSM.16.MT88.4 R156, [R141+0xd800] ;  /* 0x00d800008d9c783b */ /* 0x000e620000004200 */
[----:B------:R-:W-:Y:S01]  /*8290*/  FADD.FTZ R4, R215, R5 ;  /* 0x00000005d7047221 */ /* 0x000fe20000010000 */
[----:B------:R-:W-:Y:S01]  /*82a0*/  FADD.FTZ R3, R136, R3 ;  /* 0x0000000388037221 */ /* 0x000fe20000010000 */
[----:B------:R-:W-:Y:S01]  /*82b0*/  FADD.FTZ R2, R137, R2 ;  /* 0x0000000289027221 */ /* 0x000fe20000010000 */
[----:B------:R-:W3:Y:S01]  /*82c0*/  LDSM.16.MT88.4 R188, [R33+0x1800] ;  /* 0x0018000021bc783b */ /* 0x000ee20000004200 */
[----:B------:R-:W-:Y:S01]  /*82d0*/  FADD.FTZ R0, R138, R0 ;  /* 0x000000008a007221 */ /* 0x000fe20000010000 */
[----:B------:R-:W-:Y:S01]  /*82e0*/  FADD.FTZ R4, R251, R4 ;  /* 0x00000004fb047221 */ /* 0x000fe20000010000 */
[----:B------:R-:W-:Y:S01]  /*82f0*/  FADD.FTZ R3, R240, R3 ;  /* 0x00000003f0037221 */ /* 0x000fe20000010000 */
[----:B------:R-:W4:Y:S01]  /*8300*/  LDSM.16.MT88.4 R112, [R33+0x3800] ;  /* 0x003800002170783b */ /* 0x000f220000004200 */
        /* <DEDUP_REMOVED lines=30> */
[C---:B--2---:R-:W-:Y:S01]  /*84f0*/  HMMA.16816.F32 R196, R124.reuse, R204, R196 ;  /* 0x000000cc7cc4723c */ /* 0x044fe200000018c4 */
[----:B------:R2:W-:Y:S04]  /*8500*/  STL [R1+0x7c], R4 ;  /* 0x00007c0401007387 */ /* 0x0005e80000100800 */
[----:B------:R2:W-:Y:S03]  /*8510*/  STL [R1+0x80], R3 ;  /* 0x0000800301007387 */ /* 0x0005e60000100800 */
[C---:B-1----:R-:W-:Y:S01]  /*8520*/  HMMA.16816.F32 R144, R124.reuse, R156, R144 ;  /* 0x0000009c7c90723c */ /* 0x042fe20000001890 */
[----:B------:R2:W-:Y:S04]  /*8530*/  STL [R1+0x78], R2 ;  /* 0x0000780201007387 */ /* 0x0005e80000100800 */
[----:B------:R2:W-:Y:S03]  /*8540*/  STL [R1+0x74], R0 ;  /* 0x0000740001007387 */ /* 0x0005e60000100800 */
[C---:B------:R-:W-:Y:S08]  /*8550*/  HMMA.16816.F32 R152, R124.reuse, R158, R152 ;  /* 0x0000009e7c98723c */ /* 0x040ff00000001898 */
[C---:B---3--:R-:W-:Y:S08]  /*8560*/  HMMA.16816.F32 R180, R124.reuse, R188, R180 ;  /* 0x000000bc7cb4723c */ /* 0x048ff000000018b4 */
[C---:B------:R-:W-:Y:S08]  /*8570*/  HMMA.16816.F32 R184, R124.reuse, R190, R184 ;  /* 0x000000be7cb8723c */ /* 0x040ff000000018b8 */
[C---:B------:R-:W-:Y:S08]  /*8580*/  HMMA.16816.F32 R200, R124.reuse, R206, R200 ;  /* 0x000000ce7cc8723c */ /* 0x040ff000000018c8 */
[C---:B------:R-:W-:Y:S08]  /*8590*/  HMMA.16816.F32 R72, R124.reuse, R80, R72 ;  /* 0x000000507c48723c */ /* 0x040ff00000001848 */
[C---:B------:R-:W-:Y:S08]  /*85a0*/  HMMA.16816.F32 R76, R124.reuse, R82, R76 ;  /* 0x000000527c4c723c */ /* 0x040ff0000000184c */
[C---:B----4-:R-:W-:Y:S08]  /*85b0*/  HMMA.16816.F32 R104, R124.reuse, R112, R104 ;  /* 0x000000707c68723c */ /* 0x050ff00000001868 */
        /* <DEDUP_REMOVED lines=18> */
[----:B------:R-:W5:Y:S04]  /*86e0*/  LDL R138, [R1+0x94] ;  /* 0x00009400018a7983 */ /* 0x000f680000100800 */
[----:B------:R-:W5:Y:S01]  /*86f0*/  LDL R34, [R1+0x40] ;  /* 0x0000400001227983 */ /* 0x000f620000100800 */
        /* <DEDUP_REMOVED lines=9> */
[----:B------:R-:W-:Y:S01]  /*8790*/  MOV R0, UR7 ;  /* 0x0000000700007c02 */ /* 0x000fe20008000f00 */
[----:B------:R-:W-:Y:S02]  /*87a0*/  USHF.L.U64.HI UR7, UR8, 0x4, UR9 ;  /* 0x0000000408077899 */ /* 0x000fe40008010209 */
[----:B------:R-:W-:Y:S01]  /*87b0*/  ULEA UR13, UP0, UR16, UR12, 0x6 ;  /* 0x0000000c100d7291 */ /* 0x000fe2000f8030ff */
[----:B------:R-:W-:Y:S01]  /*87c0*/  IMAD.SHL.U32 R233, R234, 0x20, RZ ;  /* 0x00000020eae97824 */ /* 0x000fe200078e00ff */
[----:B-1----:R-:W-:-:S02]  /*87d0*/  ISETP.GE.AND P3, PT, R230, UR4, PT ;  /* 0x00000004e6007c0c */ /* 0x002fc4000bf66270 */
[----:B------:R-:W-:Y:S02]  /*87e0*/  SHF.R.U32.HI R232, RZ, 0x1, R234 ;  /* 0x00000001ffe87819 */ /* 0x000fe400000116ea */
[----:B------:R-:W-:Y:S02]  /*87f0*/  LOP3.LUT R233, R233, 0x7c00, RZ, 0xc0, !PT ;  /* 0x00007c00e9e97812 */ /* 0x000fe400078ec0ff */
[----:B------:R-:W-:Y:S01]  /*8800*/  MOV R12, UR13 ;  /* 0x0000000d000c7c02 */ /* 0x000fe20008000f00 */
[----:B------:R-:W-:Y:S02]  /*8810*/  IMAD.U32 R3, RZ, RZ, UR17 ;  /* 0x00000011ff037e24 */ /* 0x000fe4000f8e00ff */
[----:B------:R-:W-:-:S05]  /*8820*/  IMAD.MOV.U32 R27, RZ, RZ, 0x20 ;  /* 0x00000020ff1b7424 */ /* 0x000fca00078e00ff */
[----:B------:R-:W-:Y:S01]  /*8830*/  SEL R27, R27, 0xffffffe0, !P6 ;  /* 0xffffffe01b1b7807 */ /* 0x000fe20007000000 */
[----:B------:R-:W-:Y:S01]  /*8840*/  BAR.SYNC.DEFER_BLOCKING 0x0 ;  /* 0x0000000000007b1d */ /* 0x000fe20000010000 */
[----:B--2---:R-:W-:Y:S01]  /*8850*/  ISETP.GE.AND P2, PT, R136, UR4, PT ;  /* 0x0000000488007c0c */ /* 0x004fe2000bf46270 */
[----:B------:R-:W-:Y:S01]  /*8860*/  ULEA.HI.X UR4, UR16, UR7, UR14, 0x6, UP0 ;  /* 0x0000000710047291 */ /* 0x000fe200080f340e */
[----:B------:R-:W-:Y:S01]  /*8870*/  IMAD.SHL.U32 R136, R234, 0x40, RZ ;  /* 0x00000040ea887824 */ /* 0x000fe200078e00ff */
[----:B------:R-:W-:Y:S01]  /*8880*/  UIADD3 UR14, UP1, UPT, UR13, UR12, URZ ;  /* 0x0000000c0d0e7290 */ /* 0x000fe2000ff3e0ff */
[C---:B---3--:R-:W-:Y:S01]  /*8890*/  LEA R4, P1, R2.reuse, R137, 0x7 ;  /* 0x0000008902047211 */ /* 0x048fe200078238ff */
[----:B------:R-:W-:Y:S02]  /*88a0*/  ULEA UR16, UP0, UR8, UR13, 0x5 ;  /* 0x0000000d08107291 */ /* 0x000fe4000f8028ff */
[----:B------:R-:W-:Y:S01]  /*88b0*/  UIADD3.X UR13, UPT, UPT, UR4, UR7, URZ, UP1, !UPT ;  /* 0x00000007040d7290 */ /* 0x000fe20008ffe4ff */
[----:B----4-:R-:W-:Y:S01]  /*88c0*/  LEA.HI.X R5, R2, R139, R0, 0x7, P1 ;  /* 0x0000008b02057211 */ /* 0x010fe200008f3c00 */
[----:B------:R-:W-:Y:S01]  /*88d0*/  IMAD.U32 R11, RZ, RZ, UR14 ;  /* 0x0000000eff0b7e24 */ /* 0x000fe2000f8e00ff */
[----:B------:R-:W-:-:S02]  /*88e0*/  LOP3.LUT R0, R232, 0x8, RZ, 0xc0, !PT ;  /* 0x00000008e8007812 */ /* 0x000fc400078ec0ff */
[----:B------:R-:W-:Y:S01]  /*88f0*/  LOP3.LUT R3, R233, 0x200, R136, 0xf8, !PT ;  /* 0x00000200e9037812 */ /* 0x000fe200078ef888 */
[----:B------:R-:W-:Y:S01]  /*8900*/  ULEA.HI.X UR15, UR8, UR4, UR9, 0x5, UP0 ;  /* 0x00000004080f7291 */ /* 0x000fe200080f2c09 */
[CC--:B------:R-:W-:Y:S02]  /*8910*/  LEA R2, P5, R12.reuse, R137.reuse, 0x1 ;  /* 0x000000890c027211 */ /* 0x0c0fe400078a08ff */
[----:B------:R-:W-:Y:S01]  /*8920*/  MOV R9, UR4 ;  /* 0x0000000400097c02 */ /* 0x000fe20008000f00 */
[----:B------:R-:W-:Y:S01]  /*8930*/  IMAD.U32 R10, RZ, RZ, UR16 ;  /* 0x00000010ff0a7e24 */ /* 0x000fe2000f8e00ff */
[----:B-----5:R-:W-:Y:S01]  /*8940*/  LOP3.LUT R0, R3, R138, R0, 0xf6, !PT ;  /* 0x0000008a03007212 */ /* 0x020fe200078ef600 */
[----:B------:R-:W-:Y:S01]  /*8950*/  IMAD.U32 R7, RZ, RZ, UR13 ;  /* 0x0000000dff077e24 */ /* 0x000fe2000f8e00ff */
[C---:B------:R-:W-:Y:S01]  /*8960*/  LEA R8, P4, R11.reuse, R137, 0x1 ;  /* 0x000000890b087211 */ /* 0x040fe200078808ff */
[----:B------:R-:W-:Y:S01]  /*8970*/  @!PT LDS RZ, [RZ] ;  /* 0x00000000fffff984 */ /* 0x000fe20000000800 */
[----:B------:R-:W-:Y:S01]  /*8980*/  @!PT LDS RZ, [RZ] ;  /* 0x00000000fffff984 */ /* 0x000fe20000000800 */
[----:B------:R-:W-:Y:S01]  /*8990*/  @!PT LDS RZ, [RZ] ;  /* 0x00000000fffff984 */ /* 0x000fe20000000800 */
[----:B------:R-:W-:Y:S01]  /*89a0*/  @!P3 LDGSTS.E.BYPASS.LTC128B.128 [R239+0xc000], desc[UR22][R4.64] ;  /* 0x0c00000004efbfae */ /* 0x000fe2000b981a16 */
[----:B------:R-:W-:Y:S01]  /*89b0*/  LEA.HI.X R3, R12, R139, R9, 0x1, P5 ;  /* 0x0000008b0c037211 */ /* 0x000fe200028f0c09 */
[----:B------:R-:W-:Y:S01]  /*89c0*/  IMAD.U32 R13, RZ, RZ, UR15 ;  /* 0x0000000fff0d7e24 */ /* 0x000fe2000f8e00ff */
[----:B------:R-:W-:Y:S01]  /*89d0*/  MOV R235, R34 ;  /* 0x0000002200eb7202 */ /* 0x000fe20000000f00 */
[----:B------:R-:W-:Y:S01]  /*89e0*/  @P3 STS.128 [R239+0xc000], RZ ;  /* 0x00c000ffef003388 */ /* 0x000fe20000000c00 */
[C---:B------:R-:W-:Y:S01]  /*89f0*/  LEA R6, P1, R10.reuse, R137, 0x1 ;  /* 0x000000890a067211 */ /* 0x040fe200078208ff */
[----:B------:R-:W1:Y:S01]  /*8a00*/  LDCU UR4, c[0x0][0x50c] ;  /* 0x0000a180ff0477ac */ /* 0x000e620008000800 */
[-C--:B------:R-:W-:Y:S01]  /*8a10*/  LEA.HI.X R9, R11, R139.reuse, R7, 0x1, P4 ;  /* 0x0000008b0b097211 */ /* 0x080fe200020f0c07 */
[----:B------:R-:W-:Y:S01]  /*8a20*/  @!PT LDS RZ, [RZ] ;  /* 0x00000000fffff984 */ /* 0x000fe20000000800 */
[----:B------:R-:W-:Y:S01]  /*8a30*/  @!PT LDS RZ, [RZ] ;  /* 0x00000000fffff984 */ /* 0x000fe20000000800 */
[----:B------:R-:W-:Y:S01]  /*8a40*/  @!PT LDS RZ, [RZ] ;  /* 0x00000000fffff984 */ /* 0x000fe20000000800 */
[----:B------:R-:W-:Y:S04]  /*8a50*/  @!P2 LDGSTS.E.BYPASS.LTC128B.128 [R239+0xe000], desc[UR22][R4.64+0x80] ;  /* 0x0e00008004efafae */ /* 0x000fe8000b981a16 */
        /* <DEDUP_REMOVED lines=34> */
[----:B--2---:R-:W2:Y:S04]  /*8c80*/  LDSM.16.M88.4 R8, [R24+0x2000] ;  /* 0x002000001808783b */ /* 0x004ea80000000200 */
[----:B------:R-:W4:Y:S01]  /*8c90*/  LDSM.16.M88.4 R52, [R132+UR5+0x9800] ;  /* 0x009800058434783b */ /* 0x000f220008000200 */
[----:B------:R-:W-:-:S02]  /*8ca0*/  VIADD R3, R132, UR5 ;  /* 0x0000000584037c36 */ /* 0x000fc40008000000 */
[----:B------:R-:W-:Y:S01]  /*8cb0*/  IMAD.IADD R26, R27, 0x1, R24 ;  /* 0x000000011b1a7824 */ /* 0x000fe200078e0218 */
[----:B------:R-:W5:Y:S02]  /*8cc0*/  LDSM.16.M88.4 R28, [R132+UR5+0x8000] ;  /* 0x00800005841c783b */ /* 0x000f640008000200 */
[----:B------:R-:W-:Y:S02]  /*8cd0*/  IADD3 R2, PT, PT, R3, R27, RZ ;  /* 0x0000001b03027210 */ /* 0x000fe40007ffe0ff */
[----:B------:R-:W1:Y:S04]  /*8ce0*/  LDSM.16.M88.4 R40, [R132+UR5+0x8800] ;  /* 0x008800058428783b */ /* 0x000e680008000200 */
[----:B---3--:R-:W-:Y:S04]  /*8cf0*/  LDSM.16.M88.4 R4, [R26+0x2000] ;  /* 0x002000001a04783b */ /* 0x008fe80000000200 */
[----:B------:R-:W3:Y:S04]  /*8d00*/  LDSM.16.M88.4 R48, [R2+0x9000] ;  /* 0x009000000230783b */ /* 0x000ee80000000200 */
[----:B------:R-:W3:Y:S04]  /*8d10*/  LDSM.16.M88.4 R44, [R2+0x9800] ;  /* 0x00980000022c783b */ /* 0x000ee80000000200 */
[----:B------:R-:W3:Y:S04]  /*8d20*/  LDSM.16.M88.4 R36, [R2+0x8800] ;  /* 0x008800000224783b */ /* 0x000ee80000000200 */
[----:B------:R-:W3:Y:S04]  /*8d30*/  LDSM.16.M88.4 R16, [R2+0x8000] ;  /* 0x008000000210783b */ /* 0x000ee80000000200 */
[----:B------:R-:W3:Y:S01]  /*8d40*/  LDSM.16.M88.4 R12, [R24] ;  /* 0x00000000180c783b */ /* 0x000ee20000000200 */
[----:B--2---:R-:W-:Y:S01]  /*8d50*/  HMMA.16816.F32 R64, R8, R56, RZ ;  /* 0x000000380840723c */ /* 0x004fe200000018ff */
[----:B------:R-:W-:-:S02]  /*8d60*/  IADD3 R25, PT, PT, R235, R24, RZ ;  /* 0x00000018eb197210 */ /* 0x000fc40007ffe0ff */
[----:B------:R-:W0:Y:S05]  /*8d70*/  LDGDEPBAR ;  /* 0x00000000000079af */ /* 0x000e2a0000000000 */
[C---:B----4-:R-:W-:Y:S08]  /*8d80*/  HMMA.16816.F32 R212, R8.reuse, R52, RZ ;  /* 0x0000003408d4723c */ /* 0x050ff000000018ff */
[C---:B-----5:R-:W-:Y:S08]  /*8d90*/  HMMA.16816.F32 R208, R8.reuse, R28, RZ ;  /* 0x0000001c08d0723c */ /* 0x060ff000000018ff */
[C---:B-1----:R-:W-:Y:S08]  /*8da0*/  HMMA.16816.F32 R136, R8.reuse, R40, RZ ;  /* 0x000000280888723c */ /* 0x042ff000000018ff */
[C---:B------:R-:W-:Y:S08]  /*8db0*/  HMMA.16816.F32 R224, R8.reuse, R30, RZ ;  /* 0x0000001e08e0723c */ /* 0x040ff000000018ff */
[C---:B------:R-:W-:Y:S08]  /*8dc0*/  HMMA.16816.F32 R220, R8.reuse, R42, RZ ;  /* 0x0000002a08dc723c */ /* 0x040ff000000018ff */
[C---:B------:R-:W-:Y:S08]  /*8dd0*/  HMMA.16816.F32 R216, R8.reuse, R58, RZ ;  /* 0x0000003a08d8723c */ /* 0x040ff000000018ff */
[----:B------:R-:W-:Y:S08]  /*8de0*/  HMMA.16816.F32 R60, R8, R54, RZ ;  /* 0x00000036083c723c */ /* 0x000ff000000018ff */
[C---:B---3--:R-:W-:Y:S08]  /*8df0*/  HMMA.16816.F32 R8, R4.reuse, R48, R64 ;  /* 0x000000300408723c */ /* 0x048ff00000001840 */
[----:B------:R-:W-:Y:S11]  /*8e00*/  HMMA.16816.F32 R64, R4, R44, R212 ;  /* 0x0000002c0440723c */ /* 0x000ff600000018d4 */
[----:B------:R-:W-:Y:S01]  /*8e10*/  MOV R231, R8 ;  /* 0x0000000800e77202 */ /* 0x000fe20000000f00 */
[----:B------:R-:W-:Y:S01]  /*8e20*/  IMAD.MOV.U32 R229, RZ, RZ, R9 ;  /* 0x000000ffffe57224 */ /* 0x000fe200078e0009 */
[----:B------:R-:W-:Y:S01]  /*8e30*/  MOV R140, R11 ;  /* 0x0000000b008c7202 */ /* 0x000fe20000000f00 */
[----:B------:R-:W-:-:S02]  /*8e40*/  IMAD.MOV.U32 R228, RZ, RZ, R10 ;  /* 0x000000ffffe47224 */ /* 0x000fc400078e000a */
[----:B------:R-:W1:Y:S03]  /*8e50*/  LDSM.16.M88.4 R8, [R26] ;  /* 0x000000001a08783b */ /* 0x000e660000000200 */
[----:B------:R-:W-:Y:S01]  /*8e60*/  IMAD.MOV.U32 R245, RZ, RZ, R64 ;  /* 0x000000fffff57224 */ /* 0x000fe200078e0040 */
[----:B------:R-:W-:Y:S01]  /*8e70*/  MOV R142, R66 ;  /* 0x00000042008e7202 */ /* 0x000fe20000000f00 */
        /* <DEDUP_REMOVED lines=8> */
[----:B------:R-:W-:Y:S01]  /*8f00*/  IMAD.MOV.U32 R236, RZ, RZ, R67 ;  /* 0x000000ffffec7224 */ /* 0x000fe200078e0043 */
        /* <DEDUP_REMOVED lines=8> */
[----:B------:R-:W-:-:S07]  /*8f90*/  IMAD.IADD R0, R3, 0x1, R235 ;  /* 0x0000000103007824 */ /* 0x000fce00078e02eb */
[C---:B-1----:R-:W-:Y:S08]  /*8fa0*/  HMMA.16816.F32 R208, R8.reuse, R36, R64 ;  /* 0x0000002408d0723c */ /* 0x042ff00000001840 */
[C---:B------:R-:W-:Y:S08]  /*8fb0*/  HMMA.16816.F32 R212, R8.reuse, R48, R60 ;  /* 0x0000003008d4723c */ /* 0x040ff0000000183c */
[C---:B------:R-:W-:Y:S01]  /*8fc0*/  HMMA.16816.F32 R64, R8.reuse, R44, R4 ;  /* 0x0000002c0840723c */ /* 0x040fe20000001804 */
[----:B------:R-:W-:Y:S07]  /*8fd0*/  LDSM.16.M88.4 R4, [R25+0x2000] ;  /* 0x002000001904783b */ /* 0x000fee0000000200 */
[C---:B------:R-:W-:Y:S01]  /*8fe0*/  HMMA.16816.F32 R60, R8.reuse, R18, R28 ;  /* 0x00000012083c723c */ /* 0x040fe2000000181c */
[----:B------:R-:W1:Y:S07]  /*8ff0*/  LDSM.16.M88.4 R28, [R0+0x8000] ;  /* 0x00800000001c783b */ /* 0x000e6e0000000200 */
[----:B------:R-:W-:Y:S01]  /*9000*/  HMMA.16816.F32 R136, R8, R16, R136 ;  /* 0x000000100888723c */ /* 0x000fe20000001888 */
[----:B------:R-:W2:Y:S01]  /*9010*/  LDSM.16.M88.4 R16, [R25] ;  /* 0x000000001910783b */ /* 0x000ea20000000200 */
[----:B------:R-:W-:Y:S01]  /*9020*/  IMAD.MOV.U32 R246, RZ, RZ, R248 ;  /* 0x000000fffff67224 */ /* 0x000fe200078e00f8 */
[----:B------:R-:W-:Y:S01]  /*9030*/  MOV R35, R249 ;  /* 0x000000f900237202 */ /* 0x000fe20000000f00 */
[----:B------:R-:W-:-:S02]  /*9040*/  IMAD.MOV.U32 R34, RZ, RZ, R250 ;  /* 0x000000ffff227224 */ /* 0x000fc400078e00fa */
[----:B------:R-:W-:Y:S02]  /*9050*/  IMAD.MOV.U32 R33, RZ, RZ, R251 ;  /* 0x000000ffff217224 */ /* 0x000fe400078e00fb */
[C---:B-1----:R-:W-:Y:S08]  /*9060*/  HMMA.16816.F32 R240, R4.reuse, R28, R240 ;  /* 0x0000001c04f0723c */ /* 0x042ff000000018f0 */
[----:B------:R-:W-:Y:S01]  /*9070*/  HMMA.16816.F32 R248, R4, R30, R224 ;  /* 0x0000001e04f8723c */ /* 0x000fe200000018e0 */
[----:B------:R-:W-:Y:S01]  /*9080*/  IMAD.MOV.U32 R224, RZ, RZ, R245 ;  /* 0x000000ffffe07224 */ /* 0x000fe200078e00f5 */
[----:B------:R-:W-:-:S06]  /*9090*/  MOV R225, R244 ;  /* 0x000000f400e17202 */ /* 0x000fcc0000000f00 */
[----:B--2---:R-:W-:Y:S03]  /*90a0*/  HMMA.16816.F32 R136, R16, R28, R136 ;  /* 0x0000001c1088723c */ /* 0x004fe60000001888 */
[----:B------:R-:W-:Y:S01]  /*90b0*/  IMAD.MOV.U32 R56, RZ, RZ, R240 ;  /* 0x000000ffff387224 */ /* 0x000fe200078e00f0 */
[----:B------:R-:W-:-:S04]  /*90c0*/  MOV R240, R246 ;  /* 0x000000f600f07202 */ /* 0x000fc80000000f00 */
[----:B------:R-:W-:Y:S01]  /*90d0*/  HMMA.16816.F32 R244, R16, R30, R60 ;  /* 0x0000001e10f4723c */ /* 0x000fe2000000183c */
[----:B------:R-:W1:Y:S07]  /*90e0*/  LDSM.16.M88.4 R28, [R0+0x8800] ;  /* 0x00880000001c783b */ /* 0x000e6e0000000200 */
[----:B------:R-:W-:Y:S01]  /*90f0*/  HMMA.16816.F32 R40, R12, R42, RZ ;  /* 0x0000002a0c28723c */ /* 0x000fe200000018ff */
[----:B------:R-:W-:Y:S01]  /*9100*/  MOV R49, R241 ;  /* 0x000000f100317202 */ /* 0x000fe20000000f00 */
[----:B------:R-:W-:-:S02]  /*9110*/  IMAD.MOV.U32 R48, RZ, RZ, R242 ;  /* 0x000000ffff307224 */ /* 0x000fc400078e00f2 */
[----:B------:R-:W-:Y:S01]  /*9120*/  IMAD.MOV.U32 R45, RZ, RZ, R243 ;  /* 0x000000ffff2d7224 */ /* 0x000fe200078e00f3 */
[----:B------:R-:W-:Y:S01]  /*9130*/  MOV R243, R33 ;  /* 0x0000002100f37202 */ /* 0x000fe20000000f00 */
[----:B------:R-:W-:Y:S02]  /*9140*/  IMAD.MOV.U32 R241, RZ, RZ, R35 ;  /* 0x000000fffff17224 */ /* 0x000fe400078e0023 */
[----:B------:R-:W-:Y:S01]  /*9150*/  IMAD.MOV.U32 R242, RZ, RZ, R34 ;  /* 0x000000fffff27224 */ /* 0x000fe200078e0022 */
[----:B------:R-:W-:Y:S01]  /*9160*/  MOV R34, R138 ;  /* 0x0000008a00227202 */ /* 0x000fe20000000f00 */
[----:B------:R-:W-:Y:S02]  /*9170*/  IMAD.MOV.U32 R44, RZ, RZ, R136 ;  /* 0x000000ffff2c7224 */ /* 0x000fe400078e0088 */
[----:B------:R-:W-:Y:S02]  /*9180*/  IMAD.MOV.U32 R35, RZ, RZ, R137 ;  /* 0x000000ffff237224 */ /* 0x000fe400078e0089 */
[----:B------:R-:W-:-:S06]  /*9190*/  IMAD.MOV.U32 R33, RZ, RZ, R139 ;  /* 0x000000ffff217224 */ /* 0x000fcc00078e008b */
[----:B------:R-:W-:Y:S08]  /*91a0*/  HMMA.16816.F32 R36, R8, R38, R40 ;  /* 0x000000260824723c */ /* 0x000ff00000001828 */
[----:B-1----:R-:W-:Y:S01]  /*91b0*/  HMMA.16816.F32 R136, R16, R28, R208 ;  /* 0x0000001c1088723c */ /* 0x002fe200000018d0 */
[----:B------:R-:W-:Y:S02]  /*91c0*/  IMAD.MOV.U32 R226, RZ, RZ, R142 ;  /* 0x000000ffffe27224 */ /* 0x000fe400078e008e */
[----:B------:R-:W-:-:S15]  /*91d0*/  IMAD.MOV.U32 R227, RZ, RZ, R141 ;  /* 0x000000ffffe37224 */ /* 0x000fde00078e008d */
[----:B------:R-:W-:-:S01]  /*91e0*/  NOP ;  /* 0x0000000000007918 */ /* 0x000fc20000000000 */
[----:B------:R-:W-:Y:S01]  /*91f0*/  MOV R142, R136 ;  /* 0x00000088008e7202 */ /* 0x000fe20000000f00 */
[----:B------:R-:W-:Y:S01]  /*9200*/  IMAD.MOV.U32 R141, RZ, RZ, R137 ;  /* 0x000000ffff8d7224 */ /* 0x000fe200078e0089 */
[----:B------:R-:W-:Y:S01]  /*9210*/  MOV R52, R139 ;  /* 0x0000008b00347202 */ /* 0x000fe20000000f00 */
[----:B------:R-:W-:Y:S02]  /*9220*/  IMAD.MOV.U32 R53, RZ, RZ, R138 ;  /* 0x000000ffff357224 */ /* 0x000fe400078e008a */
[C---:B------:R-:W-:Y:S08]  /*9230*/  HMMA.16816.F32 R136, R4.reuse, R28, R240 ;  /* 0x0000001c0488723c */ /* 0x040ff000000018f0 */
[-C--:B------:R-:W-:Y:S08]  /*9240*/  HMMA.16816.F32 R240, R4, R30.reuse, R220 ;  /* 0x0000001e04f0723c */ /* 0x080ff000000018dc */
[----:B------:R-:W-:Y:S01]  /*9250*/  HMMA.16816.F32 R28, R16, R30, R36 ;  /* 0x0000001e101c723c */ /* 0x000fe20000001824 */
[----:B------:R-:W-:Y:S01]  /*9260*/  IMAD.MOV.U32 R220, RZ, RZ, R252 ;  /* 0x000000ffffdc7224 */ /* 0x000fe200078e00fc */
[----:B------:R-:W-:Y:S01]  /*9270*/  MOV R61, R229 ;  /* 0x000000e5003d7202 */ /* 0x000fe20000000f00 */
[----:B------:R-:W-:-:S02]  /*9280*/  IMAD.MOV.U32 R60, RZ, RZ, R231 ;  /* 0x000000ffff3c7224 */ /* 0x000fc400078e00e7 */
[----:B------:R-:W-:-:S14]  /*9290*/  IMAD.MOV.U32 R62, RZ, RZ, R228 ;  /* 0x000000ffff3e7224 */ /* 0x000fdc00078e00e4 */
[----:B------:R-:W-:Y:S01]  /*92a0*/  MOV R252, R28 ;  /* 0x0000001c00fc7202 */ /* 0x000fe20000000f00 */
[----:B------:R-:W-:Y:S01]  /*92b0*/  IMAD.MOV.U32 R231, RZ, RZ, R29 ;  /* 0x000000ffffe77224 */ /* 0x000fe200078e001d */
[----:B------:R-:W-:Y:S01]  /*92c0*/  MOV R228, R31 ;  /* 0x0000001f00e47202 */ /* 0x000fe20000000f00 */
[----:B------:R-:W-:Y:S02]  /*92d0*/  IMAD.MOV.U32 R229, RZ, RZ, R30 ;  /* 0x000000ffffe57224 */ /* 0x000fe400078e001e */
[----:B------:R-:W1:Y:S01]  /*92e0*/  LDSM.16.M88.4 R28, [R0+0x9800] ;  /* 0x00980000001c783b */ /* 0x000e620000000200 */
[----:B------:R-:W-:Y:S01]  /*92f0*/  IMAD.MOV.U32 R63, RZ, RZ, R140 ;  /* 0x000000ffff3f7224 */ /* 0x000fe200078e008c */
[----:B------:R-:W-:Y:S01]  /*9300*/  MOV R41, R35 ;  /* 0x0000002300297202 */ /* 0x000fe20000000f00 */
[----:B------:R-:W-:Y:S02]  /*9310*/  IMAD.MOV.U32 R42, RZ, RZ, R34 ;  /* 0x000000ffff2a7224 */ /* 0x000fe400078e0022 */
[----:B------:R-:W-:Y:S01]  /*9320*/  IMAD.MOV.U32 R43, RZ, RZ, R33 ;  /* 0x000000ffff2b7224 */ /* 0x000fe200078e0021 */
[----:B-1----:R-:W-:-:S15]  /*9330*/  HMMA.16816.F32 R36, R16, R28, R64 ;  /* 0x0000001c1024723c */ /* 0x002fde0000001840 */
[----:B------:R-:W-:-:S04]  /*9340*/  NOP ;  /* 0x0000000000007918 */ /* 0x000fc80000000000 */
[----:B------:R-:W-:Y:S01]  /*9350*/  MOV R140, R36 ;  /* 0x00000024008c7202 */ /* 0x000fe20000000f00 */
[----:B------:R-:W-:Y:S01]  /*9360*/  IMAD.MOV.U32 R35, RZ, RZ, R37 ;  /* 0x000000ffff237224 */ /* 0x000fe200078e0025 */
[----:B------:R-:W-:Y:S01]  /*9370*/  MOV R33, R39 ;  /* 0x0000002700217202 */ /* 0x000fe20000000f00 */
[----:B------:R-:W-:Y:S02]  /*9380*/  IMAD.MOV.U32 R34, RZ, RZ, R38 ;  /* 0x000000ffff227224 */ /* 0x000fe400078e0026 */
[----:B------:R-:W1:Y:S01]  /*9390*/  LDSM.16.M88.4 R36, [R0+0x9000] ;  /* 0x009000000024783b */ /* 0x000e620000000200 */
[----:B------:R-:W-:Y:S02]  /*93a0*/  IMAD.MOV.U32 R208, RZ, RZ, R56 ;  /* 0x000000ffffd07224 */ /* 0x000fe400078e0038 */
[C---:B------:R-:W-:Y:S08]  /*93b0*/  HMMA.16816.F32 R56, R12.reuse, R58, RZ ;  /* 0x0000003a0c38723c */ /* 0x040ff000000018ff */
[----:B------:R-:W-:Y:S01]  /*93c0*/  HMMA.16816.F32 R12, R12, R54, RZ ;  /* 0x000000360c0c723c */ /* 0x000fe200000018ff */
[----:B------:R-:W-:Y:S01]  /*93d0*/  IMAD.IADD R3, R3, 0x1, R235 ;  /* 0x0000000103037824 */ /* 0x000fe200078e02eb */
[----:B------:R-:W-:Y:S01]  /*93e0*/  MOV R222, R237 ;  /* 0x000000ed00de7202 */ /* 0x000fe20000000f00 */
[----:B------:R-:W-:-:S02]  /*93f0*/  IMAD.MOV.U32 R221, RZ, RZ, R238 ;  /* 0x000000ffffdd7224 */ /* 0x000fc400078e00ee */
[----:B------:R-:W-:-:S03]  /*9400*/  IMAD.MOV.U32 R223, RZ, RZ, R236 ;  /* 0x000000ffffdf7224 */ /* 0x000fc600078e00ec */
[----:B------:R-:W-:Y:S01]  /*9410*/  HMMA.16816.F32 R224, R4, R28, R224 ;  /* 0x0000001c04e0723c */ /* 0x000fe200000018e0 */
[----:B------:R-:W-:Y:S01]  /*9420*/  IMAD.IADD R28, R235, 0x1, R24 ;  /* 0x00000001eb1c7824 */ /* 0x000fe200078e0218 */
[----:B------:R-:W-:-:S03]  /*9430*/  IADD3 R3, PT, PT, R27, R3, RZ ;  /* 0x000000031b037210 */ /* 0x000fc60007ffe0ff */
[----:B------:R-:W-:Y:S02]  /*9440*/  IMAD.IADD R27, R27, 0x1, R28 ;  /* 0x000000011b1b7824 */ /* 0x000fe400078e021c */
[----:B------:R-:W-:Y:S01]  /*9450*/  IMAD.MOV.U32 R211, RZ, RZ, R45 ;  /* 0x000000ffffd37224 */ /* 0x000fe200078e002d */
[----:B------:R-:W-:Y:S01]  /*9460*/  HMMA.16816.F32 R216, R4, R30, R216 ;  /* 0x0000001e04d8723c */ /* 0x000fe200000018d8 */
[----:B------:R-:W-:-:S07]  /*9470*/  IMAD.MOV.U32 R40, RZ, RZ, R44 ;  /* 0x000000ffff287224 */ /* 0x000fce00078e002c */
[----:B------:R-:W-:Y:S08]  /*9480*/  HMMA.16816.F32 R56, R8, R50, R56 ;  /* 0x000000320838723c */ /* 0x000ff00000001838 */
[C---:B-1----:R-:W-:Y:S08]  /*9490*/  HMMA.16816.F32 R60, R4.reuse, R36, R60 ;  /* 0x00000024043c723c */ /* 0x042ff0000000183c */
[----:B------:R-:W-:Y:S01]  /*94a0*/  HMMA.16816.F32 R220, R4, R38, R220 ;  /* 0x0000002604dc723c */ /* 0x000fe200000018dc */
[----:B------:R-:W-:Y:S07]  /*94b0*/  LDSM.16.M88.4 R4, [R27+0x2000] ;  /* 0x002000001b04783b */ /* 0x000fee0000000200 */
[----:B------:R-:W-:Y:S01]  /*94c0*/  HMMA.16816.F32 R44, R8, R46, R12 ;  /* 0x0000002e082c723c */ /* 0x000fe2000000180c */
[----:B------:R-:W1:Y:S04]  /*94d0*/  LDSM.16.M88.4 R8, [R3+0x8000] ;  /* 0x008000000308783b */ /* 0x000e680000000200 */
[----:B------:R-:W2:Y:S03]  /*94e0*/  LDSM.16.M88.4 R12, [R27] ;  /* 0x000000001b0c783b */ /* 0x000ea60000000200 */
[----:B------:R-:W-:Y:S01]  /*94f0*/  HMMA.16816.F32 R64, R16, R36, R212 ;  /* 0x000000241040723c */ /* 0x000fe200000018d4 */
[----:B------:R-:W-:Y:S01]  /*9500*/  IMAD.MOV.U32 R209, RZ, RZ, R49 ;  /* 0x000000ffffd17224 */ /* 0x000fe200078e0031 */
[----:B------:R-:W-:-:S06]  /*9510*/  MOV R210, R48 ;  /* 0x0000003000d27202 */ /* 0x000fcc0000000f00 */
[----:B------:R-:W-:Y:S11]  /*9520*/  HMMA.16816.F32 R212, R16, R38, R56 ;  /* 0x0000002610d4723c */ /* 0x000ff60000001838 */
[----:B------:R-:W-:Y:S01]  /*9530*/  IMAD.MOV.U32 R49, RZ, RZ, R64 ;  /* 0x000000ffff317224 */ /* 0x000fe200078e0040 */
[----:B------:R-:W-:Y:S01]  /*9540*/  MOV R48, R65 ;  /* 0x0000004100307202 */ /* 0x000fe20000000f00 */
[----:B------:R-:W-:-:S02]  /*9550*/  IMAD.MOV.U32 R29, RZ, RZ, R66 ;  /* 0x000000ffff1d7224 */ /* 0x000fc400078e0042 */
[----:B------:R-:W-:Y:S01]  /*9560*/  IMAD.MOV.U32 R28, RZ, RZ, R67 ;  /* 0x000000ffff1c7224 */ /* 0x000fe200078e0043 */
[----:B------:R-:W-:Y:S01]  /*9570*/  MOV R36, R49 ;  /* 0x0000003100247202 */ /* 0x000fe20000000f00 */
[----:B------:R-:W-:Y:S02]  /*9580*/  IMAD.MOV.U32 R37, RZ, RZ, R48 ;  /* 0x000000ffff257224 */ /* 0x000fe400078e0030 */
[----:B------:R-:W-:Y:S01]  /*9590*/  HMMA.16816.F32 R48, R16, R30, R44 ;  /* 0x0000001e1030723c */ /* 0x000fe2000000182c */
[----:B------:R-:W-:Y:S01]  /*95a0*/  IMAD.MOV.U32 R38, RZ, RZ, R29 ;  /* 0x000000ffff267224 */ /* 0x000fe200078e001d */
[----:B------:R-:W-:Y:S02]  /*95b0*/  MOV R39, R28 ;  /* 0x0000001c00277202 */ /* 0x000fe40000000f00 */
[----:B------:R-:W-:Y:S04]  /*95c0*/  LDSM.16.M88.4 R28, [R3+0x9800] ;  /* 0x00980000031c783b */ /* 0x000fe80000000200 */
[-C--:B-1----:R-:W-:Y:S08]  /*95d0*/  HMMA.16816.F32 R44, R4, R8.reuse, R208 ;  /* 0x00000008042c723c */ /* 0x082ff000000018d0 */
[----:B--2---:R-:W-:Y:S08]  /*95e0*/  HMMA.16816.F32 R40, R12, R8, R40 ;  /* 0x000000080c28723c */ /* 0x004ff00000001828 */
[-C--:B------:R-:W-:Y:S08]  /*95f0*/  HMMA.16816.F32 R208, R4, R10.reuse, R248 ;  /* 0x0000000a04d0723c */ /* 0x080ff000000018f8 */
[----:B------:R-:W-:Y:S01]  /*9600*/  HMMA.16816.F32 R16, R12, R10, R244 ;  /* 0x0000000a0c10723c */ /* 0x000fe200000018f4 */
[----:B------:R-:W1:-:S15]  /*9610*/  LDSM.16.M88.4 R8, [R3+0x8800] ;  /* 0x008800000308783b */ /* 0x000e5e0000000200 */
[----:B------:R-:W-:-:S03]  /*9620*/  NOP ;  /* 0x0000000000007918 */ /* 0x000fc60000000000 */
[----:B------:R-:W-:Y:S01]  /*9630*/  IMAD.MOV.U32 R238, RZ, RZ, R16 ;  /* 0x000000ffffee7224 */ /* 0x000fe200078e0010 */
[----:B------:R-:W-:Y:S01]  /*9640*/  MOV R236, R18 ;  /* 0x0000001200ec7202 */ /* 0x000fe20000000f00 */
[----:B------:R-:W-:Y:S02]  /*9650*/  IMAD.MOV.U32 R237, RZ, RZ, R17 ;  /* 0x000000ffffed7224 */ /* 0x000fe400078e0011 */
[----:B------:R-:W-:Y:S02]  /*9660*/  IMAD.MOV.U32 R235, RZ, RZ, R19 ;  /* 0x000000ffffeb7224 */ /* 0x000fe400078e0013 */
[----:B------:R-:W2:Y:S01]  /*9670*/  LDSM.16.M88.4 R16, [R3+0x9000] ;  /* 0x009000000310783b */ /* 0x000ea20000000200 */
[----:B-1----:R-:W-:Y:S01]  /*9680*/  HMMA.16816.F32 R64, R4, R10, R240 ;  /* 0x0000000a0440723c */ /* 0x002fe200000018f0 */
[----:B------:R-:W-:Y:S01]  /*9690*/  IMAD.MOV.U32 R242, RZ, RZ, R53 ;  /* 0x000000fffff27224 */ /* 0x000fe200078e0035 */
[----:B------:R-:W-:-:S06]  /*96a0*/  MOV R243, R52 ;  /* 0x0000003400f37202 */ /* 0x000fcc0000000f00 */
[----:B------:R-:W-:Y:S01]  /*96b0*/  HMMA.16816.F32 R52, R4, R28, R224 ;  /* 0x0000001c0434723c */ /* 0x000fe200000018e0 */
[----:B------:R-:W-:Y:S01]  /*96c0*/  MOV R245, R231 ;  /* 0x000000e700f57202 */ /* 0x000fe20000000f00 */
[----:B------:R-:W-:-:S06]  /*96d0*/  IMAD.MOV.U32 R246, RZ, RZ, R229 ;  /* 0x000000fffff67224 */ /* 0x000fcc00078e00e5 */
[C---:B------:R-:W-:Y:S08]  /*96e0*/  HMMA.16816.F32 R136, R4.reuse, R8, R136 ;  /* 0x000000080488723c */ /* 0x040ff00000001888 */
[----:B--2---:R-:W-:Y:S03]  /*96f0*/  HMMA.16816.F32 R60, R4, R16, R60 ;  /* 0x00000010043c723c */ /* 0x004fe6000000183c */
[----:B------:R-:W-:Y:S01]  /*9700*/  IMAD.MOV.U32 R249, RZ, RZ, R52 ;  /* 0x000000fffff97224 */ /* 0x000fe200078e0034 */
[----:B------:R-:W-:Y:S01]  /*9710*/  MOV R231, R54 ;  /* 0x0000003600e77202 */ /* 0x000fe20000000f00 */
[----:B------:R-:W-:-:S02]  /*9720*/  IMAD.MOV.U32 R248, RZ, RZ, R53 ;  /* 0x000000fffff87224 */ /* 0x000fc400078e0035 */
[----:B------:R-:W-:Y:S01]  /*9730*/  IMAD.MOV.U32 R229, RZ, RZ, R55 ;  /* 0x000000ffffe57224 */ /* 0x000fe200078e0037 */
[C---:B------:R-:W-:Y:S08]  /*9740*/  HMMA.16816.F32 R56, R4.reuse, R18, R220 ;  /* 0x000000120438723c */ /* 0x040ff000000018dc */
[----:B------:R-:W-:Y:S08]  /*9750*/  HMMA.16816.F32 R52, R4, R30, R216 ;  /* 0x0000001e0434723c */ /* 0x000ff000000018d8 */
[----:B------:R-:W-:Y:S01]  /*9760*/  HMMA.16816.F32 R4, R12, R16, R36 ;  /* 0x000000100c04723c */ /* 0x000fe20000001824 */
[----:B------:R-:W-:Y:S01]  /*9770*/  IMAD.MOV.U32 R244, RZ, RZ, R252 ;  /* 0x000000fffff47224 */ /* 0x000fe200078e00fc */
[----:B------:R-:W-:Y:S01]  /*9780*/  MOV R240, R142 ;  /* 0x0000008e00f07202 */ /* 0x000fe20000000f00 */
[----:B------:R-:W-:-:S02]  /*9790*/  IMAD.MOV.U32 R247, RZ, RZ, R228 ;  /* 0x000000fffff77224 */ /* 0x000fc400078e00e4 */
[----:B------:R-:W-:Y:S01]  /*97a0*/  IMAD.MOV.U32 R241, RZ, RZ, R141 ;  /* 0x000000fffff17224 */ /* 0x000fe200078e008d */
[----:B------:R-:W-:Y:S01]  /*97b0*/  MOV R217, R35 ;  /* 0x0000002300d97202 */ /* 0x000fe20000000f00 */
[----:B------:R-:W-:Y:S01]  /*97c0*/  IMAD.MOV.U32 R218, RZ, RZ, R34 ;  /* 0x000000ffffda7224 */ /* 0x000fe200078e0022 */
[----:B------:R-:W-:Y:S01]  /*97d0*/  LDSM.16.M88.4 R36, [R132+UR5+0xa000] ;  /* 0x00a000058424783b */ /* 0x000fe20008000200 */
[----:B------:R-:W-:Y:S01]  /*97e0*/  IMAD.MOV.U32 R219, RZ, RZ, R33 ;  /* 0x000000ffffdb7224 */ /* 0x000fe200078e0021 */
[----:B------:R-:W-:Y:S09]  /*97f0*/  HMMA.16816.F32 R244, R12, R10, R244 ;  /* 0x0000000a0cf4723c */ /* 0x000ff200000018f4 */
[----:B------:R-:W-:Y:S01]  /*9800*/  MOV R220, R4 ;  /* 0x0000000400dc7202 */ /* 0x000fe20000000f00 */
[----:B------:R-:W-:Y:S01]  /*9810*/  IMAD.MOV.U32 R35, RZ, RZ, R5 ;  /* 0x000000ffff237224 */ /* 0x000fe200078e0005 */
[----:B------:R-:W-:Y:S01]  /*9820*/  MOV R33, R7 ;  /* 0x0000000700217202 */ /* 0x000fe20000000f00 */
[----:B------:R-:W-:-:S02]  /*9830*/  IMAD.MOV.U32 R34, RZ, RZ, R6 ;  /* 0x000000ffff227224 */ /* 0x000fc400078e0006 */
[----:B------:R-:W1:Y:S01]  /*9840*/  LDSM.16.M88.4 R4, [R24+0x6000] ;  /* 0x006000001804783b */ /* 0x000e620000000200 */
[----:B------:R-:W-:Y:S03]  /*9850*/  HMMA.16816.F32 R224, R12, R8, R240 ;  /* 0x000000080ce0723c */ /* 0x000fe600000018f0 */
[----:B------:R-:W2:Y:S01]  /*9860*/  LDSM.16.M88.4 R8, [R24+0x4000] ;  /* 0x004000001808783b */ /* 0x000ea20000000200 */
[----:B------:R-:W-:-:S07]  /*9870*/  IMAD.MOV.U32 R216, RZ, RZ, R140 ;  /* 0x000000ffffd87224 */ /* 0x000fce00078e008c */
[C---:B------:R-:W-:Y:S08]  /*9880*/  HMMA.16816.F32 R216, R12.reuse, R28, R216 ;  /* 0x0000001c0cd8723c */ /* 0x040ff000000018d8 */
[----:B------:R-:W-:Y:S11]  /*9890*/  HMMA.16816.F32 R240, R12, R18, R212 ;  /* 0x000000120cf0723c */ /* 0x000ff600000018d4 */
[----:B------:R-:W-:Y:S01]  /*98a0*/  IMAD.MOV.U32 R19, RZ, RZ, R216 ;  /* 0x000000ffff137224 */ /* 0x000fe200078e00d8 */
[----:B------:R-:W-:Y:S01]  /*98b0*/  MOV R17, R218 ;  /* 0x000000da00117202 */ /* 0x000fe20000000f00 */
[----:B------:R-:W-:-:S02]  /*98c0*/  IMAD.MOV.U32 R18, RZ, RZ, R217 ;  /* 0x000000ffff127224 */ /* 0x000fc400078e00d9 */
[----:B------:R-:W-:Y:S02]  /*98d0*/  IMAD.MOV.U32 R16, RZ, RZ, R219 ;  /* 0x000000ffff107224 */ /* 0x000fe400078e00db */
[----:B------:R-:W-:Y:S01]  /*98e0*/  HMMA.16816.F32 R216, R12, R30, R48 ;  /* 0x0000001e0cd8723c */ /* 0x000fe20000001830 */
[----:B------:R-:W3:Y:S07]  /*98f0*/  LDSM.16.M88.4 R28, [R132+UR5+0xa800] ;  /* 0x00a80005841c783b */ /* 0x000eee0008000200 */
[-C--:B-1----:R-:W-:Y:S08]  /*9900*/  HMMA.16816.F32 R44, R4, R36.reuse, R44 ;  /* 0x00000024042c723c */ /* 0x082ff0000000182c */
[----:B--2---:R-:W-:Y:S01]  /*9910*/  HMMA.16816.F32 R12, R8, R36, R40 ;  /* 0x00000024080c723c */ /* 0x004fe20000001828 */
[----:B------:R-:W-:Y:S01]  /*9920*/  IMAD.MOV.U32 R49, RZ, RZ, R35 ;  /* 0x000000ffff317224 */ /* 0x000fe200078e0023 */
[----:B------:R-:W-:Y:S01]  /*9930*/  MOV R51, R33 ;  /* 0x0000002100337202 */ /* 0x000fe20000000f00 */
[----:B------:R-:W-:-:S08]  /*9940*/  IMAD.MOV.U32 R50, RZ, RZ, R34 ;  /* 0x000000ffff327224 */ /* 0x000fd000078e0022 */
[----:B------:R-:W-:Y:S01]  /*9950*/  IMAD.MOV.U32 R228, RZ, RZ, R44 ;  /* 0x000000ffffe47224 */ /* 0x000fe200078e002c */
[----:B------:R-:W-:Y:S01]  /*9960*/  MOV R142, R45 ;  /* 0x0000002d008e7202 */ /* 0x000fe20000000f00 */
[----:B------:R-:W-:Y:S01]  /*9970*/  IMAD.MOV.U32 R141, RZ, RZ, R46 ;  /* 0x000000ffff8d7224 */ /* 0x000fe200078e002e */
[----:B------:R-:W-:Y:S01]  /*9980*/  MOV R46, R17 ;  /* 0x00000011002e7202 */ /* 0x000fe20000000f00 */
[----:B------:R-:W-:Y:S02]  /*9990*/  IMAD.MOV.U32 R140, RZ, RZ, R47 ;  /* 0x000000ffff8c7224 */ /* 0x000fe400078e002f */
[----:B------:R-:W-:Y:S02]  /*99a0*/  IMAD.MOV.U32 R44, RZ, RZ, R19 ;  /* 0x000000ffff2c7224 */ /* 0x000fe400078e0013 */
[----:B------:R-:W-:Y:S02]  /*99b0*/  IMAD.MOV.U32 R45, RZ, RZ, R18 ;  /* 0x000000ffff2d7224 */ /* 0x000fe400078e0012 */
[----:B------:R-:W-:Y:S01]  /*99c0*/  IMAD.MOV.U32 R47, RZ, RZ, R16 ;  /* 0x000000ffff2f7224 */ /* 0x000fe200078e0010 */
[----:B------:R-:W-:Y:S01]  /*99d0*/  MOV R34, R13 ;  /* 0x0000000d00227202 */ /* 0x000fe20000000f00 */
[----:B------:R-:W1:Y:S01]  /*99e0*/  LDSM.16.M88.4 R16, [R132+UR5+0xb000] ;  /* 0x00b000058410783b */ /* 0x000e620008000200 */
[----:B------:R-:W-:-:S02]  /*99f0*/  IMAD.MOV.U32 R35, RZ, RZ, R12 ;  /* 0x000000ffff237224 */ /* 0x000fc400078e000c */
[----:B------:R-:W-:Y:S02]  /*9a00*/  IMAD.MOV.U32 R33, RZ, RZ, R14 ;  /* 0x000000ffff217224 */ /* 0x000fe400078e000e */
[----:B------:R-:W-:Y:S02]  /*9a10*/  IMAD.MOV.U32 R24, RZ, RZ, R15 ;  /* 0x000000ffff187224 */ /* 0x000fe400078e000f */
[----:B------:R-:W2:Y:S01]  /*9a20*/  LDSM.16.M88.4 R12, [R132+UR5+0xb800] ;  /* 0x00b80005840c783b */ /* 0x000ea20008000200 */
[C---:B------:R-:W-:Y:S08]  /*9a30*/  HMMA.16816.F32 R208, R4.reuse, R38, R208 ;  /* 0x0000002604d0723c */ /* 0x040ff000000018d0 */
[----:B---3--:R-:W-:Y:S01]  /*9a40*/  HMMA.16816.F32 R136, R4, R28, R136 ;  /* 0x0000001c0488723c */ /* 0x008fe20000001888 */
[----:B------:R-:W-:-:S10]  /*9a50*/  MOV R48, R220 ;  /* 0x000000dc00307202 */ /* 0x000fd40000000f00 */
[----:B------:R-:W-:Y:S01]  /*9a60*/  MOV R41, R208 ;  /* 0x000000d000297202 */ /* 0x000fe20000000f00 */
[----:B------:R-:W-:Y:S01]  /*9a70*/  IMAD.MOV.U32 R40, RZ, RZ, R209 ;  /* 0x000000ffff287224 */ /* 0x000fe200078e00d1 */
[----:B------:R-:W-:Y:S01]  /*9a80*/  MOV R36, R211 ;  /* 0x000000d300247202 */ /* 0x000fe20000000f00 */
[----:B------:R-:W-:Y:S02]  /*9a90*/  IMAD.MOV.U32 R208, RZ, RZ, R249 ;  /* 0x000000ffffd07224 */ /* 0x000fe400078e00f9 */
[----:B------:R-:W-:Y:S02]  /*9aa0*/  IMAD.MOV.U32 R209, RZ, RZ, R248 ;  /* 0x000000ffffd17224 */ /* 0x000fe400078e00f8 */
[----:B------:R-:W-:Y:S01]  /*9ab0*/  IMAD.MOV.U32 R37, RZ, RZ, R210 ;  /* 0x000000ffff257224 */ /* 0x000fe200078e00d2 */
        /* <DEDUP_REMOVED lines=8> */
[----:B-1----:R-:W-:Y:S01]  /*9b40*/  HMMA.16816.F32 R212, R4, R18, R56 ;  /* 0x0000001204d4723c */ /* 0x002fe20000001838 */
[----:B------:R-:W-:-:S02]  /*9b50*/  IMAD.MOV.U32 R231, RZ, RZ, R136 ;  /* 0x000000ffffe77224 */ /* 0x000fc400078e0088 */
[----:B------:R-:W-:Y:S02]  /*9b60*/  IMAD.MOV.U32 R43, RZ, RZ, R138 ;  /* 0x000000ffff2b7224 */ /* 0x000fe400078e008a */
[----:B------:R-:W-:-:S03]  /*9b70*/  IMAD.MOV.U32 R42, RZ, RZ, R139 ;  /* 0x000000ffff2a7224 */ /* 0x000fc600078e008b */
[----:B------:R-:W-:Y:S01]  /*9b80*/  HMMA.16816.F32 R56, R8, R30, R244 ;  /* 0x0000001e0838723c */ /* 0x000fe200000018f4 */
[----:B------:R-:W-:Y:S02]  /*9b90*/  IMAD.MOV.U32 R246, RZ, RZ, R37 ;  /* 0x000000fffff67224 */ /* 0x000fe400078e0025 */
[----:B------:R-:W-:-:S05]  /*9ba0*/  IMAD.MOV.U32 R247, RZ, RZ, R36 ;  /* 0x000000fffff77224 */ /* 0x000fca00078e0024 */
[C---:B------:R-:W-:Y:S08]  /*9bb0*/  HMMA.16816.F32 R220, R4.reuse, R16, R60 ;  /* 0x0000001004dc723c */ /* 0x040ff0000000183c */
[C---:B--2---:R-:W-:Y:S08]  /*9bc0*/  HMMA.16816.F32 R208, R4.reuse, R12, R208 ;  /* 0x0000000c04d0723c */ /* 0x044ff000000018d0 */
[----:B------:R-:W-:Y:S01]  /*9bd0*/  HMMA.16816.F32 R136, R4, R14, R52 ;  /* 0x0000000e0488723c */ /* 0x000fe20000001834 */
[----:B------:R-:W-:Y:S07]  /*9be0*/  LDSM.16.M88.4 R4, [R26+0x6000] ;  /* 0x006000001a04783b */ /* 0x000fee0000000200 */
[C---:B------:R-:W-:Y:S01]  /*9bf0*/  HMMA.16816.F32 R64, R8.reuse, R38, R64 ;  /* 0x000000260840723c */ /* 0x040fe20000001840 */
[----:B------:R-:W1:Y:S07]  /*9c00*/  LDSM.16.M88.4 R36, [R2+0xa000] ;  /* 0x00a000000224783b */ /* 0x000e6e0000000200 */
[C---:B------:R-:W-:Y:S01]  /*9c10*/  HMMA.16816.F32 R60, R8.reuse, R28, R224 ;  /* 0x0000001c083c723c */ /* 0x040fe200000018e0 */
[----:B------:R-:W2:Y:S07]  /*9c20*/  LDSM.16.M88.4 R28, [R2+0xa800] ;  /* 0x00a80000021c783b */ /* 0x000eae0000000200 */
[C---:B------:R-:W-:Y:S08]  /*9c30*/  HMMA.16816.F32 R52, R8.reuse, R16, R48 ;  /* 0x000000100834723c */ /* 0x040ff00000001830 */
        /* <DEDUP_REMOVED lines=10> */
[----:B------:R-:W3:Y:S07]  /*9ce0*/  LDSM.16.M88.4 R16, [R2+0xb000] ;  /* 0x00b000000210783b */ /* 0x000eee0000000200 */
[----:B-1----:R-:W-:Y:S08]  /*9cf0*/  HMMA.16816.F32 R240, R4, R36, R240 ;  /* 0x0000002404f0723c */ /* 0x002ff000000018f0 */
[----:B------:R-:W-:Y:S01]  /*9d00*/  HMMA.16816.F32 R40, R8, R14, R216 ;  /* 0x0000000e0828723c */ /* 0x000fe200000018d8 */
[----:B------:R-:W1:Y:S04]  /*9d10*/  LDSM.16.M88.4 R12, [R2+0xb800] ;  /* 0x00b80000020c783b */ /* 0x000e680000000200 */
[----:B------:R4:W5:Y:S01]  /*9d20*/  LDSM.16.M88.4 R8, [R26+0x4000] ;  /* 0x004000001a08783b */ /* 0x0009620000000200 */
[----:B------:R-:W-:-:S02]  /*9d30*/  IMAD.MOV.U32 R224, RZ, RZ, R231 ;  /* 0x000000ffffe07224 */ /* 0x000fc400078e00e7 */
[----:B------:R-:W-:-:S03]  /*9d40*/  IMAD.MOV.U32 R225, RZ, RZ, R229 ;  /* 0x000000ffffe17224 */ /* 0x000fc600078e00e5 */
[----:B------:R-:W-:Y:S01]  /*9d50*/  IMAD.MOV.U32 R231, RZ, RZ, R240 ;  /* 0x000000ffffe77224 */ /* 0x000fe200078e00f0 */
[----:B------:R-:W-:Y:S01]  /*9d60*/  MOV R229, R241 ;  /* 0x000000f100e57202 */ /* 0x000fe20000000f00 */
[----:B------:R-:W-:Y:S02]  /*9d70*/  IMAD.MOV.U32 R228, RZ, RZ, R242 ;  /* 0x000000ffffe47224 */ /* 0x000fe400078e00f2 */
[----:B------:R-:W-:Y:S02]  /*9d80*/  IMAD.MOV.U32 R142, RZ, RZ, R243 ;  /* 0x000000ffff8e7224 */ /* 0x000fe400078e00f3 */
[C---:B------:R-:W-:Y:S08]  /*9d90*/  HMMA.16816.F32 R240, R4.reuse, R38, R244 ;  /* 0x0000002604f0723c */ /* 0x040ff000000018f4 */
[C---:B--2---:R-:W-:Y:S08]  /*9da0*/  HMMA.16816.F32 R244, R4.reuse, R28, R224 ;  /* 0x0000001c04f4723c */ /* 0x044ff000000018e0 */
[----:B------:R-:W-:Y:S01]  /*9db0*/  HMMA.16816.F32 R224, R4, R30, R248 ;  /* 0x0000001e04e0723c */ /* 0x000fe200000018f8 */
[----:B------:R-:W-:Y:S01]  /*9dc0*/  MOV R218, R33 ;  /* 0x0000002100da7202 */ /* 0x000fe20000000f00 */
[----:B------:R-:W-:Y:S01]  /*9dd0*/  IMAD.MOV.U32 R219, RZ, RZ, R24 ;  /* 0x000000ffffdb7224 */ /* 0x000fe200078e0018 */
[----:B------:R-:W-:Y:S01]  /*9de0*/  MOV R238, R240 ;  /* 0x000000f000ee7202 */ /* 0x000fe20000000f00 */
[----:B------:R-:W-:Y:S01]  /*9df0*/  IMAD.MOV.U32 R237, RZ, RZ, R241 ;  /* 0x000000ffffed7224 */ /* 0x000fe200078e00f1 */
[----:B------:R-:W-:Y:S01]  /*9e00*/  MOV R235, R243 ;  /* 0x000000f300eb7202 */ /* 0x000fe20000000f00 */
[----:B------:R-:W-:-:S02]  /*9e10*/  IMAD.MOV.U32 R236, RZ, RZ, R242 ;  /* 0x000000ffffec7224 */ /* 0x000fc400078e00f2 */
[C---:B---3--:R-:W-:Y:S08]  /*9e20*/  HMMA.16816.F32 R220, R4.reuse, R16, R220 ;  /* 0x0000001004dc723c */ /* 0x048ff000000018dc */
[----:B-1----:R-:W-:Y:S03]  /*9e30*/  HMMA.16816.F32 R240, R4, R12, R208 ;  /* 0x0000000c04f0723c */ /* 0x002fe600000018d0 */
[----:B------:R-:W-:Y:S01]  /*9e40*/  IMAD.MOV.U32 R33, RZ, RZ, R224 ;  /* 0x000000ffff217224 */ /* 0x000fe200078e00e0 */
[----:B------:R-:W-:Y:S01]  /*9e50*/  MOV R24, R226 ;  /* 0x000000e200187202 */ /* 0x000fe20000000f00 */
[----:B----4-:R-:W-:-:S02]  /*9e60*/  IMAD.MOV.U32 R26, RZ, RZ, R225 ;  /* 0x000000ffff1a7224 */ /* 0x010fc400078e00e1 */
[----:B------:R-:W-:Y:S02]  /*9e70*/  IMAD.MOV.U32 R2, RZ, RZ, R227 ;  /* 0x000000ffff027224 */ /* 0x000fe400078e00e3 */
[----:B------:R-:W-:Y:S08]  /*9e80*/  HMMA.16816.F32 R224, R4, R14, R136 ;  /* 0x0000000e04e0723c */ /* 0x000ff00000001888 */
[----:B-----5:R-:W-:Y:S08]  /*9e90*/  HMMA.16816.F32 R136, R8, R28, R60 ;  /* 0x0000001c0888723c */ /* 0x020ff0000000183c */
[----:B------:R-:W-:Y:S01]  /*9ea0*/  HMMA.16816.F32 R248, R4, R18, R212 ;  /* 0x0000001204f8723c */ /* 0x000fe200000018d4 */
[----:B------:R-:W-:Y:S07]  /*9eb0*/  LDSM.16.M88.4 R4, [R25+0x6000] ;  /* 0x006000001904783b */ /* 0x000fee0000000200 */
[C---:B------:R-:W-:Y:S08]  /*9ec0*/  HMMA.16816.F32 R208, R8.reuse, R16, R52 ;  /* 0x0000001008d0723c */ /* 0x040ff00000001834 */
[----:B------:R-:W-:Y:S01]  /*9ed0*/  HMMA.16816.F32 R60, R8, R18, R48 ;  /* 0x00000012083c723c */ /* 0x000fe20000001830 */
[----:B------:R-:W1:Y:S01]  /*9ee0*/  LDSM.16.M88.4 R16, [R0+0xa800] ;  /* 0x00a800000010783b */ /* 0x000e620000000200 */
[----:B------:R-:W-:-:S02]  /*9ef0*/  IMAD.MOV.U32 R216, RZ, RZ, R35 ;  /* 0x000000ffffd87224 */ /* 0x000fc400078e0023 */
[----:B------:R-:W-:Y:S01]  /*9f00*/  IMAD.MOV.U32 R217, RZ, RZ, R34 ;  /* 0x000000ffffd97224 */ /* 0x000fe200078e0022 */
[----:B------:R-:W-:Y:S01]  /*9f10*/  MOV R140, R221 ;  /* 0x000000dd008c7202 */ /* 0x000fe20000000f00 */
[----:B------:R-:W-:Y:S02]  /*9f20*/  IMAD.MOV.U32 R141, RZ, RZ, R220 ;  /* 0x000000ffff8d7224 */ /* 0x000fe400078e00dc */
[----:B------:R-:W-:Y:S01]  /*9f30*/  IMAD.MOV.U32 R35, RZ, RZ, R222 ;  /* 0x000000ffff237224 */ /* 0x000fe200078e00de */
[----:B------:R-:W-:Y:S01]  /*9f40*/  HMMA.16816.F32 R48, R8, R12, R44 ;  /* 0x0000000c0830723c */ /* 0x000fe2000000182c */
[----:B------:R-:W-:-:S07]  /*9f50*/  IMAD.MOV.U32 R34, RZ, RZ, R223 ;  /* 0x000000ffff227224 */ /* 0x000fce00078e00df */
[C---:B------:R-:W-:Y:S08]  /*9f60*/  HMMA.16816.F32 R220, R8.reuse, R36, R216 ;  /* 0x0000002408dc723c */ /* 0x040ff000000018d8 */
[C---:B------:R-:W-:Y:S01]  /*9f70*/  HMMA.16816.F32 R216, R8.reuse, R38, R64 ;  /* 0x0000002608d8723c */ /* 0x040fe20000001840 */
[----:B------:R-:W-:Y:S07]  /*9f80*/  LDSM.16.M88.4 R36, [R0+0xb800] ;  /* 0x00b800000024783b */ /* 0x000fee0000000200 */
[C---:B------:R-:W-:Y:S01]  /*9f90*/  HMMA.16816.F32 R212, R8.reuse, R30, R56 ;  /* 0x0000001e08d4723c */ /* 0x040fe20000001838 */
[----:B------:R-:W-:Y:S07]  /*9fa0*/  LDSM.16.M88.4 R28, [R0+0xa000] ;  /* 0x00a00000001c783b */ /* 0x000fee0000000200 */
[----:B------:R-:W-:Y:S01]  /*9fb0*/  HMMA.16816.F32 R44, R8, R14, R40 ;  /* 0x0000000e082c723c */ /* 0x000fe20000001828 */
[----:B------:R-:W2:Y:S04]  /*9fc0*/  LDSM.16.M88.4 R8, [R0+0xb000] ;  /* 0x00b000000008783b */ /* 0x000ea80000000200 */
[----:B------:R-:W3:Y:S01]  /*9fd0*/  LDSM.16.M88.4 R12, [R25+0x4000] ;  /* 0x00400000190c783b */ /* 0x000ee20000000200 */
[----:B------:R-:W-:Y:S01]  /*9fe0*/  IMAD.MOV.U32 R40, RZ, RZ, R33 ;  /* 0x000000ffff287224 */ /* 0x000fe200078e0021 */
[----:B------:R-:W-:Y:S01]  /*9ff0*/  MOV R41, R26 ;  /* 0x0000001a00297202 */ /* 0x000fe20000000f00 */
[----:B------:R-:W-:Y:S01]  /*a000*/  IMAD.MOV.U32 R42, RZ, RZ, R24 ;  /* 0x000000ffff2a7224 */ /* 0x000fe200078e0018 */
[----:B------:R-:W-:-:S07]  /*a010*/  MOV R43, R2 ;  /* 0x00000002002b7202 */ /* 0x000fce0000000f00 */
[C---:B-1----:R-:W-:Y:S01]  /*a020*/  HMMA.16816.F32 R40, R4.reuse, R18, R40 ;  /* 0x000000120428723c */ /* 0x042fe20000001828 */
[----:B------:R-:W-:Y:S01]  /*a030*/  IMAD.MOV.U32 R52, RZ, RZ, R141 ;  /* 0x000000ffff347224 */ /* 0x000fe200078e008d */
[----:B------:R-:W-:Y:S01]  /*a040*/  MOV R53, R140 ;  /* 0x0000008c00357202 */ /* 0x000fe20000000f00 */
[----:B------:R-:W-:Y:S01]  /*a050*/  IMAD.MOV.U32 R54, RZ, RZ, R35 ;  /* 0x000000ffff367224 */ /* 0x000fe200078e0023 */
[----:B------:R-:W-:Y:S02]  /*a060*/  MOV R55, R34 ;  /* 0x0000002200377202 */ /* 0x000fe40000000f00 */
[----:B------:R-:W-:Y:S02]  /*a070*/  MOV R59, R142 ;  /* 0x0000008e003b7202 */ /* 0x000fe40000000f00 */
[----:B------:R-:W-:Y:S11]  /*a080*/  HMMA.16816.F32 R244, R4, R16, R244 ;  /* 0x0000001004f4723c */ /* 0x000ff600000018f4 */
[----:B------:R-:W-:Y:S01]  /*a090*/  IMAD.MOV.U32 R142, RZ, RZ, R40 ;  /* 0x000000ffff8e7224 */ /* 0x000fe200078e0028 */
[----:B------:R-:W-:Y:S01]  /*a0a0*/  MOV R141, R41 ;  /* 0x00000029008d7202 */ /* 0x000fe20000000f00 */
[----:B------:R-:W-:Y:S01]  /*a0b0*/  IMAD.MOV.U32 R140, RZ, RZ, R42 ;  /* 0x000000ffff8c7224 */ /* 0x000fe200078e002a */
[----:B------:R-:W-:-:S02]  /*a0c0*/  MOV R2, R43 ;  /* 0x0000002b00027202 */ /* 0x000fc40000000f00 */
[C---:B--2---:R-:W-:Y:S08]  /*a0d0*/  HMMA.16816.F32 R40, R4.reuse, R8, R52 ;  /* 0x000000080428723c */ /* 0x044ff00000001834 */
[----:B------:R-:W-:Y:S08]  /*a0e0*/  HMMA.16816.F32 R248, R4, R10, R248 ;  /* 0x0000000a04f8723c */ /* 0x000ff000000018f8 */
[C---:B---3--:R-:W-:Y:S08]  /*a0f0*/  HMMA.16816.F32 R136, R12.reuse, R16, R136 ;  /* 0x000000100c88723c */ /* 0x048ff00000001888 */
[C---:B------:R-:W-:Y:S01]  /*a100*/  HMMA.16816.F32 R212, R12.reuse, R18, R212 ;  /* 0x000000120cd4723c */ /* 0x040fe200000018d4 */
[----:B------:R-:W-:Y:S07]  /*a110*/  LDSM.16.M88.4 R16, [R3+0xa000] ;  /* 0x00a000000310783b */ /* 0x000fee0000000200 */
[C---:B------:R-:W-:Y:S08]  /*a120*/  HMMA.16816.F32 R208, R12.reuse, R8, R208 ;  /* 0x000000080cd0723c */ /* 0x040ff000000018d0 */
[----:B------:R-:W-:Y:S01]  /*a130*/  HMMA.16816.F32 R60, R12, R10, R60 ;  /* 0x0000000a0c3c723c */ /* 0x000fe2000000183c */
[----:B------:R-:W1:Y:S01]  /*a140*/  LDSM.16.M88.4 R8, [R27+0x4000] ;  /* 0x004000001b08783b */ /* 0x000e620000000200 */
        /* <DEDUP_REMOVED lines=10> */
[----:B------:R-:W-:Y:S01]  /*a1f0*/  IMAD.MOV.U32 R35, RZ, RZ, R42 ;  /* 0x000000ffff237224 */ /* 0x000fe200078e002a */
[----:B------:R-:W-:-:S06]  /*a200*/  MOV R34, R43 ;  /* 0x0000002b00227202 */ /* 0x000fcc0000000f00 */
[C---:B------:R-:W-:Y:S08]  /*a210*/  HMMA.16816.F32 R56, R4.reuse, R28, R56 ;  /* 0x0000001c0438723c */ /* 0x040ff00000001838 */
[C---:B------:R-:W-:Y:S08]  /*a220*/  HMMA.16816.F32 R240, R4.reuse, R36, R240 ;  /* 0x0000002404f0723c */ /* 0x040ff000000018f0 */
[----:B------:R-:W-:Y:S01]  /*a230*/  HMMA.16816.F32 R224, R4, R38, R224 ;  /* 0x0000002604e0723c */ /* 0x000fe200000018e0 */
[----:B------:R-:W2:Y:S07]  /*a240*/  LDSM.16.M88.4 R4, [R27+0x6000] ;  /* 0x006000001b04783b */ /* 0x000eae0000000200 */
[C---:B------:R-:W-:Y:S08]  /*a250*/  HMMA.16816.F32 R40, R12.reuse, R28, R220 ;  /* 0x0000001c0c28723c */ /* 0x040ff000000018dc */
[C---:B------:R-:W-:Y:S08]  /*a260*/  HMMA.16816.F32 R52, R12.reuse, R30, R216 ;  /* 0x0000001e0c34723c */ /* 0x040ff000000018d8 */
[C---:B------:R-:W-:Y:S08]  /*a270*/  HMMA.16816.F32 R48, R12.reuse, R36, R48 ;  /* 0x000000240c30723c */ /* 0x040ff00000001830 */
[----:B------:R-:W-:Y:S08]  /*a280*/  HMMA.16816.F32 R44, R12, R38, R44 ;  /* 0x000000260c2c723c */ /* 0x000ff0000000182c */
[-C--:B-1----:R-:W-:Y:S08]  /*a290*/  HMMA.16816.F32 R12, R8, R16.reuse, R40 ;  /* 0x00000010080c723c */ /* 0x082ff00000001828 */
[----:B--2---:R-:W-:Y:S11]  /*a2a0*/  HMMA.16816.F32 R24, R4, R16, R56 ;  /* 0x000000100418723c */ /* 0x004ff60000001838 */
[----:B------:R-:W-:-:S04]  /*a2b0*/  FMUL.FTZ R0, R12, UR4 ;  /* 0x000000040c007c20 */ /* 0x000fc80008410000 */
[----:B------:R1:W-:Y:S01]  /*a2c0*/  MUFU.TANH R222, R0 ;  /* 0x0000000000de7308 */ /* 0x0003e20000002400 */
[----:B------:R-:W-:Y:S01]  /*a2d0*/  HMMA.16816.F32 R28, R4, R18, R64 ;  /* 0x00000012041c723c */ /* 0x000fe20000001840 */
[----:B------:R-:W-:Y:S02]  /*a2e0*/  IMAD.MOV.U32 R66, RZ, RZ, R35 ;  /* 0x000000ffff427224 */ /* 0x000fe400078e0023 */
[----:B-1----:R-:W-:-:S04]  /*a2f0*/  FMUL.FTZ R0, R13, UR4 ;  /* 0x000000040d007c20 */ /* 0x002fc80008410000 */
[----:B------:R1:W2:Y:S01]  /*a300*/  MUFU.TANH R33, R0 ;  /* 0x0000000000217308 */ /* 0x0002a20000002400 */
[----:B------:R-:W-:Y:S01]  /*a310*/  HMMA.16816.F32 R16, R8, R18, R52 ;  /* 0x000000120810723c */ /* 0x000fe20000001834 */
[----:B-1----:R-:W-:-:S06]  /*a320*/  FMUL.FTZ R0, R14, UR4 ;  /* 0x000000040e007c20 */ /* 0x002fcc0008410000 */
[----:B------:R1:W-:Y:S02]  /*a330*/  MUFU.TANH R216, R0 ;  /* 0x0000000000d87308 */ /* 0x0003e40000002400 */
[----:B-1----:R-:W-:Y:S02]  /*a340*/  FMUL.FTZ R0, R15, UR4 ;  /* 0x000000040f007c20 */ /* 0x002fe40008410000 */
[----:B------:R-:W1:Y:S04]  /*a350*/  LDSM.16.M88.4 R12, [R3+0xa800] ;  /* 0x00a80000030c783b */ /* 0x000e680000000200 */
[----:B------:R3:W4:Y:S02]  /*a360*/  MUFU.TANH R35, R0 ;  /* 0x0000000000237308 */ /* 0x0007240000002400 */
[----:B---3--:R-:W-:-:S06]  /*a370*/  FMUL.FTZ R0, R24, UR4 ;  /* 0x0000000418007c20 */ /* 0x008fcc0008410000 */
[----:B------:R3:W-:Y:S02]  /*a380*/  MUFU.TANH R217, R0 ;  /* 0x0000000000d97308 */ /* 0x0007e40000002400 */
[----:B---3--:R-:W-:-:S06]  /*a390*/  FMUL.FTZ R0, R25, UR4 ;  /* 0x0000000419007c20 */ /* 0x008fcc0008410000 */
[----:B------:R3:W5:Y:S01]  /*a3a0*/  MUFU.TANH R37, R0 ;  /* 0x0000000000257308 */ /* 0x0007620000002400 */
[----:B------:R-:W-:Y:S01]  /*a3b0*/  MOV R67, R34 ;  /* 0x0000002200437202 */ /* 0x000fe20000000f00 */
[----:B---3--:R-:W-:-:S06]  /*a3c0*/  FMUL.FTZ R0, R26, UR4 ;  /* 0x000000041a007c20 */ /* 0x008fcc0008410000 */
[----:B------:R3:W-:Y:S02]  /*a3d0*/  MUFU.TANH R218, R0 ;  /* 0x0000000000da7308 */ /* 0x0007e40000002400 */
[----:B---3--:R-:W-:-:S06]  /*a3e0*/  FMUL.FTZ R0, R27, UR4 ;  /* 0x000000041b007c20 */ /* 0x008fcc0008410000 */
[----:B------:R3:W5:Y:S02]  /*a3f0*/  MUFU.TANH R40, R0 ;  /* 0x0000000000287308 */ /* 0x0007640000002400 */
[----:B---3--:R-:W-:-:S06]  /*a400*/  FMUL.FTZ R0, R16, UR4 ;  /* 0x0000000410007c20 */ /* 0x008fcc0008410000 */
[----:B------:R3:W5:Y:S02]  /*a410*/  MUFU.TANH R34, R0 ;  /* 0x0000000000227308 */ /* 0x0007640000002400 */
[----:B---3--:R-:W-:-:S06]  /*a420*/  FMUL.FTZ R0, R17, UR4 ;  /* 0x0000000411007c20 */ /* 0x008fcc0008410000 */
[----:B------:R3:W-:Y:S02]  /*a430*/  MUFU.TANH R221, R0 ;  /* 0x0000000000dd7308 */ /* 0x0007e40000002400 */
[----:B---3--:R-:W-:-:S06]  /*a440*/  FMUL.FTZ R0, R18, UR4 ;  /* 0x0000000412007c20 */ /* 0x008fcc0008410000 */
[----:B------:R3:W5:Y:S02]  /*a450*/  MUFU.TANH R36, R0 ;  /* 0x0000000000247308 */ /* 0x0007640000002400 */
[----:B---3--:R-:W-:Y:S02]  /*a460*/  FMUL.FTZ R0, R19, UR4 ;  /* 0x0000000413007c20 */ /* 0x008fe40008410000 */
[----:B-1----:R-:W-:Y:S04]  /*a470*/  HMMA.16816.F32 R16, R8, R12, R136 ;  /* 0x0000000c0810723c */ /* 0x002fe80000001888 */
[----:B------:R1:W-:Y:S02]  /*a480*/  MUFU.TANH R220, R0 ;  /* 0x0000000000dc7308 */ /* 0x0003e40000002400 */
[----:B-1----:R-:W-:-:S06]  /*a490*/  FMUL.FTZ R0, R28, UR4 ;  /* 0x000000041c007c20 */ /* 0x002fcc0008410000 */
[----:B------:R1:W3:Y:S01]  /*a4a0*/  MUFU.TANH R39, R0 ;  /* 0x0000000000277308 */ /* 0x0002e20000002400 */
[----:B------:R-:W-:Y:S01]  /*a4b0*/  HMMA.16816.F32 R24, R4, R12, R244 ;  /* 0x0000000c0418723c */ /* 0x000fe200000018f4 */
[----:B-1----:R-:W-:-:S06]  /*a4c0*/  FMUL.FTZ R0, R29, UR4 ;  /* 0x000000041d007c20 */ /* 0x002fcc0008410000 */
[----:B------:R1:W-:Y:S02]  /*a4d0*/  MUFU.TANH R38, R0 ;  /* 0x0000000000267308 */ /* 0x0003e40000002400 */
[----:B-1----:R-:W-:-:S06]  /*a4e0*/  FMUL.FTZ R0, R30, UR4 ;  /* 0x000000041e007c20 */ /* 0x002fcc0008410000 */
[----:B------:R1:W3:Y:S02]  /*a4f0*/  MUFU.TANH R41, R0 ;  /* 0x0000000000297308 */ /* 0x0002e40000002400 */
[----:B-1----:R-:W-:-:S06]  /*a500*/  FMUL.FTZ R0, R31, UR4 ;  /* 0x000000041f007c20 */ /* 0x002fcc0008410000 */
[----:B------:R1:W-:Y:S01]  /*a510*/  MUFU.TANH R219, R0 ;  /* 0x0000000000db7308 */ /* 0x0003e20000002400 */
[----:B------:R-:W-:Y:S01]  /*a520*/  IMAD.MOV.U32 R136, RZ, RZ, R142 ;  /* 0x000000ffff887224 */ /* 0x000fe200078e008e */
[----:B------:R-:W-:Y:S01]  /*a530*/  MOV R137, R141 ;  /* 0x0000008d00897202 */ /* 0x000fe20000000f00 */
[----:B------:R-:W-:Y:S01]  /*a540*/  IMAD.MOV.U32 R138, RZ, RZ, R140 ;  /* 0x000000ffff8a7224 */ /* 0x000fe200078e008c */
[----:B------:R-:W-:Y:S01]  /*a550*/  MOV R139, R2 ;  /* 0x00000002008b7202 */ /* 0x000fe20000000f00 */
[----:B-1----:R-:W-:-:S04]  /*a560*/  FMUL.FTZ R0, R16, UR4 ;  /* 0x0000000410007c20 */ /* 0x002fc80008410000 */
[----:B------:R1:W3:Y:S02]  /*a570*/  MUFU.TANH R56, R0 ;  /* 0x0000000000387308 */ /* 0x0002e40000002400 */
[----:B------:R-:W-:Y:S01]  /*a580*/  HMMA.16816.F32 R28, R4, R14, R136 ;  /* 0x0000000e041c723c */ /* 0x000fe20000001888 */
[----:B-1----:R-:W-:-:S05]  /*a590*/  FMUL.FTZ R0, R17, UR4 ;  /* 0x0000000411007c20 */ /* 0x002fca0008410000 */
[----:B------:R1:W-:Y:S02]  /*a5a0*/  MUFU.TANH R238, R0 ;  /* 0x0000000000ee7308 */ /* 0x0003e40000002400 */
[----:B-1----:R-:W-:-:S06]  /*a5b0*/  FMUL.FTZ R0, R18, UR4 ;  /* 0x0000000412007c20 */ /* 0x002fcc0008410000 */
[----:B------:R1:W3:Y:S02]  /*a5c0*/  MUFU.TANH R57, R0 ;  /* 0x0000000000397308 */ /* 0x0002e40000002400 */
[----:B-1----:R-:W-:Y:S02]  /*a5d0*/  FMUL.FTZ R0, R19, UR4 ;  /* 0x0000000413007c20 */ /* 0x002fe40008410000 */
[----:B------:R-:W-:Y:S01]  /*a5e0*/  HMMA.16816.F32 R16, R8, R14, R212 ;  /* 0x0000000e0810723c */ /* 0x000fe200000018d4 */
[----:B------:R-:W1:Y:S03]  /*a5f0*/  LDSM.16.M88.4 R12, [R3+0xb000] ;  /* 0x00b00000030c783b */ /* 0x000e660000000200 */
[----:B------:R2:W-:Y:S02]  /*a600*/  MUFU.TANH R244, R0 ;  /* 0x0000000000f47308 */ /* 0x0005e40000002400 */
[----:B--2---:R-:W-:-:S06]  /*a610*/  FMUL.FTZ R0, R24, UR4 ;  /* 0x0000000418007c20 */ /* 0x004fcc0008410000 */
[----:B------:R2:W-:Y:S02]  /*a620*/  MUFU.TANH R55, R0 ;  /* 0x0000000000377308 */ /* 0x0005e40000002400 */
[----:B--2---:R-:W-:-:S06]  /*a630*/  FMUL.FTZ R0, R25, UR4 ;  /* 0x0000000419007c20 */ /* 0x004fcc0008410000 */
[----:B------:R2:W-:Y:S02]  /*a640*/  MUFU.TANH R141, R0 ;  /* 0x00000000008d7308 */ /* 0x0005e40000002400 */
[----:B--2---:R-:W-:-:S06]  /*a650*/  FMUL.FTZ R0, R26, UR4 ;  /* 0x000000041a007c20 */ /* 0x004fcc0008410000 */
[----:B------:R2:W3:Y:S02]  /*a660*/  MUFU.TANH R43, R0 ;  /* 0x00000000002b7308 */ /* 0x0004e40000002400 */
[----:B--2---:R-:W-:-:S06]  /*a670*/  FMUL.FTZ R0, R27, UR4 ;  /* 0x000000041b007c20 */ /* 0x004fcc0008410000 */
[----:B------:R2:W3:Y:S01]  /*a680*/  MUFU.TANH R140, R0 ;  /* 0x00000000008c7308 */ /* 0x0004e20000002400 */
[----:B------:R-:W-:Y:S01]  /*a690*/  MOV R65, R228 ;  /* 0x000000e400417202 */ /* 0x000fe20000000f00 */
[----:B--2---:R-:W-:-:S06]  /*a6a0*/  FMUL.FTZ R0, R16, UR4 ;  /* 0x0000000410007c20 */ /* 0x004fcc0008410000 */
[----:B------:R2:W3:Y:S01]  /*a6b0*/  MUFU.TANH R138, R0 ;  /* 0x00000000008a7308 */ /* 0x0004e20000002400 */
[----:B-1----:R-:W-:Y:S01]  /*a6c0*/  HMMA.16816.F32 R24, R8, R12, R208 ;  /* 0x0000000c0818723c */ /* 0x002fe200000018d0 */
[----:B--2---:R-:W-:-:S06]  /*a6d0*/  FMUL.FTZ R0, R17, UR4 ;  /* 0x0000000411007c20 */ /* 0x004fcc0008410000 */
[----:B------:R1:W-:Y:S02]  /*a6e0*/  MUFU.TANH R212, R0 ;  /* 0x0000000000d47308 */ /* 0x0003e40000002400 */
[----:B-1----:R-:W-:-:S06]  /*a6f0*/  FMUL.FTZ R0, R18, UR4 ;  /* 0x0000000412007c20 */ /* 0x002fcc0008410000 */
[----:B------:R1:W2:Y:S02]  /*a700*/  MUFU.TANH R228, R0 ;  /* 0x0000000000e47308 */ /* 0x0002a40000002400 */
[----:B-1----:R-:W-:-:S06]  /*a710*/  FMUL.FTZ R0, R19, UR4 ;  /* 0x0000000413007c20 */ /* 0x002fcc0008410000 */
[----:B------:R1:W-:Y:S01]  /*a720*/  MUFU.TANH R142, R0 ;  /* 0x00000000008e7308 */ /* 0x0003e20000002400 */
[----:B------:R-:W-:Y:S02]  /*a730*/  IMAD.MOV.U32 R64, RZ, RZ, R229 ;  /* 0x000000ffff407224 */ /* 0x000fe400078e00e5 */
[----:B-1----:R-:W-:-:S05]  /*a740*/  FMUL.FTZ R0, R28, UR4 ;  /* 0x000000041c007c20 */ /* 0x002fca0008410000 */
[----:B------:R1:W2:Y:S02]  /*a750*/  MUFU.TANH R139, R0 ;  /* 0x00000000008b7308 */ /* 0x0002a40000002400 */
[----:B-1----:R-:W-:-:S06]  /*a760*/  FMUL.FTZ R0, R29, UR4 ;  /* 0x000000041d007c20 */ /* 0x002fcc0008410000 */
[----:B------:R1:W-:Y:S01]  /*a770*/  MUFU.TANH R137, R0 ;  /* 0x0000000000897308 */ /* 0x0003e20000002400 */
[----:B------:R-:W-:Y:S01]  /*a780*/  HMMA.16816.F32 R16, R4, R12, R64 ;  /* 0x0000000c0410723c */ /* 0x000fe20000001840 */
[----:B-1----:R-:W-:-:S06]  /*a790*/  FMUL.FTZ R0, R30, UR4 ;  /* 0x000000041e007c20 */ /* 0x002fcc0008410000 */
[----:B------:R1:W2:Y:S02]  /*a7a0*/  MUFU.TANH R42, R0 ;  /* 0x00000000002a7308 */ /* 0x0002a40000002400 */
[----:B-1----:R-:W-:-:S06]  /*a7b0*/  FMUL.FTZ R0, R31, UR4 ;  /* 0x000000041f007c20 */ /* 0x002fcc0008410000 */
[----:B------:R1:W2:Y:S02]  /*a7c0*/  MUFU.TANH R136, R0 ;  /* 0x0000000000887308 */ /* 0x0002a40000002400 */
[----:B-1----:R-:W-:-:S06]  /*a7d0*/  FMUL.FTZ R0, R24, UR4 ;  /* 0x0000000418007c20 */ /* 0x002fcc0008410000 */
[----:B------:R1:W2:Y:S02]  /*a7e0*/  MUFU.TANH R64, R0 ;  /* 0x0000000000407308 */ /* 0x0002a40000002400 */
[----:B-1----:R-:W-:-:S06]  /*a7f0*/  FMUL.FTZ R0, R25, UR4 ;  /* 0x0000000419007c20 */ /* 0x002fcc0008410000 */
[----:B------:R1:W-:Y:S02]  /*a800*/  MUFU.TANH R67, R0 ;  /* 0x0000000000437308 */ /* 0x0003e40000002400 */
[----:B-1----:R-:W-:-:S06]  /*a810*/  FMUL.FTZ R0, R26, UR4 ;  /* 0x000000041a007c20 */ /* 0x002fcc0008410000 */
[----:B------:R1:W2:Y:S01]  /*a820*/  MUFU.TANH R65, R0 ;  /* 0x0000000000417308 */ /* 0x0002a20000002400 */
[----:B------:R-:W-:Y:S01]  /*a830*/  FMUL.FTZ R12, R19, UR4 ;  /* 0x00000004130c7c20 */ /* 0x000fe20008410000 */
[----:B-1----:R-:W-:-:S06]  /*a840*/  FMUL.FTZ R0, R27, UR4 ;  /* 0x000000041b007c20 */ /* 0x002fcc0008410000 */
[----:B------:R1:W-:Y:S01]  /*a850*/  MUFU.TANH R66, R0 ;  /* 0x0000000000427308 */ /* 0x0003e20000002400 */
[----:B------:R-:W-:Y:S01]  /*a860*/  HMMA.16816.F32 R24, R8, R14, R60 ;  /* 0x0000000e0818723c */ /* 0x000fe2000000183c */
[----:B------:R-:W-:Y:S01]  /*a870*/  FMUL.FTZ R2, R16, UR4 ;  /* 0x0000000410027c20 */ /* 0x000fe20008410000 */
[----:B-1----:R-:W-:-:S05]  /*a880*/  VIADD R0, R32, 0xffffff81 ;  /* 0xffffff8120007836 */ /* 0x002fca0000000000 */
[C---:B------:R-:W-:Y:S02]  /*a890*/  ISETP.GE.AND P1, PT, R0.reuse, R22, PT ;  /* 0x000000160000720c */ /* 0x040fe40003f26270 */
[C---:B------:R-:W-:Y:S02]  /*a8a0*/  ISETP.GE.AND P4, PT, R0.reuse, R23, PT ;  /* 0x000000170000720c */ /* 0x040fe40003f86270 */
[----:B------:R-:W-:Y:S02]  /*a8b0*/  FSEL R33, R33, -INF , !P1 ;  /* 0xff80000021217808 */ /* 0x000fe40004800000 */
[C---:B------:R-:W-:Y:S02]  /*a8c0*/  ISETP.GE.AND P5, PT, R0.reuse, R20, PT ;  /* 0x000000140000720c */ /* 0x040fe40003fa6270 */
[----:B------:R-:W-:Y:S02]  /*a8d0*/  ISETP.GE.AND P1, PT, R0, R21, PT ;  /* 0x000000150000720c */ /* 0x000fe40003f26270 */
[----:B------:R-:W-:Y:S01]  /*a8e0*/  IADD3 R0, PT, PT, R32, -0x78, RZ ;  /* 0xffffff8820007810 */ /* 0x000fe20007ffe0ff */
[----:B------:R-:W-:Y:S01]  /*a8f0*/  HMMA.16816.F32 R28, R4, R14, R248 ;  /* 0x0000000e041c723c */ /* 0x000fe200000018f8 */
[----:B----4-:R-:W-:Y:S01]  /*a900*/  FSEL R35, R35, -INF , !P4 ;  /* 0xff80000023237808 */ /* 0x010fe20006000000 */
[----:B------:R1:W-:Y:S01]  /*a910*/  MUFU.TANH R53, R12 ;  /* 0x0000000c00357308 */ /* 0x0003e20000002400 */
[----:B------:R-:W-:-:S02]  /*a920*/  ISETP.GE.AND P4, PT, R0, R22, PT ;  /* 0x000000160000720c */ /* 0x000fc40003f86270 */
[----:B-----5:R-:W-:Y:S02]  /*a930*/  FSEL R37, R37, -INF , !P5 ;  /* 0xff80000025257808 */ /* 0x020fe40006800000 */
[----:B------:R-:W-:-:S03]  /*a940*/  FSEL R40, R40, -INF , !P1 ;  /* 0xff80000028287808 */ /* 0x000fc60004800000 */
[----:B------:R4:W5:Y:S01]  /*a950*/  MUFU.TANH R59, R2 ;  /* 0x00000002003b7308 */ /* 0x0009620000002400 */
[----:B------:R-:W-:Y:S02]  /*a960*/  FSEL R34, R34, -INF , !P4 ;  /* 0xff80000022227808 */ /* 0x000fe40006000000 */
[C---:B------:R-:W-:Y:S01]  /*a970*/  ISETP.GE.AND P5, PT, R0.reuse, R23, PT ;  /* 0x000000170000720c */ /* 0x040fe20003fa6270 */
[----:B-1----:R-:W1:Y:S01]  /*a980*/  LDSM.16.M88.4 R12, [R3+0xb800] ;  /* 0x00b80000030c783b */ /* 0x002e620000000200 */
[----:B------:R-:W-:Y:S01]  /*a990*/  ISETP.GE.AND P1, PT, R0, R20, PT ;  /* 0x000000140000720c */ /* 0x000fe20003f26270 */
[----:B------:R-:W-:-:S04]  /*a9a0*/  DEPBAR.LE SB0, 0x0 ;  /* 0x000080000000791a */ /* 0x000fc80000000000 */
[----:B----4-:R-:W-:Y:S01]  /*a9b0*/  FMUL.FTZ R2, R17, UR4 ;  /* 0x0000000411027c20 */ /* 0x010fe20008410000 */
[----:B------:R-:W-:Y:S01]  /*a9c0*/  BAR.SYNC.DEFER_BLOCKING 0x0 ;  /* 0x0000000000007b1d */ /* 0x000fe20000010000 */
[----:B------:R-:W-:Y:S01]  /*a9d0*/  ISETP.GE.AND P4, PT, R0, R21, PT ;  /* 0x000000150000720c */ /* 0x000fe20003f86270 */
[----:B------:R-:W-:-:S04]  /*a9e0*/  VIADD R0, R32, 0xffffff89 ;  /* 0xffffff8920007836 */ /* 0x000fc80000000000 */
[----:B------:R4:W-:Y:S01]  /*a9f0*/  MUFU.TANH R58, R2 ;  /* 0x00000002003a7308 */ /* 0x0009e20000002400 */
[----:B------:R-:W-:Y:S02]  /*aa00*/  FSEL R36, R36, -INF , !P5 ;  /* 0xff80000024247808 */ /* 0x000fe40006800000 */
[----:B------:R-:W-:Y:S02]  /*aa10*/  ISETP.GE.AND P5, PT, R0, R22, PT ;  /* 0x000000160000720c */ /* 0x000fe40003fa6270 */
[----:B---3--:R-:W-:Y:S02]  /*aa20*/  FSEL R39, R39, -INF , !P1 ;  /* 0xff80000027277808 */ /* 0x008fe40004800000 */
[----:B------:R-:W-:Y:S01]  /*aa30*/  FSEL R41, R41, -INF , !P4 ;  /* 0xff80000029297808 */ /* 0x000fe20006000000 */
[----:B----4-:R-:W-:-:S04]  /*aa40*/  FMUL.FTZ R2, R18, UR4 ;  /* 0x0000000412027c20 */ /* 0x010fc80008410000 */
[----:B------:R3:W4:Y:S01]  /*aa50*/  MUFU.TANH R54, R2 ;  /* 0x0000000200367308 */ /* 0x0007220000002400 */
[C---:B------:R-:W-:Y:S02]  /*aa60*/  ISETP.GE.AND P1, PT, R0.reuse, R23, PT ;  /* 0x000000170000720c */ /* 0x040fe40003f26270 */
[----:B------:R-:W-:Y:S01]  /*aa70*/  ISETP.GE.AND P4, PT, R0, R20, PT ;  /* 0x000000140000720c */ /* 0x000fe20003f86270 */
[----:B---3--:R-:W-:Y:S01]  /*aa80*/  FMUL.FTZ R2, R24, UR4 ;  /* 0x0000000418027c20 */ /* 0x008fe20008410000 */
[----:B------:R-:W-:Y:S02]  /*aa90*/  FSEL R24, R221, -INF , !P5 ;  /* 0xff800000dd187808 */ /* 0x000fe40006800000 */
[----:B------:R-:W-:Y:S01]  /*aaa0*/  ISETP.GE.AND P5, PT, R0, R21, PT ;  /* 0x000000150000720c */ /* 0x000fe20003fa6270 */
[----:B------:R3:W4:Y:S01]  /*aab0*/  MUFU.TANH R52, R2 ;  /* 0x0000000200347308 */ /* 0x0007220000002400 */
[----:B------:R-:W-:Y:S02]  /*aac0*/  IADD3 R0, PT, PT, R32, -0x70, RZ ;  /* 0xffffff9020007810 */ /* 0x000fe40007ffe0ff */
[----:B------:R-:W-:-:S02]  /*aad0*/  FSEL R38, R38, -INF , !P4 ;  /* 0xff80000026267808 */ /* 0x000fc40006000000 */
[----:B------:R-:W-:Y:S01]  /*aae0*/  ISETP.GE.AND P4, PT, R0, R23, PT ;  /* 0x000000170000720c */ /* 0x000fe20003f86270 */
[----:B---3--:R-:W-:Y:S01]  /*aaf0*/  FMUL.FTZ R2, R25, UR4 ;  /* 0x0000000419027c20 */ /* 0x008fe20008410000 */
[----:B------:R-:W-:Y:S02]  /*ab00*/  FSEL R25, R220, -INF , !P1 ;  /* 0xff800000dc197808 */ /* 0x000fe40004800000 */
[----:B------:R-:W-:Y:S01]  /*ab10*/  ISETP.GE.AND P1, PT, R0, R22, PT ;  /* 0x000000160000720c */ /* 0x000fe20003f26270 */
[----:B------:R3:W-:Y:S03]  /*ab20*/  MUFU.TANH R60, R2 ;  /* 0x00000002003c7308 */ /* 0x0007e60000002400 */
[----:B------:R-:W-:Y:S02]  /*ab30*/  FSEL R247, R56, -INF , !P1 ;  /* 0xff80000038f77808 */ /* 0x000fe40004800000 */
[----:B------:R-:W-:-:S02]  /*ab40*/  ISETP.GE.AND P1, PT, R0, R21, PT ;  /* 0x000000150000720c */ /* 0x000fc40003f26270 */
[----:B------:R-:W-:Y:S01]  /*ab50*/  FSEL R246, R57, -INF , !P4 ;  /* 0xff80000039f67808 */ /* 0x000fe20006000000 */
[----:B---3--:R-:W-:Y:S01]  /*ab60*/  FMUL.FTZ R2, R26, UR4 ;  /* 0x000000041a027c20 */ /* 0x008fe20008410000 */
[----:B------:R-:W-:Y:S02]  /*ab70*/  FSEL R26, R219, -INF , !P5 ;  /* 0xff800000db1a7808 */ /* 0x000fe40006800000 */
[----:B------:R-:W-:Y:S01]  /*ab80*/  ISETP.GE.AND P5, PT, R0, R20, PT ;  /* 0x000000140000720c */ /* 0x000fe20003fa6270 */
[----:B------:R3:W-:Y:S01]  /*ab90*/  MUFU.TANH R56, R2 ;  /* 0x0000000200387308 */ /* 0x0007e20000002400 */
[----:B------:R-:W-:Y:S01]  /*aba0*/  VIADD R0, R32, 0xffffff91 ;  /* 0xffffff9120007836 */ /* 0x000fe20000000000 */
[----:B------:R-:W-:-:S04]  /*abb0*/  FSEL R249, R43, -INF , !P1 ;  /* 0xff8000002bf97808 */ /* 0x000fc80004800000 */
[----:B------:R-:W-:Y:S02]  /*abc0*/  ISETP.GE.AND P4, PT, R0, R22, PT ;  /* 0x000000160000720c */ /* 0x000fe40003f86270 */
[----:B------:R-:W-:Y:S01]  /*abd0*/  FSEL R248, R55, -INF , !P5 ;  /* 0xff80000037f87808 */ /* 0x000fe20006800000 */
[----:B---3--:R-:W-:-:S04]  /*abe0*/  FMUL.FTZ R2, R27, UR4 ;  /* 0x000000041b027c20 */ /* 0x008fc80008410000 */
[----:B------:R3:W-:Y:S01]  /*abf0*/  MUFU.TANH R57, R2 ;  /* 0x0000000200397308 */ /* 0x0007e20000002400 */
[----:B------:R-:W-:Y:S02]  /*ac00*/  FSEL R238, R238, -INF , !P4 ;  /* 0xff800000eeee7808 */ /* 0x000fe40006000000 */
[C---:B------:R-:W-:Y:S02]  /*ac10*/  ISETP.GE.AND P5, PT, R0.reuse, R23, PT ;  /* 0x000000170000720c */ /* 0x040fe40003fa6270 */
[C---:B------:R-:W-:Y:S02]  /*ac20*/  ISETP.GE.AND P1, PT, R0.reuse, R20, PT ;  /* 0x000000140000720c */ /* 0x040fe40003f26270 */
[----:B------:R-:W-:Y:S02]  /*ac30*/  ISETP.GE.AND P4, PT, R0, R21, PT ;  /* 0x000000150000720c */ /* 0x000fe40003f86270 */
[----:B------:R-:W-:Y:S01]  /*ac40*/  IADD3 R0, PT, PT, R32, -0x68, RZ ;  /* 0xffffff9820007810 */ /* 0x000fe20007ffe0ff */
[----:B---3--:R-:W-:-:S04]  /*ac50*/  FMUL.FTZ R2, R28, UR4 ;  /* 0x000000041c027c20 */ /* 0x008fc80008410000 */
[----:B------:R3:W4:Y:S01]  /*ac60*/  MUFU.TANH R55, R2 ;  /* 0x0000000200377308 */ /* 0x0007220000002400 */
[----:B-1----:R-:W-:Y:S01]  /*ac70*/  HMMA.16816.F32 R16, R8, R12, R48 ;  /* 0x0000000c0810723c */ /* 0x002fe20000001830 */
[----:B------:R-:W-:Y:S02]  /*ac80*/  FSEL R244, R244, -INF , !P5 ;  /* 0xff800000f4f47808 */ /* 0x000fe40006800000 */
[----:B------:R-:W-:Y:S02]  /*ac90*/  FSEL R237, R141, -INF , !P1 ;  /* 0xff8000008ded7808 */ /* 0x000fe40004800000 */
[----:B------:R-:W-:Y:S02]  /*aca0*/  FSEL R245, R140, -INF , !P4 ;  /* 0xff8000008cf57808 */ /* 0x000fe40006000000 */
[C---:B------:R-:W-:Y:S02]  /*acb0*/  ISETP.GE.AND P5, PT, R0.reuse, R22, PT ;  /* 0x000000160000720c */ /* 0x040fe40003fa6270 */
[----:B------:R-:W-:-:S02]  /*acc0*/  ISETP.GE.AND P1, PT, R0, R23, PT ;  /* 0x000000170000720c */ /* 0x000fc40003f26270 */
[----:B------:R-:W-:Y:S01]  /*acd0*/  ISETP.GE.AND P4, PT, R0, R20, PT ;  /* 0x000000140000720c */ /* 0x000fe20003f86270 */
[----:B---3--:R-:W-:-:S04]  /*ace0*/  FMUL.FTZ R2, R29, UR4 ;  /* 0x000000041d027c20 */ /* 0x008fc80008410000 */
[----:B------:R1:W-:Y:S01]  /*acf0*/  MUFU.TANH R48, R2 ;  /* 0x0000000200307308 */ /* 0x0003e20000002400 */
[----:B------:R-:W-:Y:S02]  /*ad00*/  FSEL R235, R138, -INF , !P5 ;  /* 0xff8000008aeb7808 */ /* 0x000fe40006800000 */
[----:B--2---:R-:W-:Y:S02]  /*ad10*/  FSEL R228, R228, -INF , !P1 ;  /* 0xff800000e4e47808 */ /* 0x004fe40004800000 */
[----:B------:R-:W-:Y:S02]  /*ad20*/  FSEL R229, R139, -INF , !P4 ;  /* 0xff8000008be57808 */ /* 0x000fe40006000000 */
[----:B------:R-:W-:Y:S02]  /*ad30*/  ISETP.GE.AND P5, PT, R0, R21, PT ;  /* 0x000000150000720c */ /* 0x000fe40003fa6270 */
[C---:B------:R-:W-:Y:S01]  /*ad40*/  IADD3 R0, PT, PT, R32.reuse, -0x60, RZ ;  /* 0xffffffa020007810 */ /* 0x040fe20007ffe0ff */
[----:B-1----:R-:W-:Y:S01]  /*ad50*/  VIADD R2, R32, 0xffffff99 ;  /* 0xffffff9920027836 */ /* 0x002fe20000000000 */
[----:B------:R-:W-:-:S04]  /*ad60*/  FSEL R236, R42, -INF , !P5 ;  /* 0xff8000002aec7808 */ /* 0x000fc80006800000 */
[C---:B------:R-:W-:Y:S02]  /*ad70*/  ISETP.GE.AND P1, PT, R2.reuse, R22, PT ;  /* 0x000000160200720c */ /* 0x040fe40003f26270 */
[----:B------:R-:W-:Y:S02]  /*ad80*/  ISETP.GE.AND P4, PT, R2, R23, PT ;  /* 0x000000170200720c */ /* 0x000fe40003f86270 */
[----:B------:R-:W-:Y:S02]  /*ad90*/  FSEL R49, R212, -INF , !P1 ;  /* 0xff800000d4317808 */ /* 0x000fe40004800000 */
[----:B------:R-:W-:Y:S02]  /*ada0*/  FSEL R50, R142, -INF , !P4 ;  /* 0xff8000008e327808 */ /* 0x000fe40006000000 */
[C---:B------:R-:W-:Y:S02]  /*adb0*/  ISETP.GE.AND P5, PT, R2.reuse, R20, PT ;  /* 0x000000140200720c */ /* 0x040fe40003fa6270 */
[----:B------:R-:W-:-:S02]  /*adc0*/  ISETP.GE.AND P1, PT, R2, R21, PT ;  /* 0x000000150200720c */ /* 0x000fc40003f26270 */
[----:B------:R-:W-:Y:S01]  /*add0*/  ISETP.GE.AND P4, PT, R0, R22, PT ;  /* 0x000000160000720c */ /* 0x000fe20003f86270 */
[----:B------:R-:W-:Y:S01]  /*ade0*/  HMMA.16816.F32 R8, R8, R14, R44 ;  /* 0x0000000e0808723c */ /* 0x000fe2000000182c */
[----:B------:R-:W-:Y:S02]  /*adf0*/  FSEL R51, R137, -INF , !P5 ;  /* 0xff80000089337808 */ /* 0x000fe40006800000 */
[----:B------:R-:W-:Y:S02]  /*ae00*/  FSEL R231, R136, -INF , !P1 ;  /* 0xff80000088e77808 */ /* 0x000fe40004800000 */
[----:B------:R-:W-:Y:S02]  /*ae10*/  FSEL R223, R64, -INF , !P4 ;  /* 0xff80000040df7808 */ /* 0x000fe40006000000 */
[C---:B------:R-:W-:Y:S02]  /*ae20*/  ISETP.GE.AND P5, PT, R0.reuse, R23, PT ;  /* 0x000000170000720c */ /* 0x040fe40003fa6270 */
[----:B------:R-:W-:-:S02]  /*ae30*/  ISETP.GE.AND P1, PT, R0, R20, PT ;  /* 0x000000140000720c */ /* 0x000fc40003f26270 */
[----:B------:R-:W-:Y:S01]  /*ae40*/  ISETP.GE.AND P4, PT, R0, R21, PT ;  /* 0x000000150000720c */ /* 0x000fe20003f86270 */
[----:B------:R-:W-:Y:S02]  /*ae50*/  VIADD R0, R32, 0xffffffa1 ;  /* 0xffffffa120007836 */ /* 0x000fe40000000000 */
[----:B------:R-:W-:Y:S01]  /*ae60*/  FMUL.FTZ R27, R30, UR4 ;  /* 0x000000041e1b7c20 */ /* 0x000fe20008410000 */
[----:B------:R-:W-:Y:S02]  /*ae70*/  FSEL R213, R65, -INF , !P5 ;  /* 0xff80000041d57808 */ /* 0x000fe40006800000 */
[----:B------:R-:W-:Y:S01]  /*ae80*/  ISETP.GE.AND P5, PT, R0, R22, PT ;  /* 0x000000160000720c */ /* 0x000fe20003fa6270 */
[----:B------:R-:W1:Y:S01]  /*ae90*/  MUFU.TANH R43, R27 ;  /* 0x0000001b002b7308 */ /* 0x000e620000002400 */
[----:B------:R-:W-:Y:S01]  /*aea0*/  FMUL.FTZ R2, R16, UR4 ;  /* 0x0000000410027c20 */ /* 0x000fe20008410000 */
[----:B-----5:R-:W-:Y:S02]  /*aeb0*/  FSEL R63, R59, -INF , !P1 ;  /* 0xff8000003b3f7808 */ /* 0x020fe40004800000 */
[----:B----4-:R-:W-:-:S02]  /*aec0*/  FSEL R252, R54, -INF , !P4 ;  /* 0xff80000036fc7808 */ /* 0x010fc40006000000 */
[----:B------:R-:W-:Y:S02]  /*aed0*/  FSEL R142, R67, -INF , !P5 ;  /* 0xff800000438e7808 */ /* 0x000fe40006800000 */
[C---:B------:R-:W-:Y:S02]  /*aee0*/  ISETP.GE.AND P1, PT, R0.reuse, R23, PT ;  /* 0x000000170000720c */ /* 0x040fe40003f26270 */
[C---:B------:R-:W-:Y:S02]  /*aef0*/  ISETP.GE.AND P4, PT, R0.reuse, R20, PT ;  /* 0x000000140000720c */ /* 0x040fe40003f86270 */
[----:B------:R-:W-:Y:S01]  /*af00*/  ISETP.GE.AND P5, PT, R0, R21, PT ;  /* 0x000000150000720c */ /* 0x000fe20003fa6270 */
[----:B------:R2:W3:Y:S01]  /*af10*/  MUFU.TANH R16, R2 ;  /* 0x0000000200107308 */ /* 0x0004e20000002400 */
[----:B------:R-:W-:Y:S01]  /*af20*/  IADD3 R0, PT, PT, R32, -0x58, RZ ;  /* 0xffffffa820007810 */ /* 0x000fe20007ffe0ff */
[----:B------:R-:W-:Y:S01]  /*af30*/  FMUL.FTZ R3, R31, UR4 ;  /* 0x000000041f037c20 */ /* 0x000fe20008410000 */
[----:B------:R-:W-:Y:S01]  /*af40*/  FSEL R211, R66, -INF , !P1 ;  /* 0xff80000042d37808 */ /* 0x000fe20004800000 */
[----:B------:R-:W-:Y:S01]  /*af50*/  FMUL.FTZ R8, R8, UR4 ;  /* 0x0000000408087c20 */ /* 0x000fe20008410000 */
[----:B------:R-:W-:Y:S01]  /*af60*/  ISETP.GE.AND P1, PT, R0, R22, PT ;  /* 0x000000160000720c */ /* 0x000fe20003f26270 */
[----:B------:R-:W-:Y:S01]  /*af70*/  HMMA.16816.F32 R28, R4, R12, R240 ;  /* 0x0000000c041c723c */ /* 0x000fe200000018f0 */
[----:B------:R-:W-:Y:S01]  /*af80*/  FMUL.FTZ R9, R9, UR4 ;  /* 0x0000000409097c20 */ /* 0x000fe20008410000 */
[----:B------:R-:W-:-:S02]  /*af90*/  FSEL R215, R53, -INF , !P5 ;  /* 0xff80000035d77808 */ /* 0x000fc40006800000 */
[----:B------:R-:W-:Y:S01]  /*afa0*/  ISETP.GE.AND P5, PT, R0, R20, PT ;  /* 0x000000140000720c */ /* 0x000fe20003fa6270 */
[----:B--2---:R-:W-:-:S03]  /*afb0*/  FMUL.FTZ R2, R17, UR4 ;  /* 0x0000000411027c20 */ /* 0x004fc60008410000 */
[----:B------:R-:W-:Y:S01]  /*afc0*/  HMMA.16816.F32 R44, R4, R14, R224 ;  /* 0x0000000e042c723c */ /* 0x000fe200000018e0 */
[----:B------:R-:W-:Y:S01]  /*afd0*/  FSEL R214, R52, -INF , !P1 ;  /* 0xff80000034d67808 */ /* 0x000fe20004800000 */
[----:B------:R2:W4:Y:S01]  /*afe0*/  MUFU.TANH R12, R2 ;  /* 0x00000002000c7308 */ /* 0x0005220000002400 */
[----:B------:R-:W-:Y:S01]  /*aff0*/  VIADD R4, R32, 0xffffffa9 ;  /* 0xffffffa920047836 */ /* 0x000fe20000000000 */
[----:B------:R-:W-:Y:S02]  /*b000*/  ISETP.GE.AND P1, PT, R0, R21, PT ;  /* 0x000000150000720c */ /* 0x000fe40003f26270 */
[----:B------:R-:W-:-:S04]  /*b010*/  FSEL R208, R55, -INF , !P5 ;  /* 0xff80000037d07808 */ /* 0x000fc80006800000 */
[----:B------:R-:W-:Y:S01]  /*b020*/  MUFU.TANH R8, R8 ;  /* 0x0000000800087308 */ /* 0x000fe20000002400 */
[----:B------:R-:W-:Y:S02]  /*b030*/  ISETP.GE.AND P5, PT, R4, R22, PT ;  /* 0x000000160400720c */ /* 0x000fe40003fa6270 */
[----:B-1----:R-:W-:Y:S01]  /*b040*/  FSEL R62, R43, -INF , !P1 ;  /* 0xff8000002b3e7808 */ /* 0x002fe20004800000 */
[----:B--2---:R-:W-:-:S04]  /*b050*/  FMUL.FTZ R2, R18, UR4 ;  /* 0x0000000412027c20 */ /* 0x004fc80008410000 */
[----:B------:R-:W1:Y:S01]  /*b060*/  MUFU.TANH R9, R9 ;  /* 0x0000000900097308 */ /* 0x000e620000002400 */
[----:B------:R-:W-:Y:S02]  /*b070*/  IADD3 R5, PT, PT, R32, -0x50, RZ ;  /* 0xffffffb020057810 */ /* 0x000fe40007ffe0ff */
[----:B------:R-:W-:Y:S01]  /*b080*/  ISETP.GE.AND P1, PT, R4, R20, PT ;  /* 0x000000140400720c */ /* 0x000fe20003f26270 */
[----:B------:R-:W-:Y:S01]  /*b090*/  VIADD R6, R32, 0xffffff80 ;  /* 0xffffff8020067836 */ /* 0x000fe20000000000 */
[----:B------:R-:W-:-:S03]  /*b0a0*/  FSEL R209, R58, -INF , !P4 ;  /* 0xff8000003ad17808 */ /* 0x000fc60006000000 */
[----:B------:R2:W1:Y:S01]  /*b0b0*/  MUFU.TANH R42, R3 ;  /* 0x00000003002a7308 */ /* 0x0004620000002400 */
[----:B------:R-:W-:Y:S02]  /*b0c0*/  ISETP.GE.AND P4, PT, R0, R23, PT ;  /* 0x000000170000720c */ /* 0x000fe40003f86270 */
[----:B------:R-:W-:-:S05]  /*b0d0*/  FSEL R43, R60, -INF , !P5 ;  /* 0xff8000003c2b7808 */ /* 0x000fca0006800000 */
[----:B------:R5:W1:Y:S01]  /*b0e0*/  MUFU.TANH R27, R2 ;  /* 0x00000002001b7308 */ /* 0x000a620000002400 */
[----:B------:R-:W-:Y:S02]  /*b0f0*/  ISETP.GE.AND P5, PT, R5, R22, PT ;  /* 0x000000160500720c */ /* 0x000fe40003fa6270 */
[----:B------:R-:W-:Y:S01]  /*b100*/  FSEL R210, R48, -INF , !P1 ;  /* 0xff80000030d27808 */ /* 0x000fe20004800000 */
[C---:B--2---:R-:W-:Y:S01]  /*b110*/  VIADD R3, R32.reuse, 0xffffffb1 ;  /* 0xffffffb120037836 */ /* 0x044fe20000000000 */
[----:B------:R-:W-:Y:S01]  /*b120*/  IADD3 R0, PT, PT, R32, -0x47, RZ ;  /* 0xffffffb920007810 */ /* 0x000fe20007ffe0ff */
[----:B-----5:R-:W-:-:S03]  /*b130*/  FMUL.FTZ R2, R19, UR4 ;  /* 0x0000000413027c20 */ /* 0x020fc60008410000 */
[-C--:B------:R-:W-:Y:S01]  /*b140*/  ISETP.GE.AND P1, PT, R3, R22.reuse, PT ;  /* 0x000000160300720c */ /* 0x080fe20003f26270 */
[----:B------:R2:W1:Y:S01]  /*b150*/  MUFU.TANH R19, R2 ;  /* 0x0000000200137308 */ /* 0x0004620000002400 */
[----:B------:R-:W-:Y:S02]  /*b160*/  FSEL R251, R56, -INF , !P4 ;  /* 0xff80000038fb7808 */ /* 0x000fe40006000000 */
[-C--:B------:R-:W-:Y:S02]  /*b170*/  ISETP.GE.AND P4, PT, R6, R22.reuse, PT ;  /* 0x000000160600720c */ /* 0x080fe40003f86270 */
[----:B---3--:R-:W-:Y:S02]  /*b180*/  FSEL R141, R16, -INF , !P5 ;  /* 0xff800000108d7808 */ /* 0x008fe40006800000 */
[----:B----4-:R-:W-:Y:S02]  /*b190*/  FSEL R220, R12, -INF , !P1 ;  /* 0xff8000000cdc7808 */ /* 0x010fe40004800000 */
[----:B------:R-:W-:-:S02]  /*b1a0*/  ISETP.GE.AND P1, PT, R0, R22, PT ;  /* 0x000000160000720c */ /* 0x000fc40003f26270 */
[----:B------:R-:W-:Y:S02]  /*b1b0*/  FSEL R14, R222, -INF , !P4 ;  /* 0xff800000de0e7808 */ /* 0x000fe40006000000 */
[----:B--2---:R-:W-:-:S04]  /*b1c0*/  IADD3 R2, PT, PT, R32, -0x48, RZ ;  /* 0xffffffb820027810 */ /* 0x004fc80007ffe0ff */
[----:B------:R-:W-:Y:S02]  /*b1d0*/  ISETP.GE.AND P5, PT, R2, R22, PT ;  /* 0x000000160200720c */ /* 0x000fe40003fa6270 */
[----:B-1----:R-:W-:Y:S02]  /*b1e0*/  FSEL R221, R9, -INF , !P1 ;  /* 0xff80000009dd7808 */ /* 0x002fe40004800000 */
[----:B------:R-:W-:Y:S02]  /*b1f0*/  FSEL R61, R8, -INF , !P5 ;  /* 0xff800000083d7808 */ /* 0x000fe40006800000 */
[----:B------:R-:W-:Y:S01]  /*b200*/  FMNMX3.FTZ R7, R134, R14, R33, !PT ;  /* 0x0000000e86077276 */ /* 0x000fe20007810021 */
[----:B------:R1:W-:Y:S01]  /*b210*/  STL [R1+0x8], R220 ;  /* 0x000008dc01007387 */ /* 0x0003e20000100800 */
[----:B------:R-:W-:Y:S02]  /*b220*/  FMUL.FTZ R28, R28, UR4 ;  /* 0x000000041c1c7c20 */ /* 0x000fe40008410000 */
[----:B------:R-:W-:Y:S01]  /*b230*/  FMNMX3.FTZ R7, R7, R34, R24, !PT ;  /* 0x0000002207077276 */ /* 0x000fe20007810018 */
[----:B------:R1:W-:Y:S04]  /*b240*/  STL [R1+0x4], R61 ;  /* 0x0000043d01007387 */ /* 0x0003e80000100800 */
[----:B------:R1:W-:Y:S01]  /*b250*/  STL [R1], R221 ;  /* 0x000000dd01007387 */ /* 0x0003e20000100800 */
[----:B------:R-:W-:Y:S01]  /*b260*/  FMUL.FTZ R10, R10, UR4 ;  /* 0x000000040a0a7c20 */ /* 0x000fe20008410000 */
[----:B------:R-:W-:Y:S01]  /*b270*/  FMUL.FTZ R11, R11, UR4 ;  /* 0x000000040b0b7c20 */ /* 0x000fe20008410000 */
[----:B------:R-:W-:Y:S01]  /*b280*/  FMNMX3.FTZ R7, R7, R247, R238, !PT ;  /* 0x000000f707077276 */ /* 0x000fe200078100ee */
[----:B------:R-:W2:Y:S01]  /*b290*/  MUFU.TANH R28, R28 ;  /* 0x0000001c001c7308 */ /* 0x000ea20000002400 */
[----:B------:R-:W-:-:S02]  /*b2a0*/  UISETP.GE.U32.AND UP1, UPT, UR20, 0x3, UPT ;  /* 0x000000031400788c */ /* 0x000fc4000bf26070 */
[----:B------:R-:W-:-:S05]  /*b2b0*/  FMNMX3.FTZ R7, R7, R235, R49, !PT ;  /* 0x000000eb07077276 */ /* 0x000fca0007810031 */
[----:B------:R1:W3:Y:S01]  /*b2c0*/  MUFU.TANH R18, R10 ;  /* 0x0000000a00127308 */ /* 0x0002e20000002400 */
[----:B------:R-:W-:-:S07]  /*b2d0*/  FMNMX3.FTZ R7, R7, R223, R142, !PT ;  /* 0x000000df07077276 */ /* 0x000fce000781008e */
[----:B------:R1:W4:Y:S01]  /*b2e0*/  MUFU.TANH R17, R11 ;  /* 0x0000000b00117308 */ /* 0x0003220000002400 */
[-C--:B------:R-:W-:Y:S02]  /*b2f0*/  ISETP.GE.AND P4, PT, R4, R23.reuse, PT ;  /* 0x000000170400720c */ /* 0x080fe40003f86270 */
[----:B------:R-:W-:Y:S01]  /*b300*/  FMNMX3.FTZ R7, R7, R214, R43, !PT ;  /* 0x000000d607077276 */ /* 0x000fe2000781002b */
[----:B------:R-:W-:Y:S01]  /*b310*/  FMUL.FTZ R16, R29, UR4 ;  /* 0x000000041d107c20 */ /* 0x000fe20008410000 */
[----:B------:R-:W-:Y:S02]  /*b320*/  FSEL R250, R57, -INF , !P4 ;  /* 0xff80000039fa7808 */ /* 0x000fe40006000000 */
[-C--:B------:R-:W-:Y:S02]  /*b330*/  ISETP.GE.AND P4, PT, R5, R23.reuse, PT ;  /* 0x000000170500720c */ /* 0x080fe40003f86270 */
[----:B------:R-:W-:Y:S02]  /*b340*/  ISETP.GE.AND P5, PT, R6, R23, PT ;  /* 0x000000170600720c */ /* 0x000fe40003fa6270 */
[----:B------:R-:W-:Y:S01]  /*b350*/  FMNMX3.FTZ R15, R7, R141, R220, !PT ;  /* 0x0000008d070f7276 */ /* 0x000fe200078100dc */
[----:B--23--:R-:W-:Y:S10]  /*b360*/  BRA.U !UP1, `(.L_x_348) ;  /* 0x0000000509887547 */ /* 0x00cff4000b800000 */
[----:B------:R-:W2:Y:S04]  /*b370*/  LDL R219, [R1+0x20] ;  /* 0x0000200001db7983 */ /* 0x000ea80000100800 */
[----:B-1----:R-:W3:Y:S01]  /*b380*/  LDL R220, [R1+0x1c] ;  /* 0x00001c0001dc7983 */ /* 0x002ee20000100800 */
        /* <DEDUP_REMOVED lines=8> */
[----:B------:R-:W-:Y:S02]  /*b410*/  IMAD.U32 R8, RZ, RZ, UR13 ;  /* 0x0000000dff087e24 */ /* 0x000fe4000f8e00ff */
[----:B------:R-:W-:Y:S02]  /*b420*/  ULEA.HI.X UR13, UR10, UR13, UR11, 0x4, UP0 ;  /* 0x0000000d0a0d7291 */ /* 0x000fe400080f240b */
[----:B------:R-:W-:-:S02]  /*b430*/  IMAD.U32 R12, RZ, RZ, UR5 ;  /* 0x00000005ff0c7e24 */ /* 0x000fc4000f8e00ff */
[----:B------:R-:W-:Y:S01]  /*b440*/  IMAD.U32 R13, RZ, RZ, UR5 ;  /* 0x00000005ff0d7e24 */ /* 0x000fe2000f8e00ff */
[----:B--2---:R-:W-:Y:S01]  /*b450*/  @!P3 LEA R10, P1, R7, R219, 0x1 ;  /* 0x000000db070ab211 */ /* 0x004fe200078208ff */
[----:B------:R-:W-:-:S03]  /*b460*/  IMAD.U32 R7, RZ, RZ, UR16 ;  /* 0x00000010ff077e24 */ /* 0x000fc6000f8e00ff */
[-C--:B---3--:R-:W-:Y:S01]  /*b470*/  @!P3 LEA.HI.X R11, R9, R220.reuse, R8, 0x1, P1 ;  /* 0x000000dc090bb211 */ /* 0x088fe200008f0c08 */
[----:B------:R-:W-:Y:S01]  /*b480*/  IMAD.U32 R9, RZ, RZ, UR16 ;  /* 0x00000010ff097e24 */ /* 0x000fe2000f8e00ff */
[-C--:B------:R-:W-:Y:S01]  /*b490*/  @!P2 LEA R8, P1, R7, R219.reuse, 0x7 ;  /* 0x000000db0708a211 */ /* 0x080fe200078238ff */
[----:B------:R-:W-:Y:S02]  /*b4a0*/  IMAD.U32 R7, RZ, RZ, UR14 ;  /* 0x0000000eff077e24 */ /* 0x000fe4000f8e00ff */
[----:B------:R-:W-:Y:S01]  /*b4b0*/  @!PT LDS RZ, [RZ] ;  /* 0x00000000fffff984 */ /* 0x000fe20000000800 */
[----:B------:R-:W-:Y:S01]  /*b4c0*/  @!PT LDS RZ, [RZ] ;  /* 0x00000000fffff984 */ /* 0x000fe20000000800 */
[----:B------:R-:W-:Y:S01]  /*b4d0*/  @!PT LDS RZ, [RZ] ;  /* 0x00000000fffff984 */ /* 0x000fe20000000800 */
[----:B------:R1:W-:Y:S03]  /*b4e0*/  @!P3 LDGSTS.E.BYPASS.LTC128B.128 [R239+0x8000], desc[UR22][R10.64] ;  /* 0x080000000aefbfae */ /* 0x0003e6000b981a16 */
[-C--:B------:R-:W-:Y:S01]  /*b4f0*/  @!P2 LEA.HI.X R9, R9, R220.reuse, R7, 0x7, P1 ;  /* 0x000000dc0909a211 */ /* 0x080fe200008f3c07 */
[----:B------:R-:W-:Y:S01]  /*b500*/  IMAD.U32 R7, RZ, RZ, UR13 ;  /* 0x0000000dff077e24 */ /* 0x000fe2000f8e00ff */
[----:B------:R-:W-:Y:S01]  /*b510*/  @!P3 LEA R12, P1, R12, R219, 0x1 ;  /* 0x000000db0c0cb211 */ /* 0x000fe200078208ff */
[----:B------:R2:W-:Y:S03]  /*b520*/  @P3 STS.128 [R239+0x8000], RZ ;  /* 0x008000ffef003388 */ /* 0x0005e60000000c00 */
[----:B------:R-:W-:Y:S01]  /*b530*/  @!P3 LEA.HI.X R13, R13, R220, R7, 0x1, P1 ;  /* 0x000000dc0d0db211 */ /* 0x000fe200008f0c07 */
[----:B------:R-:W-:Y:S01]  /*b540*/  IMAD.U32 R7, RZ, RZ, UR5 ;  /* 0x00000005ff077e24 */ /* 0x000fe2000f8e00ff */
        /* <DEDUP_REMOVED lines=10> */
[----:B-1----:R-:W-:-:S02]  /*b5f0*/  IMAD.U32 R10, RZ, RZ, UR5 ;  /* 0x00000005ff0a7e24 */ /* 0x002fc4000f8e00ff */
[----:B------:R-:W-:Y:S02]  /*b600*/  IMAD.U32 R11, RZ, RZ, UR10 ;  /* 0x0000000aff0b7e24 */ /* 0x000fe4000f8e00ff */
[----:B---3--:R-:W-:Y:S01]  /*b610*/  IMAD.U32 R9, RZ, RZ, UR13 ;  /* 0x0000000dff097e24 */ /* 0x008fe2000f8e00ff */
[----:B------:R-:W-:Y:S01]  /*b620*/  @!P2 LEA R8, P1, R7, R219, 0x1 ;  /* 0x000000db0708a211 */ /* 0x000fe200078208ff */
[----:B------:R-:W-:-:S03]  /*b630*/  IMAD.U32 R7, RZ, RZ, UR10 ;  /* 0x0000000aff077e24 */ /* 0x000fc6000f8e00ff */
[----:B------:R-:W-:Y:S01]  /*b640*/  @!P2 LEA.HI.X R9, R10, R220, R9, 0x1, P1 ;  /* 0x000000dc0a09a211 */ /* 0x000fe200008f0c09 */
[----:B------:R-:W-:Y:S01]  /*b650*/  IMAD.U32 R10, RZ, RZ, UR11 ;  /* 0x0000000bff0a7e24 */ /* 0x000fe2000f8e00ff */
[----:B------:R-:W-:Y:S01]  /*b660*/  @!P3 LEA R7, P1, R7, UR5, 0x4 ;  /* 0x000000050707bc11 */ /* 0x000fe2000f8220ff */
[----:B-----5:R-:W-:Y:S02]  /*b670*/  IMAD.U32 R12, RZ, RZ, UR10 ;  /* 0x0000000aff0c7e24 */ /* 0x020fe4000f8e00ff */
[----:B------:R-:W-:Y:S01]  /*b680*/  IMAD.U32 R13, RZ, RZ, UR10 ;  /* 0x0000000aff0d7e24 */ /* 0x000fe2000f8e00ff */
[----:B------:R-:W-:Y:S01]  /*b690*/  @!P3 LEA.HI.X R11, R11, UR13, R10, 0x4, P1 ;  /* 0x0000000d0b0bbc11 */ /* 0x000fe200088f240a */
[----:B------:R-:W-:Y:S01]  /*b6a0*/  @!PT LDS RZ, [RZ] ;  /* 0x00000000fffff984 */ /* 0x000fe20000000800 */
[----:B------:R-:W-:Y:S01]  /*b6b0*/  @!PT LDS RZ, [RZ] ;  /* 0x00000000fffff984 */ /* 0x000fe20000000800 */
[----:B------:R-:W-:Y:S01]  /*b6c0*/  @!PT LDS RZ, [RZ] ;  /* 0x00000000fffff984 */ /* 0x000fe20000000800 */
[----:B------:R1:W-:Y:S01]  /*b6d0*/  @!P2 LDGSTS.E.BYPASS.LTC128B.128 [R239+0xa800], desc[UR22][R8.64+0x80] ;  /* 0x0a80008008efafae */ /* 0x0003e2000b981a16 */
[----:B------:R-:W-:-:S03]  /*b6e0*/  @!P3 LEA R10, P1, R7, R219, 0x1 ;  /* 0x000000db070ab211 */ /* 0x000fc600078208ff */
[----:B------:R2:W-:Y:S01]  /*b6f0*/  @P2 STS.128 [R239+0xa800], RZ ;  /* 0x00a800ffef002388 */ /* 0x0005e20000000c00 */
[----:B------:R-:W-:Y:S02]  /*b700*/  @!P3 LEA.HI.X R11, R7, R220, R11, 0x1, P1 ;  /* 0x000000dc070bb211 */ /* 0x000fe400008f0c0b */
[----:B------:R-:W-:Y:S01]  /*b710*/  @!P2 LEA R7, P1, R12, UR5, 0x4 ;  /* 0x000000050c07ac11 */ /* 0x000fe2000f8220ff */
[----:B------:R-:W-:Y:S02]  /*b720*/  IMAD.U32 R12, RZ, RZ, UR11 ;  /* 0x0000000bff0c7e24 */ /* 0x000fe4000f8e00ff */
[----:B------:R-:W-:Y:S01]  /*b730*/  @!PT LDS RZ, [RZ] ;  /* 0x00000000fffff984 */ /* 0x000fe20000000800 */
[----:B------:R-:W-:Y:S01]  /*b740*/  @!PT LDS RZ, [RZ] ;  /* 0x00000000fffff984 */ /* 0x000fe20000000800 */
[----:B------:R-:W-:Y:S01]  /*b750*/  @!PT LDS RZ, [RZ] ;  /* 0x00000000fffff984 */ /* 0x000fe20000000800 */
[----:B------:R3:W-:Y:S03]  /*b760*/  @!P3 LDGSTS.E.BYPASS.LTC128B.128 [R239+0x9000], desc[UR22][R10.64] ;  /* 0x090000000aefbfae */ /* 0x0007e6000b981a16 */
[----:B------:R-:W-:Y:S01]  /*b770*/  @!P2 LEA.HI.X R13, R13, UR13, R12, 0x4, P1 ;  /* 0x0000000d0d0dac11 */ /* 0x000fe200088f240c */
[----:B------:R2:W-:Y:S01]  /*b780*/  @P3 STS.128 [R239+0x9000], RZ ;  /* 0x009000ffef003388 */ /* 0x0005e20000000c00 */
[----:B------:R-:W-:-:S04]  /*b790*/  @!P2 LEA R12, P1, R7, R219, 0x1 ;  /* 0x000000db070ca211 */ /* 0x000fc800078208ff */
[----:B------:R-:W-:-:S05]  /*b7a0*/  @!P2 LEA.HI.X R13, R7, R220, R13, 0x1, P1 ;  /* 0x000000dc070da211 */ /* 0x000fca00008f0c0d */
[----:B------:R-:W-:Y:S01]  /*b7b0*/  @!PT LDS RZ, [RZ] ;  /* 0x00000000fffff984 */ /* 0x000fe20000000800 */
[----:B------:R-:W-:Y:S01]  /*b7c0*/  @!PT LDS RZ, [RZ] ;  /* 0x00000000fffff984 */ /* 0x000fe20000000800 */
[----:B------:R-:W-:Y:S01]  /*b7d0*/  @!PT LDS RZ, [RZ] ;  /* 0x00000000fffff984 */ /* 0x000fe20000000800 */
[----:B------:R2:W-:Y:S01]  /*b7e0*/  @!P2 LDGSTS.E.BYPASS.LTC128B.128 [R239+0xb000], desc[UR22][R12.64+0x80] ;  /* 0x0b0000800cefafae */ /* 0x0005e2000b981a16 */
[----:B-1----:R-:W-:-:S03]  /*b7f0*/  IMAD.U32 R8, RZ, RZ, UR10 ;  /* 0x0000000aff087e24 */ /* 0x002fc6000f8e00ff */
[----:B------:R2:W-:Y:S01]  /*b800*/  @P2 STS.128 [R239+0xb000], RZ ;  /* 0x00b000ffef002388 */ /* 0x0005e20000000c00 */
[----:B------:R-:W-:Y:S01]  /*b810*/  IMAD.U32 R9, RZ, RZ, UR10 ;  /* 0x0000000aff097e24 */ /* 0x000fe2000f8e00ff */
[----:B------:R-:W-:Y:S01]  /*b820*/  @!P3 LEA R7, P1, R8, UR5, 0x5 ;  /* 0x000000050807bc11 */ /* 0x000fe2000f8228ff */
[----:B------:R-:W-:-:S05]  /*b830*/  IMAD.U32 R8, RZ, RZ, UR11 ;  /* 0x0000000bff087e24 */ /* 0x000fca000f8e00ff */
[----:B------:R-:W-:Y:S01]  /*b840*/  @!P3 LEA.HI.X R9, R9, UR13, R8, 0x5, P1 ;  /* 0x0000000d0909bc11 */ /* 0x000fe200088f2c08 */
[----:B------:R-:W-:Y:S01]  /*b850*/  IMAD.U32 R8, RZ, RZ, UR10 ;  /* 0x0000000aff087e24 */ /* 0x000fe2000f8e00ff */
[----:B---3--:R-:W-:-:S04]  /*b860*/  @!P3 LEA R10, P1, R7, R219, 0x1 ;  /* 0x000000db070ab211 */ /* 0x008fc800078208ff */
[----:B------:R-:W-:Y:S01]  /*b870*/  @!P3 LEA.HI.X R11, R7, R220, R9, 0x1, P1 ;  /* 0x000000dc070bb211 */ /* 0x000fe200008f0c09 */
[----:B------:R-:W-:Y:S01]  /*b880*/  IMAD.U32 R9, RZ, RZ, UR10 ;  /* 0x0000000aff097e24 */ /* 0x000fe2000f8e00ff */
        /* <DEDUP_REMOVED lines=16> */
.L_x_348:
[----:B------:R-:W-:Y:S01]  /*b990*/  FMNMX3.FTZ R7, R15, R61, R221, !PT ;  /* 0x0000003d0f077276 */ /* 0x000fe200078100dd */
[----:B------:R-:W-:Y:S01]  /*b9a0*/  STL [R1+0xac], R239 ;  /* 0x0000acef01007387 */ /* 0x000fe20000100800 */
[----:B--2---:R-:W-:Y:S01]  /*b9b0*/  FSEL R9, R216, -INF , !P5 ;  /* 0xff800000d8097808 */ /* 0x004fe20006800000 */
[----:B------:R-:W-:Y:S01]  /*b9c0*/  FMUL.FTZ R8, R30, UR4 ;  /* 0x000000041e087c20 */ /* 0x000fe20008410000 */
[----:B------:R-:W-:Y:S01]  /*b9d0*/  ISETP.GE.AND P1, PT, R4, R21, PT ;  /* 0x000000150400720c */ /* 0x000fe20003f26270 */
[----:B-1----:R-:W1:Y:S01]  /*b9e0*/  SHFL.BFLY PT, R11, R7, 0x2, 0x1f ;  /* 0x0c401f00070b7f89 */ /* 0x002e6200000e0000 */
[----:B------:R-:W-:Y:S01]  /*b9f0*/  FMNMX3.FTZ R4, R133, R9, R35, !PT ;  /* 0x0000000985047276 */ /* 0x000fe20007810023 */
[----:B------:R2:W-:Y:S01]  /*ba00*/  MUFU.TANH R29, R8 ;  /* 0x00000008001d7308 */ /* 0x0005e20000002400 */
[----:B------:R-:W-:Y:S01]  /*ba10*/  FSEL R32, R27, -INF , !P4 ;  /* 0xff8000001b207808 */ /* 0x000fe20006000000 */
[----:B------:R-:W-:Y:S01]  /*ba20*/  STL [R1+0xa8], R233 ;  /* 0x0000a8e901007387 */ /* 0x000fe20000100800 */
[----:B------:R-:W-:Y:S01]  /*ba30*/  FMNMX3.FTZ R4, R4, R36, R25, !PT ;  /* 0x0000002404047276 */ /* 0x000fe20007810019 */
[----:B------:R-:W-:Y:S01]  /*ba40*/  FMUL.FTZ R10, R45, UR4 ;  /* 0x000000042d0a7c20 */ /* 0x000fe20008410000 */
[-C--:B------:R-:W-:Y:S01]  /*ba50*/  ISETP.GE.AND P5, PT, R2, R23.reuse, PT ;  /* 0x000000170200720c */ /* 0x080fe20003fa6270 */
[----:B------:R-:W-:Y:S01]  /*ba60*/  STL [R1+0xa4], R232 ;  /* 0x0000a4e801007387 */ /* 0x000fe20000100800 */
[----:B------:R-:W-:Y:S01]  /*ba70*/  FMNMX3.FTZ R4, R4, R246, R244, !PT ;  /* 0x000000f604047276 */ /* 0x000fe200078100f4 */
[----:B------:R-:W3:Y:S01]  /*ba80*/  MUFU.TANH R16, R16 ;  /* 0x0000001000107308 */ /* 0x000ee20000002400 */
[-C--:B------:R-:W-:Y:S01]  /*ba90*/  ISETP.GE.AND P4, PT, R3, R23.reuse, PT ;  /* 0x000000170300720c */ /* 0x080fe20003f86270 */
[----:B------:R3:W-:Y:S01]  /*baa0*/  STL [R1+0xa0], R230 ;  /* 0x0000a0e601007387 */ /* 0x0007e20000100800 */
[----:B------:R-:W-:Y:S01]  /*bab0*/  FMNMX3.FTZ R4, R4, R228, R50, !PT ;  /* 0x000000e404047276 */ /* 0x000fe20007810032 */
[----:B------:R-:W-:Y:S01]  /*bac0*/  FMUL.FTZ R12, R31, UR4 ;  /* 0x000000041f0c7c20 */ /* 0x000fe20008410000 */
[----:B------:R-:W-:Y:S01]  /*bad0*/  FSEL R53, R19, -INF , !P4 ;  /* 0xff80000013357808 */ /* 0x000fe20006000000 */
[----:B------:R-:W-:Y:S01]  /*bae0*/  STL [R1+0x9c], R132 ;  /* 0x00009c8401007387 */ /* 0x000fe20000100800 */
[----:B------:R-:W-:Y:S01]  /*baf0*/  ISETP.GE.AND P4, PT, R0, R23, PT ;  /* 0x000000170000720c */ /* 0x000fe20003f86270 */
[----:B------:R-:W-:Y:S01]  /*bb00*/  FMUL.FTZ R13, R46, UR4 ;  /* 0x000000042e0d7c20 */ /* 0x000fe20008410000 */
[----:B--2---:R-:W-:Y:S01]  /*bb10*/  FMUL.FTZ R8, R44, UR4 ;  /* 0x000000042c087c20 */ /* 0x004fe20008410000 */
[----:B------:R2:W-:Y:S01]  /*bb20*/  STL [R1+0x98], R22 ;  /* 0x0000981601007387 */ /* 0x0005e20000100800 */
[----:B------:R-:W-:Y:S01]  /*bb30*/  FMNMX3.FTZ R4, R4, R213, R211, !PT ;  /* 0x000000d504047276 */ /* 0x000fe200078100d3 */
[----:B------:R-:W-:Y:S01]  /*bb40*/  FMUL.FTZ R15, R47, UR4 ;  /* 0x000000042f0f7c20 */ /* 0x000fe20008410000 */
[----:B------:R2:W-:Y:S01]  /*bb50*/  MUFU.TANH R27, R8 ;  /* 0x00000008001b7308 */ /* 0x0005e20000002400 */
[----:B----4-:R-:W-:Y:S01]  /*bb60*/  FSEL R52, R17, -INF , !P4 ;  /* 0xff80000011347808 */ /* 0x010fe20006000000 */
[----:B------:R-:W-:Y:S01]  /*bb70*/  STL [R1+0x2c], R32 ;  /* 0x00002c2001007387 */ /* 0x000fe20000100800 */
[----:B------:R-:W-:Y:S01]  /*bb80*/  ISETP.GE.AND P4, PT, R6, R21, PT ;  /* 0x000000150600720c */ /* 0x000fe20003f86270 */
[----:B------:R-:W4:Y:S01]  /*bb90*/  LDCU UR4, c[0x0][0x45c] ;  /* 0x00008b80ff0477ac */ /* 0x000f220008000800 */
[----:B-1----:R-:W-:Y:S01]  /*bba0*/  FMNMX.FTZ R17, R7, R11, !PT ;  /* 0x0000000b07117209 */ /* 0x002fe20007810000 */
[----:B------:R-:W-:Y:S02]  /*bbb0*/  STL [R1+0xb0], R23 ;  /* 0x0000b01701007387 */ /* 0x000fe40000100800 */
[----:B------:R1:W-:Y:S01]  /*bbc0*/  MUFU.TANH R19, R12 ;  /* 0x0000000c00137308 */ /* 0x0003e20000002400 */
[----:B------:R-:W-:-:S02]  /*bbd0*/  FSEL R30, R42, -INF , !P1 ;  /* 0xff8000002a1e7808 */ /* 0x000fc40004800000 */
[----:B---3--:R-:W-:-:S05]  /*bbe0*/  MOV R230, R62 ;  /* 0x0000003e00e67202 */ /* 0x008fca0000000f00 */
[----:B------:R-:W-:Y:S01]  /*bbf0*/  MUFU.TANH R13, R13 ;  /* 0x0000000d000d7308 */ /* 0x000fe20000002400 */
[----:B--2---:R-:W-:Y:S02]  /*bc00*/  FSEL R22, R18, -INF , !P5 ;  /* 0xff80000012167808 */ /* 0x004fe40006800000 */
[----:B------:R-:W-:-:S05]  /*bc10*/  ISETP.GE.AND P5, PT, R6, R20, PT ;  /* 0x000000140600720c */ /* 0x000fca0003fa6270 */
[----:B------:R-:W2:Y:S01]  /*bc20*/  MUFU.TANH R18, R10 ;  /* 0x0000000a00127308 */ /* 0x000ea20000002400 */
[----:B------:R-:W-:Y:S01]  /*bc30*/  FMNMX3.FTZ R6, R4, R251, R250, !PT ;  /* 0x000000fb04067276 */ /* 0x000fe200078100fa */
[----:B------:R-:W-:Y:S01]  /*bc40*/  STL [R1+0x24], R22 ;  /* 0x0000241601007387 */ /* 0x000fe20000100800 */
[----:B------:R-:W-:Y:S02]  /*bc50*/  FSEL R8, R217, -INF , !P5 ;  /* 0xff800000d9087808 */ /* 0x000fe40006800000 */
[----:B------:R-:W-:Y:S01]  /*bc60*/  FMNMX3.FTZ R7, R6, R32, R53, !PT ;  /* 0x0000002006077276 */ /* 0x000fe20007810035 */
[----:B------:R-:W-:Y:S01]  /*bc70*/  STL [R1+0xd0], R250 ;  /* 0x0000d0fa01007387 */ /* 0x000fe20000100800 */
[----:B------:R-:W-:Y:S01]  /*bc80*/  FMNMX3.FTZ R4, R135, R8, R37, !PT ;  /* 0x0000000887047276 */ /* 0x000fe20007810025 */
[----:B------:R-:W3:Y:S01]  /*bc90*/  MUFU.TANH R15, R15 ;  /* 0x0000000f000f7308 */ /* 0x000ee20000002400 */
[----:B------:R-:W-:Y:S01]  /*bca0*/  ISETP.GE.AND P5, PT, R5, R20, PT ;  /* 0x000000140500720c */ /* 0x000fe20003fa6270 */
[----:B------:R-:W-:Y:S01]  /*bcb0*/  STL [R1+0xb4], R20 ;  /* 0x0000b41401007387 */ /* 0x000fe20000100800 */
[----:B------:R-:W-:-:S02]  /*bcc0*/  FMNMX3.FTZ R6, R4, R39, R38, !PT ;  /* 0x0000002704067276 */ /* 0x000fc40007810026 */
[----:B------:R-:W-:Y:S01]  /*bcd0*/  FMNMX3.FTZ R4, R7, R22, R52, !PT ;  /* 0x0000001607047276 */ /* 0x000fe20007810034 */
[----:B-1----:R-:W-:Y:S01]  /*bce0*/  SHFL.BFLY PT, R12, R17, 0x1, 0x1f ;  /* 0x0c201f00110c7f89 */ /* 0x002fe200000e0000 */
[----:B------:R-:W-:Y:S02]  /*bcf0*/  FMNMX3.FTZ R6, R6, R248, R237, !PT ;  /* 0x000000f806067276 */ /* 0x000fe400078100ed */
[----:B------:R-:W-:Y:S01]  /*bd00*/  FSEL R31, R28, -INF , !P5 ;  /* 0xff8000001c1f7808 */ /* 0x000fe20006800000 */
[----:B------:R-:W1:Y:S01]  /*bd10*/  SHFL.BFLY PT, R11, R4, 0x2, 0x1f ;  /* 0x0c401f00040b7f89 */ /* 0x000e6200000e0000 */
[----:B------:R-:W-:Y:S02]  /*bd20*/  FMNMX3.FTZ R7, R6, R229, R51, !PT ;  /* 0x000000e506077276 */ /* 0x000fe40007810033 */
[----:B------:R-:W-:Y:S01]  /*bd30*/  ISETP.GE.AND P5, PT, R3, R20, PT ;  /* 0x000000140300720c */ /* 0x000fe20003fa6270 */
[----:B------:R4:W-:Y:S01]  /*bd40*/  STL [R1+0xc8], R31 ;  /* 0x0000c81f01007387 */ /* 0x0009e20000100800 */
[----:B------:R-:W-:-:S02]  /*bd50*/  FSEL R6, R218, -INF , !P4 ;  /* 0xff800000da067808 */ /* 0x000fc40006000000 */
[----:B------:R-:W-:Y:S02]  /*bd60*/  ISETP.GE.AND P4, PT, R0, R20, PT ;  /* 0x000000140000720c */ /* 0x000fe40003f86270 */
[----:B------:R-:W-:Y:S02]  /*bd70*/  FSEL R45, R16, -INF , !P5 ;  /* 0xff800000102d7808 */ /* 0x000fe40006800000 */
[----:B--2---:R-:W-:Y:S02]  /*bd80*/  FSEL R16, R18, -INF , !P4 ;  /* 0xff80000012107808 */ /* 0x004fe40006000000 */
[----:B------:R-:W-:Y:S02]  /*bd90*/  FMNMX3.FTZ R10, R7, R63, R209, !PT ;  /* 0x0000003f070a7276 */ /* 0x000fe400078100d1 */
[----:B------:R-:W-:Y:S01]  /*bda0*/  FMNMX3.FTZ R7, R143, R6, R40, !PT ;  /* 0x000000068f077276 */ /* 0x000fe20007810028 */
[----:B------:R-:W-:Y:S01]  /*bdb0*/  STL [R1+0x18], R16 ;  /* 0x0000181001007387 */ /* 0x000fe20000100800 */
[----:B------:R-:W-:-:S02]  /*bdc0*/  ISETP.GE.AND P5, PT, R2, R20, PT ;  /* 0x000000140200720c */ /* 0x000fc40003fa6270 */
[----:B------:R-:W-:Y:S01]  /*bdd0*/  FMNMX3.FTZ R10, R10, R208, R210, !PT ;  /* 0x000000d00a0a7276 */ /* 0x000fe200078100d2 */
[----:B------:R-:W2:Y:S01]  /*bde0*/  LDL.LU R54, [R1+0x44] ;  /* 0x0000440001367983 */ /* 0x000ea20000300800 */
[----:B------:R-:W-:Y:S02]  /*bdf0*/  FMNMX3.FTZ R7, R7, R41, R26, !PT ;  /* 0x0000002907077276 */ /* 0x000fe4000781001a */
[----:B------:R-:W-:Y:S01]  /*be00*/  FSEL R46, R27, -INF , !P5 ;  /* 0xff8000001b2e7808 */ /* 0x000fe20006800000 */
[----:B------:R-:W-:Y:S01]  /*be10*/  IMAD.MOV.U32 R27, RZ, RZ, R252 ;  /* 0x000000ffff1b7224 */ /* 0x000fe200078e00fc */
[----:B------:R-:W-:Y:S02]  /*be20*/  FMNMX3.FTZ R10, R10, R31, R45, !PT ;  /* 0x0000001f0a0a7276 */ /* 0x000fe4000781002d */
[----:B------:R-:W-:Y:S02]  /*be30*/  ISETP.GE.AND P5, PT, R5, R21, PT ;  /* 0x000000150500720c */ /* 0x000fe40003fa6270 */
[----:B------:R-:W-:-:S02]  /*be40*/  FMNMX3.FTZ R7, R7, R249, R245, !PT ;  /* 0x000000f907077276 */ /* 0x000fc400078100f5 */
[----:B------:R-:W-:Y:S02]  /*be50*/  FMNMX3.FTZ R5, R10, R46, R16, !PT ;  /* 0x0000002e0a057276 */ /* 0x000fe40007810010 */
[-C--:B------:R-:W-:Y:S02]  /*be60*/  ISETP.GE.AND P1, PT, R2, R21.reuse, PT ;  /* 0x000000150200720c */ /* 0x080fe40003f26270 */
[----:B------:R-:W-:Y:S01]  /*be70*/  FMNMX3.FTZ R2, R7, R236, R231, !PT ;  /* 0x000000ec07027276 */ /* 0x000fe200078100e7 */
[----:B------:R-:W3:Y:S01]  /*be80*/  SHFL.BFLY PT, R10, R5, 0x2, 0x1f ;  /* 0x0c401f00050a7f89 */ /* 0x000ee200000e0000 */
[----:B------:R-:W-:Y:S02]  /*be90*/  ISETP.GE.AND P4, PT, R3, R21, PT ;  /* 0x000000150300720c */ /* 0x000fe40003f86270 */
[----:B------:R-:W-:Y:S02]  /*bea0*/  FMNMX3.FTZ R2, R2, R27, R215, !PT ;  /* 0x0000001b02027276 */ /* 0x000fe400078100d7 */
[----:B----4-:R-:W-:-:S02]  /*beb0*/  FSEL R31, R29, -INF , !P5 ;  /* 0xff8000001d1f7808 */ /* 0x010fc40006800000 */
[----:B------:R-:W-:Y:S02]  /*bec0*/  ISETP.GE.AND P5, PT, R0, R21, PT ;  /* 0x000000150000720c */ /* 0x000fe40003fa6270 */
[----:B------:R-:W-:Y:S02]  /*bed0*/  FSEL R139, R19, -INF , !P4 ;  /* 0xff800000138b7808 */ /* 0x000fe40006000000 */
[----:B------:R-:W-:Y:S02]  /*bee0*/  FMNMX3.FTZ R0, R2, R230, R30, !PT ;  /* 0x000000e602007276 */ /* 0x000fe4000781001e */
[----:B-1----:R-:W-:Y:S02]  /*bef0*/  FMNMX.FTZ R3, R4, R11, !PT ;  /* 0x0000000b04037209 */ /* 0x002fe40007810000 */
[----:B------:R-:W-:Y:S02]  /*bf00*/  FSEL R138, R13, -INF , !P1 ;  /* 0xff8000000d8a7808 */ /* 0x000fe40004800000 */
[----:B---3--:R-:W-:-:S02]  /*bf10*/  FSEL R136, R15, -INF , !P5 ;  /* 0xff8000000f887808 */ /* 0x008fc40006800000 */
[----:B------:R-:W-:Y:S01]  /*bf20*/  FMNMX3.FTZ R0, R0, R31, R139, !PT ;  /* 0x0000001f00007276 */ /* 0x000fe2000781008b */
[----:B------:R-:W1:Y:S03]  /*bf30*/  SHFL.BFLY PT, R11, R3, 0x1, 0x1f ;  /* 0x0c201f00030b7f89 */ /* 0x000e6600000e0000 */
[----:B------:R-:W-:Y:S02]  /*bf40*/  FMNMX3.FTZ R0, R0, R138, R136, !PT ;  /* 0x0000008a00007276 */ /* 0x000fe40007810088 */
[----:B------:R-:W-:-:S03]  /*bf50*/  FMNMX.FTZ R137, R17, R12, !PT ;  /* 0x0000000c11897209 */ /* 0x000fc60007810000 */
[----:B------:R-:W3:Y:S01]  /*bf60*/  SHFL.BFLY PT, R7, R0, 0x2, 0x1f ;  /* 0x0c401f0000077f89 */ /* 0x000ee200000e0000 */
[C---:B------:R-:W-:Y:S01]  /*bf70*/  FSETP.NEU.FTZ.AND P4, PT, R137.reuse, -INF , PT ;  /* 0xff8000008900780b */ /* 0x040fe20003f9d000 */
[----:B------:R-:W-:Y:S01]  /*bf80*/  FMUL.FTZ R2, R137, UR4 ;  /* 0x0000000489027c20 */ /* 0x000fe20008410000 */
[----:B------:R-:W-:-:S04]  /*bf90*/  FMNMX.FTZ R4, R5, R10, !PT ;  /* 0x0000000a05047209 */ /* 0x000fc80007810000 */
[----:B------:R-:W-:Y:S01]  /*bfa0*/  FSEL R2, R2, RZ, P4 ;  /* 0x000000ff02027208 */ /* 0x000fe20002000000 */
[----:B------:R-:W4:Y:S04]  /*bfb0*/  SHFL.BFLY PT, R10, R4, 0x1, 0x1f ;  /* 0x0c201f00040a7f89 */ /* 0x000f2800000e0000 */
[----:B------:R-:W-:-:S04]  /*bfc0*/  FFMA.FTZ R5, R33, UR4, -R2 ;  /* 0x0000000421057c23 */ /* 0x000fc80008010802 */
[----:B------:R4:W-:Y:S01]  /*bfd0*/  MUFU.EX2 R140, R5 ;  /* 0x00000005008c7308 */ /* 0x0009e20000000800 */
[----:B-1----:R-:W-:-:S04]  /*bfe0*/  FMNMX.FTZ R232, R3, R11, !PT ;  /* 0x0000000b03e87209 */ /* 0x002fc80007810000 */
[C---:B------:R-:W-:Y:S01]  /*bff0*/  FSETP.NEU.FTZ.AND P5, PT, R232.reuse, -INF , PT ;  /* 0xff800000e800780b */ /* 0x040fe20003fbd000 */
[----:B------:R-:W-:Y:S01]  /*c000*/  FMUL.FTZ R3, R232, UR4 ;  /* 0x00000004e8037c20 */ /* 0x000fe20008410000 */
[----:B---3--:R-:W-:Y:S01]  /*c010*/  FMNMX.FTZ R0, R0, R7, !PT ;  /* 0x0000000700007209 */ /* 0x008fe20007810000 */
[----:B----4-:R-:W-:-:S04]  /*c020*/  FFMA.FTZ R5, R34, UR4, -R2 ;  /* 0x0000000422057c23 */ /* 0x010fc80008010802 */
[----:B------:R1:W-:Y:S01]  /*c030*/  MUFU.EX2 R44, R5 ;  /* 0x00000005002c7308 */ /* 0x0003e20000000800 */
[----:B------:R-:W-:Y:S02]  /*c040*/  FSEL R3, R3, RZ, P5 ;  /* 0x000000ff03037208 */ /* 0x000fe40002800000 */
[----:B------:R-:W-:Y:S01]  /*c050*/  FMNMX.FTZ R18, R4, R10, !PT ;  /* 0x0000000a04127209 */ /* 0x000fe20007810000 */
[----:B-1----:R-:W-:-:S04]  /*c060*/  FFMA.FTZ R5, R24, UR4, -R2 ;  /* 0x0000000418057c23 */ /* 0x002fc80008010802 */
[----:B------:R1:W-:Y:S01]  /*c070*/  MUFU.EX2 R20, R5 ;  /* 0x0000000500147308 */ /* 0x0003e20000000800 */
[--C-:B------:R-:W-:Y:S01]  /*c080*/  FFMA.FTZ R4, R35, UR4, -R3.reuse ;  /* 0x0000000423047c23 */ /* 0x100fe20008010803 */
[----:B------:R-:W3:Y:S01]  /*c090*/  S2UR UR13, SR_CgaCtaId ;  /* 0x00000000000d79c3 */ /* 0x000ee20000008800 */
[----:B-1----:R-:W1:Y:S05]  /*c0a0*/  SHFL.BFLY PT, R5, R0, 0x1, 0x1f ;  /* 0x0c201f0000057f89 */ /* 0x002e6a00000e0000 */
[----:B------:R4:W3:Y:S01]  /*c0b0*/  MUFU.EX2 R16, R4 ;  /* 0x0000000400107308 */ /* 0x0008e20000000800 */
[----:B------:R-:W-:Y:S01]  /*c0c0*/  FMUL.FTZ R32, R18, UR4 ;  /* 0x0000000412207c20 */ /* 0x000fe20008410000 */
[----:B----4-:R-:W-:Y:S01]  /*c0d0*/  FFMA.FTZ R4, R36, UR4, -R3 ;  /* 0x0000000424047c23 */ /* 0x010fe20008010803 */
[----:B------:R-:W-:-:S04]  /*c0e0*/  MOV R36, R18 ;  /* 0x0000001200247202 */ /* 0x000fc80000000f00 */
[----:B------:R-:W-:-:S04]  /*c0f0*/  FSETP.NEU.FTZ.AND P1, PT, R36, -INF , PT ;  /* 0xff8000002400780b */ /* 0x000fc80003f3d000 */
[----:B------:R-:W-:Y:S01]  /*c100*/  FSEL R32, R32, RZ, P1 ;  /* 0x000000ff20207208 */ /* 0x000fe20000800000 */
[----:B------:R4:W-:Y:S01]  /*c110*/  MUFU.EX2 R12, R4 ;  /* 0x00000004000c7308 */ /* 0x0009e20000000800 */
[----:B-1----:R-:W-:-:S03]  /*c120*/  FMNMX.FTZ R252, R0, R5, !PT ;  /* 0x0000000500fc7209 */ /* 0x002fc60007810000 */
[----:B------:R-:W-:Y:S02]  /*c130*/  FFMA.FTZ R0, R37, UR4, -R32 ;  /* 0x0000000425007c23 */ /* 0x000fe40008010820 */
[----:B------:R-:W-:Y:S02]  /*c140*/  FMUL.FTZ R33, R252, UR4 ;  /* 0x00000004fc217c20 */ /* 0x000fe40008410000 */
[----:B------:R1:W-:Y:S01]  /*c150*/  MUFU.EX2 R48, R0 ;  /* 0x0000000000307308 */ /* 0x0003e20000000800 */
[----:B----4-:R-:W-:-:S07]  /*c160*/  FFMA.FTZ R4, R25, UR4, -R3 ;  /* 0x0000000419047c23 */ /* 0x010fce0008010803 */
[----:B------:R4:W-:Y:S01]  /*c170*/  MUFU.EX2 R23, R4 ;  /* 0x0000000400177308 */ /* 0x0009e20000000800 */
[----:B-1----:R-:W-:Y:S01]  /*c180*/  FFMA.FTZ R0, R39, UR4, -R32 ;  /* 0x0000000427007c23 */ /* 0x002fe20008010820 */
[----:B------:R-:W-:-:S06]  /*c190*/  UMOV UR5, 0x400 ;  /* 0x0000040000057882 */ /* 0x000fcc0000000000 */
[----:B------:R1:W-:Y:S01]  /*c1a0*/  MUFU.EX2 R250, R0 ;  /* 0x0000000000fa7308 */ /* 0x0003e20000000800 */
[----:B---3--:R-:W-:Y:S01]  /*c1b0*/  ULEA UR5, UR13, UR5, 0x18 ;  /* 0x000000050d057291 */ /* 0x008fe2000f8ec0ff */
[----:B----4-:R-:W-:Y:S02]  /*c1c0*/  FSEL R4, R137, RZ, P4 ;  /* 0x000000ff89047208 */ /* 0x010fe40002000000 */
[----:B------:R-:W-:-:S04]  /*c1d0*/  FSETP.NEU.FTZ.AND P4, PT, R252, -INF , PT ;  /* 0xff800000fc00780b */ /* 0x000fc80003f9d000 */
[----:B------:R-:W-:Y:S01]  /*c1e0*/  FSEL R33, R33, RZ, P4 ;  /* 0x000000ff21217208 */ /* 0x000fe20002000000 */
[----:B-1----:R-:W-:Y:S01]  /*c1f0*/  FFMA.FTZ R0, R38, UR4, -R32 ;  /* 0x0000000426007c23 */ /* 0x002fe20008010820 */
[----:B------:R-:W-:Y:S03]  /*c200*/  STL [R1+0x14], R137 ;  /* 0x0000148901007387 */ /* 0x000fe60000100800 */
[----:B------:R1:W-:Y:S01]  /*c210*/  MUFU.EX2 R7, R0 ;  /* 0x0000000000077308 */ /* 0x0003e20000000800 */
[----:B------:R-:W-:Y:S04]  /*c220*/  STL [R1+0xb8], R21 ;  /* 0x0000b81501007387 */ /* 0x000fe80000100800 */
[----:B------:R3:W-:Y:S01]  /*c230*/  STL [R1+0xcc], R30 ;  /* 0x0000cc1e01007387 */ /* 0x0007e20000100800 */
[----:B------:R-:W-:Y:S01]  /*c240*/  FADD.FTZ R4, R134, -R4 ;  /* 0x8000000486047221 */ /* 0x000fe20000010000 */
[----:B------:R-:W-:-:S02]  /*c250*/  IMAD.MOV.U32 R134, RZ, RZ, R16 ;  /* 0x000000ffff867224 */ /* 0x000fc400078e0010 */
[----:B------:R-:W-:Y:S01]  /*c260*/  STL [R1+0x10], R232 ;  /* 0x000010e801007387 */ /* 0x000fe20000100800 */
[----:B-1----:R-:W-:-:S03]  /*c270*/  FFMA.FTZ R0, R40, UR4, -R33 ;  /* 0x0000000428007c23 */ /* 0x002fc60008010821 */
[----:B------:R-:W-:Y:S01]  /*c280*/  STL [R1+0xc], R18 ;  /* 0x00000c1201007387 */ /* 0x000fe20000100800 */
[----:B---3--:R1:W-:Y:S01]  /*c290*/  MUFU.EX2 R30, R0 ;  /* 0x00000000001e7308 */ /* 0x0083e20000000800 */
[----:B------:R-:W-:Y:S01]  /*c2a0*/  FMUL.FTZ R28, R4, UR4 ;  /* 0x00000004041c7c20 */ /* 0x000fe20008410000 */
[----:B-1----:R-:W-:-:S06]  /*c2b0*/  FFMA.FTZ R0, R41, UR4, -R33 ;  /* 0x0000000429007c23 */ /* 0x002fcc0008010821 */
[----:B------:R1:W-:Y:S01]  /*c2c0*/  MUFU.EX2 R132, R0 ;  /* 0x0000000000847308 */ /* 0x0003e20000000800 */
[----:B------:R-:W-:Y:S01]  /*c2d0*/  FFMA.FTZ R14, R14, UR4, -R2 ;  /* 0x000000040e0e7c23 */ /* 0x000fe20008010802 */
[----:B------:R-:W-:Y:S01]  /*c2e0*/  FFMA.FTZ R9, R9, UR4, -R3 ;  /* 0x0000000409097c23 */ /* 0x000fe20008010803 */
[----:B-1----:R-:W-:-:S05]  /*c2f0*/  FSEL R0, R232, RZ, P5 ;  /* 0x000000ffe8007208 */ /* 0x002fca0002800000 */
[----:B------:R-:W-:-:S04]  /*c300*/  FADD.FTZ R0, R133, -R0 ;  /* 0x8000000085007221 */ /* 0x000fc80000010000 */
[----:B------:R-:W-:Y:S01]  /*c310*/  FMUL.FTZ R38, R0, UR4 ;  /* 0x0000000400267c20 */ /* 0x000fe20008410000 */
[----:B------:R-:W-:Y:S01]  /*c320*/  FSEL R0, R252, RZ, P4 ;  /* 0x000000fffc007208 */ /* 0x000fe20002000000 */
[----:B------:R-:W-:Y:S01]  /*c330*/  MUFU.EX2 R29, R14 ;  /* 0x0000000e001d7308 */ /* 0x000fe20000000800 */
[----:B--2---:R-:W-:-:S05]  /*c340*/  LEA R35, R54, UR5, 0x1 ;  /* 0x0000000536237c11 */ /* 0x004fca000f8e08ff */
[----:B------:R-:W1:Y:S02]  /*c350*/  LDSM.16.MT88.4 R16, [R35+0xc000] ;  /* 0x00c000002310783b */ /* 0x000e640000004200 */
[----:B------:R-:W-:Y:S01]  /*c360*/  MUFU.EX2 R239, R9 ;  /* 0x0000000900ef7308 */ /* 0x000fe20000000800 */
[----:B------:R-:W-:-:S07]  /*c370*/  FADD.FTZ R0, R143, -R0 ;  /* 0x800000008f007221 */ /* 0x000fce0000010000 */
[----:B------:R-:W2:Y:S01]  /*c380*/  MUFU.EX2 R28, R28 ;  /* 0x0000001c001c7308 */ /* 0x000ea20000000800 */
[----:B------:R-:W-:-:S07]  /*c390*/  FMUL.FTZ R0, R0, UR4 ;  /* 0x0000000400007c20 */ /* 0x000fce0008410000 */
[----:B------:R-:W3:Y:S01]  /*c3a0*/  MUFU.EX2 R38, R38 ;  /* 0x0000002600267308 */ /* 0x000ee20000000800 */
[----:B------:R-:W-:Y:S02]  /*c3b0*/  IMAD.MOV.U32 R13, RZ, RZ, 0x20 ;  /* 0x00000020ff0d7424 */ /* 0x000fe400078e00ff */
[----:B------:R-:W-:Y:S01]  /*c3c0*/  FFMA.FTZ R8, R8, UR4, -R32 ;  /* 0x0000000408087c23 */ /* 0x000fe20008010820 */
[----:B------:R-:W-:-:S04]  /*c3d0*/  FSEL R4, R36, RZ, P1 ;  /* 0x000000ff24047208 */ /* 0x000fc80000800000 */
[----:B------:R4:W1:Y:S01]  /*c3e0*/  MUFU.EX2 R40, R0 ;  /* 0x0000000000287308 */ /* 0x0008620000000800 */
[-C--:B--2---:R-:W-:Y:S01]  /*c3f0*/  FMUL.FTZ R148, R148, R28.reuse ;  /* 0x0000001c94947220 */ /* 0x084fe20000410000 */
[----:B------:R-:W-:Y:S01]  /*c400*/  FMUL.FTZ R149, R149, R28 ;  /* 0x0000001c95957220 */ /* 0x000fe20000410000 */
[----:B------:R-:W-:Y:S02]  /*c410*/  F2FP.F16.F32.PACK_AB R9, R134, R239 ;  /* 0x000000ef8609723e */ /* 0x000fe400000000ff */
[----:B------:R-:W-:Y:S02]  /*c420*/  F2FP.F16.F32.PACK_AB R10, R20, R44 ;  /* 0x0000002c140a723e */ /* 0x000fe400000000ff */
[----:B------:R-:W-:Y:S01]  /*c430*/  F2FP.F16.F32.PACK_AB R11, R23, R12 ;  /* 0x0000000c170b723e */ /* 0x000fe200000000ff */
[----:B------:R2:W-:Y:S01]  /*c440*/  MUFU.EX2 R22, R8 ;  /* 0x0000000800167308 */ /* 0x0005e20000000800 */
[-C--:B---3--:R-:W-:Y:S01]  /*c450*/  FMUL.FTZ R150, R150, R38.reuse ;  /* 0x0000002696967220 */ /* 0x088fe20000410000 */
[----:B------:R-:W-:Y:S01]  /*c460*/  FMUL.FTZ R151, R151, R38 ;  /* 0x0000002697977220 */ /* 0x000fe20000410000 */
[----:B----4-:R-:W-:-:S05]  /*c470*/  FFMA.FTZ R0, R26, UR4, -R33 ;  /* 0x000000041a007c23 */ /* 0x010fca0008010821 */
[----:B------:R3:W4:Y:S01]  /*c480*/  MUFU.EX2 R37, R0 ;  /* 0x0000000000257308 */ /* 0x0007220000000800 */
[----:B------:R-:W-:Y:S01]  /*c490*/  FADD.FTZ R4, R135, -R4 ;  /* 0x8000000487047221 */ /* 0x000fe20000010000 */
[----:B--2---:R-:W-:Y:S01]  /*c4a0*/  F2FP.F16.F32.PACK_AB R8, R140, R29 ;  /* 0x0000001d8c08723e */ /* 0x004fe200000000ff */
[----:B------:R-:W-:Y:S02]  /*c4b0*/  FFMA.FTZ R6, R6, UR4, -R33 ;  /* 0x0000000406067c23 */ /* 0x000fe40008010821 */
[----:B------:R-:W-:Y:S01]  /*c4c0*/  FMUL.FTZ R4, R4, UR4 ;  /* 0x0000000404047c20 */ /* 0x000fe20008410000 */
[----:B---3--:R-:W-:-:S03]  /*c4d0*/  SEL R0, R13, 0xffffffe0, !P6 ;  /* 0xffffffe00d007807 */ /* 0x008fc60007000000 */
[----:B-1----:R-:W-:Y:S02]  /*c4e0*/  HMMA.16816.F32 R56, R8, R16, R148 ;  /* 0x000000100838723c */ /* 0x002fe40000001894 */
[----:B------:R-:W-:Y:S02]  /*c4f0*/  IMAD.IADD R42, R0, 0x1, R35 ;  /* 0x00000001002a7824 */ /* 0x000fe400078e0223 */
[----:B------:R-:W-:Y:S01]  /*c500*/  IMAD.MOV.U32 R150, RZ, RZ, R12 ;  /* 0x000000ffff967224 */ /* 0x000fe200078e000c */
[----:B------:R1:W2:Y:S02]  /*c510*/  MUFU.EX2 R234, R6 ;  /* 0x0000000600ea7308 */ /* 0x0002a40000000800 */
[----:B------:R-:W3:Y:S06]  /*c520*/  LDSM.16.MT88.4 R12, [R42+0xc000] ;  /* 0x00c000002a0c783b */ /* 0x000eec0000004200 */
[----:B------:R-:W2:Y:S01]  /*c530*/  MUFU.EX2 R39, R4 ;  /* 0x0000000400277308 */ /* 0x000ea20000000800 */
[----:B------:R-:W-:Y:S01]  /*c540*/  MOV R135, R7 ;  /* 0x0000000700877202 */ /* 0x000fe20000000f00 */
[-C--:B------:R-:W-:Y:S01]  /*c550*/  FMUL.FTZ R146, R146, R40.reuse ;  /* 0x0000002892927220 */ /* 0x080fe20000410000 */
[----:B------:R-:W-:Y:S01]  /*c560*/  FMUL.FTZ R147, R147, R40 ;  /* 0x0000002893937220 */ /* 0x000fe20000410000 */
[----:B----4-:R-:W-:-:S02]  /*c570*/  F2FP.F16.F32.PACK_AB R7, R37, R132 ;  /* 0x000000842507723e */ /* 0x010fc400000000ff */
[----:B-1----:R-:W-:Y:S02]  /*c580*/  F2FP.F16.F32.PACK_AB R6, R135, R250 ;  /* 0x000000fa8706723e */ /* 0x002fe400000000ff */
[----:B--2---:R-:W-:Y:S01]  /*c590*/  F2FP.F16.F32.PACK_AB R5, R30, R234 ;  /* 0x000000ea1e05723e */ /* 0x004fe200000000ff */
[-C--:B------:R-:W-:Y:S01]  /*c5a0*/  FMUL.FTZ R144, R144, R39.reuse ;  /* 0x0000002790907220 */ /* 0x080fe20000410000 */
[----:B------:R-:W-:Y:S01]  /*c5b0*/  FMUL.FTZ R145, R145, R39 ;  /* 0x0000002791917220 */ /* 0x000fe20000410000 */
[----:B------:R-:W-:Y:S01]  /*c5c0*/  F2FP.F16.F32.PACK_AB R4, R48, R22 ;  /* 0x000000163004723e */ /* 0x000fe200000000ff */
[----:B------:R-:W-:-:S06]  /*c5d0*/  VIADD R34, R35, 0xc040 ;  /* 0x0000c04023227836 */ /* 0x000fcc0000000000 */
[----:B------:R-:W-:Y:S01]  /*c5e0*/  HMMA.16816.F32 R240, R4, R16, R144 ;  /* 0x0000001004f0723c */ /* 0x000fe20000001890 */
[----:B------:R-:W-:Y:S01]  /*c5f0*/  IADD3 R16, PT, PT, R35, 0xc000, RZ ;  /* 0x0000c00023107810 */ /* 0x000fe20007ffe0ff */
[-C--:B------:R-:W-:Y:S01]  /*c600*/  FMUL.FTZ R160, R160, R28.reuse ;  /* 0x0000001ca0a07220 */ /* 0x080fe20000410000 */
[----:B------:R-:W-:Y:S02]  /*c610*/  FMUL.FTZ R161, R161, R28 ;  /* 0x0000001ca1a17220 */ /* 0x000fe40000410000 */
[----:B------:R-:W-:Y:S01]  /*c620*/  @P0 IADD3 R34, PT, PT, R16, -0x40, RZ ;  /* 0xffffffc010220810 */ /* 0x000fe20007ffe0ff */
        /* <DEDUP_REMOVED lines=14> */
[----:B------:R-:W-:-:S02]  /*c710*/  IMAD.IADD R41, R0, 0x1, R34 ;  /* 0x0000000100297824 */ /* 0x000fc400078e0222 */
        /* <DEDUP_REMOVED lines=8> */
[----:B------:R-:W-:Y:S01]  /*c7a0*/  IMAD.MOV.U32 R233, RZ, RZ, R223 ;  /* 0x000000ffffe97224 */ /* 0x000fe200078e00df */
[----:B---3--:R-:W-:Y:S01]  /*c7b0*/  HMMA.16816.F32 R160, R8, R12, R160 ;  /* 0x0000000c08a0723c */ /* 0x008fe200000018a0 */
[----:B------:R1:W-:Y:S01]  /*c7c0*/  STL [R1+0xbc], R232 ;  /* 0x0000bce801007387 */ /* 0x0003e20000100800 */
[----:B------:R-:W-:Y:S01]  /*c7d0*/  IMAD.MOV.U32 R24, RZ, RZ, R52 ;  /* 0x000000ffff187224 */ /* 0x000fe200078e0034 */
[----:B------:R-:W-:-:S02]  /*c7e0*/  MOV R26, R45 ;  /* 0x0000002d001a7202 */ /* 0x000fc40000000f00 */
[----:B------:R2:W-:Y:S03]  /*c7f0*/  STL [R1+0xc0], R252 ;  /* 0x0000c0fc01007387 */ /* 0x0005e60000100800 */
[----:B------:R-:W-:Y:S01]  /*c800*/  HMMA.16816.F32 R164, R4, R12, R164 ;  /* 0x0000000c04a4723c */ /* 0x000fe200000018a4 */
[----:B------:R-:W-:-:S07]  /*c810*/  MOV R151, R44 ;  /* 0x0000002c00977202 */ /* 0x000fce0000000f00 */
[-C--:B------:R-:W-:Y:S08]  /*c820*/  HMMA.16816.F32 R224, R4, R14.reuse, R168 ;  /* 0x0000000e04e0723c */ /* 0x080ff000000018a8 */
[----:B------:R-:W-:Y:S01]  /*c830*/  HMMA.16816.F32 R220, R8, R14, R172 ;  /* 0x0000000e08dc723c */ /* 0x000fe200000018ac */
[----:B------:R-:W3:Y:S01]  /*c840*/  LDSM.16.MT88.4 R12, [R41] ;  /* 0x00000000290c783b */ /* 0x000ee20000004200 */
[----:B-1----:R-:W-:-:S02]  /*c850*/  MOV R232, R46 ;  /* 0x0000002e00e87202 */ /* 0x002fc40000000f00 */
[----:B--2---:R-:W-:-:S04]  /*c860*/  MOV R252, R53 ;  /* 0x0000003500fc7202 */ /* 0x004fc80000000f00 */
        /* <DEDUP_REMOVED lines=36> */
[----:B---3--:R-:W-:Y:S01]  /*cab0*/  HMMA.16816.F32 R192, R8, R12, R192 ;  /* 0x0000000c08c0723c */ /* 0x008fe200000018c0 */
[----:B------:R2:W-:Y:S01]  /*cac0*/  STL [R1+0xc4], R239 ;  /* 0x0000c4ef01007387 */ /* 0x0005e20000100800 */
[----:B------:R-:W-:Y:S01]  /*cad0*/  IMAD.MOV.U32 R133, RZ, RZ, R215 ;  /* 0x000000ffff857224 */ /* 0x000fe200078e00d7 */
[----:B------:R-:W-:Y:S01]  /*cae0*/  MOV R25, R214 ;  /* 0x000000d600197202 */ /* 0x000fe20000000f00 */
[----:B------:R-:W-:-:S04]  /*caf0*/  IMAD.MOV.U32 R143, RZ, RZ, R213 ;  /* 0x000000ffff8f7224 */ /* 0x000fc800078e00d5 */
[----:B------:R-:W-:Y:S01]  /*cb00*/  HMMA.16816.F32 R64, R4, R12, R196 ;  /* 0x0000000c0440723c */ /* 0x000fe200000018c4 */
[----:B------:R-:W-:Y:S01]  /*cb10*/  MOV R149, R210 ;  /* 0x000000d200957202 */ /* 0x000fe20000000f00 */
[----:B------:R-:W-:Y:S01]  /*cb20*/  IMAD.MOV.U32 R148, RZ, RZ, R209 ;  /* 0x000000ffff947224 */ /* 0x000fe200078e00d1 */
[----:B------:R-:W-:-:S05]  /*cb30*/  MOV R147, R208 ;  /* 0x000000d000937202 */ /* 0x000fca0000000f00 */
[-C--:B------:R-:W-:Y:S08]  /*cb40*/  HMMA.16816.F32 R60, R4, R14.reuse, R200 ;  /* 0x0000000e043c723c */ /* 0x080ff000000018c8 */
[----:B------:R-:W-:Y:S01]  /*cb50*/  HMMA.16816.F32 R204, R8, R14, R204 ;  /* 0x0000000e08cc723c */ /* 0x000fe200000018cc */
[----:B------:R-:W3:Y:S01]  /*cb60*/  LDSM.16.MT88.4 R12, [R42+0xe000] ;  /* 0x00e000002a0c783b */ /* 0x000ee20000004200 */
[----:B--2---:R-:W-:-:S06]  /*cb70*/  IMAD.MOV.U32 R239, RZ, RZ, R211 ;  /* 0x000000ffffef7224 */ /* 0x004fcc00078e00d3 */
[-C--:B-1----:R-:W-:Y:S08]  /*cb80*/  HMMA.16816.F32 R216, R8, R16.reuse, R176 ;  /* 0x0000001008d8723c */ /* 0x082ff000000018b0 */
[C---:B------:R-:W-:Y:S08]  /*cb90*/  HMMA.16816.F32 R212, R4.reuse, R16, R180 ;  /* 0x0000001004d4723c */ /* 0x040ff000000018b4 */
[-C--:B------:R-:W-:Y:S08]  /*cba0*/  HMMA.16816.F32 R208, R4, R18.reuse, R184 ;  /* 0x0000001204d0723c */ /* 0x080ff000000018b8 */
[----:B------:R-:W-:Y:S01]  /*cbb0*/  HMMA.16816.F32 R188, R8, R18, R188 ;  /* 0x0000001208bc723c */ /* 0x000fe200000018bc */
[----:B------:R-:W1:Y:S01]  /*cbc0*/  LDSM.16.MT88.4 R16, [R35+0xe000] ;  /* 0x00e000002310783b */ /* 0x000e620000004200 */
        /* <DEDUP_REMOVED lines=8> */
[----:B------:R-:W-:-:S02]  /*cc50*/  FFMA.FTZ R0, R247, UR4, -R2 ;  /* 0x00000004f7007c23 */ /* 0x000fc40008010802 */
[----:B---3--:R-:W-:Y:S01]  /*cc60*/  HMMA.16816.F32 R172, R4, R12, R88 ;  /* 0x0000000c04ac723c */ /* 0x008fe20000001858 */
[----:B------:R-:W-:Y:S02]  /*cc70*/  IMAD.MOV.U32 R89, RZ, RZ, R230 ;  /* 0x000000ffff597224 */ /* 0x000fe400078e00e6 */
[-C--:B------:R-:W-:Y:S01]  /*cc80*/  FMUL.FTZ R76, R76, R39.reuse ;  /* 0x000000274c4c7220 */ /* 0x080fe20000410000 */
[----:B------:R2:W-:Y:S01]  /*cc90*/  MUFU.EX2 R230, R0 ;  /* 0x0000000000e67308 */ /* 0x0005e20000000800 */
        /* <DEDUP_REMOVED lines=12> */
[----:B-1----:R-:W-:Y:S01]  /*cd60*/  HMMA.16816.F32 R184, R8, R16, R68 ;  /* 0x0000001008b8723c */ /* 0x002fe20000001844 */
[----:B------:R-:W-:-:S02]  /*cd70*/  MOV R70, R233 ;  /* 0x000000e900467202 */ /* 0x000fc40000000f00 */
[----:B------:R1:W-:Y:S05]  /*cd80*/  MUFU.EX2 R233, R0 ;  /* 0x0000000000e97308 */ /* 0x0003ea0000000800 */
[----:B------:R-:W-:Y:S01]  /*cd90*/  HMMA.16816.F32 R176, R4, R18, R76 ;  /* 0x0000001204b0723c */ /* 0x000fe2000000184c */
[----:B------:R-:W-:Y:S01]  /*cda0*/  MOV R77, R20 ;  /* 0x00000014004d7202 */ /* 0x000fe20000000f00 */
[----:B------:R-:W-:Y:S01]  /*cdb0*/  IMAD.MOV.U32 R90, RZ, RZ, R133 ;  /* 0x000000ffff5a7224 */ /* 0x000fe200078e0085 */
[----:B------:R-:W-:Y:S01]  /*cdc0*/  MOV R133, R232 ;  /* 0x000000e800857202 */ /* 0x000fe20000000f00 */
[----:B-1----:R-:W-:-:S04]  /*cdd0*/  FFMA.FTZ R0, R235, UR4, -R2 ;  /* 0x00000004eb007c23 */ /* 0x002fc80008010802 */
[----:B------:R-:W-:Y:S01]  /*cde0*/  HMMA.16816.F32 R180, R4, R16, R72 ;  /* 0x0000001004b4723c */ /* 0x000fe20000001848 */
[----:B------:R1:W-:Y:S01]  /*cdf0*/  MUFU.EX2 R20, R0 ;  /* 0x0000000000147308 */ /* 0x0003e20000000800 */
[----:B------:R-:W-:Y:S01]  /*ce00*/  MOV R75, R135 ;  /* 0x00000087004b7202 */ /* 0x000fe20000000f00 */
[----:B------:R-:W-:Y:S01]  /*ce10*/  IMAD.MOV.U32 R68, RZ, RZ, R25 ;  /* 0x000000ffff447224 */ /* 0x000fe200078e0019 */
[----:B------:R-:W-:-:S04]  /*ce20*/  MOV R73, R26 ;  /* 0x0000001a00497202 */ /* 0x000fc80000000f00 */
[----:B------:R-:W-:Y:S01]  /*ce30*/  HMMA.16816.F32 R168, R8, R18, R80 ;  /* 0x0000001208a8723c */ /* 0x000fe20000001850 */
[----:B------:R-:W-:Y:S01]  /*ce40*/  MOV R135, R24 ;  /* 0x0000001800877202 */ /* 0x000fe20000000f00 */
[----:B------:R-:W-:Y:S01]  /*ce50*/  IMAD.MOV.U32 R80, RZ, RZ, R27 ;  /* 0x000000ffff507224 */ /* 0x000fe200078e001b */
[----:B------:R-:W-:Y:S04]  /*ce60*/  LDSM.16.MT88.4 R16, [R34+0x2000] ;  /* 0x002000002210783b */ /* 0x000fe80000004200 */
[----:B------:R-:W2:Y:S01]  /*ce70*/  LDSM.16.MT88.4 R24, [R41+0x2000] ;  /* 0x002000002918783b */ /* 0x000ea20000004200 */
[----:B-1----:R-:W-:-:S04]  /*ce80*/  FFMA.FTZ R0, R49, UR4, -R2 ;  /* 0x0000000431007c23 */ /* 0x002fc80008010802 */
        /* <DEDUP_REMOVED lines=8> */
[----:B------:R-:W-:Y:S01]  /*cf10*/  IMAD.MOV.U32 R196, RZ, RZ, R137 ;  /* 0x000000ffffc47224 */ /* 0x000fe200078e0089 */
[----:B------:R-:W-:Y:S02]  /*cf20*/  MOV R197, R138 ;  /* 0x0000008a00c57202 */ /* 0x000fe40000000f00 */
[----:B------:R-:W-:Y:S01]  /*cf30*/  MOV R88, R136 ;  /* 0x0000008800587202 */ /* 0x000fe20000000f00 */
[----:B-1----:R-:W-:-:S04]  /*cf40*/  FFMA.FTZ R0, R244, UR4, -R3 ;  /* 0x00000004f4007c23 */ /* 0x002fc80008010803 */
[----:B------:R1:W-:Y:S01]  /*cf50*/  MUFU.EX2 R200, R0 ;  /* 0x0000000000c87308 */ /* 0x0003e20000000800 */
[----:B------:R-:W-:Y:S01]  /*cf60*/  HMMA.16816.F32 R136, R4, R14, R92 ;  /* 0x0000000e0488723c */ /* 0x000fe2000000185c */
[----:B-1----:R-:W-:-:S06]  /*cf70*/  FFMA.FTZ R0, R228, UR4, -R3 ;  /* 0x00000004e4007c23 */ /* 0x002fcc0008010803 */
[----:B------:R1:W-:Y:S01]  /*cf80*/  MUFU.EX2 R69, R0 ;  /* 0x0000000000457308 */ /* 0x0003e20000000800 */
[----:B------:R-:W-:Y:S02]  /*cf90*/  IMAD.MOV.U32 R76, RZ, RZ, R23 ;  /* 0x000000ffff4c7224 */ /* 0x000fe400078e0017 */
[----:B-1----:R-:W-:-:S05]  /*cfa0*/  FFMA.FTZ R0, R50, UR4, -R3 ;  /* 0x0000000432007c23 */ /* 0x002fca0008010803 */
[----:B------:R1:W3:Y:S01]  /*cfb0*/  MUFU.EX2 R92, R0 ;  /* 0x00000000005c7308 */ /* 0x0002e20000000800 */
[----:B------:R-:W-:Y:S02]  /*cfc0*/  IMAD.MOV.U32 R72, RZ, RZ, R239 ;  /* 0x000000ffff487224 */ /* 0x000fe400078e00ef */
[-C--:B------:R-:W-:Y:S01]  /*cfd0*/  FMUL.FTZ R124, R124, R39.reuse ;  /* 0x000000277c7c7220 */ /* 0x080fe20000410000 */
[----:B------:R-:W-:Y:S01]  /*cfe0*/  FMUL.FTZ R125, R125, R39 ;  /* 0x000000277d7d7220 */ /* 0x000fe20000410000 */
[----:B------:R-:W-:Y:S01]  /*cff0*/  FMUL.FTZ R126, R126, R40 ;  /* 0x000000287e7e7220 */ /* 0x000fe20000410000 */
[----:B-1----:R-:W-:-:S04]  /*d000*/  FFMA.FTZ R0, R248, UR4, -R32 ;  /* 0x00000004f8007c23 */ /* 0x002fc80008010820 */
        /* <DEDUP_REMOVED lines=8> */
[----:B------:R-:W-:Y:S01]  /*d090*/  FMUL.FTZ R98, R98, R38 ;  /* 0x0000002662627220 */ /* 0x000fe20000410000 */
[----:B-1----:R-:W-:-:S04]  /*d0a0*/  FFMA.FTZ R0, R237, UR4, -R32 ;  /* 0x00000004ed007c23 */ /* 0x002fc80008010820 */
[----:B------:R1:W-:Y:S01]  /*d0b0*/  MUFU.EX2 R23, R0 ;  /* 0x0000000000177308 */ /* 0x0003e20000000800 */
[----:B------:R-:W-:Y:S01]  /*d0c0*/  FMUL.FTZ R99, R99, R38 ;  /* 0x0000002663637220 */ /* 0x000fe20000410000 */
[----:B------:R-:W-:Y:S01]  /*d0d0*/  MOV R91, R252 ;  /* 0x000000fc005b7202 */ /* 0x000fe20000000f00 */
[----:B------:R-:W-:Y:S01]  /*d0e0*/  IMAD.MOV.U32 R82, RZ, RZ, R148 ;  /* 0x000000ffff527224 */ /* 0x000fe200078e0094 */
[----:B------:R-:W-:Y:S01]  /*d0f0*/  MOV R81, R149 ;  /* 0x0000009500517202 */ /* 0x000fe20000000f00 */
[----:B------:R-:W-:Y:S01]  /*d100*/  IMAD.MOV.U32 R78, RZ, RZ, R150 ;  /* 0x000000ffff4e7224 */ /* 0x000fe200078e0096 */
[----:B------:R-:W-:Y:S01]  /*d110*/  MOV R79, R151 ;  /* 0x00000097004f7202 */ /* 0x000fe20000000f00 */
[----:B------:R-:W-:Y:S02]  /*d120*/  IMAD.MOV.U32 R95, RZ, RZ, R140 ;  /* 0x000000ffff5f7224 */ /* 0x000fe400078e008c */
[----:B-1----:R-:W-:-:S04]  /*d130*/  FFMA.FTZ R0, R229, UR4, -R32 ;  /* 0x00000004e5007c23 */ /* 0x002fc80008010820 */
[----:B------:R1:W-:Y:S01]  /*d140*/  MUFU.EX2 R239, R0 ;  /* 0x0000000000ef7308 */ /* 0x0003e20000000800 */
[----:B------:R-:W-:Y:S01]  /*d150*/  MOV R83, R147 ;  /* 0x0000009300537202 */ /* 0x000fe20000000f00 */
[----:B--2---:R-:W-:Y:S01]  /*d160*/  HMMA.16816.F32 R148, R4, R26, R124 ;  /* 0x0000001a0494723c */ /* 0x004fe2000000187c */
        /* <DEDUP_REMOVED lines=10> */
[----:B------:R-:W-:Y:S01]  /*d210*/  FMUL.FTZ R121, R121, R39 ;  /* 0x0000002779797220 */ /* 0x000fe20000410000 */
[----:B------:R-:W-:-:S02]  /*d220*/  FMUL.FTZ R122, R122, R40 ;  /* 0x000000287a7a7220 */ /* 0x000fc40000410000 */
[----:B------:R1:W-:Y:S01]  /*d230*/  MUFU.EX2 R252, R0 ;  /* 0x0000000000fc7308 */ /* 0x0003e20000000800 */
[----:B------:R-:W-:Y:S01]  /*d240*/  FMUL.FTZ R123, R123, R40 ;  /* 0x000000287b7b7220 */ /* 0x000fe20000410000 */
[----:B------:R-:W-:Y:S01]  /*d250*/  HMMA.16816.F32 R144, R8, R12, R84 ;  /* 0x0000000c0890723c */ /* 0x000fe20000001854 */
[----:B------:R-:W-:Y:S01]  /*d260*/  MOV R94, R95 ;  /* 0x0000005f005e7202 */ /* 0x000fe20000000f00 */
[----:B------:R-:W-:Y:S01]  /*d270*/  IMAD.MOV.U32 R95, RZ, RZ, R88 ;  /* 0x000000ffff5f7224 */ /* 0x000fe200078e0058 */
[----:B------:R-:W-:-:S05]  /*d280*/  MOV R88, R89 ;  /* 0x0000005900587202 */ /* 0x000fca0000000f00 */
[----:B------:R-:W-:Y:S01]  /*d290*/  HMMA.16816.F32 R124, R8, R14, R96 ;  /* 0x0000000e087c723c */ /* 0x000fe20000001860 */
[----:B------:R-:W2:Y:S01]  /*d2a0*/  LDSM.16.MT88.4 R12, [R35+0xc800] ;  /* 0x00c80000230c783b */ /* 0x000ea20000004200 */
[----:B-1----:R-:W-:Y:S01]  /*d2b0*/  FFMA.FTZ R0, R249, UR4, -R33 ;  /* 0x00000004f9007c23 */ /* 0x002fe20008010821 */
[----:B------:R-:W-:-:S03]  /*d2c0*/  IMAD.MOV.U32 R198, RZ, RZ, R37 ;  /* 0x000000ffffc67224 */ /* 0x000fc600078e0025 */
[----:B------:R1:W-:Y:S01]  /*d2d0*/  MUFU.EX2 R201, R0 ;  /* 0x0000000000c97308 */ /* 0x0003e20000000800 */
        /* <DEDUP_REMOVED lines=8> */
[----:B------:R-:W-:-:S03]  /*d360*/  IMAD.MOV.U32 R81, RZ, RZ, R82 ;  /* 0x000000ffff517224 */ /* 0x000fc600078e0052 */
[----:B------:R-:W-:Y:S01]  /*d370*/  HMMA.16816.F32 R140, R4, R16, R104 ;  /* 0x00000010048c723c */ /* 0x000fe20000001868 */
[----:B-1----:R-:W-:-:S07]  /*d380*/  FFMA.FTZ R0, R245, UR4, -R33 ;  /* 0x00000004f5007c23 */ /* 0x002fce0008010821 */
[----:B------:R-:W-:Y:S01]  /*d390*/  HMMA.16816.F32 R152, R4, R24, R120 ;  /* 0x000000180498723c */ /* 0x000fe20000001878 */
[----:B------:R1:W4:Y:S01]  /*d3a0*/  MUFU.EX2 R4, R0 ;  /* 0x0000000000047308 */ /* 0x0003220000000800 */
        /* <DEDUP_REMOVED lines=10> */
[----:B-1----:R-:W-:-:S04]  /*d450*/  FFMA.FTZ R0, R236, UR4, -R33 ;  /* 0x00000004ec007c23 */ /* 0x002fc80008010821 */
[----:B------:R1:W-:Y:S01]  /*d460*/  MUFU.EX2 R21, R0 ;  /* 0x0000000000157308 */ /* 0x0003e20000000800 */
[C---:B------:R-:W-:Y:S08]  /*d470*/  HMMA.16816.F32 R100, R8.reuse, R16, R100 ;  /* 0x000000100864723c */ /* 0x040ff00000001864 */
[----:B------:R-:W-:Y:S01]  /*d480*/  HMMA.16816.F32 R112, R8, R18, R112 ;  /* 0x000000120870723c */ /* 0x000fe20000001870 */
[----:B------:R-:W2:Y:S01]  /*d490*/  LDSM.16.MT88.4 R16, [R42+0xc800] ;  /* 0x00c800002a10783b */ /* 0x000ea20000004200 */
[----:B-1----:R-:W-:-:S04]  /*d4a0*/  FFMA.FTZ R0, R231, UR4, -R33 ;  /* 0x00000004e7007c23 */ /* 0x002fc80008010821 */
[----:B------:R-:W1:Y:S01]  /*d4b0*/  MUFU.EX2 R236, R0 ;  /* 0x0000000000ec7308 */ /* 0x000e620000000800 */
        /* <DEDUP_REMOVED lines=8> */
[----:B---3--:R-:W-:Y:S01]  /*d540*/  IMAD.MOV.U32 R245, RZ, RZ, R92 ;  /* 0x000000fffff57224 */ /* 0x008fe200078e005c */
[----:B------:R-:W-:Y:S01]  /*d550*/  MOV R247, R95 ;  /* 0x0000005f00f77202 */ /* 0x000fe20000000f00 */
[----:B------:R-:W-:Y:S01]  /*d560*/  IMAD.MOV.U32 R95, RZ, RZ, R88 ;  /* 0x000000ffff5f7224 */ /* 0x000fe200078e0058 */
[----:B----4-:R-:W-:-:S02]  /*d570*/  MOV R231, R4 ;  /* 0x0000000400e77202 */ /* 0x010fc40000000f00 */
[----:B------:R-:W-:Y:S01]  /*d580*/  MOV R88, R89 ;  /* 0x0000005900587202 */ /* 0x000fe20000000f00 */
[----:B------:R-:W-:Y:S01]  /*d590*/  IMAD.MOV.U32 R89, RZ, RZ, R90 ;  /* 0x000000ffff597224 */ /* 0x000fe200078e005a */
[----:B------:R-:W-:Y:S01]  /*d5a0*/  HMMA.16816.F32 R116, R8, R24, R116 ;  /* 0x000000180874723c */ /* 0x000fe20000001874 */
[----:B------:R-:W-:Y:S01]  /*d5b0*/  MOV R90, R91 ;  /* 0x0000005b005a7202 */ /* 0x000fe20000000f00 */
[----:B------:R-:W-:Y:S01]  /*d5c0*/  IMAD.MOV.U32 R91, RZ, RZ, R80 ;  /* 0x000000ffff5b7224 */ /* 0x000fe200078e0050 */
[----:B------:R-:W-:Y:S01]  /*d5d0*/  MOV R80, R81 ;  /* 0x0000005100507202 */ /* 0x000fe20000000f00 */
[----:B------:R-:W-:Y:S01]  /*d5e0*/  IMAD.MOV.U32 R81, RZ, RZ, R82 ;  /* 0x000000ffff517224 */ /* 0x000fe200078e0052 */
[----:B------:R-:W-:-:S03]  /*d5f0*/  F2FP.F16.F32.PACK_AB R4, R23, R202 ;  /* 0x000000ca1704723e */ /* 0x000fc600000000ff */
[----:B------:R-:W-:Y:S01]  /*d600*/  HMMA.16816.F32 R128, R8, R26, R128 ;  /* 0x0000001a0880723c */ /* 0x000fe20000001880 */
[----:B------:R-:W-:Y:S01]  /*d610*/  F2FP.F16.F32.PACK_AB R8, R233, R230 ;  /* 0x000000e6e908723e */ /* 0x000fe200000000ff */
[----:B------:R-:W-:Y:S01]  /*d620*/  IMAD.MOV.U32 R246, RZ, RZ, R94 ;  /* 0x000000fffff67224 */ /* 0x000fe200078e005e */
[----:B------:R-:W-:Y:S01]  /*d630*/  F2FP.F16.F32.PACK_AB R9, R200, R203 ;  /* 0x000000cbc809723e */ /* 0x000fe200000000ff */
[----:B------:R-:W-:Y:S01]  /*d640*/  LDSM.16.MT88.4 R24, [R42+0xe800] ;  /* 0x00e800002a18783b */ /* 0x000fe20000004200 */
[----:B------:R-:W-:Y:S02]  /*d650*/  F2FP.F16.F32.PACK_AB R10, R232, R20 ;  /* 0x00000014e80a723e */ /* 0x000fe400000000ff */
[----:B------:R-:W-:Y:S02]  /*d660*/  F2FP.F16.F32.PACK_AB R11, R245, R69 ;  /* 0x00000045f50b723e */ /* 0x000fe400000000ff */
[----:B------:R-:W-:Y:S02]  /*d670*/  F2FP.F16.F32.PACK_AB R6, R252, R239 ;  /* 0x000000effc06723e */ /* 0x000fe400000000ff */
[----:B------:R-:W-:-:S02]  /*d680*/  F2FP.F16.F32.PACK_AB R5, R231, R201 ;  /* 0x000000c9e705723e */ /* 0x000fc400000000ff */
[----:B-1----:R-:W-:Y:S02]  /*d690*/  F2FP.F16.F32.PACK_AB R7, R236, R21 ;  /* 0x00000015ec07723e */ /* 0x002fe400000000ff */
[----:B------:R-:W-:Y:S01]  /*d6a0*/  MOV R82, R83 ;  /* 0x0000005300527202 */ /* 0x000fe20000000f00 */
[----:B------:R-:W-:Y:S01]  /*d6b0*/  IMAD.MOV.U32 R83, RZ, RZ, R76 ;  /* 0x000000ffff537224 */ /* 0x000fe200078e004c */
[----:B------:R-:W-:Y:S01]  /*d6c0*/  MOV R76, R77 ;  /* 0x0000004d004c7202 */ /* 0x000fe20000000f00 */
[----:B------:R-:W-:Y:S01]  /*d6d0*/  IMAD.MOV.U32 R77, RZ, RZ, R48 ;  /* 0x000000ffff4d7224 */ /* 0x000fe200078e0030 */
[C---:B--2---:R-:W-:Y:S08]  /*d6e0*/  HMMA.16816.F32 R44, R8.reuse, R14, R44 ;  /* 0x0000000e082c723c */ /* 0x044ff0000000182c */
[-C--:B------:R-:W-:Y:S08]  /*d6f0*/  HMMA.16816.F32 R48, R8, R12.reuse, R56 ;  /* 0x0000000c0830723c */ /* 0x080ff00000001838 */
[C---:B------:R-:W-:Y:S08]  /*d700*/  HMMA.16816.F32 R56, R4.reuse, R12, R240 ;  /* 0x0000000c0438723c */ /* 0x040ff000000018f0 */
[----:B------:R-:W-:Y:S01]  /*d710*/  HMMA.16816.F32 R52, R4, R14, R52 ;  /* 0x0000000e0434723c */ /* 0x000fe20000001834 */
[----:B------:R-:W1:Y:S01]  /*d720*/  LDSM.16.MT88.4 R12, [R34+0x800] ;  /* 0x00080000220c783b */ /* 0x000e620000004200 */
[----:B------:R-:W-:-:S06]  /*d730*/  MOV R243, R95 ;  /* 0x0000005f00f37202 */ /* 0x000fcc0000000f00 */
[-C--:B------:R-:W-:Y:S08]  /*d740*/  HMMA.16816.F32 R160, R8, R16.reuse, R160 ;  /* 0x0000001008a0723c */ /* 0x080ff000000018a0 */
[C---:B------:R-:W-:Y:S08]  /*d750*/  HMMA.16816.F32 R164, R4.reuse, R16, R164 ;  /* 0x0000001004a4723c */ /* 0x040ff000000018a4 */
[-C--:B------:R-:W-:Y:S08]  /*d760*/  HMMA.16816.F32 R96, R4, R18.reuse, R224 ;  /* 0x000000120460723c */ /* 0x080ff000000018e0 */
[----:B------:R-:W-:Y:S01]  /*d770*/  HMMA.16816.F32 R92, R8, R18, R220 ;  /* 0x00000012085c723c */ /* 0x000fe200000018dc */
[----:B------:R-:W2:Y:S01]  /*d780*/  LDSM.16.MT88.4 R16, [R41+0x800] ;  /* 0x000800002910783b */ /* 0x000ea20000004200 */
[----:B------:R-:W-:Y:S01]  /*d790*/  MOV R220, R71 ;  /* 0x0000004700dc7202 */ /* 0x000fe20000000f00 */
[----:B------:R-:W-:Y:S01]  /*d7a0*/  IMAD.MOV.U32 R221, RZ, RZ, R68 ;  /* 0x000000ffffdd7224 */ /* 0x000fe200078e0044 */
[----:B------:R-:W-:Y:S01]  /*d7b0*/  MOV R244, R89 ;  /* 0x0000005900f47202 */ /* 0x000fe20000000f00 */
[----:B------:R-:W-:Y:S01]  /*d7c0*/  IMAD.MOV.U32 R241, RZ, RZ, R88 ;  /* 0x000000fffff17224 */ /* 0x000fe200078e0058 */
[----:B------:R-:W-:Y:S01]  /*d7d0*/  MOV R227, R91 ;  /* 0x0000005b00e37202 */ /* 0x000fe20000000f00 */
[----:B------:R-:W-:-:S02]  /*d7e0*/  IMAD.MOV.U32 R240, RZ, RZ, R90 ;  /* 0x000000fffff07224 */ /* 0x000fc400078e005a */
[----:B------:R-:W-:Y:S01]  /*d7f0*/  IMAD.MOV.U32 R223, RZ, RZ, R72 ;  /* 0x000000ffffdf7224 */ /* 0x000fe200078e0048 */
[----:B-1----:R-:W-:Y:S01]  /*d800*/  HMMA.16816.F32 R88, R8, R12, R216 ;  /* 0x0000000c0858723c */ /* 0x002fe200000018d8 */
[----:B------:R-:W-:Y:S01]  /*d810*/  IMAD.MOV.U32 R222, RZ, RZ, R74 ;  /* 0x000000ffffde7224 */ /* 0x000fe200078e004a */
[----:B------:R-:W-:Y:S01]  /*d820*/  MOV R225, R81 ;  /* 0x0000005100e17202 */ /* 0x000fe20000000f00 */
[----:B------:R-:W-:Y:S02]  /*d830*/  IMAD.MOV.U32 R224, RZ, RZ, R82 ;  /* 0x000000ffffe07224 */ /* 0x000fe400078e0052 */
        /* <DEDUP_REMOVED lines=14> */
[----:B------:R-:W-:Y:S02]  /*d920*/  MOV R243, R239 ;  /* 0x000000ef00f37202 */ /* 0x000fe40000000f00 */
[----:B------:R1:W-:Y:S01]  /*d930*/  MUFU.EX2 R239, R0 ;  /* 0x0000000000ef7308 */ /* 0x0003e20000000800 */
[----:B------:R-:W-:Y:S08]  /*d940*/  HMMA.16816.F32 R120, R4, R24, R172 ;  /* 0x000000180478723c */ /* 0x000ff000000018ac */
[----:B--2---:R-:W-:Y:S01]  /*d950*/  HMMA.16816.F32 R84, R8, R18, R204 ;  /* 0x000000120854723c */ /* 0x004fe200000018cc */
[----:B-1----:R-:W-:-:S04]  /*d960*/  FFMA.FTZ R0, R219, UR4, -R2 ;  /* 0x00000004db007c23 */ /* 0x002fc80008010802 */
[----:B------:R1:W-:Y:S02]  /*d970*/  MUFU.EX2 R204, R0 ;  /* 0x0000000000cc7308 */ /* 0x0003e40000000800 */
[--C-:B-1----:R-:W-:Y:S01]  /*d980*/  FFMA.FTZ R0, R220, UR4, -R2.reuse ;  /* 0x00000004dc007c23 */ /* 0x102fe20008010802 */
        /* <DEDUP_REMOVED lines=13> */
[----:B-1----:R-:W-:-:S04]  /*da60*/  FFMA.FTZ R0, R43, UR4, -R2 ;  /* 0x000000042b007c23 */ /* 0x002fc80008010802 */
[----:B------:R1:W-:Y:S01]  /*da70*/  MUFU.EX2 R200, R0 ;  /* 0x0000000000c87308 */ /* 0x0003e20000000800 */
[----:B------:R-:W-:Y:S01]  /*da80*/  IMAD.MOV.U32 R221, RZ, RZ, R223 ;  /* 0x000000ffffdd7224 */ /* 0x000fe200078e00df */
[----:B------:R-:W-:Y:S02]  /*da90*/  MOV R223, R225 ;  /* 0x000000e100df7202 */ /* 0x000fe40000000f00 */
[----:B------:R-:W-:Y:S02]  /*daa0*/  MOV R225, R227 ;  /* 0x000000e300e17202 */ /* 0x000fe40000000f00 */
[----:B------:R-:W-:Y:S01]  /*dab0*/  MOV R227, R236 ;  /* 0x000000ec00e37202 */ /* 0x000fe20000000f00 */
[----:B-1----:R-:W-:Y:S01]  /*dac0*/  FFMA.FTZ R0, R220, UR4, -R3 ;  /* 0x00000004dc007c23 */ /* 0x002fe20008010803 */
[----:B------:R-:W-:Y:S02]  /*dad0*/  MOV R220, R222 ;  /* 0x000000de00dc7202 */ /* 0x000fe40000000f00 */
[----:B------:R-:W-:Y:S01]  /*dae0*/  MOV R222, R224 ;  /* 0x000000e000de7202 */ /* 0x000fe20000000f00 */
[----:B------:R-:W-:Y:S01]  /*daf0*/  IMAD.MOV.U32 R224, RZ, RZ, R226 ;  /* 0x000000ffffe07224 */ /* 0x000fe200078e00e2 */
[----:B------:R-:W-:Y:S01]  /*db00*/  MOV R226, R240 ;  /* 0x000000f000e27202 */ /* 0x000fe20000000f00 */
[----:B------:R-:W-:-:S02]  /*db10*/  IMAD.MOV.U32 R240, RZ, RZ, R245 ;  /* 0x000000fffff07224 */ /* 0x000fc400078e00f5 */
[----:B------:R-:W-:Y:S02]  /*db20*/  IMAD.MOV.U32 R245, RZ, RZ, R250 ;  /* 0x000000fffff57224 */ /* 0x000fe400078e00fa */
[----:B------:R-:W2:Y:S01]  /*db30*/  LDL.LU R250, [R1+0xd0] ;  /* 0x0000d00001fa7983 */ /* 0x000ea20000300800 */
[----:B------:R-:W-:Y:S02]  /*db40*/  MOV R236, R248 ;  /* 0x000000f800ec7202 */ /* 0x000fe40000000f00 */
[----:B------:R1:W-:Y:S02]  /*db50*/  MUFU.EX2 R248, R0 ;  /* 0x0000000000f87308 */ /* 0x0003e40000000800 */
[----:B-1----:R-:W-:Y:S01]  /*db60*/  FFMA.FTZ R0, R219, UR4, -R3 ;  /* 0x00000004db007c23 */ /* 0x002fe20008010803 */
[----:B------:R-:W-:Y:S02]  /*db70*/  MOV R219, R221 ;  /* 0x000000dd00db7202 */ /* 0x000fe40000000f00 */
[----:B------:R-:W-:Y:S01]  /*db80*/  MOV R221, R223 ;  /* 0x000000df00dd7202 */ /* 0x000fe20000000f00 */
[----:B------:R-:W-:Y:S01]  /*db90*/  IMAD.MOV.U32 R223, RZ, RZ, R225 ;  /* 0x000000ffffdf7224 */ /* 0x000fe200078e00e1 */
[----:B------:R-:W-:-:S02]  /*dba0*/  MOV R225, R227 ;  /* 0x000000e300e17202 */ /* 0x000fc40000000f00 */
[----:B------:R-:W-:Y:S02]  /*dbb0*/  MOV R227, R245 ;  /* 0x000000f500e37202 */ /* 0x000fe40000000f00 */
[----:B------:R-:W3:Y:S01]  /*dbc0*/  LDL.LU R245, [R1+0x18] ;  /* 0x0000180001f57983 */ /* 0x000ee20000300800 */
[----:B------:R-:W-:Y:S02]  /*dbd0*/  MOV R249, R73 ;  /* 0x0000004900f97202 */ /* 0x000fe40000000f00 */
[----:B------:R-:W-:Y:S01]  /*dbe0*/  MOV R218, R220 ;  /* 0x000000dc00da7202 */ /* 0x000fe20000000f00 */
[----:B------:R-:W-:Y:S01]  /*dbf0*/  IMAD.MOV.U32 R220, RZ, RZ, R222 ;  /* 0x000000ffffdc7224 */ /* 0x000fe200078e00de */
[----:B------:R-:W-:Y:S02]  /*dc00*/  MOV R222, R224 ;  /* 0x000000e000de7202 */ /* 0x000fe40000000f00 */
[----:B------:R-:W-:Y:S01]  /*dc10*/  MOV R224, R226 ;  /* 0x000000e200e07202 */ /* 0x000fe20000000f00 */
[----:B------:R-:W-:Y:S01]  /*dc20*/  IMAD.MOV.U32 R226, RZ, RZ, R236 ;  /* 0x000000ffffe27224 */ /* 0x000fe200078e00ec */
[----:B------:R-:W-:-:S02]  /*dc30*/  MOV R236, R249 ;  /* 0x000000f900ec7202 */ /* 0x000fc40000000f00 */
[----:B------:R1:W-:Y:S01]  /*dc40*/  MUFU.EX2 R249, R0 ;  /* 0x0000000000f97308 */ /* 0x0003e20000000800 */
[----:B------:R-:W-:Y:S01]  /*dc50*/  MOV R217, R220 ;  /* 0x000000dc00d97202 */ /* 0x000fe20000000f00 */
[----:B------:R-:W-:Y:S01]  /*dc60*/  IMAD.MOV.U32 R237, RZ, RZ, R76 ;  /* 0x000000ffffed7224 */ /* 0x000fe200078e004c */
[----:B------:R-:W-:Y:S01]  /*dc70*/  MOV R229, R83 ;  /* 0x0000005300e57202 */ /* 0x000fe20000000f00 */
[----:B------:R-:W-:Y:S02]  /*dc80*/  IMAD.MOV.U32 R228, RZ, RZ, R78 ;  /* 0x000000ffffe47224 */ /* 0x000fe400078e004e */
[----:B-1----:R-:W-:-:S04]  /*dc90*/  FFMA.FTZ R0, R251, UR4, -R3 ;  /* 0x00000004fb007c23 */ /* 0x002fc80008010803 */
[----:B------:R2:W-:Y:S01]  /*dca0*/  MUFU.EX2 R251, R0 ;  /* 0x0000000000fb7308 */ /* 0x0005e20000000800 */
[----:B------:R-:W-:Y:S01]  /*dcb0*/  MOV R235, R79 ;  /* 0x0000004f00eb7202 */ /* 0x000fe20000000f00 */
[----:B------:R-:W-:Y:S01]  /*dcc0*/  IMAD.MOV.U32 R220, RZ, RZ, R222 ;  /* 0x000000ffffdc7224 */ /* 0x000fe200078e00de */
[----:B------:R-:W-:Y:S02]  /*dcd0*/  MOV R222, R224 ;  /* 0x000000e000de7202 */ /* 0x000fe40000000f00 */
[----:B------:R-:W-:Y:S01]  /*dce0*/  MOV R224, R226 ;  /* 0x000000e200e07202 */ /* 0x000fe20000000f00 */
[----:B--2---:R-:W-:-:S04]  /*dcf0*/  FFMA.FTZ R0, R250, UR4, -R3 ;  /* 0x00000004fa007c23 */ /* 0x004fc80008010803 */
[----:B------:R1:W-:Y:S02]  /*dd00*/  MUFU.EX2 R250, R0 ;  /* 0x0000000000fa7308 */ /* 0x0003e40000000800 */
[----:B-1----:R-:W-:Y:S01]  /*dd10*/  FFMA.FTZ R0, R218, UR4, -R32 ;  /* 0x00000004da007c23 */ /* 0x002fe20008010820 */
[----:B------:R-:W-:Y:S01]  /*dd20*/  IMAD.MOV.U32 R218, RZ, RZ, R219 ;  /* 0x000000ffffda7224 */ /* 0x000fe200078e00db */
[----:B------:R-:W-:Y:S02]  /*dd30*/  MOV R219, R221 ;  /* 0x000000dd00db7202 */ /* 0x000fe40000000f00 */
[----:B------:R-:W-:Y:S01]  /*dd40*/  MOV R221, R223 ;  /* 0x000000df00dd7202 */ /* 0x000fe20000000f00 */
[----:B------:R-:W-:Y:S01]  /*dd50*/  IMAD.MOV.U32 R223, RZ, RZ, R225 ;  /* 0x000000ffffdf7224 */ /* 0x000fe200078e00e1 */
[----:B------:R-:W-:Y:S01]  /*dd60*/  MOV R225, R227 ;  /* 0x000000e300e17202 */ /* 0x000fe20000000f00 */
[----:B------:R-:W-:Y:S01]  /*dd70*/  IMAD.MOV.U32 R227, RZ, RZ, R236 ;  /* 0x000000ffffe37224 */ /* 0x000fe200078e00ec */
[----:B---3--:R-:W-:Y:S01]  /*dd80*/  MOV R226, R245 ;  /* 0x000000f500e27202 */ /* 0x008fe20000000f00 */
[----:B------:R-:W-:Y:S01]  /*dd90*/  IMAD.MOV.U32 R245, RZ, RZ, R237 ;  /* 0x000000fffff57224 */ /* 0x000fe200078e00ed */
[----:B------:R-:W-:-:S02]  /*dda0*/  MOV R236, R229 ;  /* 0x000000e500ec7202 */ /* 0x000fc40000000f00 */
[----:B------:R-:W-:Y:S01]  /*ddb0*/  MOV R229, R228 ;  /* 0x000000e400e57202 */ /* 0x000fe20000000f00 */
[----:B------:R-:W-:Y:S01]  /*ddc0*/  IMAD.MOV.U32 R228, RZ, RZ, R30 ;  /* 0x000000ffffe47224 */ /* 0x000fe200078e001e */
[----:B------:R-:W-:Y:S01]  /*ddd0*/  MOV R237, R235 ;  /* 0x000000eb00ed7202 */ /* 0x000fe20000000f00 */
[----:B------:R-:W2:Y:S01]  /*dde0*/  LDL.LU R30, [R1+0xcc] ;  /* 0x0000cc00011e7983 */ /* 0x000ea20000300800 */
[----:B------:R1:W-:Y:S02]  /*ddf0*/  MUFU.EX2 R235, R0 ;  /* 0x0000000000eb7308 */ /* 0x0003e40000000800 */
[----:B-1----:R-:W-:Y:S02]  /*de00*/  FFMA.FTZ R0, R217, UR4, -R32 ;  /* 0x00000004d9007c23 */ /* 0x002fe40008010820 */
[----:B------:R-:W3:Y:S01]  /*de10*/  LDL.LU R217, [R1+0x7c] ;  /* 0x00007c0001d97983 */ /* 0x000ee20000300800 */
        /* <DEDUP_REMOVED lines=9> */
[----:B------:R-:W-:Y:S02]  /*deb0*/  MOV R236, R245 ;  /* 0x000000f500ec7202 */ /* 0x000fe40000000f00 */
[----:B------:R-:W-:Y:S01]  /*dec0*/  MOV R245, R229 ;  /* 0x000000e500f57202 */ /* 0x000fe20000000f00 */
[----:B------:R-:W-:Y:S02]  /*ded0*/  IMAD.MOV.U32 R229, RZ, RZ, R237 ;  /* 0x000000ffffe57224 */ /* 0x000fe400078e00ed */
[----:B------:R1:W4:Y:S01]  /*dee0*/  MUFU.EX2 R237, R0 ;  /* 0x0000000000ed7308 */ /* 0x0003220000000800 */
[----:B------:R-:W-:Y:S01]  /*def0*/  MOV R238, R77 ;  /* 0x0000004d00ee7202 */ /* 0x000fe20000000f00 */
[----:B------:R-:W-:Y:S01]  /*df00*/  HMMA.16816.F32 R80, R4, R12, R212 ;  /* 0x0000000c0450723c */ /* 0x000fe200000018d4 */
[----:B-1----:R-:W-:Y:S01]  /*df10*/  FFMA.FTZ R0, R216, UR4, -R32 ;  /* 0x00000004d8007c23 */ /* 0x002fe20008010820 */
[----:B---3--:R-:W-:Y:S01]  /*df20*/  FFMA.FTZ R43, R217, R28, R29 ;  /* 0x0000001cd92b7223 */ /* 0x008fe2000001001d */
[----:B------:R-:W-:-:S02]  /*df30*/  MOV R217, R218 ;  /* 0x000000da00d97202 */ /* 0x000fc40000000f00 */
[----:B------:R-:W-:Y:S01]  /*df40*/  MOV R218, R219 ;  /* 0x000000db00da7202 */ /* 0x000fe20000000f00 */
[----:B------:R-:W-:Y:S01]  /*df50*/  IMAD.MOV.U32 R219, RZ, RZ, R220 ;  /* 0x000000ffffdb7224 */ /* 0x000fe200078e00dc */
[----:B------:R-:W-:Y:S02]  /*df60*/  MOV R220, R221 ;  /* 0x000000dd00dc7202 */ /* 0x000fe40000000f00 */
[----:B------:R-:W-:Y:S01]  /*df70*/  MOV R221, R223 ;  /* 0x000000df00dd7202 */ /* 0x000fe20000000f00 */
[----:B------:R-:W-:Y:S01]  /*df80*/  IMAD.MOV.U32 R223, RZ, RZ, R224 ;  /* 0x000000ffffdf7224 */ /* 0x000fe200078e00e0 */
[----:B------:R-:W-:Y:S02]  /*df90*/  MOV R224, R236 ;  /* 0x000000ec00e07202 */ /* 0x000fe40000000f00 */
[----:B------:R1:W-:Y:S01]  /*dfa0*/  MUFU.EX2 R236, R0 ;  /* 0x0000000000ec7308 */ /* 0x0003e20000000800 */
[----:B------:R-:W-:Y:S02]  /*dfb0*/  MOV R216, R218 ;  /* 0x000000da00d87202 */ /* 0x000fe40000000f00 */
[----:B------:R-:W-:-:S02]  /*dfc0*/  MOV R218, R220 ;  /* 0x000000dc00da7202 */ /* 0x000fc40000000f00 */
[----:B------:R-:W-:Y:S01]  /*dfd0*/  MOV R220, R245 ;  /* 0x000000f500dc7202 */ /* 0x000fe20000000f00 */
[----:B------:R-:W-:Y:S01]  /*dfe0*/  IMAD.MOV.U32 R245, RZ, RZ, R228 ;  /* 0x000000fffff57224 */ /* 0x000fe200078e00e4 */
[----:B------:R-:W-:Y:S02]  /*dff0*/  MOV R228, R134 ;  /* 0x0000008600e47202 */ /* 0x000fe40000000f00 */
[----:B------:R-:W3:Y:S01]  /*e000*/  LDL.LU R134, [R1+0x2c] ;  /* 0x00002c0001867983 */ /* 0x000ee20000300800 */
[----:B-1----:R-:W-:Y:S01]  /*e010*/  FFMA.FTZ R0, R217, UR4, -R32 ;  /* 0x00000004d9007c23 */ /* 0x002fe20008010820 */
[----:B------:R-:W-:Y:S01]  /*e020*/  IMAD.MOV.U32 R217, RZ, RZ, R219 ;  /* 0x000000ffffd97224 */ /* 0x000fe200078e00db */
[----:B------:R-:W-:Y:S01]  /*e030*/  MOV R219, R223 ;  /* 0x000000df00db7202 */ /* 0x000fe20000000f00 */
[----:B------:R-:W-:Y:S01]  /*e040*/  IMAD.MOV.U32 R223, RZ, RZ, R231 ;  /* 0x000000ffffdf7224 */ /* 0x000fe200078e00e7 */
[----:B------:R-:W-:Y:S02]  /*e050*/  MOV R231, R229 ;  /* 0x000000e500e77202 */ /* 0x000fe40000000f00 */
[----:B------:R-:W-:Y:S01]  /*e060*/  MOV R229, R238 ;  /* 0x000000ee00e57202 */ /* 0x000fe20000000f00 */
[----:B------:R-:W-:Y:S01]  /*e070*/  IMAD.MOV.U32 R215, RZ, RZ, R217 ;  /* 0x000000ffffd77224 */ /* 0x000fe200078e00d9 */
[----:B------:R-:W-:-:S02]  /*e080*/  MOV R217, R219 ;  /* 0x000000db00d97202 */ /* 0x000fc40000000f00 */
[----:B------:R-:W-:Y:S01]  /*e090*/  MOV R219, R231 ;  /* 0x000000e700db7202 */ /* 0x000fe20000000f00 */
[----:B------:R-:W-:Y:S02]  /*e0a0*/  IMAD.MOV.U32 R231, RZ, RZ, R229 ;  /* 0x000000ffffe77224 */ /* 0x000fe400078e00e5 */
[----:B------:R-:W4:Y:S01]  /*e0b0*/  LDL.LU R229, [R1+0x24] ;  /* 0x0000240001e57983 */ /* 0x000f220000300800 */
[----:B------:R1:W3:Y:S02]  /*e0c0*/  MUFU.EX2 R238, R0 ;  /* 0x0000000000ee7308 */ /* 0x0002e40000000800 */
[----:B-1----:R-:W-:Y:S01]  /*e0d0*/  FFMA.FTZ R0, R216, UR4, -R33 ;  /* 0x00000004d8007c23 */ /* 0x002fe20008010821 */
[----:B------:R-:W-:Y:S01]  /*e0e0*/  MOV R216, R218 ;  /* 0x000000da00d87202 */ /* 0x000fe20000000f00 */
[----:B------:R-:W-:Y:S01]  /*e0f0*/  IMAD.MOV.U32 R218, RZ, RZ, R220 ;  /* 0x000000ffffda7224 */ /* 0x000fe200078e00dc */
[----:B------:R-:W-:Y:S02]  /*e100*/  MOV R220, R245 ;  /* 0x000000f500dc7202 */ /* 0x000fe40000000f00 */
[----:B------:R-:W-:-:S02]  /*e110*/  MOV R245, R228 ;  /* 0x000000e400f57202 */ /* 0x000fc40000000f00 */
[----:B------:R1:W-:Y:S01]  /*e120*/  MUFU.EX2 R228, R0 ;  /* 0x0000000000e47308 */ /* 0x0003e20000000800 */
[----:B------:R-:W-:Y:S02]  /*e130*/  MOV R214, R216 ;  /* 0x000000d800d67202 */ /* 0x000fe40000000f00 */
[----:B------:R-:W-:Y:S01]  /*e140*/  MOV R216, R218 ;  /* 0x000000da00d87202 */ /* 0x000fe20000000f00 */
[----:B------:R-:W-:Y:S01]  /*e150*/  IMAD.MOV.U32 R218, RZ, RZ, R220 ;  /* 0x000000ffffda7224 */ /* 0x000fe200078e00dc */
[----:B------:R-:W-:Y:S02]  /*e160*/  MOV R220, R245 ;  /* 0x000000f500dc7202 */ /* 0x000fe40000000f00 */
[----:B------:R-:W-:Y:S01]  /*e170*/  MOV R245, R244 ;  /* 0x000000f400f57202 */ /* 0x000fe20000000f00 */
[----:B-1----:R-:W-:Y:S01]  /*e180*/  FFMA.FTZ R0, R215, UR4, -R33 ;  /* 0x00000004d7007c23 */ /* 0x002fe20008010821 */
[----:B------:R-:W-:Y:S01]  /*e190*/  IMAD.MOV.U32 R215, RZ, RZ, R217 ;  /* 0x000000ffffd77224 */ /* 0x000fe200078e00d9 */
[----:B------:R-:W-:-:S02]  /*e1a0*/  MOV R217, R219 ;  /* 0x000000db00d97202 */ /* 0x000fc40000000f00 */
[----:B------:R-:W-:Y:S01]  /*e1b0*/  MOV R219, R231 ;  /* 0x000000e700db7202 */ /* 0x000fe20000000f00 */
[----:B------:R-:W-:Y:S01]  /*e1c0*/  IMAD.MOV.U32 R213, RZ, RZ, R215 ;  /* 0x000000ffffd57224 */ /* 0x000fe200078e00d7 */
[----:B------:R-:W-:Y:S02]  /*e1d0*/  MOV R215, R217 ;  /* 0x000000d900d77202 */ /* 0x000fe40000000f00 */
[----:B------:R-:W-:Y:S02]  /*e1e0*/  MOV R244, R31 ;  /* 0x0000001f00f47202 */ /* 0x000fe40000000f00 */
[----:B------:R-:W-:Y:S01]  /*e1f0*/  MOV R217, R219 ;  /* 0x000000db00d97202 */ /* 0x000fe20000000f00 */
[----:B------:R-:W3:Y:S01]  /*e200*/  LDL.LU R31, [R1+0xc8] ;  /* 0x0000c800011f7983 */ /* 0x000ee20000300800 */
[----:B------:R-:W-:Y:S01]  /*e210*/  MOV R212, R213 ;  /* 0x000000d500d47202 */ /* 0x000fe20000000f00 */
[----:B------:R-:W-:Y:S01]  /*e220*/  HMMA.16816.F32 R76, R4, R14, R208 ;  /* 0x0000000e044c723c */ /* 0x000fe200000018d0 */
[----:B----4-:R-:W-:-:S02]  /*e230*/  IMAD.MOV.U32 R231, RZ, RZ, R229 ;  /* 0x000000ffffe77224 */ /* 0x010fc400078e00e5 */
[----:B------:R1:W4:Y:S02]  /*e240*/  MUFU.EX2 R229, R0 ;  /* 0x0000000000e57308 */ /* 0x0003240000000800 */
[----:B------:R-:W-:Y:S02]  /*e250*/  IMAD.MOV.U32 R219, RZ, RZ, R231 ;  /* 0x000000ffffdb7224 */ /* 0x000fe400078e00e7 */
[----:B-1----:R-:W-:Y:S01]  /*e260*/  FFMA.FTZ R0, R214, UR4, -R33 ;  /* 0x00000004d6007c23 */ /* 0x002fe20008010821 */
        /* <DEDUP_REMOVED lines=21> */
[----:B------:R-:W-:Y:S02]  /*e3c0*/  MOV R199, R36 ;  /* 0x0000002400c77202 */ /* 0x000fe40000000f00 */
[----:B------:R-:W4:Y:S04]  /*e3d0*/  LDL.LU R36, [R1+0x8] ;  /* 0x0000080001247983 */ /* 0x000f280000300800 */
[----:B------:R-:W3:Y:S01]  /*e3e0*/  LDL.LU R211, [R1+0x4] ;  /* 0x0000040001d37983 */ /* 0x000ee20000300800 */
[----:B------:R2:W-:Y:S02]  /*e3f0*/  MUFU.EX2 R231, R0 ;  /* 0x0000000000e77308 */ /* 0x0005e40000000800 */
[----:B--2---:R-:W-:-:S06]  /*e400*/  FFMA.FTZ R0, R30, UR4, -R33 ;  /* 0x000000041e007c23 */ /* 0x004fcc0008010821 */
[----:B------:R3:W1:Y:S01]  /*e410*/  MUFU.EX2 R133, R0 ;  /* 0x0000000000857308 */ /* 0x0006620000000800 */
[----:B------:R-:W-:Y:S01]  /*e420*/  HMMA.16816.F32 R72, R8, R14, R188 ;  /* 0x0000000e0848723c */ /* 0x000fe200000018bc */
[----:B------:R-:W2:Y:S01]  /*e430*/  LDSM.16.MT88.4 R12, [R35+0xe800] ;  /* 0x00e80000230c783b */ /* 0x000ea20000004200 */
[----:B------:R-:W-:-:S06]  /*e440*/  MOV R242, R69 ;  /* 0x0000004500f27202 */ /* 0x000fcc0000000f00 */
[-C--:B------:R-:W-:Y:S08]  /*e450*/  HMMA.16816.F32 R68, R8, R16.reuse, R192 ;  /* 0x000000100844723c */ /* 0x080ff000000018c0 */
[C---:B------:R-:W-:Y:S08]  /*e460*/  HMMA.16816.F32 R64, R4.reuse, R16, R64 ;  /* 0x000000100440723c */ /* 0x040ff00000001840 */
[C---:B------:R-:W-:Y:S01]  /*e470*/  HMMA.16816.F32 R60, R4.reuse, R18, R60 ;  /* 0x00000012043c723c */ /* 0x040fe2000000183c */
[----:B------:R-:W-:Y:S07]  /*e480*/  LDSM.16.MT88.4 R16, [R34+0x2800] ;  /* 0x002800002210783b */ /* 0x000fee0000004200 */
[----:B--2---:R-:W-:Y:S08]  /*e490*/  HMMA.16816.F32 R108, R4, R14, R176 ;  /* 0x0000000e046c723c */ /* 0x004ff000000018b0 */
[----:B------:R-:W-:Y:S01]  /*e4a0*/  HMMA.16816.F32 R188, R8, R12, R184 ;  /* 0x0000000c08bc723c */ /* 0x000fe200000018b8 */
[----:B---3--:R-:W-:-:S02]  /*e4b0*/  FFMA.FTZ R0, R211, UR4, -R2 ;  /* 0x00000004d3007c23 */ /* 0x008fc40008010802 */
[----:B------:R-:W2:Y:S05]  /*e4c0*/  LDL.LU R211, [R1] ;  /* 0x0000000001d37983 */ /* 0x000eaa0000300800 */
[----:B------:R-:W-:Y:S08]  /*e4d0*/  HMMA.16816.F32 R104, R4, R12, R180 ;  /* 0x0000000c0468723c */ /* 0x000ff000000018b4 */
[----:B------:R-:W-:Y:S01]  /*e4e0*/  HMMA.16816.F32 R176, R8, R14, R168 ;  /* 0x0000000e08b0723c */ /* 0x000fe200000018a8 */
[----:B------:R-:W3:Y:S07]  /*e4f0*/  LDSM.16.MT88.4 R12, [R41+0x2800] ;  /* 0x00280000290c783b */ /* 0x000eee0000004200 */
[----:B------:R-:W-:Y:S08]  /*e500*/  HMMA.16816.F32 R136, R4, R26, R136 ;  /* 0x0000001a0488723c */ /* 0x000ff00000001888 */
[C---:B------:R-:W-:Y:S08]  /*e510*/  HMMA.16816.F32 R144, R8.reuse, R24, R144 ;  /* 0x000000180890723c */ /* 0x040ff00000001890 */
[----:B------:R-:W-:Y:S01]  /*e520*/  HMMA.16816.F32 R124, R8, R26, R124 ;  /* 0x0000001a087c723c */ /* 0x000fe2000000187c */
[----:B------:R-:W-:Y:S07]  /*e530*/  LDSM.16.MT88.4 R24, [R42+0xd000] ;  /* 0x00d000002a18783b */ /* 0x000fee0000004200 */
[C---:B---3--:R-:W-:Y:S08]  /*e540*/  HMMA.16816.F32 R152, R4.reuse, R12, R152 ;  /* 0x0000000c0498723c */ /* 0x048ff00000001898 */
[----:B------:R-:W-:Y:S08]  /*e550*/  HMMA.16816.F32 R148, R4, R14, R148 ;  /* 0x0000000e0494723c */ /* 0x000ff00000001894 */
[C---:B------:R-:W-:Y:S08]  /*e560*/  HMMA.16816.F32 R116, R8.reuse, R12, R116 ;  /* 0x0000000c0874723c */ /* 0x040ff00000001874 */
[----:B------:R-:W-:Y:S01]  /*e570*/  HMMA.16816.F32 R128, R8, R14, R128 ;  /* 0x0000000e0880723c */ /* 0x000fe20000001880 */
[----:B------:R-:W3:Y:S07]  /*e580*/  LDSM.16.MT88.4 R12, [R35+0xd000] ;  /* 0x00d00000230c783b */ /* 0x000eee0000004200 */
[C---:B------:R-:W-:Y:S08]  /*e590*/  HMMA.16816.F32 R140, R4.reuse, R16, R140 ;  /* 0x00000010048c723c */ /* 0x040ff0000000188c */
[----:B------:R-:W-:Y:S08]  /*e5a0*/  HMMA.16816.F32 R156, R4, R18, R156 ;  /* 0x00000012049c723c */ /* 0x000ff0000000189c */
[C---:B------:R-:W-:Y:S08]  /*e5b0*/  HMMA.16816.F32 R100, R8.reuse, R16, R100 ;  /* 0x000000100864723c */ /* 0x040ff00000001864 */
[----:B------:R-:W-:Y:S01]  /*e5c0*/  HMMA.16816.F32 R112, R8, R18, R112 ;  /* 0x000000120870723c */ /* 0x000fe20000001870 */
[----:B------:R-:W3:Y:S01]  /*e5d0*/  LDSM.16.MT88.4 R16, [R34+0x1000] ;  /* 0x001000002210783b */ /* 0x000ee20000004200 */
[----:B------:R-:W-:-:S02]  /*e5e0*/  F2FP.F16.F32.PACK_AB R4, R237, R235 ;  /* 0x000000ebed04723e */ /* 0x000fc400000000ff */
[----:B------:R-:W-:Y:S02]  /*e5f0*/  F2FP.F16.F32.PACK_AB R6, R238, R236 ;  /* 0x000000ecee06723e */ /* 0x000fe400000000ff */
[----:B----4-:R-:W-:Y:S02]  /*e600*/  F2FP.F16.F32.PACK_AB R5, R229, R228 ;  /* 0x000000e4e505723e */ /* 0x010fe400000000ff */
[----:B-1----:R-:W-:Y:S01]  /*e610*/  F2FP.F16.F32.PACK_AB R7, R133, R231 ;  /* 0x000000e78507723e */ /* 0x002fe200000000ff */
[--C-:B------:R-:W-:Y:S01]  /*e620*/  FFMA.FTZ R37, R37, UR4, -R2.reuse ;  /* 0x0000000425257c23 */ /* 0x100fe20008010802 */
        /* <DEDUP_REMOVED lines=11> */
[----:B---3--:R-:W-:Y:S01]  /*e6e0*/  HMMA.16816.F32 R192, R4, R14, R52 ;  /* 0x0000000e04c0723c */ /* 0x008fe20000001834 */
[----:B------:R-:W-:-:S02]  /*e6f0*/  MOV R215, R246 ;  /* 0x000000f600d77202 */ /* 0x000fc40000000f00 */
[----:B------:R-:W-:Y:S02]  /*e700*/  F2FP.F16.F32.PACK_AB R8, R204, R239 ;  /* 0x000000efcc08723e */ /* 0x000fe400000000ff */
[----:B------:R-:W-:Y:S02]  /*e710*/  F2FP.F16.F32.PACK_AB R9, R249, R248 ;  /* 0x000000f8f909723e */ /* 0x000fe400000000ff */
[----:B------:R-:W-:Y:S02]  /*e720*/  F2FP.F16.F32.PACK_AB R10, R200, R172 ;  /* 0x000000acc80a723e */ /* 0x000fe400000000ff */
[----:B------:R-:W-:Y:S02]  /*e730*/  F2FP.F16.F32.PACK_AB R11, R250, R251 ;  /* 0x000000fbfa0b723e */ /* 0x000fe400000000ff */
[----:B------:R-:W-:Y:S02]  /*e740*/  MOV R209, R217 ;  /* 0x000000d900d17202 */ /* 0x000fe40000000f00 */
[----:B------:R-:W-:-:S02]  /*e750*/  MOV R218, R197 ;  /* 0x000000c500da7202 */ /* 0x000fc40000000f00 */
[----:B------:R-:W-:Y:S02]  /*e760*/  MOV R220, R199 ;  /* 0x000000c700dc7202 */ /* 0x000fe40000000f00 */
[----:B------:R-:W-:Y:S02]  /*e770*/  MOV R217, R196 ;  /* 0x000000c400d97202 */ /* 0x000fe40000000f00 */
        /* <DEDUP_REMOVED lines=8> */
[----:B------:R-:W-:Y:S02]  /*e800*/  MOV R205, R209 ;  /* 0x000000d100cd7202 */ /* 0x000fe40000000f00 */
[----:B------:R-:W-:Y:S01]  /*e810*/  MOV R212, R216 ;  /* 0x000000d800d47202 */ /* 0x000fe20000000f00 */
[----:B------:R-:W-:Y:S01]  /*e820*/  IMAD.MOV.U32 R216, RZ, RZ, R220 ;  /* 0x000000ffffd87224 */ /* 0x000fe200078e00dc */
[----:B------:R-:W-:Y:S02]  /*e830*/  MOV R214, R218 ;  /* 0x000000da00d67202 */ /* 0x000fe40000000f00 */
[----:B------:R-:W-:Y:S01]  /*e840*/  MOV R209, R213 ;  /* 0x000000d500d17202 */ /* 0x000fe20000000f00 */
[----:B------:R-:W-:Y:S01]  /*e850*/  IMAD.MOV.U32 R213, RZ, RZ, R217 ;  /* 0x000000ffffd57224 */ /* 0x000fe200078e00d9 */
[----:B------:R-:W-:Y:S01]  /*e860*/  MOV R218, R222 ;  /* 0x000000de00da7202 */ /* 0x000fe20000000f00 */
[----:B------:R-:W-:Y:S01]  /*e870*/  HMMA.16816.F32 R244, R8, R12, R48 ;  /* 0x0000000c08f4723c */ /* 0x000fe20000001830 */
[----:B------:R-:W-:Y:S01]  /*e880*/  MOV R217, R221 ;  /* 0x000000dd00d97202 */ /* 0x000fe20000000f00 */
[----:B------:R-:W-:Y:S01]  /*e890*/  IMAD.MOV.U32 R30, RZ, RZ, R186 ;  /* 0x000000ffff1e7224 */ /* 0x000fe200078e00ba */
[----:B------:R-:W-:-:S02]  /*e8a0*/  MOV R51, R185 ;  /* 0x000000b900337202 */ /* 0x000fc40000000f00 */
[----:B------:R-:W-:Y:S01]  /*e8b0*/  MOV R29, R205 ;  /* 0x000000cd001d7202 */ /* 0x000fe20000000f00 */
[----:B------:R-:W-:Y:S01]  /*e8c0*/  IMAD.MOV.U32 R222, RZ, RZ, R243 ;  /* 0x000000ffffde7224 */ /* 0x000fe200078e00f3 */
[----:B------:R-:W-:Y:S01]  /*e8d0*/  MOV R175, R208 ;  /* 0x000000d000af7202 */ /* 0x000fe20000000f00 */
[----:B------:R-:W-:Y:S01]  /*e8e0*/  HMMA.16816.F32 R168, R4, R26, R96 ;  /* 0x0000001a04a8723c */ /* 0x000fe20000001860 */
[----:B------:R-:W-:Y:S01]  /*e8f0*/  MOV R96, R184 ;  /* 0x000000b800607202 */ /* 0x000fe20000000f00 */
[----:B------:R-:W-:Y:S01]  /*e900*/  IMAD.MOV.U32 R184, RZ, RZ, R209 ;  /* 0x000000ffffb87224 */ /* 0x000fe200078e00d1 */
[----:B------:R-:W-:Y:S01]  /*e910*/  MOV R185, R210 ;  /* 0x000000d200b97202 */ /* 0x000fe20000000f00 */
[----:B------:R-:W-:Y:S01]  /*e920*/  IMAD.MOV.U32 R210, RZ, RZ, R218 ;  /* 0x000000ffffd27224 */ /* 0x000fe200078e00da */
[----:B------:R-:W-:Y:S02]  /*e930*/  MOV R221, R242 ;  /* 0x000000f200dd7202 */ /* 0x000fe40000000f00 */
[----:B------:R-:W-:-:S02]  /*e940*/  MOV R28, R187 ;  /* 0x000000bb001c7202 */ /* 0x000fc40000000f00 */
[----:B------:R-:W-:Y:S02]  /*e950*/  MOV R208, R216 ;  /* 0x000000d800d07202 */ /* 0x000fe40000000f00 */
[----:B------:R-:W-:Y:S02]  /*e960*/  MOV R220, R241 ;  /* 0x000000f100dc7202 */ /* 0x000fe40000000f00 */
[----:B------:R-:W-:Y:S02]  /*e970*/  MOV R187, R213 ;  /* 0x000000d500bb7202 */ /* 0x000fe40000000f00 */
[----:B------:R-:W-:Y:S01]  /*e980*/  MOV R209, R217 ;  /* 0x000000d900d17202 */ /* 0x000fe20000000f00 */
[----:B------:R-:W-:Y:S01]  /*e990*/  IMAD.MOV.U32 R173, RZ, RZ, R206 ;  /* 0x000000ffffad7224 */ /* 0x000fe200078e00ce */
[----:B------:R-:W-:Y:S01]  /*e9a0*/  HMMA.16816.F32 R180, R4, R16, R80 ;  /* 0x0000001004b4723c */ /* 0x000fe20000001850 */
[----:B------:R-:W-:Y:S01]  /*e9b0*/  MOV R206, R214 ;  /* 0x000000d600ce7202 */ /* 0x000fe20000000f00 */
[----:B------:R-:W-:Y:S01]  /*e9c0*/  IMAD.MOV.U32 R83, RZ, RZ, R51 ;  /* 0x000000ffff537224 */ /* 0x000fe200078e0033 */
[----:B------:R-:W-:Y:S01]  /*e9d0*/  MOV R214, R222 ;  /* 0x000000de00d67202 */ /* 0x000fe20000000f00 */
[----:B------:R-:W-:Y:S01]  /*e9e0*/  IMAD.MOV.U32 R213, RZ, RZ, R221 ;  /* 0x000000ffffd57224 */ /* 0x000fe200078e00dd */
[----:B------:R-:W-:-:S02]  /*e9f0*/  MOV R51, R184 ;  /* 0x000000b800337202 */ /* 0x000fc40000000f00 */
[----:B------:R-:W-:Y:S02]  /*ea00*/  MOV R53, R187 ;  /* 0x000000bb00357202 */ /* 0x000fe40000000f00 */
[----:B------:R-:W-:Y:S01]  /*ea10*/  MOV R55, R209 ;  /* 0x000000d100377202 */ /* 0x000fe20000000f00 */
[-C--:B------:R-:W-:Y:S08]  /*ea20*/  HMMA.16816.F32 R160, R8, R24.reuse, R160 ;  /* 0x0000001808a0723c */ /* 0x080ff000000018a0 */
        /* <DEDUP_REMOVED lines=10> */
[----:B--2---:R-:W-:Y:S01]  /*ead0*/  FFMA.FTZ R2, R211, UR4, -R2 ;  /* 0x00000004d3027c23 */ /* 0x004fe20008010802 */
[----:B------:R-:W-:Y:S01]  /*eae0*/  MOV R211, R219 ;  /* 0x000000db00d37202 */ /* 0x000fe20000000f00 */
[----:B------:R-:W-:-:S04]  /*eaf0*/  IMAD.MOV.U32 R219, RZ, RZ, R198 ;  /* 0x000000ffffdb7224 */ /* 0x000fc800078e00c6 */
[----:B------:R-:W-:Y:S01]  /*eb00*/  IMAD.MOV.U32 R207, RZ, RZ, R211 ;  /* 0x000000ffffcf7224 */ /* 0x000fe200078e00d3 */
[----:B------:R-:W-:Y:S02]  /*eb10*/  MOV R211, R215 ;  /* 0x000000d700d37202 */ /* 0x000fe40000000f00 */
[----:B------:R-:W-:Y:S01]  /*eb20*/  MOV R215, R219 ;  /* 0x000000db00d77202 */ /* 0x000fe20000000f00 */
[----:B------:R-:W-:Y:S01]  /*eb30*/  IMAD.MOV.U32 R219, RZ, RZ, R240 ;  /* 0x000000ffffdb7224 */ /* 0x000fe200078e00f0 */
[----:B------:R-:W-:-:S03]  /*eb40*/  MOV R186, R211 ;  /* 0x000000d300ba7202 */ /* 0x000fc60000000f00 */
[----:B------:R-:W-:Y:S01]  /*eb50*/  IMAD.MOV.U32 R205, RZ, RZ, R215 ;  /* 0x000000ffffcd7224 */ /* 0x000fe200078e00d7 */
[----:B------:R-:W-:Y:S01]  /*eb60*/  MOV R211, R219 ;  /* 0x000000db00d37202 */ /* 0x000fe20000000f00 */
        /* <DEDUP_REMOVED lines=12> */
[----:B------:R-:W1:Y:S04]  /*ec30*/  LDSM.16.MT88.4 R12, [R41+0x1000] ;  /* 0x00100000290c783b */ /* 0x000e680000004200 */
[----:B------:R-:W-:Y:S08]  /*ec40*/  HMMA.16816.F32 R220, R8, R16, R88 ;  /* 0x0000001008dc723c */ /* 0x000ff00000001858 */
[-C--:B------:R-:W-:Y:S08]  /*ec50*/  HMMA.16816.F32 R184, R4, R18.reuse, R76 ;  /* 0x0000001204b8723c */ /* 0x080ff0000000184c */
[C---:B------:R-:W-:Y:S01]  /*ec60*/  HMMA.16816.F32 R208, R8.reuse, R18, R72 ;  /* 0x0000001208d0723c */ /* 0x040fe20000001848 */
[----:B------:R-:W2:Y:S07]  /*ec70*/  LDSM.16.MT88.4 R16, [R35+0xf000] ;  /* 0x00f000002310783b */ /* 0x000eae0000004200 */
[----:B------:R-:W-:Y:S01]  /*ec80*/  HMMA.16816.F32 R216, R8, R26, R92 ;  /* 0x0000001a08d8723c */ /* 0x000fe2000000185c */
[----:B------:R-:W3:Y:S01]  /*ec90*/  LDSM.16.MT88.4 R24, [R34+0x3000] ;  /* 0x003000002218783b */ /* 0x000ee20000004200 */
[----:B------:R-:W-:-:S02]  /*eca0*/  MOV R28, R174 ;  /* 0x000000ae001c7202 */ /* 0x000fc40000000f00 */
[----:B------:R-:W-:Y:S02]  /*ecb0*/  MOV R58, R212 ;  /* 0x000000d4003a7202 */ /* 0x000fe40000000f00 */
[----:B------:R-:W-:Y:S02]  /*ecc0*/  MOV R174, R213 ;  /* 0x000000d500ae7202 */ /* 0x000fe40000000f00 */
[----:B------:R-:W-:Y:S02]  /*ecd0*/  MOV R175, R215 ;  /* 0x000000d700af7202 */ /* 0x000fe40000000f00 */
[----:B------:R-:W-:Y:S02]  /*ece0*/  MOV R59, R224 ;  /* 0x000000e0003b7202 */ /* 0x000fe40000000f00 */
[-C--:B-1----:R-:W-:Y:S08]  /*ecf0*/  HMMA.16816.F32 R224, R8, R12.reuse, R68 ;  /* 0x0000000c08e0723c */ /* 0x082ff00000001844 */
[C---:B------:R-:W-:Y:S08]  /*ed00*/  HMMA.16816.F32 R64, R4.reuse, R12, R64 ;  /* 0x0000000c0440723c */ /* 0x040ff00000001840 */
[C---:B------:R-:W-:Y:S08]  /*ed10*/  HMMA.16816.F32 R60, R4.reuse, R14, R60 ;  /* 0x0000000e043c723c */ /* 0x040ff0000000183c */
[C---:B--2---:R-:W-:Y:S08]  /*ed20*/  HMMA.16816.F32 R72, R4.reuse, R16, R104 ;  /* 0x000000100448723c */ /* 0x044ff00000001868 */
[----:B------:R-:W-:Y:S08]  /*ed30*/  HMMA.16816.F32 R76, R4, R18, R108 ;  /* 0x00000012044c723c */ /* 0x000ff0000000186c */
[----:B------:R-:W-:Y:S01]  /*ed40*/  HMMA.16816.F32 R212, R8, R14, R84 ;  /* 0x0000000e08d4723c */ /* 0x000fe20000001854 */
[----:B------:R-:W1:Y:S07]  /*ed50*/  LDSM.16.MT88.4 R12, [R42+0xf000] ;  /* 0x00f000002a0c783b */ /* 0x000e6e0000004200 */
[----:B---3--:R-:W-:Y:S01]  /*ed60*/  HMMA.16816.F32 R104, R4, R24, R140 ;  /* 0x000000180468723c */ /* 0x008fe2000000188c */
[----:B------:R-:W-:-:S07]  /*ed70*/  MOV R143, R30 ;  /* 0x0000001e008f7202 */ /* 0x000fce0000000f00 */
[----:B------:R-:W-:Y:S01]  /*ed80*/  HMMA.16816.F32 R108, R4, R26, R156 ;  /* 0x0000001a046c723c */ /* 0x000fe2000000189c */
[----:B------:R-:W-:Y:S01]  /*ed90*/  MOV R156, R28 ;  /* 0x0000001c009c7202 */ /* 0x000fe20000000f00 */
[----:B------:R-:W-:Y:S01]  /*eda0*/  IMAD.MOV.U32 R157, RZ, RZ, R29 ;  /* 0x000000ffff9d7224 */ /* 0x000fe200078e001d */
[----:B------:R-:W-:Y:S02]  /*edb0*/  MOV R159, R31 ;  /* 0x0000001f009f7202 */ /* 0x000fe40000000f00 */
[----:B------:R-:W2:Y:S01]  /*edc0*/  LDSM.16.MT88.4 R28, [R41+0x3000] ;  /* 0x00300000291c783b */ /* 0x000ea20000004200 */
[----:B------:R-:W-:Y:S02]  /*edd0*/  MOV R158, R135 ;  /* 0x00000087009e7202 */ /* 0x000fe40000000f00 */
[----:B------:R3:W-:Y:S01]  /*ede0*/  MUFU.EX2 R135, R0 ;  /* 0x0000000000877308 */ /* 0x0007e20000000800 */
[----:B------:R-:W-:Y:S01]  /*edf0*/  MOV R97, R55 ;  /* 0x0000003700617202 */ /* 0x000fe20000000f00 */
[----:B------:R-:W-:Y:S01]  /*ee00*/  IMAD.MOV.U32 R142, RZ, RZ, R51 ;  /* 0x000000ffff8e7224 */ /* 0x000fe200078e0033 */
[----:B------:R-:W-:-:S02]  /*ee10*/  MOV R140, R49 ;  /* 0x00000031008c7202 */ /* 0x000fc40000000f00 */
[----:B------:R-:W-:Y:S02]  /*ee20*/  MOV R141, R50 ;  /* 0x00000032008d7202 */ /* 0x000fe40000000f00 */
[----:B------:R-:W-:Y:S01]  /*ee30*/  MOV R55, R58 ;  /* 0x0000003a00377202 */ /* 0x000fe20000000f00 */
[----:B-1----:R-:W-:Y:S01]  /*ee40*/  HMMA.16816.F32 R88, R4, R12, R120 ;  /* 0x0000000c0458723c */ /* 0x002fe20000001878 */
[----:B------:R-:W-:-:S07]  /*ee50*/  MOV R99, R59 ;  /* 0x0000003b00637202 */ /* 0x000fce0000000f00 */
[----:B------:R-:W-:Y:S01]  /*ee60*/  HMMA.16816.F32 R92, R4, R14, R136 ;  /* 0x0000000e045c723c */ /* 0x000fe20000001888 */
[----:B------:R-:W-:Y:S01]  /*ee70*/  MOV R137, R53 ;  /* 0x0000003500897202 */ /* 0x000fe20000000f00 */
[----:B------:R-:W-:Y:S01]  /*ee80*/  IMAD.MOV.U32 R136, RZ, RZ, R54 ;  /* 0x000000ffff887224 */ /* 0x000fe200078e0036 */
[----:B------:R-:W-:Y:S01]  /*ee90*/  MOV R53, R56 ;  /* 0x0000003800357202 */ /* 0x000fe20000000f00 */
[----:B------:R-:W-:-:S04]  /*eea0*/  IMAD.MOV.U32 R54, RZ, RZ, R57 ;  /* 0x000000ffff367224 */ /* 0x000fc800078e0039 */
[----:B--2---:R-:W-:Y:S01]  /*eeb0*/  HMMA.16816.F32 R120, R4, R28, R152 ;  /* 0x0000001c0478723c */ /* 0x004fe20000001898 */
[----:B------:R-:W-:-:S04]  /*eec0*/  IMAD.MOV.U32 R155, RZ, RZ, R134 ;  /* 0x000000ffff9b7224 */ /* 0x000fc800078e0086 */
[----:B---3--:R-:W-:Y:S01]  /*eed0*/  FFMA.FTZ R0, R155, UR4, -R3 ;  /* 0x000000049b007c23 */ /* 0x008fe20008010803 */
[----:B------:R-:W-:Y:S02]  /*eee0*/  MOV R155, R156 ;  /* 0x0000009c009b7202 */ /* 0x000fe40000000f00 */
[----:B------:R-:W-:Y:S01]  /*eef0*/  MOV R156, R157 ;  /* 0x0000009d009c7202 */ /* 0x000fe20000000f00 */
[----:B------:R-:W-:Y:S01]  /*ef00*/  HMMA.16816.F32 R56, R8, R18, R176 ;  /* 0x000000120838723c */ /* 0x000fe200000018b0 */
[----:B------:R-:W-:Y:S01]  /*ef10*/  IMAD.MOV.U32 R157, RZ, RZ, R158 ;  /* 0x000000ffff9d7224 */ /* 0x000fe200078e009e */
        /* <DEDUP_REMOVED lines=11> */
[----:B-1----:R-:W-:Y:S01]  /*efd0*/  FFMA.FTZ R0, R155, UR4, -R3 ;  /* 0x000000049b007c23 */ /* 0x002fe20008010803 */
        /* <DEDUP_REMOVED lines=16> */
[----:B-1----:R-:W-:Y:S01]  /*f0e0*/  FFMA.FTZ R0, R155, UR4, -R3 ;  /* 0x000000049b007c23 */ /* 0x002fe20008010803 */
        /* <DEDUP_REMOVED lines=22> */
[----:B-1----:R-:W-:Y:S01]  /*f250*/  FFMA.FTZ R0, R155, UR4, -R3 ;  /* 0x000000049b007c23 */ /* 0x002fe20008010803 */
[----:B------:R-:W-:-:S02]  /*f260*/  MOV R81, R82 ;  /* 0x0000005200517202 */ /* 0x000fc40000000f00 */
        /* <DEDUP_REMOVED lines=11> */
[----:B------:R-:W2:Y:S01]  /*f320*/  LDL.LU R239, [R1+0xc4] ;  /* 0x0000c40001ef7983 */ /* 0x000ea20000300800 */
[----:B------:R-:W-:Y:S01]  /*f330*/  MOV R52, R53 ;  /* 0x0000003500347202 */ /* 0x000fe20000000f00 */
[----:B------:R-:W-:Y:S01]  /*f340*/  IMAD.MOV.U32 R53, RZ, RZ, R252 ;  /* 0x000000ffff357224 */ /* 0x000fe200078e00fc */
[----:B------:R-:W-:-:S02]  /*f350*/  MOV R139, R80 ;  /* 0x00000050008b7202 */ /* 0x000fc40000000f00 */
[----:B------:R-:W-:Y:S01]  /*f360*/  MOV R157, R142 ;  /* 0x0000008e009d7202 */ /* 0x000fe20000000f00 */
[----:B-1----:R-:W-:Y:S01]  /*f370*/  FFMA.FTZ R0, R151, UR4, -R32 ;  /* 0x0000000497007c23 */ /* 0x002fe20008010820 */
        /* <DEDUP_REMOVED lines=36> */
[----:B------:R-:W4:Y:S01]  /*f5c0*/  LDL.LU R232, [R1+0xbc] ;  /* 0x0000bc0001e87983 */ /* 0x000f220000300800 */
        /* <DEDUP_REMOVED lines=34> */
[----:B------:R1:W2:Y:S01]  /*f7f0*/  MUFU.EX2 R15, R0 ;  /* 0x00000000000f7308 */ /* 0x0002a20000000800 */
[----:B------:R-:W-:Y:S01]  /*f800*/  MOV R82, R83 ;  /* 0x0000005300527202 */ /* 0x000fe20000000f00 */
[----:B------:R-:W-:Y:S01]  /*f810*/  IMAD.MOV.U32 R83, RZ, RZ, R96 ;  /* 0x000000ffff537224 */ /* 0x000fe200078e0060 */
[----:B------:R-:W-:Y:S01]  /*f820*/  MOV R96, R173 ;  /* 0x000000ad00607202 */ /* 0x000fe20000000f00 */
[----:B------:R2:W5:Y:S01]  /*f830*/  LDL.LU R20, [R1+0xb4] ;  /* 0x0000b40001147983 */ /* 0x0005620000300800 */
[----:B------:R-:W-:Y:S01]  /*f840*/  MOV R173, R174 ;  /* 0x000000ae00ad7202 */ /* 0x000fe20000000f00 */
[----:B------:R-:W-:Y:S01]  /*f850*/  IMAD.MOV.U32 R174, RZ, RZ, R175 ;  /* 0x000000ffffae7224 */ /* 0x000fe200078e00af */
[----:B------:R-:W-:Y:S02]  /*f860*/  MOV R175, R23 ;  /* 0x0000001700af7202 */ /* 0x000fe40000000f00 */
[----:B------:R2:W5:Y:S01]  /*f870*/  LDL.LU R23, [R1+0xb0] ;  /* 0x0000b00001177983 */ /* 0x0005620000300800 */
[----:B-1----:R-:W-:Y:S01]  /*f880*/  FFMA.FTZ R0, R151, UR4, -R32 ;  /* 0x0000000497007c23 */ /* 0x002fe20008010820 */
[----:B------:R-:W-:-:S02]  /*f890*/  MOV R151, R152 ;  /* 0x0000009800977202 */ /* 0x000fc40000000f00 */
[----:B------:R-:W2:Y:S01]  /*f8a0*/  LDL.LU R152, [R1+0x80] ;  /* 0x0000800001987983 */ /* 0x000ea20000300800 */
[C---:B------:R-:W-:Y:S01]  /*f8b0*/  HMMA.16816.F32 R68, R8.reuse, R16, R188 ;  /* 0x000000100844723c */ /* 0x040fe200000018bc */
[----:B------:R1:W-:Y:S01]  /*f8c0*/  MUFU.EX2 R17, R0 ;  /* 0x0000000000117308 */ /* 0x0003e20000000800 */
[----:B------:R-:W-:Y:S01]  /*f8d0*/  IMAD.MOV.U32 R148, RZ, RZ, R153 ;  /* 0x000000ffff947224 */ /* 0x000fe200078e0099 */
[----:B------:R-:W-:Y:S02]  /*f8e0*/  MOV R149, R154 ;  /* 0x0000009a00957202 */ /* 0x000fe40000000f00 */
[----:B------:R-:W-:Y:S01]  /*f8f0*/  MOV R150, R155 ;  /* 0x0000009b00967202 */ /* 0x000fe20000000f00 */
[----:B------:R-:W-:Y:S01]  /*f900*/  IMAD.MOV.U32 R154, RZ, RZ, R159 ;  /* 0x000000ffff9a7224 */ /* 0x000fe200078e009f */
[----:B------:R-:W-:Y:S01]  /*f910*/  MOV R153, R158 ;  /* 0x0000009e00997202 */ /* 0x000fe20000000f00 */
[C---:B------:R-:W-:Y:S01]  /*f920*/  HMMA.16816.F32 R84, R8.reuse, R12, R144 ;  /* 0x0000000c0854723c */ /* 0x040fe20000001890 */
[----:B------:R-:W-:Y:S01]  /*f930*/  MOV R155, R140 ;  /* 0x0000008c009b7202 */ /* 0x000fe20000000f00 */
[----:B------:R-:W-:Y:S06]  /*f940*/  MUFU.EX2 R134, R36 ;  /* 0x0000002400867308 */ /* 0x000fec0000000800 */
[C---:B------:R-:W-:Y:S08]  /*f950*/  HMMA.16816.F32 R52, R8.reuse, R26, R112 ;  /* 0x0000001a0834723c */ /* 0x040ff00000001870 */
[----:B------:R-:W-:Y:S01]  /*f960*/  HMMA.16816.F32 R116, R8, R28, R116 ;  /* 0x0000001c0874723c */ /* 0x000fe20000001874 */
[----:B-1----:R-:W-:Y:S01]  /*f970*/  FFMA.FTZ R0, R151, UR4, -R32 ;  /* 0x0000000497007c23 */ /* 0x002fe20008010820 */
[----:B------:R-:W-:Y:S01]  /*f980*/  IMAD.MOV.U32 R151, RZ, RZ, R156 ;  /* 0x000000ffff977224 */ /* 0x000fe200078e009c */
[----:B------:R-:W-:Y:S01]  /*f990*/  MOV R158, R143 ;  /* 0x0000008f009e7202 */ /* 0x000fe20000000f00 */
[----:B------:R-:W-:Y:S01]  /*f9a0*/  LDSM.16.MT88.4 R188, [R34+0x1800] ;  /* 0x0018000022bc783b */ /* 0x000fe20000004200 */
[----:B------:R1:W1:Y:S01]  /*f9b0*/  MUFU.EX2 R16, R0 ;  /* 0x0000000000107308 */ /* 0x0002620000000800 */
[----:B------:R-:W-:Y:S01]  /*f9c0*/  MOV R156, R141 ;  /* 0x0000008d009c7202 */ /* 0x000fe20000000f00 */
[----:B------:R-:W-:Y:S01]  /*f9d0*/  IMAD.MOV.U32 R143, RZ, RZ, R80 ;  /* 0x000000ffff8f7224 */ /* 0x000fe200078e0050 */
[----:B------:R-:W-:Y:S01]  /*f9e0*/  MOV R159, R138 ;  /* 0x0000008a009f7202 */ /* 0x000fe20000000f00 */
[----:B------:R-:W-:Y:S01]  /*f9f0*/  IMAD.MOV.U32 R140, RZ, RZ, R137 ;  /* 0x000000ffff8c7224 */ /* 0x000fe200078e0089 */
[----:B------:R-:W-:Y:S01]  /*fa00*/  MOV R141, R136 ;  /* 0x00000088008d7202 */ /* 0x000fe20000000f00 */
[----:B------:R-:W-:Y:S01]  /*fa10*/  IMAD.MOV.U32 R138, RZ, RZ, R83 ;  /* 0x000000ffff8a7224 */ /* 0x000fe200078e0053 */
[----:B------:R-:W-:Y:S01]  /*fa20*/  MOV R136, R81 ;  /* 0x0000005100887202 */ /* 0x000fe20000000f00 */
[----:B--2---:R-:W-:Y:S01]  /*fa30*/  FFMA.FTZ R4, R152, R38, R239 ;  /* 0x0000002698047223 */ /* 0x004fe200000100ef */
[----:B------:R-:W-:Y:S01]  /*fa40*/  MOV R152, R157 ;  /* 0x0000009d00987202 */ /* 0x000fe20000000f00 */
[----:B-1----:R-:W-:Y:S01]  /*fa50*/  FFMA.FTZ R0, R148, UR4, -R33 ;  /* 0x0000000494007c23 */ /* 0x002fe20008010821 */
[----:B------:R-:W-:Y:S01]  /*fa60*/  MOV R148, R149 ;  /* 0x0000009500947202 */ /* 0x000fe20000000f00 */
        /* <DEDUP_REMOVED lines=12> */
[----:B------:R2:W5:Y:S01]  /*fb30*/  LDL.LU R239, [R1+0xac] ;  /* 0x0000ac0001ef7983 */ /* 0x0005620000300800 */
[----:B------:R-:W-:Y:S01]  /*fb40*/  MOV R155, R156 ;  /* 0x0000009c009b7202 */ /* 0x000fe20000000f00 */
[----:B------:R-:W-:Y:S01]  /*fb50*/  IMAD.MOV.U32 R156, RZ, RZ, R157 ;  /* 0x000000ffff9c7224 */ /* 0x000fe200078e009d */
[----:B------:R-:W-:Y:S01]  /*fb60*/  MOV R157, R158 ;  /* 0x0000009e009d7202 */ /* 0x000fe20000000f00 */
[----:B------:R-:W-:Y:S01]  /*fb70*/  LDSM.16.MT88.4 R112, [R34+0x3800] ;  /* 0x003800002270783b */ /* 0x000fe20000004200 */
[----:B------:R-:W-:Y:S01]  /*fb80*/  MOV R158, R159 ;  /* 0x0000009f009e7202 */ /* 0x000fe20000000f00 */
[----:B------:R-:W-:-:S02]  /*fb90*/  IMAD.MOV.U32 R159, RZ, RZ, R142 ;  /* 0x000000ffff9f7224 */ /* 0x000fc400078e008e */
[----:B-1----:R-:W-:Y:S01]  /*fba0*/  FFMA.FTZ R0, R148, UR4, -R33 ;  /* 0x0000000494007c23 */ /* 0x002fe20008010821 */
[----:B------:R-:W-:Y:S01]  /*fbb0*/  IMAD.MOV.U32 R148, RZ, RZ, R149 ;  /* 0x000000ffff947224 */ /* 0x000fe200078e0095 */
[----:B------:R-:W-:Y:S02]  /*fbc0*/  MOV R149, R150 ;  /* 0x0000009600957202 */ /* 0x000fe40000000f00 */
[----:B------:R-:W-:Y:S01]  /*fbd0*/  MOV R150, R151 ;  /* 0x0000009700967202 */ /* 0x000fe20000000f00 */
[----:B------:R-:W-:Y:S01]  /*fbe0*/  IMAD.MOV.U32 R151, RZ, RZ, R152 ;  /* 0x000000ffff977224 */ /* 0x000fe200078e0098 */
[----:B------:R-:W-:Y:S01]  /*fbf0*/  MOV R152, R153 ;  /* 0x0000009900987202 */ /* 0x000fe20000000f00 */
[----:B------:R1:W3:Y:S01]  /*fc00*/  MUFU.EX2 R12, R0 ;  /* 0x00000000000c7308 */ /* 0x0002e20000000800 */
        /* <DEDUP_REMOVED lines=8> */
[----:B------:R-:W-:Y:S01]  /*fc90*/  MOV R156, R157 ;  /* 0x0000009d009c7202 */ /* 0x000fe20000000f00 */
        /* <DEDUP_REMOVED lines=9> */
[----:B------:R2:W5:Y:S01]  /*fd30*/  LDL.LU R233, [R1+0xa8] ;  /* 0x0000a80001e97983 */ /* 0x0005620000300800 */
[----:B------:R-:W-:-:S02]  /*fd40*/  MOV R137, R138 ;  /* 0x0000008a00897202 */ /* 0x000fc40000000f00 */
[----:B------:R-:W-:Y:S01]  /*fd50*/  MOV R138, R139 ;  /* 0x0000008b008a7202 */ /* 0x000fe20000000f00 */
[----:B------:R-:W-:Y:S01]  /*fd60*/  IMAD.MOV.U32 R139, RZ, RZ, R80 ;  /* 0x000000ffff8b7224 */ /* 0x000fe200078e0050 */
[----:B------:R-:W-:Y:S01]  /*fd70*/  MOV R158, R159 ;  /* 0x0000009f009e7202 */ /* 0x000fe20000000f00 */
[----:B------:R-:W-:Y:S01]  /*fd80*/  FFMA.FTZ R3, R148, UR4, -R33 ;  /* 0x0000000494037c23 */ /* 0x000fe20008010821 */
[----:B------:R-:W-:Y:S01]  /*fd90*/  MOV R152, R153 ;  /* 0x0000009900987202 */ /* 0x000fe20000000f00 */
[----:B------:R-:W-:Y:S01]  /*fda0*/  MUFU.EX2 R13, R0 ;  /* 0x00000000000d7308 */ /* 0x000fe20000000800 */
        /* <DEDUP_REMOVED lines=9> */
[----:B------:R-:W-:Y:S02]  /*fe40*/  F2FP.F16.F32.PACK_AB R124, R15, R14 ;  /* 0x0000000e0f7c723e */ /* 0x000fe400000000ff */
[----:B------:R-:W-:Y:S02]  /*fe50*/  F2FP.F16.F32.PACK_AB R126, R16, R17 ;  /* 0x00000011107e723e */ /* 0x000fe400000000ff */
[----:B---3--:R-:W-:Y:S01]  /*fe60*/  F2FP.F16.F32.PACK_AB R125, R12, R6 ;  /* 0x000000060c7d723e */ /* 0x008fe200000000ff */
[----:B------:R-:W-:Y:S01]  /*fe70*/  FADD.FTZ R5, R149, R43 ;  /* 0x0000002b95057221 */ /* 0x000fe20000010000 */
[----:B------:R-:W-:Y:S01]  /*fe80*/  MOV R155, R156 ;  /* 0x0000009c009b7202 */ /* 0x000fe20000000f00 */
[----:B------:R-:W1:Y:S01]  /*fe90*/  LDSM.16.MT88.4 R172, [R42+0xd800] ;  /* 0x00d800002aac783b */ /* 0x000e620000004200 */
        /* <DEDUP_REMOVED lines=14> */
[----:B----4-:R-:W-:Y:S02]  /*ff80*/  MOV R99, R232 ;  /* 0x000000e800637202 */ /* 0x010fe40000000f00 */
[----:B------:R-:W-:Y:S01]  /*ff90*/  MOV R81, R82 ;  /* 0x0000005200517202 */ /* 0x000fe20000000f00 */
[----:B------:R2:W5:Y:S01]  /*ffa0*/  LDL.LU R232, [R1+0xa4] ;  /* 0x0000a40001e87983 */ /* 0x0005620000300800 */
        /* <DEDUP_REMOVED lines=9> */
[----:B------:R-:W-:Y:S01]  /*10040*/  MOV R139, R80 ;  /* 0x00000050008b7202 */ /* 0x000fe20000000f00 */
[----:B------:R-:W-:Y:S01]  /*10050*/  IMAD.MOV.U32 R80, RZ, RZ, R81 ;  /* 0x000000ffff507224 */ /* 0x000fe200078e0051 */
[----:B------:R-:W-:Y:S02]  /*10060*/  MOV R99, R205 ;  /* 0x000000cd00637202 */ /* 0x000fe40000000f00 */
[----:B------:R-:W-:Y:S02]  /*10070*/  MOV R81, R82 ;  /* 0x0000005200517202 */ /* 0x000fe40000000f00 */
[----:B------:R-:W-:Y:S01]  /*10080*/  MOV R82, R83 ;  /* 0x0000005300527202 */ /* 0x000fe20000000f00 */
[----:B------:R-:W-:Y:S01]  /*10090*/  IMAD.MOV.U32 R83, RZ, RZ, R96 ;  /* 0x000000ffff537224 */ /* 0x000fe200078e0060 */
[----:B------:R-:W-:-:S02]  /*100a0*/  MOV R205, R230 ;  /* 0x000000e600cd7202 */ /* 0x000fc40000000f00 */
[----:B------:R-:W-:Y:S01]  /*100b0*/  MOV R96, R97 ;  /* 0x0000006100607202 */ /* 0x000fe20000000f00 */
[----:B------:R2:W5:Y:S01]  /*100c0*/  LDL.LU R230, [R1+0xa0] ;  /* 0x0000a00001e67983 */ /* 0x0005620000300800 */
[----:B------:R-:W-:Y:S01]  /*100d0*/  MOV R97, R98 ;  /* 0x0000006200617202 */ /* 0x000fe20000000f00 */
[----:B------:R-:W-:Y:S01]  /*100e0*/  IMAD.MOV.U32 R98, RZ, RZ, R99 ;  /* 0x000000ffff627224 */ /* 0x000fe200078e0063 */
[----:B------:R-:W-:Y:S02]  /*100f0*/  MOV R99, R205 ;  /* 0x000000cd00637202 */ /* 0x000fe40000000f00 */
[----:B------:R-:W-:Y:S01]  /*10100*/  MOV R205, R206 ;  /* 0x000000ce00cd7202 */ /* 0x000fe20000000f00 */
[----:B------:R-:W-:Y:S02]  /*10110*/  IMAD.MOV.U32 R206, RZ, RZ, R132 ;  /* 0x000000ffffce7224 */ /* 0x000fe400078e0084 */
[----:B------:R2:W5:Y:S04]  /*10120*/  LDL.LU R132, [R1+0x9c] ;  /* 0x00009c0001847983 */ /* 0x0005680000300800 */
[----:B------:R-:W3:Y:S02]  /*10130*/  LDL.LU R148, [R1+0x78] ;  /* 0x0000780001947983 */ /* 0x000ee40000300800 */
[----:B---3--:R-:W-:-:S02]  /*10140*/  FFMA.FTZ R2, R148, R39, R22 ;  /* 0x0000002794027223 */ /* 0x008fc40000010016 */
[----:B------:R2:W5:Y:S04]  /*10150*/  LDL.LU R22, [R1+0x98] ;  /* 0x0000980001167983 */ /* 0x0005680000300800 */
[----:B------:R-:W3:Y:S01]  /*10160*/  LDL.LU R148, [R1+0x74] ;  /* 0x0000740001947983 */ /* 0x000ee20000300800 */
[----:B------:R-:W-:Y:S01]  /*10170*/  FADD.FTZ R2, R151, R2 ;  /* 0x0000000297027221 */ /* 0x000fe20000010000 */
[----:B------:R4:W1:Y:S01]  /*10180*/  MUFU.EX2 R7, R3 ;  /* 0x0000000300077308 */ /* 0x0008620000000800 */
[----:B------:R-:W-:Y:S01]  /*10190*/  MOV R27, R156 ;  /* 0x0000009c001b7202 */ /* 0x000fe20000000f00 */
[----:B------:R-:W-:Y:S01]  /*101a0*/  IMAD.MOV.U32 R38, RZ, RZ, R158 ;  /* 0x000000ffff267224 */ /* 0x000fe200078e009e */
[----:B------:R-:W-:Y:S02]  /*101b0*/  MOV R32, R157 ;  /* 0x0000009d00207202 */ /* 0x000fe40000000f00 */
[----:B------:R-:W-:Y:S01]  /*101c0*/  MOV R29, R142 ;  /* 0x0000008e001d7202 */ /* 0x000fe20000000f00 */
[----:B------:R-:W-:Y:S01]  /*101d0*/  IMAD.MOV.U32 R142, RZ, RZ, R204 ;  /* 0x000000ffff8e7224 */ /* 0x000fe200078e00cc */
[----:B------:R-:W-:-:S02]  /*101e0*/  MOV R30, R139 ;  /* 0x0000008b001e7202 */ /* 0x000fc40000000f00 */
[----:B------:R-:W-:Y:S02]  /*101f0*/  MOV R179, R205 ;  /* 0x000000cd00b37202 */ /* 0x000fe40000000f00 */
[----:B------:R-:W-:Y:S01]  /*10200*/  MOV R139, R207 ;  /* 0x000000cf008b7202 */ /* 0x000fe20000000f00 */
[----:B----4-:R-:W-:Y:S01]  /*10210*/  FADD.FTZ R3, R150, R4 ;  /* 0x0000000496037221 */ /* 0x010fe20000010000 */
[----:B-1----:R-:W-:Y:S02]  /*10220*/  F2FP.F16.F32.PACK_AB R127, R7, R13 ;  /* 0x0000000d077f723e */ /* 0x002fe400000000ff */
[----:B------:R-:W-:Y:S01]  /*10230*/  MOV R33, R136 ;  /* 0x0000008800217202 */ /* 0x000fe20000000f00 */
[----:B------:R-:W-:Y:S02]  /*10240*/  IMAD.MOV.U32 R136, RZ, RZ, R81 ;  /* 0x000000ffff887224 */ /* 0x000fe400078e0051 */
[----:B------:R-:W-:Y:S01]  /*10250*/  IMAD.MOV.U32 R149, RZ, RZ, R96 ;  /* 0x000000ffff957224 */ /* 0x000fe200078e0060 */
[----:B------:R-:W-:Y:S01]  /*10260*/  MOV R150, R83 ;  /* 0x0000005300967202 */ /* 0x000fe20000000f00 */
[----:B------:R-:W-:Y:S01]  /*10270*/  FADD.FTZ R26, R153, R5 ;  /* 0x00000005991a7221 */ /* 0x000fe20000010000 */
[----:B------:R-:W-:Y:S01]  /*10280*/  FADD.FTZ R5, R154, R3 ;  /* 0x000000039a057221 */ /* 0x000fe20000010000 */
[----:B------:R-:W-:Y:S01]  /*10290*/  MOV R151, R82 ;  /* 0x0000005200977202 */ /* 0x000fe20000000f00 */
[----:B------:R-:W-:Y:S01]  /*102a0*/  IMAD.MOV.U32 R178, RZ, RZ, R99 ;  /* 0x000000ffffb27224 */ /* 0x000fe200078e0063 */
[----:B------:R-:W-:-:S05]  /*102b0*/  MOV R3, R149 ;  /* 0x0000009500037202 */ /* 0x000fca0000000f00 */
[----:B------:R-:W-:Y:S01]  /*102c0*/  FADD.FTZ R3, R3, R26 ;  /* 0x0000001a03037221 */ /* 0x000fe20000010000 */
[----:B------:R-:W-:Y:S01]  /*102d0*/  MOV R39, R137 ;  /* 0x0000008900277202 */ /* 0x000fe20000000f00 */
[----:B------:R-:W-:Y:S02]  /*102e0*/  IMAD.MOV.U32 R31, RZ, RZ, R138 ;  /* 0x000000ffff1f7224 */ /* 0x000fe400078e008a */
[----:B------:R-:W-:Y:S01]  /*102f0*/  IMAD.MOV.U32 R28, RZ, RZ, R143 ;  /* 0x000000ffff1c7224 */ /* 0x000fe200078e008f */
[----:B------:R-:W-:Y:S02]  /*10300*/  MOV R143, R80 ;  /* 0x00000050008f7202 */ /* 0x000fe40000000f00 */
[----:B------:R-:W-:Y:S01]  /*10310*/  MOV R138, R97 ;  /* 0x00000061008a7202 */ /* 0x000fe20000000f00 */
[----:B------:R-:W1:Y:S01]  /*10320*/  LDSM.16.MT88.4 R80, [R35+0xf800] ;  /* 0x00f800002350783b */ /* 0x000e620000004200 */
[----:B------:R-:W-:-:S03]  /*10330*/  MOV R137, R98 ;  /* 0x0000006200897202 */ /* 0x000fc60000000f00 */
[----:B------:R-:W4:Y:S01]  /*10340*/  LDSM.16.MT88.4 R96, [R42+0xf800] ;  /* 0x00f800002a60783b */ /* 0x000f220000004200 */
[----:B------:R-:W2:Y:S01]  /*10350*/  MUFU.EX2 R37, R37 ;  /* 0x0000002500257308 */ /* 0x000ea20000000800 */
[----:B------:R-:W-:Y:S02]  /*10360*/  F2FP.F16.F32.PACK_AB R129, R19, R18 ;  /* 0x000000121381723e */ /* 0x000fe400000000ff */
[----:B------:R-:W-:Y:S02]  /*10370*/  F2FP.F16.F32.PACK_AB R130, R36, R135 ;  /* 0x000000872482723e */ /* 0x000fe400000000ff */
[----:B------:R-:W-:Y:S01]  /*10380*/  F2FP.F16.F32.PACK_AB R131, R24, R25 ;  /* 0x000000191883723e */ /* 0x000fe200000000ff */
[----:B------:R-:W-:Y:S01]  /*10390*/  HMMA.16816.F32 R164, R124, R172, R164 ;  /* 0x000000ac7ca4723c */ /* 0x000fe200000018a4 */
[----:B--2---:R-:W-:-:S07]  /*103a0*/  F2FP.F16.F32.PACK_AB R128, R134, R37 ;  /* 0x000000258680723e */ /* 0x004fce00000000ff */
[----:B------:R-:W-:Y:S08]  /*103b0*/  HMMA.16816.F32 R168, R124, R174, R168 ;  /* 0x000000ae7ca8723c */ /* 0x000ff000000018a8 */
[----:B------:R-:W-:Y:S08]  /*103c0*/  HMMA.16816.F32 R160, R128, R172, R160 ;  /* 0x000000ac80a0723c */ /* 0x000ff000000018a0 */
[C---:B------:R-:W-:Y:S08]  /*103d0*/  HMMA.16816.F32 R180, R124.reuse, R188, R180 ;  /* 0x000000bc7cb4723c */ /* 0x040ff000000018b4 */
[C---:B------:R-:W-:Y:S08]  /*103e0*/  HMMA.16816.F32 R184, R124.reuse, R190, R184 ;  /* 0x000000be7cb8723c */ /* 0x040ff000000018b8 */
[C---:B-1----:R-:W-:Y:S08]  /*103f0*/  HMMA.16816.F32 R72, R124.reuse, R80, R72 ;  /* 0x000000507c48723c */ /* 0x042ff00000001848 */
[C---:B------:R-:W-:Y:S08]  /*10400*/  HMMA.16816.F32 R76, R124.reuse, R82, R76 ;  /* 0x000000527c4c723c */ /* 0x040ff0000000184c */
[C---:B----4-:R-:W-:Y:S08]  /*10410*/  HMMA.16816.F32 R88, R124.reuse, R96, R88 ;  /* 0x000000607c58723c */ /* 0x050ff00000001858 */
[C---:B------:R-:W-:Y:S08]  /*10420*/  HMMA.16816.F32 R92, R124.reuse, R98, R92 ;  /* 0x000000627c5c723c */ /* 0x040ff0000000185c */
[C---:B------:R-:W-:Y:S08]  /*10430*/  HMMA.16816.F32 R104, R124.reuse, R112, R104 ;  /* 0x000000707c68723c */ /* 0x040ff00000001868 */
[----:B------:R-:W-:Y:S08]  /*10440*/  HMMA.16816.F32 R108, R124, R114, R108 ;  /* 0x000000727c6c723c */ /* 0x000ff0000000186c */
[C---:B------:R-:W-:Y:S08]  /*10450*/  HMMA.16816.F32 R84, R128.reuse, R96, R84 ;  /* 0x000000608054723c */ /* 0x040ff00000001854 */
[C---:B------:R-:W-:Y:S08]  /*10460*/  HMMA.16816.F32 R100, R128.reuse, R112, R100 ;  /* 0x000000708064723c */ /* 0x040ff00000001864 */
[C---:B------:R-:W-:Y:S08]  /*10470*/  HMMA.16816.F32 R68, R128.reuse, R80, R68 ;  /* 0x000000508044723c */ /* 0x040ff00000001844 */
[C---:B------:R-:W-:Y:S08]  /*10480*/  HMMA.16816.F32 R172, R128.reuse, R174, R216 ;  /* 0x000000ae80ac723c */ /* 0x040ff000000018d8 */
[----:B------:R-:W-:Y:S01]  /*10490*/  HMMA.16816.F32 R96, R128, R98, R48 ;  /* 0x000000628060723c */ /* 0x000fe20000001830 */
[----:B---3--:R-:W-:Y:S01]  /*104a0*/  FFMA.FTZ R0, R148, R40, R234 ;  /* 0x0000002894007223 */ /* 0x008fe200000100ea */
[----:B------:R-:W-:-:S02]  /*104b0*/  MOV R148, R206 ;  /* 0x000000ce00947202 */ /* 0x000fc40000000f00 */
[----:B------:R-:W-:Y:S01]  /*104c0*/  LDSM.16.MT88.4 R204, [R41+0x1800] ;  /* 0x0018000029cc783b */ /* 0x000fe20000004200 */
[----:B------:R-:W-:Y:S01]  /*104d0*/  FADD.FTZ R4, R152, R0 ;  /* 0x0000000098047221 */ /* 0x000fe20000010000 */
[----:B------:R-:W-:Y:S01]  /*104e0*/  FADD.FTZ R0, R155, R2 ;  /* 0x000000029b007221 */ /* 0x000fe20000010000 */
[----:B------:R-:W-:Y:S01]  /*104f0*/  MOV R155, R159 ;  /* 0x0000009f009b7202 */ /* 0x000fe20000000f00 */
[----:B------:R-:W-:Y:S04]  /*10500*/  LDSM.16.MT88.4 R40, [R41+0x3800] ;  /* 0x003800002928783b */ /* 0x000fe80000004200 */
[----:B------:R-:W1:Y:S01]  /*10510*/  LDSM.16.MT88.4 R156, [R35+0xd800] ;  /* 0x00d80000239c783b */ /* 0x000e620000004200 */
[----:B------:R-:W-:Y:S01]  /*10520*/  IMAD.MOV.U32 R2, RZ, RZ, R150 ;  /* 0x000000ffff027224 */ /* 0x000fe200078e0096 */
[----:B------:R-:W-:-:S03]  /*10530*/  MOV R34, R155 ;  /* 0x0000009b00227202 */ /* 0x000fc60000000f00 */
[----:B------:R-:W-:Y:S01]  /*10540*/  FADD.FTZ R2, R2, R5 ;  /* 0x0000000502027221 */ /* 0x000fe20000010000 */
[C---:B-1----:R-:W-:Y:S08]  /*10550*/  HMMA.16816.F32 R144, R124.reuse, R156, R196 ;  /* 0x0000009c7c90723c */ /* 0x042ff000000018c4 */
[----:B------:R-:W-:Y:S01]  /*10560*/  HMMA.16816.F32 R196, R124, R204, R64 ;  /* 0x000000cc7cc4723c */ /* 0x000fe20000001840 */
[----:B------:R-:W-:Y:S01]  /*10570*/  IMAD.MOV.U32 R67, RZ, RZ, R136 ;  /* 0x000000ffff437224 */ /* 0x000fe200078e0088 */
[----:B------:R-:W-:Y:S01]  /*10580*/  MOV R66, R201 ;  /* 0x000000c900427202 */ /* 0x000fe20000000f00 */
[----:B------:R-:W-:Y:S01]  /*10590*/  IMAD.MOV.U32 R64, RZ, RZ, R203 ;  /* 0x000000ffff407224 */ /* 0x000fe200078e00cb */
[----:B------:R-:W-:-:S02]  /*105a0*/  MOV R65, R202 ;  /* 0x000000ca00417202 */ /* 0x000fc40000000f00 */
[----:B------:R-:W-:Y:S02]  /*105b0*/  MOV R136, R200 ;  /* 0x000000c800887202 */ /* 0x000fe40000000f00 */
[----:B------:R-:W-:Y:S01]  /*105c0*/  HMMA.16816.F32 R200, R124, R206, R60 ;  /* 0x000000ce7cc8723c */ /* 0x000fe2000000183c */
[----:B------:R-:W-:Y:S02]  /*105d0*/  MOV R60, R148 ;  /* 0x00000094003c7202 */ /* 0x000fe40000000f00 */
[----:B------:R-:W-:Y:S01]  /*105e0*/  MOV R61, R151 ;  /* 0x00000097003d7202 */ /* 0x000fe20000000f00 */
[----:B------:R-:W-:Y:S01]  /*105f0*/  IMAD.MOV.U32 R62, RZ, RZ, R179 ;  /* 0x000000ffff3e7224 */ /* 0x000fe200078e00b3 */
[----:B------:R-:W-:Y:S01]  /*10600*/  MOV R63, R178 ;  /* 0x000000b2003f7202 */ /* 0x000fe20000000f00 */
        /* <DEDUP_REMOVED lines=51> */
[----:B------:R-:W-:Y:S02]  /*10940*/  HMMA.16816.F32 R152, R124, R158, R192 ;  /* 0x0000009e7c98723c */ /* 0x000fe400000018c0 */
[----:B------:R1:W-:Y:S04]  /*10950*/  STL [R1+0x80], R3 ;  /* 0x0000800301007387 */ /* 0x0003e80000100800 */
[----:B------:R1:W-:Y:S02]  /*10960*/  STL [R1+0x7c], R238 ;  /* 0x00007cee01007387 */ /* 0x0003e40000100800 */
[C---:B------:R-:W-:Y:S02]  /*10970*/  HMMA.16816.F32 R176, R128.reuse, R188, R220 ;  /* 0x000000bc80b0723c */ /* 0x040fe400000018dc */
[----:B------:R1:W-:Y:S01]  /*10980*/  STL [R1+0x78], R2 ;  /* 0x0000780201007387 */ /* 0x0003e20000100800 */
[----:B------:R-:W2:Y:S05]  /*10990*/  S2R R234, SR_TID.X ;  /* 0x0000000000ea7919 */ /* 0x000eaa0000002100 */
[C---:B------:R-:W-:Y:S01]  /*109a0*/  HMMA.16816.F32 R148, R128.reuse, R156, R244 ;  /* 0x0000009c8094723c */ /* 0x040fe200000018f4 */
[----:B------:R1:W-:Y:S07]  /*109b0*/  STL [R1+0x74], R0 ;  /* 0x0000740001007387 */ /* 0x0003ee0000100800 */
        /* <DEDUP_REMOVED lines=10> */
[----:B------:R-:W-:Y:S01]  /*10a60*/  MOV R143, R252 ;  /* 0x000000fc008f7202 */ /* 0x000fe20000000f00 */
[----:B------:R-:W-:Y:S01]  /*10a70*/  IMAD.MOV.U32 R135, RZ, RZ, R137 ;  /* 0x000000ffff877224 */ /* 0x000fe200078e0089 */
[----:B------:R-:W-:-:S02]  /*10a80*/  MOV R133, R138 ;  /* 0x0000008a00857202 */ /* 0x000fc40000000f00 */
[----:B------:R-:W-:Y:S01]  /*10a90*/  MOV R134, R139 ;  /* 0x0000008b00867202 */ /* 0x000fe20000000f00 */
[----:B-12---:R-:W-:-:S14]  /*10aa0*/  BRA.U !UP1, `(.L_x_347) ;  /* 0x0000007509087547 */ /* 0x006fdc000b800000 */
        /* <DEDUP_REMOVED lines=10> */
[----:B------:R-:W-:Y:S01]  /*10b50*/  MOV R2, UR14 ;  /* 0x0000000e00027c02 */ /* 0x000fe20008000f00 */
[----:B------:R-:W-:Y:S02]  /*10b60*/  UIADD3 UR13, UPT, UPT, UR15, UR13, URZ ;  /* 0x0000000d0f0d7290 */ /* 0x000fe4000fffe0ff */
[----:B------:R-:W-:-:S02]  /*10b70*/  ULEA.HI.X UR4, UR14, UR7, UR4, 0x6, UP0 ;  /* 0x000000070e047291 */ /* 0x000fc400080f3404 */
[----:B------:R-:W-:Y:S01]  /*10b80*/  ULEA UR14, UP0, UR8, UR6, 0x5 ;  /* 0x00000006080e7291 */ /* 0x000fe2000f8028ff */
[----:B------:R-:W-:-:S03]  /*10b90*/  IMAD.U32 R11, RZ, RZ, UR6 ;  /* 0x00000006ff0b7e24 */ /* 0x000fc6000f8e00ff */
[----:B------:R-:W-:Y:S02]  /*10ba0*/  ULEA.HI.X UR8, UR8, UR4, UR9, 0x5, UP0 ;  /* 0x0000000408087291 */ /* 0x000fe400080f2c09 */
[----:B------:R-:W-:Y:S01]  /*10bb0*/  UIADD3 UR12, UP0, UPT, UR6, UR12, URZ ;  /* 0x0000000c060c7290 */ /* 0x000fe2000ff1e0ff */
[----:B------:R-:W-:Y:S01]  /*10bc0*/  MOV R0, UR13 ;  /* 0x0000000d00007c02 */ /* 0x000fe20008000f00 */
[----:B------:R-:W-:Y:S02]  /*10bd0*/  IMAD.U32 R3, RZ, RZ, UR15 ;  /* 0x0000000fff037e24 */ /* 0x000fe4000f8e00ff */
[----:B------:R-:W-:Y:S01]  /*10be0*/  UIADD3.X UR7, UPT, UPT, UR4, UR7, URZ, UP0, !UPT ;  /* 0x0000000704077290 */ /* 0x000fe200087fe4ff */
[----:B-----5:R-:W-:Y:S01]  /*10bf0*/  IMAD.SHL.U32 R233, R234, 0x20, RZ ;  /* 0x00000020eae97824 */ /* 0x020fe200078e00ff */
[----:B------:R-:W-:Y:S01]  /*10c00*/  MOV R3, UR4 ;  /* 0x0000000400037c02 */ /* 0x000fe20008000f00 */
[----:B------:R-:W-:Y:S01]  /*10c10*/  IMAD.U32 R9, RZ, RZ, UR12 ;  /* 0x0000000cff097e24 */ /* 0x000fe2000f8e00ff */
[----:B------:R-:W-:Y:S01]  /*10c20*/  SHF.R.U32.HI R232, RZ, 0x1, R234 ;  /* 0x00000001ffe87819 */ /* 0x000fe200000116ea */
[----:B------:R-:W1:Y:S01]  /*10c30*/  LDCU UR4, c[0x0][0x50c] ;  /* 0x0000a180ff0477ac */ /* 0x000e620008000800 */
[----:B------:R-:W-:Y:S01]  /*10c40*/  IMAD.U32 R7, RZ, RZ, UR7 ;  /* 0x00000007ff077e24 */ /* 0x000fe2000f8e00ff */
[----:B------:R-:W-:-:S02]  /*10c50*/  LOP3.LUT R233, R233, 0x7c00, RZ, 0xc0, !PT ;  /* 0x00007c00e9e97812 */ /* 0x000fc400078ec0ff */
[----:B------:R-:W-:Y:S02]  /*10c60*/  SHF.L.U32 R136, R234, 0x6, RZ ;  /* 0x00000006ea887819 */ /* 0x000fe400000006ff */
[----:B------:R-:W-:Y:S02]  /*10c70*/  MOV R10, UR14 ;  /* 0x0000000e000a7c02 */ /* 0x000fe40008000f00 */
[----:B------:R-:W-:Y:S02]  /*10c80*/  LOP3.LUT R16, R232, 0x8, RZ, 0xc0, !PT ;  /* 0x00000008e8107812 */ /* 0x000fe400078ec0ff */
[----:B------:R-:W-:Y:S01]  /*10c90*/  MOV R12, UR8 ;  /* 0x00000008000c7c02 */ /* 0x000fe20008000f00 */
[----:B------:R-:W-:Y:S01]  /*10ca0*/  BAR.SYNC.DEFER_BLOCKING 0x0 ;  /* 0x0000000000007b1d */ /* 0x000fe20000010000 */
[----:B--2---:R-:W-:-:S04]  /*10cb0*/  LEA R4, P1, R2, R137, 0x7 ;  /* 0x0000008902047211 */ /* 0x004fc800078238ff */
[----:B---3--:R-:W-:Y:S02]  /*10cc0*/  LEA.HI.X R5, R2, R139, R0, 0x7, P1 ;  /* 0x0000008b02057211 */ /* 0x008fe400008f3c00 */
        /* <DEDUP_REMOVED lines=50> */
[----:B--2---:R-:W2:Y:S01]  /*10ff0*/  LDSM.16.M88.4 R8, [R16+0x2000] ;  /* 0x002000001008783b */ /* 0x004ea20000000200 */
[----:B------:R-:W-:Y:S01]  /*11000*/  IMAD.MOV.U32 R3, RZ, RZ, 0x20 ;  /* 0x00000020ff037424 */ /* 0x000fe200078e00ff */
[----:B------:R-:W-:-:S02]  /*11010*/  IADD3 R0, PT, PT, R132, UR5, RZ ;  /* 0x0000000584007c10 */ /* 0x000fc4000fffe0ff */
[----:B------:R-:W4:Y:S02]  /*11020*/  LDSM.16.M88.4 R36, [R132+UR5+0x9000] ;  /* 0x009000058424783b */ /* 0x000f240008000200 */
[----:B------:R-:W-:Y:S02]  /*11030*/  SEL R3, R3, 0xffffffe0, !P6 ;  /* 0xffffffe003037807 */ /* 0x000fe40007000000 */
[----:B------:R-:W-:Y:S02]  /*11040*/  LDSM.16.M88.4 R44, [R132+UR5+0x8000] ;  /* 0x00800005842c783b */ /* 0x000fe40008000200 */
[----:B------:R-:W-:Y:S01]  /*11050*/  IADD3 R19, PT, PT, R3, R16, RZ ;  /* 0x0000001003137210 */ /* 0x000fe20007ffe0ff */
[----:B------:R-:W-:Y:S01]  /*11060*/  IMAD.IADD R2, R0, 0x1, R3 ;  /* 0x0000000100027824 */ /* 0x000fe200078e0203 */
[----:B------:R-:W-:Y:S04]  /*11070*/  LDSM.16.M88.4 R28, [R132+UR5+0x9800] ;  /* 0x00980005841c783b */ /* 0x000fe80008000200 */
[----:B---3--:R-:W-:Y:S04]  /*11080*/  LDSM.16.M88.4 R4, [R19+0x2000] ;  /* 0x002000001304783b */ /* 0x008fe80000000200 */
[----:B------:R-:W3:Y:S04]  /*11090*/  LDSM.16.M88.4 R56, [R2+0x8800] ;  /* 0x008800000238783b */ /* 0x000ee80000000200 */
[----:B------:R-:W1:Y:S04]  /*110a0*/  LDSM.16.M88.4 R52, [R2+0x9000] ;  /* 0x009000000234783b */ /* 0x000e680000000200 */
[----:B------:R-:W1:Y:S04]  /*110b0*/  LDSM.16.M88.4 R24, [R2+0x8000] ;  /* 0x008000000218783b */ /* 0x000e680000000200 */
[----:B------:R-:W1:Y:S04]  /*110c0*/  LDSM.16.M88.4 R48, [R2+0x9800] ;  /* 0x009800000230783b */ /* 0x000e680000000200 */
[----:B------:R-:W1:Y:S01]  /*110d0*/  LDSM.16.M88.4 R12, [R16] ;  /* 0x00000000100c783b */ /* 0x000e620000000200 */
[C---:B--2---:R-:W-:Y:S03]  /*110e0*/  HMMA.16816.F32 R136, R8.reuse, R40, RZ ;  /* 0x000000280888723c */ /* 0x044fe600000018ff */
[----:B------:R-:W0:Y:S05]  /*110f0*/  LDGDEPBAR ;  /* 0x00000000000079af */ /* 0x000e2a0000000000 */
[C---:B----4-:R-:W-:Y:S08]  /*11100*/  HMMA.16816.F32 R64, R8.reuse, R36, RZ ;  /* 0x000000240840723c */ /* 0x050ff000000018ff */
[----:B------:R-:W-:Y:S08]  /*11110*/  HMMA.16816.F32 R216, R8, R42, RZ ;  /* 0x0000002a08d8723c */ /* 0x000ff000000018ff */
[----:B---3--:R-:W-:Y:S08]  /*11120*/  HMMA.16816.F32 R240, R4, R56, R136 ;  /* 0x0000003804f0723c */ /* 0x008ff00000001888 */
[----:B------:R-:W-:Y:S11]  /*11130*/  HMMA.16816.F32 R212, R8, R38, RZ ;  /* 0x0000002608d4723c */ /* 0x000ff600000018ff */
[----:B------:R-:W-:Y:S01]  /*11140*/  IMAD.MOV.U32 R135, RZ, RZ, R240 ;  /* 0x000000ffff877224 */ /* 0x000fe200078e00f0 */
[----:B------:R-:W-:Y:S01]  /*11150*/  MOV R134, R241 ;  /* 0x000000f100867202 */ /* 0x000fe20000000f00 */
[----:B------:R-:W-:Y:S01]  /*11160*/  IMAD.MOV.U32 R133, RZ, RZ, R242 ;  /* 0x000000ffff857224 */ /* 0x000fe200078e00f2 */
[----:B------:R-:W-:-:S02]  /*11170*/  MOV R17, R243 ;  /* 0x000000f300117202 */ /* 0x000fc40000000f00 */
[C---:B-1----:R-:W-:Y:S08]  /*11180*/  HMMA.16816.F32 R240, R4.reuse, R52, R64 ;  /* 0x0000003404f0723c */ /* 0x042ff00000001840 */
[----:B------:R-:W-:Y:S08]  /*11190*/  HMMA.16816.F32 R64, R4, R58, R216 ;  /* 0x0000003a0440723c */ /* 0x000ff000000018d8 */
[C---:B------:R-:W-:Y:S08]  /*111a0*/  HMMA.16816.F32 R220, R8.reuse, R46, RZ ;  /* 0x0000002e08dc723c */ /* 0x040ff000000018ff */
[----:B------:R-:W-:Y:S03]  /*111b0*/  HMMA.16816.F32 R140, R8, R44, RZ ;  /* 0x0000002c088c723c */ /* 0x000fe600000018ff */
[----:B------:R-:W-:Y:S01]  /*111c0*/  IMAD.MOV.U32 R34, RZ, RZ, R64 ;  /* 0x000000ffff227224 */ /* 0x000fe200078e0040 */
[----:B------:R-:W-:Y:S01]  /*111d0*/  MOV R33, R65 ;  /* 0x0000004100217202 */ /* 0x000fe20000000f00 */
[----:B------:R-:W-:Y:S01]  /*111e0*/  IMAD.MOV.U32 R32, RZ, RZ, R66 ;  /* 0x000000ffff207224 */ /* 0x000fe200078e0042 */
[----:B------:R-:W-:-:S02]  /*111f0*/  MOV R18, R67 ;  /* 0x0000004300127202 */ /* 0x000fc40000000f00 */
[C---:B------:R-:W-:Y:S08]  /*11200*/  HMMA.16816.F32 R208, R8.reuse, R28, RZ ;  /* 0x0000001c08d0723c */ /* 0x040ff000000018ff */
[----:B------:R-:W-:Y:S01]  /*11210*/  HMMA.16816.F32 R60, R8, R30, RZ ;  /* 0x0000001e083c723c */ /* 0x000fe200000018ff */
[----:B------:R-:W1:Y:S07]  /*11220*/  LDSM.16.M88.4 R8, [R19] ;  /* 0x000000001308783b */ /* 0x000e6e0000000200 */
[----:B------:R-:W-:Y:S01]  /*11230*/  HMMA.16816.F32 R64, R4, R54, R212 ;  /* 0x000000360440723c */ /* 0x000fe200000018d4 */
[----:B------:R-:W-:Y:S01]  /*11240*/  IMAD.MOV.U32 R216, RZ, RZ, R135 ;  /* 0x000000ffffd87224 */ /* 0x000fe200078e0087 */
[----:B------:R-:W-:-:S06]  /*11250*/  MOV R217, R134 ;  /* 0x0000008600d97202 */ /* 0x000fcc0000000f00 */
[----:B------:R-:W-:Y:S01]  /*11260*/  HMMA.16816.F32 R136, R4, R26, R220 ;  /* 0x0000001a0488723c */ /* 0x000fe200000018dc */
[----:B------:R-:W-:-:S07]  /*11270*/  IMAD.MOV.U32 R218, RZ, RZ, R133 ;  /* 0x000000ffffda7224 */ /* 0x000fce00078e0085 */
[C---:B------:R-:W-:Y:S03]  /*11280*/  HMMA.16816.F32 R224, R4.reuse, R24, R140 ;  /* 0x0000001804e0723c */ /* 0x040fe6000000188c */
[----:B------:R-:W-:Y:S01]  /*11290*/  IMAD.MOV.U32 R228, RZ, RZ, R64 ;  /* 0x000000ffffe47224 */ /* 0x000fe200078e0040 */
[----:B------:R-:W-:Y:S01]  /*112a0*/  MOV R135, R65 ;  /* 0x0000004100877202 */ /* 0x000fe20000000f00 */
[----:B------:R-:W-:Y:S01]  /*112b0*/  IMAD.MOV.U32 R134, RZ, RZ, R66 ;  /* 0x000000ffff867224 */ /* 0x000fe200078e0042 */
[----:B------:R-:W-:Y:S02]  /*112c0*/  MOV R133, R67 ;  /* 0x0000004300857202 */ /* 0x000fe40000000f00 */
[C---:B------:R-:W-:Y:S08]  /*112d0*/  HMMA.16816.F32 R244, R4.reuse, R48, R208 ;  /* 0x0000003004f4723c */ /* 0x040ff000000018d0 */
[----:B------:R-:W-:Y:S08]  /*112e0*/  HMMA.16816.F32 R220, R4, R50, R60 ;  /* 0x0000003204dc723c */ /* 0x000ff0000000183c */
[C---:B------:R-:W-:Y:S08]  /*112f0*/  HMMA.16816.F32 R64, R12.reuse, R40, RZ ;  /* 0x000000280c40723c */ /* 0x040ff000000018ff */
[C---:B------:R-:W-:Y:S08]  /*11300*/  HMMA.16816.F32 R4, R12.reuse, R28, RZ ;  /* 0x0000001c0c04723c */ /* 0x040ff000000018ff */
[----:B------:R-:W-:Y:S01]  /*11310*/  HMMA.16816.F32 R40, R12, R42, RZ ;  /* 0x0000002a0c28723c */ /* 0x000fe200000018ff */
[----:B------:R-:W-:Y:S01]  /*11320*/  IMAD.MOV.U32 R236, RZ, RZ, R136 ;  /* 0x000000ffffec7224 */ /* 0x000fe200078e0088 */
[----:B------:R-:W-:Y:S01]  /*11330*/  MOV R235, R137 ;  /* 0x0000008900eb7202 */ /* 0x000fe20000000f00 */
[----:B------:R-:W-:Y:S01]  /*11340*/  IMAD.MOV.U32 R231, RZ, RZ, R138 ;  /* 0x000000ffffe77224 */ /* 0x000fe200078e008a */
[----:B------:R-:W-:-:S04]  /*11350*/  MOV R229, R139 ;  /* 0x0000008b00e57202 */ /* 0x000fc80000000f00 */
[----:B------:R-:W-:Y:S01]  /*11360*/  HMMA.16816.F32 R136, R12, R44, RZ ;  /* 0x0000002c0c88723c */ /* 0x000fe200000018ff */
[----:B------:R-:W-:Y:S01]  /*11370*/  MOV R219, R17 ;  /* 0x0000001100db7202 */ /* 0x000fe20000000f00 */
[----:B------:R-:W-:Y:S01]  /*11380*/  IMAD.IADD R0, R0, 0x1, R237 ;  /* 0x0000000100007824 */ /* 0x000fe200078e02ed */
[----:B------:R-:W-:-:S05]  /*11390*/  IADD3 R17, PT, PT, R237, R16, RZ ;  /* 0x00000010ed117210 */ /* 0x000fca0007ffe0ff */
[C---:B------:R-:W-:Y:S08]  /*113a0*/  HMMA.16816.F32 R44, R12.reuse, R46, RZ ;  /* 0x0000002e0c2c723c */ /* 0x040ff000000018ff */
[----:B------:R-:W-:Y:S08]  /*113b0*/  HMMA.16816.F32 R60, R12, R36, RZ ;  /* 0x000000240c3c723c */ /* 0x000ff000000018ff */
[----:B-1----:R-:W-:Y:S08]  /*113c0*/  HMMA.16816.F32 R212, R8, R56, R64 ;  /* 0x0000003808d4723c */ /* 0x002ff00000001840 */
[C---:B------:R-:W-:Y:S08]  /*113d0*/  HMMA.16816.F32 R140, R12.reuse, R38, RZ ;  /* 0x000000260c8c723c */ /* 0x040ff000000018ff */
[----:B------:R-:W-:Y:S01]  /*113e0*/  HMMA.16816.F32 R28, R12, R30, RZ ;  /* 0x0000001e0c1c723c */ /* 0x000fe200000018ff */
[----:B------:R-:W-:Y:S07]  /*113f0*/  LDSM.16.M88.4 R12, [R17] ;  /* 0x00000000110c783b */ /* 0x000fee0000000200 */
[C---:B------:R-:W-:Y:S01]  /*11400*/  HMMA.16816.F32 R248, R8.reuse, R48, R4 ;  /* 0x0000003008f8723c */ /* 0x040fe20000001804 */
[----:B------:R-:W-:Y:S07]  /*11410*/  LDSM.16.M88.4 R4, [R17+0x2000] ;  /* 0x002000001104783b */ /* 0x000fee0000000200 */
[C---:B------:R-:W-:Y:S01]  /*11420*/  HMMA.16816.F32 R56, R8.reuse, R58, R40 ;  /* 0x0000003a0838723c */ /* 0x040fe20000001828 */
[----:B------:R-:W1:Y:S07]  /*11430*/  LDSM.16.M88.4 R40, [R0+0x9800] ;  /* 0x009800000028783b */ /* 0x000e6e0000000200 */
[C---:B------:R-:W-:Y:S08]  /*11440*/  HMMA.16816.F32 R36, R8.reuse, R24, R136 ;  /* 0x000000180824723c */ /* 0x040ff00000001888 */
[C---:B------:R-:W-:Y:S01]  /*11450*/  HMMA.16816.F32 R44, R8.reuse, R26, R44 ;  /* 0x0000001a082c723c */ /* 0x040fe2000000182c */
[----:B------:R-:W2:Y:S07]  /*11460*/  LDSM.16.M88.4 R24, [R0+0x8000] ;  /* 0x008000000018783b */ /* 0x000eae0000000200 */
[C---:B------:R-:W-:Y:S08]  /*11470*/  HMMA.16816.F32 R208, R8.reuse, R52, R60 ;  /* 0x0000003408d0723c */ /* 0x040ff0000000183c */
[C---:B------:R-:W-:Y:S08]  /*11480*/  HMMA.16816.F32 R52, R8.reuse, R54, R140 ;  /* 0x000000360834723c */ /* 0x040ff0000000188c */
[----:B------:R-:W-:Y:S01]  /*11490*/  HMMA.16816.F32 R60, R8, R50, R28 ;  /* 0x00000032083c723c */ /* 0x000fe2000000181c */
[----:B------:R-:W3:Y:S04]  /*114a0*/  LDSM.16.M88.4 R8, [R0+0x8800] ;  /* 0x008800000008783b */ /* 0x000ee80000000200 */
[----:B------:R-:W4:Y:S03]  /*114b0*/  LDSM.16.M88.4 R28, [R0+0x9000] ;  /* 0x00900000001c783b */ /* 0x000f260000000200 */
[C---:B-1----:R-:W-:Y:S01]  /*114c0*/  HMMA.16816.F32 R244, R4.reuse, R40, R244 ;  /* 0x0000002804f4723c */ /* 0x042fe200000018f4 */
        /* <DEDUP_REMOVED lines=8> */
[----:B--2---:R-:W-:Y:S01]  /*11550*/  HMMA.16816.F32 R136, R4, R24, R224 ;  /* 0x000000180488723c */ /* 0x004fe200000018e0 */
[----:B------:R-:W-:Y:S01]  /*11560*/  IMAD.MOV.U32 R224, RZ, RZ, R34 ;  /* 0x000000ffffe07224 */ /* 0x000fe200078e0022 */
[----:B------:R-:W-:Y:S01]  /*11570*/  MOV R225, R33 ;  /* 0x0000002100e17202 */ /* 0x000fe20000000f00 */
[----:B------:R-:W-:Y:S01]  /*11580*/  IMAD.MOV.U32 R226, RZ, RZ, R32 ;  /* 0x000000ffffe27224 */ /* 0x000fe200078e0020 */
[----:B------:R-:W-:-:S04]  /*11590*/  MOV R227, R18 ;  /* 0x0000001200e37202 */ /* 0x000fc80000000f00 */
[----:B------:R-:W-:Y:S02]  /*115a0*/  HMMA.16816.F32 R140, R4, R26, R140 ;  /* 0x0000001a048c723c */ /* 0x000fe4000000188c */
[----:B------:R-:W-:-:S06]  /*115b0*/  MOV R18, R247 ;  /* 0x000000f700127202 */ /* 0x000fcc0000000f00 */
[----:B------:R-:W-:Y:S01]  /*115c0*/  HMMA.16816.F32 R64, R12, R24, R36 ;  /* 0x000000180c40723c */ /* 0x000fe20000001824 */
[----:B------:R-:W-:Y:S01]  /*115d0*/  IMAD.MOV.U32 R38, RZ, RZ, R244 ;  /* 0x000000ffff267224 */ /* 0x000fe200078e00f4 */
[----:B------:R-:W-:Y:S01]  /*115e0*/  MOV R37, R245 ;  /* 0x000000f500257202 */ /* 0x000fe20000000f00 */
[----:B------:R-:W-:-:S05]  /*115f0*/  IMAD.MOV.U32 R36, RZ, RZ, R246 ;  /* 0x000000ffff247224 */ /* 0x000fca00078e00f6 */
[C---:B---3--:R-:W-:Y:S08]  /*11600*/  HMMA.16816.F32 R216, R4.reuse, R8, R216 ;  /* 0x0000000804d8723c */ /* 0x048ff000000018d8 */
[C---:B----4-:R-:W-:Y:S08]  /*11610*/  HMMA.16816.F32 R240, R4.reuse, R28, R240 ;  /* 0x0000001c04f0723c */ /* 0x050ff000000018f0 */
[C---:B------:R-:W-:Y:S08]  /*11620*/  HMMA.16816.F32 R224, R4.reuse, R10, R224 ;  /* 0x0000000a04e0723c */ /* 0x040ff000000018e0 */
[C---:B------:R-:W-:Y:S08]  /*11630*/  HMMA.16816.F32 R48, R4.reuse, R30, R48 ;  /* 0x0000001e0430723c */ /* 0x040ff00000001830 */
[----:B------:R-:W-:Y:S08]  /*11640*/  HMMA.16816.F32 R4, R4, R42, R220 ;  /* 0x0000002a0404723c */ /* 0x000ff000000018dc */
[----:B------:R-:W-:Y:S01]  /*11650*/  HMMA.16816.F32 R220, R12, R10, R56 ;  /* 0x0000000a0cdc723c */ /* 0x000fe20000001838 */
[----:B------:R-:W-:Y:S01]  /*11660*/  MOV R59, R18 ;  /* 0x00000012003b7202 */ /* 0x000fe20000000f00 */
[C---:B------:R-:W-:Y:S01]  /*11670*/  IMAD.IADD R18, R3.reuse, 0x1, R17 ;  /* 0x0000000103127824 */ /* 0x040fe200078e0211 */
[----:B------:R-:W-:Y:S01]  /*11680*/  IADD3 R3, PT, PT, R3, R0, RZ ;  /* 0x0000000003037210 */ /* 0x000fe20007ffe0ff */
[----:B------:R-:W-:Y:S01]  /*11690*/  IMAD.MOV.U32 R56, RZ, RZ, R38 ;  /* 0x000000ffff387224 */ /* 0x000fe200078e0026 */
[----:B------:R-:W-:Y:S01]  /*116a0*/  MOV R57, R37 ;  /* 0x0000002500397202 */ /* 0x000fe20000000f00 */
[----:B------:R-:W-:-:S02]  /*116b0*/  IMAD.MOV.U32 R58, RZ, RZ, R36 ;  /* 0x000000ffff3a7224 */ /* 0x000fc400078e0024 */
[C---:B------:R-:W-:Y:S01]  /*116c0*/  HMMA.16816.F32 R244, R12.reuse, R8, R212 ;  /* 0x000000080cf4723c */ /* 0x040fe200000018d4 */
[----:B------:R-:W-:Y:S04]  /*116d0*/  LDSM.16.M88.4 R36, [R3+0x8000] ;  /* 0x008000000324783b */ /* 0x000fe80000000200 */
[----:B------:R-:W1:Y:S01]  /*116e0*/  LDSM.16.M88.4 R8, [R18] ;  /* 0x000000001208783b */ /* 0x000e620000000200 */
[----:B------:R-:W-:Y:S01]  /*116f0*/  IMAD.MOV.U32 R235, RZ, RZ, R4 ;  /* 0x000000ffffeb7224 */ /* 0x000fe200078e0004 */
[----:B------:R-:W-:Y:S01]  /*11700*/  MOV R231, R5 ;  /* 0x0000000500e77202 */ /* 0x000fe20000000f00 */
[----:B------:R-:W-:Y:S01]  /*11710*/  IMAD.MOV.U32 R229, RZ, RZ, R6 ;  /* 0x000000ffffe57224 */ /* 0x000fe200078e0006 */
[----:B------:R-:W-:Y:S02]  /*11720*/  MOV R135, R7 ;  /* 0x0000000700877202 */ /* 0x000fe40000000f00 */
[----:B------:R-:W-:Y:S01]  /*11730*/  HMMA.16816.F32 R4, R12, R26, R44 ;  /* 0x0000001a0c04723c */ /* 0x000fe2000000182c */
[----:B------:R-:W-:Y:S01]  /*11740*/  IMAD.MOV.U32 R134, RZ, RZ, R48 ;  /* 0x000000ffff867224 */ /* 0x000fe200078e0030 */
[----:B------:R-:W-:Y:S01]  /*11750*/  MOV R133, R49 ;  /* 0x0000003100857202 */ /* 0x000fe20000000f00 */
[----:B------:R-:W-:Y:S01]  /*11760*/  IMAD.MOV.U32 R25, RZ, RZ, R50 ;  /* 0x000000ffff197224 */ /* 0x000fe200078e0032 */
[----:B------:R-:W-:-:S04]  /*11770*/  MOV R24, R51 ;  /* 0x0000003300187202 */ /* 0x000fc80000000f00 */
[C---:B------:R-:W-:Y:S08]  /*11780*/  HMMA.16816.F32 R44, R12.reuse, R40, R248 ;  /* 0x000000280c2c723c */ /* 0x040ff000000018f8 */
[C---:B------:R-:W-:Y:S08]  /*11790*/  HMMA.16816.F32 R212, R12.reuse, R28, R208 ;  /* 0x0000001c0cd4723c */ /* 0x040ff000000018d0 */
[C---:B------:R-:W-:Y:S01]  /*117a0*/  HMMA.16816.F32 R48, R12.reuse, R30, R52 ;  /* 0x0000001e0c30723c */ /* 0x040fe20000001834 */
[----:B------:R-:W-:Y:S01]  /*117b0*/  IMAD.MOV.U32 R228, RZ, RZ, R4 ;  /* 0x000000ffffe47224 */ /* 0x000fe200078e0004 */
[----:B------:R-:W-:Y:S01]  /*117c0*/  MOV R34, R5 ;  /* 0x0000000500227202 */ /* 0x000fe20000000f00 */
[----:B------:R-:W-:Y:S01]  /*117d0*/  IMAD.MOV.U32 R33, RZ, RZ, R6 ;  /* 0x000000ffff217224 */ /* 0x000fe200078e0006 */
[----:B------:R-:W-:Y:S01]  /*117e0*/  MOV R32, R7 ;  /* 0x0000000700207202 */ /* 0x000fe20000000f00 */
[----:B------:R-:W-:Y:S03]  /*117f0*/  LDSM.16.M88.4 R28, [R3+0x8800] ;  /* 0x00880000031c783b */ /* 0x000fe60000000200 */
[----:B------:R-:W-:Y:S01]  /*11800*/  HMMA.16816.F32 R40, R12, R42, R60 ;  /* 0x0000002a0c28723c */ /* 0x000fe2000000183c */
[----:B------:R-:W2:Y:S07]  /*11810*/  LDSM.16.M88.4 R4, [R18+0x2000] ;  /* 0x002000001204783b */ /* 0x000eae0000000200 */
[----:B-1----:R-:W-:Y:S01]  /*11820*/  HMMA.16816.F32 R12, R8, R36, R64 ;  /* 0x00000024080c723c */ /* 0x002fe20000001840 */
[----:B------:R-:W-:Y:S01]  /*11830*/  MOV R55, R135 ;  /* 0x0000008700377202 */ /* 0x000fe20000000f00 */
[----:B------:R-:W-:Y:S01]  /*11840*/  IMAD.MOV.U32 R60, RZ, RZ, R134 ;  /* 0x000000ffff3c7224 */ /* 0x000fe200078e0086 */
[----:B------:R-:W-:Y:S01]  /*11850*/  MOV R61, R133 ;  /* 0x00000085003d7202 */ /* 0x000fe20000000f00 */
[----:B------:R-:W-:Y:S01]  /*11860*/  IMAD.MOV.U32 R62, RZ, RZ, R25 ;  /* 0x000000ffff3e7224 */ /* 0x000fe200078e0019 */
[----:B------:R-:W-:-:S02]  /*11870*/  MOV R63, R24 ;  /* 0x00000018003f7202 */ /* 0x000fc40000000f00 */
[----:B------:R-:W1:-:S12]  /*11880*/  LDSM.16.M88.4 R24, [R3+0x9000] ;  /* 0x009000000318783b */ /* 0x000e580000000200 */
[----:B------:R-:W-:Y:S01]  /*11890*/  IMAD.MOV.U32 R236, RZ, RZ, R12 ;  /* 0x000000ffffec7224 */ /* 0x000fe200078e000c */
[----:B------:R-:W-:Y:S01]  /*118a0*/  MOV R135, R13 ;  /* 0x0000000d00877202 */ /* 0x000fe20000000f00 */
[----:B------:R-:W-:Y:S01]  /*118b0*/  IMAD.MOV.U32 R134, RZ, RZ, R14 ;  /* 0x000000ffff867224 */ /* 0x000fe200078e000e */
[----:B------:R-:W-:Y:S02]  /*118c0*/  MOV R133, R15 ;  /* 0x0000000f00857202 */ /* 0x000fe40000000f00 */
[----:B------:R-:W3:Y:S01]  /*118d0*/  LDSM.16.M88.4 R12, [R3+0x9800] ;  /* 0x00980000030c783b */ /* 0x000ee20000000200 */
[----:B------:R-:W-:Y:S01]  /*118e0*/  IMAD.MOV.U32 R52, RZ, RZ, R235 ;  /* 0x000000ffff347224 */ /* 0x000fe200078e00eb */
[----:B------:R-:W-:Y:S01]  /*118f0*/  MOV R53, R231 ;  /* 0x000000e700357202 */ /* 0x000fe20000000f00 */
[----:B------:R-:W-:Y:S01]  /*11900*/  IMAD.MOV.U32 R54, RZ, RZ, R229 ;  /* 0x000000ffff367224 */ /* 0x000fe200078e00e5 */
[C---:B--2---:R-:W-:Y:S08]  /*11910*/  HMMA.16816.F32 R208, R4.reuse, R38, R140 ;  /* 0x0000002604d0723c */ /* 0x044ff0000000188c */
[----:B------:R-:W-:Y:S01]  /*11920*/  HMMA.16816.F32 R140, R4, R28, R216 ;  /* 0x0000001c048c723c */ /* 0x000fe200000018d8 */
[----:B------:R-:W-:Y:S01]  /*11930*/  IMAD.MOV.U32 R216, RZ, RZ, R228 ;  /* 0x000000ffffd87224 */ /* 0x000fe200078e00e4 */
[----:B------:R-:W-:Y:S01]  /*11940*/  MOV R217, R34 ;  /* 0x0000002200d97202 */ /* 0x000fe20000000f00 */
[----:B------:R-:W-:Y:S01]  /*11950*/  IMAD.MOV.U32 R218, RZ, RZ, R33 ;  /* 0x000000ffffda7224 */ /* 0x000fe200078e0021 */
[----:B------:R-:W-:-:S04]  /*11960*/  MOV R219, R32 ;  /* 0x0000002000db7202 */ /* 0x000fc80000000f00 */
[C---:B------:R-:W-:Y:S08]  /*11970*/  HMMA.16816.F32 R248, R4.reuse, R36, R136 ;  /* 0x0000002404f8723c */ /* 0x040ff00000001888 */
[C---:B-1----:R-:W-:Y:S08]  /*11980*/  HMMA.16816.F32 R64, R4.reuse, R24, R240 ;  /* 0x000000180440723c */ /* 0x042ff000000018f0 */
[C---:B------:R-:W-:Y:S08]  /*11990*/  HMMA.16816.F32 R136, R4.reuse, R30, R224 ;  /* 0x0000001e0488723c */ /* 0x040ff000000018e0 */
[C---:B------:R-:W-:Y:S08]  /*119a0*/  HMMA.16816.F32 R60, R4.reuse, R26, R60 ;  /* 0x0000001a043c723c */ /* 0x040ff0000000183c */
[C---:B---3--:R-:W-:Y:S08]  /*119b0*/  HMMA.16816.F32 R56, R4.reuse, R12, R56 ;  /* 0x0000000c0438723c */ /* 0x048ff00000001838 */
[----:B------:R-:W-:Y:S01]  /*119c0*/  HMMA.16816.F32 R52, R4, R14, R52 ;  /* 0x0000000e0434723c */ /* 0x000fe20000001834 */
[----:B------:R-:W-:Y:S07]  /*119d0*/  LDSM.16.M88.4 R4, [R16+0x6000] ;  /* 0x006000001004783b */ /* 0x000fee0000000200 */
[C---:B------:R-:W-:Y:S01]  /*119e0*/  HMMA.16816.F32 R240, R8.reuse, R38, R216 ;  /* 0x0000002608f0723c */ /* 0x040fe200000018d8 */
[----:B------:R-:W1:Y:S07]  /*119f0*/  LDSM.16.M88.4 R36, [R132+UR5+0xa000] ;  /* 0x00a000058424783b */ /* 0x000e6e0008000200 */
[C---:B------:R-:W-:Y:S08]  /*11a00*/  HMMA.16816.F32 R244, R8.reuse, R28, R244 ;  /* 0x0000001c08f4723c */ /* 0x040ff000000018f4 */
[C---:B------:R-:W-:Y:S01]  /*11a10*/  HMMA.16816.F32 R220, R8.reuse, R30, R220 ;  /* 0x0000001e08dc723c */ /* 0x040fe200000018dc */
[----:B------:R-:W2:Y:S07]  /*11a20*/  LDSM.16.M88.4 R28, [R132+UR5+0xa800] ;  /* 0x00a80005841c783b */ /* 0x000eae0008000200 */
[C---:B------:R-:W-:Y:S08]  /*11a30*/  HMMA.16816.F32 R216, R8.reuse, R24, R212 ;  /* 0x0000001808d8723c */ /* 0x040ff000000018d4 */
[C---:B------:R-:W-:Y:S01]  /*11a40*/  HMMA.16816.F32 R48, R8.reuse, R26, R48 ;  /* 0x0000001a0830723c */ /* 0x040fe20000001830 */
[----:B------:R-:W3:Y:S07]  /*11a50*/  LDSM.16.M88.4 R24, [R132+UR5+0xb000] ;  /* 0x00b000058418783b */ /* 0x000eee0008000200 */
[C---:B------:R-:W-:Y:S08]  /*11a60*/  HMMA.16816.F32 R44, R8.reuse, R12, R44 ;  /* 0x0000000c082c723c */ /* 0x040ff0000000182c */
[----:B------:R-:W-:Y:S01]  /*11a70*/  HMMA.16816.F32 R40, R8, R14, R40 ;  /* 0x0000000e0828723c */ /* 0x000fe20000001828 */
[----:B------:R-:W4:Y:S04]  /*11a80*/  LDSM.16.M88.4 R12, [R132+UR5+0xb800] ;  /* 0x00b80005840c783b */ /* 0x000f280008000200 */
[----:B------:R2:W4:Y:S03]  /*11a90*/  LDSM.16.M88.4 R8, [R16+0x4000] ;  /* 0x004000001008783b */ /* 0x0005260000000200 */
[C---:B-1----:R-:W-:Y:S08]  /*11aa0*/  HMMA.16816.F32 R224, R4.reuse, R36, R248 ;  /* 0x0000002404e0723c */ /* 0x042ff000000018f8 */
[----:B------:R-:W-:Y:S11]  /*11ab0*/  HMMA.16816.F32 R208, R4, R38, R208 ;  /* 0x0000002604d0723c */ /* 0x000ff600000018d0 */
[----:B------:R-:W-:Y:S01]  /*11ac0*/  IMAD.MOV.U32 R34, RZ, RZ, R224 ;  /* 0x000000ffff227224 */ /* 0x000fe200078e00e0 */
[----:B------:R-:W-:Y:S01]  /*11ad0*/  MOV R33, R225 ;  /* 0x000000e100217202 */ /* 0x000fe20000000f00 */
[----:B------:R-:W-:Y:S01]  /*11ae0*/  IMAD.MOV.U32 R32, RZ, RZ, R226 ;  /* 0x000000ffff207224 */ /* 0x000fe200078e00e2 */
[----:B--2---:R-:W-:-:S02]  /*11af0*/  MOV R16, R227 ;  /* 0x000000e300107202 */ /* 0x004fc40000000f00 */
        /* <DEDUP_REMOVED lines=9> */
[C---:B------:R-:W-:Y:S08]  /*11b90*/  HMMA.16816.F32 R248, R4.reuse, R28, R140 ;  /* 0x0000001c04f8723c */ /* 0x040ff0000000188c */
[C---:B---3--:R-:W-:Y:S08]  /*11ba0*/  HMMA.16816.F32 R212, R4.reuse, R24, R64 ;  /* 0x0000001804d4723c */ /* 0x048ff00000001840 */
[C---:B------:R-:W-:Y:S08]  /*11bb0*/  HMMA.16816.F32 R208, R4.reuse, R26, R60 ;  /* 0x0000001a04d0723c */ /* 0x040ff0000000183c */
[----:B----4-:R-:W-:Y:S08]  /*11bc0*/  HMMA.16816.F32 R140, R4, R12, R56 ;  /* 0x0000000c048c723c */ /* 0x010ff00000001838 */
[----:B------:R-:W-:Y:S08]  /*11bd0*/  HMMA.16816.F32 R64, R8, R36, R136 ;  /* 0x000000240840723c */ /* 0x000ff00000001888 */
[----:B------:R-:W-:Y:S01]  /*11be0*/  HMMA.16816.F32 R132, R4, R14, R52 ;  /* 0x0000000e0484723c */ /* 0x000fe20000001834 */
[----:B------:R-:W-:Y:S07]  /*11bf0*/  LDSM.16.M88.4 R4, [R19+0x6000] ;  /* 0x006000001304783b */ /* 0x000fee0000000200 */
[C---:B------:R-:W-:Y:S01]  /*11c00*/  HMMA.16816.F32 R136, R8.reuse, R38, R240 ;  /* 0x000000260888723c */ /* 0x040fe200000018f0 */
        /* <DEDUP_REMOVED lines=8> */
[----:B------:R-:W-:Y:S01]  /*11c90*/  HMMA.16816.F32 R48, R8, R26, R48 ;  /* 0x0000001a0830723c */ /* 0x000fe20000001830 */
[----:B------:R3:W4:Y:S04]  /*11ca0*/  LDSM.16.M88.4 R8, [R19+0x4000] ;  /* 0x004000001308783b */ /* 0x0007280000000200 */
[----:B------:R2:W4:Y:S01]  /*11cb0*/  LDSM.16.M88.4 R24, [R2+0xb000] ;  /* 0x00b000000218783b */ /* 0x0005220000000200 */
[----:B------:R-:W-:Y:S01]  /*11cc0*/  IMAD.MOV.U32 R244, RZ, RZ, R34 ;  /* 0x000000fffff47224 */ /* 0x000fe200078e0022 */
[----:B------:R-:W-:Y:S01]  /*11cd0*/  MOV R245, R33 ;  /* 0x0000002100f57202 */ /* 0x000fe20000000f00 */
[----:B------:R-:W-:Y:S01]  /*11ce0*/  IMAD.MOV.U32 R246, RZ, RZ, R32 ;  /* 0x000000fffff67224 */ /* 0x000fe200078e0020 */
[----:B------:R-:W-:Y:S01]  /*11cf0*/  MOV R247, R16 ;  /* 0x0000001000f77202 */ /* 0x000fe20000000f00 */
[C---:B-1----:R-:W-:Y:S08]  /*11d00*/  HMMA.16816.F32 R216, R4.reuse, R30, R224 ;  /* 0x0000001e04d8723c */ /* 0x042ff000000018e0 */
[----:B------:R-:W-:Y:S01]  /*11d10*/  HMMA.16816.F32 R244, R4, R36, R244 ;  /* 0x0000002404f4723c */ /* 0x000fe200000018f4 */
[----:B------:R-:W-:Y:S01]  /*11d20*/  IMAD.MOV.U32 R240, RZ, RZ, R235 ;  /* 0x000000fffff07224 */ /* 0x000fe200078e00eb */
[----:B------:R-:W-:Y:S01]  /*11d30*/  MOV R241, R231 ;  /* 0x000000e700f17202 */ /* 0x000fe20000000f00 */
[----:B------:R-:W-:Y:S01]  /*11d40*/  IMAD.MOV.U32 R242, RZ, RZ, R229 ;  /* 0x000000fffff27224 */ /* 0x000fe200078e00e5 */
[----:B------:R-:W-:-:S07]  /*11d50*/  MOV R243, R228 ;  /* 0x000000e400f37202 */ /* 0x000fce0000000f00 */
[----:B------:R-:W-:Y:S01]  /*11d60*/  HMMA.16816.F32 R220, R4, R38, R240 ;  /* 0x0000002604dc723c */ /* 0x000fe200000018f0 */
[----:B------:R-:W-:Y:S01]  /*11d70*/  IMAD.MOV.U32 R32, RZ, RZ, R216 ;  /* 0x000000ffff207224 */ /* 0x000fe200078e00d8 */
[----:B---3--:R-:W-:Y:S01]  /*11d80*/  MOV R19, R217 ;  /* 0x000000d900137202 */ /* 0x008fe20000000f00 */
[----:B--2---:R-:W-:Y:S01]  /*11d90*/  IMAD.MOV.U32 R2, RZ, RZ, R219 ;  /* 0x000000ffff027224 */ /* 0x004fe200078e00db */
[----:B------:R-:W-:-:S04]  /*11da0*/  MOV R16, R218 ;  /* 0x000000da00107202 */ /* 0x000fc80000000f00 */
[----:B------:R-:W-:Y:S01]  /*11db0*/  HMMA.16816.F32 R240, R4, R12, R140 ;  /* 0x0000000c04f0723c */ /* 0x000fe2000000188c */
[----:B------:R-:W-:Y:S01]  /*11dc0*/  IMAD.MOV.U32 R235, RZ, RZ, R244 ;  /* 0x000000ffffeb7224 */ /* 0x000fe200078e00f4 */
[----:B------:R-:W-:Y:S01]  /*11dd0*/  MOV R231, R245 ;  /* 0x000000f500e77202 */ /* 0x000fe20000000f00 */
[----:B------:R-:W-:Y:S01]  /*11de0*/  IMAD.MOV.U32 R229, RZ, RZ, R246 ;  /* 0x000000ffffe57224 */ /* 0x000fe200078e00f6 */
[----:B------:R-:W-:-:S04]  /*11df0*/  MOV R228, R247 ;  /* 0x000000f700e47202 */ /* 0x000fc80000000f00 */
[----:B------:R-:W-:Y:S08]  /*11e00*/  HMMA.16816.F32 R140, R4, R14, R132 ;  /* 0x0000000e048c723c */ /* 0x000ff00000001884 */
[----:B----4-:R-:W-:Y:S08]  /*11e10*/  HMMA.16816.F32 R132, R8, R36, R64 ;  /* 0x000000240884723c */ /* 0x010ff00000001840 */
[C---:B------:R-:W-:Y:S08]  /*11e20*/  HMMA.16816.F32 R248, R4.reuse, R28, R248 ;  /* 0x0000001c04f8723c */ /* 0x040ff000000018f8 */
[C---:B------:R-:W-:Y:S08]  /*11e30*/  HMMA.16816.F32 R216, R4.reuse, R24, R212 ;  /* 0x0000001804d8723c */ /* 0x040ff000000018d4 */
[----:B------:R-:W-:Y:S01]  /*11e40*/  HMMA.16816.F32 R244, R4, R26, R208 ;  /* 0x0000001a04f4723c */ /* 0x000fe200000018d0 */
[----:B------:R-:W-:Y:S07]  /*11e50*/  LDSM.16.M88.4 R4, [R17+0x6000] ;  /* 0x006000001104783b */ /* 0x000fee0000000200 */
[C---:B------:R-:W-:Y:S01]  /*11e60*/  HMMA.16816.F32 R64, R8.reuse, R12, R44 ;  /* 0x0000000c0840723c */ /* 0x040fe2000000182c */
[----:B------:R-:W1:Y:S07]  /*11e70*/  LDSM.16.M88.4 R44, [R0+0xa800] ;  /* 0x00a80000002c783b */ /* 0x000e6e0000000200 */
[----:B------:R-:W-:Y:S01]  /*11e80*/  HMMA.16816.F32 R224, R8, R28, R60 ;  /* 0x0000001c08e0723c */ /* 0x000fe2000000183c */
[----:B------:R-:W-:-:S07]  /*11e90*/  MOV R213, R216 ;  /* 0x000000d800d57202 */ /* 0x000fce0000000f00 */
[C---:B------:R-:W-:Y:S01]  /*11ea0*/  HMMA.16816.F32 R60, R8.reuse, R14, R40 ;  /* 0x0000000e083c723c */ /* 0x040fe20000001828 */
[----:B------:R-:W2:Y:S01]  /*11eb0*/  LDSM.16.M88.4 R40, [R0+0xb000] ;  /* 0x00b000000028783b */ /* 0x000ea20000000200 */
[----:B------:R-:W-:Y:S01]  /*11ec0*/  MOV R212, R217 ;  /* 0x000000d900d47202 */ /* 0x000fe20000000f00 */
[----:B------:R-:W-:Y:S01]  /*11ed0*/  IMAD.MOV.U32 R28, RZ, RZ, R213 ;  /* 0x000000ffff1c7224 */ /* 0x000fe200078e00d5 */
[----:B------:R-:W-:Y:S01]  /*11ee0*/  MOV R33, R219 ;  /* 0x000000db00217202 */ /* 0x000fe20000000f00 */
[----:B------:R-:W-:Y:S01]  /*11ef0*/  IMAD.MOV.U32 R34, RZ, RZ, R218 ;  /* 0x000000ffff227224 */ /* 0x000fe200078e00da */
[----:B------:R-:W-:Y:S01]  /*11f00*/  MOV R29, R212 ;  /* 0x000000d4001d7202 */ /* 0x000fe20000000f00 */
[----:B------:R3:W-:Y:S01]  /*11f10*/  LDSM.16.M88.4 R12, [R17+0x4000] ;  /* 0x00400000110c783b */ /* 0x0007e20000000200 */
[----:B------:R-:W-:Y:S01]  /*11f20*/  HMMA.16816.F32 R212, R8, R24, R52 ;  /* 0x0000001808d4723c */ /* 0x000fe20000001834 */
[----:B------:R-:W-:Y:S01]  /*11f30*/  MOV R52, R32 ;  /* 0x0000002000347202 */ /* 0x000fe20000000f00 */
[----:B------:R-:W-:Y:S01]  /*11f40*/  IMAD.MOV.U32 R54, RZ, RZ, R16 ;  /* 0x000000ffff367224 */ /* 0x000fe200078e0010 */
[----:B------:R-:W-:-:S02]  /*11f50*/  MOV R53, R19 ;  /* 0x0000001300357202 */ /* 0x000fc40000000f00 */
[----:B------:R-:W-:-:S03]  /*11f60*/  MOV R55, R2 ;  /* 0x0000000200377202 */ /* 0x000fc60000000f00 */
[C---:B------:R-:W-:Y:S01]  /*11f70*/  HMMA.16816.F32 R208, R8.reuse, R38, R136 ;  /* 0x0000002608d0723c */ /* 0x040fe20000001888 */
[----:B------:R-:W4:Y:S07]  /*11f80*/  LDSM.16.M88.4 R36, [R0+0xb800] ;  /* 0x00b800000024783b */ /* 0x000f2e0000000200 */
[C---:B------:R-:W-:Y:S08]  /*11f90*/  HMMA.16816.F32 R216, R8.reuse, R30, R56 ;  /* 0x0000001e08d8723c */ /* 0x040ff00000001838 */
[----:B------:R-:W-:Y:S01]  /*11fa0*/  HMMA.16816.F32 R136, R8, R26, R48 ;  /* 0x0000001a0888723c */ /* 0x000fe20000001830 */
[----:B------:R-:W-:Y:S01]  /*11fb0*/  MOV R30, R34 ;  /* 0x00000022001e7202 */ /* 0x000fe20000000f00 */
[----:B------:R-:W-:Y:S01]  /*11fc0*/  IMAD.MOV.U32 R31, RZ, RZ, R33 ;  /* 0x000000ffff1f7224 */ /* 0x000fe200078e0021 */
[----:B------:R-:W-:Y:S01]  /*11fd0*/  MOV R56, R235 ;  /* 0x000000eb00387202 */ /* 0x000fe20000000f00 */
[----:B------:R-:W-:Y:S01]  /*11fe0*/  IMAD.MOV.U32 R57, RZ, RZ, R231 ;  /* 0x000000ffff397224 */ /* 0x000fe200078e00e7 */
[----:B------:R-:W-:Y:S01]  /*11ff0*/  MOV R58, R229 ;  /* 0x000000e5003a7202 */ /* 0x000fe20000000f00 */
[----:B------:R4:W4:Y:S02]  /*12000*/  LDSM.16.M88.4 R24, [R0+0xa000] ;  /* 0x00a000000018783b */ /* 0x0009240000000200 */
[----:B-1----:R-:W-:Y:S01]  /*12010*/  HMMA.16816.F32 R8, R4, R46, R52 ;  /* 0x0000002e0408723c */ /* 0x002fe20000001834 */
[----:B------:R-:W-:-:S15]  /*12020*/  MOV R59, R228 ;  /* 0x000000e4003b7202 */ /* 0x000fde0000000f00 */
[----:B------:R-:W-:-:S03]  /*12030*/  NOP ;  /* 0x0000000000007918 */ /* 0x000fc60000000000 */
[----:B------:R-:W-:Y:S01]  /*12040*/  MOV R235, R8 ;  /* 0x0000000800eb7202 */ /* 0x000fe20000000f00 */
[----:B------:R-:W-:Y:S01]  /*12050*/  IMAD.MOV.U32 R231, RZ, RZ, R9 ;  /* 0x000000ffffe77224 */ /* 0x000fe200078e0009 */
[----:B------:R-:W-:Y:S02]  /*12060*/  MOV R229, R10 ;  /* 0x0000000a00e57202 */ /* 0x000fe40000000f00 */
[----:B------:R-:W-:Y:S02]  /*12070*/  MOV R228, R11 ;  /* 0x0000000b00e47202 */ /* 0x000fe40000000f00 */
[----:B--2---:R-:W-:Y:S01]  /*12080*/  HMMA.16816.F32 R8, R4, R40, R28 ;  /* 0x000000280408723c */ /* 0x004fe2000000181c */
[----:B------:R-:W-:-:S15]  /*12090*/  LDSM.16.M88.4 R28, [R3+0xa000] ;  /* 0x00a00000031c783b */ /* 0x000fde0000000200 */
[----:B------:R-:W-:-:S03]  /*120a0*/  NOP ;  /* 0x0000000000007918 */ /* 0x000fc60000000000 */
[----:B------:R-:W-:Y:S01]  /*120b0*/  IMAD.MOV.U32 R19, RZ, RZ, R8 ;  /* 0x000000ffff137224 */ /* 0x000fe200078e0008 */
[----:B---3--:R-:W-:Y:S01]  /*120c0*/  MOV R17, R9 ;  /* 0x0000000900117202 */ /* 0x008fe20000000f00 */
[----:B----4-:R-:W-:Y:S01]  /*120d0*/  IMAD.MOV.U32 R0, RZ, RZ, R11 ;  /* 0x000000ffff007224 */ /* 0x010fe200078e000b */
[----:B------:R-:W-:Y:S02]  /*120e0*/  MOV R16, R10 ;  /* 0x0000000a00107202 */ /* 0x000fe40000000f00 */
[----:B------:R-:W-:-:S15]  /*120f0*/  HMMA.16816.F32 R8, R4, R36, R240 ;  /* 0x000000240408723c */ /* 0x000fde00000018f0 */
[----:B------:R-:W-:-:S04]  /*12100*/  NOP ;  /* 0x0000000000007918 */ /* 0x000fc80000000000 */
[----:B------:R-:W-:Y:S01]  /*12110*/  MOV R34, R8 ;  /* 0x0000000800227202 */ /* 0x000fe20000000f00 */
[----:B------:R-:W-:Y:S01]  /*12120*/  IMAD.MOV.U32 R32, RZ, RZ, R10 ;  /* 0x000000ffff207224 */ /* 0x000fe200078e000a */
[----:B------:R-:W-:Y:S02]  /*12130*/  MOV R33, R9 ;  /* 0x0000000900217202 */ /* 0x000fe40000000f00 */
[----:B------:R-:W-:Y:S02]  /*12140*/  MOV R2, R11 ;  /* 0x0000000b00027202 */ /* 0x000fe40000000f00 */
[----:B------:R-:W1:Y:S01]  /*12150*/  LDSM.16.M88.4 R8, [R18+0x4000] ;  /* 0x004000001208783b */ /* 0x000e620000000200 */
[C---:B------:R-:W-:Y:S08]  /*12160*/  HMMA.16816.F32 R56, R4.reuse, R24, R56 ;  /* 0x000000180438723c */ /* 0x040ff00000001838 */
[C---:B------:R-:W-:Y:S08]  /*12170*/  HMMA.16816.F32 R220, R4.reuse, R26, R220 ;  /* 0x0000001a04dc723c */ /* 0x040ff000000018dc */
[C---:B------:R-:W-:Y:S08]  /*12180*/  HMMA.16816.F32 R248, R4.reuse, R44, R248 ;  /* 0x0000002c04f8723c */ /* 0x040ff000000018f8 */
[C---:B------:R-:W-:Y:S08]  /*12190*/  HMMA.16816.F32 R244, R4.reuse, R42, R244 ;  /* 0x0000002a04f4723c */ /* 0x040ff000000018f4 */
[----:B------:R-:W-:Y:S01]  /*121a0*/  HMMA.16816.F32 R240, R4, R38, R140 ;  /* 0x0000002604f0723c */ /* 0x000fe2000000188c */
[----:B------:R-:W2:Y:S07]  /*121b0*/  LDSM.16.M88.4 R4, [R18+0x6000] ;  /* 0x006000001204783b */ /* 0x000eae0000000200 */
[C---:B------:R-:W-:Y:S08]  /*121c0*/  HMMA.16816.F32 R48, R12.reuse, R24, R132 ;  /* 0x000000180c30723c */ /* 0x040ff00000001884 */
[----:B------:R-:W-:-:S12]  /*121d0*/  HMMA.16816.F32 R52, R12, R26, R208 ;  /* 0x0000001a0c34723c */ /* 0x000fd800000018d0 */
[----:B-1----:R-:W-:Y:S08]  /*121e0*/  HMMA.16816.F32 R24, R8, R28, R48 ;  /* 0x0000001c0818723c */ /* 0x002ff00000001830 */
[C---:B------:R-:W-:Y:S08]  /*121f0*/  HMMA.16816.F32 R132, R12.reuse, R40, R212 ;  /* 0x000000280c84723c */ /* 0x040ff000000018d4 */
[C---:B------:R-:W-:Y:S08]  /*12200*/  HMMA.16816.F32 R136, R12.reuse, R42, R136 ;  /* 0x0000002a0c88723c */ /* 0x040ff00000001888 */
[----:B------:R-:W-:Y:S01]  /*12210*/  HMMA.16816.F32 R40, R12, R36, R64 ;  /* 0x000000240c28723c */ /* 0x000fe20000001840 */
[----:B------:R-:W-:Y:S01]  /*12220*/  MOV R67, R0 ;  /* 0x0000000000437202 */ /* 0x000fe20000000f00 */
[----:B------:R-:W-:Y:S01]  /*12230*/  IMAD.MOV.U32 R65, RZ, RZ, R17 ;  /* 0x000000ffff417224 */ /* 0x000fe200078e0011 */
[----:B------:R-:W-:Y:S01]  /*12240*/  MOV R64, R19 ;  /* 0x0000001300407202 */ /* 0x000fe20000000f00 */
[----:B------:R-:W-:Y:S01]  /*12250*/  FMUL.FTZ R0, R24, UR4 ;  /* 0x0000000418007c20 */ /* 0x000fe20008410000 */
[----:B------:R-:W-:-:S03]  /*12260*/  MOV R66, R16 ;  /* 0x0000001000427202 */ /* 0x000fc60000000f00 */
[----:B--2---:R-:W-:Y:S08]  /*12270*/  HMMA.16816.F32 R16, R4, R28, R56 ;  /* 0x0000001c0410723c */ /* 0x004ff00000001838 */
[----:B------:R-:W-:Y:S01]  /*12280*/  HMMA.16816.F32 R48, R12, R44, R224 ;  /* 0x0000002c0c30723c */ /* 0x000fe200000018e0 */
[----:B------:R1:W2:Y:S02]  /*12290*/  MUFU.TANH R224, R0 ;  /* 0x0000000000e07308 */ /* 0x0002a40000002400 */
[----:B-1----:R-:W-:-:S06]  /*122a0*/  FMUL.FTZ R0, R25, UR4 ;  /* 0x0000000419007c20 */ /* 0x002fcc0008410000 */
[----:B------:R1:W3:Y:S01]  /*122b0*/  MUFU.TANH R213, R0 ;  /* 0x0000000000d57308 */ /* 0x0002e20000002400 */
[----:B------:R-:W-:Y:S01]  /*122c0*/  HMMA.16816.F32 R44, R12, R46, R216 ;  /* 0x0000002e0c2c723c */ /* 0x000fe200000018d8 */
[----:B------:R-:W-:Y:S01]  /*122d0*/  MOV R58, R229 ;  /* 0x000000e5003a7202 */ /* 0x000fe20000000f00 */
[----:B-1----:R-:W-:-:S05]  /*122e0*/  FMUL.FTZ R0, R26, UR4 ;  /* 0x000000041a007c20 */ /* 0x002fca0008410000 */
[----:B------:R1:W4:Y:S01]  /*122f0*/  MUFU.TANH R226, R0 ;  /* 0x0000000000e27308 */ /* 0x0003220000002400 */
[----:B------:R-:W-:Y:S01]  /*12300*/  HMMA.16816.F32 R60, R12, R38, R60 ;  /* 0x000000260c3c723c */ /* 0x000fe2000000183c */
[----:B------:R-:W2:Y:S01]  /*12310*/  LDSM.16.M88.4 R12, [R3+0xa800] ;  /* 0x00a80000030c783b */ /* 0x000ea20000000200 */
[----:B------:R-:W-:Y:S01]  /*12320*/  MOV R57, R231 ;  /* 0x000000e700397202 */ /* 0x000fe20000000f00 */
[----:B-1----:R-:W-:-:S05]  /*12330*/  FMUL.FTZ R0, R27, UR4 ;  /* 0x000000041b007c20 */ /* 0x002fca0008410000 */
[----:B------:R-:W-:Y:S01]  /*12340*/  HMMA.16816.F32 R24, R8, R30, R52 ;  /* 0x0000001e0818723c */ /* 0x000fe20000001834 */
[----:B------:R1:W1:Y:S02]  /*12350*/  MUFU.TANH R225, R0 ;  /* 0x0000000000e17308 */ /* 0x0002640000002400 */
[----:B-1----:R-:W-:-:S06]  /*12360*/  FMUL.FTZ R0, R16, UR4 ;  /* 0x0000000410007c20 */ /* 0x002fcc0008410000 */
[----:B------:R1:W1:Y:S01]  /*12370*/  MUFU.TANH R229, R0 ;  /* 0x0000000000e57308 */ /* 0x0002620000002400 */
[----:B------:R-:W-:Y:S02]  /*12380*/  IMAD.MOV.U32 R59, RZ, RZ, R228 ;  /* 0x000000ffff3b7224 */ /* 0x000fe400078e00e4 */
[----:B-1----:R-:W-:-:S05]  /*12390*/  FMUL.FTZ R0, R17, UR4 ;  /* 0x0000000411007c20 */ /* 0x002fca0008410000 */
[----:B------:R1:W1:Y:S01]  /*123a0*/  MUFU.TANH R231, R0 ;  /* 0x0000000000e77308 */ /* 0x0002620000002400 */
[----:B------:R-:W-:Y:S01]  /*123b0*/  HMMA.16816.F32 R28, R4, R30, R220 ;  /* 0x0000001e041c723c */ /* 0x000fe200000018dc */
[----:B-1----:R-:W-:-:S06]  /*123c0*/  FMUL.FTZ R0, R18, UR4 ;  /* 0x0000000412007c20 */ /* 0x002fcc0008410000 */
[----:B------:R1:W1:Y:S02]  /*123d0*/  MUFU.TANH R227, R0 ;  /* 0x0000000000e37308 */ /* 0x0002640000002400 */
[----:B-1----:R-:W-:Y:S01]  /*123e0*/  FMUL.FTZ R0, R19, UR4 ;  /* 0x0000000413007c20 */ /* 0x002fe20008410000 */
[----:B--2---:R-:W-:Y:S01]  /*123f0*/  HMMA.16816.F32 R36, R8, R12, R48 ;  /* 0x0000000c0824723c */ /* 0x004fe20000001830 */
[----:B------:R-:W1:Y:S04]  /*12400*/  LDSM.16.M88.4 R16, [R3+0xb000] ;  /* 0x00b000000310783b */ /* 0x000e680000000200 */
[----:B------:R2:W1:Y:S02]  /*12410*/  MUFU.TANH R228, R0 ;  /* 0x0000000000e47308 */ /* 0x0004640000002400 */
[----:B--2---:R-:W-:-:S06]  /*12420*/  FMUL.FTZ R0, R24, UR4 ;  /* 0x0000000418007c20 */ /* 0x004fcc0008410000 */
        /* <DEDUP_REMOVED lines=8> */
[----:B------:R2:W1:Y:S01]  /*124b0*/  MUFU.TANH R222, R0 ;  /* 0x0000000000de7308 */ /* 0x0004620000002400 */
[----:B------:R-:W-:Y:S01]  /*124c0*/  HMMA.16816.F32 R24, R4, R12, R248 ;  /* 0x0000000c0418723c */ /* 0x000fe200000018f8 */
        /* <DEDUP_REMOVED lines=12> */
[----:B--2---:R-:W-:Y:S02]  /*12590*/  FMUL.FTZ R0, R39, UR4 ;  /* 0x0000000427007c20 */ /* 0x004fe40008410000 */
[----:B------:R-:W-:Y:S04]  /*125a0*/  HMMA.16816.F32 R36, R8, R14, R44 ;  /* 0x0000000e0824723c */ /* 0x000fe8000000182c */
[----:B------:R2:W1:Y:S01]  /*125b0*/  MUFU.TANH R209, R0 ;  /* 0x0000000000d17308 */ /* 0x0004620000002400 */
[----:B------:R-:W-:Y:S02]  /*125c0*/  IMAD.MOV.U32 R56, RZ, RZ, R235 ;  /* 0x000000ffff387224 */ /* 0x000fe400078e00eb */
[----:B--2---:R-:W-:-:S05]  /*125d0*/  FMUL.FTZ R0, R24, UR4 ;  /* 0x0000000418007c20 */ /* 0x004fca0008410000 */
[----:B------:R2:W1:Y:S01]  /*125e0*/  MUFU.TANH R216, R0 ;  /* 0x0000000000d87308 */ /* 0x0004620000002400 */
[----:B------:R-:W-:Y:S01]  /*125f0*/  HMMA.16816.F32 R28, R4, R14, R56 ;  /* 0x0000000e041c723c */ /* 0x000fe20000001838 */
[----:B------:R-:W3:Y:S01]  /*12600*/  LDSM.16.M88.4 R12, [R3+0xb800] ;  /* 0x00b80000030c783b */ /* 0x000ee20000000200 */
[----:B------:R-:W-:-:S04]  /*12610*/  DEPBAR.LE SB0, 0x0 ;  /* 0x000080000000791a */ /* 0x000fc80000000000 */
[----:B--2---:R-:W-:-:S04]  /*12620*/  FMUL.FTZ R0, R25, UR4 ;  /* 0x0000000419007c20 */ /* 0x004fc80008410000 */
[----:B------:R2:W1:Y:S02]  /*12630*/  MUFU.TANH R217, R0 ;  /* 0x0000000000d97308 */ /* 0x0004640000002400 */
[----:B--2---:R-:W-:-:S06]  /*12640*/  FMUL.FTZ R0, R26, UR4 ;  /* 0x000000041a007c20 */ /* 0x004fcc0008410000 */
[----:B------:R2:W1:Y:S02]  /*12650*/  MUFU.TANH R215, R0 ;  /* 0x0000000000d77308 */ /* 0x0004640000002400 */
[----:B--2---:R-:W-:-:S06]  /*12660*/  FMUL.FTZ R0, R27, UR4 ;  /* 0x000000041b007c20 */ /* 0x004fcc0008410000 */
[----:B------:R2:W1:Y:S02]  /*12670*/  MUFU.TANH R214, R0 ;  /* 0x0000000000d67308 */ /* 0x0004640000002400 */
[----:B--2---:R-:W-:-:S06]  /*12680*/  FMUL.FTZ R0, R36, UR4 ;  /* 0x0000000424007c20 */ /* 0x004fcc0008410000 */
[----:B------:R2:W2:Y:S01]  /*12690*/  MUFU.TANH R57, R0 ;  /* 0x0000000000397308 */ /* 0x0004a20000002400 */
[----:B-1----:R-:W-:Y:S01]  /*126a0*/  HMMA.16816.F32 R24, R8, R16, R132 ;  /* 0x000000100818723c */ /* 0x002fe20000001884 */
[----:B--2---:R-:W-:-:S06]  /*126b0*/  FMUL.FTZ R0, R37, UR4 ;  /* 0x0000000425007c20 */ /* 0x004fcc0008410000 */
[----:B------:R1:W2:Y:S02]  /*126c0*/  MUFU.TANH R55, R0 ;  /* 0x0000000000377308 */ /* 0x0002a40000002400 */
[----:B-1----:R-:W-:-:S06]  /*126d0*/  FMUL.FTZ R0, R38, UR4 ;  /* 0x0000000426007c20 */ /* 0x002fcc0008410000 */
[----:B------:R1:W1:Y:S02]  /*126e0*/  MUFU.TANH R58, R0 ;  /* 0x00000000003a7308 */ /* 0x0002640000002400 */
[----:B-1----:R-:W-:-:S06]  /*126f0*/  FMUL.FTZ R0, R39, UR4 ;  /* 0x0000000427007c20 */ /* 0x002fcc0008410000 */
[----:B------:R1:W1:Y:S02]  /*12700*/  MUFU.TANH R56, R0 ;  /* 0x0000000000387308 */ /* 0x0002640000002400 */
[----:B-1----:R-:W-:-:S06]  /*12710*/  FMUL.FTZ R0, R28, UR4 ;  /* 0x000000041c007c20 */ /* 0x002fcc0008410000 */
[----:B------:R1:W1:Y:S01]  /*12720*/  MUFU.TANH R140, R0 ;  /* 0x00000000008c7308 */ /* 0x0002620000002400 */
[----:B------:R-:W-:Y:S01]  /*12730*/  HMMA.16816.F32 R48, R4, R16, R64 ;  /* 0x000000100430723c */ /* 0x000fe20000001840 */
[----:B-1----:R-:W-:-:S06]  /*12740*/  FMUL.FTZ R0, R29, UR4 ;  /* 0x000000041d007c20 */ /* 0x002fcc0008410000 */
[----:B------:R1:W1:Y:S01]  /*12750*/  MUFU.TANH R142, R0 ;  /* 0x00000000008e7308 */ /* 0x0002620000002400 */
[----:B------:R-:W-:Y:S01]  /*12760*/  HMMA.16816.F32 R36, R8, R18, R136 ;  /* 0x000000120824723c */ /* 0x000fe20000001888 */
[----:B-1----:R-:W-:-:S06]  /*12770*/  FMUL.FTZ R0, R30, UR4 ;  /* 0x000000041e007c20 */ /* 0x002fcc0008410000 */
[----:B------:R1:W1:Y:S02]  /*12780*/  MUFU.TANH R59, R0 ;  /* 0x00000000003b7308 */ /* 0x0002640000002400 */
[----:B-1----:R-:W-:-:S06]  /*12790*/  FMUL.FTZ R0, R31, UR4 ;  /* 0x000000041f007c20 */ /* 0x002fcc0008410000 */
[----:B------:R1:W1:Y:S01]  /*127a0*/  MUFU.TANH R141, R0 ;  /* 0x00000000008d7308 */ /* 0x0002620000002400 */
[----:B---3--:R-:W-:Y:S01]  /*127b0*/  HMMA.16816.F32 R40, R8, R12, R40 ;  /* 0x0000000c0828723c */ /* 0x008fe20000001828 */
[----:B-1----:R-:W-:-:S06]  /*127c0*/  FMUL.FTZ R0, R24, UR4 ;  /* 0x0000000418007c20 */ /* 0x002fcc0008410000 */
[----:B------:R1:W3:Y:S01]  /*127d0*/  MUFU.TANH R53, R0 ;  /* 0x0000000000357308 */ /* 0x0002e20000002400 */
[----:B------:R-:W-:Y:S02]  /*127e0*/  SHF.L.U32 R3, R234, 0x1, RZ ;  /* 0x00000001ea037819 */ /* 0x000fe400000006ff */
[----:B------:R-:W-:Y:S01]  /*127f0*/  MOV R251, R2 ;  /* 0x0000000200fb7202 */ /* 0x000fe20000000f00 */
[----:B-1----:R-:W-:-:S04]  /*12800*/  FMUL.FTZ R0, R25, UR4 ;  /* 0x0000000419007c20 */ /* 0x002fc80008410000 */
[----:B------:R1:W1:Y:S01]  /*12810*/  MUFU.TANH R47, R0 ;  /* 0x00000000002f7308 */ /* 0x0002620000002400 */
[----:B------:R-:W-:Y:S01]  /*12820*/  FMUL.FTZ R2, R48, UR4 ;  /* 0x0000000430027c20 */ /* 0x000fe20008410000 */
[----:B------:R-:W-:Y:S01]  /*12830*/  LOP3.LUT R3, R3, 0x6, RZ, 0xc0, !PT ;  /* 0x0000000603037812 */ /* 0x000fe200078ec0ff */
[----:B------:R-:W-:Y:S01]  /*12840*/  IMAD.MOV.U32 R250, RZ, RZ, R32 ;  /* 0x000000fffffa7224 */ /* 0x000fe200078e0020 */
[----:B------:R-:W-:Y:S01]  /*12850*/  MOV R248, R34 ;  /* 0x0000002200f87202 */ /* 0x000fe20000000f00 */
[----:B-1----:R-:W-:-:S04]  /*12860*/  FMUL.FTZ R0, R26, UR4 ;  /* 0x000000041a007c20 */ /* 0x002fc80008410000 */
[----:B------:R1:W1:Y:S01]  /*12870*/  MUFU.TANH R54, R0 ;  /* 0x0000000000367308 */ /* 0x0002620000002400 */
[----:B------:R-:W-:Y:S01]  /*12880*/  MOV R249, R33 ;  /* 0x0000002100f97202 */ /* 0x000fe20000000f00 */
[----:B------:R-:W-:Y:S01]  /*12890*/  UISETP.NE.AND UP0, UPT, UR20, 0x3, UPT ;  /* 0x000000031400788c */ /* 0x000fe2000bf05270 */
[----:B------:R-:W-:Y:S05]  /*128a0*/  HMMA.16816.F32 R60, R8, R14, R60 ;  /* 0x0000000e083c723c */ /* 0x000fea000000183c */
[----:B------:R4:W2:Y:S01]  /*128b0*/  MUFU.TANH R48, R2 ;  /* 0x0000000200307308 */ /* 0x0008a20000002400 */
[----:B-1----:R-:W-:-:S07]  /*128c0*/  FMUL.FTZ R0, R27, UR4 ;  /* 0x000000041b007c20 */ /* 0x002fce0008410000 */
[----:B------:R1:W1:Y:S01]  /*128d0*/  MUFU.TANH R52, R0 ;  /* 0x0000000000347308 */ /* 0x0002620000002400 */
[----:B----4-:R-:W-:Y:S01]  /*128e0*/  FMUL.FTZ R2, R36, UR4 ;  /* 0x0000000424027c20 */ /* 0x010fe20008410000 */
[----:B------:R-:W-:Y:S01]  /*128f0*/  HMMA.16816.F32 R132, R4, R12, R248 ;  /* 0x0000000c0484723c */ /* 0x000fe200000018f8 */
[----:B------:R-:W-:-:S05]  /*12900*/  FMUL.FTZ R10, R38, UR4 ;  /* 0x00000004260a7c20 */ /* 0x000fca0008410000 */
[----:B------:R4:W2:Y:S01]  /*12910*/  MUFU.TANH R44, R2 ;  /* 0x00000002002c7308 */ /* 0x0008a20000002400 */
[----:B-1----:R-:W-:-:S05]  /*12920*/  IMAD.U32 R0, RZ, RZ, UR20 ;  /* 0x00000014ff007e24 */ /* 0x002fca000f8e00ff */
[----:B------:R-:W-:Y:S01]  /*12930*/  LEA R0, R0, R3, 0x6 ;  /* 0x0000000300007211 */ /* 0x000fe200078e30ff */
[----:B----4-:R-:W-:-:S03]  /*12940*/  FMUL.FTZ R2, R37, UR4 ;  /* 0x0000000425027c20 */ /* 0x010fc60008410000 */
[C---:B------:R-:W-:Y:S01]  /*12950*/  IADD3 R13, PT, PT, R0.reuse, -0xc0, RZ ;  /* 0xffffff40000d7810 */ /* 0x040fe20007ffe0ff */
[C---:B------:R-:W-:Y:S01]  /*12960*/  VIADD R12, R0.reuse, 0xffffff41 ;  /* 0xffffff41000c7836 */ /* 0x040fe20000000000 */
[C---:B------:R-:W-:Y:S01]  /*12970*/  IADD3 R11, PT, PT, R0.reuse, -0xb8, RZ ;  /* 0xffffff48000b7810 */ /* 0x040fe20007ffe0ff */
[C---:B------:R-:W-:Y:S01]  /*12980*/  HMMA.16816.F32 R64, R4.reuse, R18, R244 ;  /* 0x000000120440723c */ /* 0x040fe200000018f4 */
[----:B------:R1:W4:Y:S01]  /*12990*/  MUFU.TANH R45, R2 ;  /* 0x00000002002d7308 */ /* 0x0003220000002400 */
[C---:B------:R-:W-:Y:S01]  /*129a0*/  IADD3 R9, PT, PT, R0.reuse, -0xb7, RZ ;  /* 0xffffff4900097810 */ /* 0x040fe20007ffe0ff */
[C---:B------:R-:W-:Y:S01]  /*129b0*/  VIADD R8, R0.reuse, 0xffffff50 ;  /* 0xffffff5000087836 */ /* 0x040fe20000000000 */
[----:B------:R-:W-:Y:S01]  /*129c0*/  IADD3 R3, PT, PT, R0, -0x9f, RZ ;  /* 0xffffff6100037810 */ /* 0x000fe20007ffe0ff */
[----:B------:R-:W-:Y:S01]  /*129d0*/  FMUL.FTZ R38, R40, UR4 ;  /* 0x0000000428267c20 */ /* 0x000fe20008410000 */
[C---:B------:R-:W-:Y:S02]  /*129e0*/  IADD3 R16, PT, PT, R0.reuse, -0x97, RZ ;  /* 0xffffff6900107810 */ /* 0x040fe40007ffe0ff */
[----:B------:R-:W-:Y:S01]  /*129f0*/  HMMA.16816.F32 R136, R4, R14, R240 ;  /* 0x0000000e0488723c */ /* 0x000fe200000018f0 */
[----:B------:R3:W2:Y:S01]  /*12a00*/  MUFU.TANH R46, R10 ;  /* 0x0000000a002e7308 */ /* 0x0006a20000002400 */
[C---:B------:R-:W-:Y:S01]  /*12a10*/  IADD3 R7, PT, PT, R0.reuse, -0xaf, RZ ;  /* 0xffffff5100077810 */ /* 0x040fe20007ffe0ff */
[C---:B------:R-:W-:Y:S01]  /*12a20*/  VIADD R5, R0.reuse, 0xffffff59 ;  /* 0xffffff5900057836 */ /* 0x040fe20000000000 */
[----:B------:R-:W-:-:S02]  /*12a30*/  IADD3 R6, PT, PT, R0, -0xa8, RZ ;  /* 0xffffff5800067810 */ /* 0x000fc40007ffe0ff */
[C---:B------:R-:W-:Y:S02]  /*12a40*/  IADD3 R4, PT, PT, R0.reuse, -0xa0, RZ ;  /* 0xffffff6000047810 */ /* 0x040fe40007ffe0ff */
[C---:B------:R-:W-:Y:S01]  /*12a50*/  IADD3 R15, PT, PT, R0.reuse, -0x90, RZ ;  /* 0xffffff70000f7810 */ /* 0x040fe20007ffe0ff */
[C---:B-1----:R-:W-:Y:S01]  /*12a60*/  VIADD R2, R0.reuse, 0xffffff68 ;  /* 0xffffff6800027836 */ /* 0x042fe20000000000 */
[----:B------:R-:W-:Y:S01]  /*12a70*/  IADD3 R14, PT, PT, R0, -0x88, RZ ;  /* 0xffffff78000e7810 */ /* 0x000fe20007ffe0ff */
[----:B------:R-:W-:Y:S01]  /*12a80*/  BAR.SYNC.DEFER_BLOCKING 0x0 ;  /* 0x0000000000007b1d */ /* 0x000fe20000010000 */
[-C--:B------:R-:W-:Y:S02]  /*12a90*/  ISETP.GE.AND P6, PT, R13, R22.reuse, PT ;  /* 0x000000160d00720c */ /* 0x080fe40003fc6270 */
[-C--:B------:R-:W-:Y:S02]  /*12aa0*/  ISETP.GE.AND P5, PT, R12, R22.reuse, PT ;  /* 0x000000160c00720c */ /* 0x080fe40003fa6270 */
[----:B------:R-:W-:Y:S01]  /*12ab0*/  ISETP.GE.AND P4, PT, R11, R22, PT ;  /* 0x000000160b00720c */ /* 0x000fe20003f86270 */
[C---:B---3--:R-:W-:Y:S01]  /*12ac0*/  VIADD R10, R0.reuse, 0xffffff71 ;  /* 0xffffff71000a7836 */ /* 0x048fe20000000000 */
[----:B------:R-:W-:Y:S01]  /*12ad0*/  IADD3 R0, PT, PT, R0, -0x87, RZ ;  /* 0xffffff7900007810 */ /* 0x000fe20007ffe0ff */
[----:B--2-4-:R-:W-:Y:S10]  /*12ae0*/  BRA.U !UP0, `(.L_x_349) ;  /* 0x0000000508a07547 */ /* 0x014ff4000b800000 */
[----:B------:R-:W2:Y:S04]  /*12af0*/  LDL R237, [R1+0x20] ;  /* 0x0000200001ed7983 */ /* 0x000ea80000100800 */
[----:B------:R-:W3:Y:S01]  /*12b00*/  LDL R235, [R1+0x1c] ;  /* 0x00001c0001eb7983 */ /* 0x000ee20000100800 */
        /* <DEDUP_REMOVED lines=10> */
[----:B------:R-:W-:-:S02]  /*12bb0*/  IMAD.U32 R17, RZ, RZ, UR9 ;  /* 0x00000009ff117e24 */ /* 0x000fc4000f8e00ff */
[----:B------:R-:W-:Y:S02]  /*12bc0*/  IMAD.U32 R25, RZ, RZ, UR8 ;  /* 0x00000008ff197e24 */ /* 0x000fe4000f8e00ff */
[----:B------:R-:W-:Y:S02]  /*12bd0*/  IMAD.U32 R24, RZ, RZ, UR9 ;  /* 0x00000009ff187e24 */ /* 0x000fe4000f8e00ff */
[----:B------:R-:W-:Y:S02]  /*12be0*/  IMAD.U32 R36, RZ, RZ, UR7 ;  /* 0x00000007ff247e24 */ /* 0x000fe4000f8e00ff */
[----:B------:R-:W-:Y:S01]  /*12bf0*/  IMAD.U32 R27, RZ, RZ, UR7 ;  /* 0x00000007ff1b7e24 */ /* 0x000fe2000f8e00ff */
[----:B--2---:R-:W-:-:S04]  /*12c00*/  @!P3 LEA R18, P1, R18, R237, 0x1 ;  /* 0x000000ed1212b211 */ /* 0x004fc800078208ff */
[----:B---3--:R-:W-:Y:S01]  /*12c10*/  @!P3 LEA.HI.X R19, R19, R235, R17, 0x1, P1 ;  /* 0x000000eb1313b211 */ /* 0x008fe200008f0c11 */
        /* <DEDUP_REMOVED lines=16> */
[C---:B------:R-:W-:Y:S01]  /*12d20*/  @!P3 LEA.HI.X R31, R25.reuse, UR6, R24, 0x4, P1 ;  /* 0x00000006191fbc11 */ /* 0x040fe200088f2418 */
[----:B------:R2:W-:Y:S01]  /*12d30*/  @P2 STS.128 [R239+0xa000], RZ ;  /* 0x00a000ffef002388 */ /* 0x0005e20000000c00 */
[----:B------:R-:W-:-:S04]  /*12d40*/  @!P2 LEA R25, P1, R25, UR7, 0x4 ;  /* 0x000000071919ac11 */ /* 0x000fc8000f8220ff */
[----:B------:R-:W-:Y:S01]  /*12d50*/  @!P2 LEA.HI.X R30, R26, UR6, R24, 0x4, P1 ;  /* 0x000000061a1eac11 */ /* 0x000fe200088f2418 */
[----:B------:R-:W-:Y:S01]  /*12d60*/  IMAD.U32 R26, RZ, RZ, UR7 ;  /* 0x00000007ff1a7e24 */ /* 0x000fe2000f8e00ff */
[----:B------:R-:W-:Y:S01]  /*12d70*/  @!P3 LEA R36, P1, R36, R237, 0x1 ;  /* 0x000000ed2424b211 */ /* 0x000fe200078208ff */
[----:B------:R-:W-:-:S05]  /*12d80*/  IMAD.U32 R24, RZ, RZ, UR6 ;  /* 0x00000006ff187e24 */ /* 0x000fca000f8e00ff */
[C-C-:B------:R-:W-:Y:S01]  /*12d90*/  @!P3 LEA.HI.X R37, R26.reuse, R235, R24.reuse, 0x1, P1 ;  /* 0x000000eb1a25b211 */ /* 0x140fe200008f0c18 */
[----:B-1----:R-:W-:Y:S01]  /*12da0*/  IMAD.U32 R19, RZ, RZ, UR10 ;  /* 0x0000000aff137e24 */ /* 0x002fe2000f8e00ff */
[----:B------:R-:W-:Y:S01]  /*12db0*/  @!P2 LEA R26, P1, R26, R237, 0x1 ;  /* 0x000000ed1a1aa211 */ /* 0x000fe200078208ff */
[----:B------:R-:W-:Y:S02]  /*12dc0*/  IMAD.U32 R18, RZ, RZ, UR10 ;  /* 0x0000000aff127e24 */ /* 0x000fe4000f8e00ff */
[----:B------:R-:W-:Y:S01]  /*12dd0*/  @!PT LDS RZ, [RZ] ;  /* 0x00000000fffff984 */ /* 0x000fe20000000800 */
[----:B------:R-:W-:Y:S01]  /*12de0*/  @!PT LDS RZ, [RZ] ;  /* 0x00000000fffff984 */ /* 0x000fe20000000800 */
[----:B------:R-:W-:Y:S01]  /*12df0*/  @!PT LDS RZ, [RZ] ;  /* 0x00000000fffff984 */ /* 0x000fe20000000800 */
[----:B------:R2:W-:Y:S01]  /*12e00*/  @!P3 LDGSTS.E.BYPASS.LTC128B.128 [R239+0x8800], desc[UR22][R36.64] ;  /* 0x0880000024efbfae */ /* 0x0005e2000b981a16 */
[----:B------:R-:W-:Y:S02]  /*12e10*/  @!P2 LEA.HI.X R27, R27, R235, R24, 0x1, P1 ;  /* 0x000000eb1b1ba211 */ /* 0x000fe400008f0c18 */
[C---:B------:R-:W-:Y:S01]  /*12e20*/  @!P3 LEA R32, P1, R17.reuse, R237, 0x1 ;  /* 0x000000ed1120b211 */ /* 0x040fe200078208ff */
[----:B------:R2:W-:Y:S03]  /*12e30*/  @P3 STS.128 [R239+0x8800], RZ ;  /* 0x008800ffef003388 */ /* 0x0005e60000000c00 */
[----:B------:R-:W-:Y:S01]  /*12e40*/  @!P3 LEA.HI.X R33, R17, R235, R31, 0x1, P1 ;  /* 0x000000eb1121b211 */ /* 0x000fe200008f0c1f */
        /* <DEDUP_REMOVED lines=50> */
.L_x_349:
[----:B--2---:R-:W-:Y:S01]  /*13170*/  FMUL.FTZ R19, R41, UR4 ;  /* 0x0000000429137c20 */ /* 0x004fe20008410000 */
[----:B------:R-:W-:Y:S01]  /*13180*/  STL [R1+0xa4], R239 ;  /* 0x0000a4ef01007387 */ /* 0x000fe20000100800 */
[-C--:B------:R-:W-:Y:S01]  /*13190*/  ISETP.GE.AND P3, PT, R7, R22.reuse, PT ;  /* 0x000000160700720c */ /* 0x080fe20003f66270 */
[----:B------:R-:W-:Y:S01]  /*131a0*/  MUFU.TANH R27, R38 ;  /* 0x00000026001b7308 */ /* 0x000fe20000002400 */
[-C--:B------:R-:W-:Y:S01]  /*131b0*/  ISETP.GE.AND P2, PT, R9, R22.reuse, PT ;  /* 0x000000160900720c */ /* 0x080fe20003f46270 */
[----:B------:R-:W-:Y:S01]  /*131c0*/  STL [R1+0xa0], R233 ;  /* 0x0000a0e901007387 */ /* 0x000fe20000100800 */
[-C--:B------:R-:W-:Y:S01]  /*131d0*/  ISETP.GE.AND P1, PT, R8, R22.reuse, PT ;  /* 0x000000160800720c */ /* 0x080fe20003f26270 */
[----:B------:R-:W-:Y:S01]  /*131e0*/  FMUL.FTZ R24, R42, UR4 ;  /* 0x000000042a187c20 */ /* 0x000fe20008410000 */
[----:B------:R-:W-:Y:S01]  /*131f0*/  FSEL R26, R212, -INF , !P4 ;  /* 0xff800000d41a7808 */ /* 0x000fe20006000000 */
[----:B------:R1:W-:Y:S01]  /*13200*/  STL [R1+0x9c], R232 ;  /* 0x00009ce801007387 */ /* 0x0003e20000100800 */
[----:B------:R-:W-:Y:S01]  /*13210*/  FSEL R212, R143, -INF , !P3 ;  /* 0xff8000008fd47808 */ /* 0x000fe20005800000 */
[----:B------:R2:W-:Y:S01]  /*13220*/  MUFU.TANH R34, R19 ;  /* 0x0000001300227308 */ /* 0x0005e20000002400 */
[----:B------:R-:W-:Y:S01]  /*13230*/  FSEL R18, R213, -INF , !P5 ;  /* 0xff800000d5127808 */ /* 0x000fe20006800000 */
[----:B------:R3:W-:Y:S01]  /*13240*/  STL [R1+0x98], R230 ;  /* 0x000098e601007387 */ /* 0x0007e20000100800 */
[----:B------:R-:W-:Y:S01]  /*13250*/  FSEL R25, R211, -INF , !P2 ;  /* 0xff800000d3197808 */ /* 0x000fe20005000000 */
[----:B------:R-:W-:Y:S01]  /*13260*/  FMUL.FTZ R30, R62, UR4 ;  /* 0x000000043e1e7c20 */ /* 0x000fe20008410000 */
[-C--:B------:R-:W-:Y:S01]  /*13270*/  ISETP.GE.AND P3, PT, R2, R22.reuse, PT ;  /* 0x000000160200720c */ /* 0x080fe20003f66270 */
[----:B------:R-:W4:Y:S01]  /*13280*/  LDL.LU R243, [R1+0x14] ;  /* 0x0000140001f37983 */ /* 0x000f220000300800 */
[----:B------:R-:W-:-:S02]  /*13290*/  ISETP.GE.AND P2, PT, R4, R22, PT ;  /* 0x000000160400720c */ /* 0x000fc40003f46270 */
[----:B------:R-:W-:Y:S02]  /*132a0*/  FSEL R213, R208, -INF , !P1 ;  /* 0xff800000d0d57808 */ /* 0x000fe40004800000 */
[-C--:B------:R-:W-:Y:S02]  /*132b0*/  ISETP.GE.AND P5, PT, R6, R22.reuse, PT ;  /* 0x000000160600720c */ /* 0x080fe40003fa6270 */
[-C--:B------:R-:W-:Y:S02]  /*132c0*/  ISETP.GE.AND P4, PT, R5, R22.reuse, PT ;  /* 0x000000160500720c */ /* 0x080fe40003f86270 */
[----:B------:R-:W-:Y:S01]  /*132d0*/  FSEL R17, R224, -INF , !P6 ;  /* 0xff800000e0117808 */ /* 0x000fe20007000000 */
[----:B--2---:R-:W-:Y:S01]  /*132e0*/  FMUL.FTZ R19, R60, UR4 ;  /* 0x000000043c137c20 */ /* 0x004fe20008410000 */
[----:B------:R-:W-:Y:S01]  /*132f0*/  ISETP.GE.AND P1, PT, R3, R22, PT ;  /* 0x000000160300720c */ /* 0x000fe20003f26270 */
[----:B------:R-:W-:Y:S01]  /*13300*/  MUFU.TANH R30, R30 ;  /* 0x0000001e001e7308 */ /* 0x000fe20000002400 */
[----:B------:R-:W-:Y:S01]  /*13310*/  FSEL R29, R44, -INF , !P3 ;  /* 0xff8000002c1d7808 */ /* 0x000fe20005800000 */
[----:B------:R-:W2:Y:S01]  /*13320*/  LDL.LU R242, [R1+0x10] ;  /* 0x0000100001f27983 */ /* 0x000ea20000300800 */
[----:B------:R-:W-:-:S02]  /*13330*/  FSEL R32, R53, -INF , !P2 ;  /* 0xff80000035207808 */ /* 0x000fc40005000000 */
[----:B------:R-:W-:Y:S02]  /*13340*/  FSEL R211, R57, -INF , !P5 ;  /* 0xff80000039d37808 */ /* 0x000fe40006800000 */
[----:B------:R-:W-:Y:S01]  /*13350*/  FSEL R208, R55, -INF , !P4 ;  /* 0xff80000037d07808 */ /* 0x000fe20006000000 */
[----:B------:R1:W3:Y:S01]  /*13360*/  MUFU.TANH R31, R19 ;  /* 0x00000013001f7308 */ /* 0x0002e20000002400 */
[----:B------:R-:W-:Y:S02]  /*13370*/  FSEL R237, R47, -INF , !P1 ;  /* 0xff8000002fed7808 */ /* 0x000fe40004800000 */
[-C--:B------:R-:W-:Y:S02]  /*13380*/  ISETP.GE.AND P5, PT, R16, R22.reuse, PT ;  /* 0x000000161000720c */ /* 0x080fe40003fa6270 */
[-C--:B------:R-:W-:Y:S02]  /*13390*/  ISETP.GE.AND P4, PT, R15, R22.reuse, PT ;  /* 0x000000160f00720c */ /* 0x080fe40003f86270 */
[----:B------:R-:W-:-:S02]  /*133a0*/  ISETP.GE.AND P2, PT, R10, R22, PT ;  /* 0x000000160a00720c */ /* 0x000fc40003f46270 */
[-C--:B------:R-:W-:Y:S02]  /*133b0*/  ISETP.GE.AND P1, PT, R14, R22.reuse, PT ;  /* 0x000000160e00720c */ /* 0x080fe40003f26270 */
[----:B------:R-:W-:Y:S01]  /*133c0*/  ISETP.GE.AND P3, PT, R0, R22, PT ;  /* 0x000000160000720c */ /* 0x000fe20003f66270 */
[----:B------:R-:W-:Y:S01]  /*133d0*/  FMUL.FTZ R22, R43, UR4 ;  /* 0x000000042b167c20 */ /* 0x000fe20008410000 */
[----:B------:R-:W-:Y:S01]  /*133e0*/  MOV R62, R29 ;  /* 0x0000001d003e7202 */ /* 0x000fe20000000f00 */
[----:B------:R-:W-:Y:S01]  /*133f0*/  FMUL.FTZ R29, R63, UR4 ;  /* 0x000000043f1d7c20 */ /* 0x000fe20008410000 */
[----:B------:R-:W-:Y:S02]  /*13400*/  IMAD.MOV.U32 R63, RZ, RZ, R32 ;  /* 0x000000ffff3f7224 */ /* 0x000fe400078e0020 */
[----:B-1----:R-:W-:-:S04]  /*13410*/  FMUL.FTZ R19, R61, UR4 ;  /* 0x000000043d137c20 */ /* 0x002fc80008410000 */
[----:B------:R1:W1:Y:S01]  /*13420*/  MUFU.TANH R28, R19 ;  /* 0x00000013001c7308 */ /* 0x0002620000002400 */
[----:B------:R-:W-:Y:S02]  /*13430*/  FSEL R224, R45, -INF , !P5 ;  /* 0xff8000002de07808 */ /* 0x000fe40006800000 */
[----:B---3--:R-:W-:Y:S02]  /*13440*/  FSEL R42, R31, -INF , !P1 ;  /* 0xff8000001f2a7808 */ /* 0x008fe40004800000 */
[----:B------:R-:W-:-:S03]  /*13450*/  ISETP.GE.AND P5, PT, R13, R23, PT ;  /* 0x000000170d00720c */ /* 0x000fc60003fa6270 */
[----:B------:R-:W3:Y:S01]  /*13460*/  MUFU.TANH R32, R24 ;  /* 0x0000001800207308 */ /* 0x000ee20000002400 */
[----:B------:R-:W-:Y:S02]  /*13470*/  FSEL R34, R34, -INF , !P2 ;  /* 0xff80000022227808 */ /* 0x000fe40005000000 */
[-C--:B------:R-:W-:Y:S02]  /*13480*/  ISETP.GE.AND P2, PT, R11, R23.reuse, PT ;  /* 0x000000170b00720c */ /* 0x080fe40003f46270 */
[----:B------:R-:W-:-:S03]  /*13490*/  ISETP.GE.AND P1, PT, R9, R23, PT ;  /* 0x000000170900720c */ /* 0x000fc60003f26270 */
[----:B------:R-:W3:Y:S01]  /*134a0*/  MUFU.TANH R31, R22 ;  /* 0x00000016001f7308 */ /* 0x000ee20000002400 */
[----:B-1----:R-:W-:Y:S01]  /*134b0*/  FMUL.FTZ R19, R39, UR4 ;  /* 0x0000000427137c20 */ /* 0x002fe20008410000 */
[----:B------:R-:W-:Y:S02]  /*134c0*/  FSEL R44, R28, -INF , !P3 ;  /* 0xff8000001c2c7808 */ /* 0x000fe40005800000 */
[----:B------:R-:W-:-:S04]  /*134d0*/  ISETP.GE.AND P3, PT, R8, R23, PT ;  /* 0x000000170800720c */ /* 0x000fc80003f66270 */
[----:B------:R-:W1:Y:S01]  /*134e0*/  MUFU.TANH R24, R29 ;  /* 0x0000001d00187308 */ /* 0x000e620000002400 */
[----:B------:R-:W-:Y:S02]  /*134f0*/  FSEL R236, R27, -INF , !P4 ;  /* 0xff8000001bec7808 */ /* 0x000fe40006000000 */
[----:B------:R-:W-:-:S05]  /*13500*/  FSEL R27, R219, -INF , !P2 ;  /* 0xff800000db1b7808 */ /* 0x000fca0005000000 */
[----:B------:R3:W1:Y:S01]  /*13510*/  MUFU.TANH R33, R19 ;  /* 0x0000001300217308 */ /* 0x0006620000002400 */
[-C--:B------:R-:W-:Y:S02]  /*13520*/  ISETP.GE.AND P2, PT, R5, R23.reuse, PT ;  /* 0x000000170500720c */ /* 0x080fe40003f46270 */
[----:B------:R-:W-:Y:S02]  /*13530*/  FSEL R28, R218, -INF , !P1 ;  /* 0xff800000da1c7808 */ /* 0x000fe40004800000 */
[-C--:B------:R-:W-:Y:S02]  /*13540*/  ISETP.GE.AND P1, PT, R4, R23.reuse, PT ;  /* 0x000000170400720c */ /* 0x080fe40003f26270 */
[----:B------:R-:W-:Y:S02]  /*13550*/  FSEL R61, R210, -INF , !P3 ;  /* 0xff800000d23d7808 */ /* 0x000fe40005800000 */
[----:B------:R-:W-:Y:S02]  /*13560*/  ISETP.GE.AND P3, PT, R3, R23, PT ;  /* 0x000000170300720c */ /* 0x000fe40003f66270 */
[----:B---3--:R-:W-:-:S02]  /*13570*/  FSEL R19, R226, -INF , !P5 ;  /* 0xff800000e2137808 */ /* 0x008fc40006800000 */
[-C--:B------:R-:W-:Y:S02]  /*13580*/  ISETP.GE.AND P5, PT, R7, R23.reuse, PT ;  /* 0x000000170700720c */ /* 0x080fe40003fa6270 */
[----:B------:R-:W-:Y:S02]  /*13590*/  FSEL R57, R56, -INF , !P2 ;  /* 0xff80000038397808 */ /* 0x000fe40005000000 */
[----:B------:R-:W-:Y:S02]  /*135a0*/  FSEL R60, R209, -INF , !P5 ;  /* 0xff800000d13c7808 */ /* 0x000fe40006800000 */
[-C--:B------:R-:W-:Y:S02]  /*135b0*/  ISETP.GE.AND P5, PT, R2, R23.reuse, PT ;  /* 0x000000170200720c */ /* 0x080fe40003fa6270 */
[----:B------:R-:W-:Y:S02]  /*135c0*/  ISETP.GE.AND P2, PT, R15, R23, PT ;  /* 0x000000170f00720c */ /* 0x000fe40003f46270 */
[----:B------:R-:W-:-:S02]  /*135d0*/  FSEL R210, R54, -INF , !P1 ;  /* 0xff80000036d27808 */ /* 0x000fc40004800000 */
[-C--:B------:R-:W-:Y:S02]  /*135e0*/  ISETP.GE.AND P1, PT, R10, R23.reuse, PT ;  /* 0x000000170a00720c */ /* 0x080fe40003f26270 */
[----:B------:R-:W-:Y:S02]  /*135f0*/  FSEL R209, R52, -INF , !P3 ;  /* 0xff80000034d17808 */ /* 0x000fe40005800000 */
[-C--:B------:R-:W-:Y:S02]  /*13600*/  ISETP.GE.AND P3, PT, R14, R23.reuse, PT ;  /* 0x000000170e00720c */ /* 0x080fe40003f66270 */
[----:B------:R-:W-:Y:S02]  /*13610*/  FSEL R240, R46, -INF , !P5 ;  /* 0xff8000002ef07808 */ /* 0x000fe40006800000 */
[----:B------:R-:W-:Y:S02]  /*13620*/  ISETP.GE.AND P5, PT, R0, R23, PT ;  /* 0x000000170000720c */ /* 0x000fe40003fa6270 */
[----:B------:R-:W-:Y:S01]  /*13630*/  FSEL R47, R32, -INF , !P2 ;  /* 0xff800000202f7808 */ /* 0x000fe20005000000 */
[----:B------:R-:W-:Y:S01]  /*13640*/  STL [R1+0x68], R34 ;  /* 0x0000682201007387 */ /* 0x000fe20000100800 */
[----:B------:R-:W-:-:S02]  /*13650*/  FSEL R232, R31, -INF , !P1 ;  /* 0xff8000001fe87808 */ /* 0x000fc40004800000 */
[----:B------:R-:W-:Y:S01]  /*13660*/  FSEL R143, R30, -INF , !P3 ;  /* 0xff8000001e8f7808 */ /* 0x000fe20005800000 */
[----:B------:R-:W-:Y:S01]  /*13670*/  STL [R1+0x64], R42 ;  /* 0x0000642a01007387 */ /* 0x000fe20000100800 */
[----:B-1----:R-:W-:-:S03]  /*13680*/  FSEL R230, R24, -INF , !P5 ;  /* 0xff80000018e67808 */ /* 0x002fc60006800000 */
[----:B------:R1:W-:Y:S04]  /*13690*/  STL [R1+0x60], R44 ;  /* 0x0000602c01007387 */ /* 0x0003e80000100800 */
[----:B------:R3:W-:Y:S04]  /*136a0*/  STL [R1+0x5c], R47 ;  /* 0x00005c2f01007387 */ /* 0x0007e80000100800 */
[----:B------:R-:W-:Y:S04]  /*136b0*/  STL [R1+0x58], R232 ;  /* 0x000058e801007387 */ /* 0x000fe80000100800 */
[----:B------:R-:W-:Y:S04]  /*136c0*/  STL [R1+0x54], R143 ;  /* 0x0000548f01007387 */ /* 0x000fe80000100800 */
[----:B------:R-:W-:Y:S04]  /*136d0*/  STL [R1+0x50], R230 ;  /* 0x000050e601007387 */ /* 0x000fe80000100800 */
[----:B------:R-:W3:Y:S01]  /*136e0*/  LDL.LU R241, [R1+0xc] ;  /* 0x00000c0001f17983 */ /* 0x000ee20000300800 */
[----:B------:R-:W-:-:S04]  /*136f0*/  ISETP.GE.AND P4, PT, R12, R23, PT ;  /* 0x000000170c00720c */ /* 0x000fc80003f86270 */
[----:B------:R-:W-:Y:S02]  /*13700*/  FSEL R22, R225, -INF , !P4 ;  /* 0xff800000e1167808 */ /* 0x000fe40006000000 */
[----:B------:R-:W-:-:S04]  /*13710*/  ISETP.GE.AND P4, PT, R6, R23, PT ;  /* 0x000000170600720c */ /* 0x000fc80003f86270 */
[----:B------:R-:W-:Y:S02]  /*13720*/  FSEL R58, R58, -INF , !P4 ;  /* 0xff8000003a3a7808 */ /* 0x000fe40006000000 */
[----:B------:R-:W-:Y:S01]  /*13730*/  ISETP.GE.AND P4, PT, R16, R23, PT ;  /* 0x000000171000720c */ /* 0x000fe20003f86270 */
[----:B------:R-:W-:Y:S01]  /*13740*/  FMUL.FTZ R23, R49, UR4 ;  /* 0x0000000431177c20 */ /* 0x000fe20008410000 */
[----:B------:R-:W-:Y:S02]  /*13750*/  ISETP.GE.AND P2, PT, R13, R21, PT ;  /* 0x000000150d00720c */ /* 0x000fe40003f46270 */
[----:B------:R-:W-:Y:S01]  /*13760*/  FSEL R235, R33, -INF , !P4 ;  /* 0xff80000021eb7808 */ /* 0x000fe20006000000 */
[----:B------:R1:W-:Y:S01]  /*13770*/  MUFU.TANH R40, R23 ;  /* 0x0000001700287308 */ /* 0x0003e20000002400 */
[-C--:B------:R-:W-:Y:S01]  /*13780*/  ISETP.GE.AND P4, PT, R13, R20.reuse, PT ;  /* 0x000000140d00720c */ /* 0x080fe20003f86270 */
[----:B------:R-:W-:Y:S01]  /*13790*/  FMUL.FTZ R13, R50, UR4 ;  /* 0x00000004320d7c20 */ /* 0x000fe20008410000 */
[----:B------:R-:W-:-:S02]  /*137a0*/  ISETP.GE.AND P1, PT, R12, R20, PT ;  /* 0x000000140c00720c */ /* 0x000fc40003f26270 */
[-C--:B------:R-:W-:Y:S02]  /*137b0*/  ISETP.GE.AND P3, PT, R12, R21.reuse, PT ;  /* 0x000000150c00720c */ /* 0x080fe40003f66270 */
[----:B------:R-:W-:Y:S01]  /*137c0*/  ISETP.GE.AND P5, PT, R11, R20, PT ;  /* 0x000000140b00720c */ /* 0x000fe20003fa6270 */
[----:B------:R1:W2:Y:S01]  /*137d0*/  MUFU.TANH R36, R13 ;  /* 0x0000000d00247308 */ /* 0x0002a20000002400 */
[----:B------:R-:W-:Y:S02]  /*137e0*/  FSEL R12, R229, -INF , !P4 ;  /* 0xff800000e50c7808 */ /* 0x000fe40006000000 */
[----:B------:R-:W-:Y:S01]  /*137f0*/  ISETP.GE.AND P4, PT, R11, R21, PT ;  /* 0x000000150b00720c */ /* 0x000fe20003f86270 */
[----:B-1----:R-:W-:Y:S01]  /*13800*/  FMUL.FTZ R23, R51, UR4 ;  /* 0x0000000433177c20 */ /* 0x002fe20008410000 */
[----:B------:R-:W-:-:S03]  /*13810*/  FSEL R11, R231, -INF , !P1 ;  /* 0xff800000e70b7808 */ /* 0x000fc60004800000 */
[----:B------:R1:W2:Y:S01]  /*13820*/  MUFU.TANH R32, R23 ;  /* 0x0000001700207308 */ /* 0x0002a20000002400 */
[-C--:B------:R-:W-:Y:S02]  /*13830*/  ISETP.GE.AND P1, PT, R9, R21.reuse, PT ;  /* 0x000000150900720c */ /* 0x080fe40003f26270 */
[----:B------:R-:W-:Y:S02]  /*13840*/  FSEL R13, R227, -INF , !P2 ;  /* 0xff800000e30d7808 */ /* 0x000fe40005000000 */
[-C--:B------:R-:W-:Y:S02]  /*13850*/  ISETP.GE.AND P2, PT, R9, R20.reuse, PT ;  /* 0x000000140900720c */ /* 0x080fe40003f46270 */
[----:B------:R-:W-:Y:S02]  /*13860*/  FSEL R9, R228, -INF , !P3 ;  /* 0xff800000e4097808 */ /* 0x000fe40005800000 */
[----:B------:R-:W-:Y:S02]  /*13870*/  FSEL R24, R222, -INF , !P5 ;  /* 0xff800000de187808 */ /* 0x000fe40006800000 */
[----:B------:R-:W-:Y:S01]  /*13880*/  ISETP.GE.AND P3, PT, R8, R20, PT ;  /* 0x000000140800720c */ /* 0x000fe20003f66270 */
[----:B-1----:R-:W-:Y:S01]  /*13890*/  FMUL.FTZ R23, R64, UR4 ;  /* 0x0000000440177c20 */ /* 0x002fe20008410000 */
[----:B------:R-:W-:-:S02]  /*138a0*/  ISETP.GE.AND P5, PT, R8, R21, PT ;  /* 0x000000150800720c */ /* 0x000fc40003fa6270 */
[----:B------:R-:W-:Y:S01]  /*138b0*/  FSEL R8, R220, -INF , !P4 ;  /* 0xff800000dc087808 */ /* 0x000fe20006000000 */
[----:B------:R1:W-:Y:S01]  /*138c0*/  MUFU.TANH R37, R23 ;  /* 0x0000001700257308 */ /* 0x0003e20000002400 */
[-C--:B------:R-:W-:Y:S01]  /*138d0*/  ISETP.GE.AND P4, PT, R7, R20.reuse, PT ;  /* 0x000000140700720c */ /* 0x080fe20003f86270 */
[----:B------:R-:W-:Y:S01]  /*138e0*/  FMUL.FTZ R29, R65, UR4 ;  /* 0x00000004411d7c20 */ /* 0x000fe20008410000 */
[----:B------:R-:W-:Y:S02]  /*138f0*/  FSEL R30, R221, -INF , !P1 ;  /* 0xff800000dd1e7808 */ /* 0x000fe40004800000 */
[----:B------:R-:W-:Y:S02]  /*13900*/  FSEL R43, R216, -INF , !P3 ;  /* 0xff800000d82b7808 */ /* 0x000fe40005800000 */
[----:B------:R-:W-:Y:S02]  /*13910*/  ISETP.GE.AND P1, PT, R6, R20, PT ;  /* 0x000000140600720c */ /* 0x000fe40003f26270 */
[----:B-1----:R-:W-:-:S02]  /*13920*/  FSEL R23, R223, -INF , !P2 ;  /* 0xff800000df177808 */ /* 0x002fc40005000000 */
[-C--:B------:R-:W-:Y:S01]  /*13930*/  ISETP.GE.AND P2, PT, R7, R21.reuse, PT ;  /* 0x000000150700720c */ /* 0x080fe20003f46270 */
[----:B------:R1:W2:Y:S01]  /*13940*/  MUFU.TANH R38, R29 ;  /* 0x0000001d00267308 */ /* 0x0002a20000002400 */
[----:B------:R-:W-:Y:S02]  /*13950*/  ISETP.GE.AND P3, PT, R6, R21, PT ;  /* 0x000000150600720c */ /* 0x000fe40003f66270 */
[----:B------:R-:W-:Y:S02]  /*13960*/  FSEL R56, R215, -INF , !P5 ;  /* 0xff800000d7387808 */ /* 0x000fe40006800000 */
[----:B------:R-:W-:Y:S02]  /*13970*/  ISETP.GE.AND P5, PT, R5, R20, PT ;  /* 0x000000140500720c */ /* 0x000fe40003fa6270 */
[----:B------:R-:W-:Y:S02]  /*13980*/  MOV R215, R237 ;  /* 0x000000ed00d77202 */ /* 0x000fe40000000f00 */
[----:B------:R-:W-:-:S02]  /*13990*/  FSEL R53, R59, -INF , !P3 ;  /* 0xff8000003b357808 */ /* 0x000fc40005800000 */
[----:B------:R-:W-:Y:S01]  /*139a0*/  FSEL R52, R142, -INF , !P5 ;  /* 0xff8000008e347808 */ /* 0x000fe20006800000 */
[----:B-1----:R-:W-:Y:S01]  /*139b0*/  FMUL.FTZ R29, R66, UR4 ;  /* 0x00000004421d7c20 */ /* 0x002fe20008410000 */
[CC--:B------:R-:W-:Y:S02]  /*139c0*/  ISETP.GE.AND P3, PT, R3.reuse, R20.reuse, PT ;  /* 0x000000140300720c */ /* 0x0c0fe40003f66270 */
[----:B------:R-:W-:Y:S01]  /*139d0*/  ISETP.GE.AND P5, PT, R3, R21, PT ;  /* 0x000000150300720c */ /* 0x000fe20003fa6270 */
[----:B------:R1:W-:Y:S01]  /*139e0*/  MUFU.TANH R41, R29 ;  /* 0x0000001d00297308 */ /* 0x0003e20000002400 */
[----:B------:R-:W-:Y:S01]  /*139f0*/  FMUL.FTZ R3, R133, UR4 ;  /* 0x0000000485037c20 */ /* 0x000fe20008410000 */
[----:B------:R-:W-:Y:S02]  /*13a00*/  FSEL R55, R214, -INF , !P2 ;  /* 0xff800000d6377808 */ /* 0x000fe40005000000 */
[----:B------:R-:W-:-:S04]  /*13a10*/  ISETP.GE.AND P2, PT, R4, R20, PT ;  /* 0x000000140400720c */ /* 0x000fc80003f46270 */
[----:B------:R2:W-:Y:S01]  /*13a20*/  MUFU.TANH R33, R3 ;  /* 0x0000000300217308 */ /* 0x0005e20000002400 */
[----:B------:R-:W-:Y:S02]  /*13a30*/  FSEL R31, R140, -INF , !P1 ;  /* 0xff8000008c1f7808 */ /* 0x000fe40004800000 */
[----:B-1----:R-:W-:Y:S02]  /*13a40*/  FSEL R29, R217, -INF , !P4 ;  /* 0xff800000d91d7808 */ /* 0x002fe40006000000 */
[-C--:B------:R-:W-:Y:S02]  /*13a50*/  ISETP.GE.AND P4, PT, R5, R21.reuse, PT ;  /* 0x000000150500720c */ /* 0x080fe40003f86270 */
[----:B------:R-:W-:Y:S02]  /*13a60*/  ISETP.GE.AND P1, PT, R4, R21, PT ;  /* 0x000000150400720c */ /* 0x000fe40003f26270 */
[----:B------:R-:W-:Y:S02]  /*13a70*/  FSEL R54, R141, -INF , !P4 ;  /* 0xff8000008d367808 */ /* 0x000fe40006000000 */
[----:B------:R-:W-:-:S02]  /*13a80*/  ISETP.GE.AND P4, PT, R2, R20, PT ;  /* 0x000000140200720c */ /* 0x000fc40003f86270 */
[----:B----4-:R-:W-:-:S04]  /*13a90*/  FMNMX3.FTZ R7, R243, R17, R18, !PT ;  /* 0x00000011f3077276 */ /* 0x010fc80007810012 */
[----:B------:R-:W-:-:S04]  /*13aa0*/  FMNMX3.FTZ R7, R7, R26, R25, !PT ;  /* 0x0000001a07077276 */ /* 0x000fc80007810019 */
[----:B------:R-:W-:-:S04]  /*13ab0*/  FMNMX3.FTZ R6, R7, R213, R212, !PT ;  /* 0x000000d507067276 */ /* 0x000fc800078100d4 */
[----:B------:R-:W-:-:S04]  /*13ac0*/  FMNMX3.FTZ R6, R6, R211, R208, !PT ;  /* 0x000000d306067276 */ /* 0x000fc800078100d0 */
[----:B------:R-:W-:Y:S02]  /*13ad0*/  FMNMX3.FTZ R5, R6, R63, R215, !PT ;  /* 0x0000003f06057276 */ /* 0x000fe400078100d7 */
[----:B--2---:R-:W-:Y:S02]  /*13ae0*/  FMNMX3.FTZ R3, R242, R19, R22, !PT ;  /* 0x00000013f2037276 */ /* 0x004fe40007810016 */
[----:B------:R-:W-:Y:S01]  /*13af0*/  FMNMX3.FTZ R5, R5, R62, R224, !PT ;  /* 0x0000003e05057276 */ /* 0x000fe200078100e0 */
[----:B------:R-:W-:Y:S01]  /*13b00*/  FMUL.FTZ R6, R132, UR4 ;  /* 0x0000000484067c20 */ /* 0x000fe20008410000 */
[----:B------:R-:W-:Y:S02]  /*13b10*/  FSEL R132, R48, -INF , !P2 ;  /* 0xff80000030847808 */ /* 0x000fe40005000000 */
[----:B------:R-:W-:Y:S02]  /*13b20*/  FMNMX3.FTZ R4, R5, R236, R34, !PT ;  /* 0x000000ec05047276 */ /* 0x000fe40007810022 */
[----:B------:R-:W-:-:S02]  /*13b30*/  FMNMX3.FTZ R3, R3, R27, R28, !PT ;  /* 0x0000001b03037276 */ /* 0x000fc4000781001c */
[----:B------:R-:W-:Y:S01]  /*13b40*/  ISETP.GE.AND P2, PT, R2, R21, PT ;  /* 0x000000150200720c */ /* 0x000fe20003f46270 */
[----:B------:R-:W-:Y:S01]  /*13b50*/  FMUL.FTZ R2, R134, UR4 ;  /* 0x0000000486027c20 */ /* 0x000fe20008410000 */
[----:B------:R-:W-:Y:S02]  /*13b60*/  FMNMX3.FTZ R4, R4, R42, R44, !PT ;  /* 0x0000002a04047276 */ /* 0x000fe4000781002c */
[----:B------:R-:W-:Y:S02]  /*13b70*/  FMNMX3.FTZ R3, R3, R61, R60, !PT ;  /* 0x0000003d03037276 */ /* 0x000fe4000781003c */
[----:B------:R-:W-:Y:S02]  /*13b80*/  FSEL R44, R36, -INF , !P1 ;  /* 0xff800000242c7808 */ /* 0x000fe40004800000 */
[----:B------:R1:W-:Y:S01]  /*13b90*/  MUFU.TANH R36, R2 ;  /* 0x0000000200247308 */ /* 0x0003e20000002400 */
[----:B------:R-:W-:Y:S01]  /*13ba0*/  FMNMX3.FTZ R3, R3, R58, R57, !PT ;  /* 0x0000003a03037276 */ /* 0x000fe20007810039 */
[----:B------:R-:W-:Y:S01]  /*13bb0*/  FMUL.FTZ R7, R67, UR4 ;  /* 0x0000000443077c20 */ /* 0x000fe20008410000 */
[----:B------:R-:W-:-:S02]  /*13bc0*/  FSEL R65, R32, -INF , !P5 ;  /* 0xff80000020417808 */ /* 0x000fc40006800000 */
[----:B------:R-:W-:-:S03]  /*13bd0*/  FMNMX3.FTZ R3, R3, R210, R209, !PT ;  /* 0x000000d203037276 */ /* 0x000fc600078100d1 */
[----:B------:R2:W3:Y:S01]  /*13be0*/  MUFU.TANH R34, R6 ;  /* 0x0000000600227308 */ /* 0x0004e20000002400 */
[----:B-1----:R-:W-:-:S07]  /*13bf0*/  FMUL.FTZ R2, R136, UR4 ;  /* 0x0000000488027c20 */ /* 0x002fce0008410000 */
[----:B------:R1:W4:Y:S01]  /*13c00*/  MUFU.TANH R32, R2 ;  /* 0x0000000200207308 */ /* 0x0003220000002400 */
[----:B------:R-:W-:Y:S01]  /*13c10*/  FMNMX3.FTZ R3, R3, R240, R235, !PT ;  /* 0x000000f003037276 */ /* 0x000fe200078100eb */
[----:B--2---:R-:W2:Y:S06]  /*13c20*/  SHFL.BFLY PT, R6, R4, 0x2, 0x1f ;  /* 0x0c401f0004067f89 */ /* 0x004eac00000e0000 */
[----:B------:R-:W-:Y:S01]  /*13c30*/  MUFU.TANH R39, R7 ;  /* 0x0000000700277308 */ /* 0x000fe20000002400 */
[----:B------:R-:W-:Y:S01]  /*13c40*/  FMNMX3.FTZ R3, R3, R47, R232, !PT ;  /* 0x0000002f03037276 */ /* 0x000fe200078100e8 */
[----:B-1----:R-:W-:-:S06]  /*13c50*/  FMUL.FTZ R2, R137, UR4 ;  /* 0x0000000489027c20 */ /* 0x002fcc0008410000 */
[----:B------:R-:W1:Y:S01]  /*13c60*/  MUFU.TANH R7, R2 ;  /* 0x0000000200077308 */ /* 0x000e620000002400 */
[----:B------:R-:W-:Y:S02]  /*13c70*/  FMNMX3.FTZ R133, R3, R143, R230, !PT ;  /* 0x0000008f03857276 */ /* 0x000fe400078100e6 */
[-C--:B------:R-:W-:Y:S02]  /*13c80*/  ISETP.GE.AND P1, PT, R16, R20.reuse, PT ;  /* 0x000000141000720c */ /* 0x080fe40003f26270 */
[----:B------:R-:W-:Y:S02]  /*13c90*/  FSEL R214, R40, -INF , !P3 ;  /* 0xff80000028d67808 */ /* 0x000fe40005800000 */
[----:B------:R-:W-:Y:S02]  /*13ca0*/  FSEL R142, R38, -INF , !P1 ;  /* 0xff800000268e7808 */ /* 0x000fe40004800000 */
[----:B------:R-:W-:Y:S02]  /*13cb0*/  ISETP.GE.AND P5, PT, R15, R20, PT ;  /* 0x000000140f00720c */ /* 0x000fe40003fa6270 */
[----:B------:R-:W-:-:S02]  /*13cc0*/  FSEL R42, R37, -INF , !P4 ;  /* 0xff800000252a7808 */ /* 0x000fc40006000000 */
[----:B------:R-:W-:Y:S01]  /*13cd0*/  ISETP.GE.AND P1, PT, R10, R20, PT ;  /* 0x000000140a00720c */ /* 0x000fe20003f26270 */
[----:B------:R-:W-:Y:S01]  /*13ce0*/  FMUL.FTZ R5, R135, UR4 ;  /* 0x0000000487057c20 */ /* 0x000fe20008410000 */
[-C--:B------:R-:W-:Y:S02]  /*13cf0*/  ISETP.GE.AND P4, PT, R15, R21.reuse, PT ;  /* 0x000000150f00720c */ /* 0x080fe40003f86270 */
[----:B---3--:R-:W-:Y:S02]  /*13d00*/  FSEL R47, R34, -INF , !P5 ;  /* 0xff800000222f7808 */ /* 0x008fe40006800000 */
[----:B------:R-:W-:Y:S02]  /*13d10*/  FSEL R228, R33, -INF , !P1 ;  /* 0xff80000021e47808 */ /* 0x000fe40004800000 */
[----:B------:R-:W-:Y:S02]  /*13d20*/  ISETP.GE.AND P3, PT, R16, R21, PT ;  /* 0x000000151000720c */ /* 0x000fe40003f66270 */
[----:B--2---:R-:W-:Y:S01]  /*13d30*/  FMNMX.FTZ R134, R4, R6, !PT ;  /* 0x0000000604867209 */ /* 0x004fe20007810000 */
[----:B------:R-:W2:Y:S01]  /*13d40*/  MUFU.TANH R16, R5 ;  /* 0x0000000500107308 */ /* 0x000ea20000002400 */
[-C--:B------:R-:W-:Y:S01]  /*13d50*/  ISETP.GE.AND P5, PT, R14, R20.reuse, PT ;  /* 0x000000140e00720c */ /* 0x080fe20003fa6270 */
[----:B------:R-:W-:Y:S01]  /*13d60*/  FMUL.FTZ R4, R139, UR4 ;  /* 0x000000048b047c20 */ /* 0x000fe20008410000 */
[----:B------:R-:W-:-:S02]  /*13d70*/  ISETP.GE.AND P1, PT, R0, R20, PT ;  /* 0x000000140000720c */ /* 0x000fc40003f26270 */
[----:B----4-:R-:W-:Y:S02]  /*13d80*/  FSEL R64, R32, -INF , !P5 ;  /* 0xff80000020407808 */ /* 0x010fe40006800000 */
[----:B-1----:R-:W-:Y:S02]  /*13d90*/  FSEL R137, R7, -INF , !P1 ;  /* 0xff80000007897808 */ /* 0x002fe40004800000 */
[----:B------:R-:W-:Y:S01]  /*13da0*/  MUFU.TANH R7, R4 ;  /* 0x0000000400077308 */ /* 0x000fe20000002400 */
[----:B------:R-:W-:Y:S02]  /*13db0*/  FSEL R141, R41, -INF , !P2 ;  /* 0xff800000298d7808 */ /* 0x000fe40005000000 */
[-C--:B------:R-:W-:Y:S02]  /*13dc0*/  ISETP.GE.AND P5, PT, R10, R21.reuse, PT ;  /* 0x000000150a00720c */ /* 0x080fe40003fa6270 */
[----:B------:R-:W-:Y:S02]  /*13dd0*/  ISETP.GE.AND P1, PT, R14, R21, PT ;  /* 0x000000150e00720c */ /* 0x000fe40003f26270 */
[----:B------:R-:W-:-:S04]  /*13de0*/  FMNMX3.FTZ R2, R241, R12, R11, !PT ;  /* 0x0000000cf1027276 */ /* 0x000fc8000781000b */
[----:B------:R-:W-:-:S04]  /*13df0*/  FMNMX3.FTZ R2, R2, R24, R23, !PT ;  /* 0x0000001802027276 */ /* 0x000fc80007810017 */
[----:B------:R-:W-:Y:S01]  /*13e00*/  FMNMX3.FTZ R3, R2, R43, R29, !PT ;  /* 0x0000002b02037276 */ /* 0x000fe2000781001d */
[----:B------:R-:W-:-:S03]  /*13e10*/  FMUL.FTZ R2, R138, UR4 ;  /* 0x000000048a027c20 */ /* 0x000fc60008410000 */
[----:B------:R-:W-:Y:S01]  /*13e20*/  FMNMX3.FTZ R3, R3, R31, R52, !PT ;  /* 0x0000001f03037276 */ /* 0x000fe20007810034 */
[----:B------:R1:W3:Y:S01]  /*13e30*/  MUFU.TANH R15, R2 ;  /* 0x00000002000f7308 */ /* 0x0002e20000002400 */
[----:B------:R-:W-:Y:S02]  /*13e40*/  ISETP.GE.AND P2, PT, R0, R21, PT ;  /* 0x000000150000720c */ /* 0x000fe40003f46270 */
[----:B------:R-:W-:Y:S01]  /*13e50*/  FSEL R140, R39, -INF , !P3 ;  /* 0xff800000278c7808 */ /* 0x000fe20005800000 */
[----:B------:R-:W-:Y:S01]  /*13e60*/  SHFL.BFLY PT, R6, R134, 0x1, 0x1f ;  /* 0x0c201f0086067f89 */ /* 0x000fe200000e0000 */
[----:B------:R-:W-:Y:S01]  /*13e70*/  FMNMX3.FTZ R3, R3, R132, R214, !PT ;  /* 0x0000008403037276 */ /* 0x000fe200078100d6 */
[----:B------:R-:W4:Y:S03]  /*13e80*/  LDCU UR4, c[0x0][0x45c] ;  /* 0x00008b80ff0477ac */ /* 0x000f260008000800 */
[----:B------:R-:W-:-:S02]  /*13e90*/  FMNMX3.FTZ R3, R3, R42, R142, !PT ;  /* 0x0000002a03037276 */ /* 0x000fc4000781008e */
[----:B-1----:R-:W-:Y:S02]  /*13ea0*/  FMNMX3.FTZ R2, R252, R13, R9, !PT ;  /* 0x0000000dfc027276 */ /* 0x002fe40007810009 */
[----:B------:R-:W-:Y:S02]  /*13eb0*/  FMNMX3.FTZ R135, R3, R47, R228, !PT ;  /* 0x0000002f03877276 */ /* 0x000fe400078100e4 */
[----:B------:R-:W-:Y:S01]  /*13ec0*/  FMNMX3.FTZ R2, R2, R8, R30, !PT ;  /* 0x0000000802027276 */ /* 0x000fe2000781001e */
[----:B------:R-:W-:Y:S01]  /*13ed0*/  IMAD.MOV.U32 R21, RZ, RZ, R44 ;  /* 0x000000ffff157224 */ /* 0x000fe200078e002c */
[----:B------:R-:W-:Y:S02]  /*13ee0*/  FMNMX3.FTZ R135, R135, R64, R137, !PT ;  /* 0x0000004087877276 */ /* 0x000fe40007810089 */
[----:B------:R-:W-:-:S04]  /*13ef0*/  FMNMX3.FTZ R2, R2, R56, R55, !PT ;  /* 0x0000003802027276 */ /* 0x000fc80007810037 */
[----:B------:R-:W-:Y:S01]  /*13f00*/  FMNMX3.FTZ R0, R2, R53, R54, !PT ;  /* 0x0000003502007276 */ /* 0x000fe20007810036 */
[----:B------:R-:W1:Y:S03]  /*13f10*/  SHFL.BFLY PT, R3, R135, 0x2, 0x1f ;  /* 0x0c401f0087037f89 */ /* 0x000e6600000e0000 */
[----:B------:R-:W-:Y:S02]  /*13f20*/  FMNMX3.FTZ R0, R0, R21, R65, !PT ;  /* 0x0000001500007276 */ /* 0x000fe40007810041 */
[----:B------:R-:W-:Y:S02]  /*13f30*/  FSEL R138, R36, -INF , !P4 ;  /* 0xff800000248a7808 */ /* 0x000fe40006000000 */
[----:B--2---:R-:W-:Y:S02]  /*13f40*/  FSEL R41, R16, -INF , !P5 ;  /* 0xff80000010297808 */ /* 0x004fe40006800000 */
[----:B------:R-:W-:-:S02]  /*13f50*/  FMNMX3.FTZ R0, R0, R141, R140, !PT ;  /* 0x0000008d00007276 */ /* 0x000fc4000781008c */
[----:B---3--:R-:W-:Y:S02]  /*13f60*/  FSEL R237, R15, -INF , !P1 ;  /* 0xff8000000fed7808 */ /* 0x008fe40004800000 */
[----:B------:R-:W-:Y:S02]  /*13f70*/  FSEL R231, R7, -INF , !P2 ;  /* 0xff80000007e77808 */ /* 0x000fe40005000000 */
[----:B------:R-:W-:-:S04]  /*13f80*/  FMNMX3.FTZ R0, R0, R138, R41, !PT ;  /* 0x0000008a00007276 */ /* 0x000fc80007810029 */
[----:B------:R-:W-:-:S05]  /*13f90*/  FMNMX3.FTZ R0, R0, R237, R231, !PT ;  /* 0x000000ed00007276 */ /* 0x000fca00078100e7 */
[----:B------:R-:W2:Y:S01]  /*13fa0*/  SHFL.BFLY PT, R2, R0, 0x2, 0x1f ;  /* 0x0c401f0000027f89 */ /* 0x000ea200000e0000 */
[----:B-1----:R-:W-:-:S03]  /*13fb0*/  FMNMX.FTZ R135, R135, R3, !PT ;  /* 0x0000000387877209 */ /* 0x002fc60007810000 */
[----:B------:R-:W1:Y:S04]  /*13fc0*/  SHFL.BFLY PT, R5, R133, 0x2, 0x1f ;  /* 0x0c401f0085057f89 */ /* 0x000e6800000e0000 */
[----:B------:R-:W3:Y:S01]  /*13fd0*/  SHFL.BFLY PT, R3, R135, 0x1, 0x1f ;  /* 0x0c201f0087037f89 */ /* 0x000ee200000e0000 */
[----:B------:R-:W-:-:S04]  /*13fe0*/  FMNMX.FTZ R134, R134, R6, !PT ;  /* 0x0000000686867209 */ /* 0x000fc80007810000 */
[C---:B------:R-:W-:Y:S01]  /*13ff0*/  FSETP.NEU.FTZ.AND P3, PT, R134.reuse, -INF , PT ;  /* 0xff8000008600780b */ /* 0x040fe20003f7d000 */
[----:B----4-:R-:W-:-:S05]  /*14000*/  FMUL.FTZ R34, R134, UR4 ;  /* 0x0000000486227c20 */ /* 0x010fca0008410000 */
[----:B------:R-:W-:Y:S02]  /*14010*/  FSEL R34, R34, RZ, P3 ;  /* 0x000000ff22227208 */ /* 0x000fe40001800000 */
[----:B--2---:R-:W-:-:S03]  /*14020*/  FMNMX.FTZ R0, R0, R2, !PT ;  /* 0x0000000200007209 */ /* 0x004fc60007810000 */
[----:B------:R-:W-:Y:S02]  /*14030*/  FFMA.FTZ R17, R17, UR4, -R34 ;  /* 0x0000000411117c23 */ /* 0x000fe40008010822 */
[----:B------:R-:W2:Y:S01]  /*14040*/  SHFL.BFLY PT, R143, R0, 0x1, 0x1f ;  /* 0x0c201f00008f7f89 */ /* 0x000ea200000e0000 */
[----:B-1----:R-:W-:Y:S02]  /*14050*/  FMNMX.FTZ R133, R133, R5, !PT ;  /* 0x0000000585857209 */ /* 0x002fe40007810000 */
[----:B------:R-:W1:Y:S01]  /*14060*/  MUFU.EX2 R5, R17 ;  /* 0x0000001100057308 */ /* 0x000e620000000800 */
[----:B---3--:R-:W-:-:S04]  /*14070*/  FMNMX.FTZ R135, R135, R3, !PT ;  /* 0x0000000387877209 */ /* 0x008fc80007810000 */
[C---:B------:R-:W-:Y:S01]  /*14080*/  FSETP.NEU.FTZ.AND P2, PT, R135.reuse, -INF , PT ;  /* 0xff8000008700780b */ /* 0x040fe20003f5d000 */
[----:B------:R-:W-:Y:S01]  /*14090*/  FMUL.FTZ R3, R135, UR4 ;  /* 0x0000000487037c20 */ /* 0x000fe20008410000 */
[----:B------:R-:W3:Y:S04]  /*140a0*/  SHFL.BFLY PT, R4, R133, 0x1, 0x1f ;  /* 0x0c201f0085047f89 */ /* 0x000ee800000e0000 */
[----:B------:R-:W-:Y:S01]  /*140b0*/  FSEL R3, R3, RZ, P2 ;  /* 0x000000ff03037208 */ /* 0x000fe20001000000 */
[----:B------:R-:W-:-:S04]  /*140c0*/  FFMA.FTZ R18, R18, UR4, -R34 ;  /* 0x0000000412127c23 */ /* 0x000fc80008010822 */
[----:B------:R-:W-:Y:S01]  /*140d0*/  FFMA.FTZ R11, R11, UR4, -R3 ;  /* 0x000000040b0b7c23 */ /* 0x000fe20008010803 */
[----:B-1----:R1:W-:Y:S01]  /*140e0*/  STL [R1+0x30], R5 ;  /* 0x0000300501007387 */ /* 0x0023e20000100800 */
[----:B--2---:R-:W-:Y:S02]  /*140f0*/  FMNMX.FTZ R143, R0, R143, !PT ;  /* 0x0000008f008f7209 */ /* 0x004fe40007810000 */
[----:B------:R-:W-:Y:S08]  /*14100*/  MUFU.EX2 R0, R11 ;  /* 0x0000000b00007308 */ /* 0x000ff00000000800 */
[----:B-1----:R-:W1:Y:S01]  /*14110*/  MUFU.EX2 R5, R18 ;  /* 0x0000001200057308 */ /* 0x002e620000000800 */
[----:B---3--:R-:W-:-:S02]  /*14120*/  FMNMX.FTZ R133, R133, R4, !PT ;  /* 0x0000000485857209 */ /* 0x008fc40007810000 */
[----:B------:R-:W-:Y:S02]  /*14130*/  FSEL R4, R135, RZ, P2 ;  /* 0x000000ff87047208 */ /* 0x000fe40001000000 */
[----:B------:R-:W-:Y:S01]  /*14140*/  FSETP.NEU.FTZ.AND P4, PT, R133, -INF , PT ;  /* 0xff8000008500780b */ /* 0x000fe20003f9d000 */
[----:B-1----:R-:W-:Y:S04]  /*14150*/  STL [R1+0x3c], R5 ;  /* 0x00003c0501007387 */ /* 0x002fe80000100800 */
[----:B------:R1:W-:Y:S04]  /*14160*/  STL [R1+0x28], R0 ;  /* 0x0000280001007387 */ /* 0x0003e80000100800 */
[----:B------:R2:W-:Y:S01]  /*14170*/  STL [R1+0xa8], R134 ;  /* 0x0000a88601007387 */ /* 0x0005e20000100800 */
[----:B------:R-:W-:-:S02]  /*14180*/  FSETP.NEU.FTZ.AND P1, PT, R143, -INF , PT ;  /* 0xff8000008f00780b */ /* 0x000fc40003f3d000 */
[----:B-1----:R-:W-:Y:S02]  /*14190*/  FSEL R0, R134, RZ, P3 ;  /* 0x000000ff86007208 */ /* 0x002fe40001800000 */
[----:B--2---:R-:W2:Y:S04]  /*141a0*/  LDL.LU R134, [R1+0x30] ;  /* 0x0000300001867983 */ /* 0x004ea80000300800 */
[----:B------:R-:W-:Y:S04]  /*141b0*/  STL [R1+0xac], R133 ;  /* 0x0000ac8501007387 */ /* 0x000fe80000100800 */
[----:B------:R1:W-:Y:S01]  /*141c0*/  STL [R1+0xb0], R135 ;  /* 0x0000b08701007387 */ /* 0x0003e20000100800 */
[----:B------:R-:W-:Y:S01]  /*141d0*/  FADD.FTZ R2, R243, -R0 ;  /* 0x80000000f3027221 */ /* 0x000fe20000010000 */
[----:B------:R-:W-:-:S05]  /*141e0*/  FSEL R0, R133, RZ, P4 ;  /* 0x000000ff85007208 */ /* 0x000fca0002000000 */
[----:B------:R-:W-:Y:S01]  /*141f0*/  FADD.FTZ R0, R242, -R0 ;  /* 0x80000000f2007221 */ /* 0x000fe20000010000 */
[----:B-1----:R-:W2:Y:S03]  /*14200*/  LDL.LU R135, [R1+0x3c] ;  /* 0x00003c0001877983 */ /* 0x002ea60000300800 */
[----:B------:R-:W-:Y:S01]  /*14210*/  FMUL.FTZ R39, R0, UR4 ;  /* 0x0000000400277c20 */ /* 0x000fe20008410000 */
[C---:B------:R-:W-:Y:S01]  /*14220*/  FMUL.FTZ R32, R143.reuse, UR4 ;  /* 0x000000048f207c20 */ /* 0x040fe20008410000 */
[----:B------:R-:W-:Y:S01]  /*14230*/  FSEL R0, R143, RZ, P1 ;  /* 0x000000ff8f007208 */ /* 0x000fe20000800000 */
[----:B------:R1:W-:Y:S04]  /*14240*/  STL [R1+0xb4], R143 ;  /* 0x0000b48f01007387 */ /* 0x0003e80000100800 */
[----:B-1----:R-:W3:Y:S01]  /*14250*/  LDL.LU R143, [R1+0x28] ;  /* 0x00002800018f7983 */ /* 0x002ee20000300800 */
[----:B------:R-:W-:-:S05]  /*14260*/  FMUL.FTZ R33, R133, UR4 ;  /* 0x0000000485217c20 */ /* 0x000fca0008410000 */
[----:B------:R-:W-:-:S05]  /*14270*/  FSEL R33, R33, RZ, P4 ;  /* 0x000000ff21217208 */ /* 0x000fca0002000000 */
[----:B------:R-:W-:-:S04]  /*14280*/  FFMA.FTZ R19, R19, UR4, -R33 ;  /* 0x0000000413137c23 */ /* 0x000fc80008010821 */
[----:B------:R1:W-:Y:S01]  /*14290*/  MUFU.EX2 R10, R19 ;  /* 0x00000013000a7308 */ /* 0x0003e20000000800 */
[--C-:B------:R-:W-:Y:S01]  /*142a0*/  FFMA.FTZ R25, R25, UR4, -R34.reuse ;  /* 0x0000000419197c23 */ /* 0x100fe20008010822 */
[----:B------:R-:W-:Y:S01]  /*142b0*/  FFMA.FTZ R26, R26, UR4, -R34 ;  /* 0x000000041a1a7c23 */ /* 0x000fe20008010822 */
[--C-:B------:R-:W-:Y:S01]  /*142c0*/  FFMA.FTZ R22, R22, UR4, -R33.reuse ;  /* 0x0000000416167c23 */ /* 0x100fe20008010821 */
[--C-:B------:R-:W-:Y:S01]  /*142d0*/  FFMA.FTZ R27, R27, UR4, -R33.reuse ;  /* 0x000000041b1b7c23 */ /* 0x100fe20008010821 */
[----:B------:R-:W-:Y:S01]  /*142e0*/  FFMA.FTZ R28, R28, UR4, -R33 ;  /* 0x000000041c1c7c23 */ /* 0x000fe20008010821 */
[----:B-1----:R-:W1:Y:S02]  /*142f0*/  LDSM.16.MT88.4 R16, [R35+0xc000] ;  /* 0x00c000002310783b */ /* 0x002e640000004200 */
[----:B------:R-:W4:Y:S01]  /*14300*/  MUFU.EX2 R7, R25 ;  /* 0x0000001900077308 */ /* 0x000f220000000800 */
[----:B------:R-:W-:-:S07]  /*14310*/  FMUL.FTZ R2, R2, UR4 ;  /* 0x0000000402027c20 */ /* 0x000fce0008410000 */
[----:B------:R-:W4:Y:S01]  /*14320*/  MUFU.EX2 R239, R26 ;  /* 0x0000001a00ef7308 */ /* 0x000f220000000800 */
[----:B------:R-:W-:-:S07]  /*14330*/  FSEL R32, R32, RZ, P1 ;  /* 0x000000ff20207208 */ /* 0x000fce0000800000 */
[----:B------:R-:W-:Y:S01]  /*14340*/  MUFU.EX2 R46, R22 ;  /* 0x00000016002e7308 */ /* 0x000fe20000000800 */
[----:B------:R-:W-:-:S07]  /*14350*/  FADD.FTZ R0, R252, -R0 ;  /* 0x80000000fc007221 */ /* 0x000fce0000010000 */
[----:B------:R-:W-:Y:S08]  /*14360*/  MUFU.EX2 R229, R27 ;  /* 0x0000001b00e57308 */ /* 0x000ff00000000800 */
[----:B------:R-:W-:Y:S08]  /*14370*/  MUFU.EX2 R59, R28 ;  /* 0x0000001c003b7308 */ /* 0x000ff00000000800 */
[----:B------:R1:W1:Y:S08]  /*14380*/  MUFU.EX2 R40, R2 ;  /* 0x0000000200287308 */ /* 0x0002700000000800 */
[----:B------:R-:W1:Y:S01]  /*14390*/  MUFU.EX2 R39, R39 ;  /* 0x0000002700277308 */ /* 0x000e620000000800 */
[----:B------:R-:W-:Y:S01]  /*143a0*/  FFMA.FTZ R24, R24, UR4, -R3 ;  /* 0x0000000418187c23 */ /* 0x000fe20008010803 */
[----:B------:R-:W-:Y:S01]  /*143b0*/  FMUL.FTZ R0, R0, UR4 ;  /* 0x0000000400007c20 */ /* 0x000fe20008410000 */
[--C-:B------:R-:W-:Y:S01]  /*143c0*/  FFMA.FTZ R9, R9, UR4, -R32.reuse ;  /* 0x0000000409097c23 */ /* 0x100fe20008010820 */
[----:B------:R-:W-:Y:S01]  /*143d0*/  FFMA.FTZ R8, R8, UR4, -R32 ;  /* 0x0000000408087c23 */ /* 0x000fe20008010820 */
[----:B----4-:R-:W-:Y:S01]  /*143e0*/  IMAD.MOV.U32 R252, RZ, RZ, R7 ;  /* 0x000000fffffc7224 */ /* 0x010fe200078e0007 */
[----:B------:R-:W-:Y:S01]  /*143f0*/  MOV R133, R10 ;  /* 0x0000000a00857202 */ /* 0x000fe20000000f00 */
[----:B-1----:R-:W-:Y:S01]  /*14400*/  FADD.FTZ R2, R241, -R4 ;  /* 0x80000004f1027221 */ /* 0x002fe20000010000 */
[----:B------:R-:W1:Y:S01]  /*14410*/  MUFU.EX2 R6, R24 ;  /* 0x0000001800067308 */ /* 0x000e620000000800 */
[--C-:B------:R-:W-:Y:S01]  /*14420*/  FFMA.FTZ R12, R12, UR4, -R3.reuse ;  /* 0x000000040c0c7c23 */ /* 0x100fe20008010803 */
[----:B------:R-:W-:Y:S01]  /*14430*/  FFMA.FTZ R23, R23, UR4, -R3 ;  /* 0x0000000417177c23 */ /* 0x000fe20008010803 */
[----:B------:R-:W-:Y:S01]  /*14440*/  FFMA.FTZ R13, R13, UR4, -R32 ;  /* 0x000000040d0d7c23 */ /* 0x000fe20008010820 */
[----:B------:R-:W-:Y:S01]  /*14450*/  FMUL.FTZ R2, R2, UR4 ;  /* 0x0000000402027c20 */ /* 0x000fe20008410000 */
[----:B------:R-:W-:Y:S01]  /*14460*/  F2FP.F16.F32.PACK_AB R10, R252, R239 ;  /* 0x000000effc0a723e */ /* 0x000fe200000000ff */
[----:B------:R-:W-:-:S02]  /*14470*/  FMUL.FTZ R148, R148, R40 ;  /* 0x0000002894947220 */ /* 0x000fc40000410000 */
[----:B------:R4:W1:Y:S01]  /*14480*/  MUFU.EX2 R37, R0 ;  /* 0x0000000000257308 */ /* 0x0008620000000800 */
[----:B------:R-:W-:Y:S01]  /*14490*/  F2FP.F16.F32.PACK_AB R11, R59, R229 ;  /* 0x000000e53b0b723e */ /* 0x000fe200000000ff */
[----:B------:R-:W-:Y:S01]  /*144a0*/  FMUL.FTZ R149, R149, R40 ;  /* 0x0000002895957220 */ /* 0x000fe20000410000 */
[-C--:B------:R-:W-:Y:S01]  /*144b0*/  FMUL.FTZ R150, R150, R39.reuse ;  /* 0x0000002796967220 */ /* 0x080fe20000410000 */
[----:B------:R-:W-:-:S04]  /*144c0*/  FMUL.FTZ R151, R151, R39 ;  /* 0x0000002797977220 */ /* 0x000fc80000410000 */
[----:B------:R1:W-:Y:S08]  /*144d0*/  MUFU.EX2 R233, R9 ;  /* 0x0000000900e97308 */ /* 0x0003f00000000800 */
[----:B------:R-:W-:Y:S01]  /*144e0*/  MUFU.EX2 R5, R8 ;  /* 0x0000000800057308 */ /* 0x000fe20000000800 */
[----:B----4-:R-:W-:Y:S01]  /*144f0*/  FFMA.FTZ R0, R30, UR4, -R32 ;  /* 0x000000041e007c23 */ /* 0x010fe20008010820 */
[----:B-1----:R-:W-:-:S06]  /*14500*/  F2FP.F16.F32.PACK_AB R9, R46, R133 ;  /* 0x000000852e09723e */ /* 0x002fcc00000000ff */
[----:B------:R-:W-:Y:S08]  /*14510*/  MUFU.EX2 R232, R12 ;  /* 0x0000000c00e87308 */ /* 0x000ff00000000800 */
[----:B------:R-:W1:Y:S08]  /*14520*/  MUFU.EX2 R44, R23 ;  /* 0x00000017002c7308 */ /* 0x000e700000000800 */
[----:B------:R-:W-:Y:S08]  /*14530*/  MUFU.EX2 R230, R13 ;  /* 0x0000000d00e67308 */ /* 0x000ff00000000800 */
[----:B------:R4:W4:Y:S08]  /*14540*/  MUFU.EX2 R38, R2 ;  /* 0x0000000200267308 */ /* 0x0009300000000800 */
[----:B------:R4:W3:Y:S01]  /*14550*/  MUFU.EX2 R45, R0 ;  /* 0x00000000002d7308 */ /* 0x0008e20000000800 */
[----:B------:R-:W-:Y:S01]  /*14560*/  LOP3.LUT P6, RZ, R234, 0x2, RZ, 0xc0, !PT ;  /* 0x00000002eaff7812 */ /* 0x000fe200078cc0ff */
[----:B------:R-:W-:-:S02]  /*14570*/  IMAD.MOV.U32 R234, RZ, RZ, R6 ;  /* 0x000000ffffea7224 */ /* 0x000fc400078e0006 */
[-C--:B------:R-:W-:Y:S01]  /*14580*/  FMUL.FTZ R146, R146, R37.reuse ;  /* 0x0000002592927220 */ /* 0x080fe20000410000 */
[-C--:B------:R-:W-:Y:S01]  /*14590*/  FMUL.FTZ R147, R147, R37.reuse ;  /* 0x0000002593937220 */ /* 0x080fe20000410000 */
[-C--:B------:R-:W-:Y:S01]  /*145a0*/  FMUL.FTZ R154, R154, R37.reuse ;  /* 0x000000259a9a7220 */ /* 0x080fe20000410000 */
[----:B------:R-:W-:Y:S01]  /*145b0*/  FMUL.FTZ R155, R155, R37 ;  /* 0x000000259b9b7220 */ /* 0x000fe20000410000 */
[----:B-1----:R-:W-:Y:S01]  /*145c0*/  F2FP.F16.F32.PACK_AB R6, R44, R234 ;  /* 0x000000ea2c06723e */ /* 0x002fe200000000ff */
[----:B------:R-:W-:Y:S01]  /*145d0*/  FMUL.FTZ R156, R156, R40 ;  /* 0x000000289c9c7220 */ /* 0x000fe20000410000 */
[----:B----4-:R-:W-:Y:S01]  /*145e0*/  IADD3 R2, PT, PT, R35, 0xc000, RZ ;  /* 0x0000c00023027810 */ /* 0x010fe20007ffe0ff */
[-C--:B------:R-:W-:Y:S01]  /*145f0*/  FMUL.FTZ R144, R144, R38.reuse ;  /* 0x0000002690907220 */ /* 0x080fe20000410000 */
[-C--:B------:R-:W-:Y:S01]  /*14600*/  FMUL.FTZ R145, R145, R38.reuse ;  /* 0x0000002691917220 */ /* 0x080fe20000410000 */
[-C--:B------:R-:W-:Y:S01]  /*14610*/  FMUL.FTZ R152, R152, R38.reuse ;  /* 0x0000002698987220 */ /* 0x080fe20000410000 */
[----:B------:R-:W-:Y:S01]  /*14620*/  FMUL.FTZ R153, R153, R38 ;  /* 0x0000002699997220 */ /* 0x000fe20000410000 */
[----:B------:R-:W-:Y:S01]  /*14630*/  FMUL.FTZ R157, R157, R40 ;  /* 0x000000289d9d7220 */ /* 0x000fe20000410000 */
[-C--:B------:R-:W-:Y:S01]  /*14640*/  FMUL.FTZ R158, R158, R39.reuse ;  /* 0x000000279e9e7220 */ /* 0x080fe20000410000 */
[----:B------:R-:W-:Y:S01]  /*14650*/  FMUL.FTZ R159, R159, R39 ;  /* 0x000000279f9f7220 */ /* 0x000fe20000410000 */
[----:B------:R-:W-:Y:S01]  /*14660*/  VIADD R36, R35, 0xc040 ;  /* 0x0000c04023247836 */ /* 0x000fe20000000000 */
[----:B------:R-:W-:-:S02]  /*14670*/  @P0 IADD3 R36, PT, PT, R2, -0x40, RZ ;  /* 0xffffffc002240810 */ /* 0x000fc40007ffe0ff */
[----:B------:R-:W-:Y:S01]  /*14680*/  MOV R241, 0x20 ;  /* 0x0000002000f17802 */ /* 0x000fe20000000f00 */
[-C--:B------:R-:W-:Y:S01]  /*14690*/  FMUL.FTZ R176, R176, R40.reuse ;  /* 0x00000028b0b07220 */ /* 0x080fe20000410000 */
[----:B------:R-:W-:Y:S02]  /*146a0*/  FMUL.FTZ R177, R177, R40 ;  /* 0x00000028b1b17220 */ /* 0x000fe40000410000 */
[----:B------:R-:W-:Y:S01]  /*146b0*/  SEL R0, R241, 0xffffffe0, !P6 ;  /* 0xffffffe0f1007807 */ /* 0x000fe20007000000 */
        /* <DEDUP_REMOVED lines=15> */
[----:B------:R-:W-:-:S02]  /*147b0*/  IMAD.IADD R42, R0, 0x1, R35 ;  /* 0x00000001002a7824 */ /* 0x000fc400078e0223 */
[----:B------:R-:W-:Y:S02]  /*147c0*/  IMAD.MOV.U32 R26, RZ, RZ, R65 ;  /* 0x000000ffff1a7224 */ /* 0x000fe400078e0041 */
[----:B------:R-:W-:Y:S01]  /*147d0*/  IMAD.MOV.U32 R2, RZ, RZ, R64 ;  /* 0x000000ffff027224 */ /* 0x000fe200078e0040 */
[----:B------:R-:W-:Y:S02]  /*147e0*/  MOV R28, R21 ;  /* 0x00000015001c7202 */ /* 0x000fe40000000f00 */
[----:B--2---:R-:W-:-:S07]  /*147f0*/  F2FP.F16.F32.PACK_AB R8, R135, R134 ;  /* 0x000000868708723e */ /* 0x004fce00000000ff */
[C---:B------:R-:W-:Y:S01]  /*14800*/  HMMA.16816.F32 R12, R8.reuse, R16, R148 ;  /* 0x00000010080c723c */ /* 0x040fe20000001894 */
[----:B------:R1:W-:Y:S07]  /*14810*/  STL [R1+0xb8], R135 ;  /* 0x0000b88701007387 */ /* 0x0003ee0000100800 */
[----:B------:R-:W-:Y:S01]  /*14820*/  HMMA.16816.F32 R244, R8, R18, R156 ;  /* 0x0000001208f4723c */ /* 0x000fe2000000189c */
[----:B---3--:R-:W-:Y:S02]  /*14830*/  F2FP.F16.F32.PACK_AB R4, R143, R232 ;  /* 0x000000e88f04723e */ /* 0x008fe400000000ff */
[----:B-1----:R-:W-:-:S02]  /*14840*/  MOV R135, R5 ;  /* 0x0000000500877202 */ /* 0x002fc40000000f00 */
[----:B------:R-:W-:Y:S02]  /*14850*/  F2FP.F16.F32.PACK_AB R5, R233, R230 ;  /* 0x000000e6e905723e */ /* 0x000fe400000000ff */
[----:B------:R-:W-:-:S04]  /*14860*/  F2FP.F16.F32.PACK_AB R7, R45, R135 ;  /* 0x000000872d07723e */ /* 0x000fc800000000ff */
[----:B------:R-:W-:Y:S01]  /*14870*/  IMAD.MOV.U32 R51, RZ, RZ, R12 ;  /* 0x000000ffff337224 */ /* 0x000fe200078e000c */
[----:B------:R-:W-:Y:S01]  /*14880*/  MOV R50, R13 ;  /* 0x0000000d00327202 */ /* 0x000fe20000000f00 */
[----:B------:R-:W-:Y:S01]  /*14890*/  IMAD.MOV.U32 R49, RZ, RZ, R14 ;  /* 0x000000ffff317224 */ /* 0x000fe200078e000e */
[----:B------:R-:W-:Y:S02]  /*148a0*/  MOV R48, R15 ;  /* 0x0000000f00307202 */ /* 0x000fe40000000f00 */
[C---:B------:R-:W-:Y:S08]  /*148b0*/  HMMA.16816.F32 R12, R4.reuse, R16, R144 ;  /* 0x00000010040c723c */ /* 0x040ff00000001890 */
[----:B------:R-:W-:Y:S01]  /*148c0*/  HMMA.16816.F32 R248, R4, R18, R152 ;  /* 0x0000001204f8723c */ /* 0x000fe20000001898 */
[----:B------:R-:W1:Y:S10]  /*148d0*/  LDSM.16.MT88.4 R16, [R36] ;  /* 0x000000002410783b */ /* 0x000e740000004200 */
[----:B------:R-:W-:Y:S01]  /*148e0*/  IMAD.MOV.U32 R20, RZ, RZ, R15 ;  /* 0x000000ffff147224 */ /* 0x000fe200078e000f */
[----:B------:R-:W-:Y:S01]  /*148f0*/  MOV R146, R13 ;  /* 0x0000000d00927202 */ /* 0x000fe20000000f00 */
[----:B------:R-:W-:Y:S01]  /*14900*/  IMAD.MOV.U32 R145, RZ, RZ, R14 ;  /* 0x000000ffff917224 */ /* 0x000fe200078e000e */
[----:B------:R-:W-:-:S02]  /*14910*/  MOV R144, R12 ;  /* 0x0000000c00907202 */ /* 0x000fc40000000f00 */
[----:B------:R-:W2:Y:S01]  /*14920*/  LDSM.16.MT88.4 R12, [R42+0xc000] ;  /* 0x00c000002a0c783b */ /* 0x000ea20000004200 */
[-C--:B-1----:R-:W-:Y:S01]  /*14930*/  HMMA.16816.F32 R64, R8, R16.reuse, R176 ;  /* 0x000000100840723c */ /* 0x082fe200000018b0 */
[----:B------:R-:W-:Y:S02]  /*14940*/  MOV R177, R20 ;  /* 0x0000001400b17202 */ /* 0x000fe40000000f00 */
[----:B------:R-:W-:Y:S05]  /*14950*/  LDSM.16.MT88.4 R20, [R42+0xe000] ;  /* 0x00e000002a14783b */ /* 0x000fea0000004200 */
[C---:B------:R-:W-:Y:S08]  /*14960*/  HMMA.16816.F32 R180, R4.reuse, R16, R180 ;  /* 0x0000001004b4723c */ /* 0x040ff000000018b4 */
[-C--:B------:R-:W-:Y:S08]  /*14970*/  HMMA.16816.F32 R184, R4, R18.reuse, R184 ;  /* 0x0000001204b8723c */ /* 0x080ff000000018b8 */
[----:B------:R-:W-:Y:S01]  /*14980*/  HMMA.16816.F32 R188, R8, R18, R188 ;  /* 0x0000001208bc723c */ /* 0x000fe200000018bc */
[----:B------:R-:W1:Y:S01]  /*14990*/  LDSM.16.MT88.4 R16, [R35+0xe000] ;  /* 0x00e000002310783b */ /* 0x000e620000004200 */
[----:B------:R-:W-:Y:S01]  /*149a0*/  MOV R179, R25 ;  /* 0x0000001900b37202 */ /* 0x000fe20000000f00 */
[----:B------:R-:W-:-:S02]  /*149b0*/  IMAD.MOV.U32 R178, RZ, RZ, R26 ;  /* 0x000000ffffb27224 */ /* 0x000fc400078e001a */
        /* <DEDUP_REMOVED lines=17> */
[----:B------:R-:W-:Y:S01]  /*14ad0*/  IMAD.MOV.U32 R30, RZ, RZ, R41 ;  /* 0x000000ffff1e7224 */ /* 0x000fe200078e0029 */
[----:B------:R-:W-:Y:S01]  /*14ae0*/  MOV R136, R224 ;  /* 0x000000e000887202 */ /* 0x000fe20000000f00 */
[----:B------:R-:W-:Y:S01]  /*14af0*/  IMAD.IADD R41, R0, 0x1, R36 ;  /* 0x0000000100297824 */ /* 0x000fe200078e0224 */
[----:B--2---:R-:W-:Y:S01]  /*14b00*/  HMMA.16816.F32 R224, R4, R12, R164 ;  /* 0x0000000c04e0723c */ /* 0x004fe200000018a4 */
[----:B------:R-:W-:-:S07]  /*14b10*/  FFMA.FTZ R0, R213, UR4, -R34 ;  /* 0x00000004d5007c23 */ /* 0x000fce0008010822 */
[C---:B------:R-:W-:Y:S08]  /*14b20*/  HMMA.16816.F32 R220, R4.reuse, R14, R168 ;  /* 0x0000000e04dc723c */ /* 0x040ff000000018a8 */
[----:B-1----:R-:W-:Y:S01]  /*14b30*/  HMMA.16816.F32 R168, R4, R18, R76 ;  /* 0x0000001204a8723c */ /* 0x002fe2000000184c */
[----:B------:R-:W-:-:S07]  /*14b40*/  MOV R76, R44 ;  /* 0x0000002c004c7202 */ /* 0x000fce0000000f00 */
[----:B------:R-:W-:Y:S01]  /*14b50*/  HMMA.16816.F32 R164, R4, R20, R88 ;  /* 0x0000001404a4723c */ /* 0x000fe20000001858 */
[----:B------:R-:W-:Y:S01]  /*14b60*/  IMAD.MOV.U32 R91, RZ, RZ, R47 ;  /* 0x000000ffff5b7224 */ /* 0x000fe200078e002f */
[----:B------:R-:W-:Y:S01]  /*14b70*/  MOV R90, R46 ;  /* 0x0000002e005a7202 */ /* 0x000fe20000000f00 */
[----:B------:R-:W-:Y:S02]  /*14b80*/  IMAD.MOV.U32 R89, RZ, RZ, R45 ;  /* 0x000000ffff597224 */ /* 0x000fe400078e002d */
        /* <DEDUP_REMOVED lines=14> */
[----:B------:R-:W-:-:S02]  /*14c70*/  IMAD.MOV.U32 R139, RZ, RZ, R240 ;  /* 0x000000ffff8b7224 */ /* 0x000fc400078e00f0 */
[----:B------:R-:W-:Y:S01]  /*14c80*/  HMMA.16816.F32 R240, R8, R12, R160 ;  /* 0x0000000c08f0723c */ /* 0x000fe200000018a0 */
[-C--:B------:R-:W-:Y:S01]  /*14c90*/  FMUL.FTZ R104, R104, R38.reuse ;  /* 0x0000002668687220 */ /* 0x080fe20000410000 */
[----:B------:R-:W-:Y:S01]  /*14ca0*/  FMUL.FTZ R105, R105, R38 ;  /* 0x0000002669697220 */ /* 0x000fe20000410000 */
[-C--:B------:R-:W-:Y:S01]  /*14cb0*/  FMUL.FTZ R106, R106, R37.reuse ;  /* 0x000000256a6a7220 */ /* 0x080fe20000410000 */
[----:B------:R-:W-:Y:S01]  /*14cc0*/  FMUL.FTZ R107, R107, R37 ;  /* 0x000000256b6b7220 */ /* 0x000fe20000410000 */
[-C--:B------:R-:W-:Y:S01]  /*14cd0*/  FMUL.FTZ R100, R100, R40.reuse ;  /* 0x0000002864647220 */ /* 0x080fe20000410000 */
[----:B------:R-:W-:Y:S01]  /*14ce0*/  FMUL.FTZ R101, R101, R40 ;  /* 0x0000002865657220 */ /* 0x000fe20000410000 */
[-C--:B------:R-:W-:Y:S01]  /*14cf0*/  FMUL.FTZ R102, R102, R39.reuse ;  /* 0x0000002766667220 */ /* 0x080fe20000410000 */
[----:B---3--:R-:W-:Y:S01]  /*14d00*/  HMMA.16816.F32 R160, R4, R26, R108 ;  /* 0x0000001a04a0723c */ /* 0x008fe2000000186c */
[----:B--2---:R-:W-:Y:S01]  /*14d10*/  FFMA.FTZ R0, R212, UR4, -R34 ;  /* 0x00000004d4007c23 */ /* 0x004fe20008010822 */
[----:B------:R-:W-:-:S06]  /*14d20*/  FMUL.FTZ R103, R103, R39 ;  /* 0x0000002767677220 */ /* 0x000fcc0000410000 */
[----:B------:R-:W-:Y:S01]  /*14d30*/  HMMA.16816.F32 R108, R8, R20, R84 ;  /* 0x00000014086c723c */ /* 0x000fe20000001854 */
[----:B------:R2:W3:Y:S01]  /*14d40*/  MUFU.EX2 R88, R0 ;  /* 0x0000000000587308 */ /* 0x0004e20000000800 */
[----:B------:R-:W-:Y:S02]  /*14d50*/  MOV R87, R177 ;  /* 0x000000b100577202 */ /* 0x000fe40000000f00 */
[----:B------:R-:W-:Y:S01]  /*14d60*/  MOV R177, R133 ;  /* 0x0000008500b17202 */ /* 0x000fe20000000f00 */
[-C--:B------:R-:W-:Y:S01]  /*14d70*/  FMUL.FTZ R112, R112, R40.reuse ;  /* 0x0000002870707220 */ /* 0x080fe20000410000 */
[----:B------:R-:W-:Y:S01]  /*14d80*/  FMUL.FTZ R113, R113, R40 ;  /* 0x0000002871717220 */ /* 0x000fe20000410000 */
[-C--:B------:R-:W-:Y:S01]  /*14d90*/  FMUL.FTZ R114, R114, R39.reuse ;  /* 0x0000002772727220 */ /* 0x080fe20000410000 */
[----:B------:R-:W-:Y:S01]  /*14da0*/  FMUL.FTZ R115, R115, R39 ;  /* 0x0000002773737220 */ /* 0x000fe20000410000 */
[----:B------:R-:W-:Y:S01]  /*14db0*/  HMMA.16816.F32 R156, R4, R24, R104 ;  /* 0x00000018049c723c */ /* 0x000fe20000001868 */
[----:B--2---:R-:W-:-:S04]  /*14dc0*/  FFMA.FTZ R0, R211, UR4, -R34 ;  /* 0x00000004d3007c23 */ /* 0x004fc80008010822 */
[----:B------:R2:W-:Y:S03]  /*14dd0*/  MUFU.EX2 R133, R0 ;  /* 0x0000000000857308 */ /* 0x0005e60000000800 */
[----:B------:R-:W-:Y:S01]  /*14de0*/  HMMA.16816.F32 R100, R8, R24, R100 ;  /* 0x000000180864723c */ /* 0x000fe20000001864 */
[-C--:B------:R-:W-:Y:S01]  /*14df0*/  FMUL.FTZ R172, R172, R40.reuse ;  /* 0x00000028acac7220 */ /* 0x080fe20000410000 */
[----:B------:R-:W-:-:S06]  /*14e00*/  FMUL.FTZ R173, R173, R40 ;  /* 0x00000028adad7220 */ /* 0x000fcc0000410000 */
[----:B------:R-:W-:Y:S01]  /*14e10*/  HMMA.16816.F32 R112, R8, R26, R112 ;  /* 0x0000001a0870723c */ /* 0x000fe20000001870 */
[----:B--2---:R-:W-:-:S04]  /*14e20*/  FFMA.FTZ R0, R208, UR4, -R34 ;  /* 0x00000004d0007c23 */ /* 0x004fc80008010822 */
[----:B------:R2:W-:Y:S01]  /*14e30*/  MUFU.EX2 R25, R0 ;  /* 0x0000000000197308 */ /* 0x0005e20000000800 */
[-C--:B------:R-:W-:Y:S01]  /*14e40*/  FMUL.FTZ R174, R174, R39.reuse ;  /* 0x00000027aeae7220 */ /* 0x080fe20000410000 */
[----:B------:R-:W-:Y:S01]  /*14e50*/  FMUL.FTZ R175, R175, R39 ;  /* 0x00000027afaf7220 */ /* 0x000fe20000410000 */
[-C--:B------:R-:W-:Y:S01]  /*14e60*/  FMUL.FTZ R120, R120, R38.reuse ;  /* 0x0000002678787220 */ /* 0x080fe20000410000 */
[-C--:B------:R-:W-:Y:S01]  /*14e70*/  FMUL.FTZ R121, R121, R38.reuse ;  /* 0x0000002679797220 */ /* 0x080fe20000410000 */
[-C--:B------:R-:W-:Y:S01]  /*14e80*/  FMUL.FTZ R122, R122, R37.reuse ;  /* 0x000000257a7a7220 */ /* 0x080fe20000410000 */
[----:B------:R-:W-:Y:S01]  /*14e90*/  FMUL.FTZ R123, R123, R37 ;  /* 0x000000257b7b7220 */ /* 0x000fe20000410000 */
[----:B------:R-:W-:Y:S01]  /*14ea0*/  FMUL.FTZ R72, R72, R38 ;  /* 0x0000002648487220 */ /* 0x000fe20000410000 */
[----:B--2---:R-:W-:-:S04]  /*14eb0*/  FFMA.FTZ R0, R61, UR4, -R33 ;  /* 0x000000043d007c23 */ /* 0x004fc80008010821 */
[----:B------:R2:W-:Y:S01]  /*14ec0*/  MUFU.EX2 R26, R0 ;  /* 0x00000000001a7308 */ /* 0x0005e20000000800 */
[-C--:B------:R-:W-:Y:S01]  /*14ed0*/  FMUL.FTZ R73, R73, R38.reuse ;  /* 0x0000002649497220 */ /* 0x080fe20000410000 */
[-C--:B------:R-:W-:Y:S01]  /*14ee0*/  FMUL.FTZ R74, R74, R37.reuse ;  /* 0x000000254a4a7220 */ /* 0x080fe20000410000 */
[-C--:B------:R-:W-:Y:S01]  /*14ef0*/  FMUL.FTZ R75, R75, R37.reuse ;  /* 0x000000254b4b7220 */ /* 0x080fe20000410000 */
[----:B------:R-:W-:Y:S01]  /*14f00*/  HMMA.16816.F32 R216, R8, R14, R172 ;  /* 0x0000000e08d8723c */ /* 0x000fe200000018ac */
[-C--:B------:R-:W-:Y:S01]  /*14f10*/  FMUL.FTZ R92, R92, R38.reuse ;  /* 0x000000265c5c7220 */ /* 0x080fe20000410000 */
[----:B------:R-:W-:Y:S01]  /*14f20*/  FMUL.FTZ R93, R93, R38 ;  /* 0x000000265d5d7220 */ /* 0x000fe20000410000 */
[-C--:B------:R-:W-:Y:S01]  /*14f30*/  FMUL.FTZ R94, R94, R37.reuse ;  /* 0x000000255e5e7220 */ /* 0x080fe20000410000 */
[----:B------:R-:W-:Y:S01]  /*14f40*/  FMUL.FTZ R95, R95, R37 ;  /* 0x000000255f5f7220 */ /* 0x000fe20000410000 */
[----:B------:R-:W4:Y:S01]  /*14f50*/  LDSM.16.MT88.4 R12, [R41] ;  /* 0x00000000290c783b */ /* 0x000f220000004200 */
[----:B--2---:R-:W-:-:S04]  /*14f60*/  FFMA.FTZ R0, R60, UR4, -R33 ;  /* 0x000000043c007c23 */ /* 0x004fc80008010821 */
[----:B------:R2:W-:Y:S01]  /*14f70*/  MUFU.EX2 R212, R0 ;  /* 0x0000000000d47308 */ /* 0x0005e20000000800 */
[----:B-1----:R-:W-:Y:S01]  /*14f80*/  HMMA.16816.F32 R152, R4, R44, R120 ;  /* 0x0000002c0498723c */ /* 0x002fe20000001878 */
[----:B------:R-:W-:Y:S02]  /*14f90*/  MOV R122, R179 ;  /* 0x000000b3007a7202 */ /* 0x000fe40000000f00 */
[----:B------:R-:W-:-:S05]  /*14fa0*/  MOV R179, R135 ;  /* 0x0000008700b37202 */ /* 0x000fca0000000f00 */
[----:B------:R-:W-:Y:S01]  /*14fb0*/  HMMA.16816.F32 R172, R4, R16, R72 ;  /* 0x0000001004ac723c */ /* 0x000fe20000001848 */
[----:B--2---:R-:W-:-:S04]  /*14fc0*/  FFMA.FTZ R0, R58, UR4, -R33 ;  /* 0x000000043a007c23 */ /* 0x004fc80008010821 */
[----:B------:R1:W-:Y:S01]  /*14fd0*/  MUFU.EX2 R24, R0 ;  /* 0x0000000000187308 */ /* 0x0003e20000000800 */
[----:B------:R-:W-:Y:S01]  /*14fe0*/  MOV R74, R146 ;  /* 0x00000092004a7202 */ /* 0x000fe20000000f00 */
[----:B------:R-:W-:-:S03]  /*14ff0*/  IMAD.MOV.U32 R75, RZ, RZ, R145 ;  /* 0x000000ffff4b7224 */ /* 0x000fc600078e0091 */
[----:B------:R-:W-:Y:S01]  /*15000*/  MOV R85, R74 ;  /* 0x0000004a00557202 */ /* 0x000fe20000000f00 */
[----:B------:R-:W-:Y:S02]  /*15010*/  IMAD.MOV.U32 R74, RZ, RZ, R238 ;  /* 0x000000ffff4a7224 */ /* 0x000fe400078e00ee */
[----:B-1----:R-:W-:-:S04]  /*15020*/  FFMA.FTZ R0, R57, UR4, -R33 ;  /* 0x0000000439007c23 */ /* 0x002fc80008010821 */
[----:B------:R1:W-:Y:S01]  /*15030*/  MUFU.EX2 R135, R0 ;  /* 0x0000000000877308 */ /* 0x0003e20000000800 */
[----:B------:R-:W-:Y:S01]  /*15040*/  IMAD.MOV.U32 R86, RZ, RZ, R75 ;  /* 0x000000ffff567224 */ /* 0x000fe200078e004b */
[----:B------:R-:W-:Y:S01]  /*15050*/  MOV R73, R144 ;  /* 0x0000009000497202 */ /* 0x000fe20000000f00 */
[----:B------:R-:W-:Y:S02]  /*15060*/  IMAD.MOV.U32 R75, RZ, RZ, R178 ;  /* 0x000000ffff4b7224 */ /* 0x000fe400078e00b2 */
[----:B------:R-:W-:Y:S02]  /*15070*/  IMAD.MOV.U32 R178, RZ, RZ, R252 ;  /* 0x000000ffffb27224 */ /* 0x000fe400078e00fc */
        /* <DEDUP_REMOVED lines=10> */
[----:B------:R-:W-:Y:S02]  /*15120*/  IMAD.MOV.U32 R78, RZ, RZ, R139 ;  /* 0x000000ffff4e7224 */ /* 0x000fe400078e008b */
[-C--:B------:R-:W-:Y:S01]  /*15130*/  FMUL.FTZ R68, R68, R40.reuse ;  /* 0x0000002844447220 */ /* 0x080fe20000410000 */
[----:B------:R-:W-:Y:S01]  /*15140*/  FMUL.FTZ R69, R69, R40 ;  /* 0x0000002845457220 */ /* 0x000fe20000410000 */
[-C--:B------:R-:W-:Y:S01]  /*15150*/  FMUL.FTZ R70, R70, R39.reuse ;  /* 0x0000002746467220 */ /* 0x080fe20000410000 */
[----:B-1----:R-:W-:Y:S01]  /*15160*/  FFMA.FTZ R0, R29, UR4, -R3 ;  /* 0x000000041d007c23 */ /* 0x002fe20008010803 */
[----:B------:R-:W-:-:S03]  /*15170*/  FMUL.FTZ R71, R71, R39 ;  /* 0x0000002747477220 */ /* 0x000fc60000410000 */
[----:B------:R1:W2:Y:S01]  /*15180*/  MUFU.EX2 R252, R0 ;  /* 0x0000000000fc7308 */ /* 0x0002a20000000800 */
[-C--:B------:R-:W-:Y:S01]  /*15190*/  FMUL.FTZ R80, R80, R40.reuse ;  /* 0x0000002850507220 */ /* 0x080fe20000410000 */
[----:B------:R-:W-:Y:S01]  /*151a0*/  FMUL.FTZ R81, R81, R40 ;  /* 0x0000002851517220 */ /* 0x000fe20000410000 */
[-C--:B------:R-:W-:Y:S01]  /*151b0*/  FMUL.FTZ R82, R82, R39.reuse ;  /* 0x0000002752527220 */ /* 0x080fe20000410000 */
[----:B------:R-:W-:Y:S01]  /*151c0*/  FMUL.FTZ R83, R83, R39 ;  /* 0x0000002753537220 */ /* 0x000fe20000410000 */
[----:B------:R-:W-:Y:S01]  /*151d0*/  IMAD.MOV.U32 R84, RZ, RZ, R73 ;  /* 0x000000ffff547224 */ /* 0x000fe200078e0049 */
[----:B------:R-:W-:Y:S01]  /*151e0*/  MOV R73, R237 ;  /* 0x000000ed00497202 */ /* 0x000fe20000000f00 */
[----:B------:R-:W-:Y:S01]  /*151f0*/  HMMA.16816.F32 R144, R4, R22, R92 ;  /* 0x000000160490723c */ /* 0x000fe2000000185c */
[----:B------:R-:W-:Y:S01]  /*15200*/  IMAD.MOV.U32 R72, RZ, RZ, R30 ;  /* 0x000000ffff487224 */ /* 0x000fe200078e001e */
[----:B------:R-:W-:Y:S01]  /*15210*/  MOV R79, R28 ;  /* 0x0000001c004f7202 */ /* 0x000fe20000000f00 */
[----:B-1----:R-:W-:Y:S01]  /*15220*/  FFMA.FTZ R0, R31, UR4, -R3 ;  /* 0x000000041f007c23 */ /* 0x002fe20008010803 */
[----:B------:R-:W-:-:S03]  /*15230*/  MOV R77, R138 ;  /* 0x0000008a004d7202 */ /* 0x000fc60000000f00 */
[----:B------:R1:W-:Y:S01]  /*15240*/  MUFU.EX2 R237, R0 ;  /* 0x0000000000ed7308 */ /* 0x0003e20000000800 */
[----:B------:R-:W-:Y:S01]  /*15250*/  HMMA.16816.F32 R104, R8, R22, R96 ;  /* 0x000000160868723c */ /* 0x000fe20000001860 */
[----:B------:R-:W-:Y:S01]  /*15260*/  MOV R93, R78 ;  /* 0x0000004e005d7202 */ /* 0x000fe20000000f00 */
[----:B------:R-:W-:Y:S01]  /*15270*/  IMAD.MOV.U32 R30, RZ, RZ, R137 ;  /* 0x000000ffff1e7224 */ /* 0x000fe200078e0089 */
[----:B------:R-:W-:Y:S01]  /*15280*/  MOV R28, R136 ;  /* 0x00000088001c7202 */ /* 0x000fe20000000f00 */
[----:B------:R-:W-:Y:S01]  /*15290*/  IMAD.MOV.U32 R78, RZ, RZ, R236 ;  /* 0x000000ffff4e7224 */ /* 0x000fe200078e00ec */
[----:B------:R-:W2:Y:S03]  /*152a0*/  LDSM.16.MT88.4 R20, [R35+0xc800] ;  /* 0x00c800002314783b */ /* 0x000ea60000004200 */
[----:B------:R-:W-:Y:S01]  /*152b0*/  HMMA.16816.F32 R148, R4, R46, R124 ;  /* 0x0000002e0494723c */ /* 0x000fe2000000187c */
[----:B------:R-:W-:-:S02]  /*152c0*/  IMAD.MOV.U32 R94, RZ, RZ, R77 ;  /* 0x000000ffff5e7224 */ /* 0x000fc400078e004d */
[----:B-1----:R-:W-:-:S05]  /*152d0*/  FFMA.FTZ R0, R52, UR4, -R3 ;  /* 0x0000000434007c23 */ /* 0x002fca0008010803 */
[----:B------:R-:W-:Y:S01]  /*152e0*/  HMMA.16816.F32 R136, R8, R16, R68 ;  /* 0x000000100888723c */ /* 0x000fe20000001844 */
[----:B------:R1:W-:Y:S01]  /*152f0*/  MUFU.EX2 R236, R0 ;  /* 0x0000000000ec7308 */ /* 0x0003e20000000800 */
[----:B------:R-:W-:-:S06]  /*15300*/  MOV R77, R228 ;  /* 0x000000e4004d7202 */ /* 0x000fcc0000000f00 */
[----:B------:R-:W-:Y:S01]  /*15310*/  HMMA.16816.F32 R124, R8, R18, R80 ;  /* 0x00000012087c723c */ /* 0x000fe20000001850 */
[----:B------:R-:W2:Y:S01]  /*15320*/  LDSM.16.MT88.4 R16, [R42+0xc800] ;  /* 0x00c800002a10783b */ /* 0x000ea20000004200 */
[----:B------:R-:W-:Y:S01]  /*15330*/  IMAD.MOV.U32 R92, RZ, RZ, R79 ;  /* 0x000000ffff5c7224 */ /* 0x000fe200078e004f */
[----:B------:R-:W-:Y:S01]  /*15340*/  MOV R79, R229 ;  /* 0x000000e5004f7202 */ /* 0x000fe20000000f00 */
[----:B-1----:R-:W-:-:S04]  /*15350*/  FFMA.FTZ R0, R56, UR4, -R32 ;  /* 0x0000000438007c23 */ /* 0x002fc80008010820 */
[----:B------:R1:W-:Y:S01]  /*15360*/  MUFU.EX2 R228, R0 ;  /* 0x0000000000e47308 */ /* 0x0003e20000000800 */
[----:B------:R-:W-:Y:S02]  /*15370*/  IMAD.MOV.U32 R121, RZ, RZ, R2 ;  /* 0x000000ffff797224 */ /* 0x000fe400078e0002 */
[--C-:B------:R-:W-:Y:S01]  /*15380*/  FFMA.FTZ R2, R54, UR4, -R32.reuse ;  /* 0x0000000436027c23 */ /* 0x100fe20008010820 */
[----:B------:R-:W-:Y:S01]  /*15390*/  MOV R123, R72 ;  /* 0x00000048007b7202 */ /* 0x000fe20000000f00 */
[----:B------:R-:W-:Y:S02]  /*153a0*/  IMAD.MOV.U32 R72, RZ, RZ, R231 ;  /* 0x000000ffff487224 */ /* 0x000fe400078e00e7 */
[----:B------:R-:W-:Y:S02]  /*153b0*/  IMAD.MOV.U32 R120, RZ, RZ, R235 ;  /* 0x000000ffff787224 */ /* 0x000fe400078e00eb */
[----:B------:R-:W-:Y:S01]  /*153c0*/  MUFU.EX2 R235, R2 ;  /* 0x0000000200eb7308 */ /* 0x000fe20000000800 */
[----:B-1----:R-:W-:-:S07]  /*153d0*/  FFMA.FTZ R0, R55, UR4, -R32 ;  /* 0x0000000437007c23 */ /* 0x002fce0008010820 */
[----:B------:R1:W2:Y:S01]  /*153e0*/  MUFU.EX2 R229, R0 ;  /* 0x0000000000e57308 */ /* 0x0002a20000000800 */
[-C--:B------:R-:W-:Y:S01]  /*153f0*/  FMUL.FTZ R196, R196, R38.reuse ;  /* 0x00000026c4c47220 */ /* 0x080fe20000410000 */
[----:B------:R-:W-:Y:S01]  /*15400*/  FMUL.FTZ R197, R197, R38 ;  /* 0x00000026c5c57220 */ /* 0x000fe20000410000 */
[-C--:B------:R-:W-:Y:S01]  /*15410*/  FMUL.FTZ R198, R198, R37.reuse ;  /* 0x00000025c6c67220 */ /* 0x080fe20000410000 */
[----:B------:R-:W-:Y:S01]  /*15420*/  FMUL.FTZ R199, R199, R37 ;  /* 0x00000025c7c77220 */ /* 0x000fe20000410000 */
[----:B-1----:R-:W-:-:S04]  /*15430*/  FFMA.FTZ R0, R53, UR4, -R32 ;  /* 0x0000000435007c23 */ /* 0x002fc80008010820 */
[----:B------:R-:W1:Y:S01]  /*15440*/  MUFU.EX2 R231, R0 ;  /* 0x0000000000e77308 */ /* 0x000e620000000800 */
        /* <DEDUP_REMOVED lines=20> */
[----:B---3--:R-:W-:Y:S01]  /*15590*/  IMAD.MOV.U32 R211, RZ, RZ, R88 ;  /* 0x000000ffffd37224 */ /* 0x008fe200078e0058 */
[----:B------:R-:W-:Y:S01]  /*155a0*/  MOV R68, R89 ;  /* 0x0000005900447202 */ /* 0x000fe20000000f00 */
[----:B------:R-:W-:Y:S01]  /*155b0*/  IMAD.MOV.U32 R83, RZ, RZ, R90 ;  /* 0x000000ffff537224 */ /* 0x000fe200078e005a */
[----:B------:R-:W-:Y:S01]  /*155c0*/  MOV R95, R91 ;  /* 0x0000005b005f7202 */ /* 0x000fe20000000f00 */
[----:B----4-:R-:W-:Y:S01]  /*155d0*/  HMMA.16816.F32 R196, R4, R12, R196 ;  /* 0x0000000c04c4723c */ /* 0x010fe200000018c4 */
[----:B------:R-:W-:Y:S01]  /*155e0*/  MOV R88, R51 ;  /* 0x0000003300587202 */ /* 0x000fe20000000f00 */
[----:B------:R-:W-:Y:S01]  /*155f0*/  IMAD.MOV.U32 R89, RZ, RZ, R50 ;  /* 0x000000ffff597224 */ /* 0x000fe200078e0032 */
[----:B------:R-:W-:Y:S01]  /*15600*/  MOV R90, R49 ;  /* 0x00000031005a7202 */ /* 0x000fe20000000f00 */
[----:B------:R-:W-:-:S04]  /*15610*/  IMAD.MOV.U32 R91, RZ, RZ, R48 ;  /* 0x000000ffff5b7224 */ /* 0x000fc800078e0030 */
[----:B------:R-:W-:Y:S01]  /*15620*/  HMMA.16816.F32 R200, R4, R14, R200 ;  /* 0x0000000e04c8723c */ /* 0x000fe200000018c8 */
[----:B--2---:R-:W-:Y:S02]  /*15630*/  F2FP.F16.F32.PACK_AB R4, R252, R238 ;  /* 0x000000eefc04723e */ /* 0x004fe400000000ff */
[----:B------:R-:W-:Y:S02]  /*15640*/  F2FP.F16.F32.PACK_AB R5, R229, R228 ;  /* 0x000000e4e505723e */ /* 0x000fe400000000ff */
[----:B------:R-:W-:Y:S02]  /*15650*/  F2FP.F16.F32.PACK_AB R6, R236, R237 ;  /* 0x000000edec06723e */ /* 0x000fe400000000ff */
[----:B-1----:R-:W-:Y:S01]  /*15660*/  F2FP.F16.F32.PACK_AB R7, R235, R231 ;  /* 0x000000e7eb07723e */ /* 0x002fe200000000ff */
        /* <DEDUP_REMOVED lines=8> */
[----:B------:R-:W-:-:S05]  /*156f0*/  MOV R123, R94 ;  /* 0x0000005e007b7202 */ /* 0x000fca0000000f00 */
[C---:B------:R-:W-:Y:S01]  /*15700*/  HMMA.16816.F32 R204, R8.reuse, R14, R204 ;  /* 0x0000000e08cc723c */ /* 0x040fe200000018cc */
[----:B------:R-:W-:Y:S01]  /*15710*/  IMAD.MOV.U32 R213, RZ, RZ, R95 ;  /* 0x000000ffffd57224 */ /* 0x000fe200078e005f */
[----:B------:R-:W1:Y:S06]  /*15720*/  LDSM.16.MT88.4 R12, [R36+0x800] ;  /* 0x00080000240c783b */ /* 0x000e6c0000004200 */
[----:B------:R-:W-:Y:S01]  /*15730*/  HMMA.16816.F32 R44, R8, R46, R128 ;  /* 0x0000002e082c723c */ /* 0x000fe20000001880 */
[----:B------:R-:W-:Y:S02]  /*15740*/  F2FP.F16.F32.PACK_AB R8, R211, R176 ;  /* 0x000000b0d308723e */ /* 0x000fe400000000ff */
[----:B------:R-:W-:-:S02]  /*15750*/  F2FP.F16.F32.PACK_AB R9, R212, R26 ;  /* 0x0000001ad409723e */ /* 0x000fc400000000ff */
[----:B------:R-:W-:Y:S02]  /*15760*/  F2FP.F16.F32.PACK_AB R10, R25, R133 ;  /* 0x00000085190a723e */ /* 0x000fe400000000ff */
[----:B------:R-:W-:Y:S01]  /*15770*/  F2FP.F16.F32.PACK_AB R11, R135, R24 ;  /* 0x00000018870b723e */ /* 0x000fe200000000ff */
[----:B------:R-:W-:Y:S01]  /*15780*/  HMMA.16816.F32 R92, R4, R22, R248 ;  /* 0x00000016045c723c */ /* 0x000fe200000018f8 */
[----:B------:R-:W-:Y:S02]  /*15790*/  IMAD.MOV.U32 R249, RZ, RZ, R83 ;  /* 0x000000fffff97224 */ /* 0x000fe400078e0053 */
[----:B------:R-:W-:-:S05]  /*157a0*/  IMAD.MOV.U32 R251, RZ, RZ, R76 ;  /* 0x000000fffffb7224 */ /* 0x000fca00078e004c */
[----:B------:R-:W-:Y:S01]  /*157b0*/  HMMA.16816.F32 R96, R4, R20, R84 ;  /* 0x000000140460723c */ /* 0x000fe20000001854 */
[----:B------:R-:W-:Y:S01]  /*157c0*/  MOV R250, R68 ;  /* 0x0000004400fa7202 */ /* 0x000fe20000000f00 */
[----:B------:R-:W-:-:S06]  /*157d0*/  IMAD.MOV.U32 R208, RZ, RZ, R70 ;  /* 0x000000ffffd07224 */ /* 0x000fcc00078e0046 */
[----:B------:R-:W-:Y:S01]  /*157e0*/  HMMA.16816.F32 R84, R8, R22, R244 ;  /* 0x000000160854723c */ /* 0x000fe200000018f4 */
[----:B------:R-:W-:Y:S01]  /*157f0*/  MOV R244, R79 ;  /* 0x0000004f00f47202 */ /* 0x000fe20000000f00 */
[----:B------:R-:W-:Y:S01]  /*15800*/  IMAD.MOV.U32 R245, RZ, RZ, R72 ;  /* 0x000000fffff57224 */ /* 0x000fe200078e0048 */
[----:B------:R-:W-:Y:S01]  /*15810*/  MOV R246, R73 ;  /* 0x0000004900f67202 */ /* 0x000fe20000000f00 */
[----:B------:R-:W-:-:S04]  /*15820*/  IMAD.MOV.U32 R247, RZ, RZ, R74 ;  /* 0x000000fffff77224 */ /* 0x000fc800078e004a */
[----:B------:R-:W-:Y:S01]  /*15830*/  HMMA.16816.F32 R80, R8, R16, R240 ;  /* 0x000000100850723c */ /* 0x000fe200000018f0 */
[----:B------:R-:W-:Y:S01]  /*15840*/  MOV R243, R77 ;  /* 0x0000004d00f37202 */ /* 0x000fe20000000f00 */
[----:B------:R-:W-:-:S06]  /*15850*/  IMAD.MOV.U32 R241, RZ, RZ, R78 ;  /* 0x000000fffff17224 */ /* 0x000fcc00078e004e */
[----:B------:R-:W-:Y:S01]  /*15860*/  HMMA.16816.F32 R76, R4, R16, R224 ;  /* 0x00000010044c723c */ /* 0x000fe200000018e0 */
[----:B------:R-:W-:-:S07]  /*15870*/  IMAD.MOV.U32 R224, RZ, RZ, R75 ;  /* 0x000000ffffe07224 */ /* 0x000fce00078e004b */
[----:B------:R-:W-:Y:S01]  /*15880*/  HMMA.16816.F32 R72, R4, R18, R220 ;  /* 0x000000120448723c */ /* 0x000fe200000018dc */
[----:B------:R-:W-:Y:S02]  /*15890*/  MOV R223, R69 ;  /* 0x0000004500df7202 */ /* 0x000fe40000000f00 */
[----:B------:R-:W-:Y:S01]  /*158a0*/  MOV R222, R71 ;  /* 0x0000004700de7202 */ /* 0x000fe20000000f00 */
[----:B------:R-:W-:Y:S01]  /*158b0*/  IMAD.MOV.U32 R220, RZ, RZ, R28 ;  /* 0x000000ffffdc7224 */ /* 0x000fe200078e001c */
[----:B------:R-:W-:-:S03]  /*158c0*/  MOV R221, R122 ;  /* 0x0000007a00dd7202 */ /* 0x000fc60000000f00 */
[C---:B------:R-:W-:Y:S01]  /*158d0*/  HMMA.16816.F32 R68, R8.reuse, R18, R216 ;  /* 0x000000120844723c */ /* 0x040fe200000018d8 */
[----:B------:R-:W-:Y:S01]  /*158e0*/  MOV R219, R62 ;  /* 0x0000003e00db7202 */ /* 0x000fe20000000f00 */
[----:B------:R-:W-:Y:S01]  /*158f0*/  LDSM.16.MT88.4 R16, [R42+0xe800] ;  /* 0x00e800002a10783b */ /* 0x000fe20000004200 */
[----:B------:R-:W-:Y:S02]  /*15900*/  MOV R2, R30 ;  /* 0x0000001e00027202 */ /* 0x000fe40000000f00 */
[----:B------:R-:W-:Y:S01]  /*15910*/  MOV R0, R63 ;  /* 0x0000003f00007202 */ /* 0x000fe20000000f00 */
[----:B------:R-:W-:Y:S02]  /*15920*/  LDSM.16.MT88.4 R28, [R41+0x2800] ;  /* 0x00280000291c783b */ /* 0x000fe40000004200 */
[----:B------:R-:W-:Y:S01]  /*15930*/  HMMA.16816.F32 R88, R8, R20, R88 ;  /* 0x000000140858723c */ /* 0x000fe20000001858 */
[----:B------:R-:W-:Y:S01]  /*15940*/  IMAD.MOV.U32 R218, RZ, RZ, R219 ;  /* 0x000000ffffda7224 */ /* 0x000fe200078e00db */
[----:B------:R-:W2:Y:S01]  /*15950*/  LDSM.16.MT88.4 R20, [R35+0xe800] ;  /* 0x00e800002314783b */ /* 0x000ea20000004200 */
[----:B------:R-:W-:-:S02]  /*15960*/  MOV R240, R25 ;  /* 0x0000001900f07202 */ /* 0x000fc40000000f00 */
        /* <DEDUP_REMOVED lines=8> */
[----:B------:R-:W-:Y:S02]  /*159f0*/  IMAD.MOV.U32 R243, RZ, RZ, R213 ;  /* 0x000000fffff37224 */ /* 0x000fe400078e00d5 */
[----:B------:R3:W-:Y:S01]  /*15a00*/  MUFU.EX2 R213, R0 ;  /* 0x0000000000d57308 */ /* 0x0007e20000000800 */
[----:B------:R-:W-:-:S02]  /*15a10*/  IMAD.MOV.U32 R242, RZ, RZ, R59 ;  /* 0x000000fffff27224 */ /* 0x000fc400078e003b */
[----:B---3--:R-:W-:-:S05]  /*15a20*/  FFMA.FTZ R0, R215, UR4, -R34 ;  /* 0x00000004d7007c23 */ /* 0x008fca0008010822 */
[----:B------:R3:W4:Y:S01]  /*15a30*/  MUFU.EX2 R215, R0 ;  /* 0x0000000000d77308 */ /* 0x0007220000000800 */
[----:B------:R-:W-:Y:S01]  /*15a40*/  IMAD.MOV.U32 R216, RZ, RZ, R221 ;  /* 0x000000ffffd87224 */ /* 0x000fe200078e00dd */
[----:B-1----:R-:W-:Y:S01]  /*15a50*/  HMMA.16816.F32 R64, R8, R12, R64 ;  /* 0x0000000c0840723c */ /* 0x002fe20000001840 */
[----:B------:R-:W-:Y:S02]  /*15a60*/  IMAD.MOV.U32 R221, RZ, RZ, R223 ;  /* 0x000000ffffdd7224 */ /* 0x000fe400078e00df */
[----:B---3--:R-:W-:-:S04]  /*15a70*/  FFMA.FTZ R0, R218, UR4, -R34 ;  /* 0x00000004da007c23 */ /* 0x008fc80008010822 */
[----:B------:R1:W-:Y:S01]  /*15a80*/  MUFU.EX2 R217, R0 ;  /* 0x0000000000d97308 */ /* 0x0003e20000000800 */
[----:B------:R-:W-:Y:S01]  /*15a90*/  HMMA.16816.F32 R60, R4, R12, R180 ;  /* 0x0000000c043c723c */ /* 0x000fe200000018b4 */
[----:B------:R-:W-:Y:S01]  /*15aa0*/  IMAD.MOV.U32 R223, RZ, RZ, R211 ;  /* 0x000000ffffdf7224 */ /* 0x000fe200078e00d3 */
[----:B------:R-:W-:-:S06]  /*15ab0*/  MOV R248, R26 ;  /* 0x0000001a00f87202 */ /* 0x000fcc0000000f00 */
[----:B------:R-:W-:Y:S01]  /*15ac0*/  HMMA.16816.F32 R56, R4, R14, R184 ;  /* 0x0000000e0438723c */ /* 0x000fe200000018b8 */
[----:B-1----:R-:W-:-:S07]  /*15ad0*/  FFMA.FTZ R0, R219, UR4, -R34 ;  /* 0x00000004db007c23 */ /* 0x002fce0008010822 */
[----:B------:R-:W-:Y:S01]  /*15ae0*/  HMMA.16816.F32 R52, R8, R14, R188 ;  /* 0x0000000e0834723c */ /* 0x000fe200000018bc */
[----:B------:R-:W1:Y:S01]  /*15af0*/  LDSM.16.MT88.4 R12, [R36+0x2800] ;  /* 0x00280000240c783b */ /* 0x000e620000004200 */
[----:B------:R3:W-:Y:S01]  /*15b00*/  MUFU.EX2 R218, R0 ;  /* 0x0000000000da7308 */ /* 0x0007e20000000800 */
[----:B------:R-:W-:Y:S02]  /*15b10*/  MOV R219, R220 ;  /* 0x000000dc00db7202 */ /* 0x000fe40000000f00 */
[----:B------:R-:W-:Y:S01]  /*15b20*/  MOV R220, R222 ;  /* 0x000000de00dc7202 */ /* 0x000fe20000000f00 */
[----:B------:R-:W-:Y:S01]  /*15b30*/  IMAD.MOV.U32 R225, RZ, RZ, R24 ;  /* 0x000000ffffe17224 */ /* 0x000fe200078e0018 */
[----:B------:R-:W-:Y:S01]  /*15b40*/  MOV R222, R224 ;  /* 0x000000e000de7202 */ /* 0x000fe20000000f00 */
[----:B------:R-:W4:Y:S01]  /*15b50*/  LDSM.16.MT88.4 R24, [R41+0x800] ;  /* 0x000800002918783b */ /* 0x000f220000004200 */
[----:B------:R-:W-:Y:S01]  /*15b60*/  MOV R224, R212 ;  /* 0x000000d400e07202 */ /* 0x000fe20000000f00 */
[----:B---3--:R-:W-:-:S04]  /*15b70*/  FFMA.FTZ R0, R210, UR4, -R33 ;  /* 0x00000004d2007c23 */ /* 0x008fc80008010821 */
[----:B------:R3:W-:Y:S01]  /*15b80*/  MUFU.EX2 R211, R0 ;  /* 0x0000000000d37308 */ /* 0x0007e20000000800 */
[----:B--2---:R-:W-:Y:S01]  /*15b90*/  HMMA.16816.F32 R116, R4, R20, R172 ;  /* 0x000000140474723c */ /* 0x004fe200000018ac */
[----:B------:R-:W-:Y:S01]  /*15ba0*/  MOV R226, R120 ;  /* 0x0000007800e27202 */ /* 0x000fe20000000f00 */
[----:B------:R-:W-:Y:S02]  /*15bb0*/  IMAD.MOV.U32 R43, RZ, RZ, R121 ;  /* 0x000000ffff2b7224 */ /* 0x000fe400078e0079 */
[----:B------:R-:W-:Y:S02]  /*15bc0*/  IMAD.MOV.U32 R227, RZ, RZ, R123 ;  /* 0x000000ffffe37224 */ /* 0x000fe400078e007b */
[----:B---3--:R-:W-:-:S04]  /*15bd0*/  FFMA.FTZ R0, R209, UR4, -R33 ;  /* 0x00000004d1007c23 */ /* 0x008fc80008010821 */
[----:B------:R2:W3:Y:S01]  /*15be0*/  MUFU.EX2 R212, R0 ;  /* 0x0000000000d47308 */ /* 0x0004e20000000800 */
[C---:B------:R-:W-:Y:S08]  /*15bf0*/  HMMA.16816.F32 R184, R4.reuse, R28, R152 ;  /* 0x0000001c04b8723c */ /* 0x040ff00000001898 */
[----:B------:R-:W-:Y:S01]  /*15c00*/  HMMA.16816.F32 R172, R4, R30, R148 ;  /* 0x0000001e04ac723c */ /* 0x000fe20000001894 */
[----:B--2---:R-:W-:Y:S01]  /*15c10*/  FFMA.FTZ R0, R219, UR4, -R33 ;  /* 0x00000004db007c23 */ /* 0x004fe20008010821 */
[----:B------:R-:W-:-:S06]  /*15c20*/  IMAD.MOV.U32 R219, RZ, RZ, R214 ;  /* 0x000000ffffdb7224 */ /* 0x000fcc00078e00d6 */
[----:B------:R-:W-:Y:S01]  /*15c30*/  HMMA.16816.F32 R120, R4, R22, R168 ;  /* 0x000000160478723c */ /* 0x000fe200000018a8 */
[----:B------:R2:W-:Y:S07]  /*15c40*/  MUFU.EX2 R214, R0 ;  /* 0x0000000000d67308 */ /* 0x0005ee0000000800 */
[C---:B------:R-:W-:Y:S08]  /*15c50*/  HMMA.16816.F32 R152, R8.reuse, R20, R136 ;  /* 0x000000140898723c */ /* 0x040ff00000001888 */
[----:B------:R-:W-:Y:S01]  /*15c60*/  HMMA.16816.F32 R148, R8, R22, R124 ;  /* 0x000000160894723c */ /* 0x000fe2000000187c */
[----:B------:R-:W3:Y:S01]  /*15c70*/  LDSM.16.MT88.4 R20, [R35+0xd000] ;  /* 0x00d000002314783b */ /* 0x000ee20000004200 */
[----:B--2---:R-:W-:-:S04]  /*15c80*/  FFMA.FTZ R0, R216, UR4, -R33 ;  /* 0x00000004d8007c23 */ /* 0x004fc80008010821 */
[----:B------:R2:W3:Y:S02]  /*15c90*/  MUFU.EX2 R216, R0 ;  /* 0x0000000000d87308 */ /* 0x0004e40000000800 */
[C---:B------:R-:W-:Y:S08]  /*15ca0*/  HMMA.16816.F32 R128, R4.reuse, R16, R164 ;  /* 0x000000100480723c */ /* 0x040ff000000018a4 */
[----:B------:R-:W-:Y:S01]  /*15cb0*/  HMMA.16816.F32 R144, R4, R18, R144 ;  /* 0x000000120490723c */ /* 0x000fe20000001890 */
[----:B--2---:R-:W-:-:S07]  /*15cc0*/  FFMA.FTZ R0, R132, UR4, -R3 ;  /* 0x0000000484007c23 */ /* 0x004fce0008010803 */
[C---:B------:R-:W-:Y:S01]  /*15cd0*/  HMMA.16816.F32 R136, R8.reuse, R16, R108 ;  /* 0x000000100888723c */ /* 0x040fe2000000186c */
[----:B------:R2:W-:Y:S07]  /*15ce0*/  MUFU.EX2 R209, R0 ;  /* 0x0000000000d17308 */ /* 0x0005ee0000000800 */
[----:B------:R-:W-:Y:S01]  /*15cf0*/  HMMA.16816.F32 R124, R8, R18, R104 ;  /* 0x00000012087c723c */ /* 0x000fe20000001868 */
[----:B------:R-:W3:Y:S01]  /*15d00*/  LDSM.16.MT88.4 R16, [R42+0xd000] ;  /* 0x00d000002a10783b */ /* 0x000ee20000004200 */
[----:B--2---:R-:W-:-:S04]  /*15d10*/  FFMA.FTZ R0, R219, UR4, -R3 ;  /* 0x00000004db007c23 */ /* 0x004fc80008010803 */
[----:B------:R2:W3:Y:S02]  /*15d20*/  MUFU.EX2 R210, R0 ;  /* 0x0000000000d27308 */ /* 0x0004e40000000800 */
[----:B-1----:R-:W-:Y:S01]  /*15d30*/  HMMA.16816.F32 R156, R4, R12, R156 ;  /* 0x0000000c049c723c */ /* 0x002fe2000000189c */
[----:B--2---:R-:W-:Y:S01]  /*15d40*/  FFMA.FTZ R0, R220, UR4, -R3 ;  /* 0x00000004dc007c23 */ /* 0x004fe20008010803 */
        /* <DEDUP_REMOVED lines=9> */
[----:B------:R1:W-:Y:S01]  /*15de0*/  MUFU.EX2 R208, R0 ;  /* 0x0000000000d07308 */ /* 0x0003e20000000800 */
[----:B------:R-:W-:Y:S08]  /*15df0*/  HMMA.16816.F32 R160, R4, R14, R160 ;  /* 0x0000000e04a0723c */ /* 0x000ff000000018a0 */
[----:B------:R-:W-:Y:S01]  /*15e00*/  HMMA.16816.F32 R100, R8, R12, R100 ;  /* 0x0000000c0864723c */ /* 0x000fe20000001864 */
[----:B-1----:R-:W-:-:S07]  /*15e10*/  FFMA.FTZ R0, R142, UR4, -R3 ;  /* 0x000000048e007c23 */ /* 0x002fce0008010803 */
[----:B------:R-:W-:Y:S01]  /*15e20*/  HMMA.16816.F32 R112, R8, R14, R112 ;  /* 0x0000000e0870723c */ /* 0x000fe20000001870 */
[----:B------:R-:W1:Y:S01]  /*15e30*/  LDSM.16.MT88.4 R12, [R36+0x1000] ;  /* 0x00100000240c783b */ /* 0x000e620000004200 */
[----:B------:R2:W-:Y:S01]  /*15e40*/  MUFU.EX2 R142, R0 ;  /* 0x00000000008e7308 */ /* 0x0005e20000000800 */
[----:B------:R-:W-:-:S05]  /*15e50*/  MOV R183, R222 ;  /* 0x000000de00b77202 */ /* 0x000fca0000000f00 */
[----:B----4-:R-:W-:Y:S01]  /*15e60*/  HMMA.16816.F32 R192, R8, R24, R192 ;  /* 0x0000001808c0723c */ /* 0x010fe200000018c0 */
[----:B------:R-:W-:Y:S01]  /*15e70*/  IMAD.MOV.U32 R222, RZ, RZ, R225 ;  /* 0x000000ffffde7224 */ /* 0x000fe200078e00e1 */
[----:B------:R-:W-:-:S06]  /*15e80*/  MOV R225, R2 ;  /* 0x0000000200e17202 */ /* 0x000fcc0000000f00 */
[----:B------:R-:W-:Y:S01]  /*15e90*/  HMMA.16816.F32 R204, R8, R26, R204 ;  /* 0x0000001a08cc723c */ /* 0x000fe200000018cc */
[----:B--2---:R-:W-:-:S07]  /*15ea0*/  FFMA.FTZ R0, R43, UR4, -R32 ;  /* 0x000000042b007c23 */ /* 0x004fce0008010820 */
[C---:B------:R-:W-:Y:S01]  /*15eb0*/  HMMA.16816.F32 R48, R8.reuse, R28, R48 ;  /* 0x0000001c0830723c */ /* 0x040fe20000001830 */
[----:B------:R2:W-:Y:S07]  /*15ec0*/  MUFU.EX2 R43, R0 ;  /* 0x00000000002b7308 */ /* 0x0005ee0000000800 */
[----:B------:R-:W-:Y:S01]  /*15ed0*/  HMMA.16816.F32 R44, R8, R30, R44 ;  /* 0x0000001e082c723c */ /* 0x000fe2000000182c */
[----:B------:R-:W-:Y:S02]  /*15ee0*/  F2FP.F16.F32.PACK_AB R8, R215, R213 ;  /* 0x000000d5d708723e */ /* 0x000fe400000000ff */
[----:B---3--:R-:W-:-:S02]  /*15ef0*/  F2FP.F16.F32.PACK_AB R9, R212, R211 ;  /* 0x000000d3d409723e */ /* 0x008fc400000000ff */
[----:B------:R-:W-:Y:S02]  /*15f00*/  F2FP.F16.F32.PACK_AB R10, R218, R217 ;  /* 0x000000d9da0a723e */ /* 0x000fe400000000ff */
[----:B------:R-:W-:Y:S01]  /*15f10*/  F2FP.F16.F32.PACK_AB R11, R216, R214 ;  /* 0x000000d6d80b723e */ /* 0x000fe200000000ff */
[--C-:B--2---:R-:W-:Y:S01]  /*15f20*/  FFMA.FTZ R0, R220, UR4, -R32.reuse ;  /* 0x00000004dc007c23 */ /* 0x104fe20008010820 */
[C---:B------:R-:W-:Y:S01]  /*15f30*/  HMMA.16816.F32 R196, R4.reuse, R24, R196 ;  /* 0x0000001804c4723c */ /* 0x040fe200000018c4 */
[--C-:B------:R-:W-:Y:S02]  /*15f40*/  FFMA.FTZ R2, R140, UR4, -R32.reuse ;  /* 0x000000048c027c23 */ /* 0x100fe40008010820 */
[----:B------:R2:W3:Y:S05]  /*15f50*/  MUFU.EX2 R132, R0 ;  /* 0x0000000000847308 */ /* 0x0004ea0000000800 */
[----:B------:R-:W-:Y:S08]  /*15f60*/  HMMA.16816.F32 R200, R4, R26, R200 ;  /* 0x0000001a04c8723c */ /* 0x000ff000000018c8 */
[----:B------:R-:W-:Y:S01]  /*15f70*/  HMMA.16816.F32 R4, R8, R20, R88 ;  /* 0x000000140804723c */ /* 0x000fe20000001858 */
[----:B--2---:R-:W-:-:S02]  /*15f80*/  FFMA.FTZ R0, R141, UR4, -R32 ;  /* 0x000000048d007c23 */ /* 0x004fc40008010820 */
[----:B------:R-:W-:Y:S08]  /*15f90*/  MUFU.EX2 R141, R2 ;  /* 0x00000002008d7308 */ /* 0x000ff00000000800 */
[----:B------:R-:W2:Y:S01]  /*15fa0*/  MUFU.EX2 R140, R0 ;  /* 0x00000000008c7308 */ /* 0x000ea20000000800 */
        /* <DEDUP_REMOVED lines=23> */
[----:B---3--:R-:W-:Y:S02]  /*16120*/  F2FP.F16.F32.PACK_AB R5, R132, R43 ;  /* 0x0000002b8405723e */ /* 0x008fe400000000ff */
[----:B------:R-:W-:Y:S02]  /*16130*/  F2FP.F16.F32.PACK_AB R6, R142, R208 ;  /* 0x000000d08e06723e */ /* 0x000fe400000000ff */
[----:B--2---:R-:W-:Y:S02]  /*16140*/  F2FP.F16.F32.PACK_AB R7, R141, R140 ;  /* 0x0000008c8d07723e */ /* 0x004fe400000000ff */
        /* <DEDUP_REMOVED lines=15> */
[----:B------:R-:W-:Y:S01]  /*16240*/  MOV R221, R223 ;  /* 0x000000df00dd7202 */ /* 0x000fe20000000f00 */
[----:B------:R-:W-:Y:S01]  /*16250*/  IMAD.MOV.U32 R223, RZ, RZ, R240 ;  /* 0x000000ffffdf7224 */ /* 0x000fe200078e00f0 */
[----:B------:R-:W-:Y:S01]  /*16260*/  MOV R83, R26 ;  /* 0x0000001a00537202 */ /* 0x000fe20000000f00 */
[----:B------:R-:W-:Y:S01]  /*16270*/  IMAD.MOV.U32 R240, RZ, RZ, R178 ;  /* 0x000000fffff07224 */ /* 0x000fe200078e00b2 */
[----:B------:R-:W-:-:S03]  /*16280*/  MOV R241, R179 ;  /* 0x000000b300f17202 */ /* 0x000fc60000000f00 */
[----:B------:R-:W-:Y:S01]  /*16290*/  HMMA.16816.F32 R248, R8, R12, R64 ;  /* 0x0000000c08f8723c */ /* 0x000fe20000001840 */
[----:B------:R-:W-:-:S07]  /*162a0*/  IMAD.MOV.U32 R166, RZ, RZ, R183 ;  /* 0x000000ffffa67224 */ /* 0x000fce00078e00b7 */
[-C--:B------:R-:W-:Y:S08]  /*162b0*/  HMMA.16816.F32 R56, R4, R14.reuse, R56 ;  /* 0x0000000e0438723c */ /* 0x080ff00000001838 */
[C---:B------:R-:W-:Y:S01]  /*162c0*/  HMMA.16816.F32 R224, R8.reuse, R14, R52 ;  /* 0x0000000e08e0723c */ /* 0x040fe20000001834 */
[----:B------:R-:W1:Y:S07]  /*162d0*/  LDSM.16.MT88.4 R12, [R42+0xf000] ;  /* 0x00f000002a0c783b */ /* 0x000e6e0000004200 */
[----:B------:R-:W-:Y:S01]  /*162e0*/  HMMA.16816.F32 R244, R8, R22, R84 ;  /* 0x0000001608f4723c */ /* 0x000fe20000001854 */
[----:B------:R-:W-:Y:S01]  /*162f0*/  IMAD.MOV.U32 R86, RZ, RZ, R24 ;  /* 0x000000ffff567224 */ /* 0x000fe200078e0018 */
[----:B------:R-:W-:Y:S01]  /*16300*/  MOV R85, R25 ;  /* 0x0000001900557202 */ /* 0x000fe20000000f00 */
[----:B------:R-:W-:-:S02]  /*16310*/  IMAD.MOV.U32 R84, RZ, RZ, R27 ;  /* 0x000000ffff547224 */ /* 0x000fc400078e001b */
[----:B------:R-:W2:Y:S01]  /*16320*/  LDSM.16.MT88.4 R24, [R36+0x3000] ;  /* 0x003000002418783b */ /* 0x000ea20000004200 */
        /* <DEDUP_REMOVED lines=11> */
[-C--:B------:R-:W-:Y:S08]  /*163e0*/  HMMA.16816.F32 R168, R4, R18.reuse, R72 ;  /* 0x0000001204a8723c */ /* 0x080ff00000001848 */
[----:B------:R-:W-:Y:S01]  /*163f0*/  HMMA.16816.F32 R240, R8, R18, R68 ;  /* 0x0000001208f0723c */ /* 0x000fe20000001844 */
[----:B------:R-:W3:Y:S07]  /*16400*/  LDSM.16.MT88.4 R16, [R35+0xf000] ;  /* 0x00f000002310783b */ /* 0x000eee0000004200 */
[C---:B------:R-:W-:Y:S08]  /*16410*/  HMMA.16816.F32 R176, R4.reuse, R22, R92 ;  /* 0x0000001604b0723c */ /* 0x040ff0000000185c */
[C---:B------:R-:W-:Y:S01]  /*16420*/  HMMA.16816.F32 R180, R4.reuse, R20, R96 ;  /* 0x0000001404b4723c */ /* 0x040fe20000001860 */
[----:B------:R-:W-:Y:S01]  /*16430*/  MOV R98, R104 ;  /* 0x0000006800627202 */ /* 0x000fe20000000f00 */
[----:B------:R-:W-:Y:S01]  /*16440*/  IMAD.MOV.U32 R97, RZ, RZ, R105 ;  /* 0x000000ffff617224 */ /* 0x000fe200078e0069 */
[----:B------:R-:W-:Y:S01]  /*16450*/  MOV R96, R106 ;  /* 0x0000006a00607202 */ /* 0x000fe20000000f00 */
[----:B------:R-:W4:Y:S04]  /*16460*/  LDSM.16.MT88.4 R20, [R41+0x1000] ;  /* 0x001000002914783b */ /* 0x000f280000004200 */
[----:B-1----:R-:W-:Y:S01]  /*16470*/  HMMA.16816.F32 R92, R4, R14, R144 ;  /* 0x0000000e045c723c */ /* 0x002fe20000001890 */
[----:B------:R-:W-:Y:S01]  /*16480*/  MOV R144, R107 ;  /* 0x0000006b00907202 */ /* 0x000fe20000000f00 */
[----:B------:R-:W-:Y:S01]  /*16490*/  IMAD.MOV.U32 R145, RZ, RZ, R108 ;  /* 0x000000ffff917224 */ /* 0x000fe200078e006c */
[----:B------:R-:W-:-:S02]  /*164a0*/  MOV R147, R109 ;  /* 0x0000006d00937202 */ /* 0x000fc40000000f00 */
[----:B------:R-:W-:-:S03]  /*164b0*/  MOV R146, R110 ;  /* 0x0000006e00927202 */ /* 0x000fc60000000f00 */
[----:B--2---:R-:W-:Y:S01]  /*164c0*/  HMMA.16816.F32 R104, R4, R24, R156 ;  /* 0x000000180468723c */ /* 0x004fe2000000189c */
[----:B------:R-:W-:Y:S01]  /*164d0*/  IMAD.MOV.U32 R156, RZ, RZ, R111 ;  /* 0x000000ffff9c7224 */ /* 0x000fe200078e006f */
[----:B------:R-:W-:Y:S01]  /*164e0*/  MOV R157, R220 ;  /* 0x000000dc009d7202 */ /* 0x000fe20000000f00 */
[----:B------:R-:W-:Y:S01]  /*164f0*/  IMAD.MOV.U32 R159, RZ, RZ, R222 ;  /* 0x000000ffff9f7224 */ /* 0x000fe200078e00de */
[----:B------:R-:W-:-:S04]  /*16500*/  MOV R158, R221 ;  /* 0x000000dd009e7202 */ /* 0x000fc80000000f00 */
[----:B------:R-:W-:Y:S01]  /*16510*/  HMMA.16816.F32 R108, R4, R26, R160 ;  /* 0x0000001a046c723c */ /* 0x000fe200000018a0 */
[----:B------:R-:W-:-:S04]  /*16520*/  MOV R163, R223 ;  /* 0x000000df00a37202 */ /* 0x000fc80000000f00 */
[----:B------:R-:W-:Y:S01]  /*16530*/  MOV R162, R163 ;  /* 0x000000a300a27202 */ /* 0x000fe20000000f00 */
[----:B------:R-:W-:Y:S02]  /*16540*/  IMAD.MOV.U32 R163, RZ, RZ, R156 ;  /* 0x000000ffffa37224 */ /* 0x000fe400078e009c */
[C---:B---3--:R-:W-:Y:S01]  /*16550*/  HMMA.16816.F32 R72, R4.reuse, R16, R116 ;  /* 0x000000100448723c */ /* 0x048fe20000001874 */
[----:B------:R-:W-:Y:S01]  /*16560*/  MOV R119, R90 ;  /* 0x0000005a00777202 */ /* 0x000fe20000000f00 */
[----:B------:R-:W-:Y:S01]  /*16570*/  IMAD.MOV.U32 R118, RZ, RZ, R91 ;  /* 0x000000ffff767224 */ /* 0x000fe200078e005b */
[----:B------:R-:W-:Y:S02]  /*16580*/  MOV R156, R157 ;  /* 0x0000009d009c7202 */ /* 0x000fe40000000f00 */
[----:B------:R-:W-:Y:S01]  /*16590*/  MOV R157, R158 ;  /* 0x0000009e009d7202 */ /* 0x000fe20000000f00 */
[----:B------:R-:W-:Y:S02]  /*165a0*/  IMAD.MOV.U32 R158, RZ, RZ, R159 ;  /* 0x000000ffff9e7224 */ /* 0x000fe400078e009f */
[----:B------:R-:W-:Y:S01]  /*165b0*/  HMMA.16816.F32 R88, R4, R12, R128 ;  /* 0x0000000c0458723c */ /* 0x000fe20000001880 */
        /* <DEDUP_REMOVED lines=8> */
[----:B------:R-:W-:Y:S02]  /*16640*/  MOV R117, R85 ;  /* 0x0000005500757202 */ /* 0x000fe40000000f00 */
        /* <DEDUP_REMOVED lines=12> */
[----:B------:R-:W2:Y:S01]  /*16710*/  LDL.LU R135, [R1+0xb8] ;  /* 0x0000b80001877983 */ /* 0x000ea20000300800 */
[----:B------:R-:W-:Y:S01]  /*16720*/  MOV R2, R30 ;  /* 0x0000001e00027202 */ /* 0x000fe20000000f00 */
[----:B------:R-:W-:Y:S01]  /*16730*/  IMAD.MOV.U32 R83, RZ, RZ, R29 ;  /* 0x000000ffff537224 */ /* 0x000fe200078e001d */
[----:B------:R-:W-:-:S02]  /*16740*/  MOV R0, R31 ;  /* 0x0000001f00007202 */ /* 0x000fc40000000f00 */
[----:B------:R-:W-:Y:S02]  /*16750*/  MOV R99, R28 ;  /* 0x0000001c00637202 */ /* 0x000fe40000000f00 */
[----:B------:R-:W1:Y:S01]  /*16760*/  LDSM.16.MT88.4 R28, [R41+0x3000] ;  /* 0x00300000291c783b */ /* 0x000e620000004200 */
[--C-:B------:R-:W-:Y:S01]  /*16770*/  FFMA.FTZ R0, R0, UR4, -R3.reuse ;  /* 0x0000000400007c23 */ /* 0x100fe20008010803 */
[-C--:B----4-:R-:W-:Y:S08]  /*16780*/  HMMA.16816.F32 R200, R4, R22.reuse, R200 ;  /* 0x0000001604c8723c */ /* 0x090ff000000018c8 */
[C---:B------:R-:W-:Y:S01]  /*16790*/  HMMA.16816.F32 R220, R8.reuse, R22, R204 ;  /* 0x0000001608dc723c */ /* 0x040fe200000018cc */
[----:B------:R3:W-:Y:S01]  /*167a0*/  MUFU.EX2 R22, R0 ;  /* 0x0000000000167308 */ /* 0x0007e20000000800 */
[----:B------:R-:W-:Y:S06]  /*167b0*/  LDSM.16.MT88.4 R204, [R41+0x1800] ;  /* 0x0018000029cc783b */ /* 0x000fec0000004200 */
[----:B------:R-:W-:Y:S01]  /*167c0*/  HMMA.16816.F32 R100, R8, R24, R100 ;  /* 0x000000180864723c */ /* 0x000fe20000001864 */
[----:B---3--:R-:W-:Y:S01]  /*167d0*/  FFMA.FTZ R0, R162, UR4, -R3 ;  /* 0x00000004a2007c23 */ /* 0x008fe20008010803 */
[----:B------:R-:W-:-:S02]  /*167e0*/  MOV R162, R163 ;  /* 0x000000a300a27202 */ /* 0x000fc40000000f00 */
[----:B------:R-:W-:Y:S01]  /*167f0*/  MOV R163, R156 ;  /* 0x0000009c00a37202 */ /* 0x000fe20000000f00 */
[----:B------:R-:W-:Y:S01]  /*16800*/  IMAD.MOV.U32 R156, RZ, RZ, R157 ;  /* 0x000000ffff9c7224 */ /* 0x000fe200078e009d */
[----:B------:R-:W-:Y:S01]  /*16810*/  MOV R157, R158 ;  /* 0x0000009e009d7202 */ /* 0x000fe20000000f00 */
[----:B------:R3:W4:Y:S01]  /*16820*/  MUFU.EX2 R23, R0 ;  /* 0x0000000000177308 */ /* 0x0007220000000800 */
        /* <DEDUP_REMOVED lines=8> */
[----:B---3--:R-:W-:Y:S01]  /*168b0*/  FFMA.FTZ R0, R162, UR4, -R3 ;  /* 0x00000004a2007c23 */ /* 0x008fe20008010803 */
[----:B------:R-:W-:Y:S01]  /*168c0*/  MOV R162, R163 ;  /* 0x000000a300a27202 */ /* 0x000fe20000000f00 */
[----:B------:R-:W-:Y:S01]  /*168d0*/  IMAD.MOV.U32 R163, RZ, RZ, R156 ;  /* 0x000000ffffa37224 */ /* 0x000fe200078e009c */
[----:B------:R-:W-:Y:S01]  /*168e0*/  MOV R156, R157 ;  /* 0x0000009d009c7202 */ /* 0x000fe20000000f00 */
[----:B------:R3:W-:Y:S01]  /*168f0*/  MUFU.EX2 R25, R0 ;  /* 0x0000000000197308 */ /* 0x0007e20000000800 */
        /* <DEDUP_REMOVED lines=9> */
[----:B------:R-:W-:Y:S01]  /*16990*/  MOV R130, R131 ;  /* 0x0000008300827202 */ /* 0x000fe20000000f00 */
[----:B---3--:R-:W-:Y:S01]  /*169a0*/  FFMA.FTZ R0, R162, UR4, -R3 ;  /* 0x00000004a2007c23 */ /* 0x008fe20008010803 */
        /* <DEDUP_REMOVED lines=14> */
[----:B------:R-:W-:-:S02]  /*16a90*/  MOV R117, R118 ;  /* 0x0000007600757202 */ /* 0x000fc40000000f00 */
[----:B------:R-:W-:Y:S01]  /*16aa0*/  MOV R129, R130 ;  /* 0x0000008200817202 */ /* 0x000fe20000000f00 */
[----:B-1----:R-:W-:Y:S01]  /*16ab0*/  HMMA.16816.F32 R120, R4, R28, R184 ;  /* 0x0000001c0478723c */ /* 0x002fe200000018b8 */
[----:B------:R-:W-:Y:S01]  /*16ac0*/  MOV R118, R119 ;  /* 0x0000007700767202 */ /* 0x000fe20000000f00 */
[----:B------:R-:W-:Y:S01]  /*16ad0*/  IMAD.MOV.U32 R119, RZ, RZ, R80 ;  /* 0x000000ffff777224 */ /* 0x000fe200078e0050 */
[----:B------:R-:W-:Y:S01]  /*16ae0*/  MOV R130, R131 ;  /* 0x0000008300827202 */ /* 0x000fe20000000f00 */
[----:B------:R-:W-:Y:S01]  /*16af0*/  IMAD.MOV.U32 R131, RZ, RZ, R116 ;  /* 0x000000ffff837224 */ /* 0x000fe200078e0074 */
[----:B------:R-:W-:-:S03]  /*16b00*/  MOV R186, R163 ;  /* 0x000000a300ba7202 */ /* 0x000fc60000000f00 */
[-C--:B------:R-:W-:Y:S01]  /*16b10*/  HMMA.16816.F32 R196, R4, R20.reuse, R196 ;  /* 0x0000001404c4723c */ /* 0x080fe200000018c4 */
[----:B------:R-:W-:Y:S01]  /*16b20*/  MOV R80, R81 ;  /* 0x0000005100507202 */ /* 0x000fe20000000f00 */
[----:B------:R-:W-:Y:S01]  /*16b30*/  IMAD.MOV.U32 R160, RZ, RZ, R157 ;  /* 0x000000ffffa07224 */ /* 0x000fe200078e009d */
[----:B------:R-:W-:Y:S01]  /*16b40*/  MOV R81, R82 ;  /* 0x0000005200517202 */ /* 0x000fe20000000f00 */
[----:B------:R-:W-:Y:S02]  /*16b50*/  IMAD.MOV.U32 R161, RZ, RZ, R128 ;  /* 0x000000ffffa17224 */ /* 0x000fe400078e0080 */
[----:B---3--:R-:W-:Y:S01]  /*16b60*/  FFMA.FTZ R0, R162, UR4, -R32 ;  /* 0x00000004a2007c23 */ /* 0x008fe20008010820 */
[----:B------:R-:W-:Y:S01]  /*16b70*/  MOV R116, R117 ;  /* 0x0000007500747202 */ /* 0x000fe20000000f00 */
[----:B------:R-:W-:Y:S01]  /*16b80*/  IMAD.MOV.U32 R82, RZ, RZ, R83 ;  /* 0x000000ffff527224 */ /* 0x000fe200078e0053 */
[----:B------:R-:W-:Y:S01]  /*16b90*/  HMMA.16816.F32 R192, R8, R20, R192 ;  /* 0x0000001408c0723c */ /* 0x000fe200000018c0 */
[----:B------:R-:W-:Y:S01]  /*16ba0*/  MOV R117, R118 ;  /* 0x0000007600757202 */ /* 0x000fe20000000f00 */
[----:B------:R-:W-:Y:S01]  /*16bb0*/  IMAD.MOV.U32 R118, RZ, RZ, R119 ;  /* 0x000000ffff767224 */ /* 0x000fe200078e0077 */
[----:B------:R-:W-:Y:S01]  /*16bc0*/  MOV R83, R98 ;  /* 0x0000006200537202 */ /* 0x000fe20000000f00 */
[----:B------:R1:W-:Y:S01]  /*16bd0*/  MUFU.EX2 R20, R0 ;  /* 0x0000000000147308 */ /* 0x0003e20000000800 */
[----:B------:R-:W-:Y:S01]  /*16be0*/  MOV R119, R80 ;  /* 0x0000005000777202 */ /* 0x000fe20000000f00 */
[----:B------:R3:W5:Y:S01]  /*16bf0*/  LDL.LU R143, [R1+0xb4] ;  /* 0x0000b400018f7983 */ /* 0x0007620000300800 */
        /* <DEDUP_REMOVED lines=8> */
[----:B-1----:R-:W-:Y:S01]  /*16c80*/  FFMA.FTZ R0, R186, UR4, -R32 ;  /* 0x00000004ba007c23 */ /* 0x002fe20008010820 */
[----:B------:R-:W-:-:S03]  /*16c90*/  MOV R163, R159 ;  /* 0x0000009f00a37202 */ /* 0x000fc60000000f00 */
[----:B------:R1:W3:Y:S01]  /*16ca0*/  MUFU.EX2 R21, R0 ;  /* 0x0000000000157308 */ /* 0x0002e20000000800 */
[----:B------:R-:W-:Y:S02]  /*16cb0*/  MOV R159, R80 ;  /* 0x00000050009f7202 */ /* 0x000fe40000000f00 */
[----:B------:R-:W-:Y:S01]  /*16cc0*/  MOV R80, R81 ;  /* 0x0000005100507202 */ /* 0x000fe20000000f00 */
[----:B------:R-:W-:Y:S02]  /*16cd0*/  IMAD.MOV.U32 R81, RZ, RZ, R82 ;  /* 0x000000ffff517224 */ /* 0x000fe400078e0052 */
[----:B-1----:R-:W-:Y:S01]  /*16ce0*/  FFMA.FTZ R0, R187, UR4, -R32 ;  /* 0x00000004bb007c23 */ /* 0x002fe20008010820 */
[----:B------:R-:W-:Y:S01]  /*16cf0*/  IMAD.MOV.U32 R187, RZ, RZ, R160 ;  /* 0x000000ffffbb7224 */ /* 0x000fe200078e00a0 */
[----:B------:R-:W-:Y:S02]  /*16d00*/  MOV R160, R161 ;  /* 0x000000a100a07202 */ /* 0x000fe40000000f00 */
        /* <DEDUP_REMOVED lines=8> */
[----:B------:R-:W-:-:S06]  /*16d90*/  IMAD.MOV.U32 R185, RZ, RZ, R134 ;  /* 0x000000ffffb97224 */ /* 0x000fcc00078e0086 */
[----:B------:R-:W-:Y:S01]  /*16da0*/  HMMA.16816.F32 R84, R8, R12, R136 ;  /* 0x0000000c0854723c */ /* 0x000fe20000001888 */
[----:B------:R-:W-:Y:S01]  /*16db0*/  FFMA.FTZ R12, R149, UR4, -R34 ;  /* 0x00000004950c7c23 */ /* 0x000fe20008010822 */
[----:B--2---:R-:W-:Y:S02]  /*16dc0*/  MOV R98, R135 ;  /* 0x0000008700627202 */ /* 0x004fe40000000f00 */
[----:B------:R1:W5:Y:S02]  /*16dd0*/  LDL.LU R135, [R1+0xb0] ;  /* 0x0000b00001877983 */ /* 0x0003640000300800 */
[----:B------:R-:W-:Y:S01]  /*16de0*/  MOV R83, R98 ;  /* 0x0000006200537202 */ /* 0x000fe20000000f00 */
[----:B------:R-:W-:Y:S02]  /*16df0*/  IMAD.MOV.U32 R98, RZ, RZ, R133 ;  /* 0x000000ffff627224 */ /* 0x000fe400078e0085 */
        /* <DEDUP_REMOVED lines=15> */
[----:B------:R-:W2:Y:S04]  /*16ef0*/  LDL.LU R190, [R1+0x80] ;  /* 0x0000800001be7983 */ /* 0x000ea80000300800 */
[----:B------:R1:W5:Y:S04]  /*16f00*/  LDL.LU R134, [R1+0xa8] ;  /* 0x0000a80001867983 */ /* 0x0003680000300800 */
[----:B------:R-:W2:Y:S01]  /*16f10*/  LDL.LU R149, [R1+0x68] ;  /* 0x0000680001957983 */ /* 0x000ea20000300800 */
[----:B------:R-:W-:Y:S01]  /*16f20*/  IMAD.MOV.U32 R130, RZ, RZ, R116 ;  /* 0x000000ffff827224 */ /* 0x000fe200078e0074 */
[----:B------:R-:W-:Y:S01]  /*16f30*/  MOV R129, R117 ;  /* 0x0000007500817202 */ /* 0x000fe20000000f00 */
[----:B------:R-:W-:Y:S01]  /*16f40*/  HMMA.16816.F32 R68, R8, R16, R152 ;  /* 0x000000100844723c */ /* 0x000fe20000001898 */
[----:B------:R-:W-:-:S07]  /*16f50*/  MOV R128, R118 ;  /* 0x0000007600807202 */ /* 0x000fce0000000f00 */
[C---:B------:R-:W-:Y:S08]  /*16f60*/  HMMA.16816.F32 R136, R8.reuse, R14, R124 ;  /* 0x0000000e0888723c */ /* 0x040ff0000000187c */
        /* <DEDUP_REMOVED lines=11> */
[----:B------:R1:W-:Y:S01]  /*17020*/  MUFU.EX2 R19, R0 ;  /* 0x0000000000137308 */ /* 0x0003e20000000800 */
[----:B------:R-:W-:Y:S01]  /*17030*/  MOV R184, R188 ;  /* 0x000000bc00b87202 */ /* 0x000fe20000000f00 */
[----:B------:R-:W1:Y:S01]  /*17040*/  LDSM.16.MT88.4 R156, [R35+0xd800] ;  /* 0x00d80000239c783b */ /* 0x000e620000004200 */
[----:B------:R-:W-:Y:S02]  /*17050*/  MOV R186, R191 ;  /* 0x000000bf00ba7202 */ /* 0x000fe40000000f00 */
[----:B----4-:R-:W-:Y:S01]  /*17060*/  F2FP.F16.F32.PACK_AB R124, R23, R22 ;  /* 0x00000016177c723e */ /* 0x010fe200000000ff */
[----:B------:R-:W-:Y:S01]  /*17070*/  HMMA.16816.F32 R52, R4, R30, R172 ;  /* 0x0000001e0434723c */ /* 0x000fe200000018ac */
[----:B---3--:R-:W-:Y:S01]  /*17080*/  F2FP.F16.F32.PACK_AB R125, R21, R20 ;  /* 0x00000014157d723e */ /* 0x008fe200000000ff */
[----:B------:R-:W-:Y:S01]  /*17090*/  LDSM.16.MT88.4 R112, [R36+0x3800] ;  /* 0x003800002470783b */ /* 0x000fe20000004200 */
[----:B------:R-:W-:-:S03]  /*170a0*/  F2FP.F16.F32.PACK_AB R126, R24, R25 ;  /* 0x00000019187e723e */ /* 0x000fc600000000ff */
[----:B------:R-:W-:Y:S01]  /*170b0*/  LDSM.16.MT88.4 R80, [R35+0xf800] ;  /* 0x00f800002350783b */ /* 0x000fe20000004200 */
[----:B--2---:R-:W-:Y:S01]  /*170c0*/  FFMA.FTZ R11, R149, UR4, -R34 ;  /* 0x00000004950b7c23 */ /* 0x004fe20008010822 */
[----:B-1----:R-:W-:Y:S02]  /*170d0*/  FFMA.FTZ R0, R187, UR4, -R32 ;  /* 0x00000004bb007c23 */ /* 0x002fe40008010820 */
[----:B------:R-:W2:Y:S01]  /*170e0*/  LDL.LU R149, [R1+0x64] ;  /* 0x0000640001957983 */ /* 0x000ea20000300800 */
[----:B------:R-:W-:Y:S01]  /*170f0*/  MOV R4, R96 ;  /* 0x0000006000047202 */ /* 0x000fe20000000f00 */
[----:B------:R-:W-:Y:S01]  /*17100*/  IMAD.MOV.U32 R6, RZ, RZ, R98 ;  /* 0x000000ffff067224 */ /* 0x000fe200078e0062 */
[----:B------:R-:W-:Y:S01]  /*17110*/  MOV R5, R97 ;  /* 0x0000006100057202 */ /* 0x000fe20000000f00 */
[----:B------:R-:W-:Y:S01]  /*17120*/  LDSM.16.MT88.4 R172, [R42+0xd800] ;  /* 0x00d800002aac783b */ /* 0x000fe20000004200 */
[----:B--2---:R-:W-:-:S03]  /*17130*/  FFMA.FTZ R10, R149, UR4, -R34 ;  /* 0x00000004950a7c23 */ /* 0x004fc60008010822 */
[----:B------:R-:W2:Y:S02]  /*17140*/  LDL.LU R149, [R1+0x60] ;  /* 0x0000600001957983 */ /* 0x000ea40000300800 */
[----:B--2---:R-:W-:Y:S01]  /*17150*/  FFMA.FTZ R3, R149, UR4, -R34 ;  /* 0x0000000495037c23 */ /* 0x004fe20008010822 */
        /* <DEDUP_REMOVED lines=13> */
[----:B------:R-:W2:Y:S04]  /*17230*/  LDL.LU R2, [R1+0x5c] ;  /* 0x00005c0001027983 */ /* 0x000ea80000300800 */
[----:B------:R-:W3:Y:S02]  /*17240*/  LDL.LU R148, [R1+0x58] ;  /* 0x0000580001947983 */ /* 0x000ee40000300800 */
[----:B---3--:R-:W-:-:S02]  /*17250*/  FFMA.FTZ R9, R148, UR4, -R33 ;  /* 0x0000000494097c23 */ /* 0x008fc40008010821 */
[----:B------:R-:W3:Y:S01]  /*17260*/  LDL.LU R148, [R1+0x54] ;  /* 0x0000540001947983 */ /* 0x000ee20000300800 */
[----:B------:R-:W-:-:S03]  /*17270*/  MOV R187, R190 ;  /* 0x000000be00bb7202 */ /* 0x000fc60000000f00 */
[----:B------:R1:W4:Y:S01]  /*17280*/  LDSM.16.MT88.4 R188, [R36+0x1800] ;  /* 0x0018000024bc783b */ /* 0x0003220000004200 */
[----:B------:R-:W2:Y:S01]  /*17290*/  MUFU.EX2 R18, R0 ;  /* 0x0000000000127308 */ /* 0x000ea20000000800 */
[----:B------:R-:W-:Y:S01]  /*172a0*/  MOV R27, R149 ;  /* 0x00000095001b7202 */ /* 0x000fe20000000f00 */
[----:B---3--:R-:W-:Y:S02]  /*172b0*/  FFMA.FTZ R8, R148, UR4, -R33 ;  /* 0x0000000494087c23 */ /* 0x008fe40008010821 */
[----:B------:R-:W3:Y:S01]  /*172c0*/  LDL.LU R148, [R1+0x50] ;  /* 0x0000500001947983 */ /* 0x000ee20000300800 */
[----:B--2---:R-:W-:Y:S02]  /*172d0*/  F2FP.F16.F32.PACK_AB R127, R18, R19 ;  /* 0x00000013127f723e */ /* 0x004fe400000000ff */
[----:B------:R-:W-:Y:S01]  /*172e0*/  MOV R149, R151 ;  /* 0x0000009700957202 */ /* 0x000fe20000000f00 */
[----:B------:R-:W-:Y:S01]  /*172f0*/  IMAD.MOV.U32 R151, RZ, RZ, R17 ;  /* 0x000000ffff977224 */ /* 0x000fe200078e0011 */
[----:B------:R-:W-:Y:S01]  /*17300*/  MOV R17, R153 ;  /* 0x0000009900117202 */ /* 0x000fe20000000f00 */
[----:B------:R-:W-:Y:S01]  /*17310*/  IMAD.MOV.U32 R26, RZ, RZ, R150 ;  /* 0x000000ffff1a7224 */ /* 0x000fe200078e0096 */
[----:B------:R-:W-:Y:S01]  /*17320*/  MOV R32, R144 ;  /* 0x0000009000207202 */ /* 0x000fe20000000f00 */
[----:B------:R-:W-:Y:S01]  /*17330*/  IMAD.MOV.U32 R31, RZ, RZ, R145 ;  /* 0x000000ffff1f7224 */ /* 0x000fe200078e0091 */
[----:B------:R-:W-:-:S02]  /*17340*/  MOV R30, R146 ;  /* 0x00000092001e7202 */ /* 0x000fc40000000f00 */
[----:B-1----:R-:W-:Y:S01]  /*17350*/  MOV R36, R147 ;  /* 0x0000009300247202 */ /* 0x002fe20000000f00 */
[----:B------:R-:W-:Y:S01]  /*17360*/  IMAD.MOV.U32 R29, RZ, RZ, R154 ;  /* 0x000000ffff1d7224 */ /* 0x000fe200078e009a */
[----:B------:R-:W-:Y:S01]  /*17370*/  MOV R150, R16 ;  /* 0x0000001000967202 */ /* 0x000fe20000000f00 */
[----:B------:R-:W-:Y:S01]  /*17380*/  HMMA.16816.F32 R144, R124, R156, R180 ;  /* 0x0000009c7c90723c */ /* 0x000fe200000018b4 */
[----:B------:R-:W-:Y:S02]  /*17390*/  MOV R16, R152 ;  /* 0x0000009800107202 */ /* 0x000fe40000000f00 */
[----:B------:R-:W-:Y:S01]  /*173a0*/  MOV R28, R155 ;  /* 0x0000009b001c7202 */ /* 0x000fe20000000f00 */
[----:B------:R-:W-:-:S04]  /*173b0*/  FFMA.FTZ R2, R2, UR4, -R33 ;  /* 0x0000000402027c23 */ /* 0x000fc80008010821 */
[----:B----4-:R-:W-:Y:S01]  /*173c0*/  HMMA.16816.F32 R180, R124, R188, R60 ;  /* 0x000000bc7cb4723c */ /* 0x010fe2000000183c */
        /* <DEDUP_REMOVED lines=8> */
[----:B------:R-:W-:Y:S02]  /*17450*/  IMAD.MOV.U32 R34, RZ, RZ, R239 ;  /* 0x000000ffff227224 */ /* 0x000fe400078e00ef */
[----:B------:R1:W5:Y:S01]  /*17460*/  LDL.LU R239, [R1+0xa4] ;  /* 0x0000a40001ef7983 */ /* 0x0003620000300800 */
[----:B---3--:R-:W-:Y:S01]  /*17470*/  FFMA.FTZ R0, R148, UR4, -R33 ;  /* 0x0000000494007c23 */ /* 0x008fe20008010821 */
[----:B------:R-:W-:Y:S02]  /*17480*/  MOV R33, R233 ;  /* 0x000000e900217202 */ /* 0x000fe40000000f00 */
[----:B------:R1:W5:Y:S01]  /*17490*/  LDL.LU R233, [R1+0xa0] ;  /* 0x0000a00001e97983 */ /* 0x0003620000300800 */
[----:B------:R2:W-:Y:S02]  /*174a0*/  MUFU.EX2 R15, R0 ;  /* 0x00000000000f7308 */ /* 0x0005e40000000800 */
[----:B--2---:R-:W-:Y:S01]  /*174b0*/  FFMA.FTZ R0, R62, R40, R61 ;  /* 0x000000283e007223 */ /* 0x004fe2000001003d */
        /* <DEDUP_REMOVED lines=16> */
[----:B------:R-:W2:Y:S01]  /*175c0*/  LDL.LU R130, [R1+0x78] ;  /* 0x0000780001827983 */ /* 0x000ea20000300800 */
[----:B------:R-:W-:-:S03]  /*175d0*/  MOV R129, R131 ;  /* 0x0000008300817202 */ /* 0x000fc60000000f00 */
[----:B------:R-:W3:Y:S01]  /*175e0*/  LDL.LU R131, [R1+0x74] ;  /* 0x0000740001837983 */ /* 0x000ee20000300800 */
[----:B------:R-:W-:Y:S01]  /*175f0*/  MOV R7, R99 ;  /* 0x0000006300077202 */ /* 0x000fe20000000f00 */
[----:B------:R-:W-:Y:S01]  /*17600*/  IMAD.MOV.U32 R150, RZ, RZ, R6 ;  /* 0x000000ffff967224 */ /* 0x000fe200078e0006 */
[----:B------:R-:W-:Y:S01]  /*17610*/  MOV R148, R4 ;  /* 0x0000000400947202 */ /* 0x000fe20000000f00 */
[----:B------:R4:W-:Y:S01]  /*17620*/  LDSM.16.MT88.4 R96, [R42+0xf800] ;  /* 0x00f800002a60783b */ /* 0x0009e20000004200 */
[----:B------:R-:W-:Y:S02]  /*17630*/  MOV R149, R5 ;  /* 0x0000000500957202 */ /* 0x000fe40000000f00 */
[----:B------:R-:W-:Y:S02]  /*17640*/  MOV R151, R7 ;  /* 0x0000000700977202 */ /* 0x000fe40000000f00 */
[----:B------:R-:W1:Y:S01]  /*17650*/  LDSM.16.MT88.4 R4, [R41+0x3800] ;  /* 0x003800002904783b */ /* 0x000e620000004200 */
[----:B------:R-:W-:Y:S08]  /*17660*/  MUFU.EX2 R12, R12 ;  /* 0x0000000c000c7308 */ /* 0x000ff00000000800 */
[----:B------:R-:W1:Y:S08]  /*17670*/  MUFU.EX2 R14, R11 ;  /* 0x0000000b000e7308 */ /* 0x000e700000000800 */
[----:B------:R1:W-:Y:S01]  /*17680*/  MUFU.EX2 R17, R3 ;  /* 0x0000000300117308 */ /* 0x0003e20000000800 */
[----:B----4-:R-:W-:-:S07]  /*17690*/  MOV R42, R16 ;  /* 0x00000010002a7202 */ /* 0x010fce0000000f00 */
[----:B------:R-:W-:Y:S08]  /*176a0*/  MUFU.EX2 R16, R10 ;  /* 0x0000000a00107308 */ /* 0x000ff00000000800 */
[----:B------:R-:W-:Y:S08]  /*176b0*/  MUFU.EX2 R2, R2 ;  /* 0x0000000200027308 */ /* 0x000ff00000000800 */
[----:B------:R-:W4:Y:S08]  /*176c0*/  MUFU.EX2 R9, R9 ;  /* 0x0000000900097308 */ /* 0x000f300000000800 */
[----:B------:R2:W3:Y:S01]  /*176d0*/  MUFU.EX2 R13, R8 ;  /* 0x00000008000d7308 */ /* 0x0004e20000000800 */
[----:B-1----:R-:W-:Y:S01]  /*176e0*/  FFMA.FTZ R3, R62, R39, R61 ;  /* 0x000000273e037223 */ /* 0x002fe2000001003d */
        /* <DEDUP_REMOVED lines=13> */
[----:B------:R-:W-:Y:S01]  /*177c0*/  HMMA.16816.F32 R184, R124, R190, R56 ;  /* 0x000000be7cb8723c */ /* 0x000fe20000001838 */
[----:B------:R-:W-:Y:S01]  /*177d0*/  MOV R28, R26 ;  /* 0x0000001a001c7202 */ /* 0x000fe20000000f00 */
[----:B------:R-:W-:Y:S01]  /*177e0*/  IMAD.MOV.U32 R26, RZ, RZ, R128 ;  /* 0x000000ffff1a7224 */ /* 0x000fe200078e0080 */
[----:B------:R-:W-:-:S02]  /*177f0*/  MOV R29, R129 ;  /* 0x00000081001d7202 */ /* 0x000fc40000000f00 */
[----:B------:R-:W-:Y:S02]  /*17800*/  F2FP.F16.F32.PACK_AB R128, R14, R12 ;  /* 0x0000000c0e80723e */ /* 0x000fe400000000ff */
[----:B----4-:R-:W-:Y:S02]  /*17810*/  F2FP.F16.F32.PACK_AB R129, R9, R2 ;  /* 0x000000020981723e */ /* 0x010fe400000000ff */
[----:B------:R-:W-:Y:S01]  /*17820*/  MOV R57, R61 ;  /* 0x0000003d00397202 */ /* 0x000fe20000000f00 */
[----:B------:R-:W-:Y:S01]  /*17830*/  IMAD.MOV.U32 R58, RZ, RZ, R62 ;  /* 0x000000ffff3a7224 */ /* 0x000fe200078e003e */
[----:B------:R-:W-:Y:S02]  /*17840*/  MOV R59, R63 ;  /* 0x0000003f003b7202 */ /* 0x000fe40000000f00 */
[----:B------:R-:W-:Y:S01]  /*17850*/  MOV R60, R176 ;  /* 0x000000b0003c7202 */ /* 0x000fe20000000f00 */
[----:B------:R-:W-:Y:S01]  /*17860*/  IMAD.MOV.U32 R61, RZ, RZ, R177 ;  /* 0x000000ffff3d7224 */ /* 0x000fe200078e00b1 */
[----:B------:R-:W-:Y:S01]  /*17870*/  MOV R62, R178 ;  /* 0x000000b2003e7202 */ /* 0x000fe20000000f00 */
[----:B------:R-:W-:Y:S01]  /*17880*/  FADD.FTZ R0, R57, R0 ;  /* 0x0000000039007221 */ /* 0x000fe20000010000 */
[----:B------:R-:W-:Y:S01]  /*17890*/  MOV R63, R179 ;  /* 0x000000b3003f7202 */ /* 0x000fe20000000f00 */
[----:B------:R-:W-:Y:S01]  /*178a0*/  FADD.FTZ R3, R58, R3 ;  /* 0x000000033a037221 */ /* 0x000fe20000010000 */
[----:B------:R-:W-:Y:S01]  /*178b0*/  HMMA.16816.F32 R104, R124, R112, R104 ;  /* 0x000000707c68723c */ /* 0x000fe20000001868 */
[----:B------:R-:W-:-:S07]  /*178c0*/  FADD.FTZ R11, R61, R0 ;  /* 0x000000003d0b7221 */ /* 0x000fce0000010000 */
[----:B------:R-:W-:Y:S01]  /*178d0*/  HMMA.16816.F32 R108, R124, R114, R108 ;  /* 0x000000727c6c723c */ /* 0x000fe2000000186c */
[----:B------:R-:W-:-:S07]  /*178e0*/  FADD.FTZ R11, R34, R11 ;  /* 0x0000000b220b7221 */ /* 0x000fce0000010000 */
        /* <DEDUP_REMOVED lines=10> */
[----:B------:R-:W1:Y:S01]  /*17990*/  S2R R234, SR_TID.X ;  /* 0x0000000000ea7919 */ /* 0x000e620000002100 */
[----:B------:R-:W-:Y:S01]  /*179a0*/  UIADD3 UR6, UPT, UPT, UR20, -0x4, URZ ;  /* 0xfffffffc14067890 */ /* 0x000fe2000fffe0ff */
[----:B--2---:R-:W-:Y:S01]  /*179b0*/  FFMA.FTZ R8, R130, R38, R232 ;  /* 0x0000002682087223 */ /* 0x004fe200000100e8 */
[----:B------:R-:W-:Y:S01]  /*179c0*/  F2FP.F16.F32.PACK_AB R130, R17, R16 ;  /* 0x000000101182723e */ /* 0x000fe200000000ff */
[----:B------:R2:W5:Y:S01]  /*179d0*/  LDL.LU R232, [R1+0x9c] ;  /* 0x00009c0001e87983 */ /* 0x0005620000300800 */
[----:B---3--:R-:W-:Y:S01]  /*179e0*/  FFMA.FTZ R10, R131, R37, R230 ;  /* 0x00000025830a7223 */ /* 0x008fe200000100e6 */
[----:B------:R-:W-:Y:S01]  /*179f0*/  F2FP.F16.F32.PACK_AB R131, R15, R13 ;  /* 0x0000000d0f83723e */ /* 0x000fe200000000ff */
[----:B------:R-:W-:Y:S01]  /*17a00*/  FADD.FTZ R8, R59, R8 ;  /* 0x000000083b087221 */ /* 0x000fe20000010000 */
[----:B------:R2:W5:Y:S01]  /*17a10*/  LDL.LU R230, [R1+0x98] ;  /* 0x0000980001e67983 */ /* 0x0005620000300800 */
[----:B------:R-:W-:-:S04]  /*17a20*/  FADD.FTZ R10, R60, R10 ;  /* 0x0000000a3c0a7221 */ /* 0x000fc80000010000 */
[----:B------:R-:W-:Y:S01]  /*17a30*/  HMMA.16816.F32 R100, R128, R112, R100 ;  /* 0x000000708064723c */ /* 0x000fe20000001864 */
[----:B------:R-:W-:-:S07]  /*17a40*/  FADD.FTZ R0, R33, R10 ;  /* 0x0000000a21007221 */ /* 0x000fce0000010000 */
[C---:B------:R-:W-:Y:S08]  /*17a50*/  HMMA.16816.F32 R112, R128.reuse, R114, R116 ;  /* 0x000000728070723c */ /* 0x040ff00000001874 */
[----:B------:R-:W-:Y:S01]  /*17a60*/  HMMA.16816.F32 R116, R128, R4, R48 ;  /* 0x000000048074723c */ /* 0x000fe20000001830 */
[----:B------:R-:W-:Y:S01]  /*17a70*/  FADD.FTZ R4, R62, R3 ;  /* 0x000000033e047221 */ /* 0x000fe20000010000 */
[----:B------:R-:W-:Y:S01]  /*17a80*/  FADD.FTZ R3, R63, R8 ;  /* 0x000000083f037221 */ /* 0x000fe20000010000 */
[----:B------:R-:W-:-:S02]  /*17a90*/  FADD.FTZ R5, R35, R0 ;  /* 0x0000000023057221 */ /* 0x000fc40000010000 */
[----:B------:R-:W-:Y:S01]  /*17aa0*/  FADD.FTZ R10, R36, R4 ;  /* 0x00000004240a7221 */ /* 0x000fe20000010000 */
[----:B------:R-:W-:Y:S01]  /*17ab0*/  FADD.FTZ R8, R42, R3 ;  /* 0x000000032a087221 */ /* 0x000fe20000010000 */
[----:B------:R-:W-:Y:S01]  /*17ac0*/  FADD.FTZ R4, R30, R11 ;  /* 0x0000000b1e047221 */ /* 0x000fe20000010000 */
[----:B------:R-:W-:Y:S01]  /*17ad0*/  HMMA.16816.F32 R148, R128, R156, R148 ;  /* 0x0000009c8094723c */ /* 0x000fe20000001894 */
[----:B------:R-:W-:Y:S01]  /*17ae0*/  FADD.FTZ R3, R31, R10 ;  /* 0x0000000a1f037221 */ /* 0x000fe20000010000 */
[----:B------:R-:W-:Y:S01]  /*17af0*/  FADD.FTZ R0, R238, R8 ;  /* 0x00000008ee007221 */ /* 0x000fe20000010000 */
[----:B------:R-:W-:-:S05]  /*17b00*/  FADD.FTZ R5, R228, R5 ;  /* 0x00000005e4057221 */ /* 0x000fca0000010000 */
        /* <DEDUP_REMOVED lines=57> */
[----:B------:R2:W-:Y:S04]  /*17ea0*/  STL [R1+0x80], R3 ;  /* 0x0000800301007387 */ /* 0x0005e80000100800 */
[----:B------:R2:W-:Y:S04]  /*17eb0*/  STL [R1+0x74], R0 ;  /* 0x0000740001007387 */ /* 0x0005e80000100800 */
[----:B-1----:R2:W-:Y:S02]  /*17ec0*/  STL [R1+0x78], R2 ;  /* 0x0000780201007387 */ /* 0x0025e40000100800 */
.L_x_347:
[----:B------:R-:W-:-:S09]  /*17ed0*/  UISETP.GE.AND UP0, UPT, UR6, URZ, UPT ;  /* 0x000000ff0600728c */ /* 0x000fd2000bf06270 */
[----:B------:R-:W-:Y:S05]  /*17ee0*/  BRA.U !UP0, `(.L_x_350) ;  /* 0x0000004d087c7547 */ /* 0x000fea000b800000 */
[----:B--2---:R-:W2:Y:S01]  /*17ef0*/  LDL.LU R4, [R1+0x94] ;  /* 0x0000940001047983 */ /* 0x004ea20000300800 */
[----:B------:R-:W-:Y:S01]  /*17f00*/  SHF.R.U32.HI R228, RZ, 0x1, R234 ;  /* 0x00000001ffe47819 */ /* 0x000fe200000116ea */
[----:B------:R-:W1:Y:S01]  /*17f10*/  LDC.64 R6, c[0x0][0x3c0] ;  /* 0x0000f000ff067b82 */ /* 0x000e620000000a00 */
[----:B------:R-:W3:Y:S01]  /*17f20*/  LDCU UR4, c[0x0][0x440] ;  /* 0x00008800ff0477ac */ /* 0x000ee20008000800 */
[----:B------:R-:W4:Y:S01]  /*17f30*/  S2R R234, SR_TID.X ;  /* 0x0000000000ea7919 */ /* 0x000f220000002100 */
[----:B------:R-:W-:Y:S01]  /*17f40*/  IMAD.MOV.U32 R229, RZ, RZ, 0x20 ;  /* 0x00000020ffe57424 */ /* 0x000fe200078e00ff */
[----:B-----5:R-:W-:Y:S01]  /*17f50*/  MOV R142, R133 ;  /* 0x00000085008e7202 */ /* 0x020fe20000000f00 */
[----:B------:R-:W-:Y:S01]  /*17f60*/  IMAD.MOV.U32 R231, RZ, RZ, 0x20 ;  /* 0x00000020ffe77424 */ /* 0x000fe200078e00ff */
[----:B------:R-:W-:Y:S01]  /*17f70*/  MOV R237, 0x40 ;  /* 0x0000004000ed7802 */ /* 0x000fe20000000f00 */
[----:B------:R-:W-:Y:S01]  /*17f80*/  IMAD.MOV.U32 R140, RZ, RZ, R143 ;  /* 0x000000ffff8c7224 */ /* 0x000fe200078e008f */
[----:B------:R-:W4:Y:S01]  /*17f90*/  S2UR UR8, SR_CgaCtaId ;  /* 0x00000000000879c3 */ /* 0x000f220000008800 */
[----:B------:R-:W-:Y:S01]  /*17fa0*/  IMAD.MOV.U32 R132, RZ, RZ, R135 ;  /* 0x000000ffff847224 */ /* 0x000fe200078e0087 */
[----:B------:R-:W-:Y:S01]  /*17fb0*/  UMOV UR9, 0x400 ;  /* 0x0000040000097882 */ /* 0x000fe20000000000 */
[----:B------:R-:W-:Y:S01]  /*17fc0*/  IMAD.MOV.U32 R141, RZ, RZ, R134 ;  /* 0x000000ffff8d7224 */ /* 0x000fe200078e0086 */
[----:B------:R-:W1:Y:S01]  /*17fd0*/  LDCU UR10, c[0x0][0x440] ;  /* 0x00008800ff0a77ac */ /* 0x000e620008000800 */
[----:B------:R-:W1:Y:S01]  /*17fe0*/  LDCU UR7, c[0x0][0x50c] ;  /* 0x0000a180ff0777ac */ /* 0x000e620008000800 */
[----:B---3--:R-:W-:Y:S01]  /*17ff0*/  ISETP.GE.AND P1, PT, R230, UR4, PT ;  /* 0x00000004e6007c0c */ /* 0x008fe2000bf26270 */
[----:B------:R-:W3:Y:S01]  /*18000*/  LDCU UR4, c[0x0][0x45c] ;  /* 0x00008b80ff0477ac */ /* 0x000ee20008000800 */
[----:B-1----:R-:W-:Y:S01]  /*18010*/  IMAD.MOV.U32 R2, RZ, RZ, R7 ;  /* 0x000000ffff027224 */ /* 0x002fe200078e0007 */
[----:B------:R-:W-:Y:S01]  /*18020*/  STL.64 [R1+0x38], R6 ;  /* 0x0000380601007387 */ /* 0x000fe20000100a00 */
[----:B------:R-:W-:-:S05]  /*18030*/  IMAD.MOV.U32 R0, RZ, RZ, R6 ;  /* 0x000000ffff007224 */ /* 0x000fca00078e0006 */
[C---:B------:R-:W-:Y:S01]  /*18040*/  SHF.L.U64.HI R2, R0.reuse, 0x4, R2 ;  /* 0x0000000400027819 */ /* 0x040fe20000010202 */
[----:B------:R-:W-:Y:S01]  /*18050*/  IMAD.SHL.U32 R0, R0, 0x10, RZ ;  /* 0x0000001000007824 */ /* 0x000fe200078e00ff */
[----:B----4-:R-:W-:Y:S01]  /*18060*/  ULEA UR8, UR8, UR9, 0x18 ;  /* 0x0000000908087291 */ /* 0x010fe2000f8ec0ff */
[C---:B------:R-:W-:Y:S01]  /*18070*/  IMAD.SHL.U32 R3, R234.reuse, 0x40, RZ ;  /* 0x00000040ea037824 */ /* 0x040fe200078e00ff */
[C---:B------:R-:W-:Y:S01]  /*18080*/  LOP3.LUT P2, RZ, R234.reuse, 0x2, RZ, 0xc0, !PT ;  /* 0x00000002eaff7812 */ /* 0x040fe2000784c0ff */
[----:B------:R1:W-:Y:S01]  /*18090*/  STL [R1+0x90], R2 ;  /* 0x0000900201007387 */ /* 0x0003e20000100800 */
[C---:B------:R-:W-:Y:S01]  /*180a0*/  IMAD.SHL.U32 R235, R234.reuse, 0x40, RZ ;  /* 0x00000040eaeb7824 */ /* 0x040fe200078e00ff */
[----:B------:R-:W-:Y:S02]  /*180b0*/  LOP3.LUT P0, RZ, R234, 0x2, RZ, 0xc0, !PT ;  /* 0x00000002eaff7812 */ /* 0x000fe4000780c0ff */
[----:B------:R4:W-:Y:S01]  /*180c0*/  STL [R1+0x8c], R0 ;  /* 0x00008c0001007387 */ /* 0x0009e20000100800 */
[----:B------:R-:W-:-:S02]  /*180d0*/  SEL R229, R229, 0xffffffe0, !P2 ;  /* 0xffffffe0e5e57807 */ /* 0x000fc40005000000 */
[----:B------:R-:W-:Y:S02]  /*180e0*/  SEL R231, R231, 0xffffffe0, !P0 ;  /* 0xffffffe0e7e77807 */ /* 0x000fe40004000000 */
[----:B------:R-:W-:Y:S02]  /*180f0*/  LOP3.LUT R236, R235, 0x400, RZ, 0xc0, !PT ;  /* 0x00000400ebec7812 */ /* 0x000fe400078ec0ff */
[----:B--2---:R-:W-:-:S04]  /*18100*/  LOP3.LUT R228, R4, 0x8, R228, 0x78, !PT ;  /* 0x0000000804e47812 */ /* 0x004fc800078e78e4 */
[----:B------:R-:W-:-:S04]  /*18110*/  LOP3.LUT R228, R228, 0x200, R3, 0xf8, !PT ;  /* 0x00000200e4e47812 */ /* 0x000fc800078ef803 */
[----:B------:R-:W-:-:S04]  /*18120*/  LEA R228, R228, UR5, 0x1 ;  /* 0x00000005e4e47c11 */ /* 0x000fc8000f8e08ff */
[C---:B-1----:R-:W-:Y:S01]  /*18130*/  IADD3 R2, PT, PT, R228.reuse, 0xc000, RZ ;  /* 0x0000c000e4027810 */ /* 0x042fe20007ffe0ff */
[----:B----4-:R-:W-:Y:S02]  /*18140*/  VIADD R0, R228, 0xc040 ;  /* 0x0000c040e4007836 */ /* 0x010fe40000000000 */
[----:B------:R-:W-:-:S03]  /*18150*/  IMAD.IADD R229, R229, 0x1, R228 ;  /* 0x00000001e5e57824 */ /* 0x000fc600078e02e4 */
[----:B------:R1:W-:Y:S04]  /*18160*/  STL [R1+0x84], R0 ;  /* 0x0000840001007387 */ /* 0x0003e80000100800 */
[----:B------:R1:W-:Y:S01]  /*18170*/  STL [R1+0x88], R2 ;  /* 0x0000880201007387 */ /* 0x0003e20000100800 */
[----:B---3--:R-:W-:Y:S05]  /*18180*/  BRA `(.L_x_351) ;  /* 0x0000000400447947 */ /* 0x008fea0003800000 */
.L_x_353:
[----:B------:R-:W3:Y:S01]  /*18190*/  LDL R12, [R1+0x6c] ;  /* 0x00006c00010c7983 */ /* 0x000ee20000100800 */
[----:B------:R-:W4:Y:S01]  /*181a0*/  LDC.64 R2, c[0x0][0x3b8] ;  /* 0x0000ee00ff027b82 */ /* 0x000f220000000a00 */
[----:B------:R-:W-:Y:S02]  /*181b0*/  UIADD3 UR9, UPT, UPT, UR6, -0x1, URZ ;  /* 0xffffffff06097890 */ /* 0x000fe4000fffe0ff */
[----:B------:R-:W5:Y:S04]  /*181c0*/  LDL R27, [R1+0x20] ;  /* 0x00002000011b7983 */ /* 0x000f680000100800 */
[----:B------:R-:W2:Y:S01]  /*181d0*/  LDL R26, [R1+0x1c] ;  /* 0x00001c00011a7983 */ /* 0x000ea20000100800 */
[----:B----4-:R-:W-:Y:S04]  /*181e0*/  IMAD.WIDE.U32 R4, R2, UR9, RZ ;  /* 0x0000000902047c25 */ /* 0x010fe8000f8e00ff */
[----:B------:R-:W-:Y:S02]  /*181f0*/  IMAD R7, R3, UR9, R5 ;  /* 0x0000000903077c24 */ /* 0x000fe4000f8e0205 */
[----:B------:R-:W-:Y:S01]  /*18200*/  IMAD.SHL.U32 R5, R4, 0x40, RZ ;  /* 0x0000004004057824 */ /* 0x000fe200078e00ff */
[----:B---3--:R-:W-:Y:S04]  /*18210*/  LOP3.LUT R6, R12, 0x1f8, RZ, 0xc0, !PT ;  /* 0x000001f80c067812 */ /* 0x008fe800078ec0ff */
[----:B------:R-:W-:Y:S02]  /*18220*/  LOP3.LUT R9, R6, 0x38, R234, 0x78, !PT ;  /* 0x0000003806097812 */ /* 0x000fe400078e78ea */
[-C--:B-----5:R-:W-:Y:S02]  /*18230*/  @!P1 LEA R14, P5, R5, R27.reuse, 0x1 ;  /* 0x0000001b050e9211 */ /* 0x0a0fe400078a08ff */
[----:B------:R-:W-:Y:S02]  /*18240*/  SHF.L.U64.HI R6, R4, 0x6, R7 ;  /* 0x0000000604067819 */ /* 0x000fe40000010207 */
[----:B------:R-:W-:Y:S02]  /*18250*/  LOP3.LUT R239, R9, 0x1e00, R12, 0xf8, !PT ;  /* 0x00001e0009ef7812 */ /* 0x000fe400078ef80c */
[-CC-:B--2---:R-:W-:Y:S02]  /*18260*/  @!P1 LEA.HI.X R15, R5, R26.reuse, R6.reuse, 0x1, P5 ;  /* 0x0000001a050f9211 */ /* 0x184fe400028f0c06 */
[----:B------:R-:W-:Y:S02]  /*18270*/  LEA R239, R239, UR5, 0x1 ;  /* 0x00000005efef7c11 */ /* 0x000fe4000f8e08ff */
[C---:B------:R-:W-:Y:S02]  /*18280*/  @!P4 LEA R8, P2, R5.reuse, R27, 0x1 ;  /* 0x0000001b0508c211 */ /* 0x040fe400078408ff */
[C---:B------:R-:W-:Y:S01]  /*18290*/  LEA R4, P3, R2.reuse, R5, 0x4 ;  /* 0x0000000502047211 */ /* 0x040fe200078620ff */
[----:B------:R-:W-:Y:S01]  /*182a0*/  @!PT LDS RZ, [RZ] ;  /* 0x00000000fffff984 */ /* 0x000fe20000000800 */
[----:B------:R-:W-:Y:S01]  /*182b0*/  @!PT LDS RZ, [RZ] ;  /* 0x00000000fffff984 */ /* 0x000fe20000000800 */
[----:B------:R-:W-:Y:S01]  /*182c0*/  @!PT LDS RZ, [RZ] ;  /* 0x00000000fffff984 */ /* 0x000fe20000000800 */
[----:B------:R-:W-:Y:S01]  /*182d0*/  @!P1 LDGSTS.E.BYPASS.LTC128B.128 [R239+0x8000], desc[UR22][R14.64] ;  /* 0x080000000eef9fae */ /* 0x000fe2000b981a16 */
[----:B------:R-:W-:Y:S02]  /*182e0*/  @!P4 LEA.HI.X R9, R5, R26, R6, 0x1, P2 ;  /* 0x0000001a0509c211 */ /* 0x000fe400010f0c06 */
[----:B------:R-:W-:Y:S01]  /*182f0*/  LEA.HI.X R5, R2, R6, R3, 0x4, P3 ;  /* 0x0000000602057211 */ /* 0x000fe200018f2403 */
[----:B------:R3:W-:Y:S01]  /*18300*/  @P1 STS.128 [R239+0x8000], RZ ;  /* 0x008000ffef001388 */ /* 0x0007e20000000c00 */
[----:B------:R-:W-:Y:S02]  /*18310*/  @!P1 LEA R19, P6, R4, R27, 0x1 ;  /* 0x0000001b04139211 */ /* 0x000fe400078c08ff */
[----:B------:R-:W-:Y:S01]  /*18320*/  @!P1 LEA R11, P3, R2, R4, 0x4 ;  /* 0x00000004020b9211 */ /* 0x000fe200078620ff */
[----:B------:R-:W-:Y:S01]  /*18330*/  @!PT LDS RZ, [RZ] ;  /* 0x00000000fffff984 */ /* 0x000fe20000000800 */
[----:B------:R-:W-:Y:S01]  /*18340*/  @!PT LDS RZ, [RZ] ;  /* 0x00000000fffff984 */ /* 0x000fe20000000800 */
[----:B------:R-:W-:Y:S01]  /*18350*/  @!PT LDS RZ, [RZ] ;  /* 0x00000000fffff984 */ /* 0x000fe20000000800 */
[----:B------:R2:W-:Y:S01]  /*18360*/  @!P4 LDGSTS.E.BYPASS.LTC128B.128 [R239+0xa000], desc[UR22][R8.64+0x80] ;  /* 0x0a00008008efcfae */ /* 0x0005e2000b981a16 */
[----:B------:R-:W-:Y:S02]  /*18370*/  @!P1 LEA.HI.X R16, R4, R26, R5, 0x1, P6 ;  /* 0x0000001a04109211 */ /* 0x000fe400030f0c05 */
[----:B------:R-:W-:Y:S01]  /*18380*/  @!P1 LEA.HI.X R17, R2, R5, R3, 0x4, P3 ;  /* 0x0000000502119211 */ /* 0x000fe200018f2403 */
[----:B------:R3:W-:Y:S01]  /*18390*/  @P4 STS.128 [R239+0xa000], RZ ;  /* 0x00a000ffef004388 */ /* 0x0007e20000000c00 */
[----:B------:R-:W-:Y:S02]  /*183a0*/  @!P4 LEA R6, P3, R4, R27, 0x1 ;  /* 0x0000001b0406c211 */ /* 0x000fe400078608ff */
[----:B------:R-:W-:Y:S02]  /*183b0*/  @!P4 LEA R10, P2, R2, R4, 0x4 ;  /* 0x00000004020ac211 */ /* 0x000fe400078420ff */
[----:B------:R-:W-:Y:S02]  /*183c0*/  @!P4 LEA.HI.X R7, R4, R26, R5, 0x1, P3 ;  /* 0x0000001a0407c211 */ /* 0x000fe400018f0c05 */
[C---:B------:R-:W-:Y:S02]  /*183d0*/  LEA R12, P5, R2.reuse, R4, 0x5 ;  /* 0x00000004020c7211 */ /* 0x040fe400078a28ff */
[CCC-:B------:R-:W-:Y:S02]  /*183e0*/  @!P4 LEA.HI.X R18, R2.reuse, R5.reuse, R3.reuse, 0x4, P2 ;  /* 0x000000050212c211 */ /* 0x1c0fe400010f2403 */
[----:B------:R-:W-:Y:S02]  /*183f0*/  LEA.HI.X R3, R2, R5, R3, 0x5, P5 ;  /* 0x0000000502037211 */ /* 0x000fe400028f2c03 */
[CC--:B------:R-:W-:Y:S02]  /*18400*/  @!P1 LEA R13, P5, R11.reuse, R27.reuse, 0x1 ;  /* 0x0000001b0b0d9211 */ /* 0x0c0fe400078a08ff */
[CC--:B------:R-:W-:Y:S02]  /*18410*/  @!P4 LEA R4, P2, R10.reuse, R27.reuse, 0x1 ;  /* 0x0000001b0a04c211 */ /* 0x0c0fe400078408ff */
        /* <DEDUP_REMOVED lines=40> */
.L_x_351:
[----:B------:R-:W2:Y:S01]  /*186a0*/  LDL R15, [R1+0x38] ;  /* 0x00003800010f7983 */ /* 0x000ea20000100800 */
[----:B-1-3--:R-:W-:Y:S01]  /*186b0*/  SHF.L.U32 R0, R234, 0x3, RZ ;  /* 0x00000003ea007819 */ /* 0x00afe200000006ff */
[----:B------:R-:W-:Y:S04]  /*186c0*/  DEPBAR.LE SB0, 0x0 ;  /* 0x000080000000791a */ /* 0x000fe80000000000 */
[----:B------:R-:W3:Y:S01]  /*186d0*/  LDL R17, [R1+0x3c] ;  /* 0x00003c0001117983 */ /* 0x000ee20000100800 */
[----:B-----5:R-:W-:Y:S01]  /*186e0*/  LOP3.LUT R230, R0, 0x38, RZ, 0xc0, !PT ;  /* 0x0000003800e67812 */ /* 0x020fe200078ec0ff */
[----:B------:R-:W-:Y:S01]  /*186f0*/  UMOV UR5, UR8 ;  /* 0x0000000800057c82 */ /* 0x000fe20008000000 */
[----:B------:R-:W-:Y:S01]  /*18700*/  SHF.L.U32 R7, R234, 0x5, RZ ;  /* 0x00000005ea077819 */ /* 0x000fe200000006ff */
[----:B------:R-:W4:Y:S01]  /*18710*/  LDL R12, [R1+0x4c] ;  /* 0x00004c00010c7983 */ /* 0x000f220000100800 */
[----:B------:R-:W-:Y:S01]  /*18720*/  SHF.R.U32.HI R232, RZ, 0x1, R234 ;  /* 0x00000001ffe87819 */ /* 0x000fe200000116ea */
[----:B------:R-:W-:Y:S01]  /*18730*/  UISETP.NE.AND UP0, UPT, UR6, URZ, UPT ;  /* 0x000000ff0600728c */ /* 0x000fe2000bf05270 */
[----:B------:R-:W-:Y:S01]  /*18740*/  LOP3.LUT R233, R7, 0x7c00, RZ, 0xc0, !PT ;  /* 0x00007c0007e97812 */ /* 0x000fe200078ec0ff */
[----:B------:R-:W5:Y:S04]  /*18750*/  LDL R16, [R1+0x48] ;  /* 0x0000480001107983 */ /* 0x000f680000100800 */
[----:B------:R-:W5:Y:S04]  /*18760*/  LDL R6, [R1+0x8c] ;  /* 0x00008c0001067983 */ /* 0x000f680000100800 */
[----:B------:R-:W5:Y:S04]  /*18770*/  LDL R10, [R1+0x90] ;  /* 0x00009000010a7983 */ /* 0x000f680000100800 */
[----:B------:R1:W-:Y:S01]  /*18780*/  STL [R1+0x6c], R0 ;  /* 0x00006c0001007387 */ /* 0x0003e20000100800 */
[----:B------:R-:W-:Y:S01]  /*18790*/  BAR.SYNC.DEFER_BLOCKING 0x0 ;  /* 0x0000000000007b1d */ /* 0x000fe20000010000 */
[----:B-1----:R-:W-:Y:S04]  /*187a0*/  LOP3.LUT R0, R230, 0x40, RZ, 0xfc, !PT ;  /* 0x00000040e6007812 */ /* 0x002fe800078efcff */
[----:B------:R-:W-:Y:S01]  /*187b0*/  ISETP.GE.AND P4, PT, R0, UR10, PT ;  /* 0x0000000a00007c0c */ /* 0x000fe2000bf86270 */
[----:B------:R1:W-:Y:S02]  /*187c0*/  STL [R1+0x70], R0 ;  /* 0x0000700001007387 */ /* 0x0003e40000100800 */
[----:B-1----:R-:W-:Y:S01]  /*187d0*/  LOP3.LUT R0, R230, 0x1c0, R235, 0xf8, !PT ;  /* 0x000001c0e6007812 */ /* 0x002fe200078ef8eb */
[----:B--2---:R-:W-:Y:S04]  /*187e0*/  IMAD.WIDE.U32 R2, R15, UR6, RZ ;  /* 0x000000060f027c25 */ /* 0x004fe8000f8e00ff */
[----:B---3--:R-:W-:Y:S01]  /*187f0*/  IMAD R5, R17, UR6, R3 ;  /* 0x0000000611057c24 */ /* 0x008fe2000f8e0203 */
[----:B------:R-:W-:Y:S02]  /*18800*/  LOP3.LUT R3, R233, 0x200, R235, 0xf8, !PT ;  /* 0x00000200e9037812 */ /* 0x000fe400078ef8eb */
[C---:B----4-:R-:W-:Y:S04]  /*18810*/  LEA R8, P2, R2.reuse, R12, 0x7 ;  /* 0x0000000c02087211 */ /* 0x050fe800078438ff */
[C-C-:B-----5:R-:W-:Y:S02]  /*18820*/  LEA.HI.X R9, R2.reuse, R16, R5.reuse, 0x7, P2 ;  /* 0x0000001002097211 */ /* 0x160fe400010f3c05 */
[-C--:B------:R-:W-:Y:S03]  /*18830*/  LEA R4, P0, R2, R6.reuse, 0x6 ;  /* 0x0000000602047211 */ /* 0x080fe600078030ff */
[----:B------:R-:W-:Y:S01]  /*18840*/  @!PT LDS RZ, [RZ] ;  /* 0x00000000fffff984 */ /* 0x000fe20000000800 */
[----:B------:R-:W-:Y:S01]  /*18850*/  @!PT LDS RZ, [RZ] ;  /* 0x00000000fffff984 */ /* 0x000fe20000000800 */
[----:B------:R-:W-:Y:S01]  /*18860*/  @!PT LDS RZ, [RZ] ;  /* 0x00000000fffff984 */ /* 0x000fe20000000800 */
[----:B------:R-:W-:Y:S01]  /*18870*/  @!P1 LDGSTS.E.BYPASS.LTC128B.128 [R239+0xc000], desc[UR22][R8.64] ;  /* 0x0c00000008ef9fae */ /* 0x000fe2000b981a16 */
[C---:B------:R-:W-:Y:S02]  /*18880*/  IADD3 R11, P2, PT, R4.reuse, R6, RZ ;  /* 0x00000006040b7210 */ /* 0x040fe40007f5e0ff */
[----:B------:R-:W-:Y:S02]  /*18890*/  LEA R6, P3, R4, R12, 0x1 ;  /* 0x0000000c04067211 */ /* 0x000fe400078608ff */
[----:B------:R-:W-:Y:S03]  /*188a0*/  LEA.HI.X R5, R2, R10, R5, 0x6, P0 ;  /* 0x0000000a02057211 */ /* 0x000fe600000f3405 */
[----:B------:R-:W-:Y:S01]  /*188b0*/  @P1 STS.128 [R239+0xc000], RZ ;  /* 0x00c000ffef001388 */ /* 0x000fe20000000c00 */
[----:B------:R-:W-:Y:S02]  /*188c0*/  ISETP.GE.AND P1, PT, R230, UR10, PT ;  /* 0x0000000ae6007c0c */ /* 0x000fe4000bf26270 */
[----:B------:R-:W-:Y:S02]  /*188d0*/  LEA.HI.X R7, R4, R16, R5, 0x1, P3 ;  /* 0x0000001004077211 */ /* 0x000fe400018f0c05 */
[----:B------:R-:W-:Y:S02]  /*188e0*/  IADD3.X R14, PT, PT, R5, R10, RZ, P2, !PT ;  /* 0x0000000a050e7210 */ /* 0x000fe400017fe4ff */
[----:B------:R-:W-:Y:S01]  /*188f0*/  LEA R10, P2, R11, R12, 0x1 ;  /* 0x0000000c0b0a7211 */ /* 0x000fe200078408ff */
[----:B------:R-:W-:Y:S01]  /*18900*/  @!PT LDS RZ, [RZ] ;  /* 0x00000000fffff984 */ /* 0x000fe20000000800 */
[----:B------:R-:W-:Y:S01]  /*18910*/  @!PT LDS RZ, [RZ] ;  /* 0x00000000fffff984 */ /* 0x000fe20000000800 */
[----:B------:R-:W-:Y:S01]  /*18920*/  @!PT LDS RZ, [RZ] ;  /* 0x00000000fffff984 */ /* 0x000fe20000000800 */
[----:B------:R-:W-:Y:S01]  /*18930*/  @!P4 LDGSTS.E.BYPASS.LTC128B.128 [R239+0xe000], desc[UR22][R8.64+0x80] ;  /* 0x0e00008008efcfae */ /* 0x000fe2000b981a16 */
[----:B------:R-:W-:Y:S02]  /*18940*/  LEA R13, P0, R15, R4, 0x5 ;  /* 0x000000040f0d7211 */ /* 0x000fe400078028ff */
[----:B------:R-:W-:Y:S02]  /*18950*/  LEA.HI.X R11, R11, R16, R14, 0x1, P2 ;  /* 0x000000100b0b7211 */ /* 0x000fe400010f0c0e */
[----:B------:R-:W-:Y:S02]  /*18960*/  LEA.HI.X R15, R15, R5, R17, 0x5, P0 ;  /* 0x000000050f0f7211 */ /* 0x000fe400000f2c11 */
[C---:B------:R-:W-:Y:S01]  /*18970*/  LEA R12, P0, R13.reuse, R12, 0x1 ;  /* 0x0000000c0d0c7211 */ /* 0x040fe200078008ff */
[----:B------:R-:W-:Y:S01]  /*18980*/  @P4 STS.128 [R239+0xe000], RZ ;  /* 0x00e000ffef004388 */ /* 0x000fe20000000c00 */
[----:B------:R-:W-:Y:S02]  /*18990*/  LOP3.LUT R2, R232, 0x8, RZ, 0xc0, !PT ;  /* 0x00000008e8027812 */ /* 0x000fe400078ec0ff */
[----:B------:R-:W-:Y:S02]  /*189a0*/  LEA.HI.X R13, R13, R16, R15, 0x1, P0 ;  /* 0x000000100d0d7211 */ /* 0x000fe400000f0c0f */
[----:B------:R-:W-:Y:S02]  /*189b0*/  LOP3.LUT R2, R3, R0, R2, 0xf6, !PT ;  /* 0x0000000003027212 */ /* 0x000fe400078ef602 */
[----:B------:R-:W-:Y:S01]  /*189c0*/  LOP3.LUT R0, R0, 0x8, R234, 0x78, !PT ;  /* 0x0000000800007812 */ /* 0x000fe200078e78ea */
[----:B------:R-:W-:Y:S01]  /*189d0*/  @!PT LDS RZ, [RZ] ;  /* 0x00000000fffff984 */ /* 0x000fe20000000800 */
[----:B------:R-:W-:Y:S01]  /*189e0*/  @!PT LDS RZ, [RZ] ;  /* 0x00000000fffff984 */ /* 0x000fe20000000800 */
[----:B------:R-:W-:Y:S01]  /*189f0*/  @!PT LDS RZ, [RZ] ;  /* 0x00000000fffff984 */ /* 0x000fe20000000800 */
[----:B------:R-:W-:Y:S01]  /*18a00*/  @!P1 LDGSTS.E.BYPASS.LTC128B.128 [R239+0xc800], desc[UR22][R6.64] ;  /* 0x0c80000006ef9fae */ /* 0x000fe2000b981a16 */
[----:B------:R-:W-:Y:S02]  /*18a10*/  LEA R134, R2, UR5, 0x1 ;  /* 0x0000000502867c11 */ /* 0x000fe4000f8e08ff */
[----:B------:R-:W-:Y:S02]  /*18a20*/  LEA R0, R0, R236, 0x1 ;  /* 0x000000ec00007211 */ /* 0x000fe400078e08ff */
[----:B------:R-:W-:Y:S01]  /*18a30*/  LOP3.LUT P0, RZ, R234, 0x4, RZ, 0xc0, !PT ;  /* 0x00000004eaff7812 */ /* 0x000fe2000780c0ff */
[----:B------:R-:W-:Y:S01]  /*18a40*/  IMAD.IADD R224, R231, 0x1, R134 ;  /* 0x00000001e7e07824 */ /* 0x000fe200078e0286 */
[----:B------:R-:W-:Y:S01]  /*18a50*/  IADD3 R133, PT, PT, R0, UR5, RZ ;  /* 0x0000000500857c10 */ /* 0x000fe2000fffe0ff */
[----:B------:R-:W-:Y:S01]  /*18a60*/  @P1 STS.128 [R239+0xc800], RZ ;  /* 0x00c800ffef001388 */ /* 0x000fe20000000c00 */
[----:B------:R-:W-:Y:S02]  /*18a70*/  SEL R2, R237, 0xffffffc0, !P0 ;  /* 0xffffffc0ed027807 */ /* 0x000fe40004000000 */
[C---:B------:R-:W-:Y:S02]  /*18a80*/  IADD3 R3, PT, PT, R133.reuse, R231, RZ ;  /* 0x000000e785037210 */ /* 0x040fe40007ffe0ff */
[----:B------:R-:W-:Y:S02]  /*18a90*/  IADD3 R135, PT, PT, R2, R134, RZ ;  /* 0x0000008602877210 */ /* 0x000fe40007ffe0ff */
[----:B------:R-:W-:Y:S01]  /*18aa0*/  IADD3 R2, PT, PT, R133, R2, RZ ;  /* 0x0000000285027210 */ /* 0x000fe20007ffe0ff */
[----:B------:R-:W-:Y:S01]  /*18ab0*/  @!PT LDS RZ, [RZ] ;  /* 0x00000000fffff984 */ /* 0x000fe20000000800 */
[----:B------:R-:W-:Y:S01]  /*18ac0*/  @!PT LDS RZ, [RZ] ;  /* 0x00000000fffff984 */ /* 0x000fe20000000800 */
[----:B------:R-:W-:Y:S01]  /*18ad0*/  @!PT LDS RZ, [RZ] ;  /* 0x00000000fffff984 */ /* 0x000fe20000000800 */
[----:B------:R1:W-:Y:S02]  /*18ae0*/  @!P4 LDGSTS.E.BYPASS.LTC128B.128 [R239+0xe800], desc[UR22][R6.64+0x80] ;  /* 0x0e80008006efcfae */ /* 0x0003e4000b981a16 */
[C---:B------:R-:W-:Y:S01]  /*18af0*/  IMAD.IADD R143, R231.reuse, 0x1, R135 ;  /* 0x00000001e78f7824 */ /* 0x040fe200078e0287 */
[----:B------:R-:W-:Y:S05]  /*18b00*/  IADD3 R133, PT, PT, R231, R2, RZ ;  /* 0x00000002e7857210 */ /* 0x000fea0007ffe0ff */
[----:B------:R-:W-:Y:S08]  /*18b10*/  @P4 STS.128 [R239+0xe800], RZ ;  /* 0x00e800ffef004388 */ /* 0x000ff00000000c00 */
[----:B------:R-:W-:Y:S01]  /*18b20*/  @!PT LDS RZ, [RZ] ;  /* 0x00000000fffff984 */ /* 0x000fe20000000800 */
[----:B------:R-:W-:Y:S01]  /*18b30*/  @!PT LDS RZ, [RZ] ;  /* 0x00000000fffff984 */ /* 0x000fe20000000800 */
[----:B------:R-:W-:Y:S01]  /*18b40*/  @!PT LDS RZ, [RZ] ;  /* 0x00000000fffff984 */ /* 0x000fe20000000800 */
[----:B------:R-:W-:Y:S08]  /*18b50*/  @!P1 LDGSTS.E.BYPASS.LTC128B.128 [R239+0xd000], desc[UR22][R10.64] ;  /* 0x0d0000000aef9fae */ /* 0x000ff0000b981a16 */
[----:B------:R-:W-:Y:S08]  /*18b60*/  @P1 STS.128 [R239+0xd000], RZ ;  /* 0x00d000ffef001388 */ /* 0x000ff00000000c00 */
[----:B------:R-:W-:Y:S01]  /*18b70*/  @!PT LDS RZ, [RZ] ;  /* 0x00000000fffff984 */ /* 0x000fe20000000800 */
[----:B------:R-:W-:Y:S01]  /*18b80*/  @!PT LDS RZ, [RZ] ;  /* 0x00000000fffff984 */ /* 0x000fe20000000800 */
[----:B------:R-:W-:Y:S01]  /*18b90*/  @!PT LDS RZ, [RZ] ;  /* 0x00000000fffff984 */ /* 0x000fe20000000800 */
[----:B------:R2:W-:Y:S08]  /*18ba0*/  @!P4 LDGSTS.E.BYPASS.LTC128B.128 [R239+0xf000], desc[UR22][R10.64+0x80] ;  /* 0x0f0000800aefcfae */ /* 0x0005f0000b981a16 */
        /* <DEDUP_REMOVED lines=11> */
[----:B------:R-:W-:Y:S08]  /*18c60*/  LDSM.16.M88.4 R64, [R134] ;  /* 0x000000008640783b */ /* 0x000ff00000000200 */
[----:B------:R-:W1:Y:S08]  /*18c70*/  LDSM.16.M88.4 R16, [R0+UR5+0x8000] ;  /* 0x008000050010783b */ /* 0x000e700008000200 */
[----:B------:R-:W2:Y:S08]  /*18c80*/  LDSM.16.M88.4 R60, [R134+0x2000] ;  /* 0x00200000863c783b */ /* 0x000eb00000000200 */
[----:B------:R-:W4:Y:S08]  /*18c90*/  LDSM.16.M88.4 R32, [R0+UR5+0x8800] ;  /* 0x008800050020783b */ /* 0x000f300008000200 */
[----:B------:R-:W0:Y:S08]  /*18ca0*/  LDGDEPBAR ;  /* 0x00000000000079af */ /* 0x000e300000000000 */
[----:B------:R-:W5:Y:S08]  /*18cb0*/  LDSM.16.M88.4 R48, [R0+UR5+0x9000] ;  /* 0x009000050030783b */ /* 0x000f700008000200 */
[----:B------:R-:W5:Y:S01]  /*18cc0*/  LDSM.16.M88.4 R136, [R0+UR5+0x9800] ;  /* 0x009800050088783b */ /* 0x000f620008000200 */
[-C--:B-1----:R-:W-:Y:S07]  /*18cd0*/  HMMA.16816.F32 R4, R64, R16.reuse, RZ ;  /* 0x000000104004723c */ /* 0x082fee00000018ff */
[----:B------:R-:W-:Y:S01]  /*18ce0*/  LDSM.16.M88.4 R208, [R224] ;  /* 0x00000000e0d0783b */ /* 0x000fe20000000200 */
[C---:B--2---:R-:W-:Y:S07]  /*18cf0*/  HMMA.16816.F32 R8, R60.reuse, R16, RZ ;  /* 0x000000103c08723c */ /* 0x044fee00000018ff */
[----:B------:R-:W1:Y:S01]  /*18d00*/  LDSM.16.M88.4 R212, [R3+0x8000] ;  /* 0x0080000003d4783b */ /* 0x000e620000000200 */
[-C--:B---3--:R-:W-:Y:S07]  /*18d10*/  HMMA.16816.F32 R12, R60, R18.reuse, RZ ;  /* 0x000000123c0c723c */ /* 0x088fee00000018ff */
[----:B------:R-:W2:Y:S01]  /*18d20*/  LDSM.16.M88.4 R216, [R224+0x2000] ;  /* 0x00200000e0d8783b */ /* 0x000ea20000000200 */
[C---:B------:R-:W-:Y:S07]  /*18d30*/  HMMA.16816.F32 R16, R64.reuse, R18, RZ ;  /* 0x000000124010723c */ /* 0x040fee00000018ff */
[----:B------:R-:W-:Y:S01]  /*18d40*/  LDSM.16.M88.4 R220, [R3+0x9000] ;  /* 0x0090000003dc783b */ /* 0x000fe20000000200 */
        /* <DEDUP_REMOVED lines=12> */
[----:B------:R-:W3:Y:S07]  /*18e10*/  LDSM.16.M88.4 R136, [R3+0x8800] ;  /* 0x008800000388783b */ /* 0x000eee0000000200 */
        /* <DEDUP_REMOVED lines=20> */
[----:B------:R-:W2:Y:S08]  /*18f60*/  LDSM.16.M88.4 R208, [R2+0x8800] ;  /* 0x0088000002d0783b */ /* 0x000eb00000000200 */
        /* <DEDUP_REMOVED lines=22> */
[-C--:B--2---:R-:W-:Y:S01]  /*190d0*/  HMMA.16816.F32 R4, R208, R212.reuse, R4 ;  /* 0x000000d4d004723c */ /* 0x084fe20000001804 */
[----:B------:R-:W2:Y:S07]  /*190e0*/  LDSM.16.M88.4 R216, [R133+0x8800] ;  /* 0x0088000085d8783b */ /* 0x000eae0000000200 */
[C---:B-1----:R-:W-:Y:S08]  /*190f0*/  HMMA.16816.F32 R8, R136.reuse, R212, R8 ;  /* 0x000000d48808723c */ /* 0x042ff00000001808 */
        /* <DEDUP_REMOVED lines=18> */
[----:B------:R-:W2:Y:S08]  /*19220*/  LDSM.16.M88.4 R208, [R0+UR5+0xa800] ;  /* 0x00a8000500d0783b */ /* 0x000eb00008000200 */
        /* <DEDUP_REMOVED lines=21> */
[----:B------:R-:W3:Y:S07]  /*19380*/  LDSM.16.M88.4 R136, [R3+0xa800] ;  /* 0x00a800000388783b */ /* 0x000eee0000000200 */
[-C--:B-1----:R-:W-:Y:S01]  /*19390*/  HMMA.16816.F32 R4, R208, R212.reuse, R4 ;  /* 0x000000d4d004723c */ /* 0x082fe20000001804 */
[----:B------:R-:W1:Y:S08]  /*193a0*/  LDSM.16.M88.4 R216, [R3+0xb000] ;  /* 0x00b0000003d8783b */ /* 0x000e700000000200 */
[----:B------:R-:W-:Y:S01]  /*193b0*/  LDSM.16.M88.4 R224, [R2+0xa800] ;  /* 0x00a8000002e0783b */ /* 0x000fe20000000200 */
[C---:B--2---:R-:W-:Y:S08]  /*193c0*/  HMMA.16816.F32 R8, R220.reuse, R212, R8 ;  /* 0x000000d4dc08723c */ /* 0x044ff00000001808 */
        /* <DEDUP_REMOVED lines=13> */
[-C--:B--2---:R-:W-:Y:S08]  /*194a0*/  HMMA.16816.F32 R52, R208, R212.reuse, R52 ;  /* 0x000000d4d034723c */ /* 0x084ff00000001834 */
[C---:B------:R-:W-:Y:S08]  /*194b0*/  HMMA.16816.F32 R56, R220.reuse, R212, R56 ;  /* 0x000000d4dc38723c */ /* 0x040ff00000001838 */
[-C--:B------:R-:W-:Y:S01]  /*194c0*/  HMMA.16816.F32 R60, R220, R214.reuse, R60 ;  /* 0x000000d6dc3c723c */ /* 0x080fe2000000183c */
[----:B------:R-:W2:Y:S07]  /*194d0*/  LDSM.16.M88.4 R220, [R135+0x6000] ;  /* 0x0060000087dc783b */ /* 0x000eae0000000200 */
[----:B------:R-:W-:Y:S01]  /*194e0*/  HMMA.16816.F32 R64, R208, R214, R64 ;  /* 0x000000d6d040723c */ /* 0x000fe20000001840 */
[----:B------:R-:W3:Y:S08]  /*194f0*/  LDSM.16.M88.4 R208, [R2+0xb000] ;  /* 0x00b0000002d0783b */ /* 0x000ef00000000200 */
[----:B------:R-:W4:Y:S01]  /*19500*/  LDSM.16.M88.4 R212, [R2+0xb800] ;  /* 0x00b8000002d4783b */ /* 0x000f220000000200 */
[-C--:B-1----:R-:W-:Y:S08]  /*19510*/  HMMA.16816.F32 R4, R136, R216.reuse, R4 ;  /* 0x000000d88804723c */ /* 0x082ff00000001804 */
[C---:B--2---:R-:W-:Y:S08]  /*19520*/  HMMA.16816.F32 R8, R220.reuse, R216, R8 ;  /* 0x000000d8dc08723c */ /* 0x044ff00000001808 */
[-C--:B------:R-:W-:Y:S08]  /*19530*/  HMMA.16816.F32 R12, R220, R218.reuse, R12 ;  /* 0x000000dadc0c723c */ /* 0x080ff0000000180c */
[C---:B------:R-:W-:Y:S01]  /*19540*/  HMMA.16816.F32 R16, R136.reuse, R218, R16 ;  /* 0x000000da8810723c */ /* 0x040fe20000001810 */
[----:B------:R-:W-:Y:S07]  /*19550*/  LDSM.16.M88.4 R216, [R143+0x4000] ;  /* 0x004000008fd8783b */ /* 0x000fee0000000200 */
[-C--:B------:R-:W-:Y:S08]  /*19560*/  HMMA.16816.F32 R20, R136, R224.reuse, R20 ;  /* 0x000000e08814723c */ /* 0x080ff00000001814 */
[C---:B------:R-:W-:Y:S08]  /*19570*/  HMMA.16816.F32 R24, R220.reuse, R224, R24 ;  /* 0x000000e0dc18723c */ /* 0x040ff00000001818 */
        /* <DEDUP_REMOVED lines=8> */
[-C--:B----4-:R-:W-:Y:S08]  /*19600*/  HMMA.16816.F32 R52, R136, R212.reuse, R52 ;  /* 0x000000d48834723c */ /* 0x090ff00000001834 */
[C---:B------:R-:W-:Y:S08]  /*19610*/  HMMA.16816.F32 R56, R220.reuse, R212, R56 ;  /* 0x000000d4dc38723c */ /* 0x040ff00000001838 */
[-C--:B------:R-:W-:Y:S08]  /*19620*/  HMMA.16816.F32 R60, R220, R214.reuse, R60 ;  /* 0x000000d6dc3c723c */ /* 0x080ff0000000183c */
[----:B------:R-:W-:Y:S08]  /*19630*/  HMMA.16816.F32 R64, R136, R214, R64 ;  /* 0x000000d68840723c */ /* 0x000ff00000001840 */
[-C--:B-1----:R-:W-:Y:S08]  /*19640*/  HMMA.16816.F32 R4, R216, R224.reuse, R4 ;  /* 0x000000e0d804723c */ /* 0x082ff00000001804 */
        /* <DEDUP_REMOVED lines=20> */
[----:B------:R-:W-:Y:S01]  /*19790*/  FMUL.FTZ R18, R18, UR7 ;  /* 0x0000000712127c20 */ /* 0x000fe20008410000 */
[----:B------:R-:W-:Y:S06]  /*197a0*/  FMUL.FTZ R19, R19, UR7 ;  /* 0x0000000713137c20 */ /* 0x000fec0008410000 */
[----:B------:R1:W-:Y:S10]  /*197b0*/  MUFU.TANH R238, R7 ;  /* 0x0000000700ee7308 */ /* 0x0003f40000002400 */
[----:B------:R-:W-:Y:S10]  /*197c0*/  MUFU.TANH R212, R8 ;  /* 0x0000000800d47308 */ /* 0x000ff40000002400 */
[----:B------:R-:W-:Y:S01]  /*197d0*/  MUFU.TANH R215, R9 ;  /* 0x0000000900d77308 */ /* 0x000fe20000002400 */
[----:B-1----:R-:W1:Y:S09]  /*197e0*/  LDSM.16.M88.4 R4, [R133+0xa800] ;  /* 0x00a800008504783b */ /* 0x002e720000000200 */
[----:B------:R-:W-:Y:S10]  /*197f0*/  MUFU.TANH R214, R10 ;  /* 0x0000000a00d67308 */ /* 0x000ff40000002400 */
[----:B------:R2:W-:Y:S10]  /*19800*/  MUFU.TANH R213, R11 ;  /* 0x0000000b00d57308 */ /* 0x0005f40000002400 */
[----:B------:R-:W-:Y:S10]  /*19810*/  MUFU.TANH R221, R12 ;  /* 0x0000000c00dd7308 */ /* 0x000ff40000002400 */
[----:B------:R-:W-:Y:S01]  /*19820*/  MUFU.TANH R220, R13 ;  /* 0x0000000d00dc7308 */ /* 0x000fe20000002400 */
[----:B--2---:R-:W2:Y:S09]  /*19830*/  LDSM.16.M88.4 R8, [R133+0xb000] ;  /* 0x00b000008508783b */ /* 0x004eb20000000200 */
[----:B------:R-:W-:Y:S01]  /*19840*/  MUFU.TANH R222, R14 ;  /* 0x0000000e00de7308 */ /* 0x000fe20000002400 */
[-C--:B-1----:R-:W-:Y:S09]  /*19850*/  HMMA.16816.F32 R20, R216, R4.reuse, R20 ;  /* 0x00000004d814723c */ /* 0x082ff20000001814 */
        /* <DEDUP_REMOVED lines=33> */
[----:B------:R-:W2:Y:S01]  /*19a70*/  MUFU.TANH R137, R36 ;  /* 0x0000002400897308 */ /* 0x000ea20000002400 */
        /* <DEDUP_REMOVED lines=16> */
[----:B------:R1:W-:Y:S01]  /*19b80*/  MUFU.TANH R24, R50 ;  /* 0x0000003200187308 */ /* 0x0003e20000002400 */
[----:B------:R-:W-:Y:S01]  /*19b90*/  FMUL.FTZ R44, R44, UR7 ;  /* 0x000000072c2c7c20 */ /* 0x000fe20008410000 */
[----:B------:R-:W-:Y:S04]  /*19ba0*/  HMMA.16816.F32 R64, R216, R6, R64 ;  /* 0x00000006d840723c */ /* 0x000fe80000001840 */
[----:B------:R-:W-:Y:S01]  /*19bb0*/  FMUL.FTZ R56, R56, UR7 ;  /* 0x0000000738387c20 */ /* 0x000fe20008410000 */
[----:B------:R-:W-:Y:S03]  /*19bc0*/  FMUL.FTZ R59, R59, UR7 ;  /* 0x000000073b3b7c20 */ /* 0x000fe60008410000 */
[----:B------:R-:W3:Y:S01]  /*19bd0*/  MUFU.TANH R136, R40 ;  /* 0x0000002800887308 */ /* 0x000ee20000002400 */
[----:B--2---:R-:W-:Y:S01]  /*19be0*/  MOV R46, R137 ;  /* 0x00000089002e7202 */ /* 0x004fe20000000f00 */
[----:B------:R-:W-:Y:S01]  /*19bf0*/  FMUL.FTZ R33, R33, UR7 ;  /* 0x0000000721217c20 */ /* 0x000fe20008410000 */
[----:B------:R-:W-:Y:S01]  /*19c00*/  FMUL.FTZ R47, R47, UR7 ;  /* 0x000000072f2f7c20 */ /* 0x000fe20008410000 */
[----:B------:R-:W-:Y:S01]  /*19c10*/  FMUL.FTZ R49, R49, UR7 ;  /* 0x0000000731317c20 */ /* 0x000fe20008410000 */
[----:B------:R-:W-:Y:S01]  /*19c20*/  FMUL.FTZ R61, R61, UR7 ;  /* 0x000000073d3d7c20 */ /* 0x000fe20008410000 */
[----:B------:R-:W-:Y:S01]  /*19c30*/  FMUL.FTZ R60, R60, UR7 ;  /* 0x000000073c3c7c20 */ /* 0x000fe20008410000 */
[----:B------:R-:W-:Y:S03]  /*19c40*/  FMUL.FTZ R57, R57, UR7 ;  /* 0x0000000739397c20 */ /* 0x000fe60008410000 */
[----:B------:R3:W-:Y:S01]  /*19c50*/  MUFU.TANH R3, R45 ;  /* 0x0000002d00037308 */ /* 0x0007e20000002400 */
[----:B-1----:R-:W-:Y:S01]  /*19c60*/  MOV R50, R0 ;  /* 0x0000000000327202 */ /* 0x002fe20000000f00 */
[----:B------:R-:W-:Y:S01]  /*19c70*/  FMUL.FTZ R38, R38, UR7 ;  /* 0x0000000726267c20 */ /* 0x000fe20008410000 */
[----:B------:R-:W-:Y:S01]  /*19c80*/  FMUL.FTZ R39, R39, UR7 ;  /* 0x0000000727277c20 */ /* 0x000fe20008410000 */
[----:B------:R-:W-:Y:S01]  /*19c90*/  FMUL.FTZ R51, R51, UR7 ;  /* 0x0000000733337c20 */ /* 0x000fe20008410000 */
[----:B------:R-:W-:Y:S01]  /*19ca0*/  FMUL.FTZ R52, R52, UR7 ;  /* 0x0000000734347c20 */ /* 0x000fe20008410000 */
[----:B------:R-:W-:Y:S01]  /*19cb0*/  FMUL.FTZ R53, R53, UR7 ;  /* 0x0000000735357c20 */ /* 0x000fe20008410000 */
[----:B------:R-:W-:Y:S03]  /*19cc0*/  FMUL.FTZ R58, R58, UR7 ;  /* 0x000000073a3a7c20 */ /* 0x000fe60008410000 */
[----:B------:R-:W1:Y:S01]  /*19cd0*/  MUFU.TANH R0, R56 ;  /* 0x0000003800007308 */ /* 0x000e620000002400 */
[----:B------:R-:W-:Y:S01]  /*19ce0*/  FMUL.FTZ R64, R64, UR7 ;  /* 0x0000000740407c20 */ /* 0x000fe20008410000 */
[----:B------:R-:W-:Y:S01]  /*19cf0*/  FMUL.FTZ R65, R65, UR7 ;  /* 0x0000000741417c20 */ /* 0x000fe20008410000 */
[----:B------:R-:W-:Y:S01]  /*19d00*/  FMUL.FTZ R66, R66, UR7 ;  /* 0x0000000742427c20 */ /* 0x000fe20008410000 */
[----:B------:R-:W-:Y:S06]  /*19d10*/  FMUL.FTZ R67, R67, UR7 ;  /* 0x0000000743437c20 */ /* 0x000fec0008410000 */
[----:B------:R1:W-:Y:S01]  /*19d20*/  MUFU.TANH R211, R61 ;  /* 0x0000003d00d37308 */ /* 0x0003e20000002400 */
[----:B---3--:R-:W-:Y:S09]  /*19d30*/  MOV R45, R136 ;  /* 0x00000088002d7202 */ /* 0x008ff20000000f00 */
[----:B------:R-:W2:Y:S10]  /*19d40*/  MUFU.TANH R134, R54 ;  /* 0x0000003600867308 */ /* 0x000eb40000002400 */
[----:B------:R-:W3:Y:S01]  /*19d50*/  MUFU.TANH R4, R55 ;  /* 0x0000003700047308 */ /* 0x000ee20000002400 */
[----:B-1----:R-:W-:Y:S01]  /*19d60*/  MOV R61, R0 ;  /* 0x00000000003d7202 */ /* 0x002fe20000000f00 */
[----:B------:R-:W-:Y:S08]  /*19d70*/  FMUL.FTZ R0, R62, UR7 ;  /* 0x000000073e007c20 */ /* 0x000ff00008410000 */
[----:B------:R1:W-:Y:S01]  /*19d80*/  MUFU.TANH R137, R0 ;  /* 0x0000000000897308 */ /* 0x0003e20000002400 */
[----:B--2---:R-:W-:Y:S09]  /*19d90*/  STL [R1+0x24], R134 ;  /* 0x0000248601007387 */ /* 0x004ff20000100800 */
[----:B------:R-:W2:Y:S01]  /*19da0*/  MUFU.TANH R138, R37 ;  /* 0x00000025008a7308 */ /* 0x000ea20000002400 */
[----:B---3--:R3:W-:Y:S09]  /*19db0*/  STL [R1+0x28], R4 ;  /* 0x0000280401007387 */ /* 0x0087f20000100800 */
[----:B------:R2:W-:Y:S01]  /*19dc0*/  MUFU.TANH R23, R48 ;  /* 0x0000003000177308 */ /* 0x0005e20000002400 */
[----:B-1----:R-:W-:Y:S01]  /*19dd0*/  FMUL.FTZ R0, R63, UR7 ;  /* 0x000000073f007c20 */ /* 0x002fe20008410000 */
[----:B------:R-:W-:Y:S02]  /*19de0*/  MOV R63, R3 ;  /* 0x00000003003f7202 */ /* 0x000fe40000000f00 */
[----:B------:R-:W-:Y:S06]  /*19df0*/  FMNMX3.FTZ R3, R141, R242, R241, !PT ;  /* 0x000000f28d037276 */ /* 0x000fec00078100f1 */
[----:B------:R1:W-:Y:S01]  /*19e00*/  MUFU.TANH R32, R60 ;  /* 0x0000003c00207308 */ /* 0x0003e20000002400 */
[----:B------:R-:W-:Y:S09]  /*19e10*/  FMNMX3.FTZ R3, R3, R223, R226, !PT ;  /* 0x000000df03037276 */ /* 0x000ff200078100e2 */
[----:B------:R4:W-:Y:S01]  /*19e20*/  MUFU.TANH R136, R0 ;  /* 0x0000000000887308 */ /* 0x0009e20000002400 */
[----:B--2---:R-:W-:Y:S09]  /*19e30*/  MOV R48, R138 ;  /* 0x0000008a00307202 */ /* 0x004ff20000000f00 */
[----:B------:R-:W2:Y:S01]  /*19e40*/  MUFU.TANH R139, R42 ;  /* 0x0000002a008b7308 */ /* 0x000ea20000002400 */
[----:B-1----:R-:W-:Y:S02]  /*19e50*/  MOV R60, R135 ;  /* 0x00000087003c7202 */ /* 0x002fe40000000f00 */
[----:B------:R-:W-:Y:S04]  /*19e60*/  FMNMX3.FTZ R135, R132, R212, R215, !PT ;  /* 0x000000d484877276 */ /* 0x000fe800078100d7 */
[----:B------:R-:W-:Y:S03]  /*19e70*/  FMNMX3.FTZ R135, R135, R221, R220, !PT ;  /* 0x000000dd87877276 */ /* 0x000fe600078100dc */
[----:B------:R-:W1:Y:S01]  /*19e80*/  MUFU.TANH R243, R25 ;  /* 0x0000001900f37308 */ /* 0x000e620000002400 */
[----:B----4-:R-:W-:Y:S04]  /*19e90*/  FMNMX3.FTZ R0, R140, R214, R213, !PT ;  /* 0x000000d68c007276 */ /* 0x010fe800078100d5 */
[----:B------:R-:W-:Y:S05]  /*19ea0*/  FMNMX3.FTZ R0, R0, R222, R227, !PT ;  /* 0x000000de00007276 */ /* 0x000fea00078100e3 */
[----:B------:R-:W-:Y:S01]  /*19eb0*/  MUFU.TANH R245, R26 ;  /* 0x0000001a00f57308 */ /* 0x000fe20000002400 */
[----:B--2---:R-:W-:Y:S09]  /*19ec0*/  IMAD.MOV.U32 R56, RZ, RZ, R139 ;  /* 0x000000ffff387224 */ /* 0x004ff200078e008b */
[----:B------:R-:W2:Y:S01]  /*19ed0*/  MUFU.TANH R246, R27 ;  /* 0x0000001b00f67308 */ /* 0x000ea20000002400 */
[----:B-1----:R-:W-:Y:S09]  /*19ee0*/  FMNMX3.FTZ R135, R135, R244, R243, !PT ;  /* 0x000000f487877276 */ /* 0x002ff200078100f3 */
[----:B------:R-:W-:Y:S10]  /*19ef0*/  MUFU.TANH R247, R28 ;  /* 0x0000001c00f77308 */ /* 0x000ff40000002400 */
[----:B------:R-:W1:Y:S01]  /*19f00*/  MUFU.TANH R249, R29 ;  /* 0x0000001d00f97308 */ /* 0x000e620000002400 */
[----:B--2---:R-:W-:Y:S09]  /*19f10*/  FMNMX3.FTZ R0, R0, R245, R246, !PT ;  /* 0x000000f500007276 */ /* 0x004ff200078100f6 */
[----:B------:R-:W2:Y:S10]  /*19f20*/  MUFU.TANH R2, R35 ;  /* 0x0000002300027308 */ /* 0x000eb40000002400 */
[----:B------:R2:W-:Y:S01]  /*19f30*/  MUFU.TANH R138, R59 ;  /* 0x0000003b008a7308 */ /* 0x0005e20000002400 */
[----:B-1----:R-:W-:Y:S04]  /*19f40*/  FMNMX3.FTZ R135, R135, R247, R249, !PT ;  /* 0x000000f787877276 */ /* 0x002fe800078100f9 */
[----:B------:R-:W-:Y:S05]  /*19f50*/  FMNMX3.FTZ R135, R135, R45, R50, !PT ;  /* 0x0000002d87877276 */ /* 0x000fea0007810032 */
[----:B------:R-:W-:Y:S10]  /*19f60*/  MUFU.TANH R252, R34 ;  /* 0x0000002200fc7308 */ /* 0x000ff40000002400 */
[----:B------:R-:W-:Y:S01]  /*19f70*/  MUFU.TANH R15, R20 ;  /* 0x00000014000f7308 */ /* 0x000fe20000002400 */
[----:B--2---:R-:W-:Y:S02]  /*19f80*/  MOV R59, R2 ;  /* 0x00000002003b7202 */ /* 0x004fe40000000f00 */
[----:B------:R-:W-:Y:S07]  /*19f90*/  FMNMX3.FTZ R2, R142, R240, R238, !PT ;  /* 0x000000f08e027276 */ /* 0x000fee00078100ee */
[----:B------:R-:W1:Y:S10]  /*19fa0*/  MUFU.TANH R13, R21 ;  /* 0x00000015000d7308 */ /* 0x000e740000002400 */
[----:B------:R-:W2:Y:S10]  /*19fb0*/  MUFU.TANH R248, R30 ;  /* 0x0000001e00f87308 */ /* 0x000eb40000002400 */
[----:B------:R4:W5:Y:S01]  /*19fc0*/  MUFU.TANH R34, R43 ;  /* 0x0000002b00227308 */ /* 0x0009620000002400 */
[----:B-1----:R-:W-:Y:S09]  /*19fd0*/  MOV R41, R13 ;  /* 0x0000000d00297202 */ /* 0x002ff20000000f00 */
[----:B------:R-:W-:Y:S01]  /*19fe0*/  MUFU.TANH R225, R18 ;  /* 0x0000001200e17308 */ /* 0x000fe20000002400 */
[----:B--2---:R-:W-:Y:S09]  /*19ff0*/  FMNMX3.FTZ R0, R0, R248, R60, !PT ;  /* 0x000000f800007276 */ /* 0x004ff2000781003c */
[----:B------:R-:W3:Y:S01]  /*1a000*/  MUFU.TANH R224, R19 ;  /* 0x0000001300e07308 */ /* 0x000ee20000002400 */
[----:B----4-:R-:W-:Y:S02]  /*1a010*/  MOV R43, R15 ;  /* 0x0000000f002b7202 */ /* 0x010fe40000000f00 */
[----:B-----5:R-:W-:Y:S07]  /*1a020*/  FMNMX3.FTZ R0, R0, R56, R34, !PT ;  /* 0x0000003800007276 */ /* 0x020fee0007810022 */
[----:B------:R1:W2:Y:S10]  /*1a030*/  MUFU.TANH R35, R44 ;  /* 0x0000002c00237308 */ /* 0x0002b40000002400 */
[----:B------:R-:W4:Y:S01]  /*1a040*/  MUFU.TANH R14, R22 ;  /* 0x00000016000e7308 */ /* 0x000f220000002400 */
[----:B---3--:R-:W-:Y:S02]  /*1a050*/  FMNMX3.FTZ R4, R2, R225, R224, !PT ;  /* 0x000000e102047276 */ /* 0x008fe400078100e0 */
[----:B------:R-:W-:Y:S07]  /*1a060*/  FMNMX3.FTZ R2, R3, R43, R41, !PT ;  /* 0x0000002b03027276 */ /* 0x000fee0007810029 */
[----:B------:R-:W3:Y:S01]  /*1a070*/  MUFU.TANH R251, R33 ;  /* 0x0000002100fb7308 */ /* 0x000ee20000002400 */
[----:B-1----:R-:W-:Y:S01]  /*1a080*/  IMAD.MOV.U32 R44, RZ, RZ, R12 ;  /* 0x000000ffff2c7224 */ /* 0x002fe200078e000c */
[----:B--2---:R-:W-:Y:S08]  /*1a090*/  FMNMX3.FTZ R135, R135, R35, R63, !PT ;  /* 0x0000002387877276 */ /* 0x004ff0000781003f */
[----:B------:R-:W1:Y:S01]  /*1a0a0*/  MUFU.TANH R30, R47 ;  /* 0x0000002f001e7308 */ /* 0x000e620000002400 */
[----:B----4-:R-:W-:Y:S04]  /*1a0b0*/  MOV R40, R14 ;  /* 0x0000000e00287202 */ /* 0x010fe80000000f00 */
[----:B------:R-:W-:Y:S05]  /*1a0c0*/  FMNMX3.FTZ R3, R4, R40, R44, !PT ;  /* 0x0000002804037276 */ /* 0x000fea000781002c */
[----:B------:R-:W-:Y:S01]  /*1a0d0*/  MUFU.TANH R42, R49 ;  /* 0x00000031002a7308 */ /* 0x000fe20000002400 */
[----:B---3--:R-:W-:Y:S02]  /*1a0e0*/  FMNMX3.FTZ R2, R2, R250, R251, !PT ;  /* 0x000000fa02027276 */ /* 0x008fe400078100fb */
[----:B------:R-:W-:Y:S02]  /*1a0f0*/  FMNMX3.FTZ R21, R3, R252, R59, !PT ;  /* 0x000000fc03157276 */ /* 0x000fe4000781003b */
[----:B------:R-:W-:Y:S05]  /*1a100*/  FMNMX3.FTZ R20, R2, R46, R48, !PT ;  /* 0x0000002e02147276 */ /* 0x000fea0007810030 */
[----:B------:R-:W2:Y:S01]  /*1a110*/  MUFU.TANH R33, R57 ;  /* 0x0000003900217308 */ /* 0x000ea20000002400 */
[----:B-1----:R-:W-:Y:S09]  /*1a120*/  FMNMX3.FTZ R0, R0, R31, R30, !PT ;  /* 0x0000001f00007276 */ /* 0x002ff2000781001e */
[----:B------:R-:W-:Y:S10]  /*1a130*/  MUFU.TANH R143, R38 ;  /* 0x00000026008f7308 */ /* 0x000ff40000002400 */
[----:B------:R-:W-:Y:S01]  /*1a140*/  MUFU.TANH R22, R39 ;  /* 0x0000002700167308 */ /* 0x000fe20000002400 */
[----:B--2---:R-:W-:Y:S04]  /*1a150*/  FMNMX3.FTZ R135, R135, R61, R33, !PT ;  /* 0x0000003d87877276 */ /* 0x004fe80007810021 */
[----:B------:R-:W-:Y:S05]  /*1a160*/  FMNMX3.FTZ R135, R135, R32, R211, !PT ;  /* 0x0000002087877276 */ /* 0x000fea00078100d3 */
[----:B------:R-:W-:Y:S10]  /*1a170*/  MUFU.TANH R25, R51 ;  /* 0x0000003300197308 */ /* 0x000ff40000002400 */
[----:B------:R-:W-:Y:S10]  /*1a180*/  MUFU.TANH R47, R52 ;  /* 0x00000034002f7308 */ /* 0x000ff40000002400 */
[----:B------:R-:W-:Y:S10]  /*1a190*/  MUFU.TANH R49, R53 ;  /* 0x0000003500317308 */ /* 0x000ff40000002400 */
[----:B------:R-:W1:Y:S10]  /*1a1a0*/  MUFU.TANH R139, R58 ;  /* 0x0000003a008b7308 */ /* 0x000e740000002400 */
[----:B------:R2:W3:Y:S10]  /*1a1b0*/  MUFU.TANH R217, R64 ;  /* 0x0000004000d97308 */ /* 0x0004f40000002400 */
[----:B------:R2:W4:Y:S01]  /*1a1c0*/  MUFU.TANH R216, R65 ;  /* 0x0000004100d87308 */ /* 0x0005220000002400 */
[----:B-1----:R-:W-:Y:S09]  /*1a1d0*/  FMNMX3.FTZ R0, R0, R139, R138, !PT ;  /* 0x0000008b00007276 */ /* 0x002ff2000781008a */
[----:B------:R2:W1:Y:S10]  /*1a1e0*/  MUFU.TANH R219, R66 ;  /* 0x0000004200db7308 */ /* 0x0004740000002400 */
[----:B------:R2:W1:Y:S01]  /*1a1f0*/  MUFU.TANH R218, R67 ;  /* 0x0000004300da7308 */ /* 0x0004620000002400 */
[----:B---34-:R-:W-:Y:S05]  /*1a200*/  BRA.U.ANY UP0, `(.L_x_353) ;  /* 0xffffffdd00e07547 */ /* 0x018fea000b93ffff */
.L_x_352:
[----:B------:R4:W-:Y:S01]  /*1a210*/  STL [R1+0xa4], R239 ;  /* 0x0000a4ef01007387 */ /* 0x0009e20000100800 */
[----:B------:R-:W-:Y:S01]  /*1a220*/  MOV R58, R23 ;  /* 0x00000017003a7202 */ /* 0x000fe20000000f00 */
[----:B------:R-:W-:Y:S01]  /*1a230*/  UISETP.NE.AND UP0, UPT, UR6, URZ, UPT ;  /* 0x000000ff0600728c */ /* 0x000fe2000bf05270 */
[----:B------:R-:W-:Y:S01]  /*1a240*/  FMNMX3.FTZ R0, R0, R137, R136, !PT ;  /* 0x0000008900007276 */ /* 0x000fe20007810088 */
[----:B---3--:R-:W3:Y:S01]  /*1a250*/  SHFL.BFLY PT, R6, R135, 0x2, 0x1f ;  /* 0x0c401f0087067f89 */ /* 0x008ee200000e0000 */
[----:B------:R-:W-:Y:S01]  /*1a260*/  FMNMX3.FTZ R2, R20, R58, R42, !PT ;  /* 0x0000003a14027276 */ /* 0x000fe2000781002a */
[----:B------:R-:W-:Y:S01]  /*1a270*/  UIADD3 UR6, UPT, UPT, UR6, -0x1, URZ ;  /* 0xffffffff06067890 */ /* 0x000fe2000fffe0ff */
[----:B------:R-:W-:Y:S05]  /*1a280*/  MOV R57, R22 ;  /* 0x0000001600397202 */ /* 0x000fea0000000f00 */
[----:B------:R-:W-:Y:S01]  /*1a290*/  LDSM.16.MT88.4 R36, [R229+0xc000] ;  /* 0x00c00000e524783b */ /* 0x000fe20000004200 */
[----:B------:R-:W-:Y:S02]  /*1a2a0*/  FMNMX3.FTZ R5, R2, R47, R49, !PT ;  /* 0x0000002f02057276 */ /* 0x000fe40007810031 */
[----:B------:R-:W-:Y:S02]  /*1a2b0*/  MOV R51, R143 ;  /* 0x0000008f00337202 */ /* 0x000fe40000000f00 */
[----:B------:R-:W-:Y:S02]  /*1a2c0*/  MOV R62, R25 ;  /* 0x00000019003e7202 */ /* 0x000fe40000000f00 */
[----:B------:R-:W-:Y:S01]  /*1a2d0*/  FMNMX3.FTZ R3, R21, R51, R57, !PT ;  /* 0x0000003315037276 */ /* 0x000fe20007810039 */
[----:B------:R-:W-:Y:S01]  /*1a2e0*/  SHFL.BFLY PT, R2, R0, 0x2, 0x1f ;  /* 0x0c401f0000027f89 */ /* 0x000fe200000e0000 */
[----:B------:R-:W-:Y:S02]  /*1a2f0*/  FMNMX3.FTZ R5, R5, R217, R216, !PT ;  /* 0x000000d905057276 */ /* 0x000fe400078100d8 */
[----:B------:R-:W-:Y:S05]  /*1a300*/  FMNMX3.FTZ R3, R3, R24, R62, !PT ;  /* 0x0000001803037276 */ /* 0x000fea000781003e */
[----:B------:R-:W-:Y:S08]  /*1a310*/  LDSM.16.MT88.4 R20, [R228+0xc000] ;  /* 0x00c00000e414783b */ /* 0x000ff00000004200 */
[----:B----4-:R-:W4:Y:S04]  /*1a320*/  LDL.LU R239, [R1+0x28] ;  /* 0x0000280001ef7983 */ /* 0x010f280000300800 */
[----:B------:R-:W1:Y:S08]  /*1a330*/  SHFL.BFLY PT, R8, R5, 0x2, 0x1f ;  /* 0x0c401f0005087f89 */ /* 0x000e7000000e0000 */
[----:B------:R-:W-:Y:S04]  /*1a340*/  STL [R1+0xa0], R233 ;  /* 0x0000a0e901007387 */ /* 0x000fe80000100800 */
[----:B------:R-:W-:Y:S04]  /*1a350*/  STL [R1+0x9c], R232 ;  /* 0x00009ce801007387 */ /* 0x000fe80000100800 */
[----:B------:R-:W-:Y:S04]  /*1a360*/  STL [R1+0x98], R230 ;  /* 0x000098e601007387 */ /* 0x000fe80000100800 */
[----:B------:R-:W2:Y:S01]  /*1a370*/  LDL R25, [R1+0x88] ;  /* 0x0000880001197983 */ /* 0x000ea20000100800 */
[----:B---3--:R-:W-:Y:S05]  /*1a380*/  FMNMX.FTZ R135, R135, R6, !PT ;  /* 0x0000000687877209 */ /* 0x008fea0007810000 */
[----:B------:R-:W3:Y:S01]  /*1a390*/  SHFL.BFLY PT, R6, R135, 0x1, 0x1f ;  /* 0x0c201f0087067f89 */ /* 0x000ee200000e0000 */
[----:B-1----:R-:W-:Y:S02]  /*1a3a0*/  FMNMX.FTZ R5, R5, R8, !PT ;  /* 0x0000000805057209 */ /* 0x002fe40007810000 */
[----:B---3--:R-:W-:Y:S04]  /*1a3b0*/  FMNMX.FTZ R135, R135, R6, !PT ;  /* 0x0000000687877209 */ /* 0x008fe80007810000 */
[----:B------:R-:W-:Y:S02]  /*1a3c0*/  FSETP.NEU.FTZ.AND P2, PT, R135, -INF , PT ;  /* 0xff8000008700780b */ /* 0x000fe40003f5d000 */
[----:B----4-:R-:W-:Y:S02]  /*1a3d0*/  FMNMX3.FTZ R4, R3, R134, R239, !PT ;  /* 0x0000008603047276 */ /* 0x010fe400078100ef */
[----:B------:R-:W-:Y:S01]  /*1a3e0*/  FMNMX.FTZ R3, R0, R2, !PT ;  /* 0x0000000200037209 */ /* 0x000fe20007810000 */
[----:B------:R-:W-:Y:S01]  /*1a3f0*/  FADD.FTZ R0, -R135, R132 ;  /* 0x0000008487007221 */ /* 0x000fe20000010100 */
[----:B------:R-:W-:Y:S01]  /*1a400*/  FMNMX3.FTZ R4, R4, R219, R218, !PT ;  /* 0x000000db04047276 */ /* 0x000fe200078100da */
[----:B------:R-:W1:Y:S08]  /*1a410*/  SHFL.BFLY PT, R134, R5, 0x1, 0x1f ;  /* 0x0c201f0005867f89 */ /* 0x000e7000000e0000 */
[----:B------:R-:W3:Y:S08]  /*1a420*/  SHFL.BFLY PT, R2, R3, 0x1, 0x1f ;  /* 0x0c201f0003027f89 */ /* 0x000ef000000e0000 */
[----:B------:R-:W4:Y:S01]  /*1a430*/  SHFL.BFLY PT, R7, R4, 0x2, 0x1f ;  /* 0x0c401f0004077f89 */ /* 0x000f2200000e0000 */
[----:B-1----:R-:W-:Y:S02]  /*1a440*/  FMNMX.FTZ R134, R5, R134, !PT ;  /* 0x0000008605867209 */ /* 0x002fe40007810000 */
[----:B---3--:R-:W-:Y:S01]  /*1a450*/  FMNMX.FTZ R143, R3, R2, !PT ;  /* 0x00000002038f7209 */ /* 0x008fe20007810000 */
[----:B------:R-:W-:Y:S02]  /*1a460*/  FMUL.FTZ R2, R0, UR4 ;  /* 0x0000000400027c20 */ /* 0x000fe40008410000 */
[----:B------:R-:W-:Y:S01]  /*1a470*/  FMUL.FTZ R208, R134, UR4 ;  /* 0x0000000486d07c20 */ /* 0x000fe20008410000 */
[----:B----4-:R-:W-:Y:S01]  /*1a480*/  FMNMX.FTZ R4, R4, R7, !PT ;  /* 0x0000000704047209 */ /* 0x010fe20007810000 */
[----:B------:R1:W3:Y:S01]  /*1a490*/  MUFU.EX2 R132, R2 ;  /* 0x0000000200847308 */ /* 0x0002e20000000800 */
[C---:B------:R-:W-:Y:S01]  /*1a4a0*/  FADD.FTZ R0, -R143.reuse, R140 ;  /* 0x0000008c8f007221 */ /* 0x040fe20000010100 */
[----:B------:R-:W-:Y:S01]  /*1a4b0*/  FMUL.FTZ R209, R143, UR4 ;  /* 0x000000048fd17c20 */ /* 0x000fe20008410000 */
[----:B------:R4:W4:Y:S04]  /*1a4c0*/  LDL R140, [R1+0x84] ;  /* 0x00008400018c7983 */ /* 0x0009280000100800 */
[----:B------:R-:W2:Y:S01]  /*1a4d0*/  SHFL.BFLY PT, R133, R4, 0x1, 0x1f ;  /* 0x0c201f0004857f89 */ /* 0x000ea200000e0000 */
[----:B-1----:R-:W-:Y:S01]  /*1a4e0*/  FMUL.FTZ R2, R0, UR4 ;  /* 0x0000000400027c20 */ /* 0x002fe20008410000 */
[----:B------:R-:W-:Y:S01]  /*1a4f0*/  FADD.FTZ R0, -R134, R141 ;  /* 0x0000008d86007221 */ /* 0x000fe20000010100 */
[C---:B---3--:R-:W-:Y:S01]  /*1a500*/  FMUL.FTZ R8, R132.reuse, R144 ;  /* 0x0000009084087220 */ /* 0x048fe20000410000 */
[C---:B------:R-:W-:Y:S01]  /*1a510*/  FMUL.FTZ R12, R132.reuse, R152 ;  /* 0x00000098840c7220 */ /* 0x040fe20000410000 */
[----:B------:R1:W3:Y:S01]  /*1a520*/  MUFU.EX2 R3, R2 ;  /* 0x0000000200037308 */ /* 0x0002e20000000800 */
[C---:B------:R-:W-:Y:S01]  /*1a530*/  FMUL.FTZ R13, R132.reuse, R153 ;  /* 0x00000099840d7220 */ /* 0x040fe20000410000 */
[C---:B------:R-:W-:Y:S01]  /*1a540*/  FMUL.FTZ R28, R132.reuse, R168 ;  /* 0x000000a8841c7220 */ /* 0x040fe20000410000 */
[----:B------:R-:W-:Y:S01]  /*1a550*/  MOV R168, R31 ;  /* 0x0000001f00a87202 */ /* 0x000fe20000000f00 */
[C---:B------:R-:W-:Y:S01]  /*1a560*/  FMUL.FTZ R29, R132.reuse, R169 ;  /* 0x000000a9841d7220 */ /* 0x040fe20000410000 */
[----:B------:R-:W-:Y:S01]  /*1a570*/  MOV R169, R63 ;  /* 0x0000003f00a97202 */ /* 0x000fe20000000f00 */
[C---:B------:R-:W-:Y:S01]  /*1a580*/  FMUL.FTZ R72, R132.reuse, R72 ;  /* 0x0000004884487220 */ /* 0x040fe20000410000 */
[C---:B------:R-:W-:Y:S01]  /*1a590*/  FMUL.FTZ R73, R132.reuse, R73 ;  /* 0x0000004984497220 */ /* 0x040fe20000410000 */
[C---:B------:R-:W-:Y:S01]  /*1a5a0*/  FMUL.FTZ R76, R132.reuse, R76 ;  /* 0x0000004c844c7220 */ /* 0x040fe20000410000 */
[----:B------:R-:W-:Y:S01]  /*1a5b0*/  FMUL.FTZ R77, R132, R77 ;  /* 0x0000004d844d7220 */ /* 0x000fe20000410000 */
[----:B--2---:R-:W-:Y:S01]  /*1a5c0*/  FMNMX.FTZ R133, R4, R133, !PT ;  /* 0x0000008504857209 */ /* 0x004fe20007810000 */
[----:B------:R-:W-:Y:S01]  /*1a5d0*/  FMUL.FTZ R4, R135, UR4 ;  /* 0x0000000487047c20 */ /* 0x000fe20008410000 */
[C---:B------:R-:W-:Y:S01]  /*1a5e0*/  FMUL.FTZ R88, R132.reuse, R88 ;  /* 0x0000005884587220 */ /* 0x040fe20000410000 */
[C---:B------:R-:W-:Y:S01]  /*1a5f0*/  FMUL.FTZ R89, R132.reuse, R89 ;  /* 0x0000005984597220 */ /* 0x040fe20000410000 */
[C---:B------:R-:W-:Y:S01]  /*1a600*/  FMUL.FTZ R92, R132.reuse, R92 ;  /* 0x0000005c845c7220 */ /* 0x040fe20000410000 */
[C---:B------:R-:W-:Y:S01]  /*1a610*/  FMUL.FTZ R210, R133.reuse, UR4 ;  /* 0x0000000485d27c20 */ /* 0x040fe20008410000 */
[----:B------:R-:W-:Y:S01]  /*1a620*/  FMUL.FTZ R93, R132, R93 ;  /* 0x0000005d845d7220 */ /* 0x000fe20000410000 */
[----:B-1----:R-:W-:Y:S01]  /*1a630*/  FMUL.FTZ R2, R0, UR4 ;  /* 0x0000000400027c20 */ /* 0x002fe20008410000 */
[----:B------:R-:W-:Y:S01]  /*1a640*/  FADD.FTZ R0, -R133, R142 ;  /* 0x0000008e85007221 */ /* 0x000fe20000010100 */
[----:B------:R-:W-:Y:S01]  /*1a650*/  FSEL R142, R4, RZ, P2 ;  /* 0x000000ff048e7208 */ /* 0x000fe20001000000 */
[----:B---3--:R-:W-:Y:S01]  /*1a660*/  FMUL.FTZ R10, R3, R146 ;  /* 0x00000092030a7220 */ /* 0x008fe20000410000 */
[----:B------:R-:W-:Y:S01]  /*1a670*/  FSETP.NEU.FTZ.AND P2, PT, R143, -INF , PT ;  /* 0xff8000008f00780b */ /* 0x000fe20003f5d000 */
[----:B------:R-:W-:Y:S01]  /*1a680*/  FMUL.FTZ R0, R0, UR4 ;  /* 0x0000000400007c20 */ /* 0x000fe20008410000 */
[----:B------:R-:W1:Y:S01]  /*1a690*/  MUFU.EX2 R2, R2 ;  /* 0x0000000200027308 */ /* 0x000e620000000800 */
[--C-:B------:R-:W-:Y:S01]  /*1a6a0*/  FFMA.FTZ R4, R212, UR4, -R142.reuse ;  /* 0x00000004d4047c23 */ /* 0x100fe2000801088e */
[----:B------:R-:W-:Y:S01]  /*1a6b0*/  FSEL R209, R209, RZ, P2 ;  /* 0x000000ffd1d17208 */ /* 0x000fe20001000000 */
[----:B------:R-:W-:Y:S01]  /*1a6c0*/  FFMA.FTZ R5, R215, UR4, -R142 ;  /* 0x00000004d7057c23 */ /* 0x000fe2000801088e */
[----:B------:R-:W-:Y:S01]  /*1a6d0*/  FSETP.NEU.FTZ.AND P2, PT, R134, -INF , PT ;  /* 0xff8000008600780b */ /* 0x000fe20003f5d000 */
[C---:B------:R-:W-:Y:S01]  /*1a6e0*/  FMUL.FTZ R11, R3.reuse, R147 ;  /* 0x00000093030b7220 */ /* 0x040fe20000410000 */
[C---:B------:R-:W-:Y:S01]  /*1a6f0*/  FMUL.FTZ R14, R3.reuse, R154 ;  /* 0x0000009a030e7220 */ /* 0x040fe20000410000 */
[C---:B------:R-:W-:Y:S03]  /*1a700*/  FMUL.FTZ R15, R3.reuse, R155 ;  /* 0x0000009b030f7220 */ /* 0x040fe60000410000 */
[----:B------:R2:W3:Y:S01]  /*1a710*/  MUFU.EX2 R9, R4 ;  /* 0x0000000400097308 */ /* 0x0004e20000000800 */
[----:B------:R-:W-:Y:S01]  /*1a720*/  FSEL R208, R208, RZ, P2 ;  /* 0x000000ffd0d07208 */ /* 0x000fe20001000000 */
[----:B------:R-:W-:Y:S01]  /*1a730*/  FMUL.FTZ R26, R3, R166 ;  /* 0x000000a6031a7220 */ /* 0x000fe20000410000 */
[----:B------:R-:W-:Y:S01]  /*1a740*/  FSETP.NEU.FTZ.AND P2, PT, R133, -INF , PT ;  /* 0xff8000008500780b */ /* 0x000fe20003f5d000 */
[C---:B------:R-:W-:Y:S01]  /*1a750*/  FMUL.FTZ R27, R3.reuse, R167 ;  /* 0x000000a7031b7220 */ /* 0x040fe20000410000 */
[C---:B------:R-:W-:Y:S01]  /*1a760*/  FMUL.FTZ R31, R3.reuse, R171 ;  /* 0x000000ab031f7220 */ /* 0x040fe20000410000 */
[--C-:B------:R-:W-:Y:S01]  /*1a770*/  FFMA.FTZ R6, R226, UR4, -R208.reuse ;  /* 0x00000004e2067c23 */ /* 0x100fe200080108d0 */
[----:B------:R-:W-:Y:S03]  /*1a780*/  FSEL R210, R210, RZ, P2 ;  /* 0x000000ffd2d27208 */ /* 0x000fe60001000000 */
[----:B------:R3:W3:Y:S01]  /*1a790*/  MUFU.EX2 R233, R5 ;  /* 0x0000000500e97308 */ /* 0x0006e20000000800 */
[C---:B-1----:R-:W-:Y:S01]  /*1a7a0*/  FMUL.FTZ R16, R2.reuse, R156 ;  /* 0x0000009c02107220 */ /* 0x042fe20000410000 */
[C---:B------:R-:W-:Y:S01]  /*1a7b0*/  FMUL.FTZ R17, R2.reuse, R157 ;  /* 0x0000009d02117220 */ /* 0x040fe20000410000 */
[----:B------:R-:W-:Y:S01]  /*1a7c0*/  MOV R171, R34 ;  /* 0x0000002200ab7202 */ /* 0x000fe20000000f00 */
[C---:B------:R-:W-:Y:S01]  /*1a7d0*/  FMUL.FTZ R63, R3.reuse, R203 ;  /* 0x000000cb033f7220 */ /* 0x040fe20000410000 */
[----:B------:R-:W-:Y:S01]  /*1a7e0*/  MOV R226, R32 ;  /* 0x0000002000e27202 */ /* 0x000fe20000000f00 */
[----:B------:R-:W-:Y:S01]  /*1a7f0*/  FMUL.FTZ R32, R2, R172 ;  /* 0x000000ac02207220 */ /* 0x000fe20000410000 */
[----:B------:R-:W-:Y:S03]  /*1a800*/  MOV R167, R46 ;  /* 0x0000002e00a77202 */ /* 0x000fe60000000f00 */
[----:B------:R-:W1:Y:S01]  /*1a810*/  MUFU.EX2 R0, R0 ;  /* 0x0000000000007308 */ /* 0x000e620000000800 */
[--C-:B--2---:R-:W-:Y:S01]  /*1a820*/  FFMA.FTZ R4, R214, UR4, -R209.reuse ;  /* 0x00000004d6047c23 */ /* 0x104fe200080108d1 */
[----:B------:R-:W-:Y:S01]  /*1a830*/  FMUL.FTZ R46, R3, R186 ;  /* 0x000000ba032e7220 */ /* 0x000fe20000410000 */
[----:B------:R-:W-:Y:S01]  /*1a840*/  MOV R166, R48 ;  /* 0x0000003000a67202 */ /* 0x000fe20000000f00 */
[----:B------:R-:W-:Y:S01]  /*1a850*/  FMUL.FTZ R48, R2, R188 ;  /* 0x000000bc02307220 */ /* 0x000fe20000410000 */
[----:B------:R-:W-:Y:S01]  /*1a860*/  MOV R172, R56 ;  /* 0x0000003800ac7202 */ /* 0x000fe20000000f00 */
[----:B------:R-:W-:Y:S01]  /*1a870*/  FMUL.FTZ R56, R132, R196 ;  /* 0x000000c484387220 */ /* 0x000fe20000410000 */
[----:B------:R-:W-:Y:S03]  /*1a880*/  FMUL.FTZ R64, R2, R204 ;  /* 0x000000cc02407220 */ /* 0x000fe60000410000 */
[----:B------:R2:W-:Y:S01]  /*1a890*/  MUFU.EX2 R212, R4 ;  /* 0x0000000400d47308 */ /* 0x0005e20000000800 */
[----:B---3--:R-:W-:Y:S01]  /*1a8a0*/  FFMA.FTZ R5, R242, UR4, -R208 ;  /* 0x00000004f2057c23 */ /* 0x008fe200080108d0 */
[----:B------:R-:W-:Y:S01]  /*1a8b0*/  MOV R242, R9 ;  /* 0x0000000900f27202 */ /* 0x000fe20000000f00 */
[----:B------:R-:W-:Y:S01]  /*1a8c0*/  FFMA.FTZ R9, R225, UR4, -R210 ;  /* 0x00000004e1097c23 */ /* 0x000fe200080108d2 */
[----:B------:R-:W-:Y:S01]  /*1a8d0*/  MOV R225, R33 ;  /* 0x0000002100e17202 */ /* 0x000fe20000000f00 */
[C---:B------:R-:W-:Y:S01]  /*1a8e0*/  FMUL.FTZ R33, R2.reuse, R173 ;  /* 0x000000ad02217220 */ /* 0x040fe20000410000 */
[----:B------:R-:W-:Y:S01]  /*1a8f0*/  F2FP.F16.F32.PACK_AB R144, R233, R242 ;  /* 0x000000f2e990723e */ /* 0x000fe200000000ff */
[----:B------:R-:W-:Y:S03]  /*1a900*/  FMUL.FTZ R65, R2, R205 ;  /* 0x000000cd02417220 */ /* 0x000fe60000410000 */
[----:B------:R3:W-:Y:S01]  /*1a910*/  MUFU.EX2 R214, R5 ;  /* 0x0000000500d67308 */ /* 0x0007e20000000800 */
[C---:B-1----:R-:W-:Y:S01]  /*1a920*/  FMUL.FTZ R7, R0.reuse, R151 ;  /* 0x0000009700077220 */ /* 0x042fe20000410000 */
[C---:B------:R-:W-:Y:S01]  /*1a930*/  FMUL.FTZ R18, R0.reuse, R158 ;  /* 0x0000009e00127220 */ /* 0x040fe20000410000 */
[C---:B------:R-:W-:Y:S01]  /*1a940*/  FMUL.FTZ R19, R0.reuse, R159 ;  /* 0x0000009f00137220 */ /* 0x040fe20000410000 */
[C---:B------:R-:W-:Y:S01]  /*1a950*/  FMUL.FTZ R34, R0.reuse, R174 ;  /* 0x000000ae00227220 */ /* 0x040fe20000410000 */
[----:B------:R-:W-:Y:S01]  /*1a960*/  MOV R174, R50 ;  /* 0x0000003200ae7202 */ /* 0x000fe20000000f00 */
[----:B------:R-:W-:Y:S01]  /*1a970*/  FMUL.FTZ R50, R0, R190 ;  /* 0x000000be00327220 */ /* 0x000fe20000410000 */
[----:B------:R-:W-:Y:S03]  /*1a980*/  LDSM.16.MT88.4 R156, [R228+0xe000] ;  /* 0x00e00000e49c783b */ /* 0x000fe60000004200 */
[----:B------:R1:W-:Y:S01]  /*1a990*/  MUFU.EX2 R235, R6 ;  /* 0x0000000600eb7308 */ /* 0x0003e20000000800 */
[--C-:B--2---:R-:W-:Y:S01]  /*1a9a0*/  FFMA.FTZ R4, R213, UR4, -R209.reuse ;  /* 0x00000004d5047c23 */ /* 0x104fe200080108d1 */
[----:B------:R-:W-:Y:S01]  /*1a9b0*/  MOV R173, R60 ;  /* 0x0000003c00ad7202 */ /* 0x000fe20000000f00 */
[----:B------:R-:W-:Y:S01]  /*1a9c0*/  FMUL.FTZ R60, R132, R200 ;  /* 0x000000c8843c7220 */ /* 0x000fe20000410000 */
[C---:B------:R-:W-:Y:S01]  /*1a9d0*/  FMUL.FTZ R66, R0.reuse, R206 ;  /* 0x000000ce00427220 */ /* 0x040fe20000410000 */
[----:B------:R-:W-:Y:S01]  /*1a9e0*/  FMUL.FTZ R67, R0, R207 ;  /* 0x000000cf00437220 */ /* 0x000fe20000410000 */
[C---:B------:R-:W-:Y:S01]  /*1a9f0*/  FMUL.FTZ R68, R2.reuse, R68 ;  /* 0x0000004402447220 */ /* 0x040fe20000410000 */
[C---:B------:R-:W-:Y:S03]  /*1aa00*/  FMUL.FTZ R69, R2.reuse, R69 ;  /* 0x0000004502457220 */ /* 0x040fe60000410000 */
[----:B------:R2:W2:Y:S01]  /*1aa10*/  MUFU.EX2 R232, R4 ;  /* 0x0000000400e87308 */ /* 0x0004a20000000800 */
[----:B---3--:R-:W-:Y:S01]  /*1aa20*/  FMUL.FTZ R5, R2, R149 ;  /* 0x0000009502057220 */ /* 0x008fe20000410000 */
[C---:B------:R-:W-:Y:S01]  /*1aa30*/  FMUL.FTZ R70, R0.reuse, R70 ;  /* 0x0000004600467220 */ /* 0x040fe20000410000 */
[----:B------:R-:W-:Y:S01]  /*1aa40*/  FMUL.FTZ R71, R0, R71 ;  /* 0x0000004700477220 */ /* 0x000fe20000410000 */
[C---:B------:R-:W-:Y:S01]  /*1aa50*/  FMUL.FTZ R74, R3.reuse, R74 ;  /* 0x0000004a034a7220 */ /* 0x040fe20000410000 */
[C---:B------:R-:W-:Y:S01]  /*1aa60*/  FMUL.FTZ R75, R3.reuse, R75 ;  /* 0x0000004b034b7220 */ /* 0x040fe20000410000 */
[C---:B------:R-:W-:Y:S01]  /*1aa70*/  FMUL.FTZ R78, R3.reuse, R78 ;  /* 0x0000004e034e7220 */ /* 0x040fe20000410000 */
[----:B------:R-:W-:Y:S01]  /*1aa80*/  FMUL.FTZ R79, R3, R79 ;  /* 0x0000004f034f7220 */ /* 0x000fe20000410000 */
[----:B------:R-:W-:Y:S01]  /*1aa90*/  FMUL.FTZ R80, R2, R80 ;  /* 0x0000005002507220 */ /* 0x000fe20000410000 */
[----:B-1----:R-:W-:Y:S01]  /*1aaa0*/  FMUL.FTZ R6, R0, R150 ;  /* 0x0000009600067220 */ /* 0x002fe20000410000 */
[----:B------:R-:W-:Y:S01]  /*1aab0*/  FMUL.FTZ R81, R2, R81 ;  /* 0x0000005102517220 */ /* 0x000fe20000410000 */
[C---:B------:R-:W-:Y:S01]  /*1aac0*/  FMUL.FTZ R82, R0.reuse, R82 ;  /* 0x0000005200527220 */ /* 0x040fe20000410000 */
[----:B------:R-:W-:Y:S01]  /*1aad0*/  FMUL.FTZ R83, R0, R83 ;  /* 0x0000005300537220 */ /* 0x000fe20000410000 */
[C---:B------:R-:W-:Y:S01]  /*1aae0*/  FMUL.FTZ R84, R2.reuse, R84 ;  /* 0x0000005402547220 */ /* 0x040fe20000410000 */
[----:B------:R-:W-:Y:S01]  /*1aaf0*/  FMUL.FTZ R85, R2, R85 ;  /* 0x0000005502557220 */ /* 0x000fe20000410000 */
[C---:B------:R-:W-:Y:S01]  /*1ab00*/  FMUL.FTZ R86, R0.reuse, R86 ;  /* 0x0000005600567220 */ /* 0x040fe20000410000 */
[----:B------:R-:W-:Y:S01]  /*1ab10*/  FMUL.FTZ R87, R0, R87 ;  /* 0x0000005700577220 */ /* 0x000fe20000410000 */
[--C-:B--2---:R-:W-:Y:S01]  /*1ab20*/  FFMA.FTZ R4, R221, UR4, -R142.reuse ;  /* 0x00000004dd047c23 */ /* 0x104fe2000801088e */
[C---:B------:R-:W-:Y:S01]  /*1ab30*/  FMUL.FTZ R90, R3.reuse, R90 ;  /* 0x0000005a035a7220 */ /* 0x040fe20000410000 */
[----:B------:R1:W-:Y:S01]  /*1ab40*/  MUFU.EX2 R221, R9 ;  /* 0x0000000900dd7308 */ /* 0x0003e20000000800 */
[C---:B------:R-:W-:Y:S01]  /*1ab50*/  FMUL.FTZ R91, R3.reuse, R91 ;  /* 0x0000005b035b7220 */ /* 0x040fe20000410000 */
[C---:B------:R-:W-:Y:S01]  /*1ab60*/  FMUL.FTZ R94, R3.reuse, R94 ;  /* 0x0000005e035e7220 */ /* 0x040fe20000410000 */
[C---:B------:R-:W-:Y:S01]  /*1ab70*/  FMUL.FTZ R95, R3.reuse, R95 ;  /* 0x0000005f035f7220 */ /* 0x040fe20000410000 */
[C---:B------:R-:W-:Y:S01]  /*1ab80*/  FMUL.FTZ R96, R2.reuse, R96 ;  /* 0x0000006002607220 */ /* 0x040fe20000410000 */
[----:B------:R-:W-:Y:S01]  /*1ab90*/  FMUL.FTZ R97, R2, R97 ;  /* 0x0000006102617220 */ /* 0x000fe20000410000 */
        /* <DEDUP_REMOVED lines=8> */
[C---:B------:R-:W-:Y:S01]  /*1ac20*/  FMUL.FTZ R105, R132.reuse, R105 ;  /* 0x0000006984697220 */ /* 0x040fe20000410000 */
[C---:B------:R-:W-:Y:S01]  /*1ac30*/  FMUL.FTZ R106, R3.reuse, R106 ;  /* 0x0000006a036a7220 */ /* 0x040fe20000410000 */
[C---:B------:R-:W-:Y:S01]  /*1ac40*/  FMUL.FTZ R107, R3.reuse, R107 ;  /* 0x0000006b036b7220 */ /* 0x040fe20000410000 */
[----:B-1----:R-:W-:Y:S01]  /*1ac50*/  FMUL.FTZ R9, R132, R145 ;  /* 0x0000009184097220 */ /* 0x002fe20000410000 */
[----:B------:R-:W-:Y:S01]  /*1ac60*/  F2FP.F16.F32.PACK_AB R145, R232, R212 ;  /* 0x000000d4e891723e */ /* 0x000fe200000000ff */
[C---:B------:R-:W-:Y:S01]  /*1ac70*/  FMUL.FTZ R108, R132.reuse, R108 ;  /* 0x0000006c846c7220 */ /* 0x040fe20000410000 */
[----:B------:R-:W-:Y:S01]  /*1ac80*/  FMUL.FTZ R109, R132, R109 ;  /* 0x0000006d846d7220 */ /* 0x000fe20000410000 */
[C---:B------:R-:W-:Y:S01]  /*1ac90*/  FMUL.FTZ R110, R3.reuse, R110 ;  /* 0x0000006e036e7220 */ /* 0x040fe20000410000 */
[C---:B------:R-:W-:Y:S01]  /*1aca0*/  FMUL.FTZ R111, R3.reuse, R111 ;  /* 0x0000006f036f7220 */ /* 0x040fe20000410000 */
[C---:B------:R-:W-:Y:S01]  /*1acb0*/  FMUL.FTZ R112, R2.reuse, R112 ;  /* 0x0000007002707220 */ /* 0x040fe20000410000 */
[----:B------:R-:W-:Y:S01]  /*1acc0*/  FMUL.FTZ R113, R2, R113 ;  /* 0x0000007102717220 */ /* 0x000fe20000410000 */
[----:B--2---:R-:W-:Y:S01]  /*1acd0*/  FFMA.FTZ R4, R220, UR4, -R142 ;  /* 0x00000004dc047c23 */ /* 0x004fe2000801088e */
[C---:B------:R-:W-:Y:S01]  /*1ace0*/  FMUL.FTZ R114, R0.reuse, R114 ;  /* 0x0000007200727220 */ /* 0x040fe20000410000 */
[----:B------:R-:W-:Y:S01]  /*1acf0*/  FMUL.FTZ R115, R0, R115 ;  /* 0x0000007300737220 */ /* 0x000fe20000410000 */
[C---:B------:R-:W-:Y:S01]  /*1ad00*/  FMUL.FTZ R116, R2.reuse, R116 ;  /* 0x0000007402747220 */ /* 0x040fe20000410000 */
[----:B------:R1:W2:Y:S01]  /*1ad10*/  MUFU.EX2 R236, R4 ;  /* 0x0000000400ec7308 */ /* 0x0002a20000000800 */
[----:B------:R-:W-:Y:S01]  /*1ad20*/  FMUL.FTZ R117, R2, R117 ;  /* 0x0000007502757220 */ /* 0x000fe20000410000 */
[C---:B------:R-:W-:Y:S01]  /*1ad30*/  FMUL.FTZ R118, R0.reuse, R118 ;  /* 0x0000007600767220 */ /* 0x040fe20000410000 */
[----:B------:R-:W-:Y:S01]  /*1ad40*/  FMUL.FTZ R119, R0, R119 ;  /* 0x0000007700777220 */ /* 0x000fe20000410000 */
[C---:B------:R-:W-:Y:S01]  /*1ad50*/  FMUL.FTZ R120, R132.reuse, R120 ;  /* 0x0000007884787220 */ /* 0x040fe20000410000 */
[C---:B------:R-:W-:Y:S01]  /*1ad60*/  FMUL.FTZ R121, R132.reuse, R121 ;  /* 0x0000007984797220 */ /* 0x040fe20000410000 */
        /* <DEDUP_REMOVED lines=8> */
[C---:B------:R-:W-:Y:S01]  /*1adf0*/  FMUL.FTZ R130, R0.reuse, R130 ;  /* 0x0000008200827220 */ /* 0x040fe20000410000 */
[----:B------:R-:W-:Y:S01]  /*1ae00*/  FMUL.FTZ R131, R0, R131 ;  /* 0x0000008300837220 */ /* 0x000fe20000410000 */
[--C-:B-1----:R-:W-:Y:S01]  /*1ae10*/  FFMA.FTZ R4, R222, UR4, -R209.reuse ;  /* 0x00000004de047c23 */ /* 0x102fe200080108d1 */
[----:B--2---:R-:W-:Y:S03]  /*1ae20*/  F2FP.F16.F32.PACK_AB R146, R236, R230 ;  /* 0x000000e6ec92723e */ /* 0x004fe600000000ff */
[----:B------:R1:W-:Y:S02]  /*1ae30*/  MUFU.EX2 R237, R4 ;  /* 0x0000000400ed7308 */ /* 0x0003e40000000800 */
[----:B-1----:R-:W-:Y:S01]  /*1ae40*/  FFMA.FTZ R4, R241, UR4, -R208 ;  /* 0x00000004f1047c23 */ /* 0x002fe200080108d0 */
[----:B------:R-:W-:Y:S01]  /*1ae50*/  MOV R241, R49 ;  /* 0x0000003100f17202 */ /* 0x000fe20000000f00 */
[----:B------:R-:W-:Y:S06]  /*1ae60*/  FMUL.FTZ R49, R2, R189 ;  /* 0x000000bd02317220 */ /* 0x000fec0000410000 */
[----:B------:R1:W-:Y:S02]  /*1ae70*/  MUFU.EX2 R215, R4 ;  /* 0x0000000400d77308 */ /* 0x0003e40000000800 */
[--C-:B-1----:R-:W-:Y:S01]  /*1ae80*/  FFMA.FTZ R4, R240, UR4, -R210.reuse ;  /* 0x00000004f0047c23 */ /* 0x102fe200080108d2 */
[----:B------:R-:W-:Y:S01]  /*1ae90*/  MOV R240, R47 ;  /* 0x0000002f00f07202 */ /* 0x000fe20000000f00 */
[C---:B------:R-:W-:Y:S06]  /*1aea0*/  FMUL.FTZ R47, R3.reuse, R187 ;  /* 0x000000bb032f7220 */ /* 0x040fec0000410000 */
[----:B------:R1:W-:Y:S02]  /*1aeb0*/  MUFU.EX2 R213, R4 ;  /* 0x0000000400d57308 */ /* 0x0003e40000000800 */
[----:B-1----:R-:W-:Y:S01]  /*1aec0*/  FFMA.FTZ R4, R238, UR4, -R210 ;  /* 0x00000004ee047c23 */ /* 0x002fe200080108d2 */
[----:B------:R-:W-:Y:S01]  /*1aed0*/  MOV R238, R30 ;  /* 0x0000001e00ee7202 */ /* 0x000fe20000000f00 */
[----:B------:R-:W-:Y:S01]  /*1aee0*/  FMUL.FTZ R30, R3, R170 ;  /* 0x000000aa031e7220 */ /* 0x000fe20000410000 */
[----:B------:R-:W-:Y:S05]  /*1aef0*/  MOV R170, R35 ;  /* 0x0000002300aa7202 */ /* 0x000fea0000000f00 */
[----:B------:R1:W2:Y:S01]  /*1af00*/  MUFU.EX2 R220, R4 ;  /* 0x0000000400dc7308 */ /* 0x0002a20000000800 */
[----:B------:R-:W-:Y:S01]  /*1af10*/  FMUL.FTZ R35, R0, R175 ;  /* 0x000000af00237220 */ /* 0x000fe20000410000 */
[----:B------:R-:W-:Y:S01]  /*1af20*/  MOV R175, R45 ;  /* 0x0000002d00af7202 */ /* 0x000fe20000000f00 */
[----:B------:R-:W-:Y:S01]  /*1af30*/  FMUL.FTZ R45, R132, R185 ;  /* 0x000000b9842d7220 */ /* 0x000fe20000410000 */
[----:B-1----:R-:W-:Y:S01]  /*1af40*/  FFMA.FTZ R4, R223, UR4, -R208 ;  /* 0x00000004df047c23 */ /* 0x002fe200080108d0 */
[----:B--2---:R-:W-:Y:S05]  /*1af50*/  F2FP.F16.F32.PACK_AB R149, R220, R213 ;  /* 0x000000d5dc95723e */ /* 0x004fea00000000ff */
[----:B------:R1:W2:Y:S02]  /*1af60*/  MUFU.EX2 R222, R4 ;  /* 0x0000000400de7308 */ /* 0x0002a40000000800 */
[--C-:B-1----:R-:W-:Y:S01]  /*1af70*/  FFMA.FTZ R4, R224, UR4, -R210.reuse ;  /* 0x00000004e0047c23 */ /* 0x102fe200080108d2 */
[----:B--2---:R-:W-:Y:S07]  /*1af80*/  F2FP.F16.F32.PACK_AB R150, R235, R222 ;  /* 0x000000deeb96723e */ /* 0x004fee00000000ff */
[----:B------:R1:W2:Y:S02]  /*1af90*/  MUFU.EX2 R234, R4 ;  /* 0x0000000400ea7308 */ /* 0x0002a40000000800 */
[--C-:B-1----:R-:W-:Y:S01]  /*1afa0*/  FFMA.FTZ R4, R227, UR4, -R209.reuse ;  /* 0x00000004e3047c23 */ /* 0x102fe200080108d1 */
[----:B--2---:R-:W-:Y:S02]  /*1afb0*/  F2FP.F16.F32.PACK_AB R151, R234, R221 ;  /* 0x000000ddea97723e */ /* 0x004fe400000000ff */
[----:B------:R-:W-:Y:S05]  /*1afc0*/  MOV R227, R61 ;  /* 0x0000003d00e37202 */ /* 0x000fea0000000f00 */
[----:B------:R1:W2:Y:S01]  /*1afd0*/  MUFU.EX2 R223, R4 ;  /* 0x0000000400df7308 */ /* 0x0002a20000000800 */
[C---:B------:R-:W-:Y:S01]  /*1afe0*/  FMUL.FTZ R61, R132.reuse, R201 ;  /* 0x000000c9843d7220 */ /* 0x040fe20000410000 */
[----:B----4-:R-:W-:Y:S01]  /*1aff0*/  @P0 IADD3 R140, PT, PT, R25, -0x40, RZ ;  /* 0xffffffc0198c0810 */ /* 0x010fe20007ffe0ff */
[C---:B------:R-:W-:Y:S01]  /*1b000*/  FMUL.FTZ R25, R132.reuse, R165 ;  /* 0x000000a584197220 */ /* 0x040fe20000410000 */
[----:B------:R-:W-:Y:S01]  /*1b010*/  MOV R165, R57 ;  /* 0x0000003900a57202 */ /* 0x000fe20000000f00 */
[----:B------:R-:W-:Y:S01]  /*1b020*/  FMUL.FTZ R57, R132, R197 ;  /* 0x000000c584397220 */ /* 0x000fe20000410000 */
[----:B------:R-:W-:Y:S01]  /*1b030*/  IADD3 R141, PT, PT, R231, R140, RZ ;  /* 0x0000008ce78d7210 */ /* 0x000fe20007ffe0ff */
[----:B------:R-:W3:Y:S01]  /*1b040*/  LDSM.16.MT88.4 R52, [R140] ;  /* 0x000000008c34783b */ /* 0x000ee20000004200 */
[C---:B-1----:R-:W-:Y:S01]  /*1b050*/  FMUL.FTZ R4, R2.reuse, R148 ;  /* 0x0000009402047220 */ /* 0x042fe20000410000 */
[----:B------:R-:W-:Y:S02]  /*1b060*/  F2FP.F16.F32.PACK_AB R148, R215, R214 ;  /* 0x000000d6d794723e */ /* 0x000fe400000000ff */
[----:B--2---:R-:W-:Y:S04]  /*1b070*/  F2FP.F16.F32.PACK_AB R147, R223, R237 ;  /* 0x000000eddf93723e */ /* 0x004fe800000000ff */
[----:B------:R-:W1:Y:S01]  /*1b080*/  LDSM.16.MT88.4 R152, [R141] ;  /* 0x000000008d98783b */ /* 0x000e620000004200 */
[-C--:B------:R-:W-:Y:S08]  /*1b090*/  HMMA.16816.F32 R4, R148, R20.reuse, R4 ;  /* 0x000000149404723c */ /* 0x080ff00000001804 */
[C---:B------:R-:W-:Y:S04]  /*1b0a0*/  HMMA.16816.F32 R8, R144.reuse, R20, R8 ;  /* 0x000000149008723c */ /* 0x040fe80000001808 */
[C---:B------:R-:W-:Y:S01]  /*1b0b0*/  FMUL.FTZ R20, R2.reuse, R160 ;  /* 0x000000a002147220 */ /* 0x040fe20000410000 */
[----:B------:R-:W-:Y:S01]  /*1b0c0*/  FMUL.FTZ R21, R2, R161 ;  /* 0x000000a102157220 */ /* 0x000fe20000410000 */
[----:B------:R-:W-:Y:S01]  /*1b0d0*/  MOV R161, R58 ;  /* 0x0000003a00a17202 */ /* 0x000fe20000000f00 */
[C---:B------:R-:W-:Y:S01]  /*1b0e0*/  FMUL.FTZ R58, R3.reuse, R198 ;  /* 0x000000c6033a7220 */ /* 0x040fe20000410000 */
[-C--:B------:R-:W-:Y:S03]  /*1b0f0*/  HMMA.16816.F32 R12, R144, R22.reuse, R12 ;  /* 0x00000016900c723c */ /* 0x080fe6000000180c */
[----:B------:R-:W-:Y:S01]  /*1b100*/  MOV R160, R51 ;  /* 0x0000003300a07202 */ /* 0x000fe20000000f00 */
[C---:B------:R-:W-:Y:S04]  /*1b110*/  FMUL.FTZ R51, R0.reuse, R191 ;  /* 0x000000bf00337220 */ /* 0x040fe80000410000 */
[C---:B------:R-:W-:Y:S04]  /*1b120*/  HMMA.16816.F32 R16, R148.reuse, R22, R16 ;  /* 0x000000169410723c */ /* 0x040fe80000001810 */
[C---:B------:R-:W-:Y:S01]  /*1b130*/  FMUL.FTZ R22, R0.reuse, R162 ;  /* 0x000000a200167220 */ /* 0x040fe20000410000 */
[----:B------:R-:W-:Y:S01]  /*1b140*/  FMUL.FTZ R23, R0, R163 ;  /* 0x000000a300177220 */ /* 0x000fe20000410000 */
[----:B------:R-:W-:Y:S01]  /*1b150*/  MOV R163, R24 ;  /* 0x0000001800a37202 */ /* 0x000fe20000000f00 */
[----:B------:R-:W-:Y:S01]  /*1b160*/  FFMA.FTZ R160, R160, UR4, -R210 ;  /* 0x00000004a0a07c23 */ /* 0x000fe200080108d2 */
[----:B------:R-:W-:Y:S01]  /*1b170*/  MOV R162, R62 ;  /* 0x0000003e00a27202 */ /* 0x000fe20000000f00 */
[----:B------:R-:W-:Y:S01]  /*1b180*/  FMUL.FTZ R24, R132, R164 ;  /* 0x000000a484187220 */ /* 0x000fe20000410000 */
[C---:B------:R-:W-:Y:S01]  /*1b190*/  FMUL.FTZ R62, R3.reuse, R202 ;  /* 0x000000ca033e7220 */ /* 0x040fe20000410000 */
[----:B------:R-:W-:Y:S01]  /*1b1a0*/  MOV R164, R42 ;  /* 0x0000002a00a47202 */ /* 0x000fe20000000f00 */
[-C--:B------:R-:W-:Y:S03]  /*1b1b0*/  HMMA.16816.F32 R20, R148, R36.reuse, R20 ;  /* 0x000000249414723c */ /* 0x080fe60000001814 */
[C---:B------:R-:W-:Y:S01]  /*1b1c0*/  FMUL.FTZ R42, R3.reuse, R182 ;  /* 0x000000b6032a7220 */ /* 0x040fe20000410000 */
[----:B------:R-:W-:Y:S01]  /*1b1d0*/  MOV R182, R43 ;  /* 0x0000002b00b67202 */ /* 0x000fe20000000f00 */
[C---:B------:R-:W-:Y:S02]  /*1b1e0*/  FMUL.FTZ R43, R3.reuse, R183 ;  /* 0x000000b7032b7220 */ /* 0x040fe40000410000 */
[----:B------:R-:W-:Y:S01]  /*1b1f0*/  MUFU.EX2 R183, R160 ;  /* 0x000000a000b77308 */ /* 0x000fe20000000800 */
[C---:B------:R-:W-:Y:S04]  /*1b200*/  HMMA.16816.F32 R24, R144.reuse, R36, R24 ;  /* 0x000000249018723c */ /* 0x040fe80000001818 */
[C---:B------:R-:W-:Y:S01]  /*1b210*/  FMUL.FTZ R36, R2.reuse, R176 ;  /* 0x000000b002247220 */ /* 0x040fe20000410000 */
[----:B------:R-:W-:Y:S01]  /*1b220*/  FMUL.FTZ R37, R2, R177 ;  /* 0x000000b102257220 */ /* 0x000fe20000410000 */
[----:B------:R-:W-:Y:S01]  /*1b230*/  MOV R177, R44 ;  /* 0x0000002c00b17202 */ /* 0x000fe20000000f00 */
[----:B------:R-:W-:Y:S01]  /*1b240*/  FMUL.FTZ R44, R132, R184 ;  /* 0x000000b8842c7220 */ /* 0x000fe20000410000 */
[-C--:B------:R-:W-:Y:S03]  /*1b250*/  HMMA.16816.F32 R28, R144, R38.reuse, R28 ;  /* 0x00000026901c723c */ /* 0x080fe6000000181c */
[----:B------:R-:W-:Y:S01]  /*1b260*/  MOV R176, R59 ;  /* 0x0000003b00b07202 */ /* 0x000fe20000000f00 */
[----:B------:R-:W-:Y:S04]  /*1b270*/  FMUL.FTZ R59, R3, R199 ;  /* 0x000000c7033b7220 */ /* 0x000fe80000410000 */
[C---:B------:R-:W-:Y:S04]  /*1b280*/  HMMA.16816.F32 R32, R148.reuse, R38, R32 ;  /* 0x000000269420723c */ /* 0x040fe80000001820 */
[C---:B------:R-:W-:Y:S01]  /*1b290*/  FMUL.FTZ R38, R0.reuse, R178 ;  /* 0x000000b200267220 */ /* 0x040fe20000410000 */
[----:B------:R-:W-:Y:S01]  /*1b2a0*/  FMUL.FTZ R39, R0, R179 ;  /* 0x000000b300277220 */ /* 0x000fe20000410000 */
[----:B------:R-:W-:Y:S01]  /*1b2b0*/  MOV R179, R40 ;  /* 0x0000002800b37202 */ /* 0x000fe20000000f00 */
[C---:B------:R-:W-:Y:S01]  /*1b2c0*/  FMUL.FTZ R40, R132.reuse, R180 ;  /* 0x000000b484287220 */ /* 0x040fe20000410000 */
[----:B------:R-:W-:Y:S01]  /*1b2d0*/  MOV R178, R41 ;  /* 0x0000002900b27202 */ /* 0x000fe20000000f00 */
[----:B------:R-:W-:Y:S03]  /*1b2e0*/  FMUL.FTZ R41, R132, R181 ;  /* 0x000000b584297220 */ /* 0x000fe60000410000 */
[-C--:B---3--:R-:W-:Y:S08]  /*1b2f0*/  HMMA.16816.F32 R36, R148, R52.reuse, R36 ;  /* 0x000000349424723c */ /* 0x088ff00000001824 */
[C---:B------:R-:W-:Y:S04]  /*1b300*/  HMMA.16816.F32 R40, R144.reuse, R52, R40 ;  /* 0x000000349028723c */ /* 0x040fe80000001828 */
[C---:B------:R-:W-:Y:S01]  /*1b310*/  FMUL.FTZ R52, R2.reuse, R192 ;  /* 0x000000c002347220 */ /* 0x040fe20000410000 */
[----:B------:R-:W-:Y:S03]  /*1b320*/  FMUL.FTZ R53, R2, R193 ;  /* 0x000000c102357220 */ /* 0x000fe60000410000 */
[-C--:B------:R-:W-:Y:S08]  /*1b330*/  HMMA.16816.F32 R44, R144, R54.reuse, R44 ;  /* 0x00000036902c723c */ /* 0x080ff0000000182c */
[C---:B------:R-:W-:Y:S04]  /*1b340*/  HMMA.16816.F32 R48, R148.reuse, R54, R48 ;  /* 0x000000369430723c */ /* 0x040fe80000001830 */
[C---:B------:R-:W-:Y:S01]  /*1b350*/  FMUL.FTZ R54, R0.reuse, R194 ;  /* 0x000000c200367220 */ /* 0x040fe20000410000 */
[----:B------:R-:W-:Y:S07]  /*1b360*/  FMUL.FTZ R55, R0, R195 ;  /* 0x000000c300377220 */ /* 0x000fee0000410000 */
[-C--:B-1----:R-:W-:Y:S08]  /*1b370*/  HMMA.16816.F32 R52, R148, R152.reuse, R52 ;  /* 0x000000989434723c */ /* 0x082ff00000001834 */
        /* <DEDUP_REMOVED lines=9> */
[-C--:B-1----:R-:W-:Y:S08]  /*1b410*/  HMMA.16816.F32 R84, R148, R152.reuse, R84 ;  /* 0x000000989454723c */ /* 0x082ff00000001854 */
[C---:B------:R-:W-:Y:S04]  /*1b420*/  HMMA.16816.F32 R88, R144.reuse, R152, R88 ;  /* 0x000000989058723c */ /* 0x040fe80000001858 */
[--C-:B------:R-:W-:Y:S04]  /*1b430*/  FFMA.FTZ R152, R244, UR4, -R142.reuse ;  /* 0x00000004f4987c23 */ /* 0x100fe8000801088e */
[-C--:B------:R-:W-:Y:S01]  /*1b440*/  HMMA.16816.F32 R92, R144, R154.reuse, R92 ;  /* 0x0000009a905c723c */ /* 0x080fe2000000185c */
[----:B------:R1:W-:Y:S07]  /*1b450*/  MUFU.EX2 R180, R152 ;  /* 0x0000009800b47308 */ /* 0x0003ee0000000800 */
[C---:B------:R-:W-:Y:S08]  /*1b460*/  HMMA.16816.F32 R96, R148.reuse, R154, R96 ;  /* 0x0000009a9460723c */ /* 0x040ff00000001860 */
[-C--:B--2---:R-:W-:Y:S03]  /*1b470*/  HMMA.16816.F32 R100, R148, R156.reuse, R100 ;  /* 0x0000009c9464723c */ /* 0x084fe60000001864 */
[--C-:B-1----:R-:W-:Y:S04]  /*1b480*/  FFMA.FTZ R152, R243, UR4, -R142.reuse ;  /* 0x00000004f3987c23 */ /* 0x102fe8000801088e */
[----:B------:R1:W-:Y:S01]  /*1b490*/  MUFU.EX2 R200, R152 ;  /* 0x0000009800c87308 */ /* 0x0003e20000000800 */
[C---:B------:R-:W-:Y:S04]  /*1b4a0*/  HMMA.16816.F32 R104, R144.reuse, R156, R104 ;  /* 0x0000009c9068723c */ /* 0x040fe80000001868 */
[----:B------:R-:W-:Y:S04]  /*1b4b0*/  FFMA.FTZ R156, R249, UR4, -R142 ;  /* 0x00000004f99c7c23 */ /* 0x000fe8000801088e */
[-C--:B------:R-:W-:Y:S01]  /*1b4c0*/  HMMA.16816.F32 R108, R144, R158.reuse, R108 ;  /* 0x0000009e906c723c */ /* 0x080fe2000000186c */
[----:B------:R2:W-:Y:S07]  /*1b4d0*/  MUFU.EX2 R224, R156 ;  /* 0x0000009c00e07308 */ /* 0x0005ee0000000800 */
[C---:B------:R-:W-:Y:S04]  /*1b4e0*/  HMMA.16816.F32 R112, R148.reuse, R158, R112 ;  /* 0x0000009e9470723c */ /* 0x040fe80000001870 */
[--C-:B-1----:R-:W-:Y:S04]  /*1b4f0*/  FFMA.FTZ R152, R245, UR4, -R209.reuse ;  /* 0x00000004f5987c23 */ /* 0x102fe800080108d1 */
[----:B------:R1:W-:Y:S01]  /*1b500*/  MUFU.EX2 R181, R152 ;  /* 0x0000009800b57308 */ /* 0x0003e20000000800 */
[--C-:B--2---:R-:W-:Y:S09]  /*1b510*/  FFMA.FTZ R156, R248, UR4, -R209.reuse ;  /* 0x00000004f89c7c23 */ /* 0x104ff200080108d1 */
[----:B------:R2:W-:Y:S01]  /*1b520*/  MUFU.EX2 R207, R156 ;  /* 0x0000009c00cf7308 */ /* 0x0005e20000000800 */
[--C-:B-1----:R-:W-:Y:S09]  /*1b530*/  FFMA.FTZ R152, R246, UR4, -R209.reuse ;  /* 0x00000004f6987c23 */ /* 0x102ff200080108d1 */
[----:B------:R1:W-:Y:S01]  /*1b540*/  MUFU.EX2 R203, R152 ;  /* 0x0000009800cb7308 */ /* 0x0003e20000000800 */
[----:B--2---:R-:W-:Y:S09]  /*1b550*/  FFMA.FTZ R156, R182, UR4, -R208 ;  /* 0x00000004b69c7c23 */ /* 0x004ff200080108d0 */
[----:B------:R2:W-:Y:S01]  /*1b560*/  MUFU.EX2 R197, R156 ;  /* 0x0000009c00c57308 */ /* 0x0005e20000000800 */
[----:B-1----:R-:W-:Y:S09]  /*1b570*/  FFMA.FTZ R152, R247, UR4, -R142 ;  /* 0x00000004f7987c23 */ /* 0x002ff2000801088e */
[----:B------:R1:W-:Y:S01]  /*1b580*/  MUFU.EX2 R206, R152 ;  /* 0x0000009800ce7308 */ /* 0x0003e20000000800 */
[----:B--2---:R-:W-:Y:S01]  /*1b590*/  FFMA.FTZ R156, R178, UR4, -R208 ;  /* 0x00000004b29c7c23 */ /* 0x004fe200080108d0 */
[----:B------:R-:W-:Y:S02]  /*1b5a0*/  MOV R178, R177 ;  /* 0x000000b100b27202 */ /* 0x000fe40000000f00 */
[----:B------:R-:W-:Y:S02]  /*1b5b0*/  MOV R177, R176 ;  /* 0x000000b000b17202 */ /* 0x000fe40000000f00 */
[----:B------:R-:W-:Y:S04]  /*1b5c0*/  MOV R176, R173 ;  /* 0x000000ad00b07202 */ /* 0x000fe80000000f00 */
[----:B------:R2:W-:Y:S01]  /*1b5d0*/  MUFU.EX2 R173, R156 ;  /* 0x0000009c00ad7308 */ /* 0x0005e20000000800 */
[----:B-1----:R-:W1:Y:S01]  /*1b5e0*/  LDSM.16.MT88.4 R152, [R141+0x2000] ;  /* 0x002000008d98783b */ /* 0x002e620000004200 */
[--C-:B--2---:R-:W-:Y:S08]  /*1b5f0*/  FFMA.FTZ R156, R179, UR4, -R210.reuse ;  /* 0x00000004b39c7c23 */ /* 0x104ff000080108d2 */
[----:B------:R2:W-:Y:S02]  /*1b600*/  MUFU.EX2 R198, R156 ;  /* 0x0000009c00c67308 */ /* 0x0005e40000000800 */
[----:B--2---:R-:W-:Y:S08]  /*1b610*/  FFMA.FTZ R156, R178, UR4, -R210 ;  /* 0x00000004b29c7c23 */ /* 0x004ff000080108d2 */
[----:B------:R2:W3:Y:S01]  /*1b620*/  MUFU.EX2 R188, R156 ;  /* 0x0000009c00bc7308 */ /* 0x0004e20000000800 */
[-C--:B-1----:R-:W-:Y:S08]  /*1b630*/  HMMA.16816.F32 R116, R148, R152.reuse, R116 ;  /* 0x000000989474723c */ /* 0x082ff00000001874 */
[C---:B------:R-:W-:Y:S04]  /*1b640*/  HMMA.16816.F32 R120, R144.reuse, R152, R120 ;  /* 0x000000989078723c */ /* 0x040fe80000001878 */
[--C-:B------:R-:W-:Y:S01]  /*1b650*/  FFMA.FTZ R152, R251, UR4, -R208.reuse ;  /* 0x00000004fb987c23 */ /* 0x100fe200080108d0 */
[----:B--2---:R-:W-:Y:S03]  /*1b660*/  FFMA.FTZ R156, R250, UR4, -R208 ;  /* 0x00000004fa9c7c23 */ /* 0x004fe600080108d0 */
[-C--:B------:R-:W-:Y:S01]  /*1b670*/  HMMA.16816.F32 R124, R144, R154.reuse, R124 ;  /* 0x0000009a907c723c */ /* 0x080fe2000000187c */
[----:B------:R1:W-:Y:S02]  /*1b680*/  MUFU.EX2 R192, R152 ;  /* 0x0000009800c07308 */ /* 0x0003e40000000800 */
[--C-:B------:R-:W-:Y:S01]  /*1b690*/  FFMA.FTZ R144, R176, UR4, -R209.reuse ;  /* 0x00000004b0907c23 */ /* 0x100fe200080108d1 */
[----:B---3--:R-:W-:Y:S04]  /*1b6a0*/  F2FP.F16.F32.PACK_AB R145, R188, R198 ;  /* 0x000000c6bc91723e */ /* 0x008fe800000000ff */
[----:B------:R-:W-:Y:S03]  /*1b6b0*/  HMMA.16816.F32 R128, R148, R154, R128 ;  /* 0x0000009a9480723c */ /* 0x000fe60000001880 */
[----:B------:R2:W3:Y:S01]  /*1b6c0*/  MUFU.EX2 R205, R156 ;  /* 0x0000009c00cd7308 */ /* 0x0004e20000000800 */
[----:B------:R-:W-:Y:S02]  /*1b6d0*/  F2FP.F16.F32.PACK_AB R149, R203, R181 ;  /* 0x000000b5cb95723e */ /* 0x000fe400000000ff */
[----:B------:R-:W-:Y:S02]  /*1b6e0*/  F2FP.F16.F32.PACK_AB R150, R224, R206 ;  /* 0x000000cee096723e */ /* 0x000fe400000000ff */
[----:B------:R-:W-:Y:S05]  /*1b6f0*/  F2FP.F16.F32.PACK_AB R148, R200, R180 ;  /* 0x000000b4c894723e */ /* 0x000fea00000000ff */
[----:B------:R4:W4:Y:S01]  /*1b700*/  MUFU.EX2 R193, R144 ;  /* 0x0000009000c17308 */ /* 0x0009220000000800 */
[--C-:B-1----:R-:W-:Y:S09]  /*1b710*/  FFMA.FTZ R152, R252, UR4, -R210.reuse ;  /* 0x00000004fc987c23 */ /* 0x102ff200080108d2 */
[----:B------:R1:W-:Y:S01]  /*1b720*/  MUFU.EX2 R204, R152 ;  /* 0x0000009800cc7308 */ /* 0x0003e20000000800 */
[----:B--2---:R-:W2:Y:S01]  /*1b730*/  LDSM.16.MT88.4 R156, [R228+0xc800] ;  /* 0x00c80000e49c783b */ /* 0x004ea20000004200 */
[----:B---3--:R-:W-:Y:S02]  /*1b740*/  F2FP.F16.F32.PACK_AB R146, R192, R205 ;  /* 0x000000cdc092723e */ /* 0x008fe400000000ff */
[----:B----4-:R-:W-:Y:S02]  /*1b750*/  F2FP.F16.F32.PACK_AB R144, R173, R197 ;  /* 0x000000c5ad90723e */ /* 0x010fe400000000ff */
[----:B------:R-:W-:Y:S01]  /*1b760*/  F2FP.F16.F32.PACK_AB R151, R193, R207 ;  /* 0x000000cfc197723e */ /* 0x000fe200000000ff */
[----:B-1----:R-:W-:Y:S04]  /*1b770*/  FFMA.FTZ R152, R177, UR4, -R210 ;  /* 0x00000004b1987c23 */ /* 0x002fe800080108d2 */
[----:B------:R1:W3:Y:S02]  /*1b780*/  MUFU.EX2 R187, R152 ;  /* 0x0000009800bb7308 */ /* 0x0002e40000000800 */
[----:B-1----:R-:W1:Y:S01]  /*1b790*/  LDSM.16.MT88.4 R152, [R229+0xc800] ;  /* 0x00c80000e598783b */ /* 0x002e620000004200 */
[----:B---3--:R-:W-:Y:S07]  /*1b7a0*/  F2FP.F16.F32.PACK_AB R147, R187, R204 ;  /* 0x000000ccbb93723e */ /* 0x008fee00000000ff */
        /* <DEDUP_REMOVED lines=35> */
[----:B------:R-:W-:Y:S01]  /*1b9e0*/  FFMA.FTZ R156, R170, UR4, -R142 ;  /* 0x00000004aa9c7c23 */ /* 0x000fe2000801088e */
[----:B------:R-:W-:Y:S01]  /*1b9f0*/  FFMA.FTZ R157, R166, UR4, -R208 ;  /* 0x00000004a69d7c23 */ /* 0x000fe200080108d0 */
[--C-:B------:R-:W-:Y:S01]  /*1ba00*/  FFMA.FTZ R166, R138, UR4, -R209.reuse ;  /* 0x000000048aa67c23 */ /* 0x100fe200080108d1 */
[----:B------:R-:W-:Y:S01]  /*1ba10*/  FFMA.FTZ R170, R226, UR4, -R142 ;  /* 0x00000004e2aa7c23 */ /* 0x000fe2000801088e */
[-C--:B------:R-:W-:Y:S01]  /*1ba20*/  HMMA.16816.F32 R108, R148, R158.reuse, R108 ;  /* 0x0000009e946c723c */ /* 0x080fe2000000186c */
[----:B------:R2:W-:Y:S07]  /*1ba30*/  MUFU.EX2 R194, R156 ;  /* 0x0000009c00c27308 */ /* 0x0005ee0000000800 */
[C---:B------:R-:W-:Y:S03]  /*1ba40*/  HMMA.16816.F32 R112, R144.reuse, R158, R112 ;  /* 0x0000009e9070723c */ /* 0x040fe60000001870 */
[----:B------:R-:W-:Y:S01]  /*1ba50*/  MUFU.EX2 R178, R157 ;  /* 0x0000009d00b27308 */ /* 0x000fe20000000800 */
[--C-:B-1----:R-:W-:Y:S01]  /*1ba60*/  FFMA.FTZ R152, R172, UR4, -R209.reuse ;  /* 0x00000004ac987c23 */ /* 0x102fe200080108d1 */
[----:B------:R-:W-:Y:S01]  /*1ba70*/  FFMA.FTZ R172, R217, UR4, -R208 ;  /* 0x00000004d9ac7c23 */ /* 0x000fe200080108d0 */
[----:B------:R-:W-:Y:S07]  /*1ba80*/  MOV R217, R173 ;  /* 0x000000ad00d97202 */ /* 0x000fee0000000f00 */
[----:B------:R1:W-:Y:S01]  /*1ba90*/  MUFU.EX2 R185, R152 ;  /* 0x0000009800b97308 */ /* 0x0003e20000000800 */
[----:B--2---:R-:W-:Y:S01]  /*1baa0*/  FFMA.FTZ R156, R169, UR4, -R142 ;  /* 0x00000004a99c7c23 */ /* 0x004fe2000801088e */
[--C-:B------:R-:W-:Y:S08]  /*1bab0*/  FFMA.FTZ R169, R240, UR4, -R208.reuse ;  /* 0x00000004f0a97c23 */ /* 0x100ff000080108d0 */
[----:B------:R2:W-:Y:S10]  /*1bac0*/  MUFU.EX2 R199, R156 ;  /* 0x0000009c00c77308 */ /* 0x0005f40000000800 */
[----:B------:R3:W-:Y:S01]  /*1bad0*/  MUFU.EX2 R240, R172 ;  /* 0x000000ac00f07308 */ /* 0x0007e20000000800 */
[--C-:B-1----:R-:W-:Y:S01]  /*1bae0*/  FFMA.FTZ R152, R171, UR4, -R209.reuse ;  /* 0x00000004ab987c23 */ /* 0x102fe200080108d1 */
[--C-:B------:R-:W-:Y:S08]  /*1baf0*/  FFMA.FTZ R171, R241, UR4, -R208.reuse ;  /* 0x00000004f1ab7c23 */ /* 0x100ff000080108d0 */
[----:B------:R1:W-:Y:S01]  /*1bb00*/  MUFU.EX2 R179, R152 ;  /* 0x0000009800b37308 */ /* 0x0003e20000000800 */
[--C-:B--2---:R-:W-:Y:S01]  /*1bb10*/  FFMA.FTZ R156, R168, UR4, -R209.reuse ;  /* 0x00000004a89c7c23 */ /* 0x104fe200080108d1 */
[--C-:B------:R-:W-:Y:S08]  /*1bb20*/  FFMA.FTZ R168, R137, UR4, -R209.reuse ;  /* 0x0000000489a87c23 */ /* 0x100ff000080108d1 */
[----:B------:R2:W-:Y:S01]  /*1bb30*/  MUFU.EX2 R195, R156 ;  /* 0x0000009c00c37308 */ /* 0x0005e20000000800 */
[----:B---3--:R-:W-:Y:S09]  /*1bb40*/  LDSM.16.MT88.4 R172, [R229+0xd800] ;  /* 0x00d80000e5ac783b */ /* 0x008ff20000004200 */
[----:B------:R3:W-:Y:S01]  /*1bb50*/  MUFU.EX2 R248, R166 ;  /* 0x000000a600f87308 */ /* 0x0007e20000000800 */
[----:B-1----:R-:W1:Y:S09]  /*1bb60*/  LDSM.16.MT88.4 R152, [R141+0x2800] ;  /* 0x002800008d98783b */ /* 0x002e720000004200 */
[----:B------:R4:W-:Y:S01]  /*1bb70*/  MUFU.EX2 R245, R170 ;  /* 0x000000aa00f57308 */ /* 0x0009e20000000800 */
[----:B--2---:R-:W-:Y:S01]  /*1bb80*/  FFMA.FTZ R156, R167, UR4, -R208 ;  /* 0x00000004a79c7c23 */ /* 0x004fe200080108d0 */
[----:B------:R-:W-:Y:S08]  /*1bb90*/  FFMA.FTZ R167, R225, UR4, -R142 ;  /* 0x00000004e1a77c23 */ /* 0x000ff0000801088e */
[----:B------:R2:W1:Y:S01]  /*1bba0*/  MUFU.EX2 R184, R156 ;  /* 0x0000009c00b87308 */ /* 0x0004620000000800 */
[----:B---3--:R-:W-:Y:S09]  /*1bbb0*/  MOV R166, R207 ;  /* 0x000000cf00a67202 */ /* 0x008ff20000000f00 */
[----:B------:R3:W-:Y:S01]  /*1bbc0*/  MUFU.EX2 R250, R167 ;  /* 0x000000a700fa7308 */ /* 0x0007e20000000800 */
[----:B----4-:R-:W-:Y:S09]  /*1bbd0*/  MOV R170, R188 ;  /* 0x000000bc00aa7202 */ /* 0x010ff20000000f00 */
[----:B------:R-:W-:Y:S01]  /*1bbe0*/  MUFU.EX2 R243, R171 ;  /* 0x000000ab00f37308 */ /* 0x000fe20000000800 */
[----:B--2---:R-:W-:Y:S01]  /*1bbf0*/  FFMA.FTZ R156, R165, UR4, -R210 ;  /* 0x00000004a59c7c23 */ /* 0x004fe200080108d2 */
[--C-:B------:R-:W-:Y:S01]  /*1bc00*/  FFMA.FTZ R165, R227, UR4, -R142.reuse ;  /* 0x00000004e3a57c23 */ /* 0x100fe2000801088e */
[----:B------:R-:W-:Y:S01]  /*1bc10*/  FFMA.FTZ R142, R211, UR4, -R142 ;  /* 0x00000004d38e7c23 */ /* 0x000fe2000801088e */
[----:B------:R-:W-:Y:S06]  /*1bc20*/  MOV R211, R206 ;  /* 0x000000ce00d37202 */ /* 0x000fec0000000f00 */
[----:B------:R2:W4:Y:S01]  /*1bc30*/  MUFU.EX2 R177, R156 ;  /* 0x0000009c00b17308 */ /* 0x0005220000000800 */
[-C--:B-1----:R-:W-:Y:S03]  /*1bc40*/  HMMA.16816.F32 R116, R144, R152.reuse, R116 ;  /* 0x000000989074723c */ /* 0x082fe60000001874 */
[----:B---3--:R-:W-:Y:S06]  /*1bc50*/  MOV R167, R204 ;  /* 0x000000cc00a77202 */ /* 0x008fec0000000f00 */
[----:B------:R-:W-:Y:S01]  /*1bc60*/  MUFU.EX2 R247, R142 ;  /* 0x0000008e00f77308 */ /* 0x000fe20000000800 */
[C---:B------:R-:W-:Y:S04]  /*1bc70*/  HMMA.16816.F32 R120, R148.reuse, R152, R120 ;  /* 0x000000989478723c */ /* 0x040fe80000001878 */
[--C-:B------:R-:W-:Y:S01]  /*1bc80*/  FFMA.FTZ R152, R164, UR4, -R208.reuse ;  /* 0x00000004a4987c23 */ /* 0x100fe200080108d0 */
[--C-:B------:R-:W-:Y:S04]  /*1bc90*/  FFMA.FTZ R164, R139, UR4, -R209.reuse ;  /* 0x000000048ba47c23 */ /* 0x100fe800080108d1 */
[----:B------:R-:W-:Y:S01]  /*1bca0*/  MUFU.EX2 R249, R165 ;  /* 0x000000a500f97308 */ /* 0x000fe20000000800 */
[-C--:B------:R-:W-:Y:S03]  /*1bcb0*/  HMMA.16816.F32 R124, R148, R154.reuse, R124 ;  /* 0x0000009a947c723c */ /* 0x080fe6000000187c */
[--C-:B--2---:R-:W-:Y:S01]  /*1bcc0*/  FFMA.FTZ R156, R161, UR4, -R208.reuse ;  /* 0x00000004a19c7c23 */ /* 0x104fe200080108d0 */
[--C-:B------:R-:W-:Y:S01]  /*1bcd0*/  FFMA.FTZ R148, R238, UR4, -R209.reuse ;  /* 0x00000004ee947c23 */ /* 0x100fe200080108d1 */
[----:B------:R-:W2:Y:S01]  /*1bce0*/  LDL.LU R161, [R1+0x78] ;  /* 0x0000780001a17983 */ /* 0x000ea20000300800 */
[----:B------:R-:W-:Y:S03]  /*1bcf0*/  FFMA.FTZ R208, R216, UR4, -R208 ;  /* 0x00000004d8d07c23 */ /* 0x000fe600080108d0 */
[----:B------:R1:W-:Y:S01]  /*1bd00*/  MUFU.EX2 R201, R152 ;  /* 0x0000009800c97308 */ /* 0x0003e20000000800 */
[----:B------:R-:W-:Y:S01]  /*1bd10*/  HMMA.16816.F32 R128, R144, R154, R128 ;  /* 0x0000009a9080723c */ /* 0x000fe20000001880 */
[----:B------:R-:W3:Y:S03]  /*1bd20*/  LDL.LU R160, [R1+0x74] ;  /* 0x0000740001a07983 */ /* 0x000ee60000300800 */
[----:B------:R-:W-:Y:S01]  /*1bd30*/  FFMA.FTZ R209, R136, UR4, -R209 ;  /* 0x0000000488d17c23 */ /* 0x000fe200080108d1 */
[----:B------:R-:W3:Y:S01]  /*1bd40*/  LDL.LU R241, [R1+0x24] ;  /* 0x0000240001f17983 */ /* 0x000ee20000300800 */
[----:B------:R-:W-:Y:S03]  /*1bd50*/  F2FP.F16.F32.PACK_AB R136, R178, R184 ;  /* 0x000000b8b288723e */ /* 0x000fe600000000ff */
[----:B------:R-:W1:Y:S01]  /*1bd60*/  MUFU.EX2 R196, R156 ;  /* 0x0000009c00c47308 */ /* 0x000e620000000800 */
[----:B----4-:R-:W-:Y:S01]  /*1bd70*/  F2FP.F16.F32.PACK_AB R137, R177, R183 ;  /* 0x000000b7b189723e */ /* 0x010fe200000000ff */
[----:B------:R-:W4:Y:S01]  /*1bd80*/  LDL.LU R190, [R1+0x7c] ;  /* 0x00007c0001be7983 */ /* 0x000f220000300800 */
[----:B------:R-:W-:Y:S02]  /*1bd90*/  F2FP.F16.F32.PACK_AB R144, R182, R186 ;  /* 0x000000bab690723e */ /* 0x000fe400000000ff */
[----:B------:R-:W-:Y:S01]  /*1bda0*/  F2FP.F16.F32.PACK_AB R145, R179, R185 ;  /* 0x000000b9b391723e */ /* 0x000fe200000000ff */
[----:B------:R-:W4:Y:S01]  /*1bdb0*/  LDL.LU R189, [R1+0x80] ;  /* 0x0000800001bd7983 */ /* 0x000f220000300800 */
[----:B------:R-:W-:Y:S03]  /*1bdc0*/  F2FP.F16.F32.PACK_AB R146, R199, R194 ;  /* 0x000000c2c792723e */ /* 0x000fe600000000ff */
[----:B------:R-:W1:Y:S02]  /*1bdd0*/  MUFU.EX2 R251, R148 ;  /* 0x0000009400fb7308 */ /* 0x000e640000000800 */
[--C-:B-1----:R-:W-:Y:S01]  /*1bde0*/  FFMA.FTZ R152, R163, UR4, -R210.reuse ;  /* 0x00000004a3987c23 */ /* 0x102fe200080108d2 */
[----:B------:R-:W-:Y:S02]  /*1bdf0*/  MOV R165, R205 ;  /* 0x000000cd00a57202 */ /* 0x000fe40000000f00 */
[----:B------:R-:W-:Y:S05]  /*1be00*/  LDSM.16.MT88.4 R204, [R141+0x1800] ;  /* 0x001800008dcc783b */ /* 0x000fea0000004200 */
[----:B------:R1:W-:Y:S01]  /*1be10*/  MUFU.EX2 R252, R152 ;  /* 0x0000009800fc7308 */ /* 0x0003e20000000800 */
[----:B------:R-:W-:Y:S02]  /*1be20*/  F2FP.F16.F32.PACK_AB R138, R201, R196 ;  /* 0x000000c4c98a723e */ /* 0x000fe400000000ff */
[----:B------:R-:W1:Y:S07]  /*1be30*/  LDSM.16.MT88.4 R156, [R228+0xd000] ;  /* 0x00d00000e49c783b */ /* 0x000e6e0000004200 */
[----:B------:R1:W-:Y:S01]  /*1be40*/  MUFU.EX2 R227, R208 ;  /* 0x000000d000e37308 */ /* 0x0003e20000000800 */
[----:B------:R-:W-:Y:S01]  /*1be50*/  F2FP.F16.F32.PACK_AB R147, R251, R195 ;  /* 0x000000c3fb93723e */ /* 0x000fe200000000ff */
[----:B------:R-:W1:Y:S08]  /*1be60*/  LDSM.16.MT88.4 R148, [R229+0xd000] ;  /* 0x00d00000e594783b */ /* 0x000e700000004200 */
[----:B------:R-:W-:Y:S01]  /*1be70*/  MUFU.EX2 R244, R168 ;  /* 0x000000a800f47308 */ /* 0x000fe20000000800 */
[----:B-1----:R-:W-:Y:S09]  /*1be80*/  FFMA.FTZ R152, R162, UR4, -R210 ;  /* 0x00000004a2987c23 */ /* 0x002ff200080108d2 */
[----:B------:R-:W1:Y:S01]  /*1be90*/  MUFU.EX2 R202, R152 ;  /* 0x0000009800ca7308 */ /* 0x000e620000000800 */
[----:B------:R-:W-:Y:S09]  /*1bea0*/  F2FP.F16.F32.PACK_AB R208, R250, R249 ;  /* 0x000000f9fad0723e */ /* 0x000ff200000000ff */
[----:B------:R1:W1:Y:S02]  /*1beb0*/  MUFU.EX2 R246, R164 ;  /* 0x000000a400f67308 */ /* 0x0002640000000800 */
[----:B-1----:R-:W-:Y:S01]  /*1bec0*/  F2FP.F16.F32.PACK_AB R139, R202, R252 ;  /* 0x000000fcca8b723e */ /* 0x002fe200000000ff */
[----:B------:R-:W1:Y:S06]  /*1bed0*/  LDSM.16.MT88.4 R152, [R140+0x1000] ;  /* 0x001000008c98783b */ /* 0x000e6c0000004200 */
[-C--:B------:R-:W-:Y:S05]  /*1bee0*/  HMMA.16816.F32 R4, R136, R156.reuse, R4 ;  /* 0x0000009c8804723c */ /* 0x080fea0000001804 */
[----:B------:R-:W-:Y:S02]  /*1bef0*/  MOV R164, R224 ;  /* 0x000000e000a47202 */ /* 0x000fe40000000f00 */
[----:B------:R1:W-:Y:S01]  /*1bf00*/  MUFU.EX2 R224, R209 ;  /* 0x000000d100e07308 */ /* 0x0003e20000000800 */
[C---:B------:R-:W-:Y:S08]  /*1bf10*/  HMMA.16816.F32 R8, R144.reuse, R156, R8 ;  /* 0x0000009c9008723c */ /* 0x040ff00000001808 */
[-C--:B------:R-:W-:Y:S08]  /*1bf20*/  HMMA.16816.F32 R12, R144, R158.reuse, R12 ;  /* 0x0000009e900c723c */ /* 0x080ff0000000180c */
[C---:B------:R-:W-:Y:S01]  /*1bf30*/  HMMA.16816.F32 R16, R136.reuse, R158, R16 ;  /* 0x0000009e8810723c */ /* 0x040fe20000001810 */
[----:B------:R-:W-:Y:S03]  /*1bf40*/  LDSM.16.MT88.4 R156, [R228+0xf000] ;  /* 0x00f00000e49c783b */ /* 0x000fe60000004200 */
[----:B-1----:R-:W-:Y:S04]  /*1bf50*/  F2FP.F16.F32.PACK_AB R209, R248, R246 ;  /* 0x000000f6f8d1723e */ /* 0x002fe800000000ff */
[-C--:B------:R-:W-:Y:S08]  /*1bf60*/  HMMA.16816.F32 R20, R136, R148.reuse, R20 ;  /* 0x000000948814723c */ /* 0x080ff00000001814 */
        /* <DEDUP_REMOVED lines=9> */
[----:B--2---:R-:W-:Y:S02]  /*1c000*/  FFMA.FTZ R132, R132, R161, R242 ;  /* 0x000000a184847223 */ /* 0x004fe400000100f2 */
[----:B------:R-:W1:Y:S01]  /*1c010*/  MUFU.EX2 R242, R169 ;  /* 0x000000a900f27308 */ /* 0x000e620000000800 */
[----:B---3--:R-:W-:Y:S01]  /*1c020*/  FFMA.FTZ R176, R3, R160, R212 ;  /* 0x000000a003b07223 */ /* 0x008fe200000100d4 */
[----:B------:R-:W-:Y:S01]  /*1c030*/  FADD.FTZ R132, R233, R132 ;  /* 0x00000084e9847221 */ /* 0x000fe20000010000 */
[----:B------:R-:W2:Y:S01]  /*1c040*/  LDSM.16.MT88.4 R160, [R141+0x1000] ;  /* 0x001000008da0783b */ /* 0x000ea20000004200 */
[----:B------:R-:W-:Y:S01]  /*1c050*/  FFMA.FTZ R3, R241, UR4, -R210 ;  /* 0x00000004f1037c23 */ /* 0x000fe200080108d2 */
[----:B----4-:R-:W-:Y:S05]  /*1c060*/  FFMA.FTZ R2, R2, R190, R214 ;  /* 0x000000be02027223 */ /* 0x010fea00000100d6 */
[----:B------:R3:W-:Y:S01]  /*1c070*/  MUFU.EX2 R241, R3 ;  /* 0x0000000300f17308 */ /* 0x0007e20000000800 */
[----:B------:R-:W-:Y:S01]  /*1c080*/  FFMA.FTZ R0, R0, R189, R213 ;  /* 0x000000bd00007223 */ /* 0x000fe200000100d5 */
[----:B------:R-:W-:Y:S01]  /*1c090*/  FADD.FTZ R142, R215, R2 ;  /* 0x00000002d78e7221 */ /* 0x000fe20000010000 */
[----:B------:R-:W-:Y:S02]  /*1c0a0*/  LDSM.16.MT88.4 R188, [R140+0x1800] ;  /* 0x001800008cbc783b */ /* 0x000fe40000004200 */
[----:B------:R-:W-:Y:S01]  /*1c0b0*/  FADD.FTZ R2, R220, R0 ;  /* 0x00000000dc027221 */ /* 0x000fe20000010000 */
[----:B------:R-:W-:Y:S01]  /*1c0c0*/  FADD.FTZ R0, R230, R132 ;  /* 0x00000084e6007221 */ /* 0x000fe20000010000 */
[----:B------:R-:W-:Y:S02]  /*1c0d0*/  FADD.FTZ R142, R222, R142 ;  /* 0x0000008ede8e7221 */ /* 0x000fe40000010000 */
[----:B------:R-:W-:Y:S01]  /*1c0e0*/  FADD.FTZ R132, R221, R2 ;  /* 0x00000002dd847221 */ /* 0x000fe20000010000 */
[----:B------:R-:W-:Y:S01]  /*1c0f0*/  FADD.FTZ R2, R236, R0 ;  /* 0x00000000ec027221 */ /* 0x000fe20000010000 */
[----:B------:R-:W-:Y:S01]  /*1c100*/  LDSM.16.MT88.4 R212, [R228+0xf800] ;  /* 0x00f80000e4d4783b */ /* 0x000fe20000004200 */
[----:B------:R-:W-:Y:S02]  /*1c110*/  MOV R0, R193 ;  /* 0x000000c100007202 */ /* 0x000fe40000000f00 */
[----:B------:R-:W-:Y:S01]  /*1c120*/  MOV R193, R223 ;  /* 0x000000df00c17202 */ /* 0x000fe20000000f00 */
[--C-:B---3--:R-:W-:Y:S04]  /*1c130*/  FFMA.FTZ R3, R239, UR4, -R210.reuse ;  /* 0x00000004ef037c23 */ /* 0x108fe800080108d2 */
[----:B------:R3:W-:Y:S01]  /*1c140*/  LDSM.16.MT88.4 R220, [R140+0x3800] ;  /* 0x003800008cdc783b */ /* 0x0007e20000004200 */
[----:B------:R4:W1:Y:S07]  /*1c150*/  MUFU.EX2 R238, R3 ;  /* 0x0000000300ee7308 */ /* 0x00086e0000000800 */
[----:B------:R1:W5:Y:S01]  /*1c160*/  LDL.LU R239, [R1+0xa4] ;  /* 0x0000a40001ef7983 */ /* 0x0003620000300800 */
[-C--:B--2---:R-:W-:Y:S03]  /*1c170*/  HMMA.16816.F32 R52, R136, R160.reuse, R52 ;  /* 0x000000a08834723c */ /* 0x084fe60000001834 */
[----:B------:R2:W5:Y:S01]  /*1c180*/  LDL.LU R233, [R1+0xa0] ;  /* 0x0000a00001e97983 */ /* 0x0005620000300800 */
[----:B------:R-:W1:Y:S01]  /*1c190*/  S2R R236, SR_TID.X ;  /* 0x0000000000ec7919 */ /* 0x000e620000002100 */
[--C-:B----4-:R-:W-:Y:S01]  /*1c1a0*/  FFMA.FTZ R3, R219, UR4, -R210.reuse ;  /* 0x00000004db037c23 */ /* 0x110fe200080108d2 */
[----:B------:R-:W-:Y:S02]  /*1c1b0*/  FFMA.FTZ R210, R218, UR4, -R210 ;  /* 0x00000004dad27c23 */ /* 0x000fe400080108d2 */
[C---:B------:R-:W-:Y:S01]  /*1c1c0*/  HMMA.16816.F32 R56, R144.reuse, R160, R56 ;  /* 0x000000a09038723c */ /* 0x040fe20000001838 */
[----:B------:R4:W-:Y:S03]  /*1c1d0*/  MUFU.EX2 R226, R3 ;  /* 0x0000000300e27308 */ /* 0x0009e60000000800 */
[----:B---3--:R-:W-:Y:S04]  /*1c1e0*/  MOV R140, R170 ;  /* 0x000000aa008c7202 */ /* 0x008fe80000000f00 */
[-C--:B------:R-:W-:Y:S03]  /*1c1f0*/  HMMA.16816.F32 R60, R144, R162.reuse, R60 ;  /* 0x000000a2903c723c */ /* 0x080fe6000000183c */
[----:B------:R3:W2:Y:S05]  /*1c200*/  MUFU.EX2 R225, R210 ;  /* 0x000000d200e17308 */ /* 0x0006aa0000000800 */
[C---:B------:R-:W-:Y:S01]  /*1c210*/  HMMA.16816.F32 R64, R136.reuse, R162, R64 ;  /* 0x000000a28840723c */ /* 0x040fe20000001840 */
[----:B------:R-:W2:Y:S03]  /*1c220*/  LDSM.16.MT88.4 R160, [R141+0x3000] ;  /* 0x003000008da0783b */ /* 0x000ea60000004200 */
[----:B----4-:R-:W-:Y:S01]  /*1c230*/  FADD.FTZ R3, R232, R176 ;  /* 0x000000b0e8037221 */ /* 0x010fe20000010000 */
[----:B------:R-:W-:Y:S03]  /*1c240*/  MOV R176, R217 ;  /* 0x000000d900b07202 */ /* 0x000fe60000000f00 */
[-C--:B------:R-:W-:Y:S01]  /*1c250*/  HMMA.16816.F32 R68, R136, R156.reuse, R68 ;  /* 0x0000009c8844723c */ /* 0x080fe20000001844 */
[----:B------:R-:W-:Y:S02]  /*1c260*/  LDSM.16.MT88.4 R216, [R229+0xf800] ;  /* 0x00f80000e5d8783b */ /* 0x000fe40000004200 */
[----:B---3--:R-:W-:Y:S01]  /*1c270*/  F2FP.F16.F32.PACK_AB R210, R247, R245 ;  /* 0x000000f5f7d2723e */ /* 0x008fe200000000ff */
[----:B------:R-:W-:Y:S01]  /*1c280*/  FADD.FTZ R3, R237, R3 ;  /* 0x00000003ed037221 */ /* 0x000fe20000010000 */
[----:B-1----:R-:W-:Y:S02]  /*1c290*/  SHF.L.U32 R236, R236, 0x6, RZ ;  /* 0x00000006ecec7819 */ /* 0x002fe400000006ff */
[----:B------:R-:W-:Y:S01]  /*1c2a0*/  MOV R237, 0x40 ;  /* 0x0000004000ed7802 */ /* 0x000fe20000000f00 */
[C---:B------:R-:W-:Y:S01]  /*1c2b0*/  HMMA.16816.F32 R72, R144.reuse, R156, R72 ;  /* 0x0000009c9048723c */ /* 0x040fe20000001848 */
[----:B------:R3:W5:Y:S03]  /*1c2c0*/  LDL.LU R232, [R1+0x9c] ;  /* 0x00009c0001e87983 */ /* 0x0007660000300800 */
[----:B------:R-:W-:Y:S01]  /*1c2d0*/  LOP3.LUT R236, R236, 0x400, RZ, 0xc0, !PT ;  /* 0x00000400ecec7812 */ /* 0x000fe200078ec0ff */
[----:B------:R3:W5:Y:S03]  /*1c2e0*/  LDL.LU R230, [R1+0x98] ;  /* 0x0000980001e67983 */ /* 0x0007660000300800 */
[-C--:B------:R-:W-:Y:S08]  /*1c2f0*/  HMMA.16816.F32 R76, R144, R158.reuse, R76 ;  /* 0x0000009e904c723c */ /* 0x080ff0000000184c */
[C---:B------:R-:W-:Y:S01]  /*1c300*/  HMMA.16816.F32 R80, R136.reuse, R158, R80 ;  /* 0x0000009e8850723c */ /* 0x040fe20000001850 */
[----:B------:R-:W1:Y:S07]  /*1c310*/  LDSM.16.MT88.4 R156, [R228+0xd800] ;  /* 0x00d80000e49c783b */ /* 0x000e6e0000004200 */
        /* <DEDUP_REMOVED lines=8> */
[-C--:B--2---:R-:W-:Y:S08]  /*1c3a0*/  HMMA.16816.F32 R116, R136, R160.reuse, R116 ;  /* 0x000000a08874723c */ /* 0x084ff00000001874 */
[C---:B------:R-:W-:Y:S08]  /*1c3b0*/  HMMA.16816.F32 R120, R144.reuse, R160, R120 ;  /* 0x000000a09078723c */ /* 0x040ff00000001878 */
[-C--:B------:R-:W-:Y:S08]  /*1c3c0*/  HMMA.16816.F32 R124, R144, R162.reuse, R124 ;  /* 0x000000a2907c723c */ /* 0x080ff0000000187c */
[----:B------:R-:W-:Y:S04]  /*1c3d0*/  HMMA.16816.F32 R128, R136, R162, R128 ;  /* 0x000000a28880723c */ /* 0x000fe80000001880 */
[----:B------:R-:W-:Y:S02]  /*1c3e0*/  F2FP.F16.F32.PACK_AB R136, R243, R242 ;  /* 0x000000f2f388723e */ /* 0x000fe400000000ff */
[----:B------:R-:W-:Y:S02]  /*1c3f0*/  F2FP.F16.F32.PACK_AB R137, R238, R241 ;  /* 0x000000f1ee89723e */ /* 0x000fe400000000ff */
[----:B------:R-:W-:Y:S02]  /*1c400*/  F2FP.F16.F32.PACK_AB R138, R227, R240 ;  /* 0x000000f0e38a723e */ /* 0x000fe400000000ff */
[----:B------:R-:W-:Y:S07]  /*1c410*/  F2FP.F16.F32.PACK_AB R139, R225, R226 ;  /* 0x000000e2e18b723e */ /* 0x000fee00000000ff */
[-C--:B-1----:R-:W-:Y:S03]  /*1c420*/  HMMA.16816.F32 R148, R136, R156.reuse, R4 ;  /* 0x0000009c8894723c */ /* 0x082fe60000001804 */
[----:B------:R-:W-:Y:S02]  /*1c430*/  MOV R7, R211 ;  /* 0x000000d300077202 */ /* 0x000fe40000000f00 */
[----:B------:R-:W-:Y:S02]  /*1c440*/  F2FP.F16.F32.PACK_AB R211, R224, R244 ;  /* 0x000000f4e0d3723e */ /* 0x000fe400000000ff */
[----:B------:R-:W-:Y:S05]  /*1c450*/  MOV R6, R166 ;  /* 0x000000a600067202 */ /* 0x000fea0000000f00 */
        /* <DEDUP_REMOVED lines=20> */
[----:B------:R1:W2:Y:S01]  /*1c5a0*/  LDSM.16.MT88.4 R4, [R141+0x3800] ;  /* 0x003800008d04783b */ /* 0x0002a20000004200 */
        /* <DEDUP_REMOVED lines=20> */
[----:B------:R-:W-:Y:S01]  /*1c6f0*/  MOV R33, R197 ;  /* 0x000000c500217202 */ /* 0x000fe20000000f00 */
[----:B------:R-:W-:Y:S01]  /*1c700*/  FADD.FTZ R0, R0, R3 ;  /* 0x0000000300007221 */ /* 0x000fe20000010000 */
[----:B------:R-:W-:Y:S01]  /*1c710*/  MOV R28, R203 ;  /* 0x000000cb001c7202 */ /* 0x000fe20000000f00 */
[----:B------:R-:W-:Y:S01]  /*1c720*/  FADD.FTZ R3, R235, R142 ;  /* 0x0000008eeb037221 */ /* 0x000fe20000010000 */
[----:B------:R-:W-:Y:S01]  /*1c730*/  MOV R35, R200 ;  /* 0x000000c800237202 */ /* 0x000fe20000000f00 */
[C---:B------:R-:W-:Y:S01]  /*1c740*/  HMMA.16816.F32 R196, R208.reuse, R204, R56 ;  /* 0x000000ccd0c4723c */ /* 0x040fe20000001838 */
[----:B------:R-:W4:Y:S03]  /*1c750*/  S2R R235, SR_TID.X ;  /* 0x0000000000eb7919 */ /* 0x000f260000002100 */
[----:B------:R-:W-:Y:S02]  /*1c760*/  MOV R38, R39 ;  /* 0x0000002700267202 */ /* 0x000fe40000000f00 */
[----:B------:R-:W-:Y:S02]  /*1c770*/  MOV R39, R32 ;  /* 0x0000002000277202 */ /* 0x000fe40000000f00 */
[-C--:B------:R-:W-:Y:S03]  /*1c780*/  HMMA.16816.F32 R200, R208, R206.reuse, R60 ;  /* 0x000000ced0c8723c */ /* 0x080fe6000000183c */
[----:B------:R-:W-:Y:S01]  /*1c790*/  FADD.FTZ R2, R38, R2 ;  /* 0x0000000226027221 */ /* 0x000fe20000010000 */
[----:B------:R-:W-:Y:S01]  /*1c7a0*/  FADD.FTZ R0, R39, R0 ;  /* 0x0000000027007221 */ /* 0x000fe20000010000 */
[----:B------:R-:W-:Y:S02]  /*1c7b0*/  MOV R32, R33 ;  /* 0x0000002100207202 */ /* 0x000fe40000000f00 */
[----:B------:R-:W-:Y:S01]  /*1c7c0*/  MOV R33, R34 ;  /* 0x0000002200217202 */ /* 0x000fe20000000f00 */
[C---:B------:R-:W-:Y:S04]  /*1c7d0*/  HMMA.16816.F32 R204, R136.reuse, R206, R64 ;  /* 0x000000ce88cc723c */ /* 0x040fe80000001840 */
[----:B------:R-:W-:Y:S01]  /*1c7e0*/  MOV R34, R35 ;  /* 0x0000002300227202 */ /* 0x000fe20000000f00 */
[----:B------:R-:W-:Y:S01]  /*1c7f0*/  FADD.FTZ R3, R32, R3 ;  /* 0x0000000320037221 */ /* 0x000fe20000010000 */
[----:B------:R-:W-:Y:S02]  /*1c800*/  MOV R35, R28 ;  /* 0x0000001c00237202 */ /* 0x000fe40000000f00 */
[-C--:B------:R-:W-:Y:S03]  /*1c810*/  HMMA.16816.F32 R68, R136, R212.reuse, R68 ;  /* 0x000000d48844723c */ /* 0x080fe60000001844 */
[----:B------:R-:W-:Y:S01]  /*1c820*/  FADD.FTZ R2, R34, R2 ;  /* 0x0000000222027221 */ /* 0x000fe20000010000 */
[----:B------:R-:W-:Y:S01]  /*1c830*/  FADD.FTZ R0, R35, R0 ;  /* 0x0000000023007221 */ /* 0x000fe20000010000 */
[----:B------:R-:W-:Y:S01]  /*1c840*/  MOV R28, R29 ;  /* 0x0000001d001c7202 */ /* 0x000fe20000000f00 */
[----:B------:R-:W-:Y:S01]  /*1c850*/  FADD.FTZ R11, R11, R3 ;  /* 0x000000030b0b7221 */ /* 0x000fe20000010000 */
[----:B------:R-:W-:Y:S01]  /*1c860*/  MOV R29, R30 ;  /* 0x0000001e001d7202 */ /* 0x000fe20000000f00 */
[C---:B------:R-:W-:Y:S04]  /*1c870*/  HMMA.16816.F32 R72, R208.reuse, R212, R72 ;  /* 0x000000d4d048723c */ /* 0x040fe80000001848 */
[----:B------:R-:W-:Y:S01]  /*1c880*/  FADD.FTZ R2, R29, R2 ;  /* 0x000000021d027221 */ /* 0x000fe20000010000 */
[----:B------:R-:W-:Y:S02]  /*1c890*/  MOV R30, R31 ;  /* 0x0000001f001e7202 */ /* 0x000fe40000000f00 */
[----:B------:R-:W-:Y:S01]  /*1c8a0*/  MOV R31, R8 ;  /* 0x00000008001f7202 */ /* 0x000fe20000000f00 */
[-C--:B------:R-:W-:Y:S03]  /*1c8b0*/  HMMA.16816.F32 R76, R208, R214.reuse, R76 ;  /* 0x000000d6d04c723c */ /* 0x080fe6000000184c */
[----:B------:R-:W-:Y:S01]  /*1c8c0*/  FADD.FTZ R9, R9, R2 ;  /* 0x0000000209097221 */ /* 0x000fe20000010000 */
[----:B------:R-:W-:Y:S01]  /*1c8d0*/  FADD.FTZ R0, R30, R0 ;  /* 0x000000001e007221 */ /* 0x000fe20000010000 */
[----:B------:R-:W-:Y:S01]  /*1c8e0*/  FADD.FTZ R8, R234, R132 ;  /* 0x00000084ea087221 */ /* 0x000fe20000010000 */
[----:B------:R-:W-:Y:S01]  /*1c8f0*/  FADD.FTZ R11, R31, R11 ;  /* 0x0000000b1f0b7221 */ /* 0x000fe20000010000 */
[----:B------:R-:W1:Y:S01]  /*1c900*/  S2R R234, SR_TID.X ;  /* 0x0000000000ea7919 */ /* 0x000e620000002100 */
[C---:B------:R-:W-:Y:S04]  /*1c910*/  HMMA.16816.F32 R80, R136.reuse, R214, R80 ;  /* 0x000000d68850723c */ /* 0x040fe80000001850 */
[----:B------:R-:W-:Y:S01]  /*1c920*/  FADD.FTZ R8, R33, R8 ;  /* 0x0000000821087221 */ /* 0x000fe20000010000 */
[----:B----4-:R-:W-:Y:S02]  /*1c930*/  SHF.L.U32 R235, R235, 0x6, RZ ;  /* 0x00000006ebeb7819 */ /* 0x010fe400000006ff */
[----:B------:R-:W-:Y:S01]  /*1c940*/  MOV R132, R135 ;  /* 0x0000008700847202 */ /* 0x000fe20000000f00 */
        /* <DEDUP_REMOVED lines=26> */
[----:B-1----:R-:W-:Y:S01]  /*1caf0*/  MOV R141, R134 ;  /* 0x00000086008d7202 */ /* 0x002fe20000000f00 */
        /* <DEDUP_REMOVED lines=9> */
[-C--:B--2---:R-:W-:Y:S08]  /*1cb90*/  HMMA.16816.F32 R116, R136, R4.reuse, R116 ;  /* 0x000000048874723c */ /* 0x084ff00000001874 */
[C---:B------:R-:W-:Y:S04]  /*1cba0*/  HMMA.16816.F32 R120, R208.reuse, R4, R120 ;  /* 0x00000004d078723c */ /* 0x040fe80000001878 */
[----:B------:R-:W-:Y:S01]  /*1cbb0*/  FADD.FTZ R4, R140, R9 ;  /* 0x000000098c047221 */ /* 0x000fe20000010000 */
[----:B------:R-:W-:Y:S03]  /*1cbc0*/  MOV R140, R143 ;  /* 0x0000008f008c7202 */ /* 0x000fe60000000f00 */
[-C--:B------:R-:W-:Y:S03]  /*1cbd0*/  HMMA.16816.F32 R124, R208, R6.reuse, R124 ;  /* 0x00000006d07c723c */ /* 0x080fe6000000187c */
        /* <DEDUP_REMOVED lines=8> */
[----:B------:R-:W-:Y:S01]  /*1cc60*/  HMMA.16816.F32 R128, R136, R6, R128 ;  /* 0x000000068880723c */ /* 0x000fe20000001880 */
[----:B------:R3:W-:Y:S03]  /*1cc70*/  STL [R1+0x78], R4 ;  /* 0x0000780401007387 */ /* 0x0007e60000100800 */
[----:B------:R-:W-:Y:S01]  /*1cc80*/  FADD.FTZ R3, R224, R3 ;  /* 0x00000003e0037221 */ /* 0x000fe20000010000 */
[----:B------:R-:W-:Y:S04]  /*1cc90*/  FADD.FTZ R0, R225, R0 ;  /* 0x00000000e1007221 */ /* 0x000fe80000010000 */
[----:B------:R3:W-:Y:S04]  /*1cca0*/  STL [R1+0x74], R3 ;  /* 0x0000740301007387 */ /* 0x0007e80000100800 */
[----:B------:R3:W-:Y:S04]  /*1ccb0*/  STL [R1+0x7c], R2 ;  /* 0x00007c0201007387 */ /* 0x0007e80000100800 */
[----:B------:R3:W-:Y:S01]  /*1ccc0*/  STL [R1+0x80], R0 ;  /* 0x0000800001007387 */ /* 0x0007e20000100800 */
[----:B------:R-:W-:Y:S05]  /*1ccd0*/  BRA.U UP0, `(.L_x_351) ;  /* 0xffffffb900707547 */ /* 0x000fea000b83ffff */
.L_x_350:
[----:B--23--:R-:W2:Y:S01]  /*1cce0*/  LDL.LU R3, [R1+0x7c] ;  /* 0x00007c0001037983 */ /* 0x00cea20000300800 */
        /* <DEDUP_REMOVED lines=40> */
[----:B------:R-:W3:Y:S01]  /*1cf70*/  SHFL.BFLY PT, R136, R2, 0x1, 0x1f ;  /* 0x0c201f0002887f89 */ /* 0x000ee200000e0000 */
[----:B----4-:R-:W-:-:S03]  /*1cf80*/  FADD.FTZ R4, R4, R7 ;  /* 0x0000000704047221 */ /* 0x010fc60000010000 */
[----:B------:R-:W4:Y:S04]  /*1cf90*/  SHFL.BFLY PT, R137, R0, 0x1, 0x1f ;  /* 0x0c201f0000897f89 */ /* 0x000f2800000e0000 */
[----:B------:R-:W1:Y:S01]  /*1cfa0*/  SHFL.BFLY PT, R132, R4, 0x1, 0x1f ;  /* 0x0c201f0004847f89 */ /* 0x000e6200000e0000 */
[----:B--2---:R-:W-:Y:S01]  /*1cfb0*/  FADD.FTZ R3, R3, R6 ;  /* 0x0000000603037221 */ /* 0x004fe20000010000 */
[----:B---3--:R-:W-:-:S04]  /*1cfc0*/  FADD.FTZ R136, R2, R136 ;  /* 0x0000008802887221 */ /* 0x008fc80000010000 */
[----:B------:R-:W2:Y:S01]  /*1cfd0*/  SHFL.BFLY PT, R138, R3, 0x1, 0x1f ;  /* 0x0c201f00038a7f89 */ /* 0x000ea200000e0000 */
[----:B------:R-:W3:Y:S01]  /*1cfe0*/  MUFU.RCP R2, R136 ;  /* 0x0000008800027308 */ /* 0x000ee20000001000 */
[----:B----4-:R-:W-:Y:S01]  /*1cff0*/  FADD.FTZ R137, R0, R137 ;  /* 0x0000008900897221 */ /* 0x010fe20000010000 */
[----:B------:R-:W-:Y:S02]  /*1d000*/  SHF.L.U32 R0, R234, 0x4, RZ ;  /* 0x00000004ea007819 */ /* 0x000fe400000006ff */
[----:B------:R-:W-:Y:S01]  /*1d010*/  FSETP.NE.FTZ.AND P4, PT, R136, RZ, PT ;  /* 0x000000ff8800720b */ /* 0x000fe20003f95000 */
[----:B-1----:R-:W-:Y:S01]  /*1d020*/  FADD.FTZ R132, R4, R132 ;  /* 0x0000008404847221 */ /* 0x002fe20000010000 */
[----:B------:R-:W-:Y:S02]  /*1d030*/  LOP3.LUT R0, R0, 0x1c0, RZ, 0xc0, !PT ;  /* 0x000001c000007812 */ /* 0x000fe400078ec0ff */
[----:B------:R-:W1:Y:S01]  /*1d040*/  MUFU.RCP R6, R137 ;  /* 0x0000008900067308 */ /* 0x000e620000001000 */
[----:B------:R-:W-:-:S02]  /*1d050*/  FSETP.NE.FTZ.AND P3, PT, R137, RZ, PT ;  /* 0x000000ff8900720b */ /* 0x000fc40003f75000 */
[----:B------:R-:W-:Y:S02]  /*1d060*/  LOP3.LUT R5, R0, 0x38, R5, 0xf8, !PT ;  /* 0x0000003800057812 */ /* 0x000fe400078ef805 */
[----:B------:R-:W-:Y:S02]  /*1d070*/  FSETP.NE.FTZ.AND P2, PT, R132, RZ, PT ;  /* 0x000000ff8400720b */ /* 0x000fe40003f55000 */
[----:B------:R-:W-:Y:S02]  /*1d080*/  LOP3.LUT R5, R233, R5, RZ, 0xfc, !PT ;  /* 0x00000005e9057212 */ /* 0x000fe400078efcff */
[----:B---3--:R-:W-:Y:S02]  /*1d090*/  FSEL R0, R2, 1, P4 ;  /* 0x3f80000002007808 */ /* 0x008fe40002000000 */
[----:B------:R-:W3:Y:S01]  /*1d0a0*/  MUFU.RCP R2, R132 ;  /* 0x0000008400027308 */ /* 0x000ee20000001000 */
[----:B------:R-:W-:Y:S01]  /*1d0b0*/  LEA R5, R5, UR5, 0x1 ;  /* 0x0000000505057c11 */ /* 0x000fe2000f8e08ff */
[----:B--2---:R-:W-:Y:S01]  /*1d0c0*/  FADD.FTZ R138, R3, R138 ;  /* 0x0000008a038a7221 */ /* 0x004fe20000010000 */
[C---:B------:R-:W-:Y:S01]  /*1d0d0*/  FMUL.FTZ R148, R0.reuse, R148 ;  /* 0x0000009400947220 */ /* 0x040fe20000410000 */
[C---:B------:R-:W-:Y:S01]  /*1d0e0*/  FMUL.FTZ R156, R0.reuse, R156 ;  /* 0x0000009c009c7220 */ /* 0x040fe20000410000 */
[----:B------:R-:W-:Y:S01]  /*1d0f0*/  FMUL.FTZ R157, R0, R157 ;  /* 0x0000009d009d7220 */ /* 0x000fe20000410000 */
        /* <DEDUP_REMOVED lines=31> */
[----:B------:R-:W1:Y:S01]  /*1d2f0*/  MUFU.RCP R0, R138 ;  /* 0x0000008a00007308 */ /* 0x000e620000001000 */
[----:B------:R-:W-:Y:S01]  /*1d300*/  F2FP.F16.F32.PACK_AB R56, R56, R68 ;  /* 0x000000443838723e */ /* 0x000fe200000000ff */
[C---:B------:R-:W-:Y:S01]  /*1d310*/  FMUL.FTZ R150, R3.reuse, R150 ;  /* 0x0000009603967220 */ /* 0x040fe20000410000 */
[----:B------:R-:W-:Y:S01]  /*1d320*/  MOV R68, 0x20 ;  /* 0x0000002000447802 */ /* 0x000fe20000000f00 */
[C---:B------:R-:W-:Y:S01]  /*1d330*/  FMUL.FTZ R151, R3.reuse, R151 ;  /* 0x0000009703977220 */ /* 0x040fe20000410000 */
[----:B------:R-:W-:Y:S01]  /*1d340*/  FSETP.NE.FTZ.AND P1, PT, R138, RZ, PT ;  /* 0x000000ff8a00720b */ /* 0x000fe20003f35000 */
[----:B------:R2:W-:Y:S01]  /*1d350*/  STS [R5], R6 ;  /* 0x0000000605007388 */ /* 0x0005e20000000800 */
[----:B---3--:R-:W-:Y:S01]  /*1d360*/  FSEL R2, R2, 1, P2 ;  /* 0x3f80000002027808 */ /* 0x008fe20001000000 */
        /* <DEDUP_REMOVED lines=23> */
[----:B--2---:R-:W-:Y:S01]  /*1d4e0*/  SEL R6, R68, 0xffffffe0, !P0 ;  /* 0xffffffe044067807 */ /* 0x004fe20004000000 */
        /* <DEDUP_REMOVED lines=121> */
[----:B------:R-:W-:Y:S02]  /*1dc80*/  F2FP.F16.F32.PACK_AB R59, R59, R206 ;  /* 0x000000ce3b3b723e */ /* 0x000fe400000000ff */
[----:B------:R-:W-:Y:S01]  /*1dc90*/  IADD3 R6, PT, PT, R67, R8, RZ ;  /* 0x0000000843067210 */ /* 0x000fe20007ffe0ff */
        /* <DEDUP_REMOVED lines=99> */
.L_x_354:
        /* <DEDUP_REMOVED lines=70> */
.L_x_356:
[----:B------:R-:W-:Y:S05]  /*1e730*/  BSYNC.RECONVERGENT B0 ;  /* 0x0000000000007941 */ /* 0x000fea0003800200 */
.L_x_355:
        /* <DEDUP_REMOVED lines=42> */
.L_x_358:
[----:B------:R-:W-:Y:S05]  /*1e9e0*/  BSYNC.RECONVERGENT B0 ;  /* 0x0000000000007941 */ /* 0x000fea0003800200 */
.L_x_357:
        /* <DEDUP_REMOVED lines=23> */
.L_x_360:
[----:B------:R-:W-:Y:S05]  /*1eb60*/  BSYNC.RECONVERGENT B0 ;  /* 0x0000000000007941 */ /* 0x000fea0003800200 */
.L_x_359:
        /* <DEDUP_REMOVED lines=22> */
.L_x_362:
[----:B------:R-:W-:Y:S05]  /*1ecd0*/  BSYNC.RECONVERGENT B0 ;  /* 0x0000000000007941 */ /* 0x000fea0003800200 */
.L_x_361:
        /* <DEDUP_REMOVED lines=21> */
.L_x_364:
[----:B------:R-:W-:Y:S05]  /*1ee30*/  BSYNC.RECONVERGENT B0 ;  /* 0x0000000000007941 */ /* 0x000fea0003800200 */
.L_x_363:
        /* <DEDUP_REMOVED lines=21> */
.L_x_366:
[----:B------:R-:W-:Y:S05]  /*1ef90*/  BSYNC.RECONVERGENT B0 ;  /* 0x0000000000007941 */ /* 0x000fea0003800200 */
.L_x_365:
        /* <DEDUP_REMOVED lines=21> */
.L_x_368:
[----:B------:R-:W-:Y:S05]  /*1f0f0*/  BSYNC.RECONVERGENT B0 ;  /* 0x0000000000007941 */ /* 0x000fea0003800200 */
.L_x_367:
        /* <DEDUP_REMOVED lines=21> */
.L_x_370:
[----:B------:R-:W-:Y:S05]  /*1f250*/  BSYNC.RECONVERGENT B0 ;  /* 0x0000000000007941 */ /* 0x000fea0003800200 */
.L_x_369:
        /* <DEDUP_REMOVED lines=21> */
.L_x_371:
        /* <DEDUP_REMOVED lines=13> */
.L_x_1659:


//--------------------- .text._ZN5flash16flash_fwd_kernelI23Flash_fwd_kernel_traitsILi128ELi128ELi64ELi4ELb0ELb0EN7cutlass6half_tE19Flash_kernel_traitsILi128ELi128ELi64ELi4ES3_EELb0ELb1ELb0ELb1ELb0ELb0ELb0ELb0EEEvNS_16Flash_fwd_paramsE --------------------------
	.section	.text._ZN5flash16flash_fwd_kernelI23Flash_fwd_kernel_traitsILi128ELi128ELi64ELi4ELb0ELb0EN7cutlass6half_tE19Flash_kernel_traitsILi128ELi128ELi64ELi4ES3_EELb0ELb1ELb0ELb1ELb0ELb0ELb0ELb0EEEvNS_16Flash_fwd_paramsE,"ax",@progbits
	.align	128
        .global         _ZN5flash16flash_fwd_kernelI23Flash_fwd_kernel_traitsILi128ELi128ELi64ELi4ELb0ELb0EN7cutlass6half_tE19Flash_kernel_traitsILi128ELi128ELi64ELi4ES3_EELb0ELb1ELb0ELb1ELb0ELb0ELb0ELb0EEEvNS_16Flash_fwd_paramsE
        .type           _ZN5flash16flash_fwd_kernelI23Flash_fwd_kernel_traitsILi128ELi128ELi64ELi4ELb0ELb0EN7cutlass6half_tE19Flash_kernel_traitsILi128ELi128ELi64ELi4ES3_EELb0ELb1ELb0ELb1ELb0ELb0ELb0ELb0EEEvNS_16Flash_fwd_paramsE,@function
        .size           _ZN5flash16flash_fwd_kernelI23Flash_fwd_kernel_traitsILi128ELi128ELi64ELi4ELb0ELb0EN7cutlass6half_tE19Flash_kernel_traitsILi128ELi128ELi64ELi4ES3_EELb0ELb1ELb0ELb1ELb0ELb0ELb0ELb0EEEvNS_16Flash_fwd_paramsE,(.L_x_1660 - _ZN5flash16flash_fwd_kernelI23Flash_fwd_kernel_traitsILi128ELi128ELi64ELi4ELb0ELb0EN7cutlass6half_tE19Flash_kernel_traitsILi128ELi128ELi64ELi4ES3_EELb0ELb1ELb0ELb1ELb0ELb0ELb0ELb0EEEvNS_16Flash_fwd_paramsE)
        .other          _ZN5flash16flash_fwd_kernelI23Flash_fwd_kernel_traitsILi128ELi128ELi64ELi4ELb0ELb0EN7cutlass6half_tE19Flash_kernel_traitsILi128ELi128ELi64ELi4ES3_EELb0ELb1ELb0ELb1ELb0ELb0ELb0ELb0EEEvNS_16Flash_fwd_paramsE,@"STO_CUDA_ENTRY STV_DEFAULT"
_ZN5flash16flash_fwd_kernelI23Flash_fwd_kernel_traitsILi128ELi128ELi64ELi4ELb0ELb0EN7cutlass6half_tE19Flash_kernel_traitsILi128ELi128ELi64ELi4ES3_EELb0ELb1ELb0ELb1ELb0ELb0ELb0ELb0EEEvNS_16Flash_fwd_paramsE:
.text._ZN5flash16flash_fwd_kernelI23Flash_fwd_kernel_traitsILi128ELi128ELi64ELi4ELb0ELb0EN7cutlass6half_tE19Flash_kernel_traitsILi128ELi128ELi64ELi4ES3_EELb0ELb1ELb0ELb1ELb0ELb0ELb0ELb0EEEvNS_16Flash_fwd_paramsE:
        /* <DEDUP_REMOVED lines=73> */
.L_x_372:
[----:B-----5:R-:W-:Y:S01]  /*0490*/  @P0 R2UR UR21, R4 ;  /* 0x00000000041502ca */ /* 0x020fe200000e0000 */
[----:B------:R-:W-:Y:S01]  /*04a0*/  @!UP0 UISETP.NE.AND.EX UP2, UPT, UR5, URZ, UPT, UP2 ;  /* 0x000000ff0500828c */ /* 0x000fe2000bf45320 */
[----:B------:R-:W-:-:S13]  /*04b0*/  @!P1 EXIT ;  /* 0x000000000000994d */ /* 0x000fda0003800000 */
[----:B------:R-:W1:Y:S01]  /*04c0*/  LDCU UR24, c[0x0][0x508] ;  /* 0x0000a100ff1877ac */ /* 0x000e620008000800 */
[----:B------:R-:W2:Y:S01]  /*04d0*/  S2UR UR26, SR_CTAID.Z ;  /* 0x00000000001a79c3 */ /* 0x000ea20000002700 */
[----:B------:R-:W3:Y:S01]  /*04e0*/  S2R R234, SR_TID.X ;  /* 0x0000000000ea7919 */ /* 0x000ee20000002100 */
        /* <DEDUP_REMOVED lines=43> */
.L_x_374:
        /* <DEDUP_REMOVED lines=34> */
[----:B------:R-:W-:Y:S01]  /*09c0*/  LOP3.LUT R13, R12, 0x40, RZ, 0xfc, !PT ;  /* 0x000000400c0d7812 */ /* 0x000fe200078efcff */
[----:B------:R-:W-:Y:S01]  /*09d0*/  UIADD3 UR9, UP1, UP0, UR27, UR6, UR9 ;  /* 0x000000061b097290 */ /* 0x000fe2000f83e009 */
[----:B------:R-:W-:Y:S01]  /*09e0*/  IMAD R9, R0, UR26, R11 ;  /* 0x0000001a00097c24 */ /* 0x000fe2000f8e020b */
        /* <DEDUP_REMOVED lines=19> */
.L_x_376:
[----:B------:R-:W-:Y:S05]  /*0b20*/  BSYNC.RECONVERGENT B0 ;  /* 0x0000000000007941 */ /* 0x000fea0003800200 */
.L_x_375:
        /* <DEDUP_REMOVED lines=21> */
.L_x_378:
[----:B------:R-:W-:Y:S05]  /*0c80*/  BSYNC.RECONVERGENT B0 ;  /* 0x0000000000007941 */ /* 0x000fea0003800200 */
.L_x_377:
        /* <DEDUP_REMOVED lines=21> */
.L_x_380:
[----:B------:R-:W-:Y:S05]  /*0de0*/  BSYNC.RECONVERGENT B0 ;  /* 0x0000000000007941 */ /* 0x000fea0003800200 */
.L_x_379:
        /* <DEDUP_REMOVED lines=20> */
.L_x_382:
[----:B------:R-:W-:Y:S05]  /*0f30*/  BSYNC.RECONVERGENT B0 ;  /* 0x0000000000007941 */ /* 0x000fea0003800200 */
.L_x_381:
        /* <DEDUP_REMOVED lines=20> */
.L_x_384:
[----:B------:R-:W-:Y:S05]  /*1080*/  BSYNC.RECONVERGENT B0 ;  /* 0x0000000000007941 */ /* 0x000fea0003800200 */
.L_x_383:
        /* <DEDUP_REMOVED lines=20> */
.L_x_386:
[----:B------:R-:W-:Y:S05]  /*11d0*/  BSYNC.RECONVERGENT B0 ;  /* 0x0000000000007941 */ /* 0x000fea0003800200 */
.L_x_385:
        /* <DEDUP_REMOVED lines=20> */
.L_x_388:
[----:B------:R-:W-:Y:S05]  /*1320*/  BSYNC.RECONVERGENT B0 ;  /* 0x0000000000007941 */ /* 0x000fea0003800200 */
.L_x_387:
        /* <DEDUP_REMOVED lines=20> */
.L_x_390:
[----:B------:R-:W-:Y:S05]  /*1470*/  BSYNC.RECONVERGENT B0 ;  /* 0x0000000000007941 */ /* 0x000fea0003800200 */
.L_x_389:
        /* <DEDUP_REMOVED lines=10> */
.L_x_392:
[----:B------:R-:W-:Y:S05]  /*1520*/  BSYNC.RECONVERGENT B0 ;  /* 0x0000000000007941 */ /* 0x000fea0003800200 */
.L_x_391:
        /* <DEDUP_REMOVED lines=15> */
.L_x_394:
[----:B------:R-:W-:Y:S05]  /*1620*/  BSYNC.RECONVERGENT B0 ;  /* 0x0000000000007941 */ /* 0x000fea0003800200 */
.L_x_393:
        /* <DEDUP_REMOVED lines=10> */
.L_x_396:
[----:B------:R-:W-:Y:S05]  /*16d0*/  BSYNC.RECONVERGENT B0 ;  /* 0x0000000000007941 */ /* 0x000fea0003800200 */
.L_x_395:
        /* <DEDUP_REMOVED lines=10> */
.L_x_398:
[----:B------:R-:W-:Y:S05]  /*1780*/  BSYNC.RECONVERGENT B0 ;  /* 0x0000000000007941 */ /* 0x000fea0003800200 */
.L_x_397:
        /* <DEDUP_REMOVED lines=10> */
.L_x_400:
[----:B------:R-:W-:Y:S05]  /*1830*/  BSYNC.RECONVERGENT B0 ;  /* 0x0000000000007941 */ /* 0x000fea0003800200 */
.L_x_399:
        /* <DEDUP_REMOVED lines=10> */
.L_x_402:
[----:B------:R-:W-:Y:S05]  /*18e0*/  BSYNC.RECONVERGENT B0 ;  /* 0x0000000000007941 */ /* 0x000fea0003800200 */
.L_x_401:
        /* <DEDUP_REMOVED lines=10> */
.L_x_404:
[----:B------:R-:W-:Y:S05]  /*1990*/  BSYNC.RECONVERGENT B0 ;  /* 0x0000000000007941 */ /* 0x000fea0003800200 */
.L_x_403:
        /* <DEDUP_REMOVED lines=10> */
.L_x_373:
[----:B------:R-:W-:Y:S02]  /*1a40*/  UISETP.NE.AND UP0, UPT, UR19, -0x1, UPT ;  /* 0xffffffff1300788c */ /* 0x000fe4000bf05270 */
[----:B------:R-:W-:-:S09]  /*1a50*/  UISETP.NE.AND UP1, UPT, UR13, -0x1, UPT ;  /* 0xffffffff0d00788c */ /* 0x000fd2000bf25270 */
[----:B------:R-:W1:Y:S01]  /*1a60*/  @!UP0 LDCU.64 UR6, c[0x0][0x398] ;  /* 0x00007300ff0687ac */ /* 0x000e620008000a00 */
[----:B------:R-:W2:Y:S01]  /*1a70*/  @UP0 LDCU.64 UR4, c[0x0][0x3b0] ;  /* 0x00007600ff0407ac */ /* 0x000ea20008000a00 */
[----:B-1----:R-:W-:Y:S02]  /*1a80*/  @!UP0 UIMAD.WIDE.U32 UR10, UR25, UR6, URZ ;  /* 0x00000006190a82a5 */ /* 0x002fe4000f8e00ff */
[----:B--2---:R-:W-:Y:S02]  /*1a90*/  @UP0 UIMAD.WIDE.U32 UR8, UR19, UR4, URZ ;  /* 0x00000004130802a5 */ /* 0x004fe4000f8e00ff */
[----:B------:R-:W-:-:S03]  /*1aa0*/  @!UP0 UIMAD UR29, UR25, UR7, UR11 ;  /* 0x00000007191d82a4 */ /* 0x000fc6000f8e020b */
[----:B------:R-:W-:Y:S01]  /*1ab0*/  @!UP0 UMOV UR30, UR10 ;  /* 0x0000000a001e8c82 */ /* 0x000fe20008000000 */
[----:B------:R-:W-:Y:S01]  /*1ac0*/  @UP0 UIMAD UR29, UR19, UR5, UR9 ;  /* 0x00000005131d02a4 */ /* 0x000fe2000f8e0209 */
[----:B------:R-:W-:Y:S01]  /*1ad0*/  @UP0 UMOV UR30, UR8 ;  /* 0x00000008001e0c82 */ /* 0x000fe20008000000 */
[----:B------:R-:W-:Y:S10]  /*1ae0*/  BRA.U UP1, `(.L_x_405) ;  /* 0x00000001012c7547 */ /* 0x000ff4000b800000 */
        /* <DEDUP_REMOVED lines=11> */
.L_x_405:
[----:B------:R-:W1:Y:S01]  /*1ba0*/  LDCU.64 UR10, c[0x0][0x3b8] ;  /* 0x00007700ff0a77ac */ /* 0x000e620008000a00 */
[----:B------:R-:W-:-:S04]  /*1bb0*/  UIADD3 UR6, UPT, UPT, UR12, UR13, URZ ;  /* 0x0000000d0c067290 */ /* 0x000fc8000fffe0ff */
[----:B-1----:R-:W-:Y:S02]  /*1bc0*/  UIMAD.WIDE.U32 UR32, UR6, UR10, URZ ;  /* 0x0000000a062072a5 */ /* 0x002fe4000f8e00ff */
[----:B------:R-:W-:-:S04]  /*1bd0*/  UIMAD UR6, UR6, UR11, URZ ;  /* 0x0000000b060672a4 */ /* 0x000fc8000f8e02ff */
[----:B------:R-:W-:Y:S02]  /*1be0*/  UIADD3 UR6, UPT, UPT, UR33, UR6, URZ ;  /* 0x0000000621067290 */ /* 0x000fe4000fffe0ff */
.L_x_406:
        /* <DEDUP_REMOVED lines=13> */
[----:B------:R-:W-:-:S05]  /*1cc0*/  IMAD.HI.U32 R0, R0, R3, RZ ;  /* 0x0000000300007227 */ /* 0x000fca00078e00ff */
[----:B------:R-:W-:-:S05]  /*1cd0*/  IADD3 R2, PT, PT, -R0, RZ, RZ ;  /* 0x000000ff00027210 */ /* 0x000fca0007ffe1ff */
[----:B------:R-:W-:-:S05]  /*1ce0*/  IMAD R2, R4, R2, R3 ;  /* 0x0000000204027224 */ /* 0x000fca00078e0203 */
[----:B------:R-:W-:-:S13]  /*1cf0*/  ISETP.GT.U32.AND P1, PT, R4, R2, PT ;  /* 0x000000020400720c */ /* 0x000fda0003f24070 */
[----:B------:R-:W-:Y:S01]  /*1d00*/  @!P1 IMAD.IADD R2, R2, 0x1, -R4 ;  /* 0x0000000102029824 */ /* 0x000fe200078e0a04 */
[----:B------:R-:W-:Y:S02]  /*1d10*/  @!P1 IADD3 R0, PT, PT, R0, 0x1, RZ ;  /* 0x0000000100009810 */ /* 0x000fe40007ffe0ff */
[C---:B------:R-:W-:Y:S02]  /*1d20*/  ISETP.NE.AND P1, PT, R5.reuse, RZ, PT ;  /* 0x000000ff0500720c */ /* 0x040fe40003f25270 */
[----:B------:R-:W-:Y:S02]  /*1d30*/  ISETP.GE.U32.AND P2, PT, R2, R4, PT ;  /* 0x000000040200720c */ /* 0x000fe40003f46070 */
[----:B------:R-:W-:-:S04]  /*1d40*/  LOP3.LUT R2, R5, UR26, RZ, 0x3c, !PT ;  /* 0x0000001a05027c12 */ /* 0x000fc8000f8e3cff */
[----:B------:R-:W-:-:S07]  /*1d50*/  ISETP.GE.AND P0, PT, R2, RZ, PT ;  /* 0x000000ff0200720c */ /* 0x000fce0003f06270 */
[----:B------:R-:W-:-:S06]  /*1d60*/  @P2 VIADD R0, R0, 0x1 ;  /* 0x0000000100002836 */ /* 0x000fcc0000000000 */
        /* <DEDUP_REMOVED lines=11> */
[----:B------:R-:W-:Y:S01]  /*1e20*/  UIMAD UR14, UR25, UR5, UR17 ;  /* 0x00000005190e72a4 */ /* 0x000fe2000f8e0211 */
[----:B------:R-:W-:Y:S11]  /*1e30*/  BRA `(.L_x_408) ;  /* 0x0000000000147947 */ /* 0x000ff60003800000 */
.L_x_407:
[----:B------:R-:W1:Y:S01]  /*1e40*/  LDCU.64 UR8, c[0x0][0x3c0] ;  /* 0x00007800ff0877ac */ /* 0x000e620008000a00 */
[----:B------:R-:W-:-:S04]  /*1e50*/  UIADD3 UR12, UPT, UPT, UR12, UR13, URZ ;  /* 0x0000000d0c0c7290 */ /* 0x000fc8000fffe0ff */
[----:B-1----:R-:W-:Y:S02]  /*1e60*/  UIMAD.WIDE.U32 UR16, UR12, UR8, URZ ;  /* 0x000000080c1072a5 */ /* 0x002fe4000f8e00ff */
[----:B------:R-:W-:-:S04]  /*1e70*/  UIMAD UR12, UR12, UR9, URZ ;  /* 0x000000090c0c72a4 */ /* 0x000fc8000f8e02ff */
[----:B------:R-:W-:-:S12]  /*1e80*/  UIADD3 UR14, UPT, UPT, UR17, UR12, URZ ;  /* 0x0000000c110e7290 */ /* 0x000fd8000fffe0ff */
.L_x_408:
[----:B------:R-:W-:Y:S01]  /*1e90*/  IMAD.SHL.U32 R5, R234, 0x8, RZ ;  /* 0x00000008ea057824 */ /* 0x000fe200078e00ff */
[--C-:B------:R-:W-:Y:S01]  /*1ea0*/  SHF.R.U32.HI R12, RZ, 0x3, R234.reuse ;  /* 0x00000003ff0c7819 */ /* 0x100fe200000116ea */
[----:B------:R-:W-:Y:S01]  /*1eb0*/  UIADD3 UR18, UPT, UPT, -UR27, UR28, URZ ;  /* 0x0000001c1b127290 */ /* 0x000fe2000fffe1ff */
[----:B------:R-:W-:Y:S01]  /*1ec0*/  BSSY.RECONVERGENT B0, `(.L_x_409) ;  /* 0x0000054000007945 */ /* 0x000fe20003800200 */
[----:B------:R-:W1:Y:S01]  /*1ed0*/  LDCU.64 UR12, c[0x0][0x3c8] ;  /* 0x00007900ff0c77ac */ /* 0x000e620008000a00 */
[C---:B------:R-:W-:Y:S01]  /*1ee0*/  LOP3.LUT R230, R5.reuse, 0x38, RZ, 0xc0, !PT ;  /* 0x0000003805e67812 */ /* 0x040fe200078ec0ff */
[C---:B------:R-:W-:Y:S01]  /*1ef0*/  VIADD R4, R12.reuse, 0x40 ;  /* 0x000000400c047836 */ /* 0x040fe20000000000 */
[C---:B------:R-:W-:Y:S01]  /*1f00*/  LOP3.LUT R6, R5.reuse, 0x1e00, RZ, 0xc0, !PT ;  /* 0x00001e0005067812 */ /* 0x040fe200078ec0ff */
[----:B------:R-:W-:Y:S01]  /*1f10*/  VIADD R7, R12, 0x60 ;  /* 0x000000600c077836 */ /* 0x000fe20000000000 */
[----:B------:R-:W-:Y:S01]  /*1f20*/  IADD3 R2, P0, PT, R230, UR32, RZ ;  /* 0x00000020e6027c10 */ /* 0x000fe2000ff1e0ff */
[----:B------:R2:W-:Y:S01]  /*1f30*/  STL [R1+0x14], R5 ;  /* 0x0000140501007387 */ /* 0x0005e20000100800 */
[----:B------:R-:W-:Y:S01]  /*1f40*/  ISETP.GE.AND P3, PT, R4, UR18, PT ;  /* 0x0000001204007c0c */ /* 0x000fe2000bf66270 */
[----:B------:R-:W3:Y:S01]  /*1f50*/  S2UR UR32, SR_CgaCtaId ;  /* 0x00000000002079c3 */ /* 0x000ee20000008800 */
[----:B------:R-:W-:Y:S01]  /*1f60*/  LOP3.LUT R4, R5, 0x1f8, RZ, 0xc0, !PT ;  /* 0x000001f805047812 */ /* 0x000fe200078ec0ff */
[----:B------:R-:W-:Y:S01]  /*1f70*/  IMAD.X R3, RZ, RZ, UR6, P0 ;  /* 0x00000006ff037e24 */ /* 0x000fe200080e06ff */
[----:B------:R-:W4:Y:S01]  /*1f80*/  LDCU.128 UR4, c[0x0][0x3d0] ;  /* 0x00007a00ff0477ac */ /* 0x000f220008000c00 */
[----:B------:R-:W-:Y:S01]  /*1f90*/  ISETP.GE.AND P1, PT, R7, UR18, PT ;  /* 0x0000001207007c0c */ /* 0x000fe2000bf26270 */
[----:B------:R-:W-:Y:S01]  /*1fa0*/  VIADD R15, R12, 0x10 ;  /* 0x000000100c0f7836 */ /* 0x000fe20000000000 */
[----:B------:R-:W-:Y:S01]  /*1fb0*/  LOP3.LUT R4, R4, 0x38, R234, 0x78, !PT ;  /* 0x0000003804047812 */ /* 0x000fe200078e78ea */
[C---:B------:R-:W-:Y:S01]  /*1fc0*/  IMAD.WIDE.U32 R2, R12.reuse, UR10, R2 ;  /* 0x0000000a0c027c25 */ /* 0x040fe2000f8e0002 */
[----:B------:R-:W-:-:S02]  /*1fd0*/  IADD3 R8, PT, PT, R12, 0x50, RZ ;  /* 0x000000500c087810 */ /* 0x000fc40007ffe0ff */
[----:B------:R-:W-:Y:S01]  /*1fe0*/  LOP3.LUT R238, R4, R6, RZ, 0xfc, !PT ;  /* 0x0000000604ee7212 */ /* 0x000fe200078efcff */
[----:B------:R-:W-:Y:S01]  /*1ff0*/  IMAD.MOV.U32 R4, RZ, RZ, R2 ;  /* 0x000000ffff047224 */ /* 0x000fe200078e0002 */
[----:B------:R-:W-:Y:S01]  /*2000*/  IADD3 R6, P0, PT, R230, UR16, RZ ;  /* 0x00000010e6067c10 */ /* 0x000fe2000ff1e0ff */
[----:B------:R-:W5:Y:S01]  /*2010*/  LDCU.64 UR16, c[0x0][0x388] ;  /* 0x00007100ff1077ac */ /* 0x000f620008000a00 */
[----:B------:R-:W-:Y:S01]  /*2020*/  SHF.R.S32.HI R2, RZ, 0x1f, R0 ;  /* 0x0000001fff027819 */ /* 0x000fe20000011400 */
[----:B-1----:R-:W-:Y:S01]  /*2030*/  IMAD.U32 R10, RZ, RZ, UR12 ;  /* 0x0000000cff0a7e24 */ /* 0x002fe2000f8e00ff */
[----:B------:R-:W-:Y:S01]  /*2040*/  ISETP.GE.AND P2, PT, R8, UR18, PT ;  /* 0x0000001208007c0c */ /* 0x000fe2000bf46270 */
[----:B------:R-:W-:Y:S01]  /*2050*/  IMAD.X R7, RZ, RZ, UR14, P0 ;  /* 0x0000000eff077e24 */ /* 0x000fe200080e06ff */
[----:B------:R-:W1:Y:S01]  /*2060*/  LDCU.64 UR14, c[0x0][0x390] ;  /* 0x00007200ff0e77ac */ /* 0x000e620008000a00 */
[----:B------:R-:W-:Y:S01]  /*2070*/  IADD3 R8, P0, PT, R230, UR30, RZ ;  /* 0x0000001ee6087c10 */ /* 0x000fe2000ff1e0ff */
[----:B------:R-:W-:Y:S01]  /*2080*/  VIADD R14, R12, 0x20 ;  /* 0x000000200c0e7836 */ /* 0x000fe20000000000 */
[----:B------:R-:W-:Y:S01]  /*2090*/  LOP3.LUT R157, R230, 0x40, RZ, 0xfc, !PT ;  /* 0x00000040e69d7812 */ /* 0x000fe200078efcff */
[----:B------:R-:W-:Y:S01]  /*20a0*/  IMAD.WIDE.U32 R6, R12, UR8, R6 ;  /* 0x000000080c067c25 */ /* 0x000fe2000f8e0006 */
[----:B------:R-:W-:-:S02]  /*20b0*/  IADD3.X R9, PT, PT, RZ, UR29, RZ, P0, !PT ;  /* 0x0000001dff097c10 */ /* 0x000fc400087fe4ff */
[C---:B------:R-:W-:Y:S01]  /*20c0*/  ISETP.GE.AND P5, PT, R12.reuse, UR18, PT ;  /* 0x000000120c007c0c */ /* 0x040fe2000bfa6270 */
[----:B--2---:R-:W-:Y:S01]  /*20d0*/  IMAD R5, R12, UR11, R3 ;  /* 0x0000000b0c057c24 */ /* 0x004fe2000f8e0203 */
[----:B------:R-:W-:Y:S01]  /*20e0*/  ISETP.GE.AND P4, PT, R15, UR18, PT ;  /* 0x000000120f007c0c */ /* 0x000fe2000bf86270 */
[----:B----4-:R-:W-:Y:S02]  /*20f0*/  IMAD R3, R2, UR4, RZ ;  /* 0x0000000402037c24 */ /* 0x010fe4000f8e02ff */
[----:B------:R-:W-:-:S04]  /*2100*/  IMAD.WIDE.U32 R4, R0, UR4, R4 ;  /* 0x0000000400047c25 */ /* 0x000fc8000f8e0004 */
[----:B------:R-:W-:Y:S01]  /*2110*/  IMAD R11, R0, UR5, R3 ;  /* 0x00000005000b7c24 */ /* 0x000fe2000f8e0203 */
[----:B-----5:R-:W-:Y:S01]  /*2120*/  LEA R240, P0, R4, UR16, 0x1 ;  /* 0x0000001004f07c11 */ /* 0x020fe2000f8008ff */
[----:B------:R-:W-:Y:S02]  /*2130*/  IMAD R3, R12, UR9, R7 ;  /* 0x000000090c037c24 */ /* 0x000fe4000f8e0207 */
[----:B------:R-:W-:Y:S02]  /*2140*/  IMAD R7, R2, UR6, RZ ;  /* 0x0000000602077c24 */ /* 0x000fe4000f8e02ff */
[----:B------:R-:W-:Y:S01]  /*2150*/  IMAD.MOV.U32 R2, RZ, RZ, R6 ;  /* 0x000000ffff027224 */ /* 0x000fe200078e0006 */
[----:B------:R-:W-:Y:S01]  /*2160*/  IADD3 R6, PT, PT, R5, R11, RZ ;  /* 0x0000000b05067210 */ /* 0x000fe20007ffe0ff */
[C---:B------:R-:W-:Y:S02]  /*2170*/  IMAD R5, R0.reuse, UR7, R7 ;  /* 0x0000000700057c24 */ /* 0x040fe4000f8e0207 */
[----:B------:R-:W-:Y:S01]  /*2180*/  IMAD.WIDE.U32 R2, R0, UR6, R2 ;  /* 0x0000000600027c25 */ /* 0x000fe2000f8e0002 */
[----:B------:R-:W-:Y:S01]  /*2190*/  LEA.HI.X R239, R4, UR17, R6, 0x1, P0 ;  /* 0x0000001104ef7c11 */ /* 0x000fe200080f0c06 */
[----:B------:R-:W-:Y:S01]  /*21a0*/  UMOV UR6, 0x400 ;  /* 0x0000040000067882 */ /* 0x000fe20000000000 */
[----:B------:R-:W-:Y:S01]  /*21b0*/  UIMAD.WIDE.U32 UR16, UR31, 0x80, URZ ;  /* 0x000000801f1078a5 */ /* 0x000fe2000f8e00ff */
[----:B------:R-:W-:Y:S01]  /*21c0*/  IMAD.IADD R0, R3, 0x1, R5 ;  /* 0x0000000103007824 */ /* 0x000fe200078e0205 */
[----:B-1----:R-:W-:Y:S01]  /*21d0*/  LEA R17, P0, R2, UR14, 0x1 ;  /* 0x0000000e02117c11 */ /* 0x002fe2000f8008ff */
[----:B---3--:R-:W-:Y:S01]  /*21e0*/  ULEA UR6, UR32, UR6, 0x18 ;  /* 0x0000000620067291 */ /* 0x008fe2000f8ec0ff */
[----:B------:R-:W-:-:S02]  /*21f0*/  IMAD.WIDE.U32 R8, R10, UR26, R8 ;  /* 0x0000001a0a087c25 */ /* 0x000fc4000f8e0008 */
[----:B------:R-:W-:Y:S01]  /*2200*/  LEA.HI.X R16, R2, UR15, R0, 0x1, P0 ;  /* 0x0000000f02107c11 */ /* 0x000fe200080f0c00 */
[----:B------:R1:W-:Y:S01]  /*2210*/  STL [R1+0x4], R17 ;  /* 0x0000041101007387 */ /* 0x0003e20000100800 */
[----:B------:R-:W-:Y:S02]  /*2220*/  MOV R0, UR13 ;  /* 0x0000000d00007c02 */ /* 0x000fe40008000f00 */
[----:B------:R-:W-:Y:S01]  /*2230*/  LOP3.LUT R10, R12, UR16, RZ, 0xfc, !PT ;  /* 0x000000100c0a7c12 */ /* 0x000fe2000f8efcff */
[----:B------:R1:W-:Y:S01]  /*2240*/  STL [R1], R16 ;  /* 0x0000001001007387 */ /* 0x0003e20000100800 */
[----:B------:R-:W-:Y:S01]  /*2250*/  LEA R238, R238, UR6, 0x1 ;  /* 0x00000006eeee7c11 */ /* 0x000fe2000f8e08ff */
[----:B------:R-:W-:Y:S02]  /*2260*/  IMAD R7, R0, UR26, R9 ;  /* 0x0000001a00077c24 */ /* 0x000fe4000f8e0209 */
[----:B------:R1:W-:Y:S01]  /*2270*/  STL [R1+0x18], R157 ;  /* 0x0000189d01007387 */ /* 0x0003e20000100800 */
        /* <DEDUP_REMOVED lines=24> */
.L_x_410:
[----:B------:R-:W-:Y:S05]  /*2400*/  BSYNC.RECONVERGENT B0 ;  /* 0x0000000000007941 */ /* 0x000fea0003800200 */
.L_x_409:
[----:B------:R-:W-:Y:S01]  /*2410*/  USHF.L.U64.HI UR7, UR10, 0x6, UR11 ;  /* 0x000000060a077899 */ /* 0x000fe2000801020b */
        /* <DEDUP_REMOVED lines=29> */
.L_x_412:
[----:B------:R-:W-:Y:S05]  /*25f0*/  BSYNC.RECONVERGENT B0 ;  /* 0x0000000000007941 */ /* 0x000fea0003800200 */
.L_x_411:
[----:B------:R-:W-:Y:S01]  /*2600*/  UIADD3 UR14, UPT, UPT, UR20, -0x1, URZ ;  /* 0xffffffff140e7890 */ /* 0x000fe2000fffe0ff */
        /* <DEDUP_REMOVED lines=29> */
.L_x_414:
[----:B------:R-:W-:Y:S05]  /*27e0*/  BSYNC.RECONVERGENT B0 ;  /* 0x0000000000007941 */ /* 0x000fea0003800200 */
.L_x_413:
        /* <DEDUP_REMOVED lines=29> */
.L_x_416:
[----:B------:R-:W-:Y:S05]  /*29c0*/  BSYNC.RECONVERGENT B0 ;  /* 0x0000000000007941 */ /* 0x000fea0003800200 */
.L_x_415:
        /* <DEDUP_REMOVED lines=29> */
.L_x_418:
[----:B------:R-:W-:Y:S05]  /*2ba0*/  BSYNC.RECONVERGENT B0 ;  /* 0x0000000000007941 */ /* 0x000fea0003800200 */
.L_x_417:
        /* <DEDUP_REMOVED lines=29> */
.L_x_420:
[----:B------:R-:W-:Y:S05]  /*2d80*/  BSYNC.RECONVERGENT B0 ;  /* 0x0000000000007941 */ /* 0x000fea0003800200 */
.L_x_419:
        /* <DEDUP_REMOVED lines=29> */
.L_x_422:
[----:B------:R-:W-:Y:S05]  /*2f60*/  BSYNC.RECONVERGENT B0 ;  /* 0x0000000000007941 */ /* 0x000fea0003800200 */
.L_x_421:
        /* <DEDUP_REMOVED lines=29> */
.L_x_424:
[----:B------:R-:W-:Y:S05]  /*3140*/  BSYNC.RECONVERGENT B0 ;  /* 0x0000000000007941 */ /* 0x000fea0003800200 */
.L_x_423:
        /* <DEDUP_REMOVED lines=22> */
.L_x_426:
[----:B------:R-:W-:Y:S05]  /*32b0*/  BSYNC.RECONVERGENT B0 ;  /* 0x0000000000007941 */ /* 0x000fea0003800200 */
.L_x_425:
        /* <DEDUP_REMOVED lines=21> */
.L_x_428:
[----:B------:R-:W-:Y:S05]  /*3410*/  BSYNC.RECONVERGENT B0 ;  /* 0x0000000000007941 */ /* 0x000fea0003800200 */
.L_x_427:
        /* <DEDUP_REMOVED lines=23> */
.L_x_430:
[----:B------:R-:W-:Y:S05]  /*3590*/  BSYNC.RECONVERGENT B0 ;  /* 0x0000000000007941 */ /* 0x000fea0003800200 */
.L_x_429:
        /* <DEDUP_REMOVED lines=25> */
.L_x_432:
[----:B------:R-:W-:Y:S05]  /*3730*/  BSYNC.RECONVERGENT B0 ;  /* 0x0000000000007941 */ /* 0x000fea0003800200 */
.L_x_431:
[----:B------:R-:W5:Y:S01]  /*3740*/  LDCU.64 UR12, c[0x0][0x538] ;  /* 0x0000a700ff0c77ac */ /* 0x000f620008000a00 */
[----:B------:R-:W0:Y:S01]  /*3750*/  LDGDEPBAR ;  /* 0x00000000000079af */ /* 0x000e220000000000 */
[----:B-----5:R-:W-:-:S04]  /*3760*/  UISETP.NE.U32.AND UP1, UPT, UR12, URZ, UPT ;  /* 0x000000ff0c00728c */ /* 0x020fc8000bf25070 */
[----:B------:R-:W-:Y:S01]  /*3770*/  UISETP.NE.AND.EX UP1, UPT, UR13, URZ, UPT, UP1 ;  /* 0x000000ff0d00728c */ /* 0x000fe2000bf25310 */
[----:B------:R-:W-:Y:S01]  /*3780*/  IMAD.SHL.U32 R172, R234, 0x40, RZ ;  /* 0x00000040eaac7824 */ /* 0x000fe200078e00ff */
[----:B------:R-:W-:Y:S01]  /*3790*/  SHF.R.U32.HI R232, RZ, 0x1, R234 ;  /* 0x00000001ffe87819 */ /* 0x000fe200000116ea */
[----:B------:R-:W-:-:S04]  /*37a0*/  DEPBAR.LE SB0, 0x0 ;  /* 0x000080000000791a */ /* 0x000fc80000000000 */
[----:B------:R-:W-:-:S04]  /*37b0*/  PLOP3.LUT P0, PT, PT, PT, UP1, 0x80, 0x8 ;  /* 0x000000000008781c */ /* 0x000fc80003f0f018 */
[----:B------:R-:W5:Y:S01]  /*37c0*/  @UP1 LDCU.64 UR4, c[0x0][0x540] ;  /* 0x0000a800ff0417ac */ /* 0x000f620008000a00 */
[----:B------:R-:W-:Y:S01]  /*37d0*/  @UP1 UMOV UR16, UR26 ;  /* 0x0000001a00101c82 */ /* 0x000fe20008000000 */
[----:B------:R-:W-:Y:S02]  /*37e0*/  @UP1 UMOV UR17, URZ ;  /* 0x000000ff00111c82 */ /* 0x000fe40008000000 */
[----:B-----5:R-:W-:Y:S01]  /*37f0*/  @UP1 UIMAD.WIDE.U32 UR16, UR25, UR4, UR16 ;  /* 0x00000004191012a5 */ /* 0x020fe2000f8e0010 */
[----:B------:R-:W5:Y:S03]  /*3800*/  @UP1 LDCU UR4, c[0x0][0x458] ;  /* 0x00008b00ff0417ac */ /* 0x000f660008000800 */
[----:B------:R-:W-:Y:S02]  /*3810*/  @UP1 UIMAD UR5, UR25, UR5, UR17 ;  /* 0x00000005190512a4 */ /* 0x000fe4000f8e0211 */
[----:B------:R-:W-:-:S04]  /*3820*/  @UP1 ULEA UR12, UP0, UR16, UR12, 0x2 ;  /* 0x0000000c100c1291 */ /* 0x000fc8000f8010ff */
[----:B------:R-:W-:Y:S02]  /*3830*/  @UP1 ULEA.HI.X UR13, UR16, UR13, UR5, 0x2, UP0 ;  /* 0x0000000d100d1291 */ /* 0x000fe400080f1405 */
[----:B--234-:R-:W-:-:S04]  /*3840*/  IMAD.U32 R2, RZ, RZ, UR12 ;  /* 0x0000000cff027e24 */ /* 0x01cfc8000f8e00ff */
[----:B------:R-:W-:-:S05]  /*3850*/  IMAD.U32 R3, RZ, RZ, UR13 ;  /* 0x0000000dff037e24 */ /* 0x000fca000f8e00ff */
[----:B------:R2:W3:Y:S01]  /*3860*/  @P0 LDG.E R2, desc[UR22][R2.64] ;  /* 0x0000001602020981 */ /* 0x0004e2000c1e1900 */
[----:B-----5:R-:W3:Y:S01]  /*3870*/  @P0 MUFU.RCP R0, UR4 ;  /* 0x0000000400000d08 */ /* 0x020ee20008001000 */
[----:B------:R-:W-:Y:S01]  /*3880*/  LOP3.LUT R6, R230, 0x1c0, R172, 0xf8, !PT ;  /* 0x000001c0e6067812 */ /* 0x000fe200078ef8ac */
[----:B------:R-:W-:Y:S01]  /*3890*/  USHF.L.U64.HI UR5, UR8, 0x6, UR9 ;  /* 0x0000000608057899 */ /* 0x000fe20008010209 */
[----:B------:R-:W-:Y:S01]  /*38a0*/  SHF.R.U32.HI R4, RZ, 0x2, R234 ;  /* 0x00000002ff047819 */ /* 0x000fe200000116ea */
[----:B------:R-:W-:Y:S01]  /*38b0*/  USHF.L.U32 UR16, UR8, 0x6, URZ ;  /* 0x0000000608107899 */ /* 0x000fe200080006ff */
[----:B------:R-:W-:Y:S01]  /*38c0*/  BSSY.RECONVERGENT B0, `(.L_x_433) ;  /* 0x0000029000007945 */ /* 0x000fe20003800200 */
[----:B------:R4:W-:Y:S01]  /*38d0*/  STL [R1+0x34], R6 ;  /* 0x0000340601007387 */ /* 0x0009e20000100800 */
[----:B------:R-:W-:Y:S02]  /*38e0*/  UIMAD UR5, UR5, UR14, URZ ;  /* 0x0000000e050572a4 */ /* 0x000fe4000f8e02ff */
[----:B------:R-:W-:-:S04]  /*38f0*/  UIMAD.WIDE.U32 UR16, UR16, UR14, URZ ;  /* 0x0000000e101072a5 */ /* 0x000fc8000f8e00ff */
[----:B------:R-:W-:-:S03]  /*3900*/  UIADD3 UR13, UPT, UPT, UR17, UR5, URZ ;  /* 0x00000005110d7290 */ /* 0x000fc6000fffe0ff */
[----:B------:R-:W-:Y:S01]  /*3910*/  UMOV UR5, URZ ;  /* 0x000000ff00057c82 */ /* 0x000fe20008000000 */
[----:B--2---:R-:W-:Y:S01]  /*3920*/  IMAD.U32 R3, RZ, RZ, UR27 ;  /* 0x0000001bff037e24 */ /* 0x004fe2000f8e00ff */
[----:B------:R-:W-:Y:S01]  /*3930*/  BAR.SYNC.DEFER_BLOCKING 0x0 ;  /* 0x0000000000007b1d */ /* 0x000fe20000010000 */
[----:B---3--:R-:W-:Y:S01]  /*3940*/  @P0 FMUL.FTZ R2, R2, R0 ;  /* 0x0000000002020220 */ /* 0x008fe20000410000 */
[----:B------:R-:W-:-:S04]  /*3950*/  LOP3.LUT R0, R232, 0x1f0, RZ, 0xc0, !PT ;  /* 0x000001f0e8007812 */ /* 0x000fc800078ec0ff */
[----:B------:R-:W-:Y:S02]  /*3960*/  @P0 R2UR UR4, R2 ;  /* 0x00000000020402ca */ /* 0x000fe400000e0000 */
[----:B------:R-:W-:Y:S02]  /*3970*/  IADD3 R0, PT, PT, R0, 0x1, R3 ;  /* 0x0000000100007810 */ /* 0x000fe40007ffe003 */
[----:B------:R-:W-:-:S04]  /*3980*/  LOP3.LUT R3, R4, 0x7, RZ, 0xc0, !PT ;  /* 0x0000000704037812 */ /* 0x000fc800078ec0ff */
[----:B------:R-:W-:Y:S01]  /*3990*/  IADD3 R2, PT, PT, R0, -UR28, R3 ;  /* 0x8000001c00027c10 */ /* 0x000fe2000fffe003 */
[----:B------:R-:W-:Y:S02]  /*39a0*/  IMAD.U32 R0, RZ, RZ, UR21 ;  /* 0x00000015ff007e24 */ /* 0x000fe4000f8e00ff */
[----:B------:R-:W-:Y:S02]  /*39b0*/  IMAD.SHL.U32 R3, R234, 0x2, RZ ;  /* 0x00000002ea037824 */ /* 0x000fe400078e00ff */
[----:B------:R-:W-:Y:S01]  /*39c0*/  @UP1 UMOV UR5, UR4 ;  /* 0x0000000400051c82 */ /* 0x000fe20008000000 */
[----:B------:R-:W-:Y:S02]  /*39d0*/  IADD3 R152, PT, PT, R2, UR24, R0 ;  /* 0x0000001802987c10 */ /* 0x000fe4000fffe000 */
[----:B------:R-:W-:Y:S01]  /*39e0*/  LOP3.LUT R155, R3, 0x6, RZ, 0xc0, !PT ;  /* 0x00000006039b7812 */ /* 0x000fe200078ec0ff */
[----:B----4-:R-:W-:Y:S06]  /*39f0*/  @P6 BRA `(.L_x_434) ;  /* 0x00000000004c6947 */ /* 0x010fec0003800000 */
[----:B------:R-:W2:Y:S01]  /*3a00*/  LDCU UR4, c[0x0][0x440] ;  /* 0x00008800ff0477ac */ /* 0x000ea20008000800 */
[----:B------:R-:W-:Y:S02]  /*3a10*/  IMAD.U32 R4, RZ, RZ, UR16 ;  /* 0x00000010ff047e24 */ /* 0x000fe4000f8e00ff */
[----:B------:R-:W-:Y:S02]  /*3a20*/  IMAD.U32 R0, RZ, RZ, UR13 ;  /* 0x0000000dff007e24 */ /* 0x000fe4000f8e00ff */
[----:B------:R-:W-:Y:S01]  /*3a30*/  IMAD.U32 R5, RZ, RZ, UR17 ;  /* 0x00000011ff057e24 */ /* 0x000fe2000f8e00ff */
[----:B------:R-:W-:-:S04]  /*3a40*/  LEA R2, P2, R4, R17, 0x1 ;  /* 0x0000001104027211 */ /* 0x000fc800078408ff */
[----:B------:R-:W-:Y:S02]  /*3a50*/  LEA.HI.X R3, R4, R16, R0, 0x1, P2 ;  /* 0x0000001004037211 */ /* 0x000fe400010f0c00 */
[----:B--2---:R-:W-:Y:S02]  /*3a60*/  ISETP.GE.AND P1, PT, R230, UR4, PT ;  /* 0x00000004e6007c0c */ /* 0x004fe4000bf26270 */
        /* <DEDUP_REMOVED lines=12> */
.L_x_434:
[----:B------:R3:W-:Y:S04]  /*3b30*/  STS.128 [R238+0xc000], RZ ;  /* 0x00c000ffee007388 */ /* 0x0007e80000000c00 */
[----:B------:R3:W-:Y:S02]  /*3b40*/  STS.128 [R238+0xe000], RZ ;  /* 0x00e000ffee007388 */ /* 0x0007e40000000c00 */
.L_x_435:
[----:B------:R-:W-:Y:S05]  /*3b50*/  BSYNC.RECONVERGENT B0 ;  /* 0x0000000000007941 */ /* 0x000fea0003800200 */
.L_x_433:
[----:B------:R-:W-:Y:S01]  /*3b60*/  ISETP.GE.AND P0, PT, R15, UR15, PT ;  /* 0x0000000f0f007c0c */ /* 0x000fe2000bf06270 */
[C---:B------:R-:W-:Y:S01]  /*3b70*/  IMAD.SHL.U32 R233, R234.reuse, 0x20, RZ ;  /* 0x00000020eae97824 */ /* 0x040fe200078e00ff */
[----:B--2---:R-:W-:Y:S01]  /*3b80*/  LOP3.LUT R2, R234, 0x8, RZ, 0xc0, !PT ;  /* 0x00000008ea027812 */ /* 0x004fe200078ec0ff */
        /* <DEDUP_REMOVED lines=13> */
[----:B------:R-:W4:Y:S01]  /*3c60*/  LDCU UR4, c[0x0][0x440] ;  /* 0x00008800ff0477ac */ /* 0x000f220008000800 */
[----:B------:R-:W-:-:S04]  /*3c70*/  ULEA UR24, UP0, UR8, UR16, 0x4 ;  /* 0x0000001008187291 */ /* 0x000fc8000f8020ff */
[----:B------:R-:W-:Y:S02]  /*3c80*/  ULEA.HI.X UR12, UR8, UR13, UR9, 0x4, UP0 ;  /* 0x0000000d080c7291 */ /* 0x000fe400080f2409 */
[----:B------:R-:W-:-:S04]  /*3c90*/  IMAD.U32 R3, RZ, RZ, UR24 ;  /* 0x00000018ff037e24 */ /* 0x000fc8000f8e00ff */
[----:B------:R-:W-:Y:S01]  /*3ca0*/  IMAD.U32 R4, RZ, RZ, UR12 ;  /* 0x0000000cff047e24 */ /* 0x000fe2000f8e00ff */
[----:B------:R-:W-:Y:S02]  /*3cb0*/  LEA R2, P2, R3, R17, 0x1 ;  /* 0x0000001103027211 */ /* 0x000fe400078408ff */
[----:B----4-:R-:W-:Y:S02]  /*3cc0*/  ISETP.GE.AND P1, PT, R230, UR4, PT ;  /* 0x00000004e6007c0c */ /* 0x010fe4000bf26270 */
        /* <DEDUP_REMOVED lines=12> */
.L_x_437:
[----:B------:R-:W-:Y:S05]  /*3d90*/  BSYNC.RECONVERGENT B0 ;  /* 0x0000000000007941 */ /* 0x000fea0003800200 */
.L_x_436:
        /* <DEDUP_REMOVED lines=12> */
[----:B----4-:R-:W-:Y:S01]  /*3e60*/  IMAD.U32 R3, RZ, RZ, UR12 ;  /* 0x0000000cff037e24 */ /* 0x010fe2000f8e00ff */
        /* <DEDUP_REMOVED lines=13> */
.L_x_439:
[----:B------:R-:W-:Y:S05]  /*3f40*/  BSYNC.RECONVERGENT B0 ;  /* 0x0000000000007941 */ /* 0x000fea0003800200 */
.L_x_438:
        /* <DEDUP_REMOVED lines=15> */
[----:B----4-:R-:W-:-:S04]  /*4040*/  LEA R2, P2, R4, R17, 0x1 ;  /* 0x0000001104027211 */ /* 0x010fc800078408ff */
        /* <DEDUP_REMOVED lines=11> */
.L_x_441:
[----:B------:R-:W-:Y:S05]  /*4100*/  BSYNC.RECONVERGENT B0 ;  /* 0x0000000000007941 */ /* 0x000fea0003800200 */
.L_x_440:
[----:B------:R-:W-:Y:S01]  /*4110*/  LDSM.16.M88.4 R8, [R20] ;  /* 0x000000001408783b */ /* 0x000fe20000000200 */
[----:B------:R-:W-:Y:S01]  /*4120*/  IMAD.MOV.U32 R156, RZ, RZ, 0x20 ;  /* 0x00000020ff9c7424 */ /* 0x000fe200078e00ff */
[----:B------:R-:W-:Y:S01]  /*4130*/  LOP3.LUT P0, RZ, R234, 0x2, RZ, 0xc0, !PT ;  /* 0x00000002eaff7812 */ /* 0x000fe2000780c0ff */
[----:B------:R-:W-:Y:S01]  /*4140*/  VIADD R0, R165, UR6 ;  /* 0x00000006a5007c36 */ /* 0x000fe20008000000 */
[----:B-1----:R-:W1:Y:S01]  /*4150*/  LDSM.16.M88.4 R16, [R165+UR6+0x8000] ;  /* 0x00800006a510783b */ /* 0x002e620008000200 */
[----:B----4-:R-:W-:Y:S01]  /*4160*/  IMAD.MOV.U32 R2, RZ, RZ, 0x40 ;  /* 0x00000040ff027424 */ /* 0x010fe200078e00ff */
[----:B------:R-:W-:Y:S01]  /*4170*/  SEL R156, R156, 0xffffffe0, !P0 ;  /* 0xffffffe09c9c7807 */ /* 0x000fe20004000000 */
[----:B------:R-:W-:Y:S01]  /*4180*/  UISETP.NE.AND UP1, UPT, UR20, 0x1, UPT ;  /* 0x000000011400788c */ /* 0x000fe2000bf25270 */
[----:B------:R-:W4:Y:S01]  /*4190*/  LDSM.16.M88.4 R4, [R20+0x2000] ;  /* 0x002000001404783b */ /* 0x000f220000000200 */
[----:B------:R-:W-:Y:S02]  /*41a0*/  LOP3.LUT P0, RZ, R234, 0x4, RZ, 0xc0, !PT ;  /* 0x00000004eaff7812 */ /* 0x000fe4000780c0ff */
[--C-:B------:R-:W-:Y:S01]  /*41b0*/  IMAD.IADD R3, R0, 0x1, R156.reuse ;  /* 0x0000000100037824 */ /* 0x100fe200078e029c */
[----:B------:R-:W5:Y:S01]  /*41c0*/  LDSM.16.M88.4 R32, [R165+UR6+0x8800] ;  /* 0x00880006a520783b */ /* 0x000f620008000200 */
[----:B------:R-:W-:Y:S01]  /*41d0*/  IMAD.IADD R21, R20, 0x1, R156 ;  /* 0x0000000114157824 */ /* 0x000fe200078e029c */
[----:B------:R-:W-:-:S02]  /*41e0*/  SEL R22, R2, 0xffffffc0, !P0 ;  /* 0xffffffc002167807 */ /* 0x000fc40004000000 */
[----:B------:R-:W2:Y:S03]  /*41f0*/  LDSM.16.M88.4 R28, [R165+UR6+0x9000] ;  /* 0x00900006a51c783b */ /* 0x000ea60008000200 */
[--C-:B------:R-:W-:Y:S01]  /*4200*/  IMAD.IADD R153, R20, 0x1, R22.reuse ;  /* 0x0000000114997824 */ /* 0x100fe200078e0216 */
[----:B------:R-:W3:Y:S01]  /*4210*/  LDSM.16.M88.4 R24, [R165+UR6+0x9800] ;  /* 0x00980006a518783b */ /* 0x000ee20008000200 */
[----:B------:R-:W-:-:S03]  /*4220*/  IMAD.IADD R0, R0, 0x1, R22 ;  /* 0x0000000100007824 */ /* 0x000fc600078e0216 */
[----:B------:R-:W-:Y:S01]  /*4230*/  LDSM.16.M88.4 R48, [R3+0x8000] ;  /* 0x008000000330783b */ /* 0x000fe20000000200 */
[----:B------:R-:W-:-:S03]  /*4240*/  IMAD.IADD R2, R156, 0x1, R0 ;  /* 0x000000019c027824 */ /* 0x000fc600078e0200 */
[----:B------:R-:W3:Y:S04]  /*4250*/  LDSM.16.M88.4 R12, [R21+0x2000] ;  /* 0x00200000150c783b */ /* 0x000ee80000000200 */
[----:B------:R-:W3:Y:S04]  /*4260*/  LDSM.16.M88.4 R44, [R3+0x8800] ;  /* 0x00880000032c783b */ /* 0x000ee80000000200 */
[----:B------:R-:W3:Y:S04]  /*4270*/  LDSM.16.M88.4 R40, [R3+0x9000] ;  /* 0x009000000328783b */ /* 0x000ee80000000200 */
[----:B------:R-:W3:Y:S01]  /*4280*/  LDSM.16.M88.4 R36, [R3+0x9800] ;  /* 0x009800000324783b */ /* 0x000ee20000000200 */
[-C--:B-1----:R-:W-:Y:S03]  /*4290*/  HMMA.16816.F32 R84, R8, R16.reuse, RZ ;  /* 0x000000100854723c */ /* 0x082fe600000018ff */
[----:B------:R-:W-:Y:S04]  /*42a0*/  STL [R1+0x30], R22 ;  /* 0x0000301601007387 */ /* 0x000fe80000100800 */
[----:B------:R-:W-:Y:S01]  /*42b0*/  LDSM.16.M88.4 R136, [R3+0xb800] ;  /* 0x00b800000388783b */ /* 0x000fe20000000200 */
[C---:B----4-:R-:W-:Y:S03]  /*42c0*/  HMMA.16816.F32 R56, R4.reuse, R16, RZ ;  /* 0x000000100438723c */ /* 0x050fe600000018ff */
[----:B------:R-:W0:Y:S05]  /*42d0*/  LDGDEPBAR ;  /* 0x00000000000079af */ /* 0x000e2a0000000000 */
[-C--:B------:R-:W-:Y:S08]  /*42e0*/  HMMA.16816.F32 R68, R4, R18.reuse, RZ ;  /* 0x000000120444723c */ /* 0x080ff000000018ff */
[----:B------:R-:W-:Y:S08]  /*42f0*/  HMMA.16816.F32 R132, R8, R18, RZ ;  /* 0x000000120884723c */ /* 0x000ff000000018ff */
[C---:B-----5:R-:W-:Y:S08]  /*4300*/  HMMA.16816.F32 R16, R4.reuse, R32, RZ ;  /* 0x000000200410723c */ /* 0x060ff000000018ff */
[C---:B--2---:R-:W-:Y:S08]  /*4310*/  HMMA.16816.F32 R52, R4.reuse, R28, RZ ;  /* 0x0000001c0434723c */ /* 0x044ff000000018ff */
[C---:B---3--:R-:W-:Y:S08]  /*4320*/  HMMA.16816.F32 R60, R4.reuse, R24, RZ ;  /* 0x00000018043c723c */ /* 0x048ff000000018ff */
[C---:B------:R-:W-:Y:S08]  /*4330*/  HMMA.16816.F32 R76, R4.reuse, R34, RZ ;  /* 0x00000022044c723c */ /* 0x040ff000000018ff */
[C---:B------:R-:W-:Y:S08]  /*4340*/  HMMA.16816.F32 R72, R4.reuse, R30, RZ ;  /* 0x0000001e0448723c */ /* 0x040ff000000018ff */
[----:B------:R-:W-:Y:S01]  /*4350*/  HMMA.16816.F32 R64, R4, R26, RZ ;  /* 0x0000001a0440723c */ /* 0x000fe200000018ff */
[----:B------:R-:W1:Y:S07]  /*4360*/  LDSM.16.M88.4 R4, [R21] ;  /* 0x000000001504783b */ /* 0x000e6e0000000200 */
[C---:B------:R-:W-:Y:S08]  /*4370*/  HMMA.16816.F32 R80, R8.reuse, R32, RZ ;  /* 0x000000200850723c */ /* 0x040ff000000018ff */
[C---:B------:R-:W-:Y:S08]  /*4380*/  HMMA.16816.F32 R128, R8.reuse, R34, RZ ;  /* 0x000000220880723c */ /* 0x040ff000000018ff */
[C---:B------:R-:W-:Y:S08]  /*4390*/  HMMA.16816.F32 R32, R8.reuse, R24, RZ ;  /* 0x000000180820723c */ /* 0x040ff000000018ff */
[C---:B------:R-:W-:Y:S08]  /*43a0*/  HMMA.16816.F32 R88, R8.reuse, R28, RZ ;  /* 0x0000001c0858723c */ /* 0x040ff000000018ff */
[C---:B------:R-:W-:Y:S01]  /*43b0*/  HMMA.16816.F32 R124, R8.reuse, R30, RZ ;  /* 0x0000001e087c723c */ /* 0x040fe200000018ff */
[----:B------:R-:W-:Y:S07]  /*43c0*/  LDSM.16.M88.4 R28, [R0+0x8000] ;  /* 0x00800000001c783b */ /* 0x000fee0000000200 */
[----:B------:R-:W-:Y:S01]  /*43d0*/  HMMA.16816.F32 R92, R8, R26, RZ ;  /* 0x0000001a085c723c */ /* 0x000fe200000018ff */
[----:B------:R-:W-:Y:S04]  /*43e0*/  LDSM.16.M88.4 R8, [R153+0x2000] ;  /* 0x002000009908783b */ /* 0x000fe80000000200 */
[----:B------:R-:W-:Y:S03]  /*43f0*/  LDSM.16.M88.4 R24, [R0+0x8800] ;  /* 0x008800000018783b */ /* 0x000fe60000000200 */
[C---:B------:R-:W-:Y:S01]  /*4400*/  HMMA.16816.F32 R112, R12.reuse, R48, R56 ;  /* 0x000000300c70723c */ /* 0x040fe20000001838 */
[----:B------:R-:W2:Y:S07]  /*4410*/  LDSM.16.M88.4 R56, [R0+0x9800] ;  /* 0x009800000038783b */ /* 0x000eae0000000200 */
[C---:B------:R-:W-:Y:S01]  /*4420*/  HMMA.16816.F32 R104, R12.reuse, R44, R16 ;  /* 0x0000002c0c68723c */ /* 0x040fe20000001810 */
[----:B------:R-:W-:Y:S07]  /*4430*/  LDSM.16.M88.4 R16, [R0+0x9000] ;  /* 0x009000000010783b */ /* 0x000fee0000000200 */
[C---:B------:R-:W-:Y:S08]  /*4440*/  HMMA.16816.F32 R52, R12.reuse, R40, R52 ;  /* 0x000000280c34723c */ /* 0x040ff00000001834 */
[C---:B------:R-:W-:Y:S08]  /*4450*/  HMMA.16816.F32 R116, R12.reuse, R36, R60 ;  /* 0x000000240c74723c */ /* 0x040ff0000000183c */
[C---:B------:R-:W-:Y:S08]  /*4460*/  HMMA.16816.F32 R120, R12.reuse, R50, R68 ;  /* 0x000000320c78723c */ /* 0x040ff00000001844 */
[C---:B------:R-:W-:Y:S01]  /*4470*/  HMMA.16816.F32 R108, R12.reuse, R46, R76 ;  /* 0x0000002e0c6c723c */ /* 0x040fe2000000184c */
[----:B------:R-:W-:Y:S07]  /*4480*/  LDSM.16.M88.4 R76, [R2+0x9800] ;  /* 0x00980000024c783b */ /* 0x000fee0000000200 */
[C---:B------:R-:W-:Y:S01]  /*4490*/  HMMA.16816.F32 R100, R12.reuse, R42, R72 ;  /* 0x0000002a0c64723c */ /* 0x040fe20000001848 */
[----:B------:R-:W-:Y:S07]  /*44a0*/  LDSM.16.M88.4 R72, [R2+0x9000] ;  /* 0x009000000248783b */ /* 0x000fee0000000200 */
[----:B------:R-:W-:Y:S01]  /*44b0*/  HMMA.16816.F32 R64, R12, R38, R64 ;  /* 0x000000260c40723c */ /* 0x000fe20000001840 */
[----:B------:R-:W3:Y:S07]  /*44c0*/  LDSM.16.M88.4 R12, [R153] ;  /* 0x00000000990c783b */ /* 0x000eee0000000200 */
[C---:B-1----:R-:W-:Y:S08]  /*44d0*/  HMMA.16816.F32 R96, R4.reuse, R36, R32 ;  /* 0x000000240460723c */ /* 0x042ff00000001820 */
[----:B------:R-:W-:Y:S01]  /*44e0*/  HMMA.16816.F32 R32, R4, R50, R132 ;  /* 0x000000320420723c */ /* 0x000fe20000001884 */
[----:B------:R-:W-:-:S07]  /*44f0*/  IMAD.IADD R132, R156, 0x1, R153 ;  /* 0x000000019c847824 */ /* 0x000fce00078e0299 */
[C---:B------:R-:W-:Y:S01]  /*4500*/  HMMA.16816.F32 R60, R4.reuse, R48, R84 ;  /* 0x00000030043c723c */ /* 0x040fe20000001854 */
[----:B------:R-:W-:Y:S07]  /*4510*/  LDSM.16.M88.4 R48, [R2+0x8800] ;  /* 0x008800000230783b */ /* 0x000fee0000000200 */
[C---:B------:R-:W-:Y:S08]  /*4520*/  HMMA.16816.F32 R80, R4.reuse, R44, R80 ;  /* 0x0000002c0450723c */ /* 0x040ff00000001850 */
[C---:B------:R-:W-:Y:S08]  /*4530*/  HMMA.16816.F32 R88, R4.reuse, R40, R88 ;  /* 0x000000280458723c */ /* 0x040ff00000001858 */
[C---:B------:R-:W-:Y:S01]  /*4540*/  HMMA.16816.F32 R68, R4.reuse, R46, R128 ;  /* 0x0000002e0444723c */ /* 0x040fe20000001880 */
[----:B------:R-:W-:Y:S07]  /*4550*/  LDSM.16.M88.4 R44, [R2+0x8000] ;  /* 0x00800000022c783b */ /* 0x000fee0000000200 */
[C---:B------:R-:W-:Y:S08]  /*4560*/  HMMA.16816.F32 R84, R4.reuse, R42, R124 ;  /* 0x0000002a0454723c */ /* 0x040ff0000000187c */
[----:B------:R-:W-:Y:S01]  /*4570*/  HMMA.16816.F32 R92, R4, R38, R92 ;  /* 0x00000026045c723c */ /* 0x000fe2000000185c */
[----:B------:R-:W1:Y:S07]  /*4580*/  LDSM.16.M88.4 R4, [R132] ;  /* 0x000000008404783b */ /* 0x000e6e0000000200 */
[----:B--2---:R-:W-:Y:S08]  /*4590*/  HMMA.16816.F32 R148, R8, R56, R116 ;  /* 0x000000380894723c */ /* 0x004ff00000001874 */
[----:B---3--:R-:W-:Y:S08]  /*45a0*/  HMMA.16816.F32 R40, R12, R30, R32 ;  /* 0x0000001e0c28723c */ /* 0x008ff00000001820 */
[C---:B------:R-:W-:Y:S08]  /*45b0*/  HMMA.16816.F32 R112, R8.reuse, R28, R112 ;  /* 0x0000001c0870723c */ /* 0x040ff00000001870 */
[C---:B------:R-:W-:Y:S08]  /*45c0*/  HMMA.16816.F32 R124, R8.reuse, R24, R104 ;  /* 0x00000018087c723c */ /* 0x040ff00000001868 */
[C---:B------:R-:W-:Y:S08]  /*45d0*/  HMMA.16816.F32 R120, R8.reuse, R30, R120 ;  /* 0x0000001e0878723c */ /* 0x040ff00000001878 */
[----:B------:R-:W-:Y:S08]  /*45e0*/  HMMA.16816.F32 R116, R8, R26, R108 ;  /* 0x0000001a0874723c */ /* 0x000ff0000000186c */
[C---:B------:R-:W-:Y:S08]  /*45f0*/  HMMA.16816.F32 R60, R12.reuse, R28, R60 ;  /* 0x0000001c0c3c723c */ /* 0x040ff0000000183c */
[C---:B------:R-:W-:Y:S08]  /*4600*/  HMMA.16816.F32 R36, R12.reuse, R24, R80 ;  /* 0x000000180c24723c */ /* 0x040ff00000001850 */
[----:B------:R-:W-:Y:S08]  /*4610*/  HMMA.16816.F32 R32, R12, R26, R68 ;  /* 0x0000001a0c20723c */ /* 0x000ff00000001844 */
[C---:B------:R-:W-:Y:S01]  /*4620*/  HMMA.16816.F32 R144, R8.reuse, R16, R52 ;  /* 0x000000100890723c */ /* 0x040fe20000001834 */
[----:B------:R-:W-:Y:S07]  /*4630*/  LDSM.16.M88.4 R52, [R3+0xa800] ;  /* 0x00a800000334783b */ /* 0x000fee0000000200 */
[C---:B------:R-:W-:Y:S08]  /*4640*/  HMMA.16816.F32 R128, R8.reuse, R18, R100 ;  /* 0x000000120880723c */ /* 0x040ff00000001864 */
[----:B------:R-:W-:Y:S08]  /*4650*/  HMMA.16816.F32 R140, R8, R58, R64 ;  /* 0x0000003a088c723c */ /* 0x000ff00000001840 */
[C---:B------:R-:W-:Y:S08]  /*4660*/  HMMA.16816.F32 R24, R12.reuse, R16, R88 ;  /* 0x000000100c18723c */ /* 0x040ff00000001858 */
[C---:B------:R-:W-:Y:S08]  /*4670*/  HMMA.16816.F32 R28, R12.reuse, R56, R96 ;  /* 0x000000380c1c723c */ /* 0x040ff00000001860 */
[----:B------:R-:W-:Y:S01]  /*4680*/  HMMA.16816.F32 R8, R12, R18, R84 ;  /* 0x000000120c08723c */ /* 0x000fe20000001854 */
[----:B------:R-:W2:Y:S04]  /*4690*/  LDSM.16.M88.4 R16, [R132+0x2000] ;  /* 0x002000008410783b */ /* 0x000ea80000000200 */
[----:B------:R-:W-:Y:S03]  /*46a0*/  LDSM.16.M88.4 R84, [R3+0xb000] ;  /* 0x00b000000354783b */ /* 0x000fe60000000200 */
[----:B-1----:R-:W-:Y:S08]  /*46b0*/  HMMA.16816.F32 R108, R4, R44, R60 ;  /* 0x0000002c046c723c */ /* 0x002ff0000000183c */
[----:B------:R-:W-:Y:S01]  /*46c0*/  HMMA.16816.F32 R56, R12, R58, R92 ;  /* 0x0000003a0c38723c */ /* 0x000fe2000000185c */
[----:B------:R-:W-:Y:S07]  /*46d0*/  LDSM.16.M88.4 R12, [R20+0x4000] ;  /* 0x00400000140c783b */ /* 0x000fee0000000200 */
[C---:B------:R-:W-:Y:S01]  /*46e0*/  HMMA.16816.F32 R64, R4.reuse, R48, R36 ;  /* 0x000000300440723c */ /* 0x040fe20000001824 */
[----:B------:R-:W1:Y:S07]  /*46f0*/  LDSM.16.M88.4 R36, [R165+UR6+0xa000] ;  /* 0x00a00006a524783b */ /* 0x000e6e0008000200 */
[C---:B------:R-:W-:Y:S01]  /*4700*/  HMMA.16816.F32 R60, R4.reuse, R50, R32 ;  /* 0x00000032043c723c */ /* 0x040fe20000001820 */
[----:B------:R-:W3:Y:S07]  /*4710*/  LDSM.16.M88.4 R32, [R165+UR6+0xa800] ;  /* 0x00a80006a520783b */ /* 0x000eee0008000200 */
[C---:B------:R-:W-:Y:S01]  /*4720*/  HMMA.16816.F32 R104, R4.reuse, R72, R24 ;  /* 0x000000480468723c */ /* 0x040fe20000001818 */
[----:B------:R-:W-:Y:S07]  /*4730*/  LDSM.16.M88.4 R24, [R165+UR6+0xb800] ;  /* 0x00b80006a518783b */ /* 0x000fee0008000200 */
[C---:B------:R-:W-:Y:S01]  /*4740*/  HMMA.16816.F32 R96, R4.reuse, R76, R28 ;  /* 0x0000004c0460723c */ /* 0x040fe2000000181c */
[----:B------:R-:W4:Y:S07]  /*4750*/  LDSM.16.M88.4 R28, [R165+UR6+0xb000] ;  /* 0x00b00006a51c783b */ /* 0x000f2e0008000200 */
[C---:B------:R-:W-:Y:S01]  /*4760*/  HMMA.16816.F32 R100, R4.reuse, R74, R8 ;  /* 0x0000004a0464723c */ /* 0x040fe20000001808 */
[----:B------:R-:W5:Y:S07]  /*4770*/  LDSM.16.M88.4 R8, [R20+0x6000] ;  /* 0x006000001408783b */ /* 0x000f6e0000000200 */
[C---:B------:R-:W-:Y:S01]  /*4780*/  HMMA.16816.F32 R68, R4.reuse, R46, R40 ;  /* 0x0000002e0444723c */ /* 0x040fe20000001828 */
[----:B------:R-:W-:Y:S07]  /*4790*/  LDSM.16.M88.4 R40, [R3+0xa000] ;  /* 0x00a000000328783b */ /* 0x000fee0000000200 */
[----:B------:R-:W-:Y:S01]  /*47a0*/  HMMA.16816.F32 R80, R4, R78, R56 ;  /* 0x0000004e0450723c */ /* 0x000fe20000001838 */
[----:B------:R-:W5:Y:S04]  /*47b0*/  LDSM.16.M88.4 R4, [R21+0x4000] ;  /* 0x004000001504783b */ /* 0x000f680000000200 */
[----:B------:R-:W5:Y:S03]  /*47c0*/  LDSM.16.M88.4 R20, [R21+0x6000] ;  /* 0x006000001514783b */ /* 0x000f660000000200 */
[C---:B--2---:R-:W-:Y:S08]  /*47d0*/  HMMA.16816.F32 R88, R16.reuse, R44, R112 ;  /* 0x0000002c1058723c */ /* 0x044ff00000001870 */
[C---:B------:R-:W-:Y:S08]  /*47e0*/  HMMA.16816.F32 R92, R16.reuse, R46, R120 ;  /* 0x0000002e105c723c */ /* 0x040ff00000001878 */
        /* <DEDUP_REMOVED lines=8> */
[C---:B---3--:R-:W-:Y:S08]  /*4870*/  HMMA.16816.F32 R64, R12.reuse, R32, R64 ;  /* 0x000000200c40723c */ /* 0x048ff00000001840 */
[C---:B------:R-:W-:Y:S08]  /*4880*/  HMMA.16816.F32 R60, R12.reuse, R34, R60 ;  /* 0x000000220c3c723c */ /* 0x040ff0000000183c */
[C---:B----4-:R-:W-:Y:S08]  /*4890*/  HMMA.16816.F32 R56, R12.reuse, R28, R104 ;  /* 0x0000001c0c38723c */ /* 0x050ff00000001868 */
[C---:B------:R-:W-:Y:S08]  /*48a0*/  HMMA.16816.F32 R48, R12.reuse, R30, R100 ;  /* 0x0000001e0c30723c */ /* 0x040ff00000001864 */
[C---:B------:R-:W-:Y:S08]  /*48b0*/  HMMA.16816.F32 R44, R12.reuse, R24, R96 ;  /* 0x000000180c2c723c */ /* 0x040ff00000001860 */
[----:B------:R-:W-:Y:S08]  /*48c0*/  HMMA.16816.F32 R16, R12, R26, R80 ;  /* 0x0000001a0c10723c */ /* 0x000ff00000001850 */
[C---:B-----5:R-:W-:Y:S08]  /*48d0*/  HMMA.16816.F32 R12, R8.reuse, R36, R88 ;  /* 0x00000024080c723c */ /* 0x060ff00000001858 */
[----:B------:R-:W-:Y:S08]  /*48e0*/  HMMA.16816.F32 R140, R8, R30, R128 ;  /* 0x0000001e088c723c */ /* 0x000ff00000001880 */
[----:B------:R-:W-:Y:S08]  /*48f0*/  HMMA.16816.F32 R104, R4, R86, R48 ;  /* 0x000000560468723c */ /* 0x000ff00000001830 */
[C---:B------:R-:W-:Y:S08]  /*4900*/  HMMA.16816.F32 R144, R8.reuse, R24, R120 ;  /* 0x000000180890723c */ /* 0x040ff00000001878 */
[----:B------:R-:W-:Y:S01]  /*4910*/  HMMA.16816.F32 R128, R8, R26, R76 ;  /* 0x0000001a0880723c */ /* 0x000fe2000000184c */
[----:B------:R-:W-:Y:S07]  /*4920*/  LDSM.16.M88.4 R24, [R0+0xb800] ;  /* 0x00b800000018783b */ /* 0x000fee0000000200 */
[----:B------:R-:W-:Y:S01]  /*4930*/  HMMA.16816.F32 R48, R20, R40, R12 ;  /* 0x000000281430723c */ /* 0x000fe2000000180c */
[----:B------:R-:W1:Y:S07]  /*4940*/  LDSM.16.M88.4 R12, [R153+0x4000] ;  /* 0x00400000990c783b */ /* 0x000e6e0000000200 */
[C---:B------:R-:W-:Y:S01]  /*4950*/  HMMA.16816.F32 R80, R8.reuse, R38, R92 ;  /* 0x000000260850723c */ /* 0x040fe2000000185c */
[----:B------:R-:W2:Y:S07]  /*4960*/  LDSM.16.M88.4 R36, [R0+0xa000] ;  /* 0x00a000000024783b */ /* 0x000eae0000000200 */
[C---:B------:R-:W-:Y:S08]  /*4970*/  HMMA.16816.F32 R88, R8.reuse, R32, R112 ;  /* 0x000000200858723c */ /* 0x040ff00000001870 */
[C---:B------:R-:W-:Y:S01]  /*4980*/  HMMA.16816.F32 R92, R8.reuse, R34, R116 ;  /* 0x00000022085c723c */ /* 0x040fe20000001874 */
[----:B------:R-:W3:Y:S07]  /*4990*/  LDSM.16.M88.4 R32, [R0+0xa800] ;  /* 0x00a800000020783b */ /* 0x000eee0000000200 */
[----:B------:R-:W-:Y:S01]  /*49a0*/  HMMA.16816.F32 R96, R8, R28, R124 ;  /* 0x0000001c0860723c */ /* 0x000fe2000000187c */
[----:B------:R4:W5:Y:S04]  /*49b0*/  LDSM.16.M88.4 R28, [R0+0xb000] ;  /* 0x00b00000001c783b */ /* 0x0009680000000200 */
[----:B------:R-:W5:Y:S03]  /*49c0*/  LDSM.16.M88.4 R8, [R153+0x6000] ;  /* 0x006000009908783b */ /* 0x000f660000000200 */
[C---:B------:R-:W-:Y:S08]  /*49d0*/  HMMA.16816.F32 R124, R4.reuse, R40, R72 ;  /* 0x00000028047c723c */ /* 0x040ff00000001848 */
[C---:B------:R-:W-:Y:S08]  /*49e0*/  HMMA.16816.F32 R120, R4.reuse, R42, R68 ;  /* 0x0000002a0478723c */ /* 0x040ff00000001844 */
[----:B------:R-:W-:Y:S01]  /*49f0*/  HMMA.16816.F32 R116, R4, R52, R64 ;  /* 0x000000340474723c */ /* 0x000fe20000001840 */
[----:B----4-:R-:W-:-:S04]  /*4a00*/  IMAD.U32 R0, RZ, RZ, UR14 ;  /* 0x0000000eff007e24 */ /* 0x010fc8000f8e00ff */
[----:B------:R-:W-:-:S03]  /*4a10*/  IMAD R0, R0, 0x40, R155 ;  /* 0x0000004000007824 */ /* 0x000fc600078e029b */
[C---:B------:R-:W-:Y:S08]  /*4a20*/  HMMA.16816.F32 R112, R4.reuse, R54, R60 ;  /* 0x000000360470723c */ /* 0x040ff0000000183c */
[C---:B------:R-:W-:Y:S01]  /*4a30*/  HMMA.16816.F32 R108, R4.reuse, R84, R56 ;  /* 0x00000054046c723c */ /* 0x040fe20000001838 */
[----:B------:R-:W-:Y:S07]  /*4a40*/  LDSM.16.M88.4 R56, [R2+0xb800] ;  /* 0x00b800000238783b */ /* 0x000fee0000000200 */
[C---:B------:R-:W-:Y:S01]  /*4a50*/  HMMA.16816.F32 R100, R4.reuse, R136, R44 ;  /* 0x000000880464723c */ /* 0x040fe2000000182c */
[----:B------:R-:W-:Y:S07]  /*4a60*/  LDSM.16.M88.4 R44, [R2+0xa800] ;  /* 0x00a80000022c783b */ /* 0x000fee0000000200 */
[----:B------:R-:W-:Y:S01]  /*4a70*/  HMMA.16816.F32 R72, R4, R138, R16 ;  /* 0x0000008a0448723c */ /* 0x000fe20000001810 */
[----:B------:R-:W4:Y:S04]  /*4a80*/  LDSM.16.M88.4 R4, [R132+0x4000] ;  /* 0x004000008404783b */ /* 0x000f280000000200 */
[----:B------:R-:W-:Y:S03]  /*4a90*/  LDSM.16.M88.4 R16, [R132+0x6000] ;  /* 0x006000008410783b */ /* 0x000fe60000000200 */
[C---:B------:R-:W-:Y:S08]  /*4aa0*/  HMMA.16816.F32 R64, R20.reuse, R52, R88 ;  /* 0x000000341440723c */ /* 0x040ff00000001858 */
[C---:B------:R-:W-:Y:S01]  /*4ab0*/  HMMA.16816.F32 R68, R20.reuse, R54, R92 ;  /* 0x000000361444723c */ /* 0x040fe2000000185c */
[----:B------:R-:W-:Y:S07]  /*4ac0*/  LDSM.16.M88.4 R52, [R2+0xb000] ;  /* 0x00b000000234783b */ /* 0x000fee0000000200 */
[C---:B------:R-:W-:Y:S08]  /*4ad0*/  HMMA.16816.F32 R76, R20.reuse, R84, R96 ;  /* 0x00000054144c723c */ /* 0x040ff00000001860 */
[----:B------:R-:W-:Y:S01]  /*4ae0*/  HMMA.16816.F32 R60, R20, R42, R80 ;  /* 0x0000002a143c723c */ /* 0x000fe20000001850 */
[----:B------:R1:W4:Y:S01]  /*4af0*/  LDSM.16.M88.4 R40, [R2+0xa000] ;  /* 0x00a000000228783b */ /* 0x0003220000000200 */
[----:B------:R-:W-:-:S06]  /*4b00*/  DEPBAR.LE SB0, 0x0 ;  /* 0x000080000000791a */ /* 0x000fcc0000000000 */
[C---:B------:R-:W-:Y:S08]  /*4b10*/  HMMA.16816.F32 R84, R20.reuse, R86, R140 ;  /* 0x000000561454723c */ /* 0x040ff0000000188c */
[C---:B------:R-:W-:Y:S08]  /*4b20*/  HMMA.16816.F32 R92, R20.reuse, R136, R144 ;  /* 0x00000088145c723c */ /* 0x040ff00000001890 */
[----:B------:R-:W-:Y:S01]  /*4b30*/  HMMA.16816.F32 R80, R20, R138, R128 ;  /* 0x0000008a1450723c */ /* 0x000fe20000001880 */
[----:B-1----:R-:W-:-:S07]  /*4b40*/  IMAD.U32 R2, RZ, RZ, UR21 ;  /* 0x00000015ff027e24 */ /* 0x002fce000f8e00ff */
[C---:B------:R-:W-:Y:S08]  /*4b50*/  HMMA.16816.F32 R72, R12.reuse, R26, R72 ;  /* 0x0000001a0c48723c */ /* 0x040ff00000001848 */
[C---:B--2---:R-:W-:Y:S08]  /*4b60*/  HMMA.16816.F32 R88, R12.reuse, R36, R124 ;  /* 0x000000240c58723c */ /* 0x044ff0000000187c */
[C---:B------:R-:W-:Y:S08]  /*4b70*/  HMMA.16816.F32 R96, R12.reuse, R38, R120 ;  /* 0x000000260c60723c */ /* 0x040ff00000001878 */
[C---:B---3--:R-:W-:Y:S08]  /*4b80*/  HMMA.16816.F32 R116, R12.reuse, R32, R116 ;  /* 0x000000200c74723c */ /* 0x048ff00000001874 */
[C---:B------:R-:W-:Y:S08]  /*4b90*/  HMMA.16816.F32 R112, R12.reuse, R34, R112 ;  /* 0x000000220c70723c */ /* 0x040ff00000001870 */
[C---:B-----5:R-:W-:Y:S08]  /*4ba0*/  HMMA.16816.F32 R108, R12.reuse, R28, R108 ;  /* 0x0000001c0c6c723c */ /* 0x060ff0000000186c */
[C---:B------:R-:W-:Y:S08]  /*4bb0*/  HMMA.16816.F32 R104, R12.reuse, R30, R104 ;  /* 0x0000001e0c68723c */ /* 0x040ff00000001868 */
[----:B------:R-:W-:Y:S08]  /*4bc0*/  HMMA.16816.F32 R100, R12, R24, R100 ;  /* 0x000000180c64723c */ /* 0x000ff00000001864 */
[C---:B------:R-:W-:Y:S08]  /*4bd0*/  HMMA.16816.F32 R20, R8.reuse, R36, R48 ;  /* 0x000000240814723c */ /* 0x040ff00000001830 */
[----:B------:R-:W-:Y:S01]  /*4be0*/  HMMA.16816.F32 R12, R8, R32, R64 ;  /* 0x00000020080c723c */ /* 0x000fe20000001840 */
[----:B------:R-:W-:-:S07]  /*4bf0*/  VIADDMNMX R32, R152, 0x48, R2, PT ;  /* 0x0000004898207846 */ /* 0x000fce0003800102 */
[----:B------:R-:W-:Y:S01]  /*4c00*/  HMMA.16816.F32 R48, R8, R34, R68 ;  /* 0x000000220830723c */ /* 0x000fe20000001844 */
[----:B------:R-:W-:-:S07]  /*4c10*/  I2FP.F32.U32 R35, R0 ;  /* 0x0000000000237245 */ /* 0x000fce0000201000 */
[C---:B------:R-:W-:Y:S08]  /*4c20*/  HMMA.16816.F32 R36, R8.reuse, R38, R60 ;  /* 0x000000260824723c */ /* 0x040ff0000000183c */
[----:B------:R-:W-:Y:S01]  /*4c30*/  HMMA.16816.F32 R64, R8, R28, R76 ;  /* 0x0000001c0840723c */ /* 0x000fe2000000184c */
[----:B------:R-:W-:-:S07]  /*4c40*/  VIMNMX R29, PT, PT, R152, UR21, PT ;  /* 0x00000015981d7c48 */ /* 0x000fce000bfe0100 */
[----:B------:R-:W-:Y:S01]  /*4c50*/  HMMA.16816.F32 R68, R8, R30, R84 ;  /* 0x0000001e0844723c */ /* 0x000fe20000001854 */
[C-C-:B------:R-:W-:Y:S02]  /*4c60*/  VIADDMNMX R30, R152.reuse, 0x8, R2.reuse, PT ;  /* 0x00000008981e7846 */ /* 0x140fe40003800102 */
[----:B------:R-:W-:Y:S01]  /*4c70*/  VIADDMNMX R31, R152, 0x40, R2, PT ;  /* 0x00000040981f7846 */ /* 0x000fe20003800102 */
[----:B------:R-:W-:-:S04]  /*4c80*/  VIADD R2, R0, 0x1 ;  /* 0x0000000100027836 */ /* 0x000fc80000000000 */
[----:B------:R-:W-:Y:S01]  /*4c90*/  HMMA.16816.F32 R92, R8, R24, R92 ;  /* 0x00000018085c723c */ /* 0x000fe2000000185c */
[----:B------:R-:W-:Y:S01]  /*4ca0*/  ISETP.GE.AND P1, PT, R2, R29, PT ;  /* 0x0000001d0200720c */ /* 0x000fe20003f26270 */
[----:B------:R-:W-:Y:S01]  /*4cb0*/  VIADD R25, R0, 0x39 ;  /* 0x0000003900197836 */ /* 0x000fe20000000000 */
[C---:B------:R-:W-:Y:S02]  /*4cc0*/  ISETP.GE.AND P4, PT, R2.reuse, R30, PT ;  /* 0x0000001e0200720c */ /* 0x040fe40003f86270 */
[----:B------:R-:W-:-:S03]  /*4cd0*/  ISETP.GE.AND P2, PT, R2, R31, PT ;  /* 0x0000001f0200720c */ /* 0x000fc60003f46270 */
[----:B------:R-:W-:Y:S01]  /*4ce0*/  HMMA.16816.F32 R8, R8, R26, R80 ;  /* 0x0000001a0808723c */ /* 0x000fe20000001850 */
[----:B------:R-:W-:-:S05]  /*4cf0*/  VIADD R26, R0, 0x38 ;  /* 0x00000038001a7836 */ /* 0x000fca0000000000 */
[C---:B------:R-:W-:Y:S02]  /*4d00*/  ISETP.GE.AND P5, PT, R26.reuse, R29, PT ;  /* 0x0000001d1a00720c */ /* 0x040fe40003fa6270 */
[----:B----4-:R-:W-:Y:S01]  /*4d10*/  HMMA.16816.F32 R72, R4, R58, R72 ;  /* 0x0000003a0448723c */ /* 0x010fe20000001848 */
[----:B------:R-:W-:-:S07]  /*4d20*/  ISETP.GE.AND P3, PT, R26, R30, PT ;  /* 0x0000001e1a00720c */ /* 0x000fce0003f66270 */
[----:B------:R-:W-:Y:S08]  /*4d30*/  HMMA.16816.F32 R88, R4, R40, R88 ;  /* 0x000000280458723c */ /* 0x000ff00000001858 */
[----:B------:R-:W-:Y:S01]  /*4d40*/  HMMA.16816.F32 R120, R16, R58, R8 ;  /* 0x0000003a1078723c */ /* 0x000fe20000001808 */
[----:B------:R-:W-:-:S07]  /*4d50*/  VIADD R10, R0, 0x11 ;  /* 0x00000011000a7836 */ /* 0x000fce0000000000 */
[----:B------:R-:W-:Y:S08]  /*4d60*/  HMMA.16816.F32 R60, R4, R42, R96 ;  /* 0x0000002a043c723c */ /* 0x000ff00000001860 */
[----:B------:R-:W-:Y:S01]  /*4d70*/  HMMA.16816.F32 R76, R16, R40, R20 ;  /* 0x00000028104c723c */ /* 0x000fe20000001814 */
[C---:B------:R-:W-:Y:S02]  /*4d80*/  VIADD R21, R0.reuse, 0x21 ;  /* 0x0000002100157836 */ /* 0x040fe40000000000 */
[----:B------:R-:W-:-:S03]  /*4d90*/  VIADD R20, R0, 0x20 ;  /* 0x0000002000147836 */ /* 0x000fc60000000000 */
[----:B------:R-:W-:Y:S02]  /*4da0*/  I2FP.F32.U32 R34, R21 ;  /* 0x0000001500227245 */ /* 0x000fe40000201000 */
[----:B------:R-:W-:Y:S01]  /*4db0*/  HMMA.16816.F32 R40, R16, R42, R36 ;  /* 0x0000002a1028723c */ /* 0x000fe20000001824 */
[----:B------:R-:W-:Y:S02]  /*4dc0*/  I2FP.F32.U32 R39, R26 ;  /* 0x0000001a00277245 */ /* 0x000fe40000201000 */
[----:B------:R-:W-:-:S03]  /*4dd0*/  I2FP.F32.U32 R24, R20 ;  /* 0x0000001400187245 */ /* 0x000fc60000201000 */
[----:B------:R-:W-:Y:S02]  /*4de0*/  FFMA.FTZ R3, R39, UR5, R72 ;  /* 0x0000000527037c23 */ /* 0x000fe40008010048 */
[C---:B------:R-:W-:Y:S03]  /*4df0*/  HMMA.16816.F32 R116, R4.reuse, R44, R116 ;  /* 0x0000002c0474723c */ /* 0x040fe60000001874 */
[----:B------:R-:W-:Y:S02]  /*4e00*/  FSEL R147, R3, -INF , !P5 ;  /* 0xff80000003937808 */ /* 0x000fe40006800000 */
[----:B------:R-:W-:Y:S02]  /*4e10*/  I2FP.F32.U32 R3, R2 ;  /* 0x0000000200037245 */ /* 0x000fe40000201000 */
[----:B------:R-:W-:Y:S01]  /*4e20*/  ISETP.GE.AND P5, PT, R2, R32, PT ;  /* 0x000000200200720c */ /* 0x000fe20003fa6270 */
[----:B------:R-:W-:Y:S01]  /*4e30*/  HMMA.16816.F32 R112, R4, R46, R112 ;  /* 0x0000002e0470723c */ /* 0x000fe20000001870 */
[----:B------:R-:W-:-:S07]  /*4e40*/  VIADD R2, R0, 0x8 ;  /* 0x0000000800027836 */ /* 0x000fce0000000000 */
[C---:B------:R-:W-:Y:S08]  /*4e50*/  HMMA.16816.F32 R108, R4.reuse, R52, R108 ;  /* 0x00000034046c723c */ /* 0x040ff0000000186c */
[C---:B------:R-:W-:Y:S08]  /*4e60*/  HMMA.16816.F32 R104, R4.reuse, R54, R104 ;  /* 0x000000360468723c */ /* 0x040ff00000001868 */
[----:B------:R-:W-:Y:S01]  /*4e70*/  HMMA.16816.F32 R100, R4, R56, R100 ;  /* 0x000000380464723c */ /* 0x000fe20000001864 */
[C---:B------:R-:W-:Y:S01]  /*4e80*/  FFMA.FTZ R5, R39.reuse, UR5, R74 ;  /* 0x0000000527057c23 */ /* 0x040fe2000801004a */
[----:B------:R-:W-:Y:S01]  /*4e90*/  FFMA.FTZ R4, R39, UR5, R120 ;  /* 0x0000000527047c23 */ /* 0x000fe20008010078 */
[----:B------:R-:W-:-:S03]  /*4ea0*/  FFMA.FTZ R6, R3, UR5, R89 ;  /* 0x0000000503067c23 */ /* 0x000fc60008010059 */
[----:B------:R-:W-:Y:S01]  /*4eb0*/  FSEL R158, R5, -INF , !P3 ;  /* 0xff800000059e7808 */ /* 0x000fe20005800000 */
[C---:B------:R-:W-:Y:S01]  /*4ec0*/  FFMA.FTZ R5, R3.reuse, UR5, R91 ;  /* 0x0000000503057c23 */ /* 0x040fe2000801005b */
[----:B------:R-:W-:Y:S01]  /*4ed0*/  BAR.SYNC.DEFER_BLOCKING 0x0 ;  /* 0x0000000000007b1d */ /* 0x000fe20000010000 */
[----:B------:R-:W-:Y:S01]  /*4ee0*/  ISETP.GE.AND P3, PT, R26, R31, PT ;  /* 0x0000001f1a00720c */ /* 0x000fe20003f66270 */
[C---:B------:R-:W-:Y:S01]  /*4ef0*/  HMMA.16816.F32 R96, R16.reuse, R46, R48 ;  /* 0x0000002e1060723c */ /* 0x040fe20000001830 */
[----:B------:R-:W-:Y:S02]  /*4f00*/  FSEL R58, R6, -INF , !P1 ;  /* 0xff800000063a7808 */ /* 0x000fe40004800000 */
[----:B------:R-:W-:Y:S01]  /*4f10*/  FSEL R159, R4, -INF , !P3 ;  /* 0xff800000049f7808 */ /* 0x000fe20005800000 */
[C---:B------:R-:W-:Y:S01]  /*4f20*/  FFMA.FTZ R4, R3.reuse, UR5, R77 ;  /* 0x0000000503047c23 */ /* 0x040fe2000801004d */
[----:B------:R-:W-:Y:S01]  /*4f30*/  I2FP.F32.U32 R6, R2 ;  /* 0x0000000200067245 */ /* 0x000fe20000201000 */
[----:B------:R-:W-:Y:S01]  /*4f40*/  FFMA.FTZ R3, R3, UR5, R79 ;  /* 0x0000000503037c23 */ /* 0x000fe2000801004f */
[----:B------:R-:W-:Y:S01]  /*4f50*/  FSEL R72, R5, -INF , !P4 ;  /* 0xff80000005487808 */ /* 0x000fe20006000000 */
[C---:B------:R-:W-:Y:S01]  /*4f60*/  HMMA.16816.F32 R80, R16.reuse, R44, R12 ;  /* 0x0000002c1050723c */ /* 0x040fe2000000180c */
[----:B------:R-:W-:Y:S01]  /*4f70*/  FSEL R74, R4, -INF , !P2 ;  /* 0xff800000044a7808 */ /* 0x000fe20005000000 */
[C---:B------:R-:W-:Y:S01]  /*4f80*/  FFMA.FTZ R4, R6.reuse, UR5, R62 ;  /* 0x0000000506047c23 */ /* 0x040fe2000801003e */
[----:B------:R-:W-:Y:S01]  /*4f90*/  FSEL R62, R3, -INF , !P5 ;  /* 0xff800000033e7808 */ /* 0x000fe20006800000 */
[----:B------:R-:W-:Y:S01]  /*4fa0*/  FFMA.FTZ R5, R6, UR5, R60 ;  /* 0x0000000506057c23 */ /* 0x000fe2000801003c */
[----:B------:R-:W-:Y:S01]  /*4fb0*/  ISETP.GE.AND P3, PT, R2, R29, PT ;  /* 0x0000001d0200720c */ /* 0x000fe20003f66270 */
[----:B------:R-:W-:Y:S01]  /*4fc0*/  FFMA.FTZ R3, R6, UR5, R40 ;  /* 0x0000000506037c23 */ /* 0x000fe20008010028 */
[----:B------:R-:W-:Y:S01]  /*4fd0*/  ISETP.GE.AND P1, PT, R2, R30, PT ;  /* 0x0000001e0200720c */ /* 0x000fe20003f26270 */
[----:B------:R-:W-:Y:S01]  /*4fe0*/  VIADD R15, R0, 0x19 ;  /* 0x00000019000f7836 */ /* 0x000fe20000000000 */
[C---:B------:R-:W-:Y:S01]  /*4ff0*/  ISETP.GE.AND P4, PT, R2.reuse, R31, PT ;  /* 0x0000001f0200720c */ /* 0x040fe20003f86270 */
[C---:B------:R-:W-:Y:S01]  /*5000*/  HMMA.16816.F32 R68, R16.reuse, R54, R68 ;  /* 0x000000361044723c */ /* 0x040fe20000001844 */
[----:B------:R-:W-:Y:S01]  /*5010*/  ISETP.GE.AND P2, PT, R2, R32, PT ;  /* 0x000000200200720c */ /* 0x000fe20003f46270 */
[C---:B------:R-:W-:Y:S01]  /*5020*/  VIADD R2, R0.reuse, 0x9 ;  /* 0x0000000900027836 */ /* 0x040fe20000000000 */
[----:B------:R-:W-:Y:S01]  /*5030*/  FSEL R49, R5, -INF , !P3 ;  /* 0xff80000005317808 */ /* 0x000fe20005800000 */
[----:B------:R-:W-:Y:S01]  /*5040*/  VIADD R5, R0, 0x10 ;  /* 0x0000001000057836 */ /* 0x000fe20000000000 */
[----:B------:R-:W-:Y:S01]  /*5050*/  FSEL R59, R4, -INF , !P1 ;  /* 0xff800000043b7808 */ /* 0x000fe20004800000 */
[----:B------:R-:W-:Y:S01]  /*5060*/  VIADD R14, R0, 0x18 ;  /* 0x00000018000e7836 */ /* 0x000fe20000000000 */
[----:B------:R-:W-:Y:S01]  /*5070*/  FSEL R60, R3, -INF , !P4 ;  /* 0xff800000033c7808 */ /* 0x000fe20006000000 */
[----:B------:R-:W-:Y:S01]  /*5080*/  HMMA.16816.F32 R84, R16, R52, R64 ;  /* 0x000000341054723c */ /* 0x000fe20000001840 */
[----:B------:R-:W-:-:S02]  /*5090*/  ISETP.GE.AND P5, PT, R2, R29, PT ;  /* 0x0000001d0200720c */ /* 0x000fc40003fa6270 */
[C---:B------:R-:W-:Y:S02]  /*50a0*/  ISETP.GE.AND P3, PT, R2.reuse, R30, PT ;  /* 0x0000001e0200720c */ /* 0x040fe40003f66270 */
[C---:B------:R-:W-:Y:S02]  /*50b0*/  ISETP.GE.AND P1, PT, R2.reuse, R31, PT ;  /* 0x0000001f0200720c */ /* 0x040fe40003f26270 */
[----:B------:R-:W-:Y:S01]  /*50c0*/  I2FP.F32.U32 R11, R2 ;  /* 0x00000002000b7245 */ /* 0x000fe20000201000 */
[----:B------:R-:W-:Y:S01]  /*50d0*/  HMMA.16816.F32 R64, R16, R56, R92 ;  /* 0x000000381040723c */ /* 0x000fe2000000185c */
[----:B------:R-:W-:Y:S01]  /*50e0*/  ISETP.GE.AND P4, PT, R2, R32, PT ;  /* 0x000000200200720c */ /* 0x000fe20003f86270 */
[----:B------:R-:W-:Y:S01]  /*50f0*/  FFMA.FTZ R2, R6, UR5, R42 ;  /* 0x0000000506027c23 */ /* 0x000fe2000801002a */
[----:B------:R-:W-:Y:S01]  /*5100*/  I2FP.F32.U32 R13, R10 ;  /* 0x0000000a000d7245 */ /* 0x000fe20000201000 */
[C---:B------:R-:W-:Y:S01]  /*5110*/  FFMA.FTZ R3, R11.reuse, UR5, R61 ;  /* 0x000000050b037c23 */ /* 0x040fe2000801003d */
[----:B------:R-:W-:Y:S01]  /*5120*/  I2FP.F32.U32 R23, R15 ;  /* 0x0000000f00177245 */ /* 0x000fe20000201000 */
[----:B------:R-:W-:Y:S01]  /*5130*/  VIADD R16, R0, 0x28 ;  /* 0x0000002800107836 */ /* 0x000fe20000000000 */
[----:B------:R-:W-:Y:S01]  /*5140*/  FSEL R61, R2, -INF , !P2 ;  /* 0xff800000023d7808 */ /* 0x000fe20005000000 */
[C---:B------:R-:W-:Y:S01]  /*5150*/  FFMA.FTZ R2, R11.reuse, UR5, R41 ;  /* 0x000000050b027c23 */ /* 0x040fe20008010029 */
[----:B------:R-:W-:Y:S01]  /*5160*/  I2FP.F32.U32 R12, R5 ;  /* 0x00000005000c7245 */ /* 0x000fe20000201000 */
[----:B------:R-:W-:Y:S01]  /*5170*/  FFMA.FTZ R4, R11, UR5, R63 ;  /* 0x000000050b047c23 */ /* 0x000fe2000801003f */
[----:B------:R-:W-:Y:S01]  /*5180*/  FSEL R45, R3, -INF , !P5 ;  /* 0xff800000032d7808 */ /* 0x000fe20006800000 */
[----:B------:R-:W-:Y:S01]  /*5190*/  VIADD R17, R0, 0x29 ;  /* 0x0000002900117836 */ /* 0x000fe20000000000 */
[----:B------:R-:W-:Y:S01]  /*51a0*/  FSEL R55, R2, -INF , !P1 ;  /* 0xff80000002377808 */ /* 0x000fe20004800000 */
[----:B------:R-:W-:Y:S01]  /*51b0*/  FFMA.FTZ R2, R13, UR5, R117 ;  /* 0x000000050d027c23 */ /* 0x000fe20008010075 */
[-C--:B------:R-:W-:Y:S01]  /*51c0*/  ISETP.GE.AND P1, PT, R10, R29.reuse, PT ;  /* 0x0000001d0a00720c */ /* 0x080fe20003f26270 */
[----:B------:R-:W-:Y:S01]  /*51d0*/  FFMA.FTZ R3, R12, UR5, R116 ;  /* 0x000000050c037c23 */ /* 0x000fe20008010074 */
[-C--:B------:R-:W-:Y:S01]  /*51e0*/  ISETP.GE.AND P2, PT, R5, R29.reuse, PT ;  /* 0x0000001d0500720c */ /* 0x080fe20003f46270 */
[----:B------:R-:W-:Y:S01]  /*51f0*/  VIADD R18, R0, 0x30 ;  /* 0x0000003000127836 */ /* 0x000fe20000000000 */
[----:B------:R-:W-:Y:S01]  /*5200*/  FSEL R46, R2, -INF , !P1 ;  /* 0xff800000022e7808 */ /* 0x000fe20004800000 */
[----:B------:R-:W-:Y:S01]  /*5210*/  FFMA.FTZ R2, R23, UR5, R113 ;  /* 0x0000000517027c23 */ /* 0x000fe20008010071 */
[----:B------:R-:W-:Y:S01]  /*5220*/  ISETP.GE.AND P1, PT, R15, R29, PT ;  /* 0x0000001d0f00720c */ /* 0x000fe20003f26270 */
[----:B------:R-:W-:Y:S01]  /*5230*/  VIADD R19, R0, 0x31 ;  /* 0x0000003100137836 */ /* 0x000fe20000000000 */
[----:B------:R-:W-:-:S02]  /*5240*/  I2FP.F32.U32 R22, R14 ;  /* 0x0000000e00167245 */ /* 0x000fc40000201000 */
[----:B------:R-:W-:Y:S01]  /*5250*/  FSEL R51, R2, -INF , !P1 ;  /* 0xff80000002337808 */ /* 0x000fe20004800000 */
[----:B------:R-:W-:Y:S01]  /*5260*/  FFMA.FTZ R2, R34, UR5, R109 ;  /* 0x0000000522027c23 */ /* 0x000fe2000801006d */
[-C--:B------:R-:W-:Y:S02]  /*5270*/  ISETP.GE.AND P1, PT, R21, R29.reuse, PT ;  /* 0x0000001d1500720c */ /* 0x080fe40003f26270 */
[----:B------:R-:W-:Y:S01]  /*5280*/  FSEL R44, R3, -INF , !P2 ;  /* 0xff800000032c7808 */ /* 0x000fe20005000000 */
[----:B------:R-:W-:Y:S01]  /*5290*/  FFMA.FTZ R3, R22, UR5, R112 ;  /* 0x0000000516037c23 */ /* 0x000fe20008010070 */
[----:B------:R-:W-:Y:S01]  /*52a0*/  FSEL R131, R2, -INF , !P1 ;  /* 0xff80000002837808 */ /* 0x000fe20004800000 */
[----:B------:R-:W-:Y:S01]  /*52b0*/  FFMA.FTZ R2, R35, UR5, R88 ;  /* 0x0000000523027c23 */ /* 0x000fe20008010058 */
[-C--:B------:R-:W-:Y:S02]  /*52c0*/  ISETP.GE.AND P2, PT, R14, R29.reuse, PT ;  /* 0x0000001d0e00720c */ /* 0x080fe40003f46270 */
[----:B------:R-:W-:-:S02]  /*52d0*/  ISETP.GE.AND P1, PT, R0, R29, PT ;  /* 0x0000001d0000720c */ /* 0x000fc40003f26270 */
[----:B------:R-:W-:Y:S01]  /*52e0*/  FSEL R50, R3, -INF , !P2 ;  /* 0xff80000003327808 */ /* 0x000fe20005000000 */
[----:B------:R-:W-:Y:S01]  /*52f0*/  FFMA.FTZ R3, R24, UR5, R108 ;  /* 0x0000000518037c23 */ /* 0x000fe2000801006c */
[----:B------:R-:W-:Y:S02]  /*5300*/  FSEL R38, R2, -INF , !P1 ;  /* 0xff80000002267808 */ /* 0x000fe40004800000 */
[----:B------:R-:W-:Y:S02]  /*5310*/  I2FP.F32.U32 R33, R16 ;  /* 0x0000001000217245 */ /* 0x000fe40000201000 */
[-C--:B------:R-:W-:Y:S02]  /*5320*/  ISETP.GE.AND P2, PT, R20, R29.reuse, PT ;  /* 0x0000001d1400720c */ /* 0x080fe40003f46270 */
[----:B------:R-:W-:Y:S01]  /*5330*/  ISETP.GE.AND P1, PT, R16, R29, PT ;  /* 0x0000001d1000720c */ /* 0x000fe20003f26270 */
[----:B------:R-:W-:Y:S01]  /*5340*/  FFMA.FTZ R28, R33, UR5, R104 ;  /* 0x00000005211c7c23 */ /* 0x000fe20008010068 */
[----:B------:R-:W-:-:S02]  /*5350*/  FSEL R54, R4, -INF , !P3 ;  /* 0xff80000004367808 */ /* 0x000fc40005800000 */
[C---:B------:R-:W-:Y:S02]  /*5360*/  ISETP.GE.AND P6, PT, R5.reuse, R30, PT ;  /* 0x0000001e0500720c */ /* 0x040fe40003fc6270 */
[----:B------:R-:W-:Y:S02]  /*5370*/  ISETP.GE.AND P5, PT, R5, R31, PT ;  /* 0x0000001f0500720c */ /* 0x000fe40003fa6270 */
[----:B------:R-:W-:Y:S02]  /*5380*/  FSEL R144, R3, -INF , !P2 ;  /* 0xff80000003907808 */ /* 0x000fe40005000000 */
[----:B------:R-:W-:Y:S02]  /*5390*/  ISETP.GE.AND P3, PT, R5, R32, PT ;  /* 0x000000200500720c */ /* 0x000fe40003f66270 */
[----:B------:R-:W-:Y:S02]  /*53a0*/  I2FP.F32.U32 R36, R17 ;  /* 0x0000001100247245 */ /* 0x000fe40000201000 */
[----:B------:R-:W-:-:S02]  /*53b0*/  P2R R27, PR, RZ, 0x2 ;  /* 0x00000002ff1b7803 */ /* 0x000fc40000000000 */
[----:B------:R-:W-:Y:S01]  /*53c0*/  I2FP.F32.U32 R37, R18 ;  /* 0x0000001200257245 */ /* 0x000fe20000201000 */
[----:B------:R-:W-:Y:S06]  /*53d0*/  BRA.U !UP1, `(.L_x_442) ;  /* 0x00000005091c7547 */ /* 0x000fec000b800000 */
[----:B------:R-:W-:-:S04]  /*53e0*/  UIADD3 UR4, UPT, UPT, UR20, -0x2, URZ ;  /* 0xfffffffe14047890 */ /* 0x000fc8000fffe0ff */
[----:B------:R-:W-:Y:S02]  /*53f0*/  UIMAD.WIDE.U32 UR12, UR29, UR4, URZ ;  /* 0x000000041d0c72a5 */ /* 0x000fe4000f8e00ff */
[----:B------:R-:W-:-:S04]  /*5400*/  UIMAD UR4, UR7, UR4, URZ ;  /* 0x00000004070472a4 */ /* 0x000fc8000f8e02ff */
[----:B------:R-:W-:Y:S01]  /*5410*/  UIADD3 UR4, UPT, UPT, UR13, UR4, URZ ;  /* 0x000000040d047290 */ /* 0x000fe2000fffe0ff */
[----:B------:R-:W-:Y:S01]  /*5420*/  IMAD.U32 R2, RZ, RZ, UR12 ;  /* 0x0000000cff027e24 */ /* 0x000fe2000f8e00ff */
[----:B------:R-:W-:Y:S01]  /*5430*/  UIADD3 UR12, UP0, UPT, UR31, UR12, URZ ;  /* 0x0000000c1f0c7290 */ /* 0x000fe2000ff1e0ff */
[----:B------:R-:W-:-:S03]  /*5440*/  IMAD.U32 R3, RZ, RZ, UR13 ;  /* 0x0000000dff037e24 */ /* 0x000fc6000f8e00ff */
[----:B------:R-:W-:Y:S01]  /*5450*/  IMAD.U32 R3, RZ, RZ, UR4 ;  /* 0x00000004ff037e24 */ /* 0x000fe2000f8e00ff */
[CC--:B------:R-:W-:Y:S01]  /*5460*/  LEA R8, P1, R2.reuse, R240.reuse, 0x1 ;  /* 0x000000f002087211 */ /* 0x0c0fe200078208ff */
[----:B------:R-:W-:Y:S02]  /*5470*/  UIADD3.X UR4, UPT, UPT, UR30, UR4, URZ, UP0, !UPT ;  /* 0x000000041e047290 */ /* 0x000fe400087fe4ff */
[----:B------:R-:W-:Y:S01]  /*5480*/  UIADD3 UR31, UP0, UPT, UR31, UR12, URZ ;  /* 0x0000000c1f1f7290 */ /* 0x000fe2000ff1e0ff */
[----:B------:R-:W-:Y:S01]  /*5490*/  LEA.HI.X R9, R2, R239, R3, 0x1, P1 ;  /* 0x000000ef02097211 */ /* 0x000fe200008f0c03 */
[----:B------:R-:W-:Y:S02]  /*54a0*/  IMAD.U32 R3, RZ, RZ, UR12 ;  /* 0x0000000cff037e24 */ /* 0x000fe4000f8e00ff */
[----:B------:R-:W-:Y:S01]  /*54b0*/  UIADD3.X UR30, UPT, UPT, UR30, UR4, URZ, UP0, !UPT ;  /* 0x000000041e1e7290 */ /* 0x000fe200087fe4ff */
[----:B------:R-:W-:Y:S01]  /*54c0*/  IMAD.U32 R2, RZ, RZ, UR4 ;  /* 0x00000004ff027e24 */ /* 0x000fe2000f8e00ff */
[----:B------:R-:W-:Y:S01]  /*54d0*/  ULEA UR12, UP0, UR10, UR12, 0x5 ;  /* 0x0000000c0a0c7291 */ /* 0x000fe2000f8028ff */
[----:B------:R-:W-:-:S03]  /*54e0*/  LEA R6, P1, R3, R240, 0x1 ;  /* 0x000000f003067211 */ /* 0x000fc600078208ff */
[----:B------:R-:W-:Y:S01]  /*54f0*/  ULEA.HI.X UR4, UR10, UR4, UR11, 0x5, UP0 ;  /* 0x000000040a047291 */ /* 0x000fe200080f2c0b */
[----:B------:R-:W-:Y:S01]  /*5500*/  LEA.HI.X R7, R3, R239, R2, 0x1, P1 ;  /* 0x000000ef03077211 */ /* 0x000fe200008f0c02 */
[----:B------:R-:W-:Y:S02]  /*5510*/  IMAD.U32 R2, RZ, RZ, UR31 ;  /* 0x0000001fff027e24 */ /* 0x000fe4000f8e00ff */
[----:B------:R-:W-:Y:S02]  /*5520*/  IMAD.U32 R3, RZ, RZ, UR30 ;  /* 0x0000001eff037e24 */ /* 0x000fe4000f8e00ff */
[----:B------:R-:W-:Y:S01]  /*5530*/  IMAD.U32 R40, RZ, RZ, UR4 ;  /* 0x00000004ff287e24 */ /* 0x000fe2000f8e00ff */
[----:B------:R-:W-:-:S04]  /*5540*/  LEA R4, P1, R2, R240, 0x1 ;  /* 0x000000f002047211 */ /* 0x000fc800078208ff */
[----:B------:R-:W1:Y:S01]  /*5550*/  LDCU UR4, c[0x0][0x440] ;  /* 0x00008800ff0477ac */ /* 0x000e620008000800 */
[----:B------:R-:W-:Y:S01]  /*5560*/  LEA.HI.X R5, R2, R239, R3, 0x1, P1 ;  /* 0x000000ef02057211 */ /* 0x000fe200008f0c03 */
[----:B------:R-:W-:-:S05]  /*5570*/  IMAD.U32 R3, RZ, RZ, UR12 ;  /* 0x0000000cff037e24 */ /* 0x000fca000f8e00ff */
[----:B------:R-:W-:-:S04]  /*5580*/  LEA R2, P1, R3, R240, 0x1 ;  /* 0x000000f003027211 */ /* 0x000fc800078208ff */
[----:B------:R-:W-:Y:S02]  /*5590*/  LEA.HI.X R3, R3, R239, R40, 0x1, P1 ;  /* 0x000000ef03037211 */ /* 0x000fe400008f0c28 */
[----:B-1----:R-:W-:Y:S02]  /*55a0*/  ISETP.GE.AND P2, PT, R230, UR4, PT ;  /* 0x00000004e6007c0c */ /* 0x002fe4000bf46270 */
        /* <DEDUP_REMOVED lines=42> */
.L_x_442:
[----:B------:R-:W-:Y:S01]  /*5850*/  ISETP.NE.AND P1, PT, R27, RZ, PT ;  /* 0x000000ff1b00720c */ /* 0x000fe20003f25270 */
[----:B-1----:R-:W-:Y:S01]  /*5860*/  FFMA.FTZ R3, R36, UR5, R105 ;  /* 0x0000000524037c23 */ /* 0x002fe20008010069 */
[----:B------:R-:W-:Y:S01]  /*5870*/  FMNMX3.FTZ R2, R38, R58, R49, !PT ;  /* 0x0000003a26027276 */ /* 0x000fe20007810031 */
[----:B------:R-:W-:Y:S01]  /*5880*/  FFMA.FTZ R5, R37, UR5, R100 ;  /* 0x0000000525057c23 */ /* 0x000fe20008010064 */
[----:B------:R-:W-:Y:S01]  /*5890*/  FSEL R94, R28, -INF , !P1 ;  /* 0xff8000001c5e7808 */ /* 0x000fe20004800000 */
[----:B------:R-:W-:Y:S01]  /*58a0*/  FFMA.FTZ R7, R11, UR5, R43 ;  /* 0x000000050b077c23 */ /* 0x000fe2000801002b */
[----:B------:R-:W-:Y:S01]  /*58b0*/  FMNMX3.FTZ R2, R2, R45, R44, !PT ;  /* 0x0000002d02027276 */ /* 0x000fe2000781002c */
[----:B------:R-:W-:Y:S01]  /*58c0*/  FFMA.FTZ R6, R12, UR5, R118 ;  /* 0x000000050c067c23 */ /* 0x000fe20008010076 */
[----:B------:R-:W-:Y:S01]  /*58d0*/  ISETP.GE.AND P1, PT, R17, R29, PT ;  /* 0x0000001d1100720c */ /* 0x000fe20003f26270 */
[----:B------:R-:W-:Y:S01]  /*58e0*/  FFMA.FTZ R9, R33, UR5, R106 ;  /* 0x0000000521097c23 */ /* 0x000fe2000801006a */
[----:B------:R-:W-:Y:S01]  /*58f0*/  FMNMX3.FTZ R2, R2, R46, R50, !PT ;  /* 0x0000002e02027276 */ /* 0x000fe20007810032 */
[----:B------:R-:W-:Y:S01]  /*5900*/  FFMA.FTZ R8, R37, UR5, R102 ;  /* 0x0000000525087c23 */ /* 0x000fe20008010066 */
[----:B------:R-:W-:Y:S01]  /*5910*/  I2FP.F32.U32 R47, R19 ;  /* 0x00000013002f7245 */ /* 0x000fe20000201000 */
[----:B------:R-:W1:Y:S01]  /*5920*/  LDCU UR4, c[0x0][0x45c] ;  /* 0x00008b80ff0477ac */ /* 0x000e620008000800 */
[----:B------:R-:W-:Y:S01]  /*5930*/  FSEL R95, R3, -INF , !P1 ;  /* 0xff800000035f7808 */ /* 0x000fe20004800000 */
[----:B------:R-:W-:Y:S01]  /*5940*/  STL [R1+0x54], R240 ;  /* 0x000054f001007387 */ /* 0x000fe20000100800 */
[----:B------:R-:W-:Y:S01]  /*5950*/  ISETP.GE.AND P1, PT, R18, R29, PT ;  /* 0x0000001d1200720c */ /* 0x000fe20003f26270 */
[----:B------:R-:W-:Y:S01]  /*5960*/  FFMA.FTZ R4, R47, UR5, R101 ;  /* 0x000000052f047c23 */ /* 0x000fe20008010065 */
[----:B------:R-:W-:Y:S01]  /*5970*/  FMNMX3.FTZ R2, R2, R51, R144, !PT ;  /* 0x0000003302027276 */ /* 0x000fe20007810090 */
[----:B------:R-:W-:Y:S01]  /*5980*/  STL [R1+0x50], R239 ;  /* 0x000050ef01007387 */ /* 0x000fe20000100800 */
[----:B------:R-:W-:-:S02]  /*5990*/  I2FP.F32.U32 R48, R25 ;  /* 0x0000001900307245 */ /* 0x000fc40000201000 */
[----:B------:R-:W-:Y:S01]  /*59a0*/  FSEL R93, R5, -INF , !P1 ;  /* 0xff800000055d7808 */ /* 0x000fe20004800000 */
[----:B------:R-:W-:Y:S01]  /*59b0*/  FFMA.FTZ R5, R12, UR5, R80 ;  /* 0x000000050c057c23 */ /* 0x000fe20008010050 */
[----:B------:R-:W-:Y:S01]  /*59c0*/  ISETP.GE.AND P1, PT, R19, R29, PT ;  /* 0x0000001d1300720c */ /* 0x000fe20003f26270 */
[----:B------:R-:W-:Y:S01]  /*59d0*/  FFMA.FTZ R3, R48, UR5, R73 ;  /* 0x0000000530037c23 */ /* 0x000fe20008010049 */
[----:B------:R-:W-:Y:S01]  /*59e0*/  FMNMX3.FTZ R2, R2, R131, R94, !PT ;  /* 0x0000008302027276 */ /* 0x000fe2000781005e */
[----:B------:R-:W-:Y:S01]  /*59f0*/  FFMA.FTZ R27, R48, UR5, R75 ;  /* 0x00000005301b7c23 */ /* 0x000fe2000801004b */
[----:B------:R-:W-:Y:S01]  /*5a00*/  FSEL R92, R4, -INF , !P1 ;  /* 0xff800000045c7808 */ /* 0x000fe20004800000 */
[----:B------:R-:W-:Y:S01]  /*5a10*/  FFMA.FTZ R4, R13, UR5, R119 ;  /* 0x000000050d047c23 */ /* 0x000fe20008010077 */
[----:B------:R-:W-:Y:S01]  /*5a20*/  ISETP.GE.AND P1, PT, R25, R29, PT ;  /* 0x0000001d1900720c */ /* 0x000fe20003f26270 */
[----:B------:R-:W-:Y:S01]  /*5a30*/  STL [R1+0x4c], R238 ;  /* 0x00004cee01007387 */ /* 0x000fe20000100800 */
[----:B------:R-:W-:-:S02]  /*5a40*/  FMNMX3.FTZ R2, R2, R95, R93, !PT ;  /* 0x0000005f02027276 */ /* 0x000fc4000781005d */
[----:B------:R-:W-:Y:S01]  /*5a50*/  FSEL R130, R3, -INF , !P1 ;  /* 0xff80000003827808 */ /* 0x000fe20004800000 */
[----:B------:R-:W-:Y:S01]  /*5a60*/  FFMA.FTZ R3, R12, UR5, R82 ;  /* 0x000000050c037c23 */ /* 0x000fe20008010052 */
[----:B------:R-:W-:Y:S01]  /*5a70*/  FMNMX3.FTZ R2, R2, R92, R147, !PT ;  /* 0x0000005c02027276 */ /* 0x000fe20007810093 */
[----:B------:R-:W-:Y:S01]  /*5a80*/  FFMA.FTZ R12, R47, UR5, R103 ;  /* 0x000000052f0c7c23 */ /* 0x000fe20008010067 */
[----:B------:R-:W-:Y:S01]  /*5a90*/  FSEL R53, R7, -INF , !P4 ;  /* 0xff80000007357808 */ /* 0x000fe20006000000 */
[----:B------:R-:W-:Y:S01]  /*5aa0*/  FFMA.FTZ R7, R24, UR5, R110 ;  /* 0x0000000518077c23 */ /* 0x000fe2000801006e */
[----:B------:R-:W-:Y:S01]  /*5ab0*/  FMNMX.FTZ R2, R130, R2, !PT ;  /* 0x0000000282027209 */ /* 0x000fe20007810000 */
[----:B------:R-:W-:Y:S01]  /*5ac0*/  STL [R1+0x48], R233 ;  /* 0x000048e901007387 */ /* 0x000fe20000100800 */
[-C--:B------:R-:W-:Y:S02]  /*5ad0*/  ISETP.GE.AND P4, PT, R10, R30.reuse, PT ;  /* 0x0000001e0a00720c */ /* 0x080fe40003f86270 */
[----:B------:R-:W-:Y:S01]  /*5ae0*/  FSEL R43, R5, -INF , !P5 ;  /* 0xff800000052b7808 */ /* 0x000fe20006800000 */
[----:B------:R-:W2:Y:S01]  /*5af0*/  SHFL.BFLY PT, R11, R2, 0x2, 0x1f ;  /* 0x0c401f00020b7f89 */ /* 0x000ea200000e0000 */
[C---:B------:R-:W-:Y:S01]  /*5b00*/  ISETP.GE.AND P1, PT, R0.reuse, R30, PT ;  /* 0x0000001e0000720c */ /* 0x040fe20003f26270 */
[----:B------:R-:W-:Y:S01]  /*5b10*/  FFMA.FTZ R5, R23, UR5, R115 ;  /* 0x0000000517057c23 */ /* 0x000fe20008010073 */
[CC--:B------:R-:W-:Y:S01]  /*5b20*/  ISETP.GE.AND P2, PT, R0.reuse, R31.reuse, PT ;  /* 0x0000001f0000720c */ /* 0x0c0fe20003f46270 */
[----:B------:R-:W-:Y:S01]  /*5b30*/  STL [R1+0x44], R232 ;  /* 0x000044e801007387 */ /* 0x000fe20000100800 */
[----:B------:R-:W-:Y:S01]  /*5b40*/  ISETP.GE.AND P5, PT, R0, R32, PT ;  /* 0x000000200000720c */ /* 0x000fe20003fa6270 */
[----:B------:R-:W-:Y:S01]  /*5b50*/  FFMA.FTZ R0, R13, UR5, R81 ;  /* 0x000000050d007c23 */ /* 0x000fe20008010051 */
[----:B------:R-:W-:Y:S01]  /*5b60*/  FSEL R52, R3, -INF , !P3 ;  /* 0xff80000003347808 */ /* 0x000fe20005800000 */
[----:B------:R-:W-:Y:S01]  /*5b70*/  FFMA.FTZ R3, R22, UR5, R114 ;  /* 0x0000000516037c23 */ /* 0x000fe20008010072 */
[----:B------:R-:W-:Y:S01]  /*5b80*/  FSEL R41, R4, -INF , !P4 ;  /* 0xff80000004297808 */ /* 0x000fe20006000000 */
[----:B------:R-:W-:Y:S01]  /*5b90*/  FFMA.FTZ R4, R35, UR5, R90 ;  /* 0x0000000523047c23 */ /* 0x000fe2000801005a */
[----:B------:R-:W-:Y:S01]  /*5ba0*/  ISETP.GE.AND P3, PT, R10, R31, PT ;  /* 0x0000001f0a00720c */ /* 0x000fe20003f66270 */
[----:B------:R-:W-:Y:S01]  /*5bb0*/  FFMA.FTZ R13, R13, UR5, R83 ;  /* 0x000000050d0d7c23 */ /* 0x000fe20008010053 */
[----:B------:R-:W-:Y:S01]  /*5bc0*/  FSEL R42, R6, -INF , !P6 ;  /* 0xff800000062a7808 */ /* 0x000fe20007000000 */
[----:B------:R-:W-:Y:S01]  /*5bd0*/  FFMA.FTZ R6, R34, UR5, R111 ;  /* 0x0000000522067c23 */ /* 0x000fe2000801006f */
[----:B------:R-:W-:Y:S01]  /*5be0*/  FSEL R57, R0, -INF , !P3 ;  /* 0xff80000000397808 */ /* 0x000fe20005800000 */
[----:B------:R-:W-:Y:S01]  /*5bf0*/  STL [R1+0x40], R230 ;  /* 0x000040e601007387 */ /* 0x000fe20000100800 */
[----:B------:R-:W-:-:S02]  /*5c00*/  ISETP.GE.AND P3, PT, R14, R30, PT ;  /* 0x0000001e0e00720c */ /* 0x000fc40003f66270 */
[----:B------:R-:W-:Y:S01]  /*5c10*/  FSEL R56, R4, -INF , !P1 ;  /* 0xff80000004387808 */ /* 0x000fe20004800000 */
[----:B------:R-:W-:Y:S01]  /*5c20*/  STL [R1+0x38], R165 ;  /* 0x000038a501007387 */ /* 0x000fe20000100800 */
[----:B------:R-:W-:Y:S01]  /*5c30*/  FSEL R40, R3, -INF , !P3 ;  /* 0xff80000003287808 */ /* 0x000fe20005800000 */
[----:B------:R-:W-:Y:S01]  /*5c40*/  FFMA.FTZ R3, R22, UR5, R96 ;  /* 0x0000000516037c23 */ /* 0x000fe20008010060 */
[----:B------:R-:W-:Y:S01]  /*5c50*/  FMNMX3.FTZ R0, R56, R72, R59, !PT ;  /* 0x0000004838007276 */ /* 0x000fe2000781003b */
[----:B------:R-:W-:Y:S01]  /*5c60*/  STL [R1+0x58], R29 ;  /* 0x0000581d01007387 */ /* 0x000fe20000100800 */
[-C--:B------:R-:W-:Y:S02]  /*5c70*/  ISETP.GE.AND P3, PT, R15, R30.reuse, PT ;  /* 0x0000001e0f00720c */ /* 0x080fe40003f66270 */
[----:B------:R-:W-:Y:S01]  /*5c80*/  ISETP.GE.AND P1, PT, R20, R30, PT ;  /* 0x0000001e1400720c */ /* 0x000fe20003f26270 */
[----:B------:R-:W-:Y:S01]  /*5c90*/  STL [R1+0x5c], R30 ;  /* 0x00005c1e01007387 */ /* 0x000fe20000100800 */
[----:B------:R-:W-:-:S02]  /*5ca0*/  FMNMX3.FTZ R0, R0, R54, R42, !PT ;  /* 0x0000003600007276 */ /* 0x000fc4000781002a */
[----:B------:R-:W-:Y:S02]  /*5cb0*/  FSEL R28, R5, -INF , !P3 ;  /* 0xff800000051c7808 */ /* 0x000fe40005800000 */
[-C--:B------:R-:W-:Y:S02]  /*5cc0*/  ISETP.GE.AND P3, PT, R21, R30.reuse, PT ;  /* 0x0000001e1500720c */ /* 0x080fe40003f66270 */
[----:B------:R-:W-:Y:S02]  /*5cd0*/  FSEL R75, R7, -INF , !P1 ;  /* 0xff800000074b7808 */ /* 0x000fe40004800000 */
[----:B--2---:R-:W-:Y:S01]  /*5ce0*/  FMNMX.FTZ R4, R2, R11, !PT ;  /* 0x0000000b02047209 */ /* 0x004fe20007810000 */
[----:B------:R-:W-:Y:S01]  /*5cf0*/  FFMA.FTZ R2, R22, UR5, R98 ;  /* 0x0000000516027c23 */ /* 0x000fe20008010062 */
[----:B------:R-:W-:Y:S01]  /*5d00*/  ISETP.GE.AND P1, PT, R16, R30, PT ;  /* 0x0000001e1000720c */ /* 0x000fe20003f26270 */
[----:B------:R-:W-:Y:S01]  /*5d10*/  FFMA.FTZ R11, R39, UR5, R122 ;  /* 0x00000005270b7c23 */ /* 0x000fe2000801007a */
[----:B------:R-:W-:Y:S01]  /*5d20*/  FMNMX3.FTZ R0, R0, R41, R40, !PT ;  /* 0x0000002900007276 */ /* 0x000fe20007810028 */
[----:B------:R-:W2:Y:S01]  /*5d30*/  SHFL.BFLY PT, R5, R4, 0x1, 0x1f ;  /* 0x0c201f0004057f89 */ /* 0x000ea200000e0000 */
[----:B------:R-:W-:Y:S01]  /*5d40*/  ISETP.GE.AND P4, PT, R10, R32, PT ;  /* 0x000000200a00720c */ /* 0x000fe20003f86270 */
[----:B------:R-:W-:Y:S01]  /*5d50*/  FFMA.FTZ R10, R36, UR5, R107 ;  /* 0x00000005240a7c23 */ /* 0x000fe2000801006b */
[----:B------:R-:W-:-:S02]  /*5d60*/  FSEL R79, R6, -INF , !P3 ;  /* 0xff800000064f7808 */ /* 0x000fc40005800000 */
[-C--:B------:R-:W-:Y:S02]  /*5d70*/  ISETP.GE.AND P3, PT, R17, R30.reuse, PT ;  /* 0x0000001e1100720c */ /* 0x080fe40003f66270 */
[----:B------:R-:W-:Y:S01]  /*5d80*/  FSEL R80, R9, -INF , !P1 ;  /* 0xff80000009507808 */ /* 0x000fe20004800000 */
[----:B------:R-:W-:Y:S01]  /*5d90*/  FFMA.FTZ R9, R47, UR5, R67 ;  /* 0x000000052f097c23 */ /* 0x000fe20008010043 */
[----:B------:R-:W-:Y:S02]  /*5da0*/  ISETP.GE.AND P1, PT, R18, R30, PT ;  /* 0x0000001e1200720c */ /* 0x000fe40003f26270 */
[----:B------:R-:W-:Y:S02]  /*5db0*/  FMNMX3.FTZ R0, R0, R28, R75, !PT ;  /* 0x0000001c00007276 */ /* 0x000fe4000781004b */
[----:B------:R-:W-:Y:S02]  /*5dc0*/  FSEL R82, R10, -INF , !P3 ;  /* 0xff8000000a527808 */ /* 0x000fe40005800000 */
[----:B------:R-:W-:-:S02]  /*5dd0*/  ISETP.GE.AND P3, PT, R19, R30, PT ;  /* 0x0000001e1300720c */ /* 0x000fc40003f66270 */
[----:B------:R-:W-:Y:S01]  /*5de0*/  FSEL R81, R8, -INF , !P1 ;  /* 0xff80000008517808 */ /* 0x000fe20004800000 */
[----:B------:R-:W-:Y:S01]  /*5df0*/  FFMA.FTZ R8, R48, UR5, R123 ;  /* 0x0000000530087c23 */ /* 0x000fe2000801007b */
[----:B------:R-:W-:Y:S02]  /*5e00*/  FMNMX3.FTZ R0, R0, R79, R80, !PT ;  /* 0x0000004f00007276 */ /* 0x000fe40007810050 */
[----:B------:R-:W-:Y:S02]  /*5e10*/  ISETP.GE.AND P1, PT, R25, R30, PT ;  /* 0x0000001e1900720c */ /* 0x000fe40003f26270 */
[----:B------:R-:W-:Y:S02]  /*5e20*/  FSEL R83, R12, -INF , !P3 ;  /* 0xff8000000c537808 */ /* 0x000fe40005800000 */
[----:B------:R-:W-:Y:S02]  /*5e30*/  FMNMX3.FTZ R0, R0, R82, R81, !PT ;  /* 0x0000005200007276 */ /* 0x000fe40007810051 */
[----:B------:R-:W-:-:S02]  /*5e40*/  FSEL R145, R27, -INF , !P1 ;  /* 0xff8000001b917808 */ /* 0x000fc40004800000 */
[----:B------:R-:W-:Y:S02]  /*5e50*/  FMNMX3.FTZ R0, R0, R83, R158, !PT ;  /* 0x0000005300007276 */ /* 0x000fe4000781009e */
[CC--:B------:R-:W-:Y:S02]  /*5e60*/  ISETP.GE.AND P3, PT, R14.reuse, R31.reuse, PT ;  /* 0x0000001f0e00720c */ /* 0x0c0fe40003f66270 */
[----:B------:R-:W-:Y:S01]  /*5e70*/  FMNMX.FTZ R6, R145, R0, !PT ;  /* 0x0000000091067209 */ /* 0x000fe20007810000 */
[----:B------:R-:W-:Y:S01]  /*5e80*/  FFMA.FTZ R0, R23, UR5, R97 ;  /* 0x0000000517007c23 */ /* 0x000fe20008010061 */
[----:B------:R-:W-:Y:S02]  /*5e90*/  FSEL R63, R13, -INF , !P4 ;  /* 0xff8000000d3f7808 */ /* 0x000fe40006000000 */
[----:B------:R-:W-:Y:S01]  /*5ea0*/  ISETP.GE.AND P1, PT, R15, R31, PT ;  /* 0x0000001f0f00720c */ /* 0x000fe20003f26270 */
[----:B------:R-:W3:Y:S01]  /*5eb0*/  SHFL.BFLY PT, R7, R6, 0x2, 0x1f ;  /* 0x0c401f0006077f89 */ /* 0x000ee200000e0000 */
[----:B------:R-:W-:-:S02]  /*5ec0*/  ISETP.GE.AND P4, PT, R14, R32, PT ;  /* 0x000000200e00720c */ /* 0x000fc40003f86270 */
[----:B------:R-:W-:Y:S01]  /*5ed0*/  FSEL R14, R3, -INF , !P3 ;  /* 0xff800000030e7808 */ /* 0x000fe20005800000 */
[----:B------:R-:W-:Y:S01]  /*5ee0*/  FFMA.FTZ R3, R24, UR5, R86 ;  /* 0x0000000518037c23 */ /* 0x000fe20008010056 */
[-C--:B------:R-:W-:Y:S02]  /*5ef0*/  ISETP.GE.AND P3, PT, R15, R32.reuse, PT ;  /* 0x000000200f00720c */ /* 0x080fe40003f66270 */
[----:B------:R-:W-:Y:S01]  /*5f00*/  FSEL R15, R0, -INF , !P1 ;  /* 0xff800000000f7808 */ /* 0x000fe20004800000 */
[----:B------:R-:W-:Y:S01]  /*5f10*/  FFMA.FTZ R0, R23, UR5, R99 ;  /* 0x0000000517007c23 */ /* 0x000fe20008010063 */
[----:B--2---:R-:W-:Y:S01]  /*5f20*/  FMNMX.FTZ R168, R4, R5, !PT ;  /* 0x0000000504a87209 */ /* 0x004fe20007810000 */
[----:B------:R-:W-:Y:S01]  /*5f30*/  FFMA.FTZ R5, R34, UR5, R85 ;  /* 0x0000000522057c23 */ /* 0x000fe20008010055 */
[----:B------:R-:W-:Y:S01]  /*5f40*/  FSEL R22, R2, -INF , !P4 ;  /* 0xff80000002167808 */ /* 0x000fe20006000000 */
[----:B------:R-:W-:Y:S01]  /*5f50*/  FFMA.FTZ R2, R24, UR5, R84 ;  /* 0x0000000518027c23 */ /* 0x000fe20008010054 */
[C---:B------:R-:W-:Y:S01]  /*5f60*/  ISETP.GE.AND P4, PT, R20.reuse, R31, PT ;  /* 0x0000001f1400720c */ /* 0x040fe20003f86270 */
[----:B------:R-:W-:Y:S01]  /*5f70*/  STL [R1+0x60], R168 ;  /* 0x000060a801007387 */ /* 0x000fe20000100800 */
[----:B------:R-:W-:-:S02]  /*5f80*/  ISETP.GE.AND P1, PT, R20, R32, PT ;  /* 0x000000201400720c */ /* 0x000fc40003f26270 */
[----:B------:R-:W-:Y:S01]  /*5f90*/  FSEL R20, R0, -INF , !P3 ;  /* 0xff80000000147808 */ /* 0x000fe20005800000 */
[C---:B-1----:R-:W-:Y:S01]  /*5fa0*/  FMUL.FTZ R0, R168.reuse, UR4 ;  /* 0x00000004a8007c20 */ /* 0x042fe20008410000 */
[----:B------:R-:W-:Y:S01]  /*5fb0*/  FSETP.NEU.FTZ.AND P3, PT, R168, -INF , PT ;  /* 0xff800000a800780b */ /* 0x000fe20003f7d000 */
[----:B------:R-:W-:Y:S01]  /*5fc0*/  STL [R1+0x64], R31 ;  /* 0x0000641f01007387 */ /* 0x000fe20000100800 */
[----:B------:R-:W-:Y:S01]  /*5fd0*/  FSEL R160, R2, -INF , !P4 ;  /* 0xff80000002a07808 */ /* 0x000fe20006000000 */
[----:B------:R-:W-:Y:S01]  /*5fe0*/  FFMA.FTZ R2, R33, UR5, R68 ;  /* 0x0000000521027c23 */ /* 0x000fe20008010044 */
[----:B------:R-:W-:Y:S02]  /*5ff0*/  FSEL R4, R0, RZ, P3 ;  /* 0x000000ff00047208 */ /* 0x000fe40001800000 */
[-C--:B------:R-:W-:Y:S02]  /*6000*/  ISETP.GE.AND P4, PT, R21, R31.reuse, PT ;  /* 0x0000001f1500720c */ /* 0x080fe40003f86270 */
[----:B------:R-:W-:Y:S01]  /*6010*/  FSEL R161, R3, -INF , !P1 ;  /* 0xff80000003a17808 */ /* 0x000fe20004800000 */
[----:B------:R-:W-:Y:S01]  /*6020*/  FFMA.FTZ R3, R35, UR5, R76 ;  /* 0x0000000523037c23 */ /* 0x000fe2000801004c */
[----:B------:R-:W-:Y:S01]  /*6030*/  FSEL R77, R5, -INF , !P4 ;  /* 0xff800000054d7808 */ /* 0x000fe20006000000 */
[----:B------:R-:W-:Y:S01]  /*6040*/  FFMA.FTZ R0, R38, UR4, -R4 ;  /* 0x0000000426007c23 */ /* 0x000fe20008010804 */
[----:B------:R-:W-:Y:S01]  /*6050*/  ISETP.GE.AND P4, PT, R16, R31, PT ;  /* 0x0000001f1000720c */ /* 0x000fe20003f86270 */
[----:B------:R-:W-:Y:S01]  /*6060*/  FFMA.FTZ R5, R47, UR5, R65 ;  /* 0x000000052f057c23 */ /* 0x000fe20008010041 */
[----:B------:R-:W-:Y:S01]  /*6070*/  FSEL R13, R3, -INF , !P2 ;  /* 0xff800000030d7808 */ /* 0x000fe20005000000 */
[----:B------:R1:W-:Y:S01]  /*6080*/  MUFU.EX2 R200, R0 ;  /* 0x0000000000c87308 */ /* 0x0003e20000000800 */
[----:B------:R-:W-:Y:S01]  /*6090*/  FSEL R73, R2, -INF , !P4 ;  /* 0xff80000002497808 */ /* 0x000fe20006000000 */
[----:B------:R-:W-:Y:S01]  /*60a0*/  FFMA.FTZ R3, R36, UR5, R69 ;  /* 0x0000000524037c23 */ /* 0x000fe20008010045 */
[----:B------:R-:W-:-:S02]  /*60b0*/  FMNMX3.FTZ R2, R13, R74, R60, !PT ;  /* 0x0000004a0d027276 */ /* 0x000fc4000781003c */
[----:B---3--:R-:W-:Y:S01]  /*60c0*/  FMNMX.FTZ R7, R6, R7, !PT ;  /* 0x0000000706077209 */ /* 0x008fe20007810000 */
[----:B------:R-:W-:Y:S01]  /*60d0*/  FFMA.FTZ R6, R37, UR5, R64 ;  /* 0x0000000525067c23 */ /* 0x000fe20008010040 */
[-C--:B------:R-:W-:Y:S02]  /*60e0*/  ISETP.GE.AND P4, PT, R17, R31.reuse, PT ;  /* 0x0000001f1100720c */ /* 0x080fe40003f86270 */
[-C--:B------:R-:W-:Y:S01]  /*60f0*/  ISETP.GE.AND P2, PT, R18, R31.reuse, PT ;  /* 0x0000001f1200720c */ /* 0x080fe20003f46270 */
[----:B------:R-:W2:Y:S01]  /*6100*/  SHFL.BFLY PT, R167, R7, 0x1, 0x1f ;  /* 0x0c201f0007a77f89 */ /* 0x000ea200000e0000 */
[----:B------:R-:W-:Y:S01]  /*6110*/  FSEL R68, R3, -INF , !P4 ;  /* 0xff80000003447808 */ /* 0x000fe20006000000 */
[----:B------:R-:W-:Y:S01]  /*6120*/  FFMA.FTZ R3, R48, UR5, R121 ;  /* 0x0000000530037c23 */ /* 0x000fe20008010079 */
[-C--:B------:R-:W-:Y:S02]  /*6130*/  ISETP.GE.AND P4, PT, R19, R31.reuse, PT ;  /* 0x0000001f1300720c */ /* 0x080fe40003f86270 */
[----:B------:R-:W-:Y:S01]  /*6140*/  FSEL R76, R6, -INF , !P2 ;  /* 0xff800000064c7808 */ /* 0x000fe20005000000 */
[----:B------:R-:W-:Y:S01]  /*6150*/  FFMA.FTZ R6, R35, UR5, R78 ;  /* 0x0000000523067c23 */ /* 0x000fe2000801004e */
[----:B-1----:R-:W-:Y:S01]  /*6160*/  FFMA.FTZ R0, R58, UR4, -R4 ;  /* 0x000000043a007c23 */ /* 0x002fe20008010804 */
[----:B------:R-:W-:-:S02]  /*6170*/  ISETP.GE.AND P2, PT, R25, R31, PT ;  /* 0x0000001f1900720c */ /* 0x000fc40003f46270 */
[----:B------:R-:W-:Y:S01]  /*6180*/  FSEL R128, R5, -INF , !P4 ;  /* 0xff80000005807808 */ /* 0x000fe20006000000 */
[----:B------:R1:W3:Y:S01]  /*6190*/  MUFU.EX2 R199, R0 ;  /* 0x0000000000c77308 */ /* 0x0002e20000000800 */
[----:B------:R-:W-:Y:S01]  /*61a0*/  FSEL R129, R3, -INF , !P2 ;  /* 0xff80000003817808 */ /* 0x000fe20005000000 */
[----:B------:R-:W-:Y:S01]  /*61b0*/  FFMA.FTZ R3, R34, UR5, R87 ;  /* 0x0000000522037c23 */ /* 0x000fe20008010057 */
[----:B------:R-:W-:Y:S01]  /*61c0*/  FSEL R12, R6, -INF , !P5 ;  /* 0xff800000060c7808 */ /* 0x000fe20006800000 */
[----:B------:R-:W-:Y:S01]  /*61d0*/  FFMA.FTZ R6, R37, UR5, R66 ;  /* 0x0000000525067c23 */ /* 0x000fe20008010042 */
[-C--:B------:R-:W-:Y:S02]  /*61e0*/  ISETP.GE.AND P3, PT, R21, R32.reuse, PT ;  /* 0x000000201500720c */ /* 0x080fe40003f66270 */
[----:B------:R-:W-:Y:S02]  /*61f0*/  ISETP.GE.AND P4, PT, R16, R32, PT ;  /* 0x000000201000720c */ /* 0x000fe40003f86270 */
[----:B------:R-:W-:-:S02]  /*6200*/  FSEL R69, R3, -INF , !P3 ;  /* 0xff80000003457808 */ /* 0x000fc40005800000 */
[-C--:B------:R-:W-:Y:S02]  /*6210*/  ISETP.GE.AND P2, PT, R17, R32.reuse, PT ;  /* 0x000000201100720c */ /* 0x080fe40003f46270 */
[----:B--2---:R-:W-:Y:S01]  /*6220*/  FMNMX.FTZ R167, R7, R167, !PT ;  /* 0x000000a707a77209 */ /* 0x004fe20007810000 */
[----:B------:R-:W-:Y:S01]  /*6230*/  FFMA.FTZ R7, R36, UR5, R71 ;  /* 0x0000000524077c23 */ /* 0x000fe20008010047 */
[-C--:B------:R-:W-:Y:S02]  /*6240*/  ISETP.GE.AND P3, PT, R18, R32.reuse, PT ;  /* 0x000000201200720c */ /* 0x080fe40003f66270 */
[----:B-1----:R-:W-:Y:S01]  /*6250*/  FMNMX3.FTZ R0, R2, R55, R43, !PT ;  /* 0x0000003702007276 */ /* 0x002fe2000781002b */
[----:B------:R-:W-:Y:S01]  /*6260*/  FFMA.FTZ R2, R49, UR4, -R4 ;  /* 0x0000000431027c23 */ /* 0x000fe20008010804 */
[----:B------:R-:W-:Y:S01]  /*6270*/  FMUL.FTZ R3, R167, UR4 ;  /* 0x00000004a7037c20 */ /* 0x000fe20008410000 */
[-C--:B------:R-:W-:Y:S02]  /*6280*/  ISETP.GE.AND P1, PT, R26, R32.reuse, PT ;  /* 0x000000201a00720c */ /* 0x080fe40003f26270 */
[----:B------:R-:W-:Y:S01]  /*6290*/  FMNMX3.FTZ R0, R0, R57, R14, !PT ;  /* 0x0000003900007276 */ /* 0x000fe2000781000e */
[----:B------:R1:W-:Y:S01]  /*62a0*/  MUFU.EX2 R195, R2 ;  /* 0x0000000200c37308 */ /* 0x0003e20000000800 */
[----:B------:R-:W-:-:S02]  /*62b0*/  ISETP.GE.AND P5, PT, R19, R32, PT ;  /* 0x000000201300720c */ /* 0x000fc40003fa6270 */
[----:B------:R-:W-:Y:S02]  /*62c0*/  FMNMX3.FTZ R0, R0, R15, R160, !PT ;  /* 0x0000000f00007276 */ /* 0x000fe400078100a0 */
[----:B------:R-:W-:Y:S02]  /*62d0*/  FSEL R7, R7, -INF , !P2 ;  /* 0xff80000007077808 */ /* 0x000fe40005000000 */
[----:B------:R-:W-:Y:S02]  /*62e0*/  FMNMX3.FTZ R0, R0, R77, R73, !PT ;  /* 0x0000004d00007276 */ /* 0x000fe40007810049 */
[----:B------:R-:W-:Y:S02]  /*62f0*/  FSEL R169, R6, -INF , !P3 ;  /* 0xff80000006a97808 */ /* 0x000fe40005800000 */
[----:B------:R-:W-:Y:S02]  /*6300*/  FMNMX3.FTZ R0, R0, R68, R76, !PT ;  /* 0x0000004400007276 */ /* 0x000fe4000781004c */
[----:B------:R-:W-:-:S02]  /*6310*/  FSEL R180, R11, -INF , !P1 ;  /* 0xff8000000bb47808 */ /* 0x000fc40004800000 */
[----:B------:R-:W-:Y:S01]  /*6320*/  FMNMX3.FTZ R0, R0, R128, R159, !PT ;  /* 0x0000008000007276 */ /* 0x000fe2000781009f */
[--C-:B-1----:R-:W-:Y:S01]  /*6330*/  FFMA.FTZ R2, R45, UR4, -R4.reuse ;  /* 0x000000042d027c23 */ /* 0x102fe20008010804 */
[----:B------:R-:W-:Y:S02]  /*6340*/  FSEL R146, R9, -INF , !P5 ;  /* 0xff80000009927808 */ /* 0x000fe40006800000 */
[----:B------:R-:W-:Y:S01]  /*6350*/  FMNMX.FTZ R5, R129, R0, !PT ;  /* 0x0000000081057209 */ /* 0x000fe20007810000 */
[--C-:B------:R-:W-:Y:S01]  /*6360*/  FFMA.FTZ R0, R46, UR4, -R4.reuse ;  /* 0x000000042e007c23 */ /* 0x100fe20008010804 */
[----:B------:R1:W2:Y:S01]  /*6370*/  MUFU.EX2 R201, R2 ;  /* 0x0000000200c97308 */ /* 0x0002a20000000800 */
[----:B---3--:R-:W-:Y:S02]  /*6380*/  F2FP.F16.F32.PACK_AB R24, R199, R200 ;  /* 0x000000c8c718723e */ /* 0x008fe400000000ff */
[----:B------:R-:W3:Y:S05]  /*6390*/  SHFL.BFLY PT, R10, R5, 0x2, 0x1f ;  /* 0x0c401f00050a7f89 */ /* 0x000eea00000e0000 */
[----:B------:R4:W-:Y:S01]  /*63a0*/  MUFU.EX2 R239, R0 ;  /* 0x0000000000ef7308 */ /* 0x0009e20000000800 */
[----:B-1----:R-:W-:Y:S01]  /*63b0*/  FFMA.FTZ R2, R44, UR4, -R4 ;  /* 0x000000042c027c23 */ /* 0x002fe20008010804 */
[----:B--2---:R-:W-:-:S06]  /*63c0*/  F2FP.F16.F32.PACK_AB R26, R201, R195 ;  /* 0x000000c3c91a723e */ /* 0x004fcc00000000ff */
[----:B------:R1:W2:Y:S01]  /*63d0*/  MUFU.EX2 R170, R2 ;  /* 0x0000000200aa7308 */ /* 0x0002a20000000800 */
[----:B----4-:R-:W-:Y:S01]  /*63e0*/  FFMA.FTZ R0, R50, UR4, -R4 ;  /* 0x0000000432007c23 */ /* 0x010fe20008010804 */
[----:B---3--:R-:W-:-:S06]  /*63f0*/  FMNMX.FTZ R5, R5, R10, !PT ;  /* 0x0000000a05057209 */ /* 0x008fcc0007810000 */
[----:B------:R3:W-:Y:S01]  /*6400*/  MUFU.EX2 R30, R0 ;  /* 0x00000000001e7308 */ /* 0x0007e20000000800 */
[----:B------:R-:W4:Y:S01]  /*6410*/  SHFL.BFLY PT, R166, R5, 0x1, 0x1f ;  /* 0x0c201f0005a67f89 */ /* 0x000f2200000e0000 */
[----:B-1----:R-:W-:Y:S01]  /*6420*/  FFMA.FTZ R2, R33, UR5, R70 ;  /* 0x0000000521027c23 */ /* 0x002fe20008010046 */
[----:B--2---:R-:W-:-:S04]  /*6430*/  F2FP.F16.F32.PACK_AB R16, R239, R170 ;  /* 0x000000aaef10723e */ /* 0x004fc800000000ff */
[----:B------:R-:W-:Y:S01]  /*6440*/  FSEL R70, R2, -INF , !P4 ;  /* 0xff80000002467808 */ /* 0x000fe20006000000 */
[----:B------:R-:W-:Y:S01]  /*6450*/  FFMA.FTZ R2, R51, UR4, -R4 ;  /* 0x0000000433027c23 */ /* 0x000fe20008010804 */
[----:B------:R-:W-:Y:S02]  /*6460*/  FSETP.NEU.FTZ.AND P4, PT, R167, -INF , PT ;  /* 0xff800000a700780b */ /* 0x000fe40003f9d000 */
[----:B---3--:R-:W-:Y:S01]  /*6470*/  FMNMX3.FTZ R0, R12, R62, R61, !PT ;  /* 0x0000003e0c007276 */ /* 0x008fe2000781003d */
[----:B------:R1:W2:Y:S01]  /*6480*/  MUFU.EX2 R196, R2 ;  /* 0x0000000200c47308 */ /* 0x0002a20000000800 */
[----:B------:R-:W-:Y:S02]  /*6490*/  FSEL R3, R3, RZ, P4 ;  /* 0x000000ff03037208 */ /* 0x000fe40002000000 */
[----:B------:R-:W-:Y:S02]  /*64a0*/  FMNMX3.FTZ R0, R0, R53, R52, !PT ;  /* 0x0000003500007276 */ /* 0x000fe40007810034 */
[----:B------:R-:W-:-:S02]  /*64b0*/  ISETP.GE.AND P4, PT, R25, R32, PT ;  /* 0x000000201900720c */ /* 0x000fc40003f86270 */
[----:B------:R-:W-:Y:S02]  /*64c0*/  FMNMX3.FTZ R0, R0, R63, R22, !PT ;  /* 0x0000003f00007276 */ /* 0x000fe40007810016 */
[----:B------:R-:W-:Y:S02]  /*64d0*/  FSEL R157, R8, -INF , !P4 ;  /* 0xff800000089d7808 */ /* 0x000fe40006000000 */
[----:B------:R-:W-:Y:S02]  /*64e0*/  FMNMX3.FTZ R0, R0, R20, R161, !PT ;  /* 0x0000001400007276 */ /* 0x000fe400078100a1 */
[----:B----4-:R-:W-:Y:S02]  /*64f0*/  FMNMX.FTZ R166, R5, R166, !PT ;  /* 0x000000a605a67209 */ /* 0x010fe40007810000 */
[----:B------:R-:W-:Y:S01]  /*6500*/  FMNMX3.FTZ R164, R0, R69, R70, !PT ;  /* 0x0000004500a47276 */ /* 0x000fe20007810046 */
[--C-:B------:R-:W-:Y:S01]  /*6510*/  FFMA.FTZ R0, R72, UR4, -R3.reuse ;  /* 0x0000000448007c23 */ /* 0x100fe20008010803 */
[----:B-1----:R-:W-:Y:S01]  /*6520*/  FFMA.FTZ R2, R56, UR4, -R3 ;  /* 0x0000000438027c23 */ /* 0x002fe20008010803 */
[----:B------:R-:W-:-:S02]  /*6530*/  FSETP.NEU.FTZ.AND P1, PT, R166, -INF , PT ;  /* 0xff800000a600780b */ /* 0x000fc40003f3d000 */
[----:B------:R-:W-:Y:S01]  /*6540*/  FMNMX3.FTZ R164, R164, R7, R169, !PT ;  /* 0x00000007a4a47276 */ /* 0x000fe200078100a9 */
[----:B------:R1:W-:Y:S01]  /*6550*/  MUFU.EX2 R238, R0 ;  /* 0x0000000000ee7308 */ /* 0x0003e20000000800 */
[----:B--2---:R-:W-:Y:S02]  /*6560*/  F2FP.F16.F32.PACK_AB R18, R196, R30 ;  /* 0x0000001ec412723e */ /* 0x004fe400000000ff */
[----:B------:R-:W-:-:S04]  /*6570*/  FMNMX3.FTZ R164, R164, R146, R180, !PT ;  /* 0x00000092a4a47276 */ /* 0x000fc800078100b4 */
[----:B------:R-:W-:Y:S01]  /*6580*/  FMNMX.FTZ R164, R157, R164, !PT ;  /* 0x000000a49da47209 */ /* 0x000fe20007810000 */
[----:B------:R2:W3:Y:S04]  /*6590*/  MUFU.EX2 R233, R2 ;  /* 0x0000000200e97308 */ /* 0x0004e80000000800 */
[----:B------:R-:W4:Y:S01]  /*65a0*/  SHFL.BFLY PT, R6, R164, 0x2, 0x1f ;  /* 0x0c401f00a4067f89 */ /* 0x000f2200000e0000 */
[----:B-1----:R-:W-:-:S04]  /*65b0*/  FFMA.FTZ R0, R59, UR4, -R3 ;  /* 0x000000043b007c23 */ /* 0x002fc80008010803 */
[----:B------:R1:W-:Y:S01]  /*65c0*/  MUFU.EX2 R181, R0 ;  /* 0x0000000000b57308 */ /* 0x0003e20000000800 */
[----:B--2---:R-:W-:Y:S01]  /*65d0*/  FMUL.FTZ R2, R166, UR4 ;  /* 0x00000004a6027c20 */ /* 0x004fe20008410000 */
[----:B---3--:R-:W-:-:S04]  /*65e0*/  F2FP.F16.F32.PACK_AB R25, R238, R233 ;  /* 0x000000e9ee19723e */ /* 0x008fc800000000ff */
[----:B------:R-:W-:Y:S02]  /*65f0*/  FSEL R2, R2, RZ, P1 ;  /* 0x000000ff02027208 */ /* 0x000fe40000800000 */
[----:B----4-:R-:W-:-:S03]  /*6600*/  FMNMX.FTZ R164, R164, R6, !PT ;  /* 0x00000006a4a47209 */ /* 0x010fc60007810000 */
[----:B------:R-:W-:Y:S01]  /*6610*/  FFMA.FTZ R6, R14, UR4, -R2 ;  /* 0x000000040e067c23 */ /* 0x000fe20008010802 */
[--C-:B-1----:R-:W-:Y:S01]  /*6620*/  FFMA.FTZ R0, R54, UR4, -R3.reuse ;  /* 0x0000000436007c23 */ /* 0x102fe20008010803 */
[----:B------:R-:W1:Y:S03]  /*6630*/  SHFL.BFLY PT, R5, R164, 0x1, 0x1f ;  /* 0x0c201f00a4057f89 */ /* 0x000e6600000e0000 */
[----:B------:R2:W3:Y:S08]  /*6640*/  MUFU.EX2 R171, R0 ;  /* 0x0000000000ab7308 */ /* 0x0004f00000000800 */
[----:B------:R-:W-:Y:S01]  /*6650*/  MUFU.EX2 R31, R6 ;  /* 0x00000006001f7308 */ /* 0x000fe20000000800 */
[----:B--2---:R-:W-:Y:S01]  /*6660*/  FFMA.FTZ R0, R42, UR4, -R3 ;  /* 0x000000042a007c23 */ /* 0x004fe20008010803 */
[----:B---3--:R-:W-:-:S06]  /*6670*/  F2FP.F16.F32.PACK_AB R27, R171, R181 ;  /* 0x000000b5ab1b723e */ /* 0x008fcc00000000ff */
[----:B------:R2:W-:Y:S01]  /*6680*/  MUFU.EX2 R163, R0 ;  /* 0x0000000000a37308 */ /* 0x0005e20000000800 */
[----:B-1----:R-:W-:-:S04]  /*6690*/  FMNMX.FTZ R164, R164, R5, !PT ;  /* 0x00000005a4a47209 */ /* 0x002fc80007810000 */
[C---:B------:R-:W-:Y:S01]  /*66a0*/  FSETP.NEU.FTZ.AND P1, PT, R164.reuse, -INF , PT ;  /* 0xff800000a400780b */ /* 0x040fe20003f3d000 */
[----:B------:R-:W-:Y:S01]  /*66b0*/  FMUL.FTZ R5, R164, UR4 ;  /* 0x00000004a4057c20 */ /* 0x000fe20008410000 */
[----:B--2---:R-:W-:-:S04]  /*66c0*/  FFMA.FTZ R0, R41, UR4, -R3 ;  /* 0x0000000429007c23 */ /* 0x004fc80008010803 */
        /* <DEDUP_REMOVED lines=18> */
[----:B------:R1:W3:Y:S02]  /*67f0*/  MUFU.EX2 R183, R0 ;  /* 0x0000000000b77308 */ /* 0x0002e40000000800 */
[----:B-1----:R-:W-:-:S04]  /*6800*/  LOP3.LUT R0, R154, 0x200, R172, 0xf8, !PT ;  /* 0x000002009a007812 */ /* 0x002fc800078ef8ac */
[----:B------:R-:W-:Y:S02]  /*6810*/  LEA R35, R0, UR6, 0x1 ;  /* 0x0000000600237c11 */ /* 0x000fe4000f8e08ff */
[----:B------:R-:W-:Y:S01]  /*6820*/  FSEL R0, R5, RZ, P1 ;  /* 0x000000ff05007208 */ /* 0x000fe20000800000 */
[----:B------:R-:W-:Y:S01]  /*6830*/  FFMA.FTZ R5, R15, UR4, -R2 ;  /* 0x000000040f057c23 */ /* 0x000fe20008010802 */
[----:B------:R-:W-:Y:S01]  /*6840*/  IADD3 R33, PT, PT, R156, R35, RZ ;  /* 0x000000239c217210 */ /* 0x000fe20007ffe0ff */
[----:B------:R-:W-:Y:S01]  /*6850*/  LDSM.16.MT88.4 R100, [R35+0xe000] ;  /* 0x00e000002364783b */ /* 0x000fe20000004200 */
[----:B------:R-:W-:Y:S01]  /*6860*/  IADD3 R28, PT, PT, R35, 0xc040, RZ ;  /* 0x0000c040231c7810 */ /* 0x000fe20007ffe0ff */
[----:B------:R1:W4:Y:S01]  /*6870*/  MUFU.EX2 R193, R5 ;  /* 0x0000000500c17308 */ /* 0x0003220000000800 */
[----:B------:R-:W-:Y:S01]  /*6880*/  FFMA.FTZ R6, R20, UR4, -R0 ;  /* 0x0000000414067c23 */ /* 0x000fe20008010800 */
[----:B------:R-:W4:Y:S01]  /*6890*/  LDSM.16.MT88.4 R8, [R33+0xc000] ;  /* 0x00c000002108783b */ /* 0x000f220000004200 */
[----:B--2---:R-:W-:-:S03]  /*68a0*/  F2FP.F16.F32.PACK_AB R20, R203, R202 ;  /* 0x000000cacb14723e */ /* 0x004fc600000000ff */
[----:B------:R-:W2:Y:S02]  /*68b0*/  LDSM.16.MT88.4 R36, [R33+0xc800] ;  /* 0x00c800002124783b */ /* 0x000ea40000004200 */
[----:B------:R-:W-:Y:S02]  /*68c0*/  MUFU.EX2 R192, R6 ;  /* 0x0000000600c07308 */ /* 0x000fe40000000800 */
[----:B------:R-:W2:Y:S04]  /*68d0*/  LDSM.16.MT88.4 R40, [R33+0xe000] ;  /* 0x00e000002128783b */ /* 0x000ea80000004200 */
[----:B------:R-:W-:Y:S01]  /*68e0*/  LDSM.16.MT88.4 R112, [R35+0xc000] ;  /* 0x00c000002370783b */ /* 0x000fe20000004200 */
[----:B-1----:R-:W-:Y:S01]  /*68f0*/  FFMA.FTZ R5, R12, UR4, -R0 ;  /* 0x000000040c057c23 */ /* 0x002fe20008010800 */
[----:B---3--:R-:W-:-:S02]  /*6900*/  F2FP.F16.F32.PACK_AB R12, R183, R162 ;  /* 0x000000a2b70c723e */ /* 0x008fc400000000ff */
[----:B------:R-:W-:Y:S01]  /*6910*/  LDSM.16.MT88.4 R108, [R35+0xc800] ;  /* 0x00c80000236c783b */ /* 0x000fe20000004200 */
[----:B----4-:R-:W-:Y:S01]  /*6920*/  F2FP.F16.F32.PACK_AB R14, R193, R31 ;  /* 0x0000001fc10e723e */ /* 0x010fe200000000ff */
[----:B------:R1:W-:Y:S02]  /*6930*/  MUFU.EX2 R234, R5 ;  /* 0x0000000500ea7308 */ /* 0x0003e40000000800 */
[----:B-1----:R-:W-:-:S06]  /*6940*/  FFMA.FTZ R5, R62, UR4, -R0 ;  /* 0x000000043e057c23 */ /* 0x002fcc0008010800 */
[----:B------:R1:W3:Y:S01]  /*6950*/  MUFU.EX2 R165, R5 ;  /* 0x0000000500a57308 */ /* 0x0002e20000000800 */
[C---:B------:R-:W-:Y:S08]  /*6960*/  HMMA.16816.F32 R48, R24.reuse, R8, RZ ;  /* 0x000000081830723c */ /* 0x040ff000000018ff */
[----:B------:R-:W-:Y:S01]  /*6970*/  HMMA.16816.F32 R56, R24, R10, RZ ;  /* 0x0000000a1838723c */ /* 0x000fe200000018ff */
[----:B-1----:R-:W-:Y:S01]  /*6980*/  FFMA.FTZ R5, R61, UR4, -R0 ;  /* 0x000000043d057c23 */ /* 0x002fe20008010800 */
[----:B---3--:R-:W-:-:S03]  /*6990*/  F2FP.F16.F32.PACK_AB R21, R165, R234 ;  /* 0x000000eaa515723e */ /* 0x008fc600000000ff */
[----:B------:R1:W-:Y:S07]  /*69a0*/  MUFU.EX2 R232, R5 ;  /* 0x0000000500e87308 */ /* 0x0003ee0000000800 */
[C---:B--2---:R-:W-:Y:S08]  /*69b0*/  HMMA.16816.F32 R140, R16.reuse, R36, R48 ;  /* 0x00000024108c723c */ /* 0x044ff00000001830 */
[----:B------:R-:W-:Y:S01]  /*69c0*/  HMMA.16816.F32 R104, R16, R38, R56 ;  /* 0x000000261068723c */ /* 0x000fe20000001838 */
[----:B-1----:R-:W-:-:S04]  /*69d0*/  FFMA.FTZ R5, R53, UR4, -R0 ;  /* 0x0000000435057c23 */ /* 0x002fc80008010800 */
[----:B------:R1:W2:Y:S02]  /*69e0*/  MUFU.EX2 R198, R5 ;  /* 0x0000000500c67308 */ /* 0x0002a40000000800 */
[--C-:B-1----:R-:W-:Y:S01]  /*69f0*/  FFMA.FTZ R5, R52, UR4, -R0.reuse ;  /* 0x0000000434057c23 */ /* 0x102fe20008010800 */
[----:B--2---:R-:W-:Y:S01]  /*6a00*/  F2FP.F16.F32.PACK_AB R23, R198, R232 ;  /* 0x000000e8c617723e */ /* 0x004fe200000000ff */
[----:B------:R-:W-:Y:S04]  /*6a10*/  HMMA.16816.F32 R52, R24, R40, RZ ;  /* 0x000000281834723c */ /* 0x000fe800000018ff */
[----:B------:R1:W-:Y:S02]  /*6a20*/  MUFU.EX2 R71, R5 ;  /* 0x0000000500477308 */ /* 0x0003e40000000800 */
[----:B-1----:R-:W-:-:S06]  /*6a30*/  FFMA.FTZ R5, R63, UR4, -R0 ;  /* 0x000000043f057c23 */ /* 0x002fcc0008010800 */
[----:B------:R1:W2:Y:S02]  /*6a40*/  MUFU.EX2 R29, R5 ;  /* 0x00000005001d7308 */ /* 0x0002a40000000800 */
[----:B-1----:R-:W-:Y:S01]  /*6a50*/  FFMA.FTZ R5, R22, UR4, -R0 ;  /* 0x0000000416057c23 */ /* 0x002fe20008010800 */
[----:B------:R-:W-:Y:S02]  /*6a60*/  F2FP.F16.F32.PACK_AB R22, R197, R182 ;  /* 0x000000b6c516723e */ /* 0x000fe400000000ff */
[----:B--2---:R-:W-:-:S03]  /*6a70*/  F2FP.F16.F32.PACK_AB R13, R29, R71 ;  /* 0x000000471d0d723e */ /* 0x004fc600000000ff */
[----:B------:R1:W2:Y:S02]  /*6a80*/  MUFU.EX2 R72, R5 ;  /* 0x0000000500487308 */ /* 0x0002a40000000800 */
[C---:B------:R-:W-:Y:S08]  /*6a90*/  HMMA.16816.F32 R44, R20.reuse, R8, RZ ;  /* 0x00000008142c723c */ /* 0x040ff000000018ff */
[----:B------:R-:W-:Y:S01]  /*6aa0*/  HMMA.16816.F32 R60, R20, R10, RZ ;  /* 0x0000000a143c723c */ /* 0x000fe200000018ff */
[----:B------:R-:W3:Y:S01]  /*6ab0*/  LDSM.16.MT88.4 R8, [R33+0xe800] ;  /* 0x00e800002108783b */ /* 0x000ee20000004200 */
[----:B-1----:R-:W-:Y:S01]  /*6ac0*/  VIADD R5, R35, 0xc000 ;  /* 0x0000c00023057836 */ /* 0x002fe20000000000 */
[----:B--2---:R-:W-:-:S05]  /*6ad0*/  F2FP.F16.F32.PACK_AB R15, R192, R72 ;  /* 0x00000048c00f723e */ /* 0x004fca00000000ff */
[----:B------:R-:W-:Y:S01]  /*6ae0*/  HMMA.16816.F32 R48, R20, R40, RZ ;  /* 0x000000281430723c */ /* 0x000fe200000018ff */
[----:B------:R-:W-:Y:S02]  /*6af0*/  @P0 VIADD R28, R5, 0xffffffc0 ;  /* 0xffffffc0051c0836 */ /* 0x000fe40000000000 */
[----:B------:R-:W-:-:S03]  /*6b00*/  FFMA.FTZ R5, R144, UR4, -R4 ;  /* 0x0000000490057c23 */ /* 0x000fc60008010804 */
[----:B------:R-:W-:Y:S01]  /*6b10*/  IADD3 R34, PT, PT, R156, R28, RZ ;  /* 0x0000001c9c227210 */ /* 0x000fe20007ffe0ff */
[----:B------:R-:W1:Y:S01]  /*6b20*/  LDSM.16.MT88.4 R116, [R28] ;  /* 0x000000001c74783b */ /* 0x000e620000004200 */
[----:B------:R2:W-:Y:S01]  /*6b30*/  MUFU.EX2 R156, R5 ;  /* 0x00000005009c7308 */ /* 0x0005e20000000800 */
[----:B------:R-:W-:Y:S02]  /*6b40*/  HMMA.16816.F32 R136, R12, R36, R44 ;  /* 0x000000240c88723c */ /* 0x000fe4000000182c */
[----:B------:R-:W4:Y:S04]  /*6b50*/  LDSM.16.MT88.4 R88, [R28+0x800] ;  /* 0x000800001c58783b */ /* 0x000f280000004200 */
[----:B------:R-:W4:Y:S02]  /*6b60*/  LDSM.16.MT88.4 R96, [R34] ;  /* 0x000000002260783b */ /* 0x000f240000004200 */
[-C--:B------:R-:W-:Y:S02]  /*6b70*/  HMMA.16816.F32 R44, R20, R42.reuse, RZ ;  /* 0x0000002a142c723c */ /* 0x080fe400000018ff */
[----:B------:R-:W-:Y:S04]  /*6b80*/  LDSM.16.MT88.4 R64, [R28+0x2000] ;  /* 0x002000001c40783b */ /* 0x000fe80000004200 */
[----:B------:R-:W-:Y:S01]  /*6b90*/  LDSM.16.MT88.4 R56, [R28+0x2800] ;  /* 0x002800001c38783b */ /* 0x000fe20000004200 */
[--C-:B--2---:R-:W-:Y:S01]  /*6ba0*/  FFMA.FTZ R5, R131, UR4, -R4.reuse ;  /* 0x0000000483057c23 */ /* 0x104fe20008010804 */
[----:B------:R-:W-:Y:S02]  /*6bb0*/  HMMA.16816.F32 R40, R24, R42, RZ ;  /* 0x0000002a1828723c */ /* 0x000fe400000018ff */
[----:B------:R-:W-:Y:S01]  /*6bc0*/  LDSM.16.MT88.4 R84, [R34+0x2000] ;  /* 0x002000002254783b */ /* 0x000fe20000004200 */
[----:B------:R-:W-:Y:S01]  /*6bd0*/  IMAD.MOV.U32 R131, RZ, RZ, R71 ;  /* 0x000000ffff837224 */ /* 0x000fe200078e0047 */
[----:B------:R2:W-:Y:S04]  /*6be0*/  MUFU.EX2 R230, R5 ;  /* 0x0000000500e67308 */ /* 0x0005e80000000800 */
[C---:B------:R-:W-:Y:S01]  /*6bf0*/  HMMA.16816.F32 R120, R12.reuse, R38, R60 ;  /* 0x000000260c78723c */ /* 0x040fe2000000183c */
[----:B------:R-:W-:Y:S07]  /*6c00*/  LDSM.16.MT88.4 R60, [R34+0x800] ;  /* 0x00080000223c783b */ /* 0x000fee0000004200 */
[----:B---3--:R-:W-:Y:S01]  /*6c10*/  HMMA.16816.F32 R152, R12, R10, R44 ;  /* 0x0000000a0c98723c */ /* 0x008fe2000000182c */
[----:B--2---:R-:W-:-:S04]  /*6c20*/  FFMA.FTZ R5, R94, UR4, -R4 ;  /* 0x000000045e057c23 */ /* 0x004fc80008010804 */
[----:B------:R2:W-:Y:S03]  /*6c30*/  MUFU.EX2 R74, R5 ;  /* 0x00000005004a7308 */ /* 0x0005e60000000800 */
[----:B-1----:R-:W-:Y:S08]  /*6c40*/  HMMA.16816.F32 R36, R20, R116, RZ ;  /* 0x000000741424723c */ /* 0x002ff000000018ff */
[----:B------:R-:W-:Y:S01]  /*6c50*/  HMMA.16816.F32 R124, R16, R10, R40 ;  /* 0x0000000a107c723c */ /* 0x000fe20000001828 */
[----:B--2---:R-:W-:-:S07]  /*6c60*/  FFMA.FTZ R5, R95, UR4, -R4 ;  /* 0x000000045f057c23 */ /* 0x004fce0008010804 */
[----:B------:R-:W-:Y:S01]  /*6c70*/  HMMA.16816.F32 R40, R24, R116, RZ ;  /* 0x000000741828723c */ /* 0x000fe200000018ff */
[----:B------:R1:W-:Y:S07]  /*6c80*/  MUFU.EX2 R252, R5 ;  /* 0x0000000500fc7308 */ /* 0x0003ee0000000800 */
[----:B----4-:R-:W-:Y:S08]  /*6c90*/  HMMA.16816.F32 R224, R12, R88, R36 ;  /* 0x000000580ce0723c */ /* 0x010ff00000001824 */
[----:B------:R-:W-:Y:S01]  /*6ca0*/  HMMA.16816.F32 R36, R24, R100, RZ ;  /* 0x000000641824723c */ /* 0x000fe200000018ff */
[----:B-1----:R-:W-:-:S04]  /*6cb0*/  FFMA.FTZ R5, R93, UR4, -R4 ;  /* 0x000000045d057c23 */ /* 0x002fc80008010804 */
[----:B------:R1:W-:Y:S03]  /*6cc0*/  MUFU.EX2 R243, R5 ;  /* 0x0000000500f37308 */ /* 0x0003e60000000800 */
[----:B------:R-:W-:Y:S08]  /*6cd0*/  HMMA.16816.F32 R44, R20, R112, RZ ;  /* 0x00000070142c723c */ /* 0x000ff000000018ff */
[----:B------:R-:W-:Y:S01]  /*6ce0*/  HMMA.16816.F32 R132, R16, R8, R52 ;  /* 0x000000081084723c */ /* 0x000fe20000001834 */
[----:B-1----:R-:W-:-:S07]  /*6cf0*/  FFMA.FTZ R5, R92, UR4, -R4 ;  /* 0x000000045c057c23 */ /* 0x002fce0008010804 */
[----:B------:R-:W-:Y:S01]  /*6d00*/  HMMA.16816.F32 R148, R12, R8, R48 ;  /* 0x000000080c94723c */ /* 0x000fe20000001830 */
[----:B------:R-:W1:Y:S01]  /*6d10*/  LDSM.16.MT88.4 R92, [R35+0xe800] ;  /* 0x00e80000235c783b */ /* 0x000e620000004200 */
[----:B------:R2:W3:Y:S03]  /*6d20*/  MUFU.EX2 R242, R5 ;  /* 0x0000000500f27308 */ /* 0x0004e60000000800 */
[----:B------:R-:W4:Y:S03]  /*6d30*/  LDSM.16.MT88.4 R48, [R34+0x2800] ;  /* 0x002800002230783b */ /* 0x000f260000004200 */
[----:B------:R-:W-:Y:S01]  /*6d40*/  HMMA.16816.F32 R8, R24, R112, RZ ;  /* 0x000000701808723c */ /* 0x000fe200000018ff */
[----:B------:R-:W-:Y:S01]  /*6d50*/  IMAD.MOV.U32 R113, RZ, RZ, R171 ;  /* 0x000000ffff717224 */ /* 0x000fe200078e00ab */
[----:B------:R-:W-:-:S06]  /*6d60*/  MOV R112, R170 ;  /* 0x000000aa00707202 */ /* 0x000fcc0000000f00 */
[----:B------:R-:W-:Y:S01]  /*6d70*/  HMMA.16816.F32 R244, R16, R88, R40 ;  /* 0x0000005810f4723c */ /* 0x000fe20000001828 */
[--C-:B--2---:R-:W-:Y:S01]  /*6d80*/  FFMA.FTZ R5, R147, UR4, -R4.reuse ;  /* 0x0000000493057c23 */ /* 0x104fe20008010804 */
[----:B------:R-:W-:Y:S01]  /*6d90*/  FFMA.FTZ R4, R130, UR4, -R4 ;  /* 0x0000000482047c23 */ /* 0x000fe20008010804 */
[----:B------:R-:W-:Y:S01]  /*6da0*/  MOV R130, R112 ;  /* 0x0000007000827202 */ /* 0x000fe20000000f00 */
[----:B------:R-:W-:-:S04]  /*6db0*/  IMAD.MOV.U32 R112, RZ, RZ, R200 ;  /* 0x000000ffff707224 */ /* 0x000fc800078e00c8 */
[----:B------:R-:W-:Y:S01]  /*6dc0*/  HMMA.16816.F32 R40, R20, R96, RZ ;  /* 0x000000601428723c */ /* 0x000fe200000018ff */
[----:B------:R2:W-:Y:S01]  /*6dd0*/  MUFU.EX2 R241, R4 ;  /* 0x0000000400f17308 */ /* 0x0005e20000000800 */
[----:B---3--:R-:W-:-:S06]  /*6de0*/  F2FP.F16.F32.PACK_AB R200, R242, R243 ;  /* 0x000000f3f2c8723e */ /* 0x008fcc00000000ff */
[----:B------:R-:W-:Y:S01]  /*6df0*/  HMMA.16816.F32 R172, R12, R108, R44 ;  /* 0x0000006c0cac723c */ /* 0x000fe2000000182c */
[----:B------:R-:W-:Y:S07]  /*6e00*/  MUFU.EX2 R78, R5 ;  /* 0x00000005004e7308 */ /* 0x000fee0000000800 */
[----:B------:R-:W-:Y:S01]  /*6e10*/  HMMA.16816.F32 R44, R24, R96, RZ ;  /* 0x00000060182c723c */ /* 0x000fe200000018ff */
[----:B------:R-:W-:Y:S02]  /*6e20*/  IMAD.MOV.U32 R96, RZ, RZ, R202 ;  /* 0x000000ffff607224 */ /* 0x000fe400078e00ca */
[----:B--2---:R-:W-:Y:S01]  /*6e30*/  FFMA.FTZ R4, R75, UR4, -R3 ;  /* 0x000000044b047c23 */ /* 0x004fe20008010803 */
[----:B------:R-:W-:-:S03]  /*6e40*/  MOV R97, R201 ;  /* 0x000000c900617202 */ /* 0x000fc60000000f00 */
[----:B------:R2:W-:Y:S01]  /*6e50*/  MUFU.EX2 R235, R4 ;  /* 0x0000000400eb7308 */ /* 0x0005e20000000800 */
[----:B-1----:R-:W-:Y:S08]  /*6e60*/  HMMA.16816.F32 R188, R16, R92, R36 ;  /* 0x0000005c10bc723c */ /* 0x002ff00000001824 */
[----:B------:R-:W-:Y:S01]  /*6e70*/  HMMA.16816.F32 R36, R24, R64, RZ ;  /* 0x000000401824723c */ /* 0x000fe200000018ff */
[----:B--2---:R-:W-:-:S07]  /*6e80*/  FFMA.FTZ R4, R79, UR4, -R3 ;  /* 0x000000044f047c23 */ /* 0x004fce0008010803 */
[----:B------:R-:W-:Y:S01]  /*6e90*/  HMMA.16816.F32 R176, R16, R108, R8 ;  /* 0x0000006c10b0723c */ /* 0x000fe20000001808 */
[----:B------:R-:W-:Y:S01]  /*6ea0*/  IMAD.MOV.U32 R108, RZ, RZ, R163 ;  /* 0x000000ffff6c7224 */ /* 0x000fe200078e00a3 */
[----:B------:R-:W-:Y:S01]  /*6eb0*/  MOV R109, R162 ;  /* 0x000000a2006d7202 */ /* 0x000fe20000000f00 */
[----:B------:R1:W2:Y:S01]  /*6ec0*/  MUFU.EX2 R237, R4 ;  /* 0x0000000400ed7308 */ /* 0x0002a20000000800 */
[----:B------:R-:W-:Y:S01]  /*6ed0*/  IMAD.MOV.U32 R89, RZ, RZ, R190 ;  /* 0x000000ffff597224 */ /* 0x000fe200078e00be */
[----:B------:R-:W-:Y:S01]  /*6ee0*/  MOV R88, R191 ;  /* 0x000000bf00587202 */ /* 0x000fe20000000f00 */
[----:B------:R-:W-:Y:S01]  /*6ef0*/  IMAD.MOV.U32 R116, RZ, RZ, R188 ;  /* 0x000000ffff747224 */ /* 0x000fe200078e00bc */
[----:B------:R-:W-:Y:S01]  /*6f00*/  MOV R117, R189 ;  /* 0x000000bd00757202 */ /* 0x000fe20000000f00 */
[----:B------:R-:W-:Y:S01]  /*6f10*/  HMMA.16816.F32 R8, R20, R100, RZ ;  /* 0x000000641408723c */ /* 0x000fe200000018ff */
[----:B------:R-:W-:Y:S02]  /*6f20*/  MOV R100, R197 ;  /* 0x000000c500647202 */ /* 0x000fe40000000f00 */
[----:B------:R-:W-:-:S05]  /*6f30*/  MOV R101, R195 ;  /* 0x000000c300657202 */ /* 0x000fca0000000f00 */
[----:B------:R-:W-:Y:S01]  /*6f40*/  HMMA.16816.F32 R184, R12, R60, R40 ;  /* 0x0000003c0cb8723c */ /* 0x000fe20000001828 */
[----:B------:R-:W-:Y:S01]  /*6f50*/  LDSM.16.MT88.4 R40, [R33+0xd000] ;  /* 0x00d000002128783b */ /* 0x000fe20000004200 */
[----:B-1----:R-:W-:-:S04]  /*6f60*/  FFMA.FTZ R4, R80, UR4, -R3 ;  /* 0x0000000450047c23 */ /* 0x002fc80008010803 */
[----:B------:R1:W-:Y:S02]  /*6f70*/  MUFU.EX2 R236, R4 ;  /* 0x0000000400ec7308 */ /* 0x0003e40000000800 */
[C---:B------:R-:W-:Y:S01]  /*6f80*/  HMMA.16816.F32 R188, R16.reuse, R56, R36 ;  /* 0x0000003810bc723c */ /* 0x040fe20000001824 */
[----:B------:R-:W3:Y:S07]  /*6f90*/  LDSM.16.MT88.4 R36, [R33+0xf000] ;  /* 0x00f000002124783b */ /* 0x000eee0000004200 */
[----:B------:R-:W-:Y:S01]  /*6fa0*/  HMMA.16816.F32 R216, R16, R60, R44 ;  /* 0x0000003c10d8723c */ /* 0x000fe2000000182c */
[----:B-1----:R-:W-:-:S07]  /*6fb0*/  FFMA.FTZ R4, R82, UR4, -R3 ;  /* 0x0000000452047c23 */ /* 0x002fce0008010803 */
[----:B------:R-:W-:Y:S03]  /*6fc0*/  HMMA.16816.F32 R44, R24, R84, RZ ;  /* 0x00000054182c723c */ /* 0x000fe600000018ff */
[----:B------:R-:W-:Y:S01]  /*6fd0*/  IMAD.MOV.U32 R61, RZ, RZ, R190 ;  /* 0x000000ffff3d7224 */ /* 0x000fe200078e00be */
[----:B------:R1:W3:Y:S01]  /*6fe0*/  MUFU.EX2 R231, R4 ;  /* 0x0000000400e77308 */ /* 0x0002e20000000800 */
[----:B------:R-:W-:-:S03]  /*6ff0*/  MOV R60, R191 ;  /* 0x000000bf003c7202 */ /* 0x000fc60000000f00 */
[----:B------:R-:W-:Y:S01]  /*7000*/  HMMA.16816.F32 R220, R12, R92, R8 ;  /* 0x0000005c0cdc723c */ /* 0x000fe20000001808 */
[----:B------:R-:W-:Y:S02]  /*7010*/  IMAD.MOV.U32 R93, RZ, RZ, R198 ;  /* 0x000000ffff5d7224 */ /* 0x000fe400078e00c6 */
[----:B------:R-:W-:-:S05]  /*7020*/  IMAD.MOV.U32 R92, RZ, RZ, R196 ;  /* 0x000000ffff5c7224 */ /* 0x000fca00078e00c4 */
[----:B------:R-:W-:Y:S01]  /*7030*/  HMMA.16816.F32 R8, R20, R64, RZ ;  /* 0x000000401408723c */ /* 0x000fe200000018ff */
[----:B------:R-:W-:Y:S01]  /*7040*/  IMAD.MOV.U32 R65, RZ, RZ, R188 ;  /* 0x000000ffff417224 */ /* 0x000fe200078e00bc */
[----:B------:R-:W-:Y:S01]  /*7050*/  MOV R64, R189 ;  /* 0x000000bd00407202 */ /* 0x000fe20000000f00 */
[----:B-1----:R-:W-:-:S04]  /*7060*/  FFMA.FTZ R4, R81, UR4, -R3 ;  /* 0x0000000451047c23 */ /* 0x002fc80008010803 */
[----:B------:R1:W-:Y:S01]  /*7070*/  MUFU.EX2 R229, R4 ;  /* 0x0000000400e57308 */ /* 0x0003e20000000800 */
[----:B----4-:R-:W-:Y:S01]  /*7080*/  HMMA.16816.F32 R248, R16, R48, R44 ;  /* 0x0000003010f8723c */ /* 0x010fe2000000182c */
[----:B------:R-:W-:Y:S02]  /*7090*/  IMAD.MOV.U32 R46, RZ, RZ, R74 ;  /* 0x000000ffff2e7224 */ /* 0x000fe400078e004a */
[----:B------:R-:W-:Y:S01]  /*70a0*/  IMAD.MOV.U32 R47, RZ, RZ, R113 ;  /* 0x000000ffff2f7224 */ /* 0x000fe200078e0071 */
[----:B------:R-:W-:-:S04]  /*70b0*/  MOV R113, R199 ;  /* 0x000000c700717202 */ /* 0x000fc80000000f00 */
[----:B------:R-:W-:Y:S01]  /*70c0*/  HMMA.16816.F32 R52, R20, R84, RZ ;  /* 0x000000541434723c */ /* 0x000fe200000018ff */
[----:B------:R-:W-:Y:S01]  /*70d0*/  IMAD.MOV.U32 R85, RZ, RZ, R194 ;  /* 0x000000ffff557224 */ /* 0x000fe200078e00c2 */
[----:B------:R-:W-:Y:S01]  /*70e0*/  MOV R84, R193 ;  /* 0x000000c100547202 */ /* 0x000fe20000000f00 */
[----:B-1----:R-:W-:-:S05]  /*70f0*/  FFMA.FTZ R4, R83, UR4, -R3 ;  /* 0x0000000453047c23 */ /* 0x002fca0008010803 */
[----:B------:R-:W-:Y:S01]  /*7100*/  HMMA.16816.F32 R188, R12, R56, R8 ;  /* 0x000000380cbc723c */ /* 0x000fe20000001808 */
[----:B------:R-:W1:Y:S01]  /*7110*/  LDSM.16.MT88.4 R80, [R33+0xd800] ;  /* 0x00d800002150783b */ /* 0x000e620000004200 */
[----:B------:R-:W-:Y:S01]  /*7120*/  F2FP.F16.F32.PACK_AB R8, R230, R156 ;  /* 0x0000009ce608723e */ /* 0x000fe200000000ff */
[----:B------:R4:W4:Y:S01]  /*7130*/  MUFU.EX2 R228, R4 ;  /* 0x0000000400e47308 */ /* 0x0009220000000800 */
[----:B--2---:R-:W-:Y:S01]  /*7140*/  F2FP.F16.F32.PACK_AB R9, R237, R235 ;  /* 0x000000ebed09723e */ /* 0x004fe200000000ff */
[----:B------:R-:W-:Y:S01]  /*7150*/  IMAD.MOV.U32 R57, RZ, RZ, R192 ;  /* 0x000000ffff397224 */ /* 0x000fe200078e00c0 */
[----:B------:R-:W-:Y:S02]  /*7160*/  F2FP.F16.F32.PACK_AB R10, R252, R46 ;  /* 0x0000002efc0a723e */ /* 0x000fe400000000ff */
[----:B---3--:R-:W-:Y:S02]  /*7170*/  F2FP.F16.F32.PACK_AB R11, R231, R236 ;  /* 0x000000ece70b723e */ /* 0x008fe400000000ff */
[----:B------:R-:W-:-:S05]  /*7180*/  MOV R56, R203 ;  /* 0x000000cb00387202 */ /* 0x000fca0000000f00 */
[----:B------:R-:W-:Y:S01]  /*7190*/  HMMA.16816.F32 R132, R8, R36, R132 ;  /* 0x000000240884723c */ /* 0x000fe20000001884 */
[----:B----4-:R-:W-:Y:S01]  /*71a0*/  FFMA.FTZ R4, R160, UR4, -R2 ;  /* 0x00000004a0047c23 */ /* 0x010fe20008010802 */
[----:B------:R-:W-:-:S06]  /*71b0*/  F2FP.F16.F32.PACK_AB R201, R228, R229 ;  /* 0x000000e5e4c9723e */ /* 0x000fcc00000000ff */
[----:B------:R-:W-:Y:S01]  /*71c0*/  HMMA.16816.F32 R192, R8, R38, R124 ;  /* 0x0000002608c0723c */ /* 0x000fe2000000187c */
[----:B------:R2:W-:Y:S02]  /*71d0*/  MUFU.EX2 R212, R4 ;  /* 0x0000000400d47308 */ /* 0x0005e40000000800 */
[----:B--2---:R-:W-:-:S06]  /*71e0*/  FFMA.FTZ R4, R77, UR4, -R2 ;  /* 0x000000044d047c23 */ /* 0x004fcc0008010802 */
[----:B------:R2:W-:Y:S02]  /*71f0*/  MUFU.EX2 R214, R4 ;  /* 0x0000000400d67308 */ /* 0x0005e40000000800 */
[----:B--2---:R-:W-:-:S06]  /*7200*/  FFMA.FTZ R4, R73, UR4, -R2 ;  /* 0x0000000449047c23 */ /* 0x004fcc0008010802 */
[----:B------:R2:W-:Y:S02]  /*7210*/  MUFU.EX2 R213, R4 ;  /* 0x0000000400d57308 */ /* 0x0005e40000000800 */
[----:B--2---:R-:W-:-:S06]  /*7220*/  FFMA.FTZ R4, R68, UR4, -R2 ;  /* 0x0000000444047c23 */ /* 0x004fcc0008010802 */
[----:B------:R2:W3:Y:S02]  /*7230*/  MUFU.EX2 R215, R4 ;  /* 0x0000000400d77308 */ /* 0x0004e40000000800 */
[----:B--2---:R-:W-:Y:S01]  /*7240*/  FFMA.FTZ R4, R161, UR4, -R0 ;  /* 0x00000004a1047c23 */ /* 0x004fe20008010800 */
[----:B---3--:R-:W-:Y:S01]  /*7250*/  F2FP.F16.F32.PACK_AB R6, R215, R213 ;  /* 0x000000d5d706723e */ /* 0x008fe200000000ff */
[----:B------:R-:W-:Y:S01]  /*7260*/  HMMA.16816.F32 R160, R12, R48, R52 ;  /* 0x000000300ca0723c */ /* 0x000fe20000001834 */
[----:B------:R-:W-:-:S03]  /*7270*/  MOV R48, R130 ;  /* 0x0000008200307202 */ /* 0x000fc60000000f00 */
[----:B------:R2:W-:Y:S01]  /*7280*/  MUFU.EX2 R211, R4 ;  /* 0x0000000400d37308 */ /* 0x0005e20000000800 */
[----:B------:R-:W-:-:S03]  /*7290*/  IMAD.MOV.U32 R49, RZ, RZ, R93 ;  /* 0x000000ffff317224 */ /* 0x000fc600078e005d */
[----:B------:R-:W-:Y:S01]  /*72a0*/  HMMA.16816.F32 R52, R20, R118, RZ ;  /* 0x000000761434723c */ /* 0x000fe200000018ff */
[----:B--2---:R-:W-:-:S04]  /*72b0*/  FFMA.FTZ R4, R69, UR4, -R0 ;  /* 0x0000000445047c23 */ /* 0x004fc80008010800 */
[----:B------:R2:W3:-:S15]  /*72c0*/  MUFU.EX2 R210, R4 ;  /* 0x0000000400d27308 */ /* 0x0004de0000000800 */
[----:B------:R-:W-:Y:S01]  /*72d0*/  HMMA.16816.F32 R52, R12, R90, R52 ;  /* 0x0000005a0c34723c */ /* 0x000fe20000001834 */
[----:B--2---:R-:W-:Y:S01]  /*72e0*/  FFMA.FTZ R4, R70, UR4, -R0 ;  /* 0x0000000446047c23 */ /* 0x004fe20008010800 */
[----:B---3--:R-:W-:-:S06]  /*72f0*/  F2FP.F16.F32.PACK_AB R5, R210, R211 ;  /* 0x000000d3d205723e */ /* 0x008fcc00000000ff */
[----:B------:R-:W-:Y:S01]  /*7300*/  HMMA.16816.F32 R68, R8, R40, R140 ;  /* 0x000000280844723c */ /* 0x000fe2000000188c */
[----:B------:R2:W-:Y:S02]  /*7310*/  MUFU.EX2 R208, R4 ;  /* 0x0000000400d07308 */ /* 0x0005e40000000800 */
[----:B--2---:R-:W-:-:S06]  /*7320*/  FFMA.FTZ R4, R7, UR4, -R0 ;  /* 0x0000000407047c23 */ /* 0x004fcc0008010800 */
[----:B------:R2:W3:Y:S02]  /*7330*/  MUFU.EX2 R207, R4 ;  /* 0x0000000400cf7308 */ /* 0x0004e40000000800 */
[--C-:B--2---:R-:W-:Y:S01]  /*7340*/  FFMA.FTZ R4, R158, UR4, -R3.reuse ;  /* 0x000000049e047c23 */ /* 0x104fe20008010803 */
[----:B------:R-:W-:Y:S01]  /*7350*/  FFMA.FTZ R3, R145, UR4, -R3 ;  /* 0x0000000491037c23 */ /* 0x000fe20008010803 */
[----:B---3--:R-:W-:-:S04]  /*7360*/  F2FP.F16.F32.PACK_AB R7, R207, R208 ;  /* 0x000000d0cf07723e */ /* 0x008fc800000000ff */
[----:B------:R2:W-:Y:S01]  /*7370*/  MUFU.EX2 R44, R4 ;  /* 0x00000004002c7308 */ /* 0x0005e20000000800 */
[----:B------:R-:W-:-:S07]  /*7380*/  MOV R158, R72 ;  /* 0x00000048009e7202 */ /* 0x000fce0000000f00 */
[----:B------:R3:W-:Y:S01]  /*7390*/  MUFU.EX2 R209, R3 ;  /* 0x0000000300d17308 */ /* 0x0007e20000000800 */
[----:B--2---:R-:W-:-:S07]  /*73a0*/  F2FP.F16.F32.PACK_AB R4, R214, R212 ;  /* 0x000000d4d604723e */ /* 0x004fce00000000ff */
[----:B------:R-:W-:Y:S01]  /*73b0*/  HMMA.16816.F32 R72, R4, R40, R136 ;  /* 0x000000280448723c */ /* 0x000fe20000001888 */
[----:B---3--:R-:W-:-:S04]  /*73c0*/  FFMA.FTZ R3, R76, UR4, -R2 ;  /* 0x000000044c037c23 */ /* 0x008fc80008010802 */
[----:B------:R2:W-:Y:S03]  /*73d0*/  MUFU.EX2 R206, R3 ;  /* 0x0000000300ce7308 */ /* 0x0005e60000000800 */
[----:B------:R-:W-:Y:S01]  /*73e0*/  HMMA.16816.F32 R136, R4, R36, R148 ;  /* 0x000000240488723c */ /* 0x000fe20000001894 */
[----:B------:R-:W-:Y:S01]  /*73f0*/  IMAD.MOV.U32 R150, RZ, RZ, R61 ;  /* 0x000000ffff967224 */ /* 0x000fe200078e003d */
[----:B------:R-:W-:Y:S01]  /*7400*/  MOV R151, R60 ;  /* 0x0000003c00977202 */ /* 0x000fe20000000f00 */
[----:B------:R-:W-:Y:S01]  /*7410*/  IMAD.MOV.U32 R148, RZ, RZ, R65 ;  /* 0x000000ffff947224 */ /* 0x000fe200078e0041 */
[----:B------:R-:W-:-:S04]  /*7420*/  MOV R149, R64 ;  /* 0x0000004000957202 */ /* 0x000fc80000000f00 */
[----:B------:R-:W-:Y:S01]  /*7430*/  HMMA.16816.F32 R140, R4, R38, R152 ;  /* 0x00000026048c723c */ /* 0x000fe20000001898 */
[----:B--2---:R-:W-:-:S07]  /*7440*/  FFMA.FTZ R3, R128, UR4, -R2 ;  /* 0x0000000480037c23 */ /* 0x004fce0008010802 */
[----:B------:R-:W-:Y:S01]  /*7450*/  HMMA.16816.F32 R36, R20, R66, RZ ;  /* 0x000000421424723c */ /* 0x000fe200000018ff */
[----:B------:R2:W3:Y:S02]  /*7460*/  MUFU.EX2 R205, R3 ;  /* 0x0000000300cd7308 */ /* 0x0004e40000000800 */
[--C-:B--2---:R-:W-:Y:S01]  /*7470*/  FFMA.FTZ R3, R159, UR4, -R2.reuse ;  /* 0x000000049f037c23 */ /* 0x104fe20008010802 */
[----:B------:R-:W-:Y:S01]  /*7480*/  FFMA.FTZ R2, R129, UR4, -R2 ;  /* 0x0000000481027c23 */ /* 0x000fe20008010802 */
[----:B------:R-:W-:-:S15]  /*7490*/  MOV R159, R78 ;  /* 0x0000004e009f7202 */ /* 0x000fde0000000f00 */
[----:B------:R-:W-:Y:S01]  /*74a0*/  HMMA.16816.F32 R152, R12, R58, R36 ;  /* 0x0000003a0c98723c */ /* 0x000fe20000001824 */
[----:B---3--:R-:W-:Y:S01]  /*74b0*/  F2FP.F16.F32.PACK_AB R196, R205, R206 ;  /* 0x000000cecdc4723e */ /* 0x008fe200000000ff */
[----:B------:R2:W-:Y:S01]  /*74c0*/  MUFU.EX2 R204, R2 ;  /* 0x0000000200cc7308 */ /* 0x0005e20000000800 */
[----:B------:R-:W-:Y:S01]  /*74d0*/  F2FP.F16.F32.PACK_AB R202, R241, R159 ;  /* 0x0000009ff1ca723e */ /* 0x000fe200000000ff */
[----:B------:R-:W-:Y:S01]  /*74e0*/  IMAD.MOV.U32 R39, RZ, RZ, R85 ;  /* 0x000000ffff277224 */ /* 0x000fe200078e0055 */
[----:B------:R-:W-:-:S03]  /*74f0*/  MOV R38, R92 ;  /* 0x0000005c00267202 */ /* 0x000fc60000000f00 */
[-C--:B------:R-:W-:Y:S01]  /*7500*/  HMMA.16816.F32 R76, R4, R42.reuse, R120 ;  /* 0x0000002a044c723c */ /* 0x080fe20000001878 */
[----:B------:R-:W-:Y:S01]  /*7510*/  IMAD.MOV.U32 R121, RZ, RZ, R131 ;  /* 0x000000ffff797224 */ /* 0x000fe200078e0083 */
[----:B------:R-:W3:Y:S01]  /*7520*/  MUFU.EX2 R3, R3 ;  /* 0x0000000300037308 */ /* 0x000ee20000000800 */
[----:B------:R-:W-:Y:S01]  /*7530*/  IMAD.MOV.U32 R123, RZ, RZ, R108 ;  /* 0x000000ffff7b7224 */ /* 0x000fe200078e006c */
[----:B------:R-:W-:Y:S02]  /*7540*/  MOV R122, R109 ;  /* 0x0000006d007a7202 */ /* 0x000fe40000000f00 */
[----:B------:R-:W-:Y:S02]  /*7550*/  MOV R120, R156 ;  /* 0x0000009c00787202 */ /* 0x000fe40000000f00 */
[----:B------:R-:W-:Y:S01]  /*7560*/  HMMA.16816.F32 R40, R8, R42, R104 ;  /* 0x0000002a0828723c */ /* 0x000fe20000001868 */
[----:B------:R-:W-:Y:S01]  /*7570*/  MOV R156, R183 ;  /* 0x000000b7009c7202 */ /* 0x000fe20000000f00 */
[----:B--2---:R-:W-:-:S04]  /*7580*/  FFMA.FTZ R2, R169, UR4, -R0 ;  /* 0x00000004a9027c23 */ /* 0x004fc80008010800 */
[----:B------:R2:W-:Y:S02]  /*7590*/  MUFU.EX2 R171, R2 ;  /* 0x0000000200ab7308 */ /* 0x0005e40000000800 */
[----:B------:R-:W-:Y:S01]  /*75a0*/  HMMA.16816.F32 R104, R20, R114, RZ ;  /* 0x000000721468723c */ /* 0x000fe200000018ff */
[----:B---3--:R-:W-:Y:S01]  /*75b0*/  F2FP.F16.F32.PACK_AB R198, R204, R3 ;  /* 0x00000003ccc6723e */ /* 0x008fe200000000ff */
[----:B------:R-:W-:Y:S02]  /*75c0*/  IMAD.MOV.U32 R37, RZ, RZ, R3 ;  /* 0x000000ffff257224 */ /* 0x000fe400078e0003 */
[----:B------:R-:W-:Y:S02]  /*75d0*/  IMAD.MOV.U32 R3, RZ, RZ, R182 ;  /* 0x000000ffff037224 */ /* 0x000fe400078e00b6 */
[--C-:B--2---:R-:W-:Y:S02]  /*75e0*/  FFMA.FTZ R2, R146, UR4, -R0.reuse ;  /* 0x0000000492027c23 */ /* 0x104fe40008010800 */
[----:B------:R2:W3:Y:S02]  /*75f0*/  LDSM.16.MT88.4 R144, [R33+0xf800] ;  /* 0x00f800002190783b */ /* 0x0004e40000004200 */
[----:B------:R4:W1:Y:S10]  /*7600*/  MUFU.EX2 R170, R2 ;  /* 0x0000000200aa7308 */ /* 0x0008740000000800 */
[----:B------:R-:W-:Y:S01]  /*7610*/  HMMA.16816.F32 R104, R12, R110, R104 ;  /* 0x0000006e0c68723c */ /* 0x000fe20000001868 */
[--C-:B----4-:R-:W-:Y:S01]  /*7620*/  FFMA.FTZ R2, R180, UR4, -R0.reuse ;  /* 0x00000004b4027c23 */ /* 0x110fe20008010800 */
[----:B------:R-:W-:Y:S01]  /*7630*/  FFMA.FTZ R0, R157, UR4, -R0 ;  /* 0x000000049d007c23 */ /* 0x000fe20008010800 */
[----:B------:R-:W-:Y:S01]  /*7640*/  IMAD.MOV.U32 R157, RZ, RZ, R44 ;  /* 0x000000ffff9d7224 */ /* 0x000fe200078e002c */
[----:B-1----:R-:W-:Y:S01]  /*7650*/  F2FP.F16.F32.PACK_AB R197, R170, R171 ;  /* 0x000000abaac5723e */ /* 0x002fe200000000ff */
[----:B------:R1:W-:Y:S03]  /*7660*/  MUFU.EX2 R169, R2 ;  /* 0x0000000200a97308 */ /* 0x0003e60000000800 */
[----:B------:R-:W-:-:S05]  /*7670*/  F2FP.F16.F32.PACK_AB R203, R209, R157 ;  /* 0x0000009dd1cb723e */ /* 0x000fca00000000ff */
[----:B--2---:R-:W2:Y:S02]  /*7680*/  MUFU.EX2 R33, R0 ;  /* 0x0000000000217308 */ /* 0x004ea40000000800 */
[----:B------:R-:W-:Y:S01]  /*7690*/  HMMA.16816.F32 R68, R200, R80, R68 ;  /* 0x00000050c844723c */ /* 0x000fe20000001844 */
[----:B-1----:R-:W-:-:S07]  /*76a0*/  MOV R2, R56 ;  /* 0x0000003800027202 */ /* 0x002fce0000000f00 */
[----:B---3--:R-:W-:Y:S01]  /*76b0*/  HMMA.16816.F32 R132, R200, R144, R132 ;  /* 0x00000090c884723c */ /* 0x008fe20000001884 */
[----:B--2---:R-:W-:Y:S01]  /*76c0*/  F2FP.F16.F32.PACK_AB R199, R33, R169 ;  /* 0x000000a921c7723e */ /* 0x004fe200000000ff */
[----:B------:R-:W-:-:S06]  /*76d0*/  IMAD.MOV.U32 R0, RZ, RZ, R47 ;  /* 0x000000ffff007224 */ /* 0x000fcc00078e002f */
[C---:B------:R-:W-:Y:S08]  /*76e0*/  HMMA.16816.F32 R72, R196.reuse, R80, R72 ;  /* 0x00000050c448723c */ /* 0x040ff00000001848 */
[C---:B------:R-:W-:Y:S08]  /*76f0*/  HMMA.16816.F32 R76, R196.reuse, R82, R76 ;  /* 0x00000052c44c723c */ /* 0x040ff0000000184c */
[----:B------:R-:W-:Y:S01]  /*7700*/  HMMA.16816.F32 R136, R196, R144, R136 ;  /* 0x00000090c488723c */ /* 0x000fe20000001888 */
[----:B------:R-:W-:-:S02]  /*7710*/  MOV R145, R46 ;  /* 0x0000002e00917202 */ /* 0x000fc40000000f00 */
[----:B------:R-:W-:-:S05]  /*7720*/  MOV R144, R181 ;  /* 0x000000b500907202 */ /* 0x000fca0000000f00 */
[----:B------:R-:W-:Y:S08]  /*7730*/  HMMA.16816.F32 R80, R200, R82, R40 ;  /* 0x00000052c850723c */ /* 0x000ff00000001828 */
[C---:B------:R-:W-:Y:S08]  /*7740*/  HMMA.16816.F32 R44, R20.reuse, R98, RZ ;  /* 0x00000062142c723c */ /* 0x040ff000000018ff */
[C---:B------:R-:W-:Y:S08]  /*7750*/  HMMA.16816.F32 R40, R20.reuse, R102, RZ ;  /* 0x000000661428723c */ /* 0x040ff000000018ff */
[----:B------:R-:W-:Y:S08]  /*7760*/  HMMA.16816.F32 R20, R20, R86, RZ ;  /* 0x000000561414723c */ /* 0x000ff000000018ff */
[C---:B------:R-:W-:Y:S08]  /*7770*/  HMMA.16816.F32 R44, R12.reuse, R62, R44 ;  /* 0x0000003e0c2c723c */ /* 0x040ff0000000182c */
[----:B------:R-:W-:Y:S01]  /*7780*/  HMMA.16816.F32 R124, R12, R94, R40 ;  /* 0x0000005e0c7c723c */ /* 0x000fe20000001828 */
[----:B------:R-:W-:Y:S01]  /*7790*/  MOV R42, R89 ;  /* 0x00000059002a7202 */ /* 0x000fe20000000f00 */
[----:B------:R-:W-:Y:S01]  /*77a0*/  IMAD.MOV.U32 R43, RZ, RZ, R88 ;  /* 0x000000ffff2b7224 */ /* 0x000fe200078e0058 */
[----:B------:R-:W-:Y:S01]  /*77b0*/  MOV R40, R84 ;  /* 0x0000005400287202 */ /* 0x000fe20000000f00 */
[----:B------:R-:W-:-:S04]  /*77c0*/  IMAD.MOV.U32 R41, RZ, RZ, R57 ;  /* 0x000000ffff297224 */ /* 0x000fc800078e0039 */
[----:B------:R-:W-:Y:S08]  /*77d0*/  HMMA.16816.F32 R128, R12, R50, R20 ;  /* 0x000000320c80723c */ /* 0x000ff00000001814 */
[----:B------:R-:W-:Y:S01]  /*77e0*/  HMMA.16816.F32 R12, R24, R114, RZ ;  /* 0x00000072180c723c */ /* 0x000fe200000018ff */
[----:B------:R-:W-:Y:S01]  /*77f0*/  IMAD.MOV.U32 R114, RZ, RZ, R48 ;  /* 0x000000ffff727224 */ /* 0x000fe200078e0030 */
[----:B------:R-:W-:-:S06]  /*7800*/  MOV R115, R49 ;  /* 0x0000003100737202 */ /* 0x000fcc0000000f00 */
[----:B------:R-:W-:Y:S01]  /*7810*/  HMMA.16816.F32 R20, R24, R118, RZ ;  /* 0x000000761814723c */ /* 0x000fe200000018ff */
[----:B------:R-:W-:Y:S01]  /*7820*/  MOV R118, R42 ;  /* 0x0000002a00767202 */ /* 0x000fe20000000f00 */
[----:B------:R-:W-:-:S10]  /*7830*/  IMAD.MOV.U32 R119, RZ, RZ, R43 ;  /* 0x000000ffff777224 */ /* 0x000fd400078e002b */
[----:B------:R-:W-:Y:S08]  /*7840*/  HMMA.16816.F32 R108, R16, R110, R12 ;  /* 0x0000006e106c723c */ /* 0x000ff0000000180c */
[----:B------:R-:W-:Y:S01]  /*7850*/  HMMA.16816.F32 R12, R24, R98, RZ ;  /* 0x00000062180c723c */ /* 0x000fe200000018ff */
[----:B------:R-:W-:Y:S01]  /*7860*/  IMAD.MOV.U32 R98, RZ, RZ, R122 ;  /* 0x000000ffff627224 */ /* 0x000fe200078e007a */
[----:B------:R-:W-:-:S06]  /*7870*/  MOV R99, R123 ;  /* 0x0000007b00637202 */ /* 0x000fcc0000000f00 */
[----:B------:R-:W-:Y:S08]  /*7880*/  HMMA.16816.F32 R88, R16, R90, R20 ;  /* 0x0000005a1058723c */ /* 0x000ff00000001814 */
[----:B------:R-:W-:Y:S08]  /*7890*/  HMMA.16816.F32 R20, R24, R102, RZ ;  /* 0x000000661814723c */ /* 0x000ff000000018ff */
[----:B------:R-:W-:Y:S08]  /*78a0*/  HMMA.16816.F32 R60, R16, R62, R12 ;  /* 0x0000003e103c723c */ /* 0x000ff0000000180c */
[C---:B------:R-:W-:Y:S08]  /*78b0*/  HMMA.16816.F32 R12, R24.reuse, R66, RZ ;  /* 0x00000042180c723c */ /* 0x040ff000000018ff */
[----:B------:R-:W-:Y:S08]  /*78c0*/  HMMA.16816.F32 R24, R24, R86, RZ ;  /* 0x000000561818723c */ /* 0x000ff000000018ff */
[C---:B------:R-:W-:Y:S01]  /*78d0*/  HMMA.16816.F32 R92, R16.reuse, R94, R20 ;  /* 0x0000005e105c723c */ /* 0x040fe20000001814 */
[----:B------:R-:W1:Y:S07]  /*78e0*/  LDSM.16.MT88.4 R20, [R35+0xd000] ;  /* 0x00d000002314783b */ /* 0x000e6e0000004200 */
[C---:B------:R-:W-:Y:S01]  /*78f0*/  HMMA.16816.F32 R56, R16.reuse, R58, R12 ;  /* 0x0000003a1038723c */ /* 0x040fe2000000180c */
[----:B------:R-:W-:Y:S07]  /*7900*/  LDSM.16.MT88.4 R12, [R34+0x1000] ;  /* 0x00100000220c783b */ /* 0x000fee0000004200 */
[----:B------:R-:W-:Y:S01]  /*7910*/  HMMA.16816.F32 R24, R16, R50, R24 ;  /* 0x000000321018723c */ /* 0x000fe20000001818 */
[----:B------:R-:W2:Y:S07]  /*7920*/  LDSM.16.MT88.4 R16, [R28+0x1000] ;  /* 0x001000001c10783b */ /* 0x000eae0000004200 */
[-C--:B-1----:R-:W-:Y:S08]  /*7930*/  HMMA.16816.F32 R180, R4, R22.reuse, R104 ;  /* 0x0000001604b4723c */ /* 0x082ff00000001868 */
[C---:B------:R-:W-:Y:S08]  /*7940*/  HMMA.16816.F32 R64, R8.reuse, R22, R108 ;  /* 0x000000160840723c */ /* 0x040ff0000000186c */
[----:B--2---:R-:W-:Y:S01]  /*7950*/  HMMA.16816.F32 R84, R8, R16, R244 ;  /* 0x000000100854723c */ /* 0x004fe200000018f4 */
[----:B------:R-:W-:Y:S01]  /*7960*/  IMAD.MOV.U32 R247, RZ, RZ, R37 ;  /* 0x000000fffff77224 */ /* 0x000fe200078e0025 */
[----:B------:R-:W-:Y:S01]  /*7970*/  MOV R246, R38 ;  /* 0x0000002600f67202 */ /* 0x000fe20000000f00 */
[----:B------:R-:W-:Y:S01]  /*7980*/  IMAD.MOV.U32 R245, RZ, RZ, R39 ;  /* 0x000000fffff57224 */ /* 0x000fe200078e0027 */
[----:B------:R-:W-:-:S04]  /*7990*/  MOV R244, R121 ;  /* 0x0000007900f47202 */ /* 0x000fc80000000f00 */
[C---:B------:R-:W-:Y:S01]  /*79a0*/  HMMA.16816.F32 R36, R4.reuse, R16, R224 ;  /* 0x000000100424723c */ /* 0x040fe200000018e0 */
[----:B------:R-:W-:Y:S01]  /*79b0*/  MOV R224, R40 ;  /* 0x0000002800e07202 */ /* 0x000fe20000000f00 */
[----:B------:R-:W-:Y:S01]  /*79c0*/  IMAD.MOV.U32 R225, RZ, RZ, R41 ;  /* 0x000000ffffe17224 */ /* 0x000fe200078e0029 */
[----:B------:R-:W-:Y:S01]  /*79d0*/  MOV R227, R144 ;  /* 0x0000009000e37202 */ /* 0x000fe20000000f00 */
[----:B------:R-:W-:Y:S02]  /*79e0*/  IMAD.MOV.U32 R144, RZ, RZ, R100 ;  /* 0x000000ffff907224 */ /* 0x000fe400078e0064 */
[----:B------:R-:W-:Y:S02]  /*79f0*/  IMAD.MOV.U32 R226, RZ, RZ, R120 ;  /* 0x000000ffffe27224 */ /* 0x000fe400078e0078 */
[----:B------:R-:W-:Y:S01]  /*7a00*/  HMMA.16816.F32 R40, R4, R18, R52 ;  /* 0x000000120428723c */ /* 0x000fe20000001834 */
[----:B------:R-:W-:Y:S01]  /*7a10*/  MOV R55, R101 ;  /* 0x0000006500377202 */ /* 0x000fe20000000f00 */
[----:B------:R-:W-:Y:S01]  /*7a20*/  IMAD.MOV.U32 R54, RZ, RZ, R246 ;  /* 0x000000ffff367224 */ /* 0x000fe200078e00f6 */
[----:B------:R-:W-:Y:S01]  /*7a30*/  MOV R246, R157 ;  /* 0x0000009d00f67202 */ /* 0x000fe20000000f00 */
[----:B------:R-:W-:Y:S01]  /*7a40*/  IMAD.MOV.U32 R52, RZ, RZ, R31 ;  /* 0x000000ffff347224 */ /* 0x000fe200078e001f */
[----:B------:R-:W-:Y:S01]  /*7a50*/  MOV R53, R158 ;  /* 0x0000009e00357202 */ /* 0x000fe20000000f00 */
[----:B------:R1:W5:Y:S02]  /*7a60*/  LDL.LU R31, [R1+0x64] ;  /* 0x00006400011f7983 */ /* 0x0003640000300800 */
[-C--:B------:R-:W-:Y:S08]  /*7a70*/  HMMA.16816.F32 R176, R8, R20.reuse, R176 ;  /* 0x0000001408b0723c */ /* 0x080ff000000018b0 */
[----:B------:R-:W-:Y:S01]  /*7a80*/  HMMA.16816.F32 R172, R4, R20, R172 ;  /* 0x0000001404ac723c */ /* 0x000fe200000018ac */
[----:B------:R-:W2:Y:S07]  /*7a90*/  LDSM.16.MT88.4 R20, [R35+0xf000] ;  /* 0x00f000002314783b */ /* 0x000eae0000004200 */
[----:B------:R-:W-:Y:S01]  /*7aa0*/  HMMA.16816.F32 R48, R8, R18, R88 ;  /* 0x000000120830723c */ /* 0x000fe20000001858 */
[----:B------:R-:W3:Y:S01]  /*7ab0*/  LDSM.16.MT88.4 R16, [R28+0x3000] ;  /* 0x003000001c10783b */ /* 0x000ee20000004200 */
[----:B------:R-:W-:Y:S01]  /*7ac0*/  IMAD.MOV.U32 R91, RZ, RZ, R55 ;  /* 0x000000ffff5b7224 */ /* 0x000fe200078e0037 */
[----:B------:R-:W-:Y:S01]  /*7ad0*/  MOV R55, R245 ;  /* 0x000000f500377202 */ /* 0x000fe20000000f00 */
[----:B------:R-:W-:-:S04]  /*7ae0*/  IMAD.MOV.U32 R245, RZ, RZ, R159 ;  /* 0x000000fffff57224 */ /* 0x000fc800078e009f */
[-C--:B------:R-:W-:Y:S08]  /*7af0*/  HMMA.16816.F32 R100, R8, R12.reuse, R216 ;  /* 0x0000000c0864723c */ /* 0x080ff000000018d8 */
[C---:B------:R-:W-:Y:S08]  /*7b00*/  HMMA.16816.F32 R104, R4.reuse, R12, R184 ;  /* 0x0000000c0468723c */ /* 0x040ff000000018b8 */
[-C--:B------:R-:W-:Y:S08]  /*7b10*/  HMMA.16816.F32 R108, R4, R14.reuse, R44 ;  /* 0x0000000e046c723c */ /* 0x080ff0000000182c */
[----:B------:R-:W-:Y:S01]  /*7b20*/  HMMA.16816.F32 R60, R8, R14, R60 ;  /* 0x0000000e083c723c */ /* 0x000fe2000000183c */
[----:B------:R-:W4:Y:S01]  /*7b30*/  LDSM.16.MT88.4 R12, [R34+0x3000] ;  /* 0x00300000220c783b */ /* 0x000f220000004200 */
[----:B------:R-:W-:Y:S01]  /*7b40*/  MOV R157, R168 ;  /* 0x000000a8009d7202 */ /* 0x000fe20000000f00 */
[----:B------:R-:W-:Y:S01]  /*7b50*/  IMAD.MOV.U32 R159, RZ, RZ, R30 ;  /* 0x000000ffff9f7224 */ /* 0x000fe200078e001e */
[----:B------:R-:W-:Y:S01]  /*7b60*/  MOV R158, R29 ;  /* 0x0000001d009e7202 */ /* 0x000fe20000000f00 */
[----:B------:R-:W-:Y:S03]  /*7b70*/  LDSM.16.MT88.4 R184, [R35+0xd800] ;  /* 0x00d8000023b8783b */ /* 0x000fe60000004200 */
[C---:B--2---:R-:W-:Y:S08]  /*7b80*/  HMMA.16816.F32 R120, R4.reuse, R20, R220 ;  /* 0x000000140478723c */ /* 0x044ff000000018dc */
[C---:B---3--:R-:W-:Y:S08]  /*7b90*/  HMMA.16816.F32 R188, R4.reuse, R16, R188 ;  /* 0x0000001004bc723c */ /* 0x048ff000000018bc */
[C---:B------:R-:W-:Y:S08]  /*7ba0*/  HMMA.16816.F32 R124, R4.reuse, R22, R124 ;  /* 0x00000016047c723c */ /* 0x040ff0000000187c */
[----:B------:R-:W-:Y:S01]  /*7bb0*/  HMMA.16816.F32 R152, R4, R18, R152 ;  /* 0x000000120498723c */ /* 0x000fe20000001898 */
[----:B------:R-:W-:-:S07]  /*7bc0*/  IMAD.MOV.U32 R219, RZ, RZ, R157 ;  /* 0x000000ffffdb7224 */ /* 0x000fce00078e009d */
[----:B------:R-:W-:Y:S08]  /*7bd0*/  HMMA.16816.F32 R116, R8, R20, R116 ;  /* 0x000000140874723c */ /* 0x000ff00000001874 */
[C---:B----4-:R-:W-:Y:S08]  /*7be0*/  HMMA.16816.F32 R160, R4.reuse, R12, R160 ;  /* 0x0000000c04a0723c */ /* 0x050ff000000018a0 */
[----:B------:R-:W-:Y:S01]  /*7bf0*/  HMMA.16816.F32 R44, R4, R14, R128 ;  /* 0x0000000e042c723c */ /* 0x000fe20000001880 */
[----:B------:R-:W2:Y:S01]  /*7c00*/  LDSM.16.MT88.4 R4, [R34+0x3800] ;  /* 0x003800002204783b */ /* 0x000ea20000004200 */
[----:B------:R-:W-:Y:S01]  /*7c10*/  MOV R218, R159 ;  /* 0x0000009f00da7202 */ /* 0x000fe20000000f00 */
[----:B------:R-:W-:Y:S01]  /*7c20*/  IMAD.MOV.U32 R217, RZ, RZ, R158 ;  /* 0x000000ffffd97224 */ /* 0x000fe200078e009e */
[----:B------:R-:W-:-:S04]  /*7c30*/  MOV R216, R156 ;  /* 0x0000009c00d87202 */ /* 0x000fc80000000f00 */
[C---:B------:R-:W-:Y:S08]  /*7c40*/  HMMA.16816.F32 R148, R8.reuse, R16, R148 ;  /* 0x000000100894723c */ /* 0x040ff00000001894 */
[C---:B------:R-:W-:Y:S08]  /*7c50*/  HMMA.16816.F32 R56, R8.reuse, R18, R56 ;  /* 0x000000120838723c */ /* 0x040ff00000001838 */
[C---:B------:R-:W-:Y:S01]  /*7c60*/  HMMA.16816.F32 R24, R8.reuse, R14, R24 ;  /* 0x0000000e0818723c */ /* 0x040fe20000001818 */
[----:B------:R-:W-:Y:S01]  /*7c70*/  MOV R221, R244 ;  /* 0x000000f400dd7202 */ /* 0x000fe20000000f00 */
[----:B------:R-:W-:Y:S01]  /*7c80*/  IMAD.MOV.U32 R220, RZ, RZ, R98 ;  /* 0x000000ffffdc7224 */ /* 0x000fe200078e0062 */
[----:B------:R-:W-:Y:S01]  /*7c90*/  MOV R222, R239 ;  /* 0x000000ef00de7202 */ /* 0x000fe20000000f00 */
[----:B------:R-:W-:Y:S01]  /*7ca0*/  IMAD.MOV.U32 R223, RZ, RZ, R240 ;  /* 0x000000ffffdf7224 */ /* 0x000fe200078e00f0 */
[----:B------:R-:W-:Y:S03]  /*7cb0*/  LDSM.16.MT88.4 R128, [R35+0xf800] ;  /* 0x00f800002380783b */ /* 0x000fe60000004200 */
[C---:B------:R-:W-:Y:S01]  /*7cc0*/  HMMA.16816.F32 R156, R8.reuse, R12, R248 ;  /* 0x0000000c089c723c */ /* 0x040fe200000018f8 */
[----:B------:R-:W-:Y:S01]  /*7cd0*/  MOV R13, R113 ;  /* 0x00000071000d7202 */ /* 0x000fe20000000f00 */
[----:B------:R-:W-:Y:S01]  /*7ce0*/  IMAD.MOV.U32 R248, RZ, RZ, R112 ;  /* 0x000000fffff87224 */ /* 0x000fe200078e0070 */
[----:B------:R-:W-:Y:S01]  /*7cf0*/  MOV R249, R2 ;  /* 0x0000000200f97202 */ /* 0x000fe20000000f00 */
[----:B------:R-:W-:Y:S01]  /*7d00*/  IMAD.MOV.U32 R250, RZ, RZ, R91 ;  /* 0x000000fffffa7224 */ /* 0x000fe200078e005b */
[----:B------:R1:W5:Y:S03]  /*7d10*/  LDL.LU R168, [R1+0x60] ;  /* 0x0000600001a87983 */ /* 0x0003660000300800 */
[----:B------:R-:W-:Y:S01]  /*7d20*/  HMMA.16816.F32 R20, R8, R22, R92 ;  /* 0x000000160814723c */ /* 0x000fe2000000185c */
[----:B------:R-:W-:Y:S01]  /*7d30*/  FADD.FTZ R9, R248, R13 ;  /* 0x0000000df8097221 */ /* 0x000fe20000010000 */
        /* <DEDUP_REMOVED lines=11> */
[----:B------:R-:W-:Y:S01]  /*7df0*/  FADD.FTZ R2, R2, R12 ;  /* 0x0000000c02027221 */ /* 0x000fe20000010000 */
[----:B------:R-:W-:Y:S01]  /*7e00*/  MOV R0, R97 ;  /* 0x0000006100007202 */ /* 0x000fe20000000f00 */
[----:B------:R-:W-:Y:S01]  /*7e10*/  IMAD.MOV.U32 R18, RZ, RZ, R144 ;  /* 0x000000ffff127224 */ /* 0x000fe200078e0090 */
[----:B------:R-:W-:Y:S02]  /*7e20*/  MOV R12, R13 ;  /* 0x0000000d000c7202 */ /* 0x000fe40000000f00 */
[----:B------:R-:W-:Y:S01]  /*7e30*/  MOV R19, R115 ;  /* 0x0000007300137202 */ /* 0x000fe20000000f00 */
[----:B------:R-:W-:Y:S01]  /*7e40*/  IMAD.MOV.U32 R16, RZ, RZ, R114 ;  /* 0x000000ffff107224 */ /* 0x000fe200078e0072 */
[----:B------:R-:W-:Y:S01]  /*7e50*/  MOV R13, R248 ;  /* 0x000000f8000d7202 */ /* 0x000fe20000000f00 */
[----:B------:R-:W-:Y:S02]  /*7e60*/  IMAD.MOV.U32 R248, RZ, RZ, R249 ;  /* 0x000000fffff87224 */ /* 0x000fe400078e00f9 */
[----:B------:R-:W-:Y:S01]  /*7e70*/  FADD.FTZ R3, R233, R238 ;  /* 0x000000eee9037221 */ /* 0x000fe20000010000 */
[----:B------:R-:W-:Y:S01]  /*7e80*/  MOV R249, R250 ;  /* 0x000000fa00f97202 */ /* 0x000fe20000000f00 */
        /* <DEDUP_REMOVED lines=12> */
[-C--:B--2---:R-:W-:Y:S01]  /*7f50*/  HMMA.16816.F32 R160, R196, R4.reuse, R160 ;  /* 0x00000004c4a0723c */ /* 0x084fe200000018a0 */
[----:B------:R-:W-:Y:S01]  /*7f60*/  FADD.FTZ R8, R17, R3 ;  /* 0x0000000311087221 */ /* 0x000fe20000010000 */
[----:B------:R-:W-:Y:S01]  /*7f70*/  MOV R244, R145 ;  /* 0x0000009100f47202 */ /* 0x000fe20000000f00 */
[----:B------:R-:W-:Y:S01]  /*7f80*/  FADD.FTZ R3, R222, R9 ;  /* 0x00000009de037221 */ /* 0x000fe20000010000 */
[----:B------:R-:W2:Y:S04]  /*7f90*/  LDSM.16.MT88.4 R96, [R28+0x1800] ;  /* 0x001800001c60783b */ /* 0x000ea80000004200 */
[----:B------:R-:W-:Y:S01]  /*7fa0*/  HMMA.16816.F32 R156, R200, R4, R156 ;  /* 0x00000004c89c723c */ /* 0x000fe2000000189c */
[----:B------:R-:W-:Y:S01]  /*7fb0*/  FADD.FTZ R5, R220, R2 ;  /* 0x00000002dc057221 */ /* 0x000fe20000010000 */
[----:B------:R-:W-:Y:S01]  /*7fc0*/  FADD.FTZ R4, R221, R0 ;  /* 0x00000000dd047221 */ /* 0x000fe20000010000 */
[----:B------:R-:W-:Y:S01]  /*7fd0*/  FADD.FTZ R2, R223, R8 ;  /* 0x00000008df027221 */ /* 0x000fe20000010000 */
[----:B------:R-:W3:Y:S01]  /*7fe0*/  LDSM.16.MT88.4 R112, [R34+0x1800] ;  /* 0x001800002270783b */ /* 0x000ee20000004200 */
[----:B------:R-:W-:Y:S01]  /*7ff0*/  FADD.FTZ R0, R216, R5 ;  /* 0x00000005d8007221 */ /* 0x000fe20000010000 */
[----:B------:R-:W-:Y:S01]  /*8000*/  FADD.FTZ R4, R217, R4 ;  /* 0x00000004d9047221 */ /* 0x000fe20000010000 */
[----:B------:R-:W-:Y:S01]  /*8010*/  FADD.FTZ R5, R218, R3 ;  /* 0x00000003da057221 */ /* 0x000fe20000010000 */
[----:B------:R-:W-:Y:S01]  /*8020*/  FADD.FTZ R3, R219, R2 ;  /* 0x00000002db037221 */ /* 0x000fe20000010000 */
[-C--:B------:R-:W-:Y:S01]  /*8030*/  HMMA.16816.F32 R140, R196, R146.reuse, R140 ;  /* 0x00000092c48c723c */ /* 0x080fe2000000188c */
[----:B------:R-:W-:Y:S01]  /*8040*/  FADD.FTZ R2, R52, R0 ;  /* 0x0000000034027221 */ /* 0x000fe20000010000 */
[----:B------:R-:W-:Y:S01]  /*8050*/  FADD.FTZ R0, R53, R4 ;  /* 0x0000000435007221 */ /* 0x000fe20000010000 */
[----:B------:R-:W-:Y:S01]  /*8060*/  FADD.FTZ R4, R54, R5 ;  /* 0x0000000536047221 */ /* 0x000fe20000010000 */
[----:B------:R-:W-:Y:S01]  /*8070*/  FADD.FTZ R3, R55, R3 ;  /* 0x0000000337037221 */ /* 0x000fe20000010000 */
[----:B------:R-:W-:Y:S01]  /*8080*/  FADD.FTZ R2, R224, R2 ;  /* 0x00000002e0027221 */ /* 0x000fe20000010000 */
[----:B------:R1:W5:Y:S02]  /*8090*/  LDL.LU R30, [R1+0x5c] ;  /* 0x00005c00011e7983 */ /* 0x0003640000300800 */
[----:B------:R-:W-:Y:S02]  /*80a0*/  HMMA.16816.F32 R144, R200, R146, R192 ;  /* 0x00000092c890723c */ /* 0x000fe400000018c0 */
[----:B------:R-:W4:Y:S01]  /*80b0*/  LDSM.16.MT88.4 R192, [R28+0x3800] ;  /* 0x003800001cc0783b */ /* 0x000f220000004200 */
[----:B------:R-:W-:Y:S01]  /*80c0*/  FADD.FTZ R0, R225, R0 ;  /* 0x00000000e1007221 */ /* 0x000fe20000010000 */
[----:B------:R-:W-:-:S02]  /*80d0*/  IMAD.MOV.U32 R227, RZ, RZ, R230 ;  /* 0x000000ffffe37224 */ /* 0x000fc400078e00e6 */
        /* <DEDUP_REMOVED lines=34> */
[----:B------:R1:W5:Y:S01]  /*8300*/  LDL.LU R238, [R1+0x4c] ;  /* 0x00004c0001ee7983 */ /* 0x0003620000300800 */
[----:B------:R-:W-:-:S03]  /*8310*/  FADD.FTZ R0, R33, R0 ;  /* 0x0000000021007221 */ /* 0x000fc60000010000 */
[----:B------:R1:W5:Y:S04]  /*8320*/  LDL.LU R233, [R1+0x48] ;  /* 0x0000480001e97983 */ /* 0x0003680000300800 */
[----:B------:R1:W5:Y:S04]  /*8330*/  LDL.LU R232, [R1+0x44] ;  /* 0x0000440001e87983 */ /* 0x0003680000300800 */
[----:B------:R1:W5:Y:S04]  /*8340*/  LDL.LU R230, [R1+0x40] ;  /* 0x0000400001e67983 */ /* 0x0003680000300800 */
[----:B------:R1:W5:Y:S01]  /*8350*/  LDL.LU R165, [R1+0x38] ;  /* 0x0000380001a57983 */ /* 0x0003620000300800 */
[C---:B------:R-:W-:Y:S03]  /*8360*/  HMMA.16816.F32 R172, R196.reuse, R184, R172 ;  /* 0x000000b8c4ac723c */ /* 0x040fe600000018ac */
[----:B------:R1:W-:Y:S04]  /*8370*/  STL [R1+0x1c], R4 ;  /* 0x00001c0401007387 */ /* 0x0003e80000100800 */
[----:B------:R1:W-:Y:S01]  /*8380*/  STL [R1+0x20], R3 ;  /* 0x0000200301007387 */ /* 0x0003e20000100800 */
[C---:B------:R-:W-:Y:S03]  /*8390*/  HMMA.16816.F32 R180, R196.reuse, R186, R180 ;  /* 0x000000bac4b4723c */ /* 0x040fe600000018b4 */
[----:B------:R1:W-:Y:S01]  /*83a0*/  STL [R1+0x24], R2 ;  /* 0x0000240201007387 */ /* 0x0003e20000100800 */
[----:B------:R-:W1:Y:S04]  /*83b0*/  S2R R234, SR_TID.X ;  /* 0x0000000000ea7919 */ /* 0x000e680000002100 */
[C---:B--2---:R-:W-:Y:S01]  /*83c0*/  HMMA.16816.F32 R88, R196.reuse, R96, R36 ;  /* 0x00000060c458723c */ /* 0x044fe20000001824 */
[----:B------:R2:W-:Y:S07]  /*83d0*/  STL [R1+0x28], R0 ;  /* 0x0000280001007387 */ /* 0x0005ee0000100800 */
[C---:B------:R-:W-:Y:S08]  /*83e0*/  HMMA.16816.F32 R92, R196.reuse, R98, R40 ;  /* 0x00000062c45c723c */ /* 0x040ff00000001828 */
[C---:B---3--:R-:W-:Y:S08]  /*83f0*/  HMMA.16816.F32 R104, R196.reuse, R112, R104 ;  /* 0x00000070c468723c */ /* 0x048ff00000001868 */
        /* <DEDUP_REMOVED lines=17> */
[----:B------:R-:W-:Y:S01]  /*8510*/  UMOV UR7, 0xffffffff ;  /* 0xffffffff00077882 */ /* 0x000fe20000000000 */
[----:B------:R-:W-:-:S03]  /*8520*/  NOP ;  /* 0x0000000000007918 */ /* 0x000fc60000000000 */
[----:B-12---:R-:W-:-:S15]  /*8530*/  BRA.U !UP1, `(.L_x_443) ;  /* 0x000000c509007547 */ /* 0x006fde000b800000 */
[----:B------:R-:W2:Y:S04]  /*8540*/  LDL R227, [R1+0x18] ;  /* 0x0000180001e37983 */ /* 0x000ea80000100800 */
[----:B------:R-:W3:Y:S04]  /*8550*/  LDL R244, [R1+0x4] ;  /* 0x0000040001f47983 */ /* 0x000ee80000100800 */
[----:B------:R-:W4:Y:S04]  /*8560*/  LDL R246, [R1] ;  /* 0x0000000001f67983 */ /* 0x000f280000100800 */
        /* <DEDUP_REMOVED lines=10> */
[----:B------:R-:W-:Y:S02]  /*8610*/  USHF.L.U64.HI UR13, UR8, 0x4, UR9 ;  /* 0x00000004080d7899 */ /* 0x000fe40008010209 */
[----:B------:R-:W-:Y:S01]  /*8620*/  IMAD.U32 R0, RZ, RZ, UR12 ;  /* 0x0000000cff007e24 */ /* 0x000fe2000f8e00ff */
[----:B------:R-:W-:Y:S02]  /*8630*/  UIADD3 UR15, UPT, UPT, UR15, UR17, URZ ;  /* 0x000000110f0f7290 */ /* 0x000fe4000fffe0ff */
[----:B------:R-:W-:Y:S01]  /*8640*/  ULEA UR12, UP0, UR16, UR14, 0x6 ;  /* 0x0000000e100c7291 */ /* 0x000fe2000f8030ff */
[----:B-----5:R-:W-:-:S02]  /*8650*/  SHF.L.U32 R233, R234, 0x5, RZ ;  /* 0x00000005eae97819 */ /* 0x020fc400000006ff */
[----:B-1----:R-:W-:Y:S01]  /*8660*/  ISETP.GE.AND P3, PT, R230, UR4, PT ;  /* 0x00000004e6007c0c */ /* 0x002fe2000bf66270 */
[----:B------:R-:W-:Y:S01]  /*8670*/  IMAD.U32 R3, RZ, RZ, UR17 ;  /* 0x00000011ff037e24 */ /* 0x000fe2000f8e00ff */
[----:B------:R-:W-:Y:S01]  /*8680*/  SHF.R.U32.HI R232, RZ, 0x1, R234 ;  /* 0x00000001ffe87819 */ /* 0x000fe200000116ea */
[----:B------:R-:W-:Y:S01]  /*8690*/  IMAD.U32 R12, RZ, RZ, UR12 ;  /* 0x0000000cff0c7e24 */ /* 0x000fe2000f8e00ff */
[----:B------:R-:W-:Y:S01]  /*86a0*/  LOP3.LUT R233, R233, 0x7c00, RZ, 0xc0, !PT ;  /* 0x00007c00e9e97812 */ /* 0x000fe200078ec0ff */
[----:B------:R-:W-:Y:S01]  /*86b0*/  IMAD.MOV.U32 R23, RZ, RZ, 0x20 ;  /* 0x00000020ff177424 */ /* 0x000fe200078e00ff */
[----:B------:R-:W-:Y:S01]  /*86c0*/  BAR.SYNC.DEFER_BLOCKING 0x0 ;  /* 0x0000000000007b1d */ /* 0x000fe20000010000 */
[----:B------:R-:W-:-:S04]  /*86d0*/  LOP3.LUT P6, RZ, R234, 0x2, RZ, 0xc0, !PT ;  /* 0x00000002eaff7812 */ /* 0x000fc800078cc0ff */
[----:B------:R-:W-:Y:S01]  /*86e0*/  SEL R23, R23, 0xffffffe0, !P6 ;  /* 0xffffffe017177807 */ /* 0x000fe20007000000 */
[----:B------:R-:W-:Y:S04]  /*86f0*/  STL.64 [R1+0x48], R70 ;  /* 0x0000484601007387 */ /* 0x000fe80000100a00 */
[----:B------:R-:W-:Y:S01]  /*8700*/  STL.64 [R1+0x40], R68 ;  /* 0x0000404401007387 */ /* 0x000fe20000100a00 */
        /* <DEDUP_REMOVED lines=9> */
[----:B------:R-:W-:Y:S02]  /*87a0*/  LOP3.LUT R0, R232, 0x8, RZ, 0xc0, !PT ;  /* 0x00000008e8007812 */ /* 0x000fe400078ec0ff */
[----:B------:R-:W-:Y:S01]  /*87b0*/  LOP3.LUT R3, R233, 0x200, R227, 0xf8, !PT ;  /* 0x00000200e9037812 */ /* 0x000fe200078ef8e3 */
[----:B------:R-:W-:Y:S01]  /*87c0*/  ULEA.HI.X UR12, UR8, UR4, UR9, 0x5, UP0 ;  /* 0x00000004080c7291 */ /* 0x000fe200080f2c09 */
[----:B------:R-:W-:Y:S01]  /*87d0*/  MOV R11, UR16 ;  /* 0x00000010000b7c02 */ /* 0x000fe20008000f00 */
[----:B------:R-:W-:Y:S01]  /*87e0*/  IMAD.U32 R10, RZ, RZ, UR17 ;  /* 0x00000011ff0a7e24 */ /* 0x000fe2000f8e00ff */
[-C--:B------:R-:W-:Y:S01]  /*87f0*/  LEA R2, P5, R12, R244.reuse, 0x1 ;  /* 0x000000f40c027211 */ /* 0x080fe200078a08ff */
[----:B------:R-:W-:Y:S01]  /*8800*/  IMAD.U32 R7, RZ, RZ, UR15 ;  /* 0x0000000fff077e24 */ /* 0x000fe2000f8e00ff */
[----:B------:R-:W-:Y:S01]  /*8810*/  LOP3.LUT R0, R3, R245, R0, 0xf6, !PT ;  /* 0x000000f503007212 */ /* 0x000fe200078ef600 */
[----:B------:R-:W-:Y:S01]  /*8820*/  @!PT LDS RZ, [RZ] ;  /* 0x00000000fffff984 */ /* 0x000fe20000000800 */
[----:B------:R-:W-:Y:S01]  /*8830*/  @!PT LDS RZ, [RZ] ;  /* 0x00000000fffff984 */ /* 0x000fe20000000800 */
[----:B------:R-:W-:Y:S01]  /*8840*/  @!PT LDS RZ, [RZ] ;  /* 0x00000000fffff984 */ /* 0x000fe20000000800 */
[----:B------:R-:W-:Y:S01]  /*8850*/  @!P3 LDGSTS.E.BYPASS.LTC128B.128 [R238+0xc000], desc[UR22][R4.64] ;  /* 0x0c00000004eebfae */ /* 0x000fe2000b981a16 */
[----:B------:R-:W-:-:S02]  /*8860*/  LEA R8, P4, R11, R244, 0x1 ;  /* 0x000000f40b087211 */ /* 0x000fc400078808ff */
        /* <DEDUP_REMOVED lines=60> */
[C---:B------:R-:W-:Y:S08]  /*8c30*/  HMMA.16816.F32 R212, R8.reuse, R62, RZ ;  /* 0x0000003e08d4723c */ /* 0x040ff000000018ff */
[C---:B----4-:R-:W-:Y:S08]  /*8c40*/  HMMA.16816.F32 R204, R8.reuse, R24, RZ ;  /* 0x0000001808cc723c */ /* 0x050ff000000018ff */
[C---:B------:R-:W-:Y:S08]  /*8c50*/  HMMA.16816.F32 R208, R8.reuse, R48, RZ ;  /* 0x0000003008d0723c */ /* 0x040ff000000018ff */
[C---:B------:R-:W-:Y:S08]  /*8c60*/  HMMA.16816.F32 R224, R8.reuse, R26, RZ ;  /* 0x0000001a08e0723c */ /* 0x040ff000000018ff */
[C---:B------:R-:W-:Y:S08]  /*8c70*/  HMMA.16816.F32 R220, R8.reuse, R46, RZ ;  /* 0x0000002e08dc723c */ /* 0x040ff000000018ff */
[----:B------:R-:W-:Y:S01]  /*8c80*/  HMMA.16816.F32 R36, R8, R50, RZ ;  /* 0x000000320824723c */ /* 0x000fe200000018ff */
[----:B------:R-:W1:Y:S07]  /*8c90*/  LDSM.16.M88.4 R8, [R22] ;  /* 0x000000001608783b */ /* 0x000e6e0000000200 */
[C---:B--2---:R-:W-:Y:S08]  /*8ca0*/  HMMA.16816.F32 R216, R4.reuse, R56, R216 ;  /* 0x0000003804d8723c */ /* 0x044ff000000018d8 */
        /* <DEDUP_REMOVED lines=9> */
[C---:B------:R-:W-:Y:S08]  /*8d40*/  HMMA.16816.F32 R220, R4.reuse, R42, R220 ;  /* 0x0000002a04dc723c */ /* 0x040ff000000018dc */
[----:B------:R-:W-:Y:S08]  /*8d50*/  HMMA.16816.F32 R212, R4, R54, R36 ;  /* 0x0000003604d4723c */ /* 0x000ff00000001824 */
[C---:B------:R-:W-:Y:S08]  /*8d60*/  HMMA.16816.F32 R36, R12.reuse, R24, RZ ;  /* 0x000000180c24723c */ /* 0x040ff000000018ff */
[----:B------:R-:W-:Y:S01]  /*8d70*/  HMMA.16816.F32 R4, R12, R44, RZ ;  /* 0x0000002c0c04723c */ /* 0x000fe200000018ff */
[----:B------:R-:W-:-:S02]  /*8d80*/  IMAD.IADD R21, R28, 0x1, R20 ;  /* 0x000000011c157824 */ /* 0x000fc400078e0214 */
[----:B------:R-:W-:-:S05]  /*8d90*/  IMAD.IADD R0, R3, 0x1, R28 ;  /* 0x0000000103007824 */ /* 0x000fca00078e021c */
[----:B------:R-:W-:Y:S08]  /*8da0*/  HMMA.16816.F32 R24, R12, R26, RZ ;  /* 0x0000001a0c18723c */ /* 0x000ff000000018ff */
[C---:B-1----:R-:W-:Y:S01]  /*8db0*/  HMMA.16816.F32 R208, R8.reuse, R16, R36 ;  /* 0x0000001008d0723c */ /* 0x042fe20000001824 */
[----:B------:R-:W-:Y:S07]  /*8dc0*/  LDSM.16.M88.4 R36, [R0+0x8000] ;  /* 0x008000000024783b */ /* 0x000fee0000000200 */
[----:B------:R-:W-:Y:S01]  /*8dd0*/  HMMA.16816.F32 R204, R8, R40, R4 ;  /* 0x0000002808cc723c */ /* 0x000fe20000001804 */
[----:B------:R-:W1:Y:S01]  /*8de0*/  LDSM.16.M88.4 R4, [R21+0x2000] ;  /* 0x002000001504783b */ /* 0x000e620000000200 */
[----:B------:R-:W-:Y:S01]  /*8df0*/  IMAD.MOV.U32 R69, RZ, RZ, R64 ;  /* 0x000000ffff457224 */ /* 0x000fe200078e0040 */
[----:B------:R-:W-:Y:S01]  /*8e00*/  MOV R33, R67 ;  /* 0x0000004300217202 */ /* 0x000fe20000000f00 */
[----:B------:R-:W-:-:S02]  /*8e10*/  IMAD.MOV.U32 R68, RZ, RZ, R65 ;  /* 0x000000ffff447224 */ /* 0x000fc400078e0041 */
[----:B------:R-:W-:Y:S02]  /*8e20*/  IMAD.MOV.U32 R34, RZ, RZ, R66 ;  /* 0x000000ffff227224 */ /* 0x000fe400078e0042 */
[----:B------:R-:W-:Y:S01]  /*8e30*/  HMMA.16816.F32 R64, R8, R18, R24 ;  /* 0x000000120840723c */ /* 0x000fe20000001818 */
[----:B------:R-:W2:Y:S04]  /*8e40*/  LDSM.16.M88.4 R16, [R21] ;  /* 0x000000001510783b */ /* 0x000ea80000000200 */
[----:B------:R-:W3:Y:S03]  /*8e50*/  LDSM.16.M88.4 R24, [R0+0x8800] ;  /* 0x008800000018783b */ /* 0x000ee60000000200 */
[----:B------:R-:W-:-:S15]  /*8e60*/  HMMA.16816.F32 R44, R12, R46, RZ ;  /* 0x0000002e0c2c723c */ /* 0x000fde00000018ff */
[----:B------:R-:W-:-:S05]  /*8e70*/  NOP ;  /* 0x0000000000007918 */ /* 0x000fca0000000000 */
[----:B------:R-:W-:Y:S08]  /*8e80*/  HMMA.16816.F32 R44, R8, R42, R44 ;  /* 0x0000002a082c723c */ /* 0x000ff0000000182c */
[C---:B-1----:R-:W-:Y:S08]  /*8e90*/  HMMA.16816.F32 R40, R4.reuse, R38, R224 ;  /* 0x000000260428723c */ /* 0x042ff000000018e0 */
[----:B------:R-:W-:Y:S11]  /*8ea0*/  HMMA.16816.F32 R248, R4, R36, R248 ;  /* 0x0000002404f8723c */ /* 0x000ff600000018f8 */
[----:B------:R-:W-:Y:S01]  /*8eb0*/  IMAD.MOV.U32 R252, RZ, RZ, R40 ;  /* 0x000000fffffc7224 */ /* 0x000fe200078e0028 */
[----:B------:R-:W-:Y:S01]  /*8ec0*/  MOV R243, R41 ;  /* 0x0000002900f37202 */ /* 0x000fe20000000f00 */
[----:B------:R-:W-:-:S02]  /*8ed0*/  IMAD.MOV.U32 R242, RZ, RZ, R42 ;  /* 0x000000fffff27224 */ /* 0x000fc400078e002a */
[----:B------:R-:W-:Y:S02]  /*8ee0*/  IMAD.MOV.U32 R241, RZ, RZ, R43 ;  /* 0x000000fffff17224 */ /* 0x000fe400078e002b */
[C---:B--2---:R-:W-:Y:S02]  /*8ef0*/  HMMA.16816.F32 R40, R16.reuse, R38, R64 ;  /* 0x000000261028723c */ /* 0x044fe40000001840 */
[----:B------:R-:W-:Y:S01]  /*8f00*/  IMAD.MOV.U32 R237, RZ, RZ, R248 ;  /* 0x000000ffffed7224 */ /* 0x000fe200078e00f8 */
[----:B------:R-:W-:Y:S01]  /*8f10*/  MOV R236, R249 ;  /* 0x000000f900ec7202 */ /* 0x000fe20000000f00 */
[----:B------:R-:W-:Y:S02]  /*8f20*/  IMAD.MOV.U32 R235, RZ, RZ, R250 ;  /* 0x000000ffffeb7224 */ /* 0x000fe400078e00fa */
[----:B------:R-:W-:Y:S02]  /*8f30*/  IMAD.MOV.U32 R231, RZ, RZ, R251 ;  /* 0x000000ffffe77224 */ /* 0x000fe400078e00fb */
[----:B------:R-:W-:Y:S01]  /*8f40*/  HMMA.16816.F32 R248, R16, R36, R208 ;  /* 0x0000002410f8723c */ /* 0x000fe200000018d0 */
[----:B------:R-:W-:-:S02]  /*8f50*/  IMAD.MOV.U32 R66, RZ, RZ, R71 ;  /* 0x000000ffff427224 */ /* 0x000fc400078e0047 */
[----:B------:R-:W-:-:S08]  /*8f60*/  IMAD.MOV.U32 R67, RZ, RZ, R70 ;  /* 0x000000ffff437224 */ /* 0x000fd000078e0046 */
[----:B------:R-:W-:Y:S01]  /*8f70*/  IMAD.MOV.U32 R39, RZ, RZ, R40 ;  /* 0x000000ffff277224 */ /* 0x000fe200078e0028 */
[----:B------:R-:W-:Y:S01]  /*8f80*/  MOV R38, R41 ;  /* 0x0000002900267202 */ /* 0x000fe20000000f00 */
[----:B------:R-:W-:Y:S02]  /*8f90*/  IMAD.MOV.U32 R37, RZ, RZ, R42 ;  /* 0x000000ffff257224 */ /* 0x000fe400078e002a */
[----:B------:R-:W-:Y:S02]  /*8fa0*/  IMAD.MOV.U32 R36, RZ, RZ, R43 ;  /* 0x000000ffff247224 */ /* 0x000fe400078e002b */
[----:B---3--:R-:W-:Y:S08]  /*8fb0*/  HMMA.16816.F32 R40, R16, R24, R204 ;  /* 0x000000181028723c */ /* 0x008ff000000018cc */
        /* <DEDUP_REMOVED lines=8> */
[----:B------:R-:W1:Y:S01]  /*9040*/  LDSM.16.M88.4 R36, [R0+0x9800] ;  /* 0x009800000024783b */ /* 0x000e620000000200 */
[----:B------:R-:W-:Y:S08]  /*9050*/  HMMA.16816.F32 R68, R16, R26, R44 ;  /* 0x0000001a1044723c */ /* 0x000ff0000000182c */
[----:B------:R-:W-:Y:S01]  /*9060*/  HMMA.16816.F32 R24, R12, R48, RZ ;  /* 0x000000300c18723c */ /* 0x000fe200000018ff */
[----:B------:R-:W-:Y:S01]  /*9070*/  IMAD.MOV.U32 R64, RZ, RZ, R170 ;  /* 0x000000ffff407224 */ /* 0x000fe200078e00aa */
[----:B------:R-:W-:Y:S01]  /*9080*/  MOV R228, R41 ;  /* 0x0000002900e47202 */ /* 0x000fe20000000f00 */
[----:B------:R-:W-:-:S02]  /*9090*/  IMAD.MOV.U32 R229, RZ, RZ, R40 ;  /* 0x000000ffffe57224 */ /* 0x000fc400078e0028 */
[----:B------:R-:W-:Y:S02]  /*90a0*/  IMAD.MOV.U32 R171, RZ, RZ, R42 ;  /* 0x000000ffffab7224 */ /* 0x000fe400078e002a */
[----:B------:R-:W-:-:S13]  /*90b0*/  IMAD.MOV.U32 R170, RZ, RZ, R43 ;  /* 0x000000ffffaa7224 */ /* 0x000fda00078e002b */
[----:B------:R-:W-:Y:S08]  /*90c0*/  HMMA.16816.F32 R40, R8, R52, R24 ;  /* 0x000000340828723c */ /* 0x000ff00000001818 */
[C---:B------:R-:W-:Y:S08]  /*90d0*/  HMMA.16816.F32 R24, R12.reuse, R60, RZ ;  /* 0x0000003c0c18723c */ /* 0x040ff000000018ff */
[----:B------:R-:W-:Y:S08]  /*90e0*/  HMMA.16816.F32 R60, R12, R62, RZ ;  /* 0x0000003e0c3c723c */ /* 0x000ff000000018ff */
[----:B-1----:R-:W-:Y:S01]  /*90f0*/  HMMA.16816.F32 R44, R16, R36, R40 ;  /* 0x00000024102c723c */ /* 0x002fe20000001828 */
[----:B------:R-:W1:Y:S07]  /*9100*/  LDSM.16.M88.4 R40, [R0+0x9000] ;  /* 0x009000000028783b */ /* 0x000e6e0000000200 */
[----:B------:R-:W-:Y:S01]  /*9110*/  HMMA.16816.F32 R12, R12, R50, RZ ;  /* 0x000000320c0c723c */ /* 0x000fe200000018ff */
[----:B------:R-:W-:Y:S01]  /*9120*/  MOV R65, R169 ;  /* 0x000000a900417202 */ /* 0x000fe20000000f00 */
[----:B------:R-:W-:-:S02]  /*9130*/  IMAD.MOV.U32 R222, RZ, RZ, R34 ;  /* 0x000000ffffde7224 */ /* 0x000fc400078e0022 */
[----:B------:R-:W-:Y:S02]  /*9140*/  IMAD.MOV.U32 R223, RZ, RZ, R33 ;  /* 0x000000ffffdf7224 */ /* 0x000fe400078e0021 */
[----:B------:R-:W-:Y:S02]  /*9150*/  IMAD.MOV.U32 R49, RZ, RZ, R28 ;  /* 0x000000ffff317224 */ /* 0x000fe400078e001c */
[----:B------:R-:W-:Y:S03]  /*9160*/  HMMA.16816.F32 R60, R8, R58, R60 ;  /* 0x0000003a083c723c */ /* 0x000fe6000000183c */
[----:B------:R-:W-:Y:S01]  /*9170*/  MOV R169, R44 ;  /* 0x0000002c00a97202 */ /* 0x000fe20000000f00 */
[----:B------:R-:W-:Y:S02]  /*9180*/  IMAD.MOV.U32 R34, RZ, RZ, R45 ;  /* 0x000000ffff227224 */ /* 0x000fe400078e002d */
[----:B------:R-:W-:-:S02]  /*9190*/  IMAD.MOV.U32 R33, RZ, RZ, R46 ;  /* 0x000000ffff217224 */ /* 0x000fc400078e002e */
[----:B------:R-:W-:Y:S02]  /*91a0*/  IMAD.MOV.U32 R28, RZ, RZ, R47 ;  /* 0x000000ffff1c7224 */ /* 0x000fe400078e002f */
[C---:B------:R-:W-:Y:S08]  /*91b0*/  HMMA.16816.F32 R44, R8.reuse, R56, R24 ;  /* 0x00000038082c723c */ /* 0x040ff00000001818 */
[----:B------:R-:W-:Y:S01]  /*91c0*/  HMMA.16816.F32 R8, R8, R54, R12 ;  /* 0x000000360808723c */ /* 0x000fe2000000180c */
[----:B------:R-:W-:Y:S01]  /*91d0*/  IADD3 R3, PT, PT, R3, R49, RZ ;  /* 0x0000003103037210 */ /* 0x000fe20007ffe0ff */
[----:B------:R-:W-:-:S04]  /*91e0*/  IMAD.IADD R24, R49, 0x1, R20 ;  /* 0x0000000131187824 */ /* 0x000fc800078e0214 */
[C---:B------:R-:W-:Y:S02]  /*91f0*/  IMAD.IADD R3, R23.reuse, 0x1, R3 ;  /* 0x0000000117037824 */ /* 0x040fe400078e0203 */
[----:B------:R-:W-:Y:S01]  /*9200*/  IMAD.IADD R23, R23, 0x1, R24 ;  /* 0x0000000117177824 */ /* 0x000fe200078e0218 */
[C---:B------:R-:W-:Y:S02]  /*9210*/  HMMA.16816.F32 R224, R4.reuse, R36, R216 ;  /* 0x0000002404e0723c */ /* 0x040fe400000018d8 */
[----:B------:R-:W-:Y:S04]  /*9220*/  LDSM.16.M88.4 R24, [R3+0x8000] ;  /* 0x008000000318783b */ /* 0x000fe80000000200 */
[----:B------:R-:W-:Y:S02]  /*9230*/  LDSM.16.M88.4 R12, [R23] ;  /* 0x00000000170c783b */ /* 0x000fe40000000200 */
[----:B-1----:R-:W-:Y:S08]  /*9240*/  HMMA.16816.F32 R216, R4, R42, R220 ;  /* 0x0000002a04d8723c */ /* 0x002ff000000018dc */
[-C--:B------:R-:W-:Y:S08]  /*9250*/  HMMA.16816.F32 R56, R16, R40.reuse, R44 ;  /* 0x000000281038723c */ /* 0x080ff0000000182c */
[C---:B------:R-:W-:Y:S08]  /*9260*/  HMMA.16816.F32 R64, R4.reuse, R40, R64 ;  /* 0x000000280440723c */ /* 0x040ff00000001840 */
[----:B------:R-:W-:Y:S01]  /*9270*/  HMMA.16816.F32 R220, R4, R38, R212 ;  /* 0x0000002604dc723c */ /* 0x000fe200000018d4 */
[----:B------:R-:W1:Y:S07]  /*9280*/  LDSM.16.M88.4 R4, [R23+0x2000] ;  /* 0x002000001704783b */ /* 0x000e6e0000000200 */
[C---:B------:R-:W-:Y:S01]  /*9290*/  HMMA.16816.F32 R60, R16.reuse, R42, R60 ;  /* 0x0000002a103c723c */ /* 0x040fe2000000183c */
[----:B------:R-:W-:Y:S07]  /*92a0*/  LDSM.16.M88.4 R40, [R3+0x9800] ;  /* 0x009800000328783b */ /* 0x000fee0000000200 */
[----:B------:R-:W-:Y:S01]  /*92b0*/  HMMA.16816.F32 R44, R16, R38, R8 ;  /* 0x00000026102c723c */ /* 0x000fe20000001808 */
[----:B------:R-:W2:Y:S04]  /*92c0*/  LDSM.16.M88.4 R8, [R3+0x8800] ;  /* 0x008800000308783b */ /* 0x000ea80000000200 */
[----:B------:R-:W3:Y:S01]  /*92d0*/  LDSM.16.M88.4 R16, [R3+0x9000] ;  /* 0x009000000310783b */ /* 0x000ee20000000200 */
[----:B------:R-:W-:Y:S01]  /*92e0*/  MOV R212, R252 ;  /* 0x000000fc00d47202 */ /* 0x000fe20000000f00 */
[----:B------:R-:W-:Y:S01]  /*92f0*/  IMAD.MOV.U32 R213, RZ, RZ, R243 ;  /* 0x000000ffffd57224 */ /* 0x000fe200078e00f3 */
        /* <DEDUP_REMOVED lines=8> */
[----:B------:R-:W-:Y:S02]  /*9380*/  IMAD.MOV.U32 R38, RZ, RZ, R171 ;  /* 0x000000ffff267224 */ /* 0x000fe400078e00ab */
[----:B------:R-:W-:Y:S01]  /*9390*/  IMAD.MOV.U32 R39, RZ, RZ, R170 ;  /* 0x000000ffff277224 */ /* 0x000fe200078e00aa */
[C---:B-1----:R-:W-:Y:S08]  /*93a0*/  HMMA.16816.F32 R52, R4.reuse, R24, R48 ;  /* 0x000000180434723c */ /* 0x042ff00000001830 */
[C---:B------:R-:W-:Y:S08]  /*93b0*/  HMMA.16816.F32 R212, R4.reuse, R26, R212 ;  /* 0x0000001a04d4723c */ /* 0x040ff000000018d4 */
[C---:B--2---:R-:W-:Y:S08]  /*93c0*/  HMMA.16816.F32 R208, R4.reuse, R8, R208 ;  /* 0x0000000804d0723c */ /* 0x044ff000000018d0 */
[C---:B------:R-:W-:Y:S08]  /*93d0*/  HMMA.16816.F32 R204, R4.reuse, R10, R204 ;  /* 0x0000000a04cc723c */ /* 0x040ff000000018cc */
[C---:B------:R-:W-:Y:S08]  /*93e0*/  HMMA.16816.F32 R224, R4.reuse, R40, R224 ;  /* 0x0000002804e0723c */ /* 0x040ff000000018e0 */
[C---:B---3--:R-:W-:Y:S08]  /*93f0*/  HMMA.16816.F32 R64, R4.reuse, R16, R64 ;  /* 0x000000100440723c */ /* 0x048ff00000001840 */
[C---:B------:R-:W-:Y:S08]  /*9400*/  HMMA.16816.F32 R216, R4.reuse, R18, R216 ;  /* 0x0000001204d8723c */ /* 0x040ff000000018d8 */
[----:B------:R-:W-:Y:S08]  /*9410*/  HMMA.16816.F32 R220, R4, R42, R220 ;  /* 0x0000002a04dc723c */ /* 0x000ff000000018dc */
[C---:B------:R-:W-:Y:S01]  /*9420*/  HMMA.16816.F32 R4, R12.reuse, R8, R36 ;  /* 0x000000080c04723c */ /* 0x040fe20000001824 */
[----:B------:R-:W-:Y:S07]  /*9430*/  LDSM.16.M88.4 R36, [R165+UR6+0xa000] ;  /* 0x00a00006a524783b */ /* 0x000fee0008000200 */
[C---:B------:R-:W-:Y:S08]  /*9440*/  HMMA.16816.F32 R48, R12.reuse, R24, R248 ;  /* 0x000000180c30723c */ /* 0x040ff000000018f8 */
[----:B------:R-:W-:Y:S03]  /*9450*/  HMMA.16816.F32 R244, R12, R26, R244 ;  /* 0x0000001a0cf4723c */ /* 0x000fe600000018f4 */
[----:B------:R-:W-:Y:S01]  /*9460*/  MOV R27, R4 ;  /* 0x00000004001b7202 */ /* 0x000fe20000000f00 */
[----:B------:R-:W-:-:S02]  /*9470*/  IMAD.MOV.U32 R26, RZ, RZ, R5 ;  /* 0x000000ffff1a7224 */ /* 0x000fc400078e0005 */
[----:B------:R-:W-:Y:S02]  /*9480*/  IMAD.MOV.U32 R25, RZ, RZ, R6 ;  /* 0x000000ffff197224 */ /* 0x000fe400078e0006 */
[----:B------:R-:W-:Y:S02]  /*9490*/  IMAD.MOV.U32 R24, RZ, RZ, R7 ;  /* 0x000000ffff187224 */ /* 0x000fe400078e0007 */
[----:B------:R-:W-:Y:S01]  /*94a0*/  HMMA.16816.F32 R4, R12, R10, R68 ;  /* 0x0000000a0c04723c */ /* 0x000fe20000001844 */
[----:B------:R-:W-:-:S15]  /*94b0*/  LDSM.16.M88.4 R8, [R20+0x4000] ;  /* 0x004000001408783b */ /* 0x000fde0000000200 */
[----:B------:R-:W-:-:S03]  /*94c0*/  NOP ;  /* 0x0000000000007918 */ /* 0x000fc60000000000 */
[----:B------:R-:W-:Y:S01]  /*94d0*/  MOV R237, R4 ;  /* 0x0000000400ed7202 */ /* 0x000fe20000000f00 */
        /* <DEDUP_REMOVED lines=9> */
[----:B------:R-:W1:Y:S01]  /*9570*/  LDSM.16.M88.4 R4, [R20+0x6000] ;  /* 0x006000001404783b */ /* 0x000e620000000200 */
[----:B------:R-:W-:Y:S01]  /*9580*/  MOV R248, R169 ;  /* 0x000000a900f87202 */ /* 0x000fe20000000f00 */
[----:B------:R-:W-:Y:S02]  /*9590*/  IMAD.MOV.U32 R249, RZ, RZ, R34 ;  /* 0x000000fffff97224 */ /* 0x000fe400078e0022 */
[----:B------:R-:W-:-:S02]  /*95a0*/  IMAD.MOV.U32 R250, RZ, RZ, R33 ;  /* 0x000000fffffa7224 */ /* 0x000fc400078e0021 */
[----:B------:R-:W-:Y:S01]  /*95b0*/  IMAD.MOV.U32 R251, RZ, RZ, R28 ;  /* 0x000000fffffb7224 */ /* 0x000fe200078e001c */
[----:B------:R-:W-:Y:S01]  /*95c0*/  MOV R229, R224 ;  /* 0x000000e000e57202 */ /* 0x000fe20000000f00 */
[----:B------:R-:W-:Y:S02]  /*95d0*/  IMAD.MOV.U32 R34, RZ, RZ, R225 ;  /* 0x000000ffff227224 */ /* 0x000fe400078e00e1 */
[----:B------:R-:W-:Y:S02]  /*95e0*/  IMAD.MOV.U32 R33, RZ, RZ, R226 ;  /* 0x000000ffff217224 */ /* 0x000fe400078e00e2 */
[----:B------:R-:W-:Y:S01]  /*95f0*/  IMAD.MOV.U32 R28, RZ, RZ, R227 ;  /* 0x000000ffff1c7224 */ /* 0x000fe200078e00e3 */
[C---:B------:R-:W-:Y:S08]  /*9600*/  HMMA.16816.F32 R56, R12.reuse, R40, R248 ;  /* 0x000000280c38723c */ /* 0x040ff000000018f8 */
[C---:B------:R-:W-:Y:S01]  /*9610*/  HMMA.16816.F32 R224, R12.reuse, R18, R60 ;  /* 0x000000120ce0723c */ /* 0x040fe2000000183c */
[----:B------:R-:W-:Y:S07]  /*9620*/  LDSM.16.M88.4 R16, [R165+UR6+0xb000] ;  /* 0x00b00006a510783b */ /* 0x000fee0008000200 */
[----:B------:R-:W-:Y:S08]  /*9630*/  HMMA.16816.F32 R40, R12, R42, R44 ;  /* 0x0000002a0c28723c */ /* 0x000ff0000000182c */
[----:B-1----:R-:W-:Y:S01]  /*9640*/  HMMA.16816.F32 R12, R4, R36, R52 ;  /* 0x00000024040c723c */ /* 0x002fe20000001834 */
[----:B------:R-:W-:-:S02]  /*9650*/  IMAD.MOV.U32 R171, RZ, RZ, R57 ;  /* 0x000000ffffab7224 */ /* 0x000fc400078e0039 */
[----:B------:R-:W-:Y:S02]  /*9660*/  IMAD.MOV.U32 R170, RZ, RZ, R58 ;  /* 0x000000ffffaa7224 */ /* 0x000fe400078e003a */
[----:B------:R-:W-:Y:S02]  /*9670*/  IMAD.MOV.U32 R169, RZ, RZ, R59 ;  /* 0x000000ffffa97224 */ /* 0x000fe400078e003b */
[----:B------:R-:W-:Y:S02]  /*9680*/  IMAD.MOV.U32 R57, RZ, RZ, R34 ;  /* 0x000000ffff397224 */ /* 0x000fe400078e0022 */
[----:B------:R-:W-:Y:S02]  /*9690*/  IMAD.MOV.U32 R58, RZ, RZ, R33 ;  /* 0x000000ffff3a7224 */ /* 0x000fe400078e0021 */
[----:B------:R-:W-:-:S08]  /*96a0*/  IMAD.MOV.U32 R59, RZ, RZ, R28 ;  /* 0x000000ffff3b7224 */ /* 0x000fd000078e001c */
[----:B------:R-:W-:Y:S01]  /*96b0*/  MOV R34, R12 ;  /* 0x0000000c00227202 */ /* 0x000fe20000000f00 */
[----:B------:R-:W-:Y:S02]  /*96c0*/  IMAD.MOV.U32 R33, RZ, RZ, R13 ;  /* 0x000000ffff217224 */ /* 0x000fe400078e000d */
[----:B------:R-:W-:Y:S02]  /*96d0*/  IMAD.MOV.U32 R28, RZ, RZ, R14 ;  /* 0x000000ffff1c7224 */ /* 0x000fe400078e000e */
[----:B------:R-:W-:Y:S02]  /*96e0*/  IMAD.MOV.U32 R20, RZ, RZ, R15 ;  /* 0x000000ffff147224 */ /* 0x000fe400078e000f */
[----:B------:R-:W-:Y:S01]  /*96f0*/  HMMA.16816.F32 R12, R8, R36, R48 ;  /* 0x00000024080c723c */ /* 0x000fe20000001830 */
[----:B------:R-:W-:Y:S01]  /*9700*/  MOV R48, R27 ;  /* 0x0000001b00307202 */ /* 0x000fe20000000f00 */
[----:B------:R-:W-:Y:S02]  /*9710*/  IMAD.MOV.U32 R49, RZ, RZ, R26 ;  /* 0x000000ffff317224 */ /* 0x000fe400078e001a */
[----:B------:R-:W-:-:S02]  /*9720*/  IMAD.MOV.U32 R50, RZ, RZ, R25 ;  /* 0x000000ffff327224 */ /* 0x000fc400078e0019 */
[----:B------:R-:W-:Y:S01]  /*9730*/  IMAD.MOV.U32 R51, RZ, RZ, R24 ;  /* 0x000000ffff337224 */ /* 0x000fe200078e0018 */
[----:B------:R-:W-:Y:S01]  /*9740*/  MOV R44, R237 ;  /* 0x000000ed002c7202 */ /* 0x000fe20000000f00 */
[----:B------:R-:W1:Y:S01]  /*9750*/  LDSM.16.M88.4 R24, [R165+UR6+0xa800] ;  /* 0x00a80006a518783b */ /* 0x000e620008000200 */
[----:B------:R-:W-:Y:S02]  /*9760*/  IMAD.MOV.U32 R45, RZ, RZ, R236 ;  /* 0x000000ffff2d7224 */ /* 0x000fe400078e00ec */
[----:B------:R-:W-:-:S08]  /*9770*/  IMAD.MOV.U32 R46, RZ, RZ, R235 ;  /* 0x000000ffff2e7224 */ /* 0x000fd000078e00eb */
[----:B------:R-:W-:Y:S01]  /*9780*/  MOV R241, R12 ;  /* 0x0000000c00f17202 */ /* 0x000fe20000000f00 */
[----:B------:R-:W-:Y:S02]  /*9790*/  IMAD.MOV.U32 R237, RZ, RZ, R13 ;  /* 0x000000ffffed7224 */ /* 0x000fe400078e000d */
[----:B------:R-:W-:Y:S02]  /*97a0*/  IMAD.MOV.U32 R236, RZ, RZ, R14 ;  /* 0x000000ffffec7224 */ /* 0x000fe400078e000e */
[----:B------:R-:W-:Y:S02]  /*97b0*/  IMAD.MOV.U32 R235, RZ, RZ, R15 ;  /* 0x000000ffffeb7224 */ /* 0x000fe400078e000f */
[----:B------:R-:W2:Y:S01]  /*97c0*/  LDSM.16.M88.4 R12, [R165+UR6+0xb800] ;  /* 0x00b80006a50c783b */ /* 0x000ea20008000200 */
[----:B------:R-:W-:Y:S01]  /*97d0*/  HMMA.16816.F32 R60, R4, R38, R212 ;  /* 0x00000026043c723c */ /* 0x000fe200000018d4 */
[----:B------:R-:W-:Y:S02]  /*97e0*/  MOV R228, R56 ;  /* 0x0000003800e47202 */ /* 0x000fe40000000f00 */
[----:B------:R-:W-:Y:S01]  /*97f0*/  MOV R56, R229 ;  /* 0x000000e500387202 */ /* 0x000fe20000000f00 */
[----:B------:R-:W-:Y:S01]  /*9800*/  IMAD.MOV.U32 R213, RZ, RZ, R70 ;  /* 0x000000ffffd57224 */ /* 0x000fe200078e0046 */
[----:B------:R-:W-:Y:S01]  /*9810*/  MOV R212, R71 ;  /* 0x0000004700d47202 */ /* 0x000fe20000000f00 */
[----:B------:R-:W-:-:S02]  /*9820*/  IMAD.MOV.U32 R214, RZ, RZ, R69 ;  /* 0x000000ffffd67224 */ /* 0x000fc400078e0045 */
[----:B------:R-:W-:-:S11]  /*9830*/  IMAD.MOV.U32 R215, RZ, RZ, R68 ;  /* 0x000000ffffd77224 */ /* 0x000fd600078e0044 */
[----:B------:R-:W-:Y:S01]  /*9840*/  MOV R53, R60 ;  /* 0x0000003c00357202 */ /* 0x000fe20000000f00 */
[----:B------:R-:W-:Y:S01]  /*9850*/  IMAD.MOV.U32 R52, RZ, RZ, R61 ;  /* 0x000000ffff347224 */ /* 0x000fe200078e003d */
[----:B-1----:R-:W-:Y:S01]  /*9860*/  HMMA.16816.F32 R248, R4, R26, R204 ;  /* 0x0000001a04f8723c */ /* 0x002fe200000018cc */
[----:B------:R-:W-:Y:S02]  /*9870*/  IMAD.MOV.U32 R37, RZ, RZ, R62 ;  /* 0x000000ffff257224 */ /* 0x000fe400078e003e */
[----:B------:R-:W-:-:S05]  /*9880*/  IMAD.MOV.U32 R36, RZ, RZ, R63 ;  /* 0x000000ffff247224 */ /* 0x000fca00078e003f */
[C---:B------:R-:W-:Y:S08]  /*9890*/  HMMA.16816.F32 R204, R4.reuse, R16, R64 ;  /* 0x0000001004cc723c */ /* 0x040ff00000001840 */
[----:B------:R-:W-:Y:S01]  /*98a0*/  HMMA.16816.F32 R64, R4, R18, R216 ;  /* 0x000000120440723c */ /* 0x000fe200000018d8 */
[----:B------:R-:W-:Y:S01]  /*98b0*/  MOV R216, R53 ;  /* 0x0000003500d87202 */ /* 0x000fe20000000f00 */
[----:B------:R-:W-:-:S02]  /*98c0*/  IMAD.MOV.U32 R217, RZ, RZ, R52 ;  /* 0x000000ffffd97224 */ /* 0x000fc400078e0034 */
[----:B------:R-:W-:Y:S02]  /*98d0*/  IMAD.MOV.U32 R218, RZ, RZ, R37 ;  /* 0x000000ffffda7224 */ /* 0x000fe400078e0025 */
[----:B------:R-:W-:Y:S02]  /*98e0*/  IMAD.MOV.U32 R219, RZ, RZ, R36 ;  /* 0x000000ffffdb7224 */ /* 0x000fe400078e0024 */
[C---:B--2---:R-:W-:Y:S08]  /*98f0*/  HMMA.16816.F32 R60, R4.reuse, R12, R56 ;  /* 0x0000000c043c723c */ /* 0x044ff00000001838 */
[C---:B------:R-:W-:Y:S08]  /*9900*/  HMMA.16816.F32 R68, R4.reuse, R24, R208 ;  /* 0x000000180444723c */ /* 0x040ff000000018d0 */
[----:B------:R-:W-:Y:S01]  /*9910*/  HMMA.16816.F32 R56, R4, R14, R220 ;  /* 0x0000000e0438723c */ /* 0x000fe200000018dc */
[----:B------:R-:W-:Y:S07]  /*9920*/  LDSM.16.M88.4 R4, [R22+0x6000] ;  /* 0x006000001604783b */ /* 0x000fee0000000200 */
[----:B------:R-:W-:Y:S01]  /*9930*/  HMMA.16816.F32 R52, R8, R38, R244 ;  /* 0x000000260834723c */ /* 0x000fe200000018f4 */
[----:B------:R-:W1:Y:S01]  /*9940*/  LDSM.16.M88.4 R36, [R2+0xa000] ;  /* 0x00a000000224783b */ /* 0x000e620000000200 */
[----:B------:R-:W-:-:S06]  /*9950*/  IMAD.MOV.U32 R47, RZ, RZ, R231 ;  /* 0x000000ffff2f7224 */ /* 0x000fcc00078e00e7 */
[C---:B------:R-:W-:Y:S08]  /*9960*/  HMMA.16816.F32 R48, R8.reuse, R24, R48 ;  /* 0x000000180830723c */ /* 0x040ff00000001830 */
[----:B------:R-:W-:Y:S01]  /*9970*/  HMMA.16816.F32 R44, R8, R26, R44 ;  /* 0x0000001a082c723c */ /* 0x000fe2000000182c */
[----:B------:R-:W2:Y:S01]  /*9980*/  LDSM.16.M88.4 R24, [R2+0xa800] ;  /* 0x00a800000218783b */ /* 0x000ea20000000200 */
[----:B------:R-:W-:Y:S01]  /*9990*/  MOV R220, R228 ;  /* 0x000000e400dc7202 */ /* 0x000fe20000000f00 */
[----:B------:R-:W-:-:S02]  /*99a0*/  IMAD.MOV.U32 R221, RZ, RZ, R171 ;  /* 0x000000ffffdd7224 */ /* 0x000fc400078e00ab */
[----:B------:R-:W-:Y:S02]  /*99b0*/  IMAD.MOV.U32 R222, RZ, RZ, R170 ;  /* 0x000000ffffde7224 */ /* 0x000fe400078e00aa */
[----:B------:R-:W-:Y:S01]  /*99c0*/  IMAD.MOV.U32 R223, RZ, RZ, R169 ;  /* 0x000000ffffdf7224 */ /* 0x000fe200078e00a9 */
[C---:B------:R-:W-:Y:S08]  /*99d0*/  HMMA.16816.F32 R208, R8.reuse, R16, R212 ;  /* 0x0000001008d0723c */ /* 0x040ff000000018d4 */
[C---:B------:R-:W-:Y:S08]  /*99e0*/  HMMA.16816.F32 R220, R8.reuse, R12, R220 ;  /* 0x0000000c08dc723c */ /* 0x040ff000000018dc */
[C---:B------:R-:W-:Y:S01]  /*99f0*/  HMMA.16816.F32 R40, R8.reuse, R14, R40 ;  /* 0x0000000e0828723c */ /* 0x040fe20000001828 */
[----:B------:R-:W3:Y:S07]  /*9a00*/  LDSM.16.M88.4 R12, [R2+0xb800] ;  /* 0x00b80000020c783b */ /* 0x000eee0000000200 */
[----:B------:R-:W-:Y:S01]  /*9a10*/  HMMA.16816.F32 R212, R8, R18, R224 ;  /* 0x0000001208d4723c */ /* 0x000fe200000018e0 */
[----:B------:R-:W4:Y:S04]  /*9a20*/  LDSM.16.M88.4 R16, [R2+0xb000] ;  /* 0x00b000000210783b */ /* 0x000f280000000200 */
[----:B------:R2:W4:Y:S03]  /*9a30*/  LDSM.16.M88.4 R8, [R22+0x4000] ;  /* 0x004000001608783b */ /* 0x0005260000000200 */
[----:B-1----:R-:W-:Y:S01]  /*9a40*/  HMMA.16816.F32 R216, R4, R38, R216 ;  /* 0x0000002604d8723c */ /* 0x002fe200000018d8 */
[----:B------:R-:W-:Y:S01]  /*9a50*/  MOV R244, R34 ;  /* 0x0000002200f47202 */ /* 0x000fe20000000f00 */
[----:B------:R-:W-:-:S02]  /*9a60*/  IMAD.MOV.U32 R245, RZ, RZ, R33 ;  /* 0x000000fffff57224 */ /* 0x000fc400078e0021 */
[----:B------:R-:W-:Y:S02]  /*9a70*/  IMAD.MOV.U32 R246, RZ, RZ, R28 ;  /* 0x000000fffff67224 */ /* 0x000fe400078e001c */
[----:B------:R-:W-:-:S07]  /*9a80*/  IMAD.MOV.U32 R247, RZ, RZ, R20 ;  /* 0x000000fffff77224 */ /* 0x000fce00078e0014 */
[----:B------:R-:W-:Y:S06]  /*9a90*/  HMMA.16816.F32 R224, R4, R36, R244 ;  /* 0x0000002404e0723c */ /* 0x000fec00000018f4 */
[----:B------:R-:W-:Y:S01]  /*9aa0*/  IMAD.MOV.U32 R28, RZ, RZ, R216 ;  /* 0x000000ffff1c7224 */ /* 0x000fe200078e00d8 */
[----:B------:R-:W-:Y:S01]  /*9ab0*/  MOV R20, R218 ;  /* 0x000000da00147202 */ /* 0x000fe20000000f00 */
[----:B--2---:R-:W-:Y:S02]  /*9ac0*/  IMAD.MOV.U32 R22, RZ, RZ, R217 ;  /* 0x000000ffff167224 */ /* 0x004fe400078e00d9 */
[----:B------:R-:W-:-:S02]  /*9ad0*/  IMAD.MOV.U32 R2, RZ, RZ, R219 ;  /* 0x000000ffff027224 */ /* 0x000fc400078e00db */
[C---:B------:R-:W-:Y:S07]  /*9ae0*/  HMMA.16816.F32 R216, R4.reuse, R26, R248 ;  /* 0x0000001a04d8723c */ /* 0x040fee00000018f8 */
[----:B------:R-:W-:Y:S01]  /*9af0*/  MOV R170, R224 ;  /* 0x000000e000aa7202 */ /* 0x000fe20000000f00 */
[----:B------:R-:W-:Y:S01]  /*9b00*/  IMAD.MOV.U32 R169, RZ, RZ, R225 ;  /* 0x000000ffffa97224 */ /* 0x000fe200078e00e1 */
[----:B------:R-:W-:Y:S01]  /*9b10*/  MOV R33, R227 ;  /* 0x000000e300217202 */ /* 0x000fe20000000f00 */
[----:B------:R-:W-:Y:S01]  /*9b20*/  IMAD.MOV.U32 R34, RZ, RZ, R226 ;  /* 0x000000ffff227224 */ /* 0x000fe200078e00e2 */
[C---:B------:R-:W-:Y:S08]  /*9b30*/  HMMA.16816.F32 R68, R4.reuse, R24, R68 ;  /* 0x000000180444723c */ /* 0x040ff00000001844 */
[----:B------:R-:W-:Y:S01]  /*9b40*/  IMAD.MOV.U32 R231, RZ, RZ, R216 ;  /* 0x000000ffffe77224 */ /* 0x000fe200078e00d8 */
[----:B------:R-:W-:Y:S01]  /*9b50*/  MOV R229, R217 ;  /* 0x000000d900e57202 */ /* 0x000fe20000000f00 */
[----:B------:R-:W-:Y:S01]  /*9b60*/  IMAD.MOV.U32 R228, RZ, RZ, R218 ;  /* 0x000000ffffe47224 */ /* 0x000fe200078e00da */
[----:B---3--:R-:W-:Y:S01]  /*9b70*/  HMMA.16816.F32 R224, R4, R12, R60 ;  /* 0x0000000c04e0723c */ /* 0x008fe2000000183c */
[----:B------:R-:W-:-:S07]  /*9b80*/  IMAD.MOV.U32 R171, RZ, RZ, R219 ;  /* 0x000000ffffab7224 */ /* 0x000fce00078e00db */
[C---:B------:R-:W-:Y:S08]  /*9b90*/  HMMA.16816.F32 R216, R4.reuse, R14, R56 ;  /* 0x0000000e04d8723c */ /* 0x040ff00000001838 */
[C---:B----4-:R-:W-:Y:S08]  /*9ba0*/  HMMA.16816.F32 R248, R4.reuse, R16, R204 ;  /* 0x0000001004f8723c */ /* 0x050ff000000018cc */
[----:B------:R-:W-:Y:S01]  /*9bb0*/  HMMA.16816.F32 R244, R4, R18, R64 ;  /* 0x0000001204f4723c */ /* 0x000fe20000001840 */
[----:B------:R-:W-:Y:S07]  /*9bc0*/  LDSM.16.M88.4 R4, [R21+0x6000] ;  /* 0x006000001504783b */ /* 0x000fee0000000200 */
[C---:B------:R-:W-:Y:S08]  /*9bd0*/  HMMA.16816.F32 R60, R8.reuse, R24, R48 ;  /* 0x00000018083c723c */ /* 0x040ff00000001830 */
[C---:B------:R-:W-:Y:S01]  /*9be0*/  HMMA.16816.F32 R56, R8.reuse, R26, R44 ;  /* 0x0000001a0838723c */ /* 0x040fe2000000182c */
[----:B------:R-:W1:Y:S07]  /*9bf0*/  LDSM.16.M88.4 R24, [R0+0xa800] ;  /* 0x00a800000018783b */ /* 0x000e6e0000000200 */
[C---:B------:R-:W-:Y:S08]  /*9c00*/  HMMA.16816.F32 R44, R8.reuse, R12, R220 ;  /* 0x0000000c082c723c */ /* 0x040ff000000018dc */
[----:B------:R-:W-:Y:S01]  /*9c10*/  HMMA.16816.F32 R40, R8, R14, R40 ;  /* 0x0000000e0828723c */ /* 0x000fe20000001828 */
[----:B------:R-:W2:Y:S01]  /*9c20*/  LDSM.16.M88.4 R12, [R0+0xb800] ;  /* 0x00b80000000c783b */ /* 0x000ea20000000200 */
[----:B------:R-:W-:Y:S01]  /*9c30*/  MOV R204, R241 ;  /* 0x000000f100cc7202 */ /* 0x000fe20000000f00 */
[----:B------:R-:W-:Y:S01]  /*9c40*/  IMAD.MOV.U32 R205, RZ, RZ, R237 ;  /* 0x000000ffffcd7224 */ /* 0x000fe200078e00ed */
[----:B------:R-:W-:Y:S01]  /*9c50*/  MOV R207, R235 ;  /* 0x000000eb00cf7202 */ /* 0x000fe20000000f00 */
[----:B------:R-:W-:-:S03]  /*9c60*/  IMAD.MOV.U32 R206, RZ, RZ, R236 ;  /* 0x000000ffffce7224 */ /* 0x000fc600078e00ec */
[C---:B------:R-:W-:Y:S08]  /*9c70*/  HMMA.16816.F32 R64, R8.reuse, R38, R52 ;  /* 0x000000260840723c */ /* 0x040ff00000001834 */
[----:B------:R-:W-:Y:S01]  /*9c80*/  HMMA.16816.F32 R52, R8, R16, R208 ;  /* 0x000000100834723c */ /* 0x000fe200000018d0 */
[----:B------:R-:W-:Y:S01]  /*9c90*/  IMAD.MOV.U32 R208, RZ, RZ, R231 ;  /* 0x000000ffffd07224 */ /* 0x000fe200078e00e7 */
[----:B------:R-:W-:Y:S01]  /*9ca0*/  MOV R210, R228 ;  /* 0x000000e400d27202 */ /* 0x000fe20000000f00 */
[----:B------:R-:W-:-:S02]  /*9cb0*/  IMAD.MOV.U32 R209, RZ, RZ, R229 ;  /* 0x000000ffffd17224 */ /* 0x000fc400078e00e5 */
[----:B------:R-:W-:-:S03]  /*9cc0*/  IMAD.MOV.U32 R211, RZ, RZ, R171 ;  /* 0x000000ffffd37224 */ /* 0x000fc600078e00ab */
[C---:B------:R-:W-:Y:S01]  /*9cd0*/  HMMA.16816.F32 R204, R8.reuse, R36, R204 ;  /* 0x0000002408cc723c */ /* 0x040fe200000018cc */
[----:B------:R-:W3:Y:S07]  /*9ce0*/  LDSM.16.M88.4 R36, [R0+0xa000] ;  /* 0x00a000000024783b */ /* 0x000eee0000000200 */
[----:B------:R-:W-:Y:S01]  /*9cf0*/  HMMA.16816.F32 R48, R8, R18, R212 ;  /* 0x000000120830723c */ /* 0x000fe200000018d4 */
[----:B------:R-:W4:Y:S04]  /*9d00*/  LDSM.16.M88.4 R8, [R21+0x4000] ;  /* 0x004000001508783b */ /* 0x000f280000000200 */
[----:B------:R2:W4:Y:S03]  /*9d10*/  LDSM.16.M88.4 R16, [R0+0xb000] ;  /* 0x00b000000010783b */ /* 0x0005260000000200 */
[C---:B-1----:R-:W-:Y:S08]  /*9d20*/  HMMA.16816.F32 R208, R4.reuse, R26, R208 ;  /* 0x0000001a04d0723c */ /* 0x042ff000000018d0 */
[----:B------:R-:W-:Y:S01]  /*9d30*/  HMMA.16816.F32 R68, R4, R24, R68 ;  /* 0x000000180444723c */ /* 0x000fe20000001844 */
[----:B------:R-:W-:Y:S01]  /*9d40*/  IMAD.MOV.U32 R212, RZ, RZ, R170 ;  /* 0x000000ffffd47224 */ /* 0x000fe200078e00aa */
[----:B------:R-:W-:Y:S01]  /*9d50*/  MOV R213, R169 ;  /* 0x000000a900d57202 */ /* 0x000fe20000000f00 */
[----:B------:R-:W-:Y:S01]  /*9d60*/  IMAD.MOV.U32 R214, RZ, RZ, R34 ;  /* 0x000000ffffd67224 */ /* 0x000fe200078e0022 */
[----:B------:R-:W-:Y:S01]  /*9d70*/  MOV R223, R2 ;  /* 0x0000000200df7202 */ /* 0x000fe20000000f00 */
[----:B------:R-:W-:Y:S01]  /*9d80*/  IMAD.MOV.U32 R215, RZ, RZ, R33 ;  /* 0x000000ffffd77224 */ /* 0x000fe200078e0021 */
[----:B------:R-:W-:-:S05]  /*9d90*/  MOV R220, R28 ;  /* 0x0000001c00dc7202 */ /* 0x000fca0000000f00 */
[----:B------:R-:W-:Y:S01]  /*9da0*/  IMAD.MOV.U32 R235, RZ, RZ, R208 ;  /* 0x000000ffffeb7224 */ /* 0x000fe200078e00d0 */
[----:B------:R-:W-:Y:S01]  /*9db0*/  MOV R170, R209 ;  /* 0x000000d100aa7202 */ /* 0x000fe20000000f00 */
[----:B------:R-:W-:Y:S02]  /*9dc0*/  IMAD.MOV.U32 R169, RZ, RZ, R210 ;  /* 0x000000ffffa97224 */ /* 0x000fe400078e00d2 */
[----:B------:R-:W-:Y:S02]  /*9dd0*/  IMAD.MOV.U32 R34, RZ, RZ, R211 ;  /* 0x000000ffff227224 */ /* 0x000fe400078e00d3 */
[----:B--2---:R-:W-:Y:S02]  /*9de0*/  HMMA.16816.F32 R208, R4, R12, R224 ;  /* 0x0000000c04d0723c */ /* 0x004fe400000018e0 */
[----:B------:R-:W-:Y:S01]  /*9df0*/  MOV R2, R70 ;  /* 0x0000004600027202 */ /* 0x000fe20000000f00 */
[----:B------:R-:W-:Y:S02]  /*9e00*/  IMAD.MOV.U32 R0, RZ, RZ, R71 ;  /* 0x000000ffff007224 */ /* 0x000fe400078e0047 */
[----:B------:R-:W-:Y:S01]  /*9e10*/  IMAD.MOV.U32 R33, RZ, RZ, R68 ;  /* 0x000000ffff217224 */ /* 0x000fe200078e0044 */
[----:B------:R1:W5:Y:S01]  /*9e20*/  LDL.LU.64 R70, [R1+0x48] ;  /* 0x0000480001467983 */ /* 0x0003620000300a00 */
[----:B------:R-:W-:-:S03]  /*9e30*/  IMAD.MOV.U32 R28, RZ, RZ, R69 ;  /* 0x000000ffff1c7224 */ /* 0x000fc600078e0045 */
[----:B------:R1:W5:Y:S01]  /*9e40*/  LDL.LU.64 R68, [R1+0x40] ;  /* 0x0000400001447983 */ /* 0x0003620000300a00 */
[----:B------:R-:W-:Y:S02]  /*9e50*/  IMAD.MOV.U32 R221, RZ, RZ, R22 ;  /* 0x000000ffffdd7224 */ /* 0x000fe400078e0016 */
[----:B------:R-:W-:Y:S01]  /*9e60*/  IMAD.MOV.U32 R222, RZ, RZ, R20 ;  /* 0x000000ffffde7224 */ /* 0x000fe200078e0014 */
[C---:B---3--:R-:W-:Y:S05]  /*9e70*/  HMMA.16816.F32 R212, R4.reuse, R36, R212 ;  /* 0x0000002404d4723c */ /* 0x048fea00000018d4 */
[----:B------:R-:W-:Y:S01]  /*9e80*/  MOV R231, R208 ;  /* 0x000000d000e77202 */ /* 0x000fe20000000f00 */
[----:B------:R-:W-:Y:S01]  /*9e90*/  IMAD.MOV.U32 R229, RZ, RZ, R209 ;  /* 0x000000ffffe57224 */ /* 0x000fe200078e00d1 */
[----:B------:R-:W-:Y:S01]  /*9ea0*/  MOV R171, R211 ;  /* 0x000000d300ab7202 */ /* 0x000fe20000000f00 */
[----:B------:R-:W-:Y:S01]  /*9eb0*/  IMAD.MOV.U32 R228, RZ, RZ, R210 ;  /* 0x000000ffffe47224 */ /* 0x000fe200078e00d2 */
[----:B------:R-:W-:Y:S08]  /*9ec0*/  HMMA.16816.F32 R220, R4, R38, R220 ;  /* 0x0000002604dc723c */ /* 0x000ff000000018dc */
[C---:B----4-:R-:W-:Y:S08]  /*9ed0*/  HMMA.16816.F32 R204, R8.reuse, R36, R204 ;  /* 0x0000002408cc723c */ /* 0x050ff000000018cc */
        /* <DEDUP_REMOVED lines=8> */
[----:B------:R-:W2:Y:S07]  /*9f60*/  LDSM.16.M88.4 R8, [R23+0x4000] ;  /* 0x004000001708783b */ /* 0x000eae0000000200 */
[C---:B------:R-:W-:Y:S08]  /*9f70*/  HMMA.16816.F32 R248, R4.reuse, R16, R248 ;  /* 0x0000001004f8723c */ /* 0x040ff000000018f8 */
[C---:B------:R-:W-:Y:S01]  /*9f80*/  HMMA.16816.F32 R244, R4.reuse, R18, R244 ;  /* 0x0000001204f4723c */ /* 0x040fe200000018f4 */
[----:B------:R-:W-:Y:S07]  /*9f90*/  LDSM.16.M88.4 R16, [R3+0xa800] ;  /* 0x00a800000310783b */ /* 0x000fee0000000200 */
[----:B------:R-:W-:Y:S01]  /*9fa0*/  HMMA.16816.F32 R216, R4, R14, R216 ;  /* 0x0000000e04d8723c */ /* 0x000fe200000018d8 */
[----:B------:R-:W3:Y:S04]  /*9fb0*/  LDSM.16.M88.4 R4, [R23+0x6000] ;  /* 0x006000001704783b */ /* 0x000ee80000000200 */
[----:B------:R-:W4:Y:S04]  /*9fc0*/  LDSM.16.M88.4 R12, [R3+0xb000] ;  /* 0x00b00000030c783b */ /* 0x000f280000000200 */
[----:B------:R1:W4:Y:S01]  /*9fd0*/  LDSM.16.M88.4 R20, [R3+0xb800] ;  /* 0x00b800000314783b */ /* 0x0003220000000200 */
[----:B------:R-:W-:-:S04]  /*9fe0*/  DEPBAR.LE SB0, 0x0 ;  /* 0x000080000000791a */ /* 0x000fc80000000000 */
[----:B--2---:R-:W-:Y:S01]  /*9ff0*/  HMMA.16816.F32 R40, R8, R24, R204 ;  /* 0x000000180828723c */ /* 0x004fe200000018cc */
[----:B------:R-:W-:Y:S01]  /*a000*/  IMAD.MOV.U32 R206, RZ, RZ, R2 ;  /* 0x000000ffffce7224 */ /* 0x000fe200078e0002 */
[----:B------:R-:W-:Y:S01]  /*a010*/  SHF.L.U32 R2, R234, 0x1, RZ ;  /* 0x00000001ea027819 */ /* 0x000fe200000006ff */
[----:B------:R-:W-:Y:S02]  /*a020*/  IMAD.MOV.U32 R207, RZ, RZ, R0 ;  /* 0x000000ffffcf7224 */ /* 0x000fe400078e0000 */
[----:B------:R-:W-:Y:S01]  /*a030*/  IMAD.U32 R0, RZ, RZ, UR20 ;  /* 0x00000014ff007e24 */ /* 0x000fe2000f8e00ff */
[----:B------:R-:W-:-:S05]  /*a040*/  LOP3.LUT R2, R2, 0x6, RZ, 0xc0, !PT ;  /* 0x0000000602027812 */ /* 0x000fca00078ec0ff */
[----:B------:R-:W-:-:S05]  /*a050*/  IMAD R0, R0, 0x40, R2 ;  /* 0x0000004000007824 */ /* 0x000fca00078e0202 */
[----:B------:R-:W-:Y:S01]  /*a060*/  IADD3 R2, PT, PT, R0, -0x80, RZ ;  /* 0xffffff8000027810 */ /* 0x000fe20007ffe0ff */
[C---:B---3--:R-:W-:Y:S01]  /*a070*/  HMMA.16816.F32 R44, R4.reuse, R24, R212 ;  /* 0x00000018042c723c */ /* 0x048fe200000018d4 */
[----:B------:R-:W-:Y:S01]  /*a080*/  IMAD.MOV.U32 R212, RZ, RZ, R235 ;  /* 0x000000ffffd47224 */ /* 0x000fe200078e00eb */
[----:B------:R-:W-:Y:S01]  /*a090*/  MOV R214, R169 ;  /* 0x000000a900d67202 */ /* 0x000fe20000000f00 */
[----:B------:R-:W-:Y:S02]  /*a0a0*/  IMAD.MOV.U32 R213, RZ, RZ, R170 ;  /* 0x000000ffffd57224 */ /* 0x000fe400078e00aa */
[----:B------:R-:W-:Y:S01]  /*a0b0*/  IMAD.MOV.U32 R215, RZ, RZ, R34 ;  /* 0x000000ffffd77224 */ /* 0x000fe200078e0022 */
[----:B-1----:R-:W-:Y:S02]  /*a0c0*/  I2FP.F32.U32 R3, R2 ;  /* 0x0000000200037245 */ /* 0x002fe40000201000 */
[----:B------:R-:W-:Y:S01]  /*a0d0*/  HMMA.16816.F32 R64, R4, R26, R220 ;  /* 0x0000001a0440723c */ /* 0x000fe200000018dc */
[----:B------:R-:W-:-:S07]  /*a0e0*/  ISETP.GE.AND P1, PT, R2, R29, PT ;  /* 0x0000001d0200720c */ /* 0x000fce0003f26270 */
[C---:B------:R-:W-:Y:S08]  /*a0f0*/  HMMA.16816.F32 R24, R8.reuse, R26, R208 ;  /* 0x0000001a0818723c */ /* 0x040ff000000018d0 */
[----:B----4-:R-:W-:Y:S08]  /*a100*/  HMMA.16816.F32 R220, R8, R14, R48 ;  /* 0x0000000e08dc723c */ /* 0x010ff00000001830 */
[----:B------:R-:W-:Y:S08]  /*a110*/  HMMA.16816.F32 R208, R4, R18, R212 ;  /* 0x0000001204d0723c */ /* 0x000ff000000018d4 */
[----:B------:R-:W-:Y:S01]  /*a120*/  HMMA.16816.F32 R48, R8, R22, R36 ;  /* 0x000000160830723c */ /* 0x000fe20000001824 */
[----:B------:R-:W-:-:S07]  /*a130*/  ISETP.GE.AND P5, PT, R2, R30, PT ;  /* 0x0000001e0200720c */ /* 0x000fce0003fa6270 */
[----:B------:R-:W-:Y:S01]  /*a140*/  HMMA.16816.F32 R52, R8, R12, R52 ;  /* 0x0000000c0834723c */ /* 0x000fe20000001834 */
[----:B------:R-:W-:-:S07]  /*a150*/  ISETP.GE.AND P4, PT, R2, R31, PT ;  /* 0x0000001f0200720c */ /* 0x000fce0003f86270 */
[----:B------:R-:W-:Y:S01]  /*a160*/  HMMA.16816.F32 R212, R4, R12, R248 ;  /* 0x0000000c04d4723c */ /* 0x000fe200000018f8 */
[----:B------:R-:W-:-:S05]  /*a170*/  FFMA.FTZ R12, R3, UR5, R40 ;  /* 0x00000005030c7c23 */ /* 0x000fca0008010028 */
[----:B------:R-:W-:Y:S02]  /*a180*/  FSEL R38, R12, -INF , !P1 ;  /* 0xff8000000c267808 */ /* 0x000fe40004800000 */
[----:B------:R-:W-:Y:S01]  /*a190*/  ISETP.GE.AND P1, PT, R2, R32, PT ;  /* 0x000000200200720c */ /* 0x000fe20003f26270 */
[----:B------:R-:W-:Y:S02]  /*a1a0*/  VIADD R2, R0, 0xffffffb8 ;  /* 0xffffffb800027836 */ /* 0x000fe40000000000 */
[----:B------:R-:W-:Y:S01]  /*a1b0*/  FFMA.FTZ R13, R3, UR5, R42 ;  /* 0x00000005030d7c23 */ /* 0x000fe2000801002a */
[----:B------:R-:W-:Y:S02]  /*a1c0*/  HMMA.16816.F32 R216, R4, R22, R216 ;  /* 0x0000001604d8723c */ /* 0x000fe400000018d8 */
[----:B------:R-:W-:Y:S02]  /*a1d0*/  I2FP.F32.U32 R12, R2 ;  /* 0x00000002000c7245 */ /* 0x000fe40000201000 */
[----:B------:R-:W-:-:S04]  /*a1e0*/  FSEL R40, R13, -INF , !P5 ;  /* 0xff8000000d287808 */ /* 0x000fc80006800000 */
[----:B------:R-:W-:Y:S01]  /*a1f0*/  HMMA.16816.F32 R244, R4, R14, R244 ;  /* 0x0000000e04f4723c */ /* 0x000fe200000018f4 */
[C---:B------:R-:W-:Y:S01]  /*a200*/  FFMA.FTZ R14, R3.reuse, UR5, R44 ;  /* 0x00000005030e7c23 */ /* 0x040fe2000801002c */
[----:B------:R-:W-:Y:S01]  /*a210*/  FFMA.FTZ R3, R3, UR5, R46 ;  /* 0x0000000503037c23 */ /* 0x000fe2000801002e */
[----:B------:R-:W-:Y:S01]  /*a220*/  FFMA.FTZ R13, R12, UR5, R48 ;  /* 0x000000050c0d7c23 */ /* 0x000fe20008010030 */
[----:B------:R-:W-:Y:S02]  /*a230*/  ISETP.GE.AND P5, PT, R2, R29, PT ;  /* 0x0000001d0200720c */ /* 0x000fe40003fa6270 */
[----:B------:R-:W-:Y:S02]  /*a240*/  FSEL R42, R14, -INF , !P4 ;  /* 0xff8000000e2a7808 */ /* 0x000fe40006000000 */
[----:B------:R-:W-:Y:S02]  /*a250*/  FSEL R44, R3, -INF , !P1 ;  /* 0xff800000032c7808 */ /* 0x000fe40004800000 */
[----:B------:R-:W-:-:S02]  /*a260*/  FSEL R46, R13, -INF , !P5 ;  /* 0xff8000000d2e7808 */ /* 0x000fc40006800000 */
[C---:B------:R-:W-:Y:S02]  /*a270*/  ISETP.GE.AND P4, PT, R2.reuse, R30, PT ;  /* 0x0000001e0200720c */ /* 0x040fe40003f86270 */
[C---:B------:R-:W-:Y:S02]  /*a280*/  ISETP.GE.AND P1, PT, R2.reuse, R31, PT ;  /* 0x0000001f0200720c */ /* 0x040fe40003f26270 */
[----:B------:R-:W-:Y:S01]  /*a290*/  ISETP.GE.AND P5, PT, R2, R32, PT ;  /* 0x000000200200720c */ /* 0x000fe20003fa6270 */
[----:B------:R-:W-:Y:S02]  /*a2a0*/  VIADD R2, R0, 0xffffff81 ;  /* 0xffffff8100027836 */ /* 0x000fe40000000000 */
[----:B------:R-:W-:-:S03]  /*a2b0*/  FFMA.FTZ R13, R12, UR5, R50 ;  /* 0x000000050c0d7c23 */ /* 0x000fc60008010032 */
[----:B------:R-:W-:Y:S01]  /*a2c0*/  I2FP.F32.U32 R3, R2 ;  /* 0x0000000200037245 */ /* 0x000fe20000201000 */
[C---:B------:R-:W-:Y:S01]  /*a2d0*/  FFMA.FTZ R14, R12.reuse, UR5, R216 ;  /* 0x000000050c0e7c23 */ /* 0x040fe200080100d8 */
[----:B------:R-:W-:Y:S01]  /*a2e0*/  FSEL R252, R13, -INF , !P4 ;  /* 0xff8000000dfc7808 */ /* 0x000fe20006000000 */
[----:B------:R-:W-:Y:S01]  /*a2f0*/  FFMA.FTZ R12, R12, UR5, R218 ;  /* 0x000000050c0c7c23 */ /* 0x000fe200080100da */
[----:B------:R-:W-:Y:S01]  /*a300*/  ISETP.GE.AND P4, PT, R2, R29, PT ;  /* 0x0000001d0200720c */ /* 0x000fe20003f86270 */
[----:B------:R-:W-:Y:S01]  /*a310*/  FFMA.FTZ R13, R3, UR5, R41 ;  /* 0x00000005030d7c23 */ /* 0x000fe20008010029 */
[----:B------:R-:W-:Y:S02]  /*a320*/  MOV R205, R28 ;  /* 0x0000001c00cd7202 */ /* 0x000fe40000000f00 */
[----:B------:R-:W-:Y:S02]  /*a330*/  FSEL R170, R14, -INF , !P1 ;  /* 0xff8000000eaa7808 */ /* 0x000fe40004800000 */
[----:B------:R-:W-:-:S02]  /*a340*/  FSEL R169, R12, -INF , !P5 ;  /* 0xff8000000ca97808 */ /* 0x000fc40006800000 */
[----:B------:R-:W-:Y:S02]  /*a350*/  FSEL R28, R13, -INF , !P4 ;  /* 0xff8000000d1c7808 */ /* 0x000fe40006000000 */
[C---:B------:R-:W-:Y:S02]  /*a360*/  ISETP.GE.AND P1, PT, R2.reuse, R30, PT ;  /* 0x0000001e0200720c */ /* 0x040fe40003f26270 */
[C---:B------:R-:W-:Y:S01]  /*a370*/  ISETP.GE.AND P5, PT, R2.reuse, R31, PT ;  /* 0x0000001f0200720c */ /* 0x040fe20003fa6270 */
[----:B------:R-:W-:Y:S01]  /*a380*/  BAR.SYNC.DEFER_BLOCKING 0x0 ;  /* 0x0000000000007b1d */ /* 0x000fe20000010000 */
[----:B------:R-:W-:Y:S02]  /*a390*/  ISETP.GE.AND P4, PT, R2, R32, PT ;  /* 0x000000200200720c */ /* 0x000fe40003f86270 */
[----:B------:R-:W-:Y:S01]  /*a3a0*/  IADD3 R2, PT, PT, R0, -0x78, RZ ;  /* 0xffffff8800027810 */ /* 0x000fe20007ffe0ff */
[----:B------:R-:W-:-:S03]  /*a3b0*/  FFMA.FTZ R13, R3, UR5, R43 ;  /* 0x00000005030d7c23 */ /* 0x000fc6000801002b */
[----:B------:R-:W-:Y:S01]  /*a3c0*/  I2FP.F32.U32 R12, R2 ;  /* 0x00000002000c7245 */ /* 0x000fe20000201000 */
[----:B------:R-:W-:Y:S02]  /*a3d0*/  IMAD.MOV.U32 R204, RZ, RZ, R33 ;  /* 0x000000ffffcc7224 */ /* 0x000fe400078e0021 */
[----:B------:R-:W-:Y:S01]  /*a3e0*/  FFMA.FTZ R14, R3, UR5, R45 ;  /* 0x00000005030e7c23 */ /* 0x000fe2000801002d */
[----:B------:R-:W-:Y:S01]  /*a3f0*/  FSEL R33, R13, -INF , !P1 ;  /* 0xff8000000d217808 */ /* 0x000fe20004800000 */
[----:B------:R-:W-:Y:S01]  /*a400*/  FFMA.FTZ R3, R3, UR5, R47 ;  /* 0x0000000503037c23 */ /* 0x000fe2000801002f */
[----:B------:R-:W-:Y:S01]  /*a410*/  FFMA.FTZ R13, R12, UR5, R24 ;  /* 0x000000050c0d7c23 */ /* 0x000fe20008010018 */
[----:B------:R-:W-:Y:S02]  /*a420*/  ISETP.GE.AND P1, PT, R2, R29, PT ;  /* 0x0000001d0200720c */ /* 0x000fe40003f26270 */
[----:B------:R-:W-:Y:S02]  /*a430*/  FSEL R34, R14, -INF , !P5 ;  /* 0xff8000000e227808 */ /* 0x000fe40006800000 */
[----:B------:R-:W-:-:S02]  /*a440*/  FSEL R37, R3, -INF , !P4 ;  /* 0xff80000003257808 */ /* 0x000fc40006000000 */
[----:B------:R-:W-:Y:S02]  /*a450*/  FSEL R24, R13, -INF , !P1 ;  /* 0xff8000000d187808 */ /* 0x000fe40004800000 */
[C---:B------:R-:W-:Y:S02]  /*a460*/  ISETP.GE.AND P5, PT, R2.reuse, R30, PT ;  /* 0x0000001e0200720c */ /* 0x040fe40003fa6270 */
[C---:B------:R-:W-:Y:S02]  /*a470*/  ISETP.GE.AND P4, PT, R2.reuse, R31, PT ;  /* 0x0000001f0200720c */ /* 0x040fe40003f86270 */
[----:B------:R-:W-:Y:S01]  /*a480*/  ISETP.GE.AND P1, PT, R2, R32, PT ;  /* 0x000000200200720c */ /* 0x000fe20003f26270 */
[----:B------:R-:W-:Y:S02]  /*a490*/  VIADD R2, R0, 0xffffff89 ;  /* 0xffffff8900027836 */ /* 0x000fe40000000000 */
[C---:B------:R-:W-:Y:S01]  /*a4a0*/  FFMA.FTZ R13, R12.reuse, UR5, R26 ;  /* 0x000000050c0d7c23 */ /* 0x040fe2000801001a */
[----:B------:R-:W-:Y:S02]  /*a4b0*/  HMMA.16816.F32 R60, R8, R16, R60 ;  /* 0x00000010083c723c */ /* 0x000fe4000000183c */
[----:B------:R-:W-:Y:S01]  /*a4c0*/  I2FP.F32.U32 R3, R2 ;  /* 0x0000000200037245 */ /* 0x000fe20000201000 */
[C---:B------:R-:W-:Y:S01]  /*a4d0*/  FFMA.FTZ R14, R12.reuse, UR5, R64 ;  /* 0x000000050c0e7c23 */ /* 0x040fe20008010040 */
[----:B------:R-:W-:Y:S01]  /*a4e0*/  FSEL R26, R13, -INF , !P5 ;  /* 0xff8000000d1a7808 */ /* 0x000fe20006800000 */
[----:B------:R-:W-:Y:S01]  /*a4f0*/  FFMA.FTZ R12, R12, UR5, R66 ;  /* 0x000000050c0c7c23 */ /* 0x000fe20008010042 */
[----:B------:R-:W-:Y:S01]  /*a500*/  ISETP.GE.AND P5, PT, R2, R29, PT ;  /* 0x0000001d0200720c */ /* 0x000fe20003fa6270 */
[----:B------:R-:W-:Y:S01]  /*a510*/  FFMA.FTZ R13, R3, UR5, R25 ;  /* 0x00000005030d7c23 */ /* 0x000fe20008010019 */
[----:B------:R-:W-:-:S02]  /*a520*/  FSEL R36, R14, -INF , !P4 ;  /* 0xff8000000e247808 */ /* 0x000fc40006000000 */
[----:B------:R-:W-:Y:S02]  /*a530*/  FSEL R39, R12, -INF , !P1 ;  /* 0xff8000000c277808 */ /* 0x000fe40004800000 */
        /* <DEDUP_REMOVED lines=8> */
[----:B------:R-:W-:Y:S01]  /*a5c0*/  FFMA.FTZ R14, R3, UR5, R65 ;  /* 0x00000005030e7c23 */ /* 0x000fe20008010041 */
        /* <DEDUP_REMOVED lines=26> */
[----:B------:R-:W-:Y:S01]  /*a770*/  FFMA.FTZ R13, R3, UR5, R63 ;  /* 0x00000005030d7c23 */ /* 0x000fe2000801003f */
[----:B------:R-:W-:-:S02]  /*a780*/  IMAD.MOV.U32 R65, RZ, RZ, R229 ;  /* 0x000000ffff417224 */ /* 0x000fc400078e00e5 */
[----:B------:R-:W-:Y:S01]  /*a790*/  I2FP.F32.U32 R12, R2 ;  /* 0x00000002000c7245 */ /* 0x000fe20000201000 */
[----:B------:R-:W-:Y:S01]  /*a7a0*/  FFMA.FTZ R14, R3, UR5, R205 ;  /* 0x00000005030e7c23 */ /* 0x000fe200080100cd */
        /* <DEDUP_REMOVED lines=9> */
[C---:B------:R-:W-:Y:S02]  /*a840*/  ISETP.GE.AND P1, PT, R2.reuse, R31, PT ;  /* 0x0000001f0200720c */ /* 0x040fe40003f26270 */
[----:B------:R-:W-:Y:S02]  /*a850*/  ISETP.GE.AND P5, PT, R2, R32, PT ;  /* 0x000000200200720c */ /* 0x000fe40003fa6270 */
[----:B------:R-:W-:Y:S01]  /*a860*/  IADD3 R2, PT, PT, R0, -0x67, RZ ;  /* 0xffffff9900027810 */ /* 0x000fe20007ffe0ff */
[C---:B------:R-:W-:Y:S01]  /*a870*/  FFMA.FTZ R13, R12.reuse, UR5, R58 ;  /* 0x000000050c0d7c23 */ /* 0x040fe2000801003a */
[----:B------:R-:W-:-:S02]  /*a880*/  FFMA.FTZ R14, R12, UR5, R208 ;  /* 0x000000050c0e7c23 */ /* 0x000fc400080100d0 */
[----:B------:R-:W-:Y:S01]  /*a890*/  I2FP.F32.U32 R3, R2 ;  /* 0x0000000200037245 */ /* 0x000fe20000201000 */
[----:B------:R-:W-:Y:S01]  /*a8a0*/  FFMA.FTZ R12, R12, UR5, R210 ;  /* 0x000000050c0c7c23 */ /* 0x000fe200080100d2 */
[----:B------:R-:W-:Y:S02]  /*a8b0*/  FSEL R210, R13, -INF , !P4 ;  /* 0xff8000000dd27808 */ /* 0x000fe40006000000 */
[----:B------:R-:W-:Y:S01]  /*a8c0*/  ISETP.GE.AND P4, PT, R2, R29, PT ;  /* 0x0000001d0200720c */ /* 0x000fe20003f86270 */
[----:B------:R-:W-:Y:S01]  /*a8d0*/  FFMA.FTZ R13, R3, UR5, R57 ;  /* 0x00000005030d7c23 */ /* 0x000fe20008010039 */
[----:B------:R-:W-:Y:S01]  /*a8e0*/  IMAD.MOV.U32 R66, RZ, RZ, R228 ;  /* 0x000000ffff427224 */ /* 0x000fe200078e00e4 */
        /* <DEDUP_REMOVED lines=24> */
[----:B------:R-:W-:Y:S01]  /*aa70*/  FFMA.FTZ R3, R13, UR5, R214 ;  /* 0x000000050d037c23 */ /* 0x000fe200080100d6 */
[----:B------:R-:W-:Y:S02]  /*aa80*/  FSEL R249, R14, -INF , !P5 ;  /* 0xff8000000ef97808 */ /* 0x000fe40006800000 */
[----:B------:R-:W-:Y:S01]  /*aa90*/  FFMA.FTZ R13, R12, UR5, R53 ;  /* 0x000000050c0d7c23 */ /* 0x000fe20008010035 */
[----:B------:R-:W-:Y:S02]  /*aaa0*/  ISETP.GE.AND P5, PT, R2, R29, PT ;  /* 0x0000001d0200720c */ /* 0x000fe40003fa6270 */
[----:B------:R-:W-:Y:S02]  /*aab0*/  MOV R67, R171 ;  /* 0x000000ab00437202 */ /* 0x000fe40000000f00 */
[----:B------:R-:W-:-:S02]  /*aac0*/  FSEL R251, R15, -INF , !P4 ;  /* 0xff8000000ffb7808 */ /* 0x000fc40006000000 */
[----:B------:R-:W-:Y:S02]  /*aad0*/  FSEL R171, R3, -INF , !P1 ;  /* 0xff80000003ab7808 */ /* 0x000fe40004800000 */
[----:B------:R-:W-:Y:S02]  /*aae0*/  FSEL R248, R13, -INF , !P5 ;  /* 0xff8000000df87808 */ /* 0x000fe40006800000 */
[C---:B------:R-:W-:Y:S02]  /*aaf0*/  ISETP.GE.AND P4, PT, R2.reuse, R30, PT ;  /* 0x0000001e0200720c */ /* 0x040fe40003f86270 */
[C---:B------:R-:W-:Y:S02]  /*ab00*/  ISETP.GE.AND P1, PT, R2.reuse, R31, PT ;  /* 0x0000001f0200720c */ /* 0x040fe40003f26270 */
[----:B------:R-:W-:Y:S02]  /*ab10*/  ISETP.GE.AND P5, PT, R2, R32, PT ;  /* 0x000000200200720c */ /* 0x000fe40003fa6270 */
[----:B------:R-:W-:Y:S01]  /*ab20*/  IADD3 R2, PT, PT, R0, -0x58, RZ ;  /* 0xffffffa800027810 */ /* 0x000fe20007ffe0ff */
[----:B------:R-:W-:Y:S01]  /*ab30*/  HMMA.16816.F32 R16, R8, R20, R224 ;  /* 0x000000140810723c */ /* 0x000fe200000018e0 */
[----:B------:R-:W-:-:S02]  /*ab40*/  FFMA.FTZ R10, R12, UR5, R213 ;  /* 0x000000050c0a7c23 */ /* 0x000fc400080100d5 */
[----:B------:R-:W-:Y:S01]  /*ab50*/  I2FP.F32.U32 R3, R2 ;  /* 0x0000000200037245 */ /* 0x000fe20000201000 */
[----:B------:R-:W-:Y:S02]  /*ab60*/  FFMA.FTZ R13, R12, UR5, R55 ;  /* 0x000000050c0d7c23 */ /* 0x000fe40008010037 */
[----:B------:R-:W-:Y:S02]  /*ab70*/  FSEL R226, R10, -INF , !P1 ;  /* 0xff8000000ae27808 */ /* 0x000fe40004800000 */
[----:B------:R-:W-:Y:S01]  /*ab80*/  HMMA.16816.F32 R52, R4, R20, R64 ;  /* 0x000000140434723c */ /* 0x000fe20000001840 */
[----:B------:R-:W-:Y:S01]  /*ab90*/  FFMA.FTZ R5, R3, UR5, R222 ;  /* 0x0000000503057c23 */ /* 0x000fe200080100de */
[----:B------:R-:W-:Y:S01]  /*aba0*/  ISETP.GE.AND P1, PT, R2, R30, PT ;  /* 0x0000001e0200720c */ /* 0x000fe20003f26270 */
[----:B------:R-:W-:Y:S01]  /*abb0*/  FFMA.FTZ R8, R12, UR5, R215 ;  /* 0x000000050c087c23 */ /* 0x000fe200080100d7 */
[----:B------:R-:W-:Y:S01]  /*abc0*/  FSEL R225, R13, -INF , !P4 ;  /* 0xff8000000de17808 */ /* 0x000fe20006000000 */
[----:B------:R-:W-:Y:S01]  /*abd0*/  FFMA.FTZ R9, R3, UR5, R220 ;  /* 0x0000000503097c23 */ /* 0x000fe200080100dc */
[----:B------:R-:W-:Y:S01]  /*abe0*/  VIADD R4, R0, 0xffffffa9 ;  /* 0xffffffa900047836 */ /* 0x000fe20000000000 */
[----:B------:R-:W-:-:S02]  /*abf0*/  ISETP.GE.AND P4, PT, R2, R29, PT ;  /* 0x0000001d0200720c */ /* 0x000fc40003f86270 */
[----:B------:R-:W-:Y:S02]  /*ac00*/  FSEL R213, R5, -INF , !P1 ;  /* 0xff80000005d57808 */ /* 0x000fe40004800000 */
[----:B------:R-:W-:Y:S01]  /*ac10*/  FMNMX3.FTZ R5, R168, R38, R28, !PT ;  /* 0x00000026a8057276 */ /* 0x000fe2000781001c */
[----:B------:R-:W-:Y:S01]  /*ac20*/  FFMA.FTZ R6, R3, UR5, R244 ;  /* 0x0000000503067c23 */ /* 0x000fe200080100f4 */
[----:B------:R-:W-:Y:S02]  /*ac30*/  FSEL R227, R8, -INF , !P5 ;  /* 0xff80000008e37808 */ /* 0x000fe40006800000 */
[----:B------:R-:W-:Y:S02]  /*ac40*/  FSEL R224, R9, -INF , !P4 ;  /* 0xff80000009e07808 */ /* 0x000fe40006000000 */
[----:B------:R-:W-:Y:S01]  /*ac50*/  I2FP.F32.U32 R8, R4 ;  /* 0x0000000400087245 */ /* 0x000fe20000201000 */
[----:B------:R-:W-:Y:S01]  /*ac60*/  FFMA.FTZ R9, R3, UR5, R246 ;  /* 0x0000000503097c23 */ /* 0x000fe200080100f6 */
[----:B------:R-:W-:-:S02]  /*ac70*/  ISETP.GE.AND P5, PT, R2, R31, PT ;  /* 0x0000001f0200720c */ /* 0x000fc40003fa6270 */
[----:B------:R-:W-:Y:S01]  /*ac80*/  ISETP.GE.AND P4, PT, R2, R32, PT ;  /* 0x000000200200720c */ /* 0x000fe20003f86270 */
[C---:B------:R-:W-:Y:S01]  /*ac90*/  VIADD R3, R0.reuse, 0xffffffb0 ;  /* 0xffffffb000037836 */ /* 0x040fe20000000000 */
[----:B------:R-:W-:Y:S02]  /*aca0*/  IADD3 R2, PT, PT, R0, -0x4f, RZ ;  /* 0xffffffb100027810 */ /* 0x000fe40007ffe0ff */
[----:B------:R-:W-:Y:S01]  /*acb0*/  FMNMX3.FTZ R5, R5, R24, R22, !PT ;  /* 0x0000001805057276 */ /* 0x000fe20007810016 */
[----:B------:R-:W-:Y:S01]  /*acc0*/  FFMA.FTZ R10, R8, UR5, R221 ;  /* 0x00000005080a7c23 */ /* 0x000fe200080100dd */
[----:B------:R-:W-:Y:S01]  /*acd0*/  FSEL R214, R6, -INF , !P5 ;  /* 0xff80000006d67808 */ /* 0x000fe20006800000 */
[----:B------:R-:W-:Y:S01]  /*ace0*/  VIADD R0, R0, 0xffffffb9 ;  /* 0xffffffb900007836 */ /* 0x000fe20000000000 */
[----:B------:R-:W-:Y:S02]  /*acf0*/  ISETP.GE.AND P1, PT, R4, R29, PT ;  /* 0x0000001d0400720c */ /* 0x000fe40003f26270 */
[----:B------:R-:W-:-:S02]  /*ad00*/  I2FP.F32.U32 R6, R2 ;  /* 0x0000000200067245 */ /* 0x000fc40000201000 */
[----:B------:R-:W-:Y:S02]  /*ad10*/  FMNMX3.FTZ R5, R5, R242, R235, !PT ;  /* 0x000000f205057276 */ /* 0x000fe400078100eb */
[----:B------:R-:W-:Y:S02]  /*ad20*/  I2FP.F32.U32 R7, R3 ;  /* 0x0000000300077245 */ /* 0x000fe40000201000 */
[----:B------:R-:W-:Y:S01]  /*ad30*/  FSEL R221, R9, -INF , !P4 ;  /* 0xff80000009dd7808 */ /* 0x000fe20006000000 */
[----:B------:R-:W-:Y:S01]  /*ad40*/  UISETP.GE.U32.AND UP1, UPT, UR20, 0x3, UPT ;  /* 0x000000031400788c */ /* 0x000fe2000bf26070 */
[----:B------:R-:W-:Y:S01]  /*ad50*/  FSEL R212, R10, -INF , !P1 ;  /* 0xff8000000ad47808 */ /* 0x000fe20004800000 */
[----:B------:R-:W-:Y:S01]  /*ad60*/  FFMA.FTZ R10, R6, UR5, R17 ;  /* 0x00000005060a7c23 */ /* 0x000fe20008010011 */
[----:B------:R-:W-:Y:S01]  /*ad70*/  FMNMX3.FTZ R9, R5, R218, R50, !PT ;  /* 0x000000da05097276 */ /* 0x000fe20007810032 */
[----:B------:R-:W-:Y:S01]  /*ad80*/  FFMA.FTZ R11, R7, UR5, R16 ;  /* 0x00000005070b7c23 */ /* 0x000fe20008010010 */
[----:B------:R-:W-:-:S02]  /*ad90*/  ISETP.GE.AND P1, PT, R2, R29, PT ;  /* 0x0000001d0200720c */ /* 0x000fc40003f26270 */
[----:B------:R-:W-:Y:S02]  /*ada0*/  I2FP.F32.U32 R5, R0 ;  /* 0x0000000000057245 */ /* 0x000fe40000201000 */
[-C--:B------:R-:W-:Y:S02]  /*adb0*/  ISETP.GE.AND P4, PT, R3, R29.reuse, PT ;  /* 0x0000001d0300720c */ /* 0x080fe40003f86270 */
[----:B------:R-:W-:Y:S02]  /*adc0*/  FMNMX3.FTZ R9, R9, R250, R248, !PT ;  /* 0x000000fa09097276 */ /* 0x000fe400078100f8 */
[----:B------:R-:W-:Y:S01]  /*add0*/  FSEL R220, R10, -INF , !P1 ;  /* 0xff8000000adc7808 */ /* 0x000fe20004800000 */
[----:B------:R-:W-:Y:S01]  /*ade0*/  FFMA.FTZ R10, R5, UR5, R49 ;  /* 0x00000005050a7c23 */ /* 0x000fe20008010031 */
[----:B------:R-:W-:Y:S02]  /*adf0*/  FSEL R222, R11, -INF , !P4 ;  /* 0xff8000000bde7808 */ /* 0x000fe40006000000 */
[----:B------:R-:W-:-:S02]  /*ae00*/  ISETP.GE.AND P1, PT, R0, R29, PT ;  /* 0x0000001d0000720c */ /* 0x000fc40003f26270 */
[----:B------:R-:W-:Y:S02]  /*ae10*/  FMNMX3.FTZ R9, R9, R224, R212, !PT ;  /* 0x000000e009097276 */ /* 0x000fe400078100d4 */
[C---:B------:R-:W-:Y:S02]  /*ae20*/  ISETP.GE.AND P5, PT, R4.reuse, R30, PT ;  /* 0x0000001e0400720c */ /* 0x040fe40003fa6270 */
[----:B------:R-:W-:Y:S02]  /*ae30*/  ISETP.GE.AND P4, PT, R4, R31, PT ;  /* 0x0000001f0400720c */ /* 0x000fe40003f86270 */
[----:B------:R-:W-:Y:S02]  /*ae40*/  FSEL R215, R10, -INF , !P1 ;  /* 0xff8000000ad77808 */ /* 0x000fe40004800000 */
[----:B------:R-:W-:Y:S01]  /*ae50*/  FMNMX3.FTZ R16, R9, R222, R220, !PT ;  /* 0x000000de09107276 */ /* 0x000fe200078100dc */
[----:B------:R-:W-:Y:S08]  /*ae60*/  BRA.U !UP1, `(.L_x_444) ;  /* 0x0000000509807547 */ /* 0x000ff0000b800000 */
[----:B------:R-:W-:Y:S01]  /*ae70*/  UIADD3 UR12, UPT, UPT, UR20, -0x3, URZ ;  /* 0xfffffffd140c7890 */ /* 0x000fe2000fffe0ff */
[----:B------:R-:W-:-:S03]  /*ae80*/  IMAD.U32 R9, RZ, RZ, UR20 ;  /* 0x00000014ff097e24 */ /* 0x000fc6000f8e00ff */
[----:B------:R-:W-:Y:S01]  /*ae90*/  UIMAD.WIDE.U32 UR16, UR12, UR10, URZ ;  /* 0x0000000a0c1072a5 */ /* 0x000fe2000f8e00ff */
[----:B------:R-:W-:-:S03]  /*aea0*/  @!P2 VIADD R9, R9, 0xfffffffd ;  /* 0xfffffffd0909a836 */ /* 0x000fc60000000000 */
[----:B------:R-:W-:Y:S02]  /*aeb0*/  UIMAD UR12, UR12, UR11, UR17 ;  /* 0x0000000b0c0c72a4 */ /* 0x000fe4000f8e0211 */
[----:B------:R-:W-:Y:S01]  /*aec0*/  IMAD.U32 R10, RZ, RZ, UR16 ;  /* 0x00000010ff0a7e24 */ /* 0x000fe2000f8e00ff */
[----:B------:R-:W-:Y:S01]  /*aed0*/  USHF.L.U32 UR4, UR16, 0x6, URZ ;  /* 0x0000000610047899 */ /* 0x000fe200080006ff */
[----:B------:R-:W-:Y:S02]  /*aee0*/  IMAD.U32 R14, RZ, RZ, UR16 ;  /* 0x00000010ff0e7e24 */ /* 0x000fe4000f8e00ff */
[----:B------:R-:W-:Y:S01]  /*aef0*/  IMAD.U32 R13, RZ, RZ, UR12 ;  /* 0x0000000cff0d7e24 */ /* 0x000fe2000f8e00ff */
[-C--:B------:R-:W-:Y:S01]  /*af00*/  @!P3 LEA R12, P1, R10, R240.reuse, 0x7 ;  /* 0x000000f00a0cb211 */ /* 0x080fe200078238ff */
[C---:B------:R-:W-:Y:S01]  /*af10*/  @!P2 IMAD.WIDE.U32 R10, R9.reuse, UR10, RZ ;  /* 0x0000000a090aac25 */ /* 0x040fe2000f8e00ff */
[----:B------:R-:W-:Y:S02]  /*af20*/  ULEA UR4, UP0, UR10, UR4, 0x4 ;  /* 0x000000040a047291 */ /* 0x000fe4000f8020ff */
[----:B------:R-:W-:Y:S01]  /*af30*/  @!P3 LEA.HI.X R13, R14, R239, R13, 0x7, P1 ;  /* 0x000000ef0e0db211 */ /* 0x000fe200008f3c0d */
[----:B------:R-:W-:Y:S01]  /*af40*/  @!P2 IMAD R9, R9, UR11, R11 ;  /* 0x0000000b0909ac24 */ /* 0x000fe2000f8e020b */
[----:B------:R-:W-:Y:S01]  /*af50*/  @!P2 LEA R14, P1, R10, R240, 0x7 ;  /* 0x000000f00a0ea211 */ /* 0x000fe200078238ff */
[----:B------:R-:W-:-:S02]  /*af60*/  USHF.L.U64.HI UR12, UR16, 0x6, UR12 ;  /* 0x00000006100c7899 */ /* 0x000fc4000801020c */
[----:B------:R-:W-:Y:S01]  /*af70*/  @!PT LDS RZ, [RZ] ;  /* 0x00000000fffff984 */ /* 0x000fe20000000800 */
[----:B------:R-:W-:Y:S01]  /*af80*/  @!PT LDS RZ, [RZ] ;  /* 0x00000000fffff984 */ /* 0x000fe20000000800 */
[----:B------:R-:W-:Y:S01]  /*af90*/  @!PT LDS RZ, [RZ] ;  /* 0x00000000fffff984 */ /* 0x000fe20000000800 */
[----:B------:R1:W-:Y:S01]  /*afa0*/  @!P3 LDGSTS.E.BYPASS.LTC128B.128 [R238+0x8000], desc[UR22][R12.64] ;  /* 0x080000000ceebfae */ /* 0x0003e2000b981a16 */
[----:B------:R-:W-:Y:S01]  /*afb0*/  @!P2 LEA.HI.X R15, R10, R239, R9, 0x7, P1 ;  /* 0x000000ef0a0fa211 */ /* 0x000fe200008f3c09 */
[----:B------:R-:W-:Y:S01]  /*afc0*/  ULEA.HI.X UR12, UR10, UR12, UR11, 0x4, UP0 ;  /* 0x0000000c0a0c7291 */ /* 0x000fe200080f240b */
[----:B------:R-:W-:Y:S01]  /*afd0*/  IMAD.U32 R9, RZ, RZ, UR4 ;  /* 0x00000004ff097e24 */ /* 0x000fe2000f8e00ff */
[----:B------:R2:W-:Y:S01]  /*afe0*/  @P3 STS.128 [R238+0x8000], RZ ;  /* 0x008000ffee003388 */ /* 0x0005e20000000c00 */
[----:B------:R-:W-:-:S03]  /*aff0*/  IMAD.U32 R10, RZ, RZ, UR4 ;  /* 0x00000004ff0a7e24 */ /* 0x000fc6000f8e00ff */
[----:B------:R-:W-:Y:S01]  /*b000*/  @!PT LDS RZ, [RZ] ;  /* 0x00000000fffff984 */ /* 0x000fe20000000800 */
[----:B------:R-:W-:Y:S01]  /*b010*/  @!PT LDS RZ, [RZ] ;  /* 0x00000000fffff984 */ /* 0x000fe20000000800 */
[----:B------:R-:W-:Y:S01]  /*b020*/  @!PT LDS RZ, [RZ] ;  /* 0x00000000fffff984 */ /* 0x000fe20000000800 */
[----:B------:R3:W-:Y:S01]  /*b030*/  @!P2 LDGSTS.E.BYPASS.LTC128B.128 [R238+0xa000], desc[UR22][R14.64+0x80] ;  /* 0x0a0000800eeeafae */ /* 0x0007e2000b981a16 */
[----:B------:R-:W-:-:S03]  /*b040*/  IMAD.U32 R11, RZ, RZ, UR12 ;  /* 0x0000000cff0b7e24 */ /* 0x000fc6000f8e00ff */
[----:B------:R2:W-:Y:S01]  /*b050*/  @P2 STS.128 [R238+0xa000], RZ ;  /* 0x00a000ffee002388 */ /* 0x0005e20000000c00 */
[----:B-1----:R-:W-:Y:S01]  /*b060*/  @!P3 LEA R12, P1, R9, R240, 0x1 ;  /* 0x000000f0090cb211 */ /* 0x002fe200078208ff */
[----:B------:R-:W-:-:S05]  /*b070*/  IMAD.U32 R9, RZ, RZ, UR12 ;  /* 0x0000000cff097e24 */ /* 0x000fca000f8e00ff */
[CC--:B------:R-:W-:Y:S01]  /*b080*/  @!P3 LEA.HI.X R13, R10.reuse, R239.reuse, R9, 0x1, P1 ;  /* 0x000000ef0a0db211 */ /* 0x0c0fe200008f0c09 */
[----:B------:R-:W-:Y:S01]  /*b090*/  IMAD.U32 R9, RZ, RZ, UR10 ;  /* 0x0000000aff097e24 */ /* 0x000fe2000f8e00ff */
[----:B------:R-:W-:Y:S01]  /*b0a0*/  @!P2 LEA R10, P1, R10, R240, 0x1 ;  /* 0x000000f00a0aa211 */ /* 0x000fe200078208ff */
[----:B---3--:R-:W-:Y:S02]  /*b0b0*/  IMAD.U32 R14, RZ, RZ, UR4 ;  /* 0x00000004ff0e7e24 */ /* 0x008fe4000f8e00ff */
[----:B------:R-:W-:Y:S01]  /*b0c0*/  @!PT LDS RZ, [RZ] ;  /* 0x00000000fffff984 */ /* 0x000fe20000000800 */
[----:B------:R-:W-:Y:S01]  /*b0d0*/  @!PT LDS RZ, [RZ] ;  /* 0x00000000fffff984 */ /* 0x000fe20000000800 */
[----:B------:R-:W-:Y:S01]  /*b0e0*/  @!PT LDS RZ, [RZ] ;  /* 0x00000000fffff984 */ /* 0x000fe20000000800 */
[----:B------:R1:W-:Y:S03]  /*b0f0*/  @!P3 LDGSTS.E.BYPASS.LTC128B.128 [R238+0x8800], desc[UR22][R12.64] ;  /* 0x088000000ceebfae */ /* 0x0003e6000b981a16 */
[----:B------:R-:W-:Y:S01]  /*b100*/  @!P2 LEA.HI.X R11, R14, R239, R11, 0x1, P1 ;  /* 0x000000ef0e0ba211 */ /* 0x000fe200008f0c0b */
[----:B------:R2:W-:Y:S01]  /*b110*/  @P3 STS.128 [R238+0x8800], RZ ;  /* 0x008800ffee003388 */ /* 0x0005e20000000c00 */
[----:B------:R-:W-:-:S03]  /*b120*/  @!P3 LEA R9, P1, R9, UR4, 0x4 ;  /* 0x000000040909bc11 */ /* 0x000fc6000f8220ff */
[----:B------:R-:W-:Y:S01]  /*b130*/  @!PT LDS RZ, [RZ] ;  /* 0x00000000fffff984 */ /* 0x000fe20000000800 */
[----:B------:R-:W-:Y:S01]  /*b140*/  @!PT LDS RZ, [RZ] ;  /* 0x00000000fffff984 */ /* 0x000fe20000000800 */
[----:B------:R-:W-:Y:S01]  /*b150*/  @!PT LDS RZ, [RZ] ;  /* 0x00000000fffff984 */ /* 0x000fe20000000800 */
[----:B------:R3:W-:Y:S04]  /*b160*/  @!P2 LDGSTS.E.BYPASS.LTC128B.128 [R238+0xa800], desc[UR22][R10.64+0x80] ;  /* 0x0a8000800aeeafae */ /* 0x0007e8000b981a16 */
[----:B------:R2:W-:Y:S01]  /*b170*/  @P2 STS.128 [R238+0xa800], RZ ;  /* 0x00a800ffee002388 */ /* 0x0005e20000000c00 */
[----:B-1----:R-:W-:Y:S02]  /*b180*/  IMAD.U32 R13, RZ, RZ, UR10 ;  /* 0x0000000aff0d7e24 */ /* 0x002fe4000f8e00ff */
        /* <DEDUP_REMOVED lines=20> */
[----:B------:R2:W-:Y:S01]  /*b2d0*/  @P2 STS.128 [R238+0xb000], RZ ;  /* 0x00b000ffee002388 */ /* 0x0005e20000000c00 */
[----:B-1----:R-:W-:Y:S02]  /*b2e0*/  IMAD.U32 R10, RZ, RZ, UR10 ;  /* 0x0000000aff0a7e24 */ /* 0x002fe4000f8e00ff */
[----:B------:R-:W-:-:S03]  /*b2f0*/  IMAD.U32 R11, RZ, RZ, UR10 ;  /* 0x0000000aff0b7e24 */ /* 0x000fc6000f8e00ff */
[----:B------:R-:W-:Y:S01]  /*b300*/  @!P3 LEA R9, P1, R10, UR4, 0x5 ;  /* 0x000000040a09bc11 */ /* 0x000fe2000f8228ff */
[----:B------:R-:W-:-:S05]  /*b310*/  IMAD.U32 R10, RZ, RZ, UR11 ;  /* 0x0000000bff0a7e24 */ /* 0x000fca000f8e00ff */
[----:B------:R-:W-:Y:S01]  /*b320*/  @!P3 LEA.HI.X R11, R11, UR12, R10, 0x5, P1 ;  /* 0x0000000c0b0bbc11 */ /* 0x000fe200088f2c0a */
[----:B------:R-:W-:Y:S01]  /*b330*/  IMAD.U32 R10, RZ, RZ, UR10 ;  /* 0x0000000aff0a7e24 */ /* 0x000fe2000f8e00ff */
[----:B------:R-:W-:-:S04]  /*b340*/  @!P3 LEA R14, P1, R9, R240, 0x1 ;  /* 0x000000f0090eb211 */ /* 0x000fc800078208ff */
        /* <DEDUP_REMOVED lines=18> */
.L_x_444:
[----:B--2---:R-:W-:Y:S01]  /*b470*/  FMNMX3.FTZ R10, R167, R40, R33, !PT ;  /* 0x00000028a70a7276 */ /* 0x004fe20007810021 */
[----:B------:R-:W-:Y:S01]  /*b480*/  FFMA.FTZ R11, R8, UR5, R223 ;  /* 0x00000005080b7c23 */ /* 0x000fe200080100df */
[----:B------:R-:W-:Y:S01]  /*b490*/  ISETP.GE.AND P1, PT, R4, R32, PT ;  /* 0x000000200400720c */ /* 0x000fe20003f26270 */
[----:B------:R-:W-:Y:S01]  /*b4a0*/  FFMA.FTZ R13, R7, UR5, R18 ;  /* 0x00000005070d7c23 */ /* 0x000fe20008010012 */
[----:B------:R-:W-:Y:S01]  /*b4b0*/  FMNMX3.FTZ R4, R10, R26, R23, !PT ;  /* 0x0000001a0a047276 */ /* 0x000fe20007810017 */
[----:B------:R-:W-:Y:S01]  /*b4c0*/  FFMA.FTZ R10, R8, UR5, R245 ;  /* 0x00000005080a7c23 */ /* 0x000fe200080100f5 */
[----:B------:R-:W-:Y:S01]  /*b4d0*/  MOV R21, R46 ;  /* 0x0000002e00157202 */ /* 0x000fe20000000f00 */
[----:B------:R-:W-:Y:S01]  /*b4e0*/  FFMA.FTZ R12, R6, UR5, R19 ;  /* 0x00000005060c7c23 */ /* 0x000fe20008010013 */
[----:B------:R-:W-:Y:S01]  /*b4f0*/  FMNMX3.FTZ R4, R4, R237, R229, !PT ;  /* 0x000000ed04047276 */ /* 0x000fe200078100e5 */
[----:B------:R-:W-:Y:S01]  /*b500*/  FFMA.FTZ R14, R5, UR5, R51 ;  /* 0x00000005050e7c23 */ /* 0x000fe20008010033 */
[----:B------:R-:W-:Y:S01]  /*b510*/  FMNMX3.FTZ R9, R16, R21, R215, !PT ;  /* 0x0000001510097276 */ /* 0x000fe200078100d7 */
[----:B------:R-:W1:Y:S01]  /*b520*/  LDCU UR4, c[0x0][0x45c] ;  /* 0x00008b80ff0477ac */ /* 0x000e620008000800 */
[----:B------:R-:W-:Y:S01]  /*b530*/  FMNMX3.FTZ R4, R4, R210, R43, !PT ;  /* 0x000000d204047276 */ /* 0x000fe2000781002b */
[----:B------:R-:W-:Y:S01]  /*b540*/  STL [R1+0x44], R230 ;  /* 0x000044e601007387 */ /* 0x000fe20000100800 */
[----:B------:R-:W-:Y:S01]  /*b550*/  FSEL R209, R11, -INF , !P5 ;  /* 0xff8000000bd17808 */ /* 0x000fe20006800000 */
[----:B------:R-:W-:Y:S01]  /*b560*/  FFMA.FTZ R11, R7, UR5, R52 ;  /* 0x00000005070b7c23 */ /* 0x000fe20008010034 */
[-C--:B------:R-:W-:Y:S01]  /*b570*/  ISETP.GE.AND P5, PT, R3, R30.reuse, PT ;  /* 0x0000001e0300720c */ /* 0x080fe20003fa6270 */
[----:B------:R-:W2:Y:S01]  /*b580*/  SHFL.BFLY PT, R15, R9, 0x2, 0x1f ;  /* 0x0c401f00090f7f89 */ /* 0x000ea200000e0000 */
[----:B------:R-:W-:Y:S01]  /*b590*/  FSEL R211, R10, -INF , !P4 ;  /* 0xff8000000ad37808 */ /* 0x000fe20006000000 */
[----:B------:R-:W-:Y:S01]  /*b5a0*/  FFMA.FTZ R7, R7, UR5, R54 ;  /* 0x0000000507077c23 */ /* 0x000fe20008010036 */
[----:B------:R-:W-:Y:S01]  /*b5b0*/  ISETP.GE.AND P4, PT, R2, R30, PT ;  /* 0x0000001e0200720c */ /* 0x000fe20003f86270 */
[----:B------:R-:W-:Y:S01]  /*b5c0*/  STL [R1+0x40], R165 ;  /* 0x000040a501007387 */ /* 0x000fe20000100800 */
[----:B------:R-:W-:-:S02]  /*b5d0*/  FMNMX3.FTZ R10, R4, R249, R225, !PT ;  /* 0x000000f9040a7276 */ /* 0x000fc400078100e1 */
[----:B------:R-:W-:Y:S01]  /*b5e0*/  FSEL R246, R13, -INF , !P5 ;  /* 0xff8000000df67808 */ /* 0x000fe20006800000 */
[----:B------:R-:W-:Y:S01]  /*b5f0*/  STL [R1+0x38], R29 ;  /* 0x0000381d01007387 */ /* 0x000fe20000100800 */
[----:B------:R-:W-:Y:S02]  /*b600*/  ISETP.GE.AND P5, PT, R0, R30, PT ;  /* 0x0000001e0000720c */ /* 0x000fe40003fa6270 */
[----:B------:R-:W-:Y:S02]  /*b610*/  FSEL R245, R12, -INF , !P4 ;  /* 0xff8000000cf57808 */ /* 0x000fe40006000000 */
[----:B------:R-:W-:Y:S02]  /*b620*/  FMNMX3.FTZ R10, R10, R213, R209, !PT ;  /* 0x000000d50a0a7276 */ /* 0x000fe400078100d1 */
[----:B------:R-:W-:Y:S02]  /*b630*/  FMNMX3.FTZ R4, R166, R42, R34, !PT ;  /* 0x0000002aa6047276 */ /* 0x000fe40007810022 */
[----:B------:R-:W-:-:S02]  /*b640*/  MOV R61, R252 ;  /* 0x000000fc003d7202 */ /* 0x000fc40000000f00 */
[----:B------:R-:W-:Y:S02]  /*b650*/  FSEL R62, R14, -INF , !P5 ;  /* 0xff8000000e3e7808 */ /* 0x000fe40006800000 */
[----:B------:R-:W-:Y:S02]  /*b660*/  FMNMX3.FTZ R10, R10, R246, R245, !PT ;  /* 0x000000f60a0a7276 */ /* 0x000fe400078100f5 */
[C---:B------:R-:W-:Y:S02]  /*b670*/  ISETP.GE.AND P4, PT, R3.reuse, R31, PT ;  /* 0x0000001f0300720c */ /* 0x040fe40003f86270 */
[----:B------:R-:W-:Y:S02]  /*b680*/  FMNMX3.FTZ R4, R4, R36, R25, !PT ;  /* 0x0000002404047276 */ /* 0x000fe40007810019 */
[----:B------:R-:W-:Y:S02]  /*b690*/  ISETP.GE.AND P5, PT, R3, R32, PT ;  /* 0x000000200300720c */ /* 0x000fe40003fa6270 */
[----:B------:R-:W-:Y:S01]  /*b6a0*/  FMNMX3.FTZ R3, R10, R61, R62, !PT ;  /* 0x0000003d0a037276 */ /* 0x000fe2000781003e */
[----:B------:R-:W-:Y:S01]  /*b6b0*/  FFMA.FTZ R10, R6, UR5, R53 ;  /* 0x00000005060a7c23 */ /* 0x000fe20008010035 */
[----:B------:R-:W-:Y:S01]  /*b6c0*/  FMNMX3.FTZ R4, R4, R241, R231, !PT ;  /* 0x000000f104047276 */ /* 0x000fe200078100e7 */
[----:B------:R-:W-:Y:S01]  /*b6d0*/  FFMA.FTZ R6, R6, UR5, R55 ;  /* 0x0000000506067c23 */ /* 0x000fe20008010037 */
[----:B------:R-:W-:Y:S01]  /*b6e0*/  FSEL R64, R11, -INF , !P4 ;  /* 0xff8000000b407808 */ /* 0x000fe20006000000 */
[----:B------:R-:W3:Y:S01]  /*b6f0*/  SHFL.BFLY PT, R12, R3, 0x2, 0x1f ;  /* 0x0c401f00030c7f89 */ /* 0x000ee200000e0000 */
[----:B------:R-:W-:Y:S01]  /*b700*/  FMNMX3.FTZ R4, R4, R216, R48, !PT ;  /* 0x000000d804047276 */ /* 0x000fe20007810030 */
[----:B------:R-:W-:Y:S01]  /*b710*/  FFMA.FTZ R11, R8, UR5, R247 ;  /* 0x00000005080b7c23 */ /* 0x000fe200080100f7 */
[----:B------:R-:W-:-:S02]  /*b720*/  ISETP.GE.AND P4, PT, R2, R31, PT ;  /* 0x0000001f0200720c */ /* 0x000fc40003f86270 */
[----:B------:R-:W-:Y:S02]  /*b730*/  FMNMX3.FTZ R8, R4, R251, R226, !PT ;  /* 0x000000fb04087276 */ /* 0x000fe400078100e2 */
[----:B------:R-:W-:Y:S02]  /*b740*/  FMNMX3.FTZ R4, R164, R44, R37, !PT ;  /* 0x0000002ca4047276 */ /* 0x000fe40007810025 */
[----:B--2---:R-:W-:Y:S01]  /*b750*/  FMNMX.FTZ R15, R9, R15, !PT ;  /* 0x0000000f090f7209 */ /* 0x004fe20007810000 */
[C---:B------:R-:W-:Y:S01]  /*b760*/  FFMA.FTZ R9, R5.reuse, UR5, R217 ;  /* 0x0000000505097c23 */ /* 0x040fe200080100d9 */
[----:B------:R-:W-:Y:S01]  /*b770*/  FMNMX3.FTZ R4, R4, R39, R27, !PT ;  /* 0x0000002704047276 */ /* 0x000fe2000781001b */
[----:B------:R-:W-:Y:S01]  /*b780*/  FFMA.FTZ R5, R5, UR5, R219 ;  /* 0x0000000505057c23 */ /* 0x000fe200080100db */
[----:B------:R-:W-:Y:S01]  /*b790*/  FSEL R223, R10, -INF , !P4 ;  /* 0xff8000000adf7808 */ /* 0x000fe20006000000 */
[----:B------:R-:W2:Y:S01]  /*b7a0*/  SHFL.BFLY PT, R13, R15, 0x1, 0x1f ;  /* 0x0c201f000f0d7f89 */ /* 0x000ea200000e0000 */
[----:B------:R-:W-:-:S02]  /*b7b0*/  ISETP.GE.AND P4, PT, R0, R31, PT ;  /* 0x0000001f0000720c */ /* 0x000fc40003f86270 */
[----:B------:R-:W-:Y:S02]  /*b7c0*/  FMNMX3.FTZ R8, R8, R214, R211, !PT ;  /* 0x000000d608087276 */ /* 0x000fe400078100d3 */
[----:B------:R-:W-:Y:S02]  /*b7d0*/  FSEL R217, R11, -INF , !P1 ;  /* 0xff8000000bd97808 */ /* 0x000fe40004800000 */
[----:B------:R-:W-:Y:S02]  /*b7e0*/  ISETP.GE.AND P1, PT, R2, R32, PT ;  /* 0x000000200200720c */ /* 0x000fe40003f26270 */
[----:B------:R-:W-:Y:S02]  /*b7f0*/  FMNMX3.FTZ R2, R4, R243, R236, !PT ;  /* 0x000000f304027276 */ /* 0x000fe400078100ec */
[----:B------:R-:W-:Y:S02]  /*b800*/  FSEL R244, R9, -INF , !P4 ;  /* 0xff80000009f47808 */ /* 0x000fe40006000000 */
[----:B------:R-:W-:-:S02]  /*b810*/  FMNMX3.FTZ R8, R8, R64, R223, !PT ;  /* 0x0000004008087276 */ /* 0x000fc400078100df */
[----:B------:R-:W-:Y:S02]  /*b820*/  MOV R247, R171 ;  /* 0x000000ab00f77202 */ /* 0x000fe40000000f00 */
[----:B------:R-:W-:Y:S02]  /*b830*/  FMNMX3.FTZ R2, R2, R228, R208, !PT ;  /* 0x000000e402027276 */ /* 0x000fe400078100d0 */
[----:B------:R-:W-:Y:S02]  /*b840*/  FMNMX3.FTZ R8, R8, R170, R244, !PT ;  /* 0x000000aa08087276 */ /* 0x000fe400078100f4 */
[----:B------:R-:W-:Y:S02]  /*b850*/  ISETP.GE.AND P4, PT, R0, R32, PT ;  /* 0x000000200000720c */ /* 0x000fe40003f86270 */
[----:B------:R-:W-:Y:S01]  /*b860*/  FMNMX3.FTZ R2, R2, R247, R227, !PT ;  /* 0x000000f702027276 */ /* 0x000fe200078100e3 */
[----:B------:R-:W4:Y:S01]  /*b870*/  SHFL.BFLY PT, R10, R8, 0x2, 0x1f ;  /* 0x0c401f00080a7f89 */ /* 0x000f2200000e0000 */
[----:B---3--:R-:W-:-:S02]  /*b880*/  FMNMX.FTZ R0, R3, R12, !PT ;  /* 0x0000000c03007209 */ /* 0x008fc40007810000 */
[----:B------:R-:W-:Y:S02]  /*b890*/  FSEL R51, R7, -INF , !P5 ;  /* 0xff80000007337808 */ /* 0x000fe40006800000 */
[----:B------:R-:W-:Y:S01]  /*b8a0*/  FSEL R63, R6, -INF , !P1 ;  /* 0xff800000063f7808 */ /* 0x000fe20004800000 */
[----:B------:R-:W3:Y:S01]  /*b8b0*/  SHFL.BFLY PT, R9, R0, 0x1, 0x1f ;  /* 0x0c201f0000097f89 */ /* 0x000ee200000e0000 */
[----:B------:R-:W-:Y:S02]  /*b8c0*/  FMNMX3.FTZ R3, R2, R221, R217, !PT ;  /* 0x000000dd02037276 */ /* 0x000fe400078100d9 */
[----:B------:R-:W-:Y:S02]  /*b8d0*/  FSEL R14, R5, -INF , !P4 ;  /* 0xff800000050e7808 */ /* 0x000fe40006000000 */
[----:B------:R-:W-:Y:S02]  /*b8e0*/  FMNMX3.FTZ R3, R3, R51, R63, !PT ;  /* 0x0000003303037276 */ /* 0x000fe4000781003f */
[----:B--2---:R-:W-:-:S02]  /*b8f0*/  FMNMX.FTZ R65, R15, R13, !PT ;  /* 0x0000000d0f417209 */ /* 0x004fc40007810000 */
[----:B------:R-:W-:Y:S02]  /*b900*/  FMNMX3.FTZ R4, R3, R169, R14, !PT ;  /* 0x000000a903047276 */ /* 0x000fe4000781000e */
[C---:B------:R-:W-:Y:S01]  /*b910*/  FSETP.NEU.FTZ.AND P1, PT, R65.reuse, -INF , PT ;  /* 0xff8000004100780b */ /* 0x040fe20003f3d000 */
[----:B-1----:R-:W-:Y:S01]  /*b920*/  FMUL.FTZ R2, R65, UR4 ;  /* 0x0000000441027c20 */ /* 0x002fe20008410000 */
[----:B------:R-:W-:Y:S01]  /*b930*/  STL [R1+0x2c], R65 ;  /* 0x00002c4101007387 */ /* 0x000fe20000100800 */
[----:B------:R-:W-:-:S03]  /*b940*/  MOV R12, 0x20 ;  /* 0x00000020000c7802 */ /* 0x000fc60000000f00 */
[----:B------:R-:W-:Y:S01]  /*b950*/  SHFL.BFLY PT, R6, R4, 0x2, 0x1f ;  /* 0x0c401f0004067f89 */ /* 0x000fe200000e0000 */
[----:B------:R-:W-:Y:S02]  /*b960*/  FSEL R2, R2, RZ, P1 ;  /* 0x000000ff02027208 */ /* 0x000fe40000800000 */
[----:B----4-:R-:W-:-:S03]  /*b970*/  FMNMX.FTZ R5, R8, R10, !PT ;  /* 0x0000000a08057209 */ /* 0x010fc60007810000 */
[--C-:B------:R-:W-:Y:S01]  /*b980*/  FFMA.FTZ R3, R38, UR4, -R2.reuse ;  /* 0x0000000426037c23 */ /* 0x100fe20008010802 */
[----:B---3--:R-:W-:Y:S01]  /*b990*/  FMNMX.FTZ R16, R0, R9, !PT ;  /* 0x0000000900107209 */ /* 0x008fe20007810000 */
[--C-:B------:R-:W-:Y:S01]  /*b9a0*/  FFMA.FTZ R0, R24, UR4, -R2.reuse ;  /* 0x0000000418007c23 */ /* 0x100fe20008010802 */
[----:B------:R-:W1:Y:S01]  /*b9b0*/  SHFL.BFLY PT, R7, R5, 0x1, 0x1f ;  /* 0x0c201f0005077f89 */ /* 0x000e6200000e0000 */
[----:B------:R2:W-:Y:S01]  /*b9c0*/  MUFU.EX2 R219, R3 ;  /* 0x0000000300db7308 */ /* 0x0005e20000000800 */
[----:B------:R-:W-:Y:S02]  /*b9d0*/  FSETP.NEU.FTZ.AND P5, PT, R16, -INF , PT ;  /* 0xff8000001000780b */ /* 0x000fe40003fbd000 */
[----:B------:R-:W-:Y:S05]  /*b9e0*/  STL [R1+0xc], R16 ;  /* 0x00000c1001007387 */ /* 0x000fea0000100800 */
[----:B------:R3:W-:Y:S01]  /*b9f0*/  MUFU.EX2 R20, R0 ;  /* 0x0000000000147308 */ /* 0x0007e20000000800 */
[----:B--2---:R-:W-:-:S07]  /*ba00*/  FFMA.FTZ R3, R28, UR4, -R2 ;  /* 0x000000041c037c23 */ /* 0x004fce0008010802 */
[----:B------:R2:W-:Y:S01]  /*ba10*/  MUFU.EX2 R49, R3 ;  /* 0x0000000300317308 */ /* 0x0005e20000000800 */
[----:B---3--:R-:W-:Y:S01]  /*ba20*/  FFMA.FTZ R0, R22, UR4, -R2 ;  /* 0x0000000416007c23 */ /* 0x008fe20008010802 */
[----:B-1----:R-:W-:-:S06]  /*ba30*/  FMNMX.FTZ R22, R5, R7, !PT ;  /* 0x0000000705167209 */ /* 0x002fcc0007810000 */
[----:B------:R1:W3:Y:S01]  /*ba40*/  MUFU.EX2 R66, R0 ;  /* 0x0000000000427308 */ /* 0x0002e20000000800 */
[C---:B------:R-:W-:Y:S01]  /*ba50*/  FSETP.NEU.FTZ.AND P4, PT, R22.reuse, -INF , PT ;  /* 0xff8000001600780b */ /* 0x040fe20003f9d000 */
[----:B------:R-:W-:Y:S01]  /*ba60*/  FMUL.FTZ R28, R22, UR4 ;  /* 0x00000004161c7c20 */ /* 0x000fe20008410000 */
[----:B------:R-:W-:Y:S04]  /*ba70*/  STL [R1+0x8], R22 ;  /* 0x0000081601007387 */ /* 0x000fe80000100800 */
[----:B------:R-:W-:Y:S01]  /*ba80*/  FSEL R28, R28, RZ, P4 ;  /* 0x000000ff1c1c7208 */ /* 0x000fe20002000000 */
[----:B--2---:R-:W-:-:S05]  /*ba90*/  FMUL.FTZ R3, R16, UR4 ;  /* 0x0000000410037c20 */ /* 0x004fca0008410000 */
[----:B------:R-:W-:Y:S02]  /*baa0*/  FSEL R3, R3, RZ, P5 ;  /* 0x000000ff03037208 */ /* 0x000fe40002800000 */
[----:B-1----:R-:W-:-:S03]  /*bab0*/  FMNMX.FTZ R0, R4, R6, !PT ;  /* 0x0000000604007209 */ /* 0x002fc60007810000 */
[--C-:B------:R-:W-:Y:S01]  /*bac0*/  FFMA.FTZ R4, R40, UR4, -R3.reuse ;  /* 0x0000000428047c23 */ /* 0x100fe20008010803 */
[----:B---3--:R-:W-:Y:S01]  /*bad0*/  F2FP.F16.F32.PACK_AB R10, R66, R20 ;  /* 0x00000014420a723e */ /* 0x008fe200000000ff */
[----:B------:R-:W1:Y:S02]  /*bae0*/  SHFL.BFLY PT, R6, R0, 0x1, 0x1f ;  /* 0x0c201f0000067f89 */ /* 0x000e6400000e0000 */
[----:B------:R2:W-:Y:S02]  /*baf0*/  MUFU.EX2 R230, R4 ;  /* 0x0000000400e67308 */ /* 0x0005e40000000800 */
[----:B--2---:R-:W-:-:S06]  /*bb00*/  FFMA.FTZ R4, R33, UR4, -R3 ;  /* 0x0000000421047c23 */ /* 0x004fcc0008010803 */
[----:B------:R2:W3:Y:S01]  /*bb10*/  MUFU.EX2 R67, R4 ;  /* 0x0000000400437308 */ /* 0x0004e20000000800 */
[----:B-1----:R-:W-:Y:S01]  /*bb20*/  FMNMX.FTZ R252, R0, R6, !PT ;  /* 0x0000000600fc7209 */ /* 0x002fe20007810000 */
[----:B------:R-:W-:Y:S01]  /*bb30*/  FFMA.FTZ R0, R34, UR4, -R28 ;  /* 0x0000000422007c23 */ /* 0x000fe2000801081c */
[----:B------:R-:W-:-:S03]  /*bb40*/  IADD3 R34, PT, PT, R35, 0xc040, RZ ;  /* 0x0000c04023227810 */ /* 0x000fc60007ffe0ff */
[----:B------:R-:W-:Y:S02]  /*bb50*/  FMUL.FTZ R33, R252, UR4 ;  /* 0x00000004fc217c20 */ /* 0x000fe40008410000 */
[----:B------:R1:W-:Y:S01]  /*bb60*/  MUFU.EX2 R8, R0 ;  /* 0x0000000000087308 */ /* 0x0003e20000000800 */
[----:B--2---:R-:W-:Y:S01]  /*bb70*/  FFMA.FTZ R4, R26, UR4, -R3 ;  /* 0x000000041a047c23 */ /* 0x004fe20008010803 */
[----:B---3--:R-:W-:-:S06]  /*bb80*/  F2FP.F16.F32.PACK_AB R9, R67, R230 ;  /* 0x000000e64309723e */ /* 0x008fcc00000000ff */
[----:B------:R2:W-:Y:S01]  /*bb90*/  MUFU.EX2 R41, R4 ;  /* 0x0000000400297308 */ /* 0x0005e20000000800 */
[----:B-1----:R-:W-:-:S07]  /*bba0*/  FFMA.FTZ R0, R36, UR4, -R28 ;  /* 0x0000000424007c23 */ /* 0x002fce000801081c */
[----:B------:R1:W-:Y:S01]  /*bbb0*/  MUFU.EX2 R234, R0 ;  /* 0x0000000000ea7308 */ /* 0x0003e20000000800 */
[----:B--2---:R-:W-:Y:S01]  /*bbc0*/  FFMA.FTZ R4, R23, UR4, -R3 ;  /* 0x0000000417047c23 */ /* 0x004fe20008010803 */
[----:B------:R-:W-:Y:S02]  /*bbd0*/  MOV R23, R16 ;  /* 0x0000001000177202 */ /* 0x000fe40000000f00 */
[----:B------:R-:W2:Y:S04]  /*bbe0*/  LDSM.16.MT88.4 R16, [R35+0xc000] ;  /* 0x00c000002310783b */ /* 0x000ea80000004200 */
[----:B------:R3:W4:Y:S01]  /*bbf0*/  MUFU.EX2 R60, R4 ;  /* 0x00000004003c7308 */ /* 0x0007220000000800 */
[----:B-1----:R-:W-:Y:S01]  /*bc00*/  FFMA.FTZ R0, R25, UR4, -R28 ;  /* 0x0000000419007c23 */ /* 0x002fe2000801081c */
[----:B------:R-:W-:-:S06]  /*bc10*/  MOV R25, R64 ;  /* 0x0000004000197202 */ /* 0x000fcc0000000f00 */
[----:B------:R-:W-:Y:S01]  /*bc20*/  MUFU.EX2 R5, R0 ;  /* 0x0000000000057308 */ /* 0x000fe20000000800 */
[----:B---3--:R-:W-:Y:S01]  /*bc30*/  FFMA.FTZ R4, R42, UR4, -R28 ;  /* 0x000000042a047c23 */ /* 0x008fe2000801081c */
[----:B----4-:R-:W-:-:S06]  /*bc40*/  F2FP.F16.F32.PACK_AB R11, R60, R41 ;  /* 0x000000293c0b723e */ /* 0x010fcc00000000ff */
[----:B------:R1:W-:Y:S02]  /*bc50*/  MUFU.EX2 R165, R4 ;  /* 0x0000000400a57308 */ /* 0x0003e40000000800 */
[----:B-1----:R-:W-:Y:S02]  /*bc60*/  FSEL R4, R65, RZ, P1 ;  /* 0x000000ff41047208 */ /* 0x002fe40000800000 */
[----:B------:R-:W-:-:S03]  /*bc70*/  FSETP.NEU.FTZ.AND P1, PT, R252, -INF , PT ;  /* 0xff800000fc00780b */ /* 0x000fc60003f3d000 */
[----:B------:R-:W-:Y:S01]  /*bc80*/  FADD.FTZ R4, R168, -R4 ;  /* 0x80000004a8047221 */ /* 0x000fe20000010000 */
[----:B------:R-:W-:-:S03]  /*bc90*/  FSEL R33, R33, RZ, P1 ;  /* 0x000000ff21217208 */ /* 0x000fc60000800000 */
[----:B------:R-:W-:Y:S01]  /*bca0*/  FMUL.FTZ R24, R4, UR4 ;  /* 0x0000000404187c20 */ /* 0x000fe20008410000 */
[----:B------:R-:W-:Y:S01]  /*bcb0*/  FSEL R4, R22, RZ, P4 ;  /* 0x000000ff16047208 */ /* 0x000fe20002000000 */
[----:B------:R-:W-:-:S04]  /*bcc0*/  FFMA.FTZ R0, R44, UR4, -R33 ;  /* 0x000000042c007c23 */ /* 0x000fc80008010821 */
[----:B------:R1:W-:Y:S01]  /*bcd0*/  MUFU.EX2 R29, R0 ;  /* 0x00000000001d7308 */ /* 0x0003e20000000800 */
[----:B------:R-:W-:-:S04]  /*bce0*/  FADD.FTZ R4, R166, -R4 ;  /* 0x80000004a6047221 */ /* 0x000fc80000010000 */
[----:B------:R-:W-:-:S03]  /*bcf0*/  FMUL.FTZ R4, R4, UR4 ;  /* 0x0000000404047c20 */ /* 0x000fc60008410000 */
[----:B------:R-:W3:Y:S01]  /*bd00*/  MUFU.EX2 R24, R24 ;  /* 0x0000001800187308 */ /* 0x000ee20000000800 */
[----:B-1----:R-:W-:Y:S01]  /*bd10*/  FFMA.FTZ R0, R37, UR4, -R33 ;  /* 0x0000000425007c23 */ /* 0x002fe20008010821 */
[----:B------:R-:W-:-:S06]  /*bd20*/  MOV R37, R14 ;  /* 0x0000000e00257202 */ /* 0x000fcc0000000f00 */
[----:B------:R1:W-:Y:S01]  /*bd30*/  MUFU.EX2 R26, R0 ;  /* 0x00000000001a7308 */ /* 0x0003e20000000800 */
[-C--:B---3--:R-:W-:Y:S01]  /*bd40*/  FMUL.FTZ R176, R176, R24.reuse ;  /* 0x00000018b0b07220 */ /* 0x088fe20000410000 */
        /* <DEDUP_REMOVED lines=13> */
[-C--:B------:R-:W-:Y:S01]  /*be20*/  FMUL.FTZ R157, R157, R24.reuse ;  /* 0x000000189d9d7220 */ /* 0x080fe20000410000 */
[----:B------:R-:W1:Y:S01]  /*be30*/  MUFU.EX2 R39, R4 ;  /* 0x0000000400277308 */ /* 0x000e620000000800 */
[-C--:B------:R-:W-:Y:S01]  /*be40*/  FMUL.FTZ R84, R84, R24.reuse ;  /* 0x0000001854547220 */ /* 0x080fe20000410000 */
[-C--:B------:R-:W-:Y:S01]  /*be50*/  FMUL.FTZ R85, R85, R24.reuse ;  /* 0x0000001855557220 */ /* 0x080fe20000410000 */
[-C--:B------:R-:W-:Y:S01]  /*be60*/  FMUL.FTZ R112, R112, R24.reuse ;  /* 0x0000001870707220 */ /* 0x080fe20000410000 */
[-C--:B------:R-:W-:Y:S01]  /*be70*/  FMUL.FTZ R113, R113, R24.reuse ;  /* 0x0000001871717220 */ /* 0x080fe20000410000 */
[-C--:B------:R-:W-:Y:S01]  /*be80*/  FMUL.FTZ R200, R200, R24.reuse ;  /* 0x00000018c8c87220 */ /* 0x080fe20000410000 */
[-C--:B------:R-:W-:Y:S01]  /*be90*/  FMUL.FTZ R201, R201, R24.reuse ;  /* 0x00000018c9c97220 */ /* 0x080fe20000410000 */
[-C--:B------:R-:W-:Y:S01]  /*bea0*/  FMUL.FTZ R116, R116, R24.reuse ;  /* 0x0000001874747220 */ /* 0x080fe20000410000 */
[----:B------:R3:W4:Y:S01]  /*beb0*/  MUFU.EX2 R7, R0 ;  /* 0x0000000000077308 */ /* 0x0007220000000800 */
        /* <DEDUP_REMOVED lines=8> */
[-C--:B-1----:R-:W-:Y:S01]  /*bf40*/  FMUL.FTZ R172, R172, R39.reuse ;  /* 0x00000027acac7220 */ /* 0x082fe20000410000 */
[-C--:B------:R-:W-:Y:S01]  /*bf50*/  FMUL.FTZ R173, R173, R39.reuse ;  /* 0x00000027adad7220 */ /* 0x080fe20000410000 */
[-C--:B------:R-:W-:Y:S01]  /*bf60*/  FMUL.FTZ R180, R180, R39.reuse ;  /* 0x00000027b4b47220 */ /* 0x080fe20000410000 */
[-C--:B------:R-:W-:Y:S01]  /*bf70*/  FMUL.FTZ R181, R181, R39.reuse ;  /* 0x00000027b5b57220 */ /* 0x080fe20000410000 */
[-C--:B------:R-:W-:Y:S01]  /*bf80*/  FMUL.FTZ R72, R72, R39.reuse ;  /* 0x0000002748487220 */ /* 0x080fe20000410000 */
[-C--:B------:R-:W-:Y:S01]  /*bf90*/  FMUL.FTZ R73, R73, R39.reuse ;  /* 0x0000002749497220 */ /* 0x080fe20000410000 */
[-C--:B------:R-:W-:Y:S01]  /*bfa0*/  FMUL.FTZ R76, R76, R39.reuse ;  /* 0x000000274c4c7220 */ /* 0x080fe20000410000 */
[-C--:B------:R-:W-:Y:S01]  /*bfb0*/  FMUL.FTZ R77, R77, R39.reuse ;  /* 0x000000274d4d7220 */ /* 0x080fe20000410000 */
[----:B---3--:R-:W-:Y:S01]  /*bfc0*/  FSEL R0, R23, RZ, P5 ;  /* 0x000000ff17007208 */ /* 0x008fe20002800000 */
[----:B------:R-:W-:Y:S01]  /*bfd0*/  FMUL.FTZ R108, R108, R39 ;  /* 0x000000276c6c7220 */ /* 0x000fe20000410000 */
[----:B----4-:R-:W-:Y:S01]  /*bfe0*/  MOV R166, R7 ;  /* 0x0000000700a67202 */ /* 0x010fe20000000f00 */
[-C--:B------:R-:W-:Y:S01]  /*bff0*/  FMUL.FTZ R109, R109, R39.reuse ;  /* 0x000000276d6d7220 */ /* 0x080fe20000410000 */
[-C--:B------:R-:W-:Y:S01]  /*c000*/  FMUL.FTZ R160, R160, R39.reuse ;  /* 0x00000027a0a07220 */ /* 0x080fe20000410000 */
[----:B------:R-:W-:Y:S01]  /*c010*/  FADD.FTZ R0, R167, -R0 ;  /* 0x80000000a7007221 */ /* 0x000fe20000010000 */
[----:B------:R-:W-:Y:S01]  /*c020*/  MOV R167, R8 ;  /* 0x0000000800a77202 */ /* 0x000fe20000000f00 */
[----:B------:R-:W-:Y:S01]  /*c030*/  FMUL.FTZ R161, R161, R39 ;  /* 0x00000027a1a17220 */ /* 0x000fe20000410000 */
[----:B------:R-:W-:Y:S01]  /*c040*/  F2FP.F16.F32.PACK_AB R8, R49, R219 ;  /* 0x000000db3108723e */ /* 0x000fe200000000ff */
[----:B------:R-:W-:Y:S01]  /*c050*/  FMUL.FTZ R38, R0, UR4 ;  /* 0x0000000400267c20 */ /* 0x000fe20008410000 */
[----:B------:R-:W-:Y:S01]  /*c060*/  FSEL R0, R252, RZ, P1 ;  /* 0x000000fffc007208 */ /* 0x000fe20000800000 */
[----:B------:R-:W-:Y:S01]  /*c070*/  FMUL.FTZ R92, R92, R39 ;  /* 0x000000275c5c7220 */ /* 0x000fe20000410000 */
[----:B------:R-:W-:Y:S01]  /*c080*/  F2FP.F16.F32.PACK_AB R4, R167, R165 ;  /* 0x000000a5a704723e */ /* 0x000fe200000000ff */
[-C--:B------:R-:W-:Y:S01]  /*c090*/  FMUL.FTZ R93, R93, R39.reuse ;  /* 0x000000275d5d7220 */ /* 0x080fe20000410000 */
[----:B------:R-:W-:Y:S01]  /*c0a0*/  FMUL.FTZ R196, R196, R39 ;  /* 0x00000027c4c47220 */ /* 0x000fe20000410000 */
[----:B------:R-:W-:Y:S01]  /*c0b0*/  FADD.FTZ R0, R164, -R0 ;  /* 0x80000000a4007221 */ /* 0x000fe20000010000 */
[----:B------:R-:W1:Y:S01]  /*c0c0*/  MUFU.EX2 R38, R38 ;  /* 0x0000002600267308 */ /* 0x000e620000000800 */
[----:B------:R-:W-:Y:S01]  /*c0d0*/  MOV R164, R5 ;  /* 0x0000000500a47202 */ /* 0x000fe20000000f00 */
[----:B------:R-:W-:Y:S01]  /*c0e0*/  FMUL.FTZ R197, R197, R39 ;  /* 0x00000027c5c57220 */ /* 0x000fe20000410000 */
[----:B------:R-:W-:Y:S01]  /*c0f0*/  FMUL.FTZ R0, R0, UR4 ;  /* 0x0000000400007c20 */ /* 0x000fe20008410000 */
[----:B------:R-:W-:Y:S01]  /*c100*/  F2FP.F16.F32.PACK_AB R5, R26, R29 ;  /* 0x0000001d1a05723e */ /* 0x000fe200000000ff */
[-C--:B------:R-:W-:Y:S01]  /*c110*/  FMUL.FTZ R88, R88, R39.reuse ;  /* 0x0000002758587220 */ /* 0x080fe20000410000 */
[----:B------:R-:W-:Y:S01]  /*c120*/  F2FP.F16.F32.PACK_AB R6, R164, R234 ;  /* 0x000000eaa406723e */ /* 0x000fe200000000ff */
        /* <DEDUP_REMOVED lines=17> */
[----:B------:R-:W-:Y:S01]  /*c240*/  FMUL.FTZ R83, R83, R38 ;  /* 0x0000002653537220 */ /* 0x000fe20000410000 */
[----:B---3--:R-:W-:Y:S01]  /*c250*/  FFMA.FTZ R0, R27, UR4, -R33 ;  /* 0x000000041b007c23 */ /* 0x008fe20008010821 */
[-C--:B----4-:R-:W-:Y:S01]  /*c260*/  FMUL.FTZ R174, R174, R40.reuse ;  /* 0x00000028aeae7220 */ /* 0x090fe20000410000 */
[-C--:B------:R-:W-:Y:S01]  /*c270*/  FMUL.FTZ R175, R175, R40.reuse ;  /* 0x00000028afaf7220 */ /* 0x080fe20000410000 */
[C---:B--2---:R-:W-:Y:S01]  /*c280*/  HMMA.16816.F32 R56, R8.reuse, R16, R176 ;  /* 0x000000100838723c */ /* 0x044fe200000018b0 */
[----:B------:R1:W2:Y:S01]  /*c290*/  MUFU.EX2 R36, R0 ;  /* 0x0000000000247308 */ /* 0x0002a20000000800 */
[-C--:B------:R-:W-:Y:S01]  /*c2a0*/  FMUL.FTZ R182, R182, R40.reuse ;  /* 0x00000028b6b67220 */ /* 0x080fe20000410000 */
[-C--:B------:R-:W-:Y:S01]  /*c2b0*/  FMUL.FTZ R183, R183, R40.reuse ;  /* 0x00000028b7b77220 */ /* 0x080fe20000410000 */
[-C--:B------:R-:W-:Y:S01]  /*c2c0*/  FMUL.FTZ R74, R74, R40.reuse ;  /* 0x000000284a4a7220 */ /* 0x080fe20000410000 */
[-C--:B------:R-:W-:Y:S01]  /*c2d0*/  FMUL.FTZ R75, R75, R40.reuse ;  /* 0x000000284b4b7220 */ /* 0x080fe20000410000 */
[-C--:B------:R-:W-:Y:S01]  /*c2e0*/  FMUL.FTZ R78, R78, R40.reuse ;  /* 0x000000284e4e7220 */ /* 0x080fe20000410000 */
[----:B------:R-:W-:Y:S01]  /*c2f0*/  FMUL.FTZ R79, R79, R40 ;  /* 0x000000284f4f7220 */ /* 0x000fe20000410000 */
[----:B------:R-:W-:Y:S01]  /*c300*/  HMMA.16816.F32 R44, R8, R18, R184 ;  /* 0x00000012082c723c */ /* 0x000fe200000018b8 */
[-C--:B------:R-:W-:Y:S01]  /*c310*/  FMUL.FTZ R98, R98, R38.reuse ;  /* 0x0000002662627220 */ /* 0x080fe20000410000 */
[----:B------:R-:W-:Y:S01]  /*c320*/  FMUL.FTZ R99, R99, R38 ;  /* 0x0000002663637220 */ /* 0x000fe20000410000 */
[-C--:B------:R-:W-:Y:S01]  /*c330*/  FMUL.FTZ R110, R110, R40.reuse ;  /* 0x000000286e6e7220 */ /* 0x080fe20000410000 */
[----:B------:R-:W-:Y:S01]  /*c340*/  FMUL.FTZ R111, R111, R40 ;  /* 0x000000286f6f7220 */ /* 0x000fe20000410000 */
[----:B------:R-:W-:Y:S01]  /*c350*/  MOV R187, R21 ;  /* 0x0000001500bb7202 */ /* 0x000fe20000000f00 */
[----:B------:R-:W-:Y:S01]  /*c360*/  FMUL.FTZ R102, R102, R38 ;  /* 0x0000002666667220 */ /* 0x000fe20000410000 */
[----:B------:R-:W-:Y:S01]  /*c370*/  MOV R186, R20 ;  /* 0x0000001400ba7202 */ /* 0x000fe20000000f00 */
[----:B------:R-:W-:Y:S01]  /*c380*/  FMUL.FTZ R103, R103, R38 ;  /* 0x0000002667677220 */ /* 0x000fe20000410000 */
[----:B------:R-:W-:Y:S01]  /*c390*/  MOV R27, R65 ;  /* 0x00000041001b7202 */ /* 0x000fe20000000f00 */
[-C--:B------:R-:W-:Y:S01]  /*c3a0*/  FMUL.FTZ R162, R162, R40.reuse ;  /* 0x00000028a2a27220 */ /* 0x080fe20000410000 */
[----:B-1----:R-:W-:Y:S01]  /*c3b0*/  SEL R0, R12, 0xffffffe0, !P6 ;  /* 0xffffffe00c007807 */ /* 0x002fe20007000000 */
[----:B------:R-:W-:Y:S01]  /*c3c0*/  FMUL.FTZ R163, R163, R40 ;  /* 0x00000028a3a37220 */ /* 0x000fe20000410000 */
[----:B--2---:R-:W-:Y:S01]  /*c3d0*/  F2FP.F16.F32.PACK_AB R7, R36, R166 ;  /* 0x000000a62407723e */ /* 0x004fe200000000ff */
[-C--:B------:R-:W-:Y:S01]  /*c3e0*/  FMUL.FTZ R158, R158, R38.reuse ;  /* 0x000000269e9e7220 */ /* 0x080fe20000410000 */
[----:B------:R-:W-:Y:S01]  /*c3f0*/  IADD3 R42, PT, PT, R0, R35, RZ ;  /* 0x00000023002a7210 */ /* 0x000fe20007ffe0ff */
[-C--:B------:R-:W-:Y:S01]  /*c400*/  FMUL.FTZ R159, R159, R38.reuse ;  /* 0x000000269f9f7220 */ /* 0x080fe20000410000 */
[-C--:B------:R-:W-:Y:S01]  /*c410*/  FMUL.FTZ R86, R86, R38.reuse ;  /* 0x0000002656567220 */ /* 0x080fe20000410000 */
[----:B------:R-:W-:Y:S01]  /*c420*/  FMUL.FTZ R87, R87, R38 ;  /* 0x0000002657577220 */ /* 0x000fe20000410000 */
[-C--:B------:R-:W-:Y:S01]  /*c430*/  FMUL.FTZ R94, R94, R40.reuse ;  /* 0x000000285e5e7220 */ /* 0x080fe20000410000 */
[----:B------:R-:W1:Y:S01]  /*c440*/  LDSM.16.MT88.4 R12, [R42+0xc000] ;  /* 0x00c000002a0c783b */ /* 0x000e620000004200 */
[C---:B------:R-:W-:Y:S01]  /*c450*/  HMMA.16816.F32 R204, R4.reuse, R16, R172 ;  /* 0x0000001004cc723c */ /* 0x040fe200000018ac */
[----:B------:R-:W-:Y:S01]  /*c460*/  IADD3 R16, PT, PT, R35, 0xc000, RZ ;  /* 0x0000c00023107810 */ /* 0x000fe20007ffe0ff */
[----:B------:R-:W-:Y:S01]  /*c470*/  FMUL.FTZ R95, R95, R40 ;  /* 0x000000285f5f7220 */ /* 0x000fe20000410000 */
[-C--:B------:R-:W-:Y:S01]  /*c480*/  FMUL.FTZ R114, R114, R38.reuse ;  /* 0x0000002672727220 */ /* 0x080fe20000410000 */
[----:B------:R-:W-:Y:S01]  /*c490*/  FMUL.FTZ R115, R115, R38 ;  /* 0x0000002673737220 */ /* 0x000fe20000410000 */
[----:B------:R-:W-:Y:S01]  /*c4a0*/  @P0 IADD3 R34, PT, PT, R16, -0x40, RZ ;  /* 0xffffffc010220810 */ /* 0x000fe20007ffe0ff */
[-C--:B------:R-:W-:Y:S01]  /*c4b0*/  FMUL.FTZ R198, R198, R40.reuse ;  /* 0x00000028c6c67220 */ /* 0x080fe20000410000 */
[----:B------:R-:W-:Y:S01]  /*c4c0*/  FMUL.FTZ R199, R199, R40 ;  /* 0x00000028c7c77220 */ /* 0x000fe20000410000 */
[----:B------:R-:W-:Y:S01]  /*c4d0*/  HMMA.16816.F32 R52, R4, R18, R180 ;  /* 0x000000120434723c */ /* 0x000fe200000018b4 */
[----:B------:R-:W-:Y:S01]  /*c4e0*/  MOV R183, R41 ;  /* 0x0000002900b77202 */ /* 0x000fe20000000f00 */
[----:B------:R-:W2:Y:S01]  /*c4f0*/  LDSM.16.MT88.4 R16, [R34] ;  /* 0x000000002210783b */ /* 0x000ea20000004200 */
[----:B------:R-:W-:Y:S01]  /*c500*/  IADD3 R41, PT, PT, R0, R34, RZ ;  /* 0x0000002200297210 */ /* 0x000fe20007ffe0ff */
[----:B------:R-:W-:Y:S01]  /*c510*/  FFMA.FTZ R0, R242, UR4, -R2 ;  /* 0x00000004f2007c23 */ /* 0x000fe20008010802 */
[----:B------:R-:W-:Y:S01]  /*c520*/  MOV R182, R169 ;  /* 0x000000a900b67202 */ /* 0x000fe20000000f00 */
[----:B------:R-:W-:Y:S01]  /*c530*/  FMUL.FTZ R202, R202, R38 ;  /* 0x00000026caca7220 */ /* 0x000fe20000410000 */
[----:B------:R-:W-:Y:S01]  /*c540*/  MOV R181, R26 ;  /* 0x0000001a00b57202 */ /* 0x000fe20000000f00 */
[----:B------:R-:W-:Y:S01]  /*c550*/  FMUL.FTZ R203, R203, R38 ;  /* 0x00000026cbcb7220 */ /* 0x000fe20000410000 */
[----:B------:R-:W-:Y:S01]  /*c560*/  MOV R26, R170 ;  /* 0x000000aa001a7202 */ /* 0x000fe20000000f00 */
[-C--:B------:R-:W-:Y:S01]  /*c570*/  FMUL.FTZ R90, R90, R40.reuse ;  /* 0x000000285a5a7220 */ /* 0x080fe20000410000 */
[----:B------:R-:W-:Y:S01]  /*c580*/  FMUL.FTZ R91, R91, R40 ;  /* 0x000000285b5b7220 */ /* 0x000fe20000410000 */
        /* <DEDUP_REMOVED lines=9> */
[-C--:B------:R-:W-:Y:S01]  /*c620*/  FMUL.FTZ R107, R107, R40.reuse ;  /* 0x000000286b6b7220 */ /* 0x080fe20000410000 */
[----:B------:R-:W-:Y:S01]  /*c630*/  MOV R184, R67 ;  /* 0x0000004300b87202 */ /* 0x000fe20000000f00 */
[----:B------:R-:W-:Y:S01]  /*c640*/  FMUL.FTZ R190, R190, R40 ;  /* 0x00000028bebe7220 */ /* 0x000fe20000410000 */
[----:B------:R-:W-:Y:S01]  /*c650*/  MOV R180, R66 ;  /* 0x0000004200b47202 */ /* 0x000fe20000000f00 */
[----:B------:R-:W-:Y:S01]  /*c660*/  FMUL.FTZ R191, R191, R40 ;  /* 0x00000028bfbf7220 */ /* 0x000fe20000410000 */
[-C--:B------:R-:W-:Y:S01]  /*c670*/  FMUL.FTZ R150, R150, R38.reuse ;  /* 0x0000002696967220 */ /* 0x080fe20000410000 */
[----:B------:R-:W-:Y:S01]  /*c680*/  FMUL.FTZ R151, R151, R38 ;  /* 0x0000002697977220 */ /* 0x000fe20000410000 */
[-C--:B------:R-:W-:Y:S01]  /*c690*/  FMUL.FTZ R136, R136, R39.reuse ;  /* 0x0000002788887220 */ /* 0x080fe20000410000 */
[-C--:B------:R-:W-:Y:S01]  /*c6a0*/  FMUL.FTZ R137, R137, R39.reuse ;  /* 0x0000002789897220 */ /* 0x080fe20000410000 */
[-C--:B------:R-:W-:Y:S01]  /*c6b0*/  FMUL.FTZ R140, R140, R39.reuse ;  /* 0x000000278c8c7220 */ /* 0x080fe20000410000 */
[-C--:B-1----:R-:W-:Y:S01]  /*c6c0*/  HMMA.16816.F32 R68, R8, R12.reuse, R68 ;  /* 0x0000000c0844723c */ /* 0x082fe20000001844 */
        /* <DEDUP_REMOVED lines=15> */
[----:B------:R-:W-:Y:S01]  /*c7c0*/  HMMA.16816.F32 R176, R4, R14, R76 ;  /* 0x0000000e04b0723c */ /* 0x000fe2000000184c */
[-C--:B------:R-:W-:Y:S01]  /*c7d0*/  FMUL.FTZ R152, R152, R39.reuse ;  /* 0x0000002798987220 */ /* 0x080fe20000410000 */
[----:B------:R-:W-:Y:S01]  /*c7e0*/  FMUL.FTZ R153, R153, R39 ;  /* 0x0000002799997220 */ /* 0x000fe20000410000 */
[-C--:B------:R-:W-:Y:S01]  /*c7f0*/  FMUL.FTZ R154, R154, R40.reuse ;  /* 0x000000289a9a7220 */ /* 0x080fe20000410000 */
[----:B------:R-:W-:-:S04]  /*c800*/  FMUL.FTZ R155, R155, R40 ;  /* 0x000000289b9b7220 */ /* 0x000fc80000410000 */
[C---:B------:R-:W-:Y:S01]  /*c810*/  HMMA.16816.F32 R172, R8.reuse, R14, R80 ;  /* 0x0000000e08ac723c */ /* 0x040fe20000001850 */
[----:B------:R-:W1:Y:S07]  /*c820*/  LDSM.16.MT88.4 R12, [R41] ;  /* 0x00000000290c783b */ /* 0x000e6e0000004200 */
[----:B--2---:R-:W-:Y:S01]  /*c830*/  HMMA.16816.F32 R80, R8, R18, R96 ;  /* 0x000000120850723c */ /* 0x004fe20000001860 */
[----:B------:R-:W-:Y:S02]  /*c840*/  MOV R99, R63 ;  /* 0x0000003f00637202 */ /* 0x000fe40000000f00 */
[----:B------:R-:W-:-:S02]  /*c850*/  MOV R98, R62 ;  /* 0x0000003e00627202 */ /* 0x000fc40000000f00 */
[----:B------:R-:W-:Y:S02]  /*c860*/  MOV R97, R61 ;  /* 0x0000003d00617202 */ /* 0x000fe40000000f00 */
[----:B------:R-:W-:Y:S01]  /*c870*/  MOV R96, R60 ;  /* 0x0000003c00607202 */ /* 0x000fe20000000f00 */
[----:B------:R-:W-:Y:S08]  /*c880*/  HMMA.16816.F32 R168, R8, R16, R84 ;  /* 0x0000001008a8723c */ /* 0x000ff00000001854 */
[C---:B------:R-:W-:Y:S08]  /*c890*/  HMMA.16816.F32 R84, R4.reuse, R18, R92 ;  /* 0x000000120454723c */ /* 0x040ff0000000185c */
[C---:B------:R-:W-:Y:S01]  /*c8a0*/  HMMA.16816.F32 R88, R4.reuse, R16, R88 ;  /* 0x000000100458723c */ /* 0x040fe20000001858 */
[----:B------:R-:W2:Y:S07]  /*c8b0*/  LDSM.16.MT88.4 R16, [R35+0xe000] ;  /* 0x00e000002310783b */ /* 0x000eae0000004200 */
[----:B-1----:R-:W-:Y:S01]  /*c8c0*/  HMMA.16816.F32 R60, R4, R14, R108 ;  /* 0x0000000e043c723c */ /* 0x002fe2000000186c */
[----:B------:R-:W-:-:S02]  /*c8d0*/  MOV R109, R182 ;  /* 0x000000b6006d7202 */ /* 0x000fc40000000f00 */
[----:B------:R-:W-:Y:S02]  /*c8e0*/  MOV R108, R183 ;  /* 0x000000b7006c7202 */ /* 0x000fe40000000f00 */
[----:B------:R-:W-:Y:S02]  /*c8f0*/  MOV R183, R23 ;  /* 0x0000001700b77202 */ /* 0x000fe40000000f00 */
[----:B------:R-:W-:Y:S01]  /*c900*/  MOV R182, R22 ;  /* 0x0000001600b67202 */ /* 0x000fe20000000f00 */
[C---:B------:R-:W-:Y:S01]  /*c910*/  HMMA.16816.F32 R76, R8.reuse, R12, R100 ;  /* 0x0000000c084c723c */ /* 0x040fe20000001864 */
[----:B------:R-:W1:Y:S01]  /*c920*/  LDSM.16.MT88.4 R20, [R41+0x2000] ;  /* 0x002000002914783b */ /* 0x000e620000004200 */
[----:B------:R-:W-:Y:S02]  /*c930*/  MOV R103, R27 ;  /* 0x0000001b00677202 */ /* 0x000fe40000000f00 */
[----:B------:R-:W-:Y:S02]  /*c940*/  MOV R27, R25 ;  /* 0x00000019001b7202 */ /* 0x000fe40000000f00 */
[----:B------:R3:W-:Y:S01]  /*c950*/  MUFU.EX2 R25, R0 ;  /* 0x0000000000197308 */ /* 0x0007e20000000800 */
[----:B------:R-:W-:Y:S01]  /*c960*/  MOV R102, R51 ;  /* 0x0000003300667202 */ /* 0x000fe20000000f00 */
[----:B------:R-:W-:Y:S08]  /*c970*/  HMMA.16816.F32 R92, R8, R14, R112 ;  /* 0x0000000e085c723c */ /* 0x000ff00000001870 */
[----:B------:R-:W-:Y:S01]  /*c980*/  HMMA.16816.F32 R64, R4, R12, R104 ;  /* 0x0000000c0440723c */ /* 0x000fe20000001868 */
[----:B------:R-:W4:Y:S01]  /*c990*/  LDSM.16.MT88.4 R12, [R42+0xe000] ;  /* 0x00e000002a0c783b */ /* 0x000f220000004200 */
[----:B------:R-:W-:Y:S01]  /*c9a0*/  MOV R107, R49 ;  /* 0x00000031006b7202 */ /* 0x000fe20000000f00 */
[----:B---3--:R-:W-:-:S05]  /*c9b0*/  FFMA.FTZ R0, R235, UR4, -R2 ;  /* 0x00000004eb007c23 */ /* 0x008fca0008010802 */
[-C--:B--2---:R-:W-:Y:S08]  /*c9c0*/  HMMA.16816.F32 R116, R8, R16.reuse, R116 ;  /* 0x000000100874723c */ /* 0x084ff00000001874 */
[C---:B------:R-:W-:Y:S08]  /*c9d0*/  HMMA.16816.F32 R120, R4.reuse, R16, R120 ;  /* 0x000000100478723c */ /* 0x040ff00000001878 */
[C---:B------:R-:W-:Y:S08]  /*c9e0*/  HMMA.16816.F32 R124, R4.reuse, R18, R124 ;  /* 0x00000012047c723c */ /* 0x040ff0000000187c */
[-C--:B-1----:R-:W-:Y:S08]  /*c9f0*/  HMMA.16816.F32 R160, R4, R20.reuse, R160 ;  /* 0x0000001404a0723c */ /* 0x082ff000000018a0 */
[----:B------:R-:W-:Y:S01]  /*ca00*/  HMMA.16816.F32 R156, R8, R20, R156 ;  /* 0x00000014089c723c */ /* 0x000fe2000000189c */
[----:B------:R-:W-:-:S02]  /*ca10*/  MOV R20, R187 ;  /* 0x000000bb00147202 */ /* 0x000fc40000000f00 */
[----:B------:R1:W2:Y:S01]  /*ca20*/  MUFU.EX2 R187, R0 ;  /* 0x0000000000bb7308 */ /* 0x0002a20000000800 */
[----:B------:R-:W-:-:S04]  /*ca30*/  MOV R21, R186 ;  /* 0x000000ba00157202 */ /* 0x000fc80000000f00 */
[-C--:B------:R-:W-:Y:S08]  /*ca40*/  HMMA.16816.F32 R196, R4, R22.reuse, R196 ;  /* 0x0000001604c4723c */ /* 0x080ff000000018c4 */
[----:B------:R-:W-:Y:S01]  /*ca50*/  HMMA.16816.F32 R200, R8, R22, R200 ;  /* 0x0000001608c8723c */ /* 0x000fe200000018c8 */
[----:B------:R-:W-:Y:S02]  /*ca60*/  MOV R22, R183 ;  /* 0x000000b700167202 */ /* 0x000fe40000000f00 */
[----:B------:R-:W-:Y:S01]  /*ca70*/  MOV R23, R182 ;  /* 0x000000b600177202 */ /* 0x000fe20000000f00 */
[----:B-1----:R-:W-:Y:S01]  /*ca80*/  FFMA.FTZ R0, R218, UR4, -R2 ;  /* 0x00000004da007c23 */ /* 0x002fe20008010802 */
[----:B------:R-:W-:-:S03]  /*ca90*/  MOV R218, R99 ;  /* 0x0000006300da7202 */ /* 0x000fc60000000f00 */
[----:B------:R1:W-:Y:S01]  /*caa0*/  MUFU.EX2 R115, R0 ;  /* 0x0000000000737308 */ /* 0x0003e20000000800 */
[----:B------:R-:W-:Y:S01]  /*cab0*/  HMMA.16816.F32 R128, R8, R18, R128 ;  /* 0x000000120880723c */ /* 0x000fe20000001880 */
[----:B------:R-:W3:Y:S07]  /*cac0*/  LDSM.16.MT88.4 R16, [R34+0x2000] ;  /* 0x002000002210783b */ /* 0x000eee0000004200 */
[----:B----4-:R-:W-:Y:S01]  /*cad0*/  HMMA.16816.F32 R136, R4, R12, R136 ;  /* 0x0000000c0488723c */ /* 0x010fe20000001888 */
[----:B-1----:R-:W-:-:S07]  /*cae0*/  FFMA.FTZ R0, R50, UR4, -R2 ;  /* 0x0000000432007c23 */ /* 0x002fce0008010802 */
[----:B------:R-:W-:Y:S01]  /*caf0*/  HMMA.16816.F32 R140, R4, R14, R140 ;  /* 0x0000000e048c723c */ /* 0x000fe2000000188c */
[----:B------:R1:W4:Y:S07]  /*cb00*/  MUFU.EX2 R183, R0 ;  /* 0x0000000000b77308 */ /* 0x00032e0000000800 */
[C---:B------:R-:W-:Y:S08]  /*cb10*/  HMMA.16816.F32 R132, R8.reuse, R12, R132 ;  /* 0x0000000c0884723c */ /* 0x040ff00000001884 */
[----:B------:R-:W-:Y:S01]  /*cb20*/  HMMA.16816.F32 R144, R8, R14, R144 ;  /* 0x0000000e0890723c */ /* 0x000fe20000001890 */
[----:B------:R-:W4:Y:S01]  /*cb30*/  LDSM.16.MT88.4 R12, [R35+0xc800] ;  /* 0x00c80000230c783b */ /* 0x000f220000004200 */
[----:B-1----:R-:W-:-:S04]  /*cb40*/  FFMA.FTZ R0, R237, UR4, -R3 ;  /* 0x00000004ed007c23 */ /* 0x002fc80008010803 */
[----:B------:R1:W-:Y:S02]  /*cb50*/  MUFU.EX2 R101, R0 ;  /* 0x0000000000657308 */ /* 0x0003e40000000800 */
[-C--:B---3--:R-:W-:Y:S08]  /*cb60*/  HMMA.16816.F32 R188, R4, R16.reuse, R188 ;  /* 0x0000001004bc723c */ /* 0x088ff000000018bc */
[----:B------:R-:W-:Y:S01]  /*cb70*/  HMMA.16816.F32 R148, R8, R16, R148 ;  /* 0x000000100894723c */ /* 0x000fe20000001894 */
[----:B-1----:R-:W-:-:S07]  /*cb80*/  FFMA.FTZ R0, R229, UR4, -R3 ;  /* 0x00000004e5007c23 */ /* 0x002fce0008010803 */
[----:B------:R-:W-:Y:S01]  /*cb90*/  HMMA.16816.F32 R192, R8, R18, R192 ;  /* 0x0000001208c0723c */ /* 0x000fe200000018c0 */
[----:B--2---:R-:W-:Y:S01]  /*cba0*/  F2FP.F16.F32.PACK_AB R8, R187, R25 ;  /* 0x00000019bb08723e */ /* 0x004fe200000000ff */
[----:B------:R1:W2:Y:S01]  /*cbb0*/  MUFU.EX2 R186, R0 ;  /* 0x0000000000ba7308 */ /* 0x0002a20000000800 */
[----:B----4-:R-:W-:-:S05]  /*cbc0*/  F2FP.F16.F32.PACK_AB R10, R183, R115 ;  /* 0x00000073b70a723e */ /* 0x010fca00000000ff */
[----:B------:R-:W-:Y:S01]  /*cbd0*/  HMMA.16816.F32 R152, R4, R18, R152 ;  /* 0x000000120498723c */ /* 0x000fe20000001898 */
[--C-:B-1----:R-:W-:Y:S01]  /*cbe0*/  FFMA.FTZ R0, R210, UR4, -R3.reuse ;  /* 0x00000004d2007c23 */ /* 0x102fe20008010803 */
[----:B--2---:R-:W-:Y:S02]  /*cbf0*/  F2FP.F16.F32.PACK_AB R9, R186, R101 ;  /* 0x00000065ba09723e */ /* 0x004fe400000000ff */
[----:B------:R-:W-:Y:S01]  /*cc00*/  MOV R210, R98 ;  /* 0x0000006200d27202 */ /* 0x000fe20000000f00 */
[----:B------:R1:W-:Y:S02]  /*cc10*/  MUFU.EX2 R114, R0 ;  /* 0x0000000000727308 */ /* 0x0003e40000000800 */
[----:B-1----:R-:W-:Y:S02]  /*cc20*/  FFMA.FTZ R0, R43, UR4, -R3 ;  /* 0x000000042b007c23 */ /* 0x002fe40008010803 */
[----:B------:R-:W2:Y:S04]  /*cc30*/  LDL.LU R43, [R1+0x1c] ;  /* 0x00001c00012b7983 */ /* 0x000ea80000300800 */
[----:B------:R1:W3:Y:S02]  /*cc40*/  MUFU.EX2 R111, R0 ;  /* 0x00000000006f7308 */ /* 0x0002e40000000800 */
[----:B-1----:R-:W-:Y:S01]  /*cc50*/  FFMA.FTZ R0, R241, UR4, -R28 ;  /* 0x00000004f1007c23 */ /* 0x002fe2000801081c */
[----:B---3--:R-:W-:-:S05]  /*cc60*/  F2FP.F16.F32.PACK_AB R11, R111, R114 ;  /* 0x000000726f0b723e */ /* 0x008fca00000000ff */
[----:B------:R1:W-:Y:S02]  /*cc70*/  MUFU.EX2 R182, R0 ;  /* 0x0000000000b67308 */ /* 0x0003e40000000800 */
[----:B------:R-:W-:Y:S01]  /*cc80*/  HMMA.16816.F32 R44, R8, R14, R44 ;  /* 0x0000000e082c723c */ /* 0x000fe2000000182c */
[----:B-1----:R-:W-:-:S05]  /*cc90*/  FFMA.FTZ R0, R231, UR4, -R28 ;  /* 0x00000004e7007c23 */ /* 0x002fca000801081c */
[----:B------:R1:W3:Y:S02]  /*cca0*/  MUFU.EX2 R185, R0 ;  /* 0x0000000000b97308 */ /* 0x0002e40000000800 */
[----:B-1----:R-:W-:Y:S01]  /*ccb0*/  FFMA.FTZ R0, R216, UR4, -R28 ;  /* 0x00000004d8007c23 */ /* 0x002fe2000801081c */
[----:B---3--:R-:W-:Y:S02]  /*ccc0*/  F2FP.F16.F32.PACK_AB R4, R185, R182 ;  /* 0x000000b6b904723e */ /* 0x008fe400000000ff */
[----:B------:R-:W-:-:S03]  /*ccd0*/  MOV R216, R97 ;  /* 0x0000006100d87202 */ /* 0x000fc60000000f00 */
[----:B------:R1:W-:Y:S02]  /*cce0*/  MUFU.EX2 R113, R0 ;  /* 0x0000000000717308 */ /* 0x0003e40000000800 */
[----:B-1----:R-:W-:Y:S02]  /*ccf0*/  FFMA.FTZ R0, R48, UR4, -R28 ;  /* 0x0000000430007c23 */ /* 0x002fe4000801081c */
[----:B------:R-:W-:Y:S04]  /*cd00*/  HMMA.16816.F32 R48, R8, R12, R56 ;  /* 0x0000000c0830723c */ /* 0x000fe80000001838 */
[----:B------:R1:W3:Y:S02]  /*cd10*/  MUFU.EX2 R16, R0 ;  /* 0x0000000000107308 */ /* 0x0002e40000000800 */
[----:B-1----:R-:W-:Y:S01]  /*cd20*/  FFMA.FTZ R0, R243, UR4, -R33 ;  /* 0x00000004f3007c23 */ /* 0x002fe20008010821 */
[----:B---3--:R-:W-:-:S05]  /*cd30*/  F2FP.F16.F32.PACK_AB R6, R16, R113 ;  /* 0x000000711006723e */ /* 0x008fca00000000ff */
[----:B------:R1:W-:Y:S02]  /*cd40*/  MUFU.EX2 R229, R0 ;  /* 0x0000000000e57308 */ /* 0x0003e40000000800 */
[----:B-1----:R-:W-:-:S06]  /*cd50*/  FFMA.FTZ R0, R236, UR4, -R33 ;  /* 0x00000004ec007c23 */ /* 0x002fcc0008010821 */
[----:B------:R1:W3:Y:S02]  /*cd60*/  MUFU.EX2 R110, R0 ;  /* 0x00000000006e7308 */ /* 0x0002e40000000800 */
[----:B-1----:R-:W-:Y:S01]  /*cd70*/  FFMA.FTZ R0, R228, UR4, -R33 ;  /* 0x00000004e4007c23 */ /* 0x002fe20008010821 */
[----:B---3--:R-:W-:-:S05]  /*cd80*/  F2FP.F16.F32.PACK_AB R5, R110, R229 ;  /* 0x000000e56e05723e */ /* 0x008fca00000000ff */
[----:B------:R1:W-:Y:S02]  /*cd90*/  MUFU.EX2 R112, R0 ;  /* 0x0000000000707308 */ /* 0x0003e40000000800 */
[----:B-1----:R-:W-:Y:S01]  /*cda0*/  FFMA.FTZ R0, R208, UR4, -R33 ;  /* 0x00000004d0007c23 */ /* 0x002fe20008010821 */
[----:B------:R-:W-:Y:S02]  /*cdb0*/  MOV R208, R109 ;  /* 0x0000006d00d07202 */ /* 0x000fe40000000f00 */
[----:B------:R-:W-:-:S03]  /*cdc0*/  MOV R109, R180 ;  /* 0x000000b4006d7202 */ /* 0x000fc60000000f00 */
[----:B------:R-:W1:Y:S01]  /*cdd0*/  MUFU.EX2 R100, R0 ;  /* 0x0000000000647308 */ /* 0x000e620000000800 */
[----:B------:R-:W-:Y:S02]  /*cde0*/  MOV R180, R181 ;  /* 0x000000b500b47202 */ /* 0x000fe40000000f00 */
[----:B------:R-:W-:Y:S02]  /*cdf0*/  MOV R181, R167 ;  /* 0x000000a700b57202 */ /* 0x000fe40000000f00 */
[----:B-1----:R-:W-:-:S07]  /*ce00*/  F2FP.F16.F32.PACK_AB R7, R100, R112 ;  /* 0x000000706407723e */ /* 0x002fce00000000ff */
[C---:B------:R-:W-:Y:S01]  /*ce10*/  HMMA.16816.F32 R56, R4.reuse, R12, R204 ;  /* 0x0000000c0438723c */ /* 0x040fe200000018cc */
[----:B------:R-:W-:Y:S02]  /*ce20*/  MOV R205, R16 ;  /* 0x0000001000cd7202 */ /* 0x000fe40000000f00 */
[----:B------:R-:W1:Y:S01]  /*ce30*/  LDSM.16.MT88.4 R16, [R42+0xc800] ;  /* 0x00c800002a10783b */ /* 0x000e620000004200 */
[----:B------:R-:W-:Y:S02]  /*ce40*/  MOV R207, R108 ;  /* 0x0000006c00cf7202 */ /* 0x000fe40000000f00 */
[----:B------:R-:W-:Y:S02]  /*ce50*/  MOV R108, R96 ;  /* 0x00000060006c7202 */ /* 0x000fe40000000f00 */
[----:B------:R-:W-:Y:S01]  /*ce60*/  HMMA.16816.F32 R52, R4, R14, R52 ;  /* 0x0000000e0434723c */ /* 0x000fe20000001834 */
[----:B------:R-:W3:Y:S01]  /*ce70*/  LDSM.16.MT88.4 R12, [R34+0x800] ;  /* 0x00080000220c783b */ /* 0x000ee20000004200 */
[----:B------:R-:W-:Y:S01]  /*ce80*/  FFMA.FTZ R0, R250, UR4, -R2 ;  /* 0x00000004fa007c23 */ /* 0x000fe20008010802 */
[----:B------:R-:W-:-:S02]  /*ce90*/  MOV R204, R107 ;  /* 0x0000006b00cc7202 */ /* 0x000fc40000000f00 */
[----:B------:R-:W-:Y:S01]  /*cea0*/  MOV R206, R21 ;  /* 0x0000001500ce7202 */ /* 0x000fe20000000f00 */
[----:B------:R4:W-:Y:S02]  /*ceb0*/  MUFU.EX2 R241, R0 ;  /* 0x0000000000f17308 */ /* 0x0009e40000000800 */
[C---:B-1----:R-:W-:Y:S08]  /*cec0*/  HMMA.16816.F32 R68, R8.reuse, R16, R68 ;  /* 0x000000100844723c */ /* 0x042ff00000001844 */
[-C--:B---3--:R-:W-:Y:S08]  /*ced0*/  HMMA.16816.F32 R96, R8, R12.reuse, R168 ;  /* 0x0000000c0860723c */ /* 0x088ff000000018a8 */
[C---:B------:R-:W-:Y:S08]  /*cee0*/  HMMA.16816.F32 R88, R4.reuse, R12, R88 ;  /* 0x0000000c0458723c */ /* 0x040ff00000001858 */
[-C--:B------:R-:W-:Y:S08]  /*cef0*/  HMMA.16816.F32 R84, R4, R14.reuse, R84 ;  /* 0x0000000e0454723c */ /* 0x080ff00000001854 */
[----:B------:R-:W-:Y:S01]  /*cf00*/  HMMA.16816.F32 R80, R8, R14, R80 ;  /* 0x0000000e0850723c */ /* 0x000fe20000001850 */
[----:B------:R-:W1:Y:S01]  /*cf10*/  LDSM.16.MT88.4 R12, [R35+0xe800] ;  /* 0x00e80000230c783b */ /* 0x000e620000004200 */
[----:B----4-:R-:W-:-:S04]  /*cf20*/  FFMA.FTZ R0, R248, UR4, -R2 ;  /* 0x00000004f8007c23 */ /* 0x010fc80008010802 */
[----:B------:R3:W4:Y:S02]  /*cf30*/  MUFU.EX2 R242, R0 ;  /* 0x0000000000f27308 */ /* 0x0007240000000800 */
[C---:B------:R-:W-:Y:S01]  /*cf40*/  HMMA.16816.F32 R104, R4.reuse, R18, R176 ;  /* 0x000000120468723c */ /* 0x040fe200000018b0 */
[----:B------:R-:W-:Y:S02]  /*cf50*/  MOV R179, R102 ;  /* 0x0000006600b37202 */ /* 0x000fe40000000f00 */
[----:B------:R-:W-:Y:S02]  /*cf60*/  MOV R178, R101 ;  /* 0x0000006500b27202 */ /* 0x000fe40000000f00 */
[----:B------:R-:W-:Y:S02]  /*cf70*/  MOV R177, R100 ;  /* 0x0000006400b17202 */ /* 0x000fe40000000f00 */
[----:B------:R-:W-:Y:S01]  /*cf80*/  MOV R176, R103 ;  /* 0x0000006700b07202 */ /* 0x000fe20000000f00 */
[----:B------:R-:W-:Y:S01]  /*cf90*/  HMMA.16816.F32 R72, R4, R16, R72 ;  /* 0x000000100448723c */ /* 0x000fe20000001848 */
[----:B---3--:R-:W-:-:S07]  /*cfa0*/  FFMA.FTZ R0, R224, UR4, -R2 ;  /* 0x00000004e0007c23 */ /* 0x008fce0008010802 */
[C---:B------:R-:W-:Y:S01]  /*cfb0*/  HMMA.16816.F32 R100, R8.reuse, R18, R172 ;  /* 0x000000120864723c */ /* 0x040fe200000018ac */
[----:B------:R-:W3:Y:S01]  /*cfc0*/  LDSM.16.MT88.4 R16, [R41+0x800] ;  /* 0x000800002910783b */ /* 0x000ee20000004200 */
[----:B------:R-:W-:Y:S01]  /*cfd0*/  MOV R172, R247 ;  /* 0x000000f700ac7202 */ /* 0x000fe20000000f00 */
[----:B------:R2:W-:Y:S01]  /*cfe0*/  MUFU.EX2 R243, R0 ;  /* 0x0000000000f37308 */ /* 0x0005e20000000800 */
[----:B------:R-:W-:Y:S02]  /*cff0*/  MOV R174, R23 ;  /* 0x0000001700ae7202 */ /* 0x000fe40000000f00 */
[----:B------:R-:W-:Y:S02]  /*d000*/  MOV R173, R20 ;  /* 0x0000001400ad7202 */ /* 0x000fe40000000f00 */
[----:B------:R-:W-:Y:S01]  /*d010*/  MOV R175, R22 ;  /* 0x0000001600af7202 */ /* 0x000fe20000000f00 */
[----:B--2---:R-:W-:Y:S01]  /*d020*/  FFMA.FTZ R0, R212, UR4, -R2 ;  /* 0x00000004d4007c23 */ /* 0x004fe20008010802 */
[-C--:B-1----:R-:W-:Y:S08]  /*d030*/  HMMA.16816.F32 R116, R8, R12.reuse, R116 ;  /* 0x0000000c0874723c */ /* 0x082ff00000001874 */
[C---:B------:R-:W-:Y:S01]  /*d040*/  HMMA.16816.F32 R120, R4.reuse, R12, R120 ;  /* 0x0000000c0478723c */ /* 0x040fe20000001878 */
[----:B------:R1:W-:Y:S07]  /*d050*/  MUFU.EX2 R247, R0 ;  /* 0x0000000000f77308 */ /* 0x0003ee0000000800 */
[-C--:B------:R-:W-:Y:S08]  /*d060*/  HMMA.16816.F32 R124, R4, R14.reuse, R124 ;  /* 0x0000000e047c723c */ /* 0x080ff0000000187c */
[----:B------:R-:W-:Y:S01]  /*d070*/  HMMA.16816.F32 R128, R8, R14, R128 ;  /* 0x0000000e0880723c */ /* 0x000fe20000001880 */
[----:B------:R-:W2:Y:S01]  /*d080*/  LDSM.16.MT88.4 R12, [R41+0x2800] ;  /* 0x00280000290c783b */ /* 0x000ea20000004200 */
[----:B-1----:R-:W-:Y:S01]  /*d090*/  FFMA.FTZ R0, R249, UR4, -R3 ;  /* 0x00000004f9007c23 */ /* 0x002fe20008010803 */
[----:B------:R-:W-:-:S02]  /*d0a0*/  MOV R170, R172 ;  /* 0x000000ac00aa7202 */ /* 0x000fc40000000f00 */
[----:B------:R-:W-:Y:S01]  /*d0b0*/  MOV R171, R173 ;  /* 0x000000ad00ab7202 */ /* 0x000fe20000000f00 */
[----:B------:R1:W-:Y:S01]  /*d0c0*/  MUFU.EX2 R235, R0 ;  /* 0x0000000000eb7308 */ /* 0x0003e20000000800 */
[----:B------:R-:W4:Y:S01]  /*d0d0*/  LDSM.16.MT88.4 R20, [R42+0xe800] ;  /* 0x00e800002a14783b */ /* 0x000f220000004200 */
[----:B-1----:R-:W-:-:S06]  /*d0e0*/  FFMA.FTZ R0, R225, UR4, -R3 ;  /* 0x00000004e1007c23 */ /* 0x002fcc0008010803 */
[----:B------:R1:W4:Y:S02]  /*d0f0*/  MUFU.EX2 R236, R0 ;  /* 0x0000000000ec7308 */ /* 0x0003240000000800 */
[----:B-1----:R-:W-:-:S06]  /*d100*/  FFMA.FTZ R0, R213, UR4, -R3 ;  /* 0x00000004d5007c23 */ /* 0x002fcc0008010803 */
[----:B------:R1:W-:Y:S01]  /*d110*/  MUFU.EX2 R237, R0 ;  /* 0x0000000000ed7308 */ /* 0x0003e20000000800 */
[----:B------:R-:W-:Y:S01]  /*d120*/  MOV R172, R174 ;  /* 0x000000ae00ac7202 */ /* 0x000fe20000000f00 */
[----:B-1----:R-:W-:-:S06]  /*d130*/  FFMA.FTZ R0, R209, UR4, -R3 ;  /* 0x00000004d1007c23 */ /* 0x002fcc0008010803 */
[----:B------:R1:W4:Y:S01]  /*d140*/  MUFU.EX2 R167, R0 ;  /* 0x0000000000a77308 */ /* 0x0003220000000800 */
[----:B------:R-:W-:Y:S01]  /*d150*/  MOV R174, R176 ;  /* 0x000000b000ae7202 */ /* 0x000fe20000000f00 */
[----:B---3--:R-:W-:Y:S01]  /*d160*/  HMMA.16816.F32 R76, R8, R16, R76 ;  /* 0x00000010084c723c */ /* 0x008fe2000000184c */
[----:B------:R-:W-:Y:S02]  /*d170*/  MOV R176, R178 ;  /* 0x000000b200b07202 */ /* 0x000fe40000000f00 */
[----:B------:R-:W-:Y:S01]  /*d180*/  MOV R173, R175 ;  /* 0x000000af00ad7202 */ /* 0x000fe20000000f00 */
[----:B-1----:R-:W-:-:S04]  /*d190*/  FFMA.FTZ R0, R251, UR4, -R28 ;  /* 0x00000004fb007c23 */ /* 0x002fc8000801081c */
[----:B------:R1:W-:Y:S01]  /*d1a0*/  MUFU.EX2 R228, R0 ;  /* 0x0000000000e47308 */ /* 0x0003e20000000800 */
[----:B------:R-:W-:Y:S01]  /*d1b0*/  HMMA.16816.F32 R64, R4, R16, R64 ;  /* 0x000000100440723c */ /* 0x000fe20000001840 */
[----:B------:R-:W-:Y:S02]  /*d1c0*/  MOV R178, R204 ;  /* 0x000000cc00b27202 */ /* 0x000fe40000000f00 */
[----:B------:R-:W-:Y:S02]  /*d1d0*/  MOV R175, R177 ;  /* 0x000000b100af7202 */ /* 0x000fe40000000f00 */
[----:B------:R-:W-:-:S03]  /*d1e0*/  MOV R204, R229 ;  /* 0x000000e500cc7202 */ /* 0x000fc60000000f00 */
[----:B------:R-:W-:Y:S01]  /*d1f0*/  HMMA.16816.F32 R60, R4, R18, R60 ;  /* 0x00000012043c723c */ /* 0x000fe2000000183c */
[----:B-1----:R-:W-:-:S07]  /*d200*/  FFMA.FTZ R0, R226, UR4, -R28 ;  /* 0x00000004e2007c23 */ /* 0x002fce000801081c */
[----:B------:R-:W-:Y:S01]  /*d210*/  HMMA.16816.F32 R92, R8, R18, R92 ;  /* 0x00000012085c723c */ /* 0x000fe2000000185c */
[----:B------:R-:W1:Y:S01]  /*d220*/  LDSM.16.MT88.4 R16, [R34+0x2800] ;  /* 0x002800002210783b */ /* 0x000e620000004200 */
[----:B------:R3:W1:Y:S01]  /*d230*/  MUFU.EX2 R231, R0 ;  /* 0x0000000000e77308 */ /* 0x0006620000000800 */
[----:B------:R-:W-:Y:S02]  /*d240*/  MOV R177, R179 ;  /* 0x000000b300b17202 */ /* 0x000fe40000000f00 */
[----:B------:R-:W-:Y:S02]  /*d250*/  MOV R179, R205 ;  /* 0x000000cd00b37202 */ /* 0x000fe40000000f00 */
[----:B------:R-:W-:Y:S02]  /*d260*/  MOV R205, R111 ;  /* 0x0000006f00cd7202 */ /* 0x000fe40000000f00 */
[----:B------:R-:W-:Y:S02]  /*d270*/  MOV R111, R184 ;  /* 0x000000b8006f7202 */ /* 0x000fe40000000f00 */
[----:B------:R-:W-:Y:S01]  /*d280*/  MOV R184, R166 ;  /* 0x000000a600b87202 */ /* 0x000fe20000000f00 */
[----:B---3--:R-:W-:-:S04]  /*d290*/  FFMA.FTZ R0, R214, UR4, -R28 ;  /* 0x00000004d6007c23 */ /* 0x008fc8000801081c */
[----:B------:R3:W-:Y:S01]  /*d2a0*/  MUFU.EX2 R229, R0 ;  /* 0x0000000000e57308 */ /* 0x0007e20000000800 */
[C---:B--2---:R-:W-:Y:S08]  /*d2b0*/  HMMA.16816.F32 R160, R4.reuse, R12, R160 ;  /* 0x0000000c04a0723c */ /* 0x044ff000000018a0 */
[----:B------:R-:W-:Y:S01]  /*d2c0*/  HMMA.16816.F32 R196, R4, R14, R196 ;  /* 0x0000000e04c4723c */ /* 0x000fe200000018c4 */
[----:B---3--:R-:W-:-:S07]  /*d2d0*/  FFMA.FTZ R0, R211, UR4, -R28 ;  /* 0x00000004d3007c23 */ /* 0x008fce000801081c */
[C---:B------:R-:W-:Y:S01]  /*d2e0*/  HMMA.16816.F32 R156, R8.reuse, R12, R156 ;  /* 0x0000000c089c723c */ /* 0x040fe2000000189c */
[----:B------:R2:W-:Y:S07]  /*d2f0*/  MUFU.EX2 R166, R0 ;  /* 0x0000000000a67308 */ /* 0x0005ee0000000800 */
[----:B------:R-:W-:Y:S01]  /*d300*/  HMMA.16816.F32 R200, R8, R14, R200 ;  /* 0x0000000e08c8723c */ /* 0x000fe200000018c8 */
[----:B------:R-:W3:Y:S01]  /*d310*/  LDSM.16.MT88.4 R12, [R35+0xd000] ;  /* 0x00d00000230c783b */ /* 0x000ee20000004200 */
[----:B--2---:R-:W-:-:S04]  /*d320*/  FFMA.FTZ R0, R170, UR4, -R33 ;  /* 0x00000004aa007c23 */ /* 0x004fc80008010821 */
[----:B------:R2:W-:Y:S01]  /*d330*/  MUFU.EX2 R225, R0 ;  /* 0x0000000000e17308 */ /* 0x0005e20000000800 */
[----:B------:R-:W-:Y:S02]  /*d340*/  MOV R170, R173 ;  /* 0x000000ad00aa7202 */ /* 0x000fe40000000f00 */
[----:B------:R-:W-:Y:S02]  /*d350*/  MOV R173, R176 ;  /* 0x000000b000ad7202 */ /* 0x000fe40000000f00 */
[----:B------:R-:W-:Y:S01]  /*d360*/  MOV R176, R179 ;  /* 0x000000b300b07202 */ /* 0x000fe20000000f00 */
[----:B--2---:R-:W-:-:S04]  /*d370*/  FFMA.FTZ R0, R227, UR4, -R33 ;  /* 0x00000004e3007c23 */ /* 0x004fc80008010821 */
[----:B------:R2:W3:Y:S01]  /*d380*/  MUFU.EX2 R226, R0 ;  /* 0x0000000000e27308 */ /* 0x0004e20000000800 */
[----:B------:R-:W-:Y:S02]  /*d390*/  MOV R179, R111 ;  /* 0x0000006f00b37202 */ /* 0x000fe40000000f00 */
[----:B------:R-:W-:Y:S02]  /*d3a0*/  MOV R111, R184 ;  /* 0x000000b8006f7202 */ /* 0x000fe40000000f00 */
[----:B------:R-:W-:Y:S01]  /*d3b0*/  MOV R184, R164 ;  /* 0x000000a400b87202 */ /* 0x000fe20000000f00 */
[----:B--2---:R-:W-:-:S04]  /*d3c0*/  FFMA.FTZ R0, R221, UR4, -R33 ;  /* 0x00000004dd007c23 */ /* 0x004fc80008010821 */
[----:B------:R2:W-:Y:S02]  /*d3d0*/  MUFU.EX2 R227, R0 ;  /* 0x0000000000e37308 */ /* 0x0005e40000000800 */
[----:B--2---:R-:W-:-:S06]  /*d3e0*/  FFMA.FTZ R0, R217, UR4, -R33 ;  /* 0x00000004d9007c23 */ /* 0x004fcc0008010821 */
[----:B------:R2:W3:Y:S01]  /*d3f0*/  MUFU.EX2 R164, R0 ;  /* 0x0000000000a47308 */ /* 0x0004e20000000800 */
[----:B----4-:R-:W-:Y:S01]  /*d400*/  HMMA.16816.F32 R132, R8, R20, R132 ;  /* 0x000000140884723c */ /* 0x010fe20000001884 */
[----:B------:R-:W-:Y:S02]  /*d410*/  MOV R168, R171 ;  /* 0x000000ab00a87202 */ /* 0x000fe40000000f00 */
[----:B------:R-:W-:-:S05]  /*d420*/  MOV R169, R172 ;  /* 0x000000ac00a97202 */ /* 0x000fca0000000f00 */
[----:B------:R-:W-:Y:S01]  /*d430*/  HMMA.16816.F32 R144, R8, R22, R144 ;  /* 0x000000160890723c */ /* 0x000fe20000001890 */
[----:B------:R-:W-:Y:S02]  /*d440*/  MOV R171, R174 ;  /* 0x000000ae00ab7202 */ /* 0x000fe40000000f00 */
[----:B------:R-:W-:-:S05]  /*d450*/  MOV R172, R175 ;  /* 0x000000af00ac7202 */ /* 0x000fca0000000f00 */
[----:B-1----:R-:W-:Y:S01]  /*d460*/  HMMA.16816.F32 R148, R8, R16, R148 ;  /* 0x000000100894723c */ /* 0x002fe20000001894 */
[----:B------:R-:W-:Y:S01]  /*d470*/  MOV R174, R177 ;  /* 0x000000b100ae7202 */ /* 0x000fe20000000f00 */
[----:B--2---:R-:W-:Y:S01]  /*d480*/  FFMA.FTZ R0, R168, UR4, -R2 ;  /* 0x00000004a8007c23 */ /* 0x004fe20008010802 */
[----:B------:R-:W-:-:S05]  /*d490*/  MOV R175, R178 ;  /* 0x000000b200af7202 */ /* 0x000fca0000000f00 */
[----:B------:R-:W-:Y:S01]  /*d4a0*/  HMMA.16816.F32 R192, R8, R18, R192 ;  /* 0x0000001208c0723c */ /* 0x000fe200000018c0 */
[----:B------:R-:W-:Y:S02]  /*d4b0*/  F2FP.F16.F32.PACK_AB R8, R242, R241 ;  /* 0x000000f1f208723e */ /* 0x000fe400000000ff */
[----:B------:R-:W-:Y:S02]  /*d4c0*/  F2FP.F16.F32.PACK_AB R9, R236, R235 ;  /* 0x000000ebec09723e */ /* 0x000fe400000000ff */
[----:B------:R-:W-:Y:S02]  /*d4d0*/  F2FP.F16.F32.PACK_AB R10, R247, R243 ;  /* 0x000000f3f70a723e */ /* 0x000fe400000000ff */
[----:B------:R-:W-:Y:S01]  /*d4e0*/  F2FP.F16.F32.PACK_AB R11, R167, R237 ;  /* 0x000000eda70b723e */ /* 0x000fe200000000ff */
[----:B------:R-:W-:Y:S01]  /*d4f0*/  HMMA.16816.F32 R136, R4, R20, R136 ;  /* 0x000000140488723c */ /* 0x000fe20000001888 */
[----:B------:R-:W-:Y:S01]  /*d500*/  MOV R177, R204 ;  /* 0x000000cc00b17202 */ /* 0x000fe20000000f00 */
[----:B------:R-:W-:Y:S01]  /*d510*/  FFMA.FTZ R43, R43, R24, R219 ;  /* 0x000000182b2b7223 */ /* 0x000fe200000100db */
[----:B------:R-:W-:-:S05]  /*d520*/  MOV R178, R205 ;  /* 0x000000cd00b27202 */ /* 0x000fca0000000f00 */
[----:B------:R-:W-:Y:S01]  /*d530*/  HMMA.16816.F32 R140, R4, R22, R140 ;  /* 0x00000016048c723c */ /* 0x000fe2000000188c */
[----:B------:R-:W-:Y:S01]  /*d540*/  MOV R224, R208 ;  /* 0x000000d000e07202 */ /* 0x000fe20000000f00 */
[----:B------:R-:W1:Y:S01]  /*d550*/  LDSM.16.MT88.4 R20, [R42+0xd000] ;  /* 0x00d000002a14783b */ /* 0x000e620000004200 */
[----:B------:R-:W-:-:S05]  /*d560*/  MOV R204, R37 ;  /* 0x0000002500cc7202 */ /* 0x000fca0000000f00 */
[----:B------:R-:W-:Y:S01]  /*d570*/  HMMA.16816.F32 R188, R4, R16, R188 ;  /* 0x0000001004bc723c */ /* 0x000fe200000018bc */
[----:B------:R-:W-:Y:S01]  /*d580*/  MOV R205, R36 ;  /* 0x0000002400cd7202 */ /* 0x000fe20000000f00 */
[----:B------:R-:W-:Y:S01]  /*d590*/  FFMA.FTZ R37, R222, UR4, -R2 ;  /* 0x00000004de257c23 */ /* 0x000fe20008010802 */
[----:B------:R-:W-:-:S05]  /*d5a0*/  MOV R208, R216 ;  /* 0x000000d800d07202 */ /* 0x000fca0000000f00 */
[----:B------:R-:W-:Y:S01]  /*d5b0*/  HMMA.16816.F32 R152, R4, R18, R152 ;  /* 0x000000120498723c */ /* 0x000fe20000001898 */
[----:B------:R-:W-:Y:S01]  /*d5c0*/  F2FP.F16.F32.PACK_AB R4, R231, R228 ;  /* 0x000000e4e704723e */ /* 0x000fe200000000ff */
[--C-:B------:R-:W-:Y:S01]  /*d5d0*/  FFMA.FTZ R36, R220, UR4, -R2.reuse ;  /* 0x00000004dc247c23 */ /* 0x100fe20008010802 */
[----:B---3--:R-:W-:Y:S01]  /*d5e0*/  F2FP.F16.F32.PACK_AB R5, R226, R225 ;  /* 0x000000e1e205723e */ /* 0x008fe200000000ff */
[----:B------:R-:W2:Y:S01]  /*d5f0*/  LDSM.16.MT88.4 R16, [R34+0x1000] ;  /* 0x001000002210783b */ /* 0x000ea20000004200 */
[----:B------:R-:W-:Y:S02]  /*d600*/  F2FP.F16.F32.PACK_AB R6, R166, R229 ;  /* 0x000000e5a606723e */ /* 0x000fe400000000ff */
[----:B------:R-:W-:Y:S02]  /*d610*/  F2FP.F16.F32.PACK_AB R7, R164, R227 ;  /* 0x000000e3a407723e */ /* 0x000fe400000000ff */
[----:B------:R-:W-:Y:S01]  /*d620*/  MOV R168, R218 ;  /* 0x000000da00a87202 */ /* 0x000fe20000000f00 */
[----:B------:R-:W-:Y:S01]  /*d630*/  FFMA.FTZ R2, R215, UR4, -R2 ;  /* 0x00000004d7027c23 */ /* 0x000fe20008010802 */
[----:B------:R-:W-:Y:S01]  /*d640*/  MOV R249, R169 ;  /* 0x000000a900f97202 */ /* 0x000fe20000000f00 */
[----:B------:R-:W-:Y:S01]  /*d650*/  HMMA.16816.F32 R216, R8, R12, R48 ;  /* 0x0000000c08d8723c */ /* 0x000fe20000001830 */
[----:B------:R-:W-:-:S02]  /*d660*/  MOV R248, R170 ;  /* 0x000000aa00f87202 */ /* 0x000fc40000000f00 */
[----:B------:R-:W-:Y:S02]  /*d670*/  MOV R169, R180 ;  /* 0x000000b400a97202 */ /* 0x000fe40000000f00 */
[----:B------:R-:W-:Y:S02]  /*d680*/  MOV R170, R181 ;  /* 0x000000b500aa7202 */ /* 0x000fe40000000f00 */
[----:B------:R-:W-:Y:S01]  /*d690*/  MOV R50, R182 ;  /* 0x000000b600327202 */ /* 0x000fe20000000f00 */
[----:B------:R-:W-:Y:S01]  /*d6a0*/  HMMA.16816.F32 R56, R4, R12, R56 ;  /* 0x0000000c0438723c */ /* 0x000fe20000001838 */
[----:B------:R-:W-:-:S07]  /*d6b0*/  MOV R51, R183 ;  /* 0x000000b700337202 */ /* 0x000fce0000000f00 */
[-C--:B------:R-:W-:Y:S08]  /*d6c0*/  HMMA.16816.F32 R180, R4, R14.reuse, R52 ;  /* 0x0000000e04b4723c */ /* 0x080ff00000001834 */
[----:B------:R-:W-:Y:S01]  /*d6d0*/  HMMA.16816.F32 R212, R8, R14, R44 ;  /* 0x0000000e08d4723c */ /* 0x000fe2000000182c */
[----:B------:R-:W3:Y:S01]  /*d6e0*/  LDSM.16.MT88.4 R12, [R41+0x1000] ;  /* 0x00100000290c783b */ /* 0x000ee20000004200 */
[----:B------:R-:W-:-:S02]  /*d6f0*/  MOV R250, R171 ;  /* 0x000000ab00fa7202 */ /* 0x000fc40000000f00 */
[----:B------:R-:W-:Y:S02]  /*d700*/  MOV R24, R175 ;  /* 0x000000af00187202 */ /* 0x000fe40000000f00 */
[----:B------:R-:W-:Y:S02]  /*d710*/  MOV R221, R204 ;  /* 0x000000cc00dd7202 */ /* 0x000fe40000000f00 */
[----:B------:R-:W-:Y:S02]  /*d720*/  MOV R222, R176 ;  /* 0x000000b000de7202 */ /* 0x000fe40000000f00 */
[----:B------:R-:W-:Y:S02]  /*d730*/  MOV R175, R177 ;  /* 0x000000b100af7202 */ /* 0x000fe40000000f00 */
[----:B------:R-:W-:Y:S02]  /*d740*/  MOV R220, R178 ;  /* 0x000000b200dc7202 */ /* 0x000fe40000000f00 */
[----:B------:R-:W-:-:S02]  /*d750*/  MOV R171, R179 ;  /* 0x000000b300ab7202 */ /* 0x000fc40000000f00 */
[----:B------:R-:W-:Y:S01]  /*d760*/  MOV R211, R206 ;  /* 0x000000ce00d37202 */ /* 0x000fe20000000f00 */
[----:B-1----:R-:W-:Y:S01]  /*d770*/  HMMA.16816.F32 R176, R8, R22, R100 ;  /* 0x0000001608b0723c */ /* 0x002fe20000001864 */
[----:B------:R-:W-:Y:S02]  /*d780*/  MOV R209, R207 ;  /* 0x000000cf00d17202 */ /* 0x000fe40000000f00 */
[----:B------:R-:W-:Y:S02]  /*d790*/  MOV R251, R172 ;  /* 0x000000ac00fb7202 */ /* 0x000fe40000000f00 */
[----:B------:R-:W-:-:S03]  /*d7a0*/  MOV R172, R174 ;  /* 0x000000ae00ac7202 */ /* 0x000fc60000000f00 */
[----:B--2---:R-:W-:Y:S01]  /*d7b0*/  HMMA.16816.F32 R100, R8, R18, R80 ;  /* 0x000000120864723c */ /* 0x004fe20000001850 */
[----:B------:R-:W-:Y:S02]  /*d7c0*/  MOV R83, R221 ;  /* 0x000000dd00537202 */ /* 0x000fe40000000f00 */
[----:B------:R-:W-:Y:S02]  /*d7d0*/  MOV R80, R224 ;  /* 0x000000e000507202 */ /* 0x000fe40000000f00 */
[----:B------:R-:W-:Y:S02]  /*d7e0*/  MOV R82, R211 ;  /* 0x000000d300527202 */ /* 0x000fe40000000f00 */
[----:B------:R-:W-:Y:S02]  /*d7f0*/  MOV R81, R209 ;  /* 0x000000d100517202 */ /* 0x000fe40000000f00 */
[----:B------:R-:W-:Y:S02]  /*d800*/  MOV R221, R208 ;  /* 0x000000d000dd7202 */ /* 0x000fe40000000f00 */
[----:B------:R-:W-:-:S02]  /*d810*/  MOV R224, R210 ;  /* 0x000000d200e07202 */ /* 0x000fc40000000f00 */
[C---:B---3--:R-:W-:Y:S01]  /*d820*/  HMMA.16816.F32 R208, R8.reuse, R12, R76 ;  /* 0x0000000c08d0723c */ /* 0x048fe2000000184c */
[----:B------:R-:W-:Y:S02]  /*d830*/  MOV R79, R168 ;  /* 0x000000a8004f7202 */ /* 0x000fe40000000f00 */
[----:B------:R-:W-:Y:S02]  /*d840*/  MOV R78, R169 ;  /* 0x000000a9004e7202 */ /* 0x000fe40000000f00 */
[----:B------:R-:W-:Y:S02]  /*d850*/  MOV R77, R170 ;  /* 0x000000aa004d7202 */ /* 0x000fe40000000f00 */
[----:B------:R-:W-:Y:S02]  /*d860*/  MOV R76, R171 ;  /* 0x000000ab004c7202 */ /* 0x000fe40000000f00 */
[----:B------:R-:W-:Y:S01]  /*d870*/  HMMA.16816.F32 R168, R8, R14, R92 ;  /* 0x0000000e08a8723c */ /* 0x000fe2000000185c */
[----:B------:R-:W-:-:S02]  /*d880*/  MOV R94, R172 ;  /* 0x000000ac005e7202 */ /* 0x000fc40000000f00 */
[----:B------:R-:W-:Y:S02]  /*d890*/  MOV R172, R173 ;  /* 0x000000ad00ac7202 */ /* 0x000fe40000000f00 */
[----:B------:R-:W-:Y:S02]  /*d8a0*/  MOV R95, R24 ;  /* 0x00000018005f7202 */ /* 0x000fe40000000f00 */
[----:B------:R-:W-:Y:S02]  /*d8b0*/  MOV R92, R27 ;  /* 0x0000001b005c7202 */ /* 0x000fe40000000f00 */
[----:B------:R-:W-:Y:S02]  /*d8c0*/  MOV R93, R26 ;  /* 0x0000001a005d7202 */ /* 0x000fe40000000f00 */
[----:B------:R-:W-:Y:S02]  /*d8d0*/  MOV R173, R25 ;  /* 0x0000001900ad7202 */ /* 0x000fe40000000f00 */
[----:B------:R-:W1:Y:S01]  /*d8e0*/  LDSM.16.MT88.4 R24, [R41+0x3000] ;  /* 0x003000002918783b */ /* 0x000e620000004200 */
[----:B------:R-:W-:Y:S01]  /*d8f0*/  MOV R174, R205 ;  /* 0x000000cd00ae7202 */ /* 0x000fe20000000f00 */
[-C--:B------:R-:W-:Y:S08]  /*d900*/  HMMA.16816.F32 R88, R4, R16.reuse, R88 ;  /* 0x000000100458723c */ /* 0x080ff00000001858 */
[----:B------:R-:W-:Y:S08]  /*d910*/  HMMA.16816.F32 R204, R8, R16, R96 ;  /* 0x0000001008cc723c */ /* 0x000ff00000001860 */
[----:B------:R-:W-:Y:S01]  /*d920*/  HMMA.16816.F32 R84, R4, R18, R84 ;  /* 0x000000120454723c */ /* 0x000fe20000001854 */
[----:B------:R-:W2:Y:S01]  /*d930*/  LDSM.16.MT88.4 R16, [R35+0xf000] ;  /* 0x00f000002310783b */ /* 0x000ea20000004200 */
[----:B------:R-:W-:-:S02]  /*d940*/  MOV R97, R220 ;  /* 0x000000dc00617202 */ /* 0x000fc40000000f00 */
[----:B------:R-:W-:Y:S04]  /*d950*/  MUFU.EX2 R220, R37 ;  /* 0x0000002500dc7308 */ /* 0x000fe80000000800 */
[----:B-1----:R-:W-:Y:S01]  /*d960*/  HMMA.16816.F32 R44, R4, R26, R196 ;  /* 0x0000001a042c723c */ /* 0x002fe200000018c4 */
[----:B------:R-:W-:-:S03]  /*d970*/  MOV R199, R224 ;  /* 0x000000e000c77202 */ /* 0x000fc60000000f00 */
[----:B------:R1:W-:Y:S01]  /*d980*/  MUFU.EX2 R224, R0 ;  /* 0x0000000000e07308 */ /* 0x0003e20000000800 */
[----:B------:R-:W-:Y:S01]  /*d990*/  MOV R198, R221 ;  /* 0x000000dd00c67202 */ /* 0x000fe20000000f00 */
[--C-:B-1----:R-:W-:Y:S02]  /*d9a0*/  FFMA.FTZ R0, R246, UR4, -R3.reuse ;  /* 0x00000004f6007c23 */ /* 0x102fe40008010803 */
[-C--:B--2---:R-:W-:Y:S08]  /*d9b0*/  HMMA.16816.F32 R120, R4, R16.reuse, R120 ;  /* 0x000000100478723c */ /* 0x084ff00000001878 */
[----:B------:R-:W-:Y:S01]  /*d9c0*/  HMMA.16816.F32 R116, R8, R16, R116 ;  /* 0x000000100874723c */ /* 0x000fe20000001874 */
[----:B------:R1:W-:Y:S02]  /*d9d0*/  MUFU.EX2 R16, R0 ;  /* 0x0000000000107308 */ /* 0x0003e40000000800 */
[----:B-1----:R-:W-:-:S06]  /*d9e0*/  FFMA.FTZ R0, R245, UR4, -R3 ;  /* 0x00000004f5007c23 */ /* 0x002fcc0008010803 */
[----:B------:R1:W-:Y:S01]  /*d9f0*/  MUFU.EX2 R17, R0 ;  /* 0x0000000000117308 */ /* 0x0003e20000000800 */
[-C--:B------:R-:W-:Y:S08]  /*da00*/  HMMA.16816.F32 R124, R4, R18.reuse, R124 ;  /* 0x00000012047c723c */ /* 0x080ff0000000187c */
[----:B------:R-:W-:Y:S08]  /*da10*/  HMMA.16816.F32 R52, R8, R18, R128 ;  /* 0x000000120834723c */ /* 0x000ff00000001880 */
[----:B------:R-:W-:Y:S01]  /*da20*/  HMMA.16816.F32 R64, R4, R12, R64 ;  /* 0x0000000c0440723c */ /* 0x000fe20000001840 */
[----:B-1----:R-:W-:-:S07]  /*da30*/  FFMA.FTZ R0, R198, UR4, -R3 ;  /* 0x00000004c6007c23 */ /* 0x002fce0008010803 */
[----:B------:R-:W-:Y:S01]  /*da40*/  HMMA.16816.F32 R60, R4, R14, R60 ;  /* 0x0000000e043c723c */ /* 0x000fe2000000183c */
[----:B------:R1:W-:Y:S01]  /*da50*/  MUFU.EX2 R37, R0 ;  /* 0x0000000000257308 */ /* 0x0003e20000000800 */
[----:B------:R-:W2:Y:S06]  /*da60*/  LDSM.16.MT88.4 R12, [R42+0xf000] ;  /* 0x00f000002a0c783b */ /* 0x000eac0000004200 */
[-C--:B------:R-:W-:Y:S08]  /*da70*/  HMMA.16816.F32 R68, R8, R20.reuse, R68 ;  /* 0x000000140844723c */ /* 0x080ff00000001844 */
[C---:B------:R-:W-:Y:S08]  /*da80*/  HMMA.16816.F32 R72, R4.reuse, R20, R72 ;  /* 0x000000140448723c */ /* 0x040ff00000001848 */
[----:B------:R-:W-:Y:S01]  /*da90*/  HMMA.16816.F32 R104, R4, R22, R104 ;  /* 0x000000160468723c */ /* 0x000fe20000001868 */
[----:B-1----:R-:W-:Y:S01]  /*daa0*/  FFMA.FTZ R0, R199, UR4, -R3 ;  /* 0x00000004c7007c23 */ /* 0x002fe20008010803 */
[----:B------:R-:W1:Y:S03]  /*dab0*/  LDSM.16.MT88.4 R20, [R34+0x3000] ;  /* 0x003000002214783b */ /* 0x000e660000004200 */
[----:B------:R3:W-:Y:S01]  /*dac0*/  MUFU.EX2 R18, R0 ;  /* 0x0000000000127308 */ /* 0x0007e20000000800 */
[----:B------:R-:W-:Y:S01]  /*dad0*/  MOV R99, R50 ;  /* 0x0000003200637202 */ /* 0x000fe20000000f00 */
[----:B------:R-:W-:Y:S01]  /*dae0*/  LDSM.16.MT88.4 R128, [R35+0xf800] ;  /* 0x00f800002380783b */ /* 0x000fe20000004200 */
[----:B---3--:R-:W-:Y:S01]  /*daf0*/  FFMA.FTZ R0, R92, UR4, -R28 ;  /* 0x000000045c007c23 */ /* 0x008fe2000801081c */
[----:B------:R-:W-:-:S02]  /*db00*/  MOV R92, R93 ;  /* 0x0000005d005c7202 */ /* 0x000fc40000000f00 */
[----:B------:R-:W3:Y:S01]  /*db10*/  LDL.LU R93, [R1+0x20] ;  /* 0x00002000015d7983 */ /* 0x000ee20000300800 */
[----:B--2---:R-:W-:Y:S01]  /*db20*/  HMMA.16816.F32 R136, R4, R12, R136 ;  /* 0x0000000c0488723c */ /* 0x004fe20000001888 */
[----:B------:R-:W-:-:S07]  /*db30*/  MOV R98, R51 ;  /* 0x0000003300627202 */ /* 0x000fce0000000f00 */
[----:B------:R-:W-:Y:S01]  /*db40*/  HMMA.16816.F32 R132, R8, R12, R132 ;  /* 0x0000000c0884723c */ /* 0x000fe20000001884 */
[----:B------:R2:W-:Y:S07]  /*db50*/  MUFU.EX2 R13, R0 ;  /* 0x00000000000d7308 */ /* 0x0005ee0000000800 */
[----:B------:R-:W-:Y:S01]  /*db60*/  HMMA.16816.F32 R140, R4, R14, R140 ;  /* 0x0000000e048c723c */ /* 0x000fe2000000188c */
[----:B--2---:R-:W-:-:S07]  /*db70*/  FFMA.FTZ R0, R223, UR4, -R28 ;  /* 0x00000004df007c23 */ /* 0x004fce000801081c */
[C---:B-1----:R-:W-:Y:S08]  /*db80*/  HMMA.16816.F32 R188, R4.reuse, R20, R188 ;  /* 0x0000001404bc723c */ /* 0x042ff000000018bc */
[C---:B------:R-:W-:Y:S08]  /*db90*/  HMMA.16816.F32 R152, R4.reuse, R22, R152 ;  /* 0x000000160498723c */ /* 0x040ff00000001898 */
[----:B------:R-:W-:Y:S08]  /*dba0*/  HMMA.16816.F32 R160, R4, R24, R160 ;  /* 0x0000001804a0723c */ /* 0x000ff000000018a0 */
[----:B------:R-:W-:Y:S01]  /*dbb0*/  HMMA.16816.F32 R48, R8, R14, R144 ;  /* 0x0000000e0830723c */ /* 0x000fe20000001890 */
[----:B------:R1:W2:Y:S01]  /*dbc0*/  MUFU.EX2 R14, R0 ;  /* 0x00000000000e7308 */ /* 0x0002a20000000800 */
[----:B------:R-:W-:Y:S01]  /*dbd0*/  MOV R96, R222 ;  /* 0x000000de00607202 */ /* 0x000fe20000000f00 */
[----:B------:R-:W-:Y:S01]  /*dbe0*/  LDSM.16.MT88.4 R144, [R42+0xf800] ;  /* 0x00f800002a90783b */ /* 0x000fe20000004200 */
[----:B-1----:R-:W-:Y:S01]  /*dbf0*/  FFMA.FTZ R0, R92, UR4, -R28 ;  /* 0x000000045c007c23 */ /* 0x002fe2000801081c */
[----:B---3--:R-:W-:-:S02]  /*dc00*/  FFMA.FTZ R4, R93, R38, R230 ;  /* 0x000000265d047223 */ /* 0x008fc400000100e6 */
[----:B------:R1:W5:Y:S04]  /*dc10*/  LDL.LU R230, [R1+0x44] ;  /* 0x0000440001e67983 */ /* 0x0003680000300800 */
[----:B------:R-:W3:Y:S04]  /*dc20*/  LDL.LU R92, [R1+0x24] ;  /* 0x00002400015c7983 */ /* 0x000ee80000300800 */
[----:B------:R-:W4:Y:S01]  /*dc30*/  LDL.LU R93, [R1+0x28] ;  /* 0x00002800015d7983 */ /* 0x000f220000300800 */
[----:B------:R-:W-:Y:S01]  /*dc40*/  MUFU.EX2 R222, R36 ;  /* 0x0000002400de7308 */ /* 0x000fe20000000800 */
[----:B------:R-:W-:-:S07]  /*dc50*/  MOV R196, R94 ;  /* 0x0000005e00c47202 */ /* 0x000fce0000000f00 */
[----:B------:R2:W-:Y:S01]  /*dc60*/  MUFU.EX2 R36, R0 ;  /* 0x0000000000247308 */ /* 0x0005e20000000800 */
[----:B------:R-:W-:Y:S02]  /*dc70*/  MOV R197, R79 ;  /* 0x0000004f00c57202 */ /* 0x000fe40000000f00 */
[----:B------:R-:W-:Y:S02]  /*dc80*/  MOV R198, R80 ;  /* 0x0000005000c67202 */ /* 0x000fe40000000f00 */
[----:B------:R-:W-:Y:S01]  /*dc90*/  MOV R199, R83 ;  /* 0x0000005300c77202 */ /* 0x000fe20000000f00 */
[----:B--2---:R-:W-:-:S04]  /*dca0*/  FFMA.FTZ R0, R244, UR4, -R28 ;  /* 0x00000004f4007c23 */ /* 0x004fc8000801081c */
[----:B------:R2:W-:Y:S01]  /*dcb0*/  MUFU.EX2 R15, R0 ;  /* 0x00000000000f7308 */ /* 0x0005e20000000800 */
[----:B------:R-:W-:Y:S01]  /*dcc0*/  HMMA.16816.F32 R148, R8, R20, R148 ;  /* 0x000000140894723c */ /* 0x000fe20000001894 */
[--C-:B------:R-:W-:Y:S01]  /*dcd0*/  FFMA.FTZ R3, R199, UR4, -R33.reuse ;  /* 0x00000004c7037c23 */ /* 0x100fe20008010821 */
[----:B------:R-:W-:Y:S02]  /*dce0*/  MOV R94, R95 ;  /* 0x0000005f005e7202 */ /* 0x000fe40000000f00 */
[----:B------:R-:W-:Y:S01]  /*dcf0*/  MOV R95, R76 ;  /* 0x0000004c005f7202 */ /* 0x000fe20000000f00 */
[----:B--2---:R-:W-:-:S04]  /*dd00*/  FFMA.FTZ R0, R196, UR4, -R33 ;  /* 0x00000004c4007c23 */ /* 0x004fc80008010821 */
[----:B------:R2:W-:Y:S01]  /*dd10*/  MUFU.EX2 R6, R0 ;  /* 0x0000000000067308 */ /* 0x0005e20000000800 */
[----:B------:R-:W-:Y:S01]  /*dd20*/  HMMA.16816.F32 R20, R8, R22, R192 ;  /* 0x000000160814723c */ /* 0x000fe200000018c0 */
[----:B------:R-:W-:Y:S02]  /*dd30*/  MOV R76, R77 ;  /* 0x0000004d004c7202 */ /* 0x000fe40000000f00 */
[----:B------:R-:W-:-:S04]  /*dd40*/  MOV R79, R81 ;  /* 0x00000051004f7202 */ /* 0x000fc80000000f00 */
[----:B------:R-:W-:Y:S01]  /*dd50*/  MUFU.EX2 R221, R2 ;  /* 0x0000000200dd7308 */ /* 0x000fe20000000800 */
[----:B------:R-:W-:Y:S01]  /*dd60*/  HMMA.16816.F32 R156, R8, R24, R156 ;  /* 0x00000018089c723c */ /* 0x000fe2000000189c */
[----:B--2---:R-:W-:-:S07]  /*dd70*/  FFMA.FTZ R0, R197, UR4, -R33 ;  /* 0x00000004c5007c23 */ /* 0x004fce0008010821 */
[----:B------:R-:W-:Y:S01]  /*dd80*/  HMMA.16816.F32 R8, R8, R26, R200 ;  /* 0x0000001a0808723c */ /* 0x000fe200000018c8 */
[----:B------:R-:W-:Y:S02]  /*dd90*/  MOV R28, R112 ;  /* 0x00000070001c7202 */ /* 0x000fe40000000f00 */
[----:B------:R-:W-:Y:S01]  /*dda0*/  MOV R244, R113 ;  /* 0x0000007100f47202 */ /* 0x000fe20000000f00 */
[----:B------:R2:W1:Y:S01]  /*ddb0*/  MUFU.EX2 R7, R0 ;  /* 0x0000000000077308 */ /* 0x0004620000000800 */
[----:B------:R-:W-:Y:S02]  /*ddc0*/  MOV R27, R186 ;  /* 0x000000ba001b7202 */ /* 0x000fe40000000f00 */
[----:B------:R-:W-:-:S05]  /*ddd0*/  MOV R38, R114 ;  /* 0x0000007200267202 */ /* 0x000fca0000000f00 */
[----:B------:R1:W-:Y:S01]  /*dde0*/  MUFU.EX2 R12, R3 ;  /* 0x00000003000c7308 */ /* 0x0003e20000000800 */
[----:B------:R-:W-:Y:S01]  /*ddf0*/  MOV R26, R187 ;  /* 0x000000bb001a7202 */ /* 0x000fe20000000f00 */
[----:B------:R-:W-:Y:S01]  /*de00*/  FADD.FTZ R5, R94, R43 ;  /* 0x0000002b5e057221 */ /* 0x000fe20000010000 */
[----:B------:R-:W-:Y:S01]  /*de10*/  MOV R77, R78 ;  /* 0x0000004e004d7202 */ /* 0x000fe20000000f00 */
[----:B------:R-:W-:Y:S01]  /*de20*/  LDSM.16.MT88.4 R192, [R34+0x3800] ;  /* 0x0038000022c0783b */ /* 0x000fe20000004200 */
[----:B--2---:R-:W-:Y:S01]  /*de30*/  FFMA.FTZ R0, R198, UR4, -R33 ;  /* 0x00000004c6007c23 */ /* 0x004fe20008010821 */
[----:B------:R-:W-:Y:S02]  /*de40*/  MOV R33, R110 ;  /* 0x0000006e00217202 */ /* 0x000fe40000000f00 */
[----:B------:R-:W-:Y:S02]  /*de50*/  MOV R110, R111 ;  /* 0x0000006f006e7202 */ /* 0x000fe40000000f00 */
[----:B------:R-:W-:-:S02]  /*de60*/  MOV R111, R184 ;  /* 0x000000b8006f7202 */ /* 0x000fc40000000f00 */
[----:B------:R-:W-:Y:S02]  /*de70*/  MOV R78, R82 ;  /* 0x00000052004e7202 */ /* 0x000fe40000000f00 */
[----:B------:R-:W2:Y:S01]  /*de80*/  LDSM.16.MT88.4 R80, [R42+0xd800] ;  /* 0x00d800002a50783b */ /* 0x000ea20000004200 */
[----:B------:R-:W-:-:S03]  /*de90*/  MOV R25, R115 ;  /* 0x0000007300197202 */ /* 0x000fc60000000f00 */
[----:B------:R-:W-:Y:S01]  /*dea0*/  LDSM.16.MT88.4 R112, [R41+0x1800] ;  /* 0x001800002970783b */ /* 0x000fe20000004200 */
[----:B------:R-:W1:Y:S02]  /*deb0*/  MUFU.EX2 R24, R0 ;  /* 0x0000000000187308 */ /* 0x000e640000000800 */
[----:B-1----:R-:W-:Y:S01]  /*dec0*/  FADD.FTZ R3, R95, R4 ;  /* 0x000000045f037221 */ /* 0x002fe20000010000 */
[----:B------:R-:W-:Y:S02]  /*ded0*/  F2FP.F16.F32.PACK_AB R196, R14, R13 ;  /* 0x0000000d0ec4723e */ /* 0x000fe400000000ff */
[----:B------:R-:W-:Y:S02]  /*dee0*/  F2FP.F16.F32.PACK_AB R197, R7, R6 ;  /* 0x0000000607c5723e */ /* 0x000fe400000000ff */
[----:B------:R-:W-:Y:S01]  /*def0*/  F2FP.F16.F32.PACK_AB R198, R15, R36 ;  /* 0x000000240fc6723e */ /* 0x000fe200000000ff */
[----:B------:R-:W-:Y:S01]  /*df00*/  FADD.FTZ R19, R78, R5 ;  /* 0x000000054e137221 */ /* 0x000fe20000010000 */
[----:B------:R-:W-:Y:S01]  /*df10*/  FADD.FTZ R5, R79, R3 ;  /* 0x000000034f057221 */ /* 0x000fe20000010000 */
[----:B------:R-:W-:-:S02]  /*df20*/  MOV R246, R96 ;  /* 0x0000006000f67202 */ /* 0x000fc40000000f00 */
[----:B------:R-:W-:Y:S02]  /*df30*/  MOV R245, R97 ;  /* 0x0000006100f57202 */ /* 0x000fe40000000f00 */
[----:B------:R-:W-:Y:S02]  /*df40*/  MOV R223, R98 ;  /* 0x0000006200df7202 */ /* 0x000fe40000000f00 */
[----:B------:R-:W-:Y:S02]  /*df50*/  F2FP.F16.F32.PACK_AB R199, R12, R24 ;  /* 0x000000180cc7723e */ /* 0x000fe400000000ff */
[----:B------:R-:W-:Y:S02]  /*df60*/  MOV R78, R173 ;  /* 0x000000ad004e7202 */ /* 0x000fe40000000f00 */
[----:B------:R-:W-:Y:S02]  /*df70*/  MOV R79, R174 ;  /* 0x000000ae004f7202 */ /* 0x000fe40000000f00 */
[----:B------:R-:W-:-:S05]  /*df80*/  MOV R3, R109 ;  /* 0x0000006d00037202 */ /* 0x000fca0000000f00 */
[----:B------:R-:W-:Y:S01]  /*df90*/  FADD.FTZ R3, R3, R19 ;  /* 0x0000001303037221 */ /* 0x000fe20000010000 */
[----:B------:R-:W-:Y:S02]  /*dfa0*/  F2FP.F16.F32.PACK_AB R200, R222, R220 ;  /* 0x000000dcdec8723e */ /* 0x000fe400000000ff */
[----:B------:R-:W-:Y:S02]  /*dfb0*/  F2FP.F16.F32.PACK_AB R201, R17, R16 ;  /* 0x0000001011c9723e */ /* 0x000fe400000000ff */
[----:B------:R-:W-:Y:S02]  /*dfc0*/  F2FP.F16.F32.PACK_AB R202, R221, R224 ;  /* 0x000000e0ddca723e */ /* 0x000fe400000000ff */
[----:B------:R-:W-:Y:S01]  /*dfd0*/  F2FP.F16.F32.PACK_AB R203, R18, R37 ;  /* 0x0000002512cb723e */ /* 0x000fe200000000ff */
[-C--:B--2---:R-:W-:Y:S08]  /*dfe0*/  HMMA.16816.F32 R72, R196, R80.reuse, R72 ;  /* 0x00000050c448723c */ /* 0x084ff00000001848 */
[----:B------:R-:W-:Y:S08]  /*dff0*/  HMMA.16816.F32 R68, R200, R80, R68 ;  /* 0x00000050c844723c */ /* 0x000ff00000001844 */
[C---:B------:R-:W-:Y:S08]  /*e000*/  HMMA.16816.F32 R120, R196.reuse, R128, R120 ;  /* 0x00000080c478723c */ /* 0x040ff00000001878 */
[C---:B------:R-:W-:Y:S08]  /*e010*/  HMMA.16816.F32 R124, R196.reuse, R130, R124 ;  /* 0x00000082c47c723c */ /* 0x040ff0000000187c */
[C---:B------:R-:W-:Y:S08]  /*e020*/  HMMA.16816.F32 R136, R196.reuse, R144, R136 ;  /* 0x00000090c488723c */ /* 0x040ff00000001888 */
[C---:B------:R-:W-:Y:S08]  /*e030*/  HMMA.16816.F32 R140, R196.reuse, R146, R140 ;  /* 0x00000092c48c723c */ /* 0x040ff0000000188c */
[----:B------:R-:W-:Y:S01]  /*e040*/  HMMA.16816.F32 R188, R196, R192, R188 ;  /* 0x000000c0c4bc723c */ /* 0x000fe200000018bc */
[----:B---3--:R-:W-:Y:S01]  /*e050*/  FFMA.FTZ R2, R92, R39, R165 ;  /* 0x000000275c027223 */ /* 0x008fe200000100a5 */
[----:B------:R-:W-:Y:S01]  /*e060*/  MOV R39, R185 ;  /* 0x000000b900277202 */ /* 0x000fe20000000f00 */
[----:B------:R1:W5:Y:S04]  /*e070*/  LDL.LU R165, [R1+0x40] ;  /* 0x0000400001a57983 */ /* 0x0003680000300800 */
[----:B------:R-:W2:Y:S01]  /*e080*/  LDSM.16.MT88.4 R184, [R35+0xd800] ;  /* 0x00d8000023b8783b */ /* 0x000ea20000004200 */
[----:B----4-:R-:W-:Y:S01]  /*e090*/  FFMA.FTZ R0, R93, R40, R29 ;  /* 0x000000285d007223 */ /* 0x010fe2000001001d */
[----:B------:R-:W-:Y:S01]  /*e0a0*/  FADD.FTZ R2, R76, R2 ;  /* 0x000000024c027221 */ /* 0x000fe20000010000 */
[----:B------:R-:W-:Y:S01]  /*e0b0*/  MOV R76, R99 ;  /* 0x00000063004c7202 */ /* 0x000fe20000000f00 */
[----:B------:R-:W-:Y:S01]  /*e0c0*/  LDSM.16.MT88.4 R40, [R41+0x3800] ;  /* 0x003800002928783b */ /* 0x000fe20000004200 */
[----:B------:R-:W-:Y:S01]  /*e0d0*/  FADD.FTZ R4, R77, R0 ;  /* 0x000000004d047221 */ /* 0x000fe20000010000 */
[----:B------:R-:W-:-:S02]  /*e0e0*/  MOV R77, R172 ;  /* 0x000000ac004d7202 */ /* 0x000fc40000000f00 */
[----:B------:R3:W4:Y:S01]  /*e0f0*/  LDSM.16.MT88.4 R96, [R34+0x1800] ;  /* 0x001800002260783b */ /* 0x0007220000004200 */
[----:B------:R-:W-:Y:S01]  /*e100*/  FADD.FTZ R0, R234, R2 ;  /* 0x00000002ea007221 */ /* 0x000fe20000010000 */
[----:B------:R-:W-:Y:S02]  /*e110*/  MOV R2, R108 ;  /* 0x0000006c00027202 */ /* 0x000fe40000000f00 */
[----:B------:R1:W5:Y:S03]  /*e120*/  LDL.LU R29, [R1+0x38] ;  /* 0x00003800011d7983 */ /* 0x0003660000300800 */
[----:B------:R-:W-:Y:S01]  /*e130*/  FADD.FTZ R2, R2, R5 ;  /* 0x0000000502027221 */ /* 0x000fe20000010000 */
[----:B---3--:R-:W-:Y:S02]  /*e140*/  MOV R34, R175 ;  /* 0x000000af00227202 */ /* 0x008fe40000000f00 */
[----:B--2---:R-:W-:Y:S01]  /*e150*/  HMMA.16816.F32 R172, R196, R184, R56 ;  /* 0x000000b8c4ac723c */ /* 0x004fe20000001838 */
[----:B------:R-:W-:-:S02]  /*e160*/  MOV R59, R76 ;  /* 0x0000004c003b7202 */ /* 0x000fc40000000f00 */
[----:B------:R-:W-:Y:S02]  /*e170*/  MOV R58, R77 ;  /* 0x0000004d003a7202 */ /* 0x000fe40000000f00 */
[----:B------:R-:W-:Y:S02]  /*e180*/  MOV R57, R78 ;  /* 0x0000004e00397202 */ /* 0x000fe40000000f00 */
[----:B------:R-:W-:Y:S02]  /*e190*/  MOV R56, R79 ;  /* 0x0000004f00387202 */ /* 0x000fe40000000f00 */
[C---:B------:R-:W-:Y:S08]  /*e1a0*/  HMMA.16816.F32 R76, R196.reuse, R82, R104 ;  /* 0x00000052c44c723c */ /* 0x040ff00000001868 */
[----:B------:R-:W-:Y:S01]  /*e1b0*/  HMMA.16816.F32 R104, R196, R112, R64 ;  /* 0x00000070c468723c */ /* 0x000fe20000001840 */
[----:B------:R-:W-:-:S02]  /*e1c0*/  MOV R66, R110 ;  /* 0x0000006e00427202 */ /* 0x000fc40000000f00 */
[----:B------:R-:W-:-:S03]  /*e1d0*/  MOV R67, R111 ;  /* 0x0000006f00437202 */ /* 0x000fc60000000f00 */
        /* <DEDUP_REMOVED lines=51> */
[C---:B----4-:R-:W-:Y:S01]  /*e510*/  HMMA.16816.F32 R92, R196.reuse, R98, R84 ;  /* 0x00000062c45c723c */ /* 0x050fe20000001854 */
[----:B------:R1:W-:Y:S04]  /*e520*/  STL [R1+0x1c], R4 ;  /* 0x00001c0401007387 */ /* 0x0003e80000100800 */
[----:B------:R1:W-:Y:S03]  /*e530*/  STL [R1+0x20], R3 ;  /* 0x0000200301007387 */ /* 0x0003e60000100800 */
[-C--:B------:R-:W-:Y:S01]  /*e540*/  HMMA.16816.F32 R88, R196, R96.reuse, R88 ;  /* 0x00000060c458723c */ /* 0x080fe20000001858 */
[----:B------:R1:W-:Y:S01]  /*e550*/  STL [R1+0x24], R2 ;  /* 0x0000240201007387 */ /* 0x0003e20000100800 */
[----:B------:R-:W2:Y:S06]  /*e560*/  S2R R234, SR_TID.X ;  /* 0x0000000000ea7919 */ /* 0x000eac0000002100 */
[C---:B------:R-:W-:Y:S01]  /*e570*/  HMMA.16816.F32 R84, R200.reuse, R96, R204 ;  /* 0x00000060c854723c */ /* 0x040fe200000018cc */
[----:B------:R1:W-:Y:S07]  /*e580*/  STL [R1+0x28], R0 ;  /* 0x0000280001007387 */ /* 0x0003ee0000100800 */
[C---:B------:R-:W-:Y:S08]  /*e590*/  HMMA.16816.F32 R80, R200.reuse, R82, R176 ;  /* 0x00000052c850723c */ /* 0x040ff000000018b0 */
[----:B------:R-:W-:Y:S08]  /*e5a0*/  HMMA.16816.F32 R96, R200, R98, R100 ;  /* 0x00000062c860723c */ /* 0x000ff00000001864 */
        /* <DEDUP_REMOVED lines=21> */
[----:B-12---:R-:W-:-:S12]  /*e700*/  BRA.U !UP1, `(.L_x_443) ;  /* 0x00000061098c7547 */ /* 0x006fd8000b800000 */
[----:B------:R-:W2:Y:S04]  /*e710*/  LDL R249, [R1+0x4] ;  /* 0x0000040001f97983 */ /* 0x000ea80000100800 */
[----:B------:R-:W3:Y:S04]  /*e720*/  LDL R250, [R1] ;  /* 0x0000000001fa7983 */ /* 0x000ee80000100800 */
        /* <DEDUP_REMOVED lines=80> */
[----:B-----5:R-:W-:Y:S04]  /*ec30*/  LDSM.16.M88.4 R40, [R165+UR6+0x8800] ;  /* 0x00880006a528783b */ /* 0x020fe80008000200 */
        /* <DEDUP_REMOVED lines=55> */
[----:B------:R-:W-:-:S07]  /*efb0*/  IMAD.IADD R17, R242, 0x1, R16 ;  /* 0x00000001f2117824 */ /* 0x000fce00078e0210 */
[----:B------:R-:W-:Y:S03]  /*efc0*/  HMMA.16816.F32 R44, R12, R46, RZ ;  /* 0x0000002e0c2c723c */ /* 0x000fe600000018ff */
[----:B------:R-:W-:Y:S01]  /*efd0*/  MOV R235, R4 ;  /* 0x0000000400eb7202 */ /* 0x000fe20000000f00 */
[----:B------:R-:W-:Y:S01]  /*efe0*/  IMAD.MOV.U32 R231, RZ, RZ, R5 ;  /* 0x000000ffffe77224 */ /* 0x000fe200078e0005 */
[----:B------:R-:W-:Y:S01]  /*eff0*/  MOV R48, R7 ;  /* 0x0000000700307202 */ /* 0x000fe20000000f00 */
[----:B------:R-:W-:Y:S02]  /*f000*/  IMAD.MOV.U32 R49, RZ, RZ, R6 ;  /* 0x000000ffff317224 */ /* 0x000fe400078e0006 */
[----:B------:R-:W-:Y:S01]  /*f010*/  HMMA.16816.F32 R212, R8, R56, R64 ;  /* 0x0000003808d4723c */ /* 0x000fe20000001840 */
[----:B------:R-:W-:Y:S01]  /*f020*/  LDSM.16.M88.4 R4, [R17+0x2000] ;  /* 0x002000001104783b */ /* 0x000fe20000000200 */
[----:B------:R-:W-:-:S06]  /*f030*/  IMAD.MOV.U32 R241, RZ, RZ, R204 ;  /* 0x000000fffff17224 */ /* 0x000fcc00078e00cc */
[----:B------:R-:W-:Y:S01]  /*f040*/  HMMA.16816.F32 R56, R8, R58, R40 ;  /* 0x0000003a0838723c */ /* 0x000fe20000001828 */
[----:B------:R-:W1:Y:S01]  /*f050*/  LDSM.16.M88.4 R40, [R0+0x9800] ;  /* 0x009800000028783b */ /* 0x000e620000000200 */
[----:B------:R-:W-:Y:S01]  /*f060*/  MOV R237, R205 ;  /* 0x000000cd00ed7202 */ /* 0x000fe20000000f00 */
[----:B------:R-:W-:Y:S02]  /*f070*/  IMAD.MOV.U32 R236, RZ, RZ, R206 ;  /* 0x000000ffffec7224 */ /* 0x000fe400078e00ce */
[----:B------:R-:W-:-:S03]  /*f080*/  IMAD.MOV.U32 R229, RZ, RZ, R207 ;  /* 0x000000ffffe57224 */ /* 0x000fc600078e00cf */
[C---:B------:R-:W-:Y:S08]  /*f090*/  HMMA.16816.F32 R60, R12.reuse, R36, RZ ;  /* 0x000000240c3c723c */ /* 0x040ff000000018ff */
[C---:B------:R-:W-:Y:S08]  /*f0a0*/  HMMA.16816.F32 R204, R12.reuse, R38, RZ ;  /* 0x000000260ccc723c */ /* 0x040ff000000018ff */
[----:B------:R-:W-:Y:S01]  /*f0b0*/  HMMA.16816.F32 R24, R12, R26, RZ ;  /* 0x0000001a0c18723c */ /* 0x000fe200000018ff */
[----:B------:R-:W-:Y:S07]  /*f0c0*/  LDSM.16.M88.4 R12, [R17] ;  /* 0x00000000110c783b */ /* 0x000fee0000000200 */
        /* <DEDUP_REMOVED lines=8> */
[----:B-1----:R-:W-:Y:S01]  /*f150*/  HMMA.16816.F32 R248, R4, R40, R248 ;  /* 0x0000002804f8723c */ /* 0x002fe200000018f8 */
[----:B------:R-:W-:Y:S01]  /*f160*/  MOV R204, R241 ;  /* 0x000000f100cc7202 */ /* 0x000fe20000000f00 */
[----:B------:R-:W-:Y:S01]  /*f170*/  IMAD.MOV.U32 R205, RZ, RZ, R237 ;  /* 0x000000ffffcd7224 */ /* 0x000fe200078e00ed */
[----:B------:R-:W-:Y:S01]  /*f180*/  MOV R207, R229 ;  /* 0x000000e500cf7202 */ /* 0x000fe20000000f00 */
[----:B------:R-:W-:-:S04]  /*f190*/  IMAD.MOV.U32 R206, RZ, RZ, R236 ;  /* 0x000000ffffce7224 */ /* 0x000fc800078e00ec */
[----:B--2---:R-:W-:Y:S01]  /*f1a0*/  HMMA.16816.F32 R168, R4, R20, R224 ;  /* 0x0000001404a8723c */ /* 0x004fe200000018e0 */
[----:B------:R-:W-:Y:S01]  /*f1b0*/  IMAD.MOV.U32 R227, RZ, RZ, R18 ;  /* 0x000000ffffe37224 */ /* 0x000fe200078e0012 */
[----:B------:R-:W-:Y:S01]  /*f1c0*/  MOV R226, R166 ;  /* 0x000000a600e27202 */ /* 0x000fe20000000f00 */
[----:B------:R-:W-:Y:S02]  /*f1d0*/  IMAD.MOV.U32 R224, RZ, RZ, R228 ;  /* 0x000000ffffe07224 */ /* 0x000fe400078e00e4 */
[----:B------:R-:W-:-:S03]  /*f1e0*/  IMAD.MOV.U32 R225, RZ, RZ, R167 ;  /* 0x000000ffffe17224 */ /* 0x000fc600078e00a7 */
[----:B------:R-:W-:Y:S03]  /*f1f0*/  HMMA.16816.F32 R64, R12, R20, R36 ;  /* 0x000000140c40723c */ /* 0x000fe60000001824 */
        /* <DEDUP_REMOVED lines=15> */
[----:B------:R-:W-:Y:S01]  /*f2f0*/  MOV R229, R4 ;  /* 0x0000000400e57202 */ /* 0x000fe20000000f00 */
[----:B------:R-:W-:Y:S01]  /*f300*/  IMAD.MOV.U32 R228, RZ, RZ, R5 ;  /* 0x000000ffffe47224 */ /* 0x000fe200078e0005 */
[----:B------:R-:W-:Y:S01]  /*f310*/  MOV R164, R6 ;  /* 0x0000000600a47202 */ /* 0x000fe20000000f00 */
[----:B------:R-:W-:Y:S02]  /*f320*/  IMAD.MOV.U32 R34, RZ, RZ, R7 ;  /* 0x000000ffff227224 */ /* 0x000fe400078e0007 */
[C---:B------:R-:W-:Y:S08]  /*f330*/  HMMA.16816.F32 R4, R12.reuse, R22, R44 ;  /* 0x000000160c04723c */ /* 0x040ff0000000182c */
[----:B------:R-:W-:Y:S01]  /*f340*/  HMMA.16816.F32 R220, R12, R10, R56 ;  /* 0x0000000a0cdc723c */ /* 0x000fe20000001838 */
[----:B------:R-:W-:Y:S01]  /*f350*/  IMAD.MOV.U32 R59, RZ, RZ, R18 ;  /* 0x000000ffff3b7224 */ /* 0x000fe200078e0012 */
[C---:B------:R-:W-:Y:S01]  /*f360*/  IADD3 R18, PT, PT, R2.reuse, R17, RZ ;  /* 0x0000001102127210 */ /* 0x040fe20007ffe0ff */
[----:B------:R-:W-:Y:S01]  /*f370*/  IMAD.IADD R2, R2, 0x1, R0 ;  /* 0x0000000102027824 */ /* 0x000fe200078e0200 */
[----:B------:R-:W-:Y:S01]  /*f380*/  MOV R56, R38 ;  /* 0x0000002600387202 */ /* 0x000fe20000000f00 */
[----:B------:R-:W-:Y:S01]  /*f390*/  IMAD.MOV.U32 R57, RZ, RZ, R37 ;  /* 0x000000ffff397224 */ /* 0x000fe200078e0025 */
[----:B------:R-:W-:-:S02]  /*f3a0*/  MOV R58, R36 ;  /* 0x00000024003a7202 */ /* 0x000fc40000000f00 */
[----:B------:R-:W-:Y:S03]  /*f3b0*/  LDSM.16.M88.4 R36, [R2+0x8000] ;  /* 0x008000000224783b */ /* 0x000fe60000000200 */
[----:B------:R-:W-:Y:S01]  /*f3c0*/  MOV R237, R4 ;  /* 0x0000000400ed7202 */ /* 0x000fe20000000f00 */
[----:B------:R-:W-:Y:S01]  /*f3d0*/  IMAD.MOV.U32 R236, RZ, RZ, R5 ;  /* 0x000000ffffec7224 */ /* 0x000fe200078e0005 */
[----:B------:R-:W-:Y:S01]  /*f3e0*/  MOV R167, R6 ;  /* 0x0000000600a77202 */ /* 0x000fe20000000f00 */
[----:B------:R-:W-:Y:S02]  /*f3f0*/  IMAD.MOV.U32 R166, RZ, RZ, R7 ;  /* 0x000000ffffa67224 */ /* 0x000fe400078e0007 */
[----:B------:R-:W1:Y:S01]  /*f400*/  LDSM.16.M88.4 R4, [R18+0x2000] ;  /* 0x002000001204783b */ /* 0x000e620000000200 */
[----:B------:R-:W-:Y:S01]  /*f410*/  MOV R33, R248 ;  /* 0x000000f800217202 */ /* 0x000fe20000000f00 */
[----:B------:R-:W-:Y:S01]  /*f420*/  IMAD.MOV.U32 R28, RZ, RZ, R249 ;  /* 0x000000ffff1c7224 */ /* 0x000fe200078e00f9 */
[----:B------:R-:W-:Y:S01]  /*f430*/  MOV R21, R250 ;  /* 0x000000fa00157202 */ /* 0x000fe20000000f00 */
[----:B------:R-:W-:-:S02]  /*f440*/  IMAD.MOV.U32 R20, RZ, RZ, R251 ;  /* 0x000000ffff147224 */ /* 0x000fc400078e00fb */
[----:B------:R-:W-:Y:S01]  /*f450*/  HMMA.16816.F32 R248, R12, R8, R212 ;  /* 0x000000080cf8723c */ /* 0x000fe200000018d4 */
[----:B------:R-:W2:Y:S01]  /*f460*/  LDSM.16.M88.4 R8, [R18] ;  /* 0x000000001208783b */ /* 0x000ea20000000200 */
[----:B------:R-:W-:Y:S01]  /*f470*/  MOV R44, R235 ;  /* 0x000000eb002c7202 */ /* 0x000fe20000000f00 */
[----:B------:R-:W-:Y:S01]  /*f480*/  IMAD.MOV.U32 R45, RZ, RZ, R231 ;  /* 0x000000ffff2d7224 */ /* 0x000fe200078e00e7 */
[----:B------:R-:W-:Y:S01]  /*f490*/  MOV R46, R49 ;  /* 0x00000031002e7202 */ /* 0x000fe20000000f00 */
[----:B------:R-:W-:-:S03]  /*f4a0*/  IMAD.MOV.U32 R47, RZ, RZ, R48 ;  /* 0x000000ffff2f7224 */ /* 0x000fc600078e0030 */
        /* <DEDUP_REMOVED lines=10> */
[----:B------:R-:W-:Y:S01]  /*f550*/  MOV R164, R12 ;  /* 0x0000000c00a47202 */ /* 0x000fe20000000f00 */
[----:B------:R-:W-:Y:S01]  /*f560*/  IMAD.MOV.U32 R34, RZ, RZ, R13 ;  /* 0x000000ffff227224 */ /* 0x000fe200078e000d */
[----:B------:R-:W-:Y:S01]  /*f570*/  MOV R33, R14 ;  /* 0x0000000e00217202 */ /* 0x000fe20000000f00 */
[----:B------:R-:W-:Y:S02]  /*f580*/  IMAD.MOV.U32 R28, RZ, RZ, R15 ;  /* 0x000000ffff1c7224 */ /* 0x000fe400078e000f */
[----:B--2---:R-:W-:Y:S01]  /*f590*/  HMMA.16816.F32 R12, R8, R36, R64 ;  /* 0x00000024080c723c */ /* 0x004fe20000001840 */
[----:B------:R-:W-:Y:S01]  /*f5a0*/  MOV R52, R229 ;  /* 0x000000e500347202 */ /* 0x000fe20000000f00 */
[----:B------:R-:W-:Y:S01]  /*f5b0*/  IMAD.MOV.U32 R53, RZ, RZ, R228 ;  /* 0x000000ffff357224 */ /* 0x000fe200078e00e4 */
[----:B------:R-:W-:Y:S01]  /*f5c0*/  MOV R62, R21 ;  /* 0x00000015003e7202 */ /* 0x000fe20000000f00 */
[----:B------:R-:W-:Y:S02]  /*f5d0*/  IMAD.MOV.U32 R63, RZ, RZ, R20 ;  /* 0x000000ffff3f7224 */ /* 0x000fe400078e0014 */
[----:B------:R-:W1:-:S13]  /*f5e0*/  LDSM.16.M88.4 R20, [R2+0x9000] ;  /* 0x009000000214783b */ /* 0x000e5a0000000200 */
[----:B------:R-:W-:Y:S01]  /*f5f0*/  MOV R235, R12 ;  /* 0x0000000c00eb7202 */ /* 0x000fe20000000f00 */
[----:B------:R-:W-:Y:S01]  /*f600*/  IMAD.MOV.U32 R231, RZ, RZ, R13 ;  /* 0x000000ffffe77224 */ /* 0x000fe200078e000d */
[----:B------:R-:W-:Y:S01]  /*f610*/  MOV R229, R14 ;  /* 0x0000000e00e57202 */ /* 0x000fe20000000f00 */
[----:B------:R-:W-:Y:S02]  /*f620*/  IMAD.MOV.U32 R228, RZ, RZ, R15 ;  /* 0x000000ffffe47224 */ /* 0x000fe400078e000f */
[----:B------:R-:W2:Y:S01]  /*f630*/  LDSM.16.M88.4 R12, [R2+0x9800] ;  /* 0x00980000020c783b */ /* 0x000ea20000000200 */
[C---:B------:R-:W-:Y:S08]  /*f640*/  HMMA.16816.F32 R208, R4.reuse, R38, R204 ;  /* 0x0000002604d0723c */ /* 0x040ff000000018cc */
[----:B---3--:R-:W-:Y:S01]  /*f650*/  HMMA.16816.F32 R204, R4, R24, R216 ;  /* 0x0000001804cc723c */ /* 0x008fe200000018d8 */
[----:B------:R-:W-:Y:S01]  /*f660*/  MOV R216, R237 ;  /* 0x000000ed00d87202 */ /* 0x000fe20000000f00 */
[----:B------:R-:W-:Y:S01]  /*f670*/  IMAD.MOV.U32 R217, RZ, RZ, R236 ;  /* 0x000000ffffd97224 */ /* 0x000fe200078e00ec */
[----:B------:R-:W-:Y:S01]  /*f680*/  MOV R218, R167 ;  /* 0x000000a700da7202 */ /* 0x000fe20000000f00 */
[----:B------:R-:W-:-:S07]  /*f690*/  IMAD.MOV.U32 R219, RZ, RZ, R166 ;  /* 0x000000ffffdb7224 */ /* 0x000fce00078e00a6 */
[----:B------:R-:W-:Y:S08]  /*f6a0*/  HMMA.16816.F32 R36, R8, R38, R216 ;  /* 0x000000260824723c */ /* 0x000ff000000018d8 */
[C---:B------:R-:W-:Y:S08]  /*f6b0*/  HMMA.16816.F32 R168, R4.reuse, R26, R224 ;  /* 0x0000001a04a8723c */ /* 0x040ff000000018e0 */
[C---:B-1----:R-:W-:Y:S08]  /*f6c0*/  HMMA.16816.F32 R64, R4.reuse, R20, R244 ;  /* 0x000000140440723c */ /* 0x042ff000000018f4 */
[C---:B------:R-:W-:Y:S08]  /*f6d0*/  HMMA.16816.F32 R60, R4.reuse, R22, R60 ;  /* 0x00000016043c723c */ /* 0x040ff0000000183c */
[C---:B--2---:R-:W-:Y:S08]  /*f6e0*/  HMMA.16816.F32 R56, R4.reuse, R12, R56 ;  /* 0x0000000c0438723c */ /* 0x044ff00000001838 */
[----:B------:R-:W-:Y:S01]  /*f6f0*/  HMMA.16816.F32 R52, R4, R14, R52 ;  /* 0x0000000e0434723c */ /* 0x000fe20000001834 */
[----:B------:R-:W-:Y:S01]  /*f700*/  MOV R7, R36 ;  /* 0x0000002400077202 */ /* 0x000fe20000000f00 */
[----:B------:R-:W-:Y:S01]  /*f710*/  IMAD.MOV.U32 R6, RZ, RZ, R37 ;  /* 0x000000ffff067224 */ /* 0x000fe200078e0025 */
[----:B------:R-:W-:Y:S01]  /*f720*/  MOV R5, R38 ;  /* 0x0000002600057202 */ /* 0x000fe20000000f00 */
[----:B------:R-:W-:-:S02]  /*f730*/  IMAD.MOV.U32 R4, RZ, RZ, R39 ;  /* 0x000000ffff047224 */ /* 0x000fc400078e0027 */
[----:B------:R-:W-:Y:S02]  /*f740*/  LDSM.16.M88.4 R36, [R165+UR6+0xa000] ;  /* 0x00a00006a524783b */ /* 0x000fe40008000200 */
[C---:B------:R-:W-:Y:S01]  /*f750*/  HMMA.16816.F32 R216, R8.reuse, R22, R48 ;  /* 0x0000001608d8723c */ /* 0x040fe20000001830 */
[----:B------:R-:W-:Y:S01]  /*f760*/  MOV R48, R7 ;  /* 0x0000000700307202 */ /* 0x000fe20000000f00 */
[----:B------:R-:W-:Y:S01]  /*f770*/  IMAD.MOV.U32 R49, RZ, RZ, R6 ;  /* 0x000000ffff317224 */ /* 0x000fe200078e0006 */
[----:B------:R-:W-:Y:S01]  /*f780*/  MOV R50, R5 ;  /* 0x0000000500327202 */ /* 0x000fe20000000f00 */
[----:B------:R-:W-:Y:S02]  /*f790*/  IMAD.MOV.U32 R51, RZ, RZ, R4 ;  /* 0x000000ffff337224 */ /* 0x000fe400078e0004 */
[----:B------:R-:W1:Y:S02]  /*f7a0*/  LDSM.16.M88.4 R4, [R16+0x6000] ;  /* 0x006000001004783b */ /* 0x000e640000000200 */
        /* <DEDUP_REMOVED lines=16> */
[----:B------:R-:W-:Y:S01]  /*f8b0*/  MOV R167, R44 ;  /* 0x0000002c00a77202 */ /* 0x000fe20000000f00 */
[----:B------:R-:W-:Y:S01]  /*f8c0*/  IMAD.MOV.U32 R166, RZ, RZ, R45 ;  /* 0x000000ffffa67224 */ /* 0x000fe200078e002d */
[----:B----4-:R-:W-:Y:S01]  /*f8d0*/  MOV R165, R46 ;  /* 0x0000002e00a57202 */ /* 0x010fe20000000f00 */
[----:B------:R-:W-:-:S05]  /*f8e0*/  IMAD.MOV.U32 R164, RZ, RZ, R47 ;  /* 0x000000ffffa47224 */ /* 0x000fca00078e002f */
        /* <DEDUP_REMOVED lines=11> */
[----:B---3--:R-:W-:Y:S01]  /*f9a0*/  IMAD.MOV.U32 R16, RZ, RZ, R247 ;  /* 0x000000ffff107224 */ /* 0x008fe200078e00f7 */
        /* <DEDUP_REMOVED lines=17> */
[----:B------:R-:W-:Y:S01]  /*fac0*/  MOV R226, R165 ;  /* 0x000000a500e27202 */ /* 0x000fe20000000f00 */
[----:B------:R-:W-:Y:S01]  /*fad0*/  IMAD.MOV.U32 R227, RZ, RZ, R164 ;  /* 0x000000ffffe37224 */ /* 0x000fe200078e00a4 */
[----:B------:R-:W-:Y:S03]  /*fae0*/  LDSM.16.M88.4 R24, [R3+0xa800] ;  /* 0x00a800000318783b */ /* 0x000fe60000000200 */
[C---:B------:R-:W-:Y:S08]  /*faf0*/  HMMA.16816.F32 R164, R8.reuse, R20, R220 ;  /* 0x0000001408a4723c */ /* 0x040ff000000018dc */
[C---:B------:R-:W-:Y:S01]  /*fb00*/  HMMA.16816.F32 R204, R8.reuse, R22, R216 ;  /* 0x0000001608cc723c */ /* 0x040fe200000018d8 */
[----:B------:R-:W2:Y:S07]  /*fb10*/  LDSM.16.M88.4 R20, [R3+0xb000] ;  /* 0x00b000000314783b */ /* 0x000eae0000000200 */
[C---:B------:R-:W-:Y:S08]  /*fb20*/  HMMA.16816.F32 R212, R8.reuse, R12, R212 ;  /* 0x0000000c08d4723c */ /* 0x040ff000000018d4 */
[----:B------:R-:W-:Y:S01]  /*fb30*/  HMMA.16816.F32 R40, R8, R14, R40 ;  /* 0x0000000e0828723c */ /* 0x000fe20000001828 */
[----:B------:R-:W3:Y:S04]  /*fb40*/  LDSM.16.M88.4 R12, [R3+0xb800] ;  /* 0x00b80000030c783b */ /* 0x000ee80000000200 */
[----:B------:R4:W3:Y:S01]  /*fb50*/  LDSM.16.M88.4 R8, [R19+0x4000] ;  /* 0x004000001308783b */ /* 0x0008e20000000200 */
[----:B------:R-:W-:Y:S01]  /*fb60*/  MOV R220, R34 ;  /* 0x0000002200dc7202 */ /* 0x000fe20000000f00 */
[----:B------:R-:W-:Y:S01]  /*fb70*/  IMAD.MOV.U32 R221, RZ, RZ, R33 ;  /* 0x000000ffffdd7224 */ /* 0x000fe200078e0021 */
[----:B------:R-:W-:Y:S01]  /*fb80*/  MOV R222, R28 ;  /* 0x0000001c00de7202 */ /* 0x000fe20000000f00 */
[----:B------:R-:W-:Y:S01]  /*fb90*/  IMAD.MOV.U32 R223, RZ, RZ, R16 ;  /* 0x000000ffffdf7224 */ /* 0x000fe200078e0010 */
[C---:B-1----:R-:W-:Y:S08]  /*fba0*/  HMMA.16816.F32 R216, R4.reuse, R38, R224 ;  /* 0x0000002604d8723c */ /* 0x042ff000000018e0 */
[C---:B------:R-:W-:Y:S08]  /*fbb0*/  HMMA.16816.F32 R220, R4.reuse, R36, R220 ;  /* 0x0000002404dc723c */ /* 0x040ff000000018dc */
[----:B--2---:R-:W-:Y:S03]  /*fbc0*/  HMMA.16816.F32 R224, R4, R20, R208 ;  /* 0x0000001404e0723c */ /* 0x004fe600000018d0 */
[----:B------:R-:W-:Y:S01]  /*fbd0*/  MOV R229, R216 ;  /* 0x000000d800e57202 */ /* 0x000fe20000000f00 */
[----:B------:R-:W-:Y:S01]  /*fbe0*/  IMAD.MOV.U32 R228, RZ, RZ, R217 ;  /* 0x000000ffffe47224 */ /* 0x000fe200078e00d9 */
[----:B------:R-:W-:Y:S01]  /*fbf0*/  MOV R34, R218 ;  /* 0x000000da00227202 */ /* 0x000fe20000000f00 */
[----:B------:R-:W-:-:S02]  /*fc00*/  IMAD.MOV.U32 R33, RZ, RZ, R219 ;  /* 0x000000ffff217224 */ /* 0x000fc400078e00db */
[C---:B------:R-:W-:Y:S03]  /*fc10*/  HMMA.16816.F32 R248, R4.reuse, R24, R248 ;  /* 0x0000001804f8723c */ /* 0x040fe600000018f8 */
[----:B------:R-:W-:Y:S01]  /*fc20*/  MOV R28, R220 ;  /* 0x000000dc001c7202 */ /* 0x000fe20000000f00 */
[----:B----4-:R-:W-:Y:S01]  /*fc30*/  IMAD.MOV.U32 R19, RZ, RZ, R221 ;  /* 0x000000ffff137224 */ /* 0x010fe200078e00dd */
[----:B------:R-:W-:Y:S01]  /*fc40*/  MOV R16, R222 ;  /* 0x000000de00107202 */ /* 0x000fe20000000f00 */
[----:B------:R-:W-:Y:S02]  /*fc50*/  IMAD.MOV.U32 R3, RZ, RZ, R223 ;  /* 0x000000ffff037224 */ /* 0x000fe400078e00df */
[C---:B------:R-:W-:Y:S08]  /*fc60*/  HMMA.16816.F32 R220, R4.reuse, R22, R168 ;  /* 0x0000001604dc723c */ /* 0x040ff000000018a8 */
[----:B---3--:R-:W-:Y:S08]  /*fc70*/  HMMA.16816.F32 R216, R4, R12, R64 ;  /* 0x0000000c04d8723c */ /* 0x008ff00000001840 */
[C---:B------:R-:W-:Y:S08]  /*fc80*/  HMMA.16816.F32 R168, R8.reuse, R36, R56 ;  /* 0x0000002408a8723c */ /* 0x040ff00000001838 */
[----:B------:R-:W-:Y:S08]  /*fc90*/  HMMA.16816.F32 R64, R8, R38, R52 ;  /* 0x000000260840723c */ /* 0x000ff00000001834 */
[C---:B------:R-:W-:Y:S08]  /*fca0*/  HMMA.16816.F32 R244, R4.reuse, R26, R244 ;  /* 0x0000001a04f4723c */ /* 0x040ff000000018f4 */
[----:B------:R-:W-:Y:S01]  /*fcb0*/  HMMA.16816.F32 R208, R4, R14, R60 ;  /* 0x0000000e04d0723c */ /* 0x000fe2000000183c */
[----:B------:R-:W-:Y:S07]  /*fcc0*/  LDSM.16.M88.4 R4, [R17+0x6000] ;  /* 0x006000001104783b */ /* 0x000fee0000000200 */
[C---:B------:R-:W-:Y:S08]  /*fcd0*/  HMMA.16816.F32 R56, R8.reuse, R24, R48 ;  /* 0x000000180838723c */ /* 0x040ff00000001830 */
[C---:B------:R-:W-:Y:S01]  /*fce0*/  HMMA.16816.F32 R52, R8.reuse, R26, R44 ;  /* 0x0000001a0834723c */ /* 0x040fe2000000182c */
[----:B------:R-:W1:Y:S04]  /*fcf0*/  LDSM.16.M88.4 R24, [R0+0xa000] ;  /* 0x00a000000018783b */ /* 0x000e680000000200 */
        /* <DEDUP_REMOVED lines=12> */
[----:B------:R-:W-:Y:S01]  /*fdc0*/  MOV R164, R229 ;  /* 0x000000e500a47202 */ /* 0x000fe20000000f00 */
[----:B------:R-:W-:Y:S01]  /*fdd0*/  IMAD.MOV.U32 R165, RZ, RZ, R228 ;  /* 0x000000ffffa57224 */ /* 0x000fe200078e00e4 */
[----:B------:R-:W-:Y:S01]  /*fde0*/  MOV R166, R34 ;  /* 0x0000002200a67202 */ /* 0x000fe20000000f00 */
[----:B------:R-:W-:-:S03]  /*fdf0*/  IMAD.MOV.U32 R167, RZ, RZ, R33 ;  /* 0x000000ffffa77224 */ /* 0x000fc600078e0021 */
[C---:B-1----:R-:W-:Y:S08]  /*fe00*/  HMMA.16816.F32 R204, R4.reuse, R24, R204 ;  /* 0x0000001804cc723c */ /* 0x042ff000000018cc */
[----:B------:R-:W-:Y:S11]  /*fe10*/  HMMA.16816.F32 R40, R4, R26, R164 ;  /* 0x0000001a0428723c */ /* 0x000ff600000018a4 */
[----:B------:R-:W-:Y:S01]  /*fe20*/  MOV R34, R204 ;  /* 0x000000cc00227202 */ /* 0x000fe20000000f00 */
[----:B------:R-:W-:Y:S01]  /*fe30*/  IMAD.MOV.U32 R33, RZ, RZ, R205 ;  /* 0x000000ffff217224 */ /* 0x000fe200078e00cd */
[----:B------:R-:W-:Y:S01]  /*fe40*/  MOV R28, R206 ;  /* 0x000000ce001c7202 */ /* 0x000fe20000000f00 */
[----:B------:R-:W-:-:S02]  /*fe50*/  IMAD.MOV.U32 R19, RZ, RZ, R207 ;  /* 0x000000ffff137224 */ /* 0x000fc400078e00cf */
[C---:B--2---:R-:W-:Y:S03]  /*fe60*/  HMMA.16816.F32 R204, R12.reuse, R24, R168 ;  /* 0x000000180ccc723c */ /* 0x044fe600000018a8 */
[----:B------:R-:W-:Y:S01]  /*fe70*/  MOV R16, R40 ;  /* 0x0000002800107202 */ /* 0x000fe20000000f00 */
[----:B------:R-:W-:Y:S01]  /*fe80*/  IMAD.MOV.U32 R17, RZ, RZ, R41 ;  /* 0x000000ffff117224 */ /* 0x000fe200078e0029 */
[----:B------:R-:W-:Y:S01]  /*fe90*/  MOV R3, R42 ;  /* 0x0000002a00037202 */ /* 0x000fe20000000f00 */
[----:B----4-:R-:W-:Y:S02]  /*fea0*/  IMAD.MOV.U32 R0, RZ, RZ, R43 ;  /* 0x000000ffff007224 */ /* 0x010fe400078e002b */
[C---:B------:R-:W-:Y:S01]  /*feb0*/  HMMA.16816.F32 R168, R12.reuse, R26, R64 ;  /* 0x0000001a0ca8723c */ /* 0x040fe20000001840 */
[----:B------:R-:W-:Y:S04]  /*fec0*/  LDSM.16.M88.4 R40, [R2+0xa000] ;  /* 0x00a000000228783b */ /* 0x000fe80000000200 */
[----:B------:R-:W-:Y:S03]  /*fed0*/  LDSM.16.M88.4 R24, [R2+0xb000] ;  /* 0x00b000000218783b */ /* 0x000fe60000000200 */
[C---:B---3--:R-:W-:Y:S08]  /*fee0*/  HMMA.16816.F32 R164, R12.reuse, R20, R56 ;  /* 0x000000140ca4723c */ /* 0x048ff00000001838 */
[----:B------:R-:W-:Y:S08]  /*fef0*/  HMMA.16816.F32 R64, R12, R22, R52 ;  /* 0x000000160c40723c */ /* 0x000ff00000001834 */
[C---:B------:R-:W-:Y:S08]  /*ff00*/  HMMA.16816.F32 R248, R4.reuse, R20, R248 ;  /* 0x0000001404f8723c */ /* 0x040ff000000018f8 */
[C---:B------:R-:W-:Y:S01]  /*ff10*/  HMMA.16816.F32 R244, R4.reuse, R22, R244 ;  /* 0x0000001604f4723c */ /* 0x040fe200000018f4 */
[----:B------:R-:W-:Y:S07]  /*ff20*/  LDSM.16.M88.4 R20, [R2+0xb800] ;  /* 0x00b800000214783b */ /* 0x000fee0000000200 */
[C---:B------:R-:W-:Y:S08]  /*ff30*/  HMMA.16816.F32 R224, R4.reuse, R8, R224 ;  /* 0x0000000804e0723c */ /* 0x040ff000000018e0 */
[C---:B------:R-:W-:Y:S08]  /*ff40*/  HMMA.16816.F32 R220, R4.reuse, R10, R220 ;  /* 0x0000000a04dc723c */ /* 0x040ff000000018dc */
[C---:B------:R-:W-:Y:S08]  /*ff50*/  HMMA.16816.F32 R216, R4.reuse, R44, R216 ;  /* 0x0000002c04d8723c */ /* 0x040ff000000018d8 */
[----:B------:R-:W-:Y:S01]  /*ff60*/  HMMA.16816.F32 R208, R4, R46, R208 ;  /* 0x0000002e04d0723c */ /* 0x000fe200000018d0 */
[----:B------:R-:W1:Y:S07]  /*ff70*/  LDSM.16.M88.4 R4, [R18+0x6000] ;  /* 0x006000001204783b */ /* 0x000e6e0000000200 */
[C---:B------:R-:W-:Y:S08]  /*ff80*/  HMMA.16816.F32 R56, R12.reuse, R8, R48 ;  /* 0x000000080c38723c */ /* 0x040ff00000001830 */
[----:B------:R-:W-:Y:S01]  /*ff90*/  HMMA.16816.F32 R52, R12, R10, R36 ;  /* 0x0000000a0c34723c */ /* 0x000fe20000001824 */
[----:B------:R2:W3:Y:S04]  /*ffa0*/  LDSM.16.M88.4 R8, [R18+0x4000] ;  /* 0x004000001208783b */ /* 0x0004e80000000200 */
[----:B------:R4:W3:Y:S01]  /*ffb0*/  LDSM.16.M88.4 R36, [R2+0xa800] ;  /* 0x00a800000224783b */ /* 0x0008e20000000200 */
[----:B------:R-:W-:-:S04]  /*ffc0*/  DEPBAR.LE SB0, 0x0 ;  /* 0x000080000000791a */ /* 0x000fc80000000000 */
[C---:B------:R-:W-:Y:S08]  /*ffd0*/  HMMA.16816.F32 R48, R12.reuse, R44, R60 ;  /* 0x0000002c0c30723c */ /* 0x040ff0000000183c */
[----:B------:R-:W-:Y:S01]  /*ffe0*/  HMMA.16816.F32 R12, R12, R46, R212 ;  /* 0x0000002e0c0c723c */ /* 0x000fe200000018d4 */
[----:B------:R-:W-:Y:S01]  /*fff0*/  IMAD.MOV.U32 R63, RZ, RZ, R19 ;  /* 0x000000ffff3f7224 */ /* 0x000fe200078e0013 */
[----:B------:R-:W-:Y:S01]  /*10000*/  MOV R60, R34 ;  /* 0x00000022003c7202 */ /* 0x000fe20000000f00 */
[----:B------:R-:W-:Y:S01]  /*10010*/  IMAD.MOV.U32 R61, RZ, RZ, R33 ;  /* 0x000000ffff3d7224 */ /* 0x000fe200078e0021 */
[----:B------:R-:W-:Y:S01]  /*10020*/  MOV R62, R28 ;  /* 0x0000001c003e7202 */ /* 0x000fe20000000f00 */
[----:B------:R-:W-:Y:S01]  /*10030*/  IMAD.MOV.U32 R19, RZ, RZ, R0 ;  /* 0x000000ffff137224 */ /* 0x000fe200078e0000 */
[----:B--2---:R-:W-:Y:S01]  /*10040*/  MOV R18, R3 ;  /* 0x0000000300127202 */ /* 0x004fe20000000f00 */
[----:B------:R-:W-:Y:S01]  /*10050*/  IMAD.U32 R0, RZ, RZ, UR20 ;  /* 0x00000014ff007e24 */ /* 0x000fe2000f8e00ff */
[----:B----4-:R-:W-:-:S03]  /*10060*/  SHF.L.U32 R2, R234, 0x1, RZ ;  /* 0x00000001ea027819 */ /* 0x010fc600000006ff */
[----:B-1----:R-:W-:Y:S01]  /*10070*/  HMMA.16816.F32 R60, R4, R40, R60 ;  /* 0x00000028043c723c */ /* 0x002fe2000000183c */
[----:B------:R-:W-:-:S07]  /*10080*/  LOP3.LUT R2, R2, 0x6, RZ, 0xc0, !PT ;  /* 0x0000000602027812 */ /* 0x000fce00078ec0ff */
[----:B------:R-:W-:Y:S01]  /*10090*/  HMMA.16816.F32 R212, R4, R42, R16 ;  /* 0x0000002a04d4723c */ /* 0x000fe20000001810 */
[----:B------:R-:W-:-:S07]  /*100a0*/  LEA R0, R0, R2, 0x6 ;  /* 0x0000000200007211 */ /* 0x000fce00078e30ff */
[C---:B---3--:R-:W-:Y:S08]  /*100b0*/  HMMA.16816.F32 R44, R8.reuse, R40, R204 ;  /* 0x00000028082c723c */ /* 0x048ff000000018cc */
[----:B------:R-:W-:Y:S01]  /*100c0*/  HMMA.16816.F32 R168, R8, R42, R168 ;  /* 0x0000002a08a8723c */ /* 0x000fe200000018a8 */
[----:B------:R-:W-:-:S07]  /*100d0*/  UISETP.NE.AND UP0, UPT, UR20, 0x3, UPT ;  /* 0x000000031400788c */ /* 0x000fce000bf05270 */
[C---:B------:R-:W-:Y:S08]  /*100e0*/  HMMA.16816.F32 R164, R8.reuse, R36, R164 ;  /* 0x0000002408a4723c */ /* 0x040ff000000018a4 */
[C---:B------:R-:W-:Y:S08]  /*100f0*/  HMMA.16816.F32 R64, R8.reuse, R38, R64 ;  /* 0x000000260840723c */ /* 0x040ff00000001840 */
[C---:B------:R-:W-:Y:S08]  /*10100*/  HMMA.16816.F32 R52, R8.reuse, R26, R52 ;  /* 0x0000001a0834723c */ /* 0x040ff00000001834 */
[C---:B------:R-:W-:Y:S08]  /*10110*/  HMMA.16816.F32 R48, R8.reuse, R20, R48 ;  /* 0x000000140830723c */ /* 0x040ff00000001830 */
[----:B------:R-:W-:Y:S01]  /*10120*/  HMMA.16816.F32 R40, R8, R22, R12 ;  /* 0x000000160828723c */ /* 0x000fe2000000180c */
[C---:B------:R-:W-:Y:S01]  /*10130*/  VIADD R3, R0.reuse, 0xffffff40 ;  /* 0xffffff4000037836 */ /* 0x040fe20000000000 */
[----:B------:R-:W-:-:S06]  /*10140*/  IADD3 R2, PT, PT, R0, -0xbf, RZ ;  /* 0xffffff4100027810 */ /* 0x000fcc0007ffe0ff */
[----:B------:R-:W-:Y:S01]  /*10150*/  HMMA.16816.F32 R248, R4, R36, R248 ;  /* 0x0000002404f8723c */ /* 0x000fe200000018f8 */
[----:B------:R-:W-:-:S07]  /*10160*/  ISETP.GE.AND P6, PT, R3, R29, PT ;  /* 0x0000001d0300720c */ /* 0x000fce0003fc6270 */
[----:B------:R-:W-:Y:S01]  /*10170*/  HMMA.16816.F32 R244, R4, R38, R244 ;  /* 0x0000002604f4723c */ /* 0x000fe200000018f4 */
[----:B------:R-:W-:Y:S01]  /*10180*/  BAR.SYNC.DEFER_BLOCKING 0x0 ;  /* 0x0000000000007b1d */ /* 0x000fe20000010000 */
[----:B------:R-:W-:-:S06]  /*10190*/  ISETP.GE.AND P5, PT, R3, R30, PT ;  /* 0x0000001e0300720c */ /* 0x000fcc0003fa6270 */
[----:B------:R-:W-:Y:S01]  /*101a0*/  HMMA.16816.F32 R224, R4, R24, R224 ;  /* 0x0000001804e0723c */ /* 0x000fe200000018e0 */
[----:B------:R-:W-:-:S07]  /*101b0*/  ISETP.GE.AND P4, PT, R3, R31, PT ;  /* 0x0000001f0300720c */ /* 0x000fce0003f86270 */
[C---:B------:R-:W-:Y:S08]  /*101c0*/  HMMA.16816.F32 R220, R4.reuse, R26, R220 ;  /* 0x0000001a04dc723c */ /* 0x040ff000000018dc */
[C---:B------:R-:W-:Y:S08]  /*101d0*/  HMMA.16816.F32 R216, R4.reuse, R20, R216 ;  /* 0x0000001404d8723c */ /* 0x040ff000000018d8 */
[----:B------:R-:W-:Y:S01]  /*101e0*/  HMMA.16816.F32 R208, R4, R22, R208 ;  /* 0x0000001604d0723c */ /* 0x000fe200000018d0 */
[----:B------:R-:W-:-:S07]  /*101f0*/  I2FP.F32.U32 R4, R3 ;  /* 0x0000000300047245 */ /* 0x000fce0000201000 */
[----:B------:R-:W-:Y:S01]  /*10200*/  HMMA.16816.F32 R56, R8, R24, R56 ;  /* 0x000000180838723c */ /* 0x000fe20000001838 */
[----:B------:R-:W-:Y:S01]  /*10210*/  FFMA.FTZ R24, R4, UR5, R44 ;  /* 0x0000000504187c23 */ /* 0x000fe2000801002c */
[----:B------:R-:W-:-:S03]  /*10220*/  NOP ;  /* 0x0000000000007918 */ /* 0x000fc60000000000 */
[----:B------:R-:W-:-:S15]  /*10230*/  BRA.U !UP0, `(.L_x_445) ;  /* 0x0000000508787547 */ /* 0x000fde000b800000 */
[----:B------:R-:W-:Y:S01]  /*10240*/  UIADD3 UR7, UPT, UPT, UR20, -0x4, URZ ;  /* 0xfffffffc14077890 */ /* 0x000fe2000fffe0ff */
[----:B------:R-:W-:Y:S02]  /*10250*/  IMAD.U32 R7, RZ, RZ, UR10 ;  /* 0x0000000aff077e24 */ /* 0x000fe4000f8e00ff */
[----:B------:R-:W-:Y:S01]  /*10260*/  IMAD.U32 R6, RZ, RZ, UR10 ;  /* 0x0000000aff067e24 */ /* 0x000fe2000f8e00ff */
[----:B------:R-:W-:Y:S01]  /*10270*/  UIMAD.WIDE.U32 UR8, UR7, UR10, URZ ;  /* 0x0000000a070872a5 */ /* 0x000fe2000f8e00ff */
[----:B------:R-:W-:-:S03]  /*10280*/  IMAD.U32 R5, RZ, RZ, UR11 ;  /* 0x0000000bff057e24 */ /* 0x000fc6000f8e00ff */
[----:B------:R-:W-:Y:S02]  /*10290*/  UIMAD UR7, UR7, UR11, UR9 ;  /* 0x0000000b070772a4 */ /* 0x000fe4000f8e0209 */
[----:B------:R-:W-:Y:S02]  /*102a0*/  USHF.L.U32 UR4, UR8, 0x6, URZ ;  /* 0x0000000608047899 */ /* 0x000fe400080006ff */
[----:B------:R-:W-:-:S04]  /*102b0*/  USHF.L.U64.HI UR7, UR8, 0x6, UR7 ;  /* 0x0000000608077899 */ /* 0x000fc80008010207 */
[----:B------:R-:W-:-:S04]  /*102c0*/  @!P3 LEA R10, P1, R7, UR4, 0x4 ;  /* 0x00000004070abc11 */ /* 0x000fc8000f8220ff */
[----:B------:R-:W-:Y:S02]  /*102d0*/  @!P3 LEA.HI.X R8, R6, UR7, R5, 0x4, P1 ;  /* 0x000000070608bc11 */ /* 0x000fe400088f2405 */
[----:B------:R-:W-:-:S04]  /*102e0*/  @!P2 LEA R11, P1, R7, UR4, 0x4 ;  /* 0x00000004070bac11 */ /* 0x000fc8000f8220ff */
[----:B------:R-:W-:Y:S02]  /*102f0*/  @!P2 LEA.HI.X R9, R6, UR7, R5, 0x4, P1 ;  /* 0x000000070609ac11 */ /* 0x000fe400088f2405 */
[----:B------:R-:W-:-:S04]  /*10300*/  @!P3 LEA R7, P1, R7, R10, 0x5 ;  /* 0x0000000a0707b211 */ /* 0x000fc800078228ff */
[----:B------:R-:W-:Y:S01]  /*10310*/  @!P3 LEA.HI.X R15, R6, R8, R5, 0x5, P1 ;  /* 0x00000008060fb211 */ /* 0x000fe200008f2c05 */
[----:B------:R-:W-:Y:S02]  /*10320*/  IMAD.U32 R5, RZ, RZ, UR10 ;  /* 0x0000000aff057e24 */ /* 0x000fe4000f8e00ff */
[----:B------:R-:W-:Y:S02]  /*10330*/  IMAD.U32 R6, RZ, RZ, UR11 ;  /* 0x0000000bff067e24 */ /* 0x000fe4000f8e00ff */
[----:B------:R-:W-:Y:S01]  /*10340*/  IMAD.U32 R8, RZ, RZ, UR10 ;  /* 0x0000000aff087e24 */ /* 0x000fe2000f8e00ff */
[----:B------:R-:W-:Y:S01]  /*10350*/  @!P2 LEA R22, P1, R5, R11, 0x5 ;  /* 0x0000000b0516a211 */ /* 0x000fe200078228ff */
[----:B------:R-:W-:-:S03]  /*10360*/  IMAD.U32 R5, RZ, RZ, UR4 ;  /* 0x00000004ff057e24 */ /* 0x000fc6000f8e00ff */
[----:B------:R-:W-:Y:S01]  /*10370*/  @!P2 LEA.HI.X R23, R8, R9, R6, 0x5, P1 ;  /* 0x000000090817a211 */ /* 0x000fe200008f2c06 */
[----:B------:R-:W-:Y:S01]  /*10380*/  IMAD.U32 R8, RZ, RZ, UR4 ;  /* 0x00000004ff087e24 */ /* 0x000fe2000f8e00ff */
[----:B------:R-:W-:Y:S01]  /*10390*/  @!P3 LEA R20, P1, R5, R240, 0x1 ;  /* 0x000000f00514b211 */ /* 0x000fe200078208ff */
[----:B------:R-:W-:Y:S01]  /*103a0*/  IMAD.U32 R6, RZ, RZ, UR7 ;  /* 0x00000007ff067e24 */ /* 0x000fe2000f8e00ff */
[----:B------:R-:W-:Y:S01]  /*103b0*/  ULEA UR4, UP0, UR10, UR4, 0x4 ;  /* 0x000000040a047291 */ /* 0x000fe2000f8020ff */
[----:B------:R-:W-:-:S03]  /*103c0*/  IMAD.U32 R9, RZ, RZ, UR10 ;  /* 0x0000000aff097e24 */ /* 0x000fc6000f8e00ff */
[CCC-:B------:R-:W-:Y:S01]  /*103d0*/  @!P3 LEA.HI.X R21, R8.reuse, R239.reuse, R6.reuse, 0x1, P1 ;  /* 0x000000ef0815b211 */ /* 0x1c0fe200008f0c06 */
[----:B------:R-:W-:Y:S01]  /*103e0*/  ULEA.HI.X UR7, UR10, UR7, UR11, 0x4, UP0 ;  /* 0x000000070a077291 */ /* 0x000fe200080f240b */
[----:B------:R-:W-:Y:S01]  /*103f0*/  @!P2 LEA R12, P1, R5, R240, 0x1 ;  /* 0x000000f0050ca211 */ /* 0x000fe200078208ff */
[----:B------:R-:W-:Y:S02]  /*10400*/  IMAD.U32 R5, RZ, RZ, UR10 ;  /* 0x0000000aff057e24 */ /* 0x000fe4000f8e00ff */
[----:B------:R-:W-:Y:S01]  /*10410*/  IMAD.U32 R10, RZ, RZ, UR4 ;  /* 0x00000004ff0a7e24 */ /* 0x000fe2000f8e00ff */
[----:B------:R-:W-:Y:S01]  /*10420*/  @!P2 LEA.HI.X R13, R8, R239, R6, 0x1, P1 ;  /* 0x000000ef080da211 */ /* 0x000fe200008f0c06 */
[----:B------:R-:W-:Y:S01]  /*10430*/  IMAD.U32 R8, RZ, RZ, UR10 ;  /* 0x0000000aff087e24 */ /* 0x000fe2000f8e00ff */
[----:B------:R-:W-:Y:S01]  /*10440*/  @!P3 LEA R5, P1, R5, UR4, 0x4 ;  /* 0x000000040505bc11 */ /* 0x000fe2000f8220ff */
[----:B------:R-:W-:Y:S01]  /*10450*/  IMAD.U32 R6, RZ, RZ, UR11 ;  /* 0x0000000bff067e24 */ /* 0x000fe2000f8e00ff */
[----:B------:R-:W-:Y:S01]  /*10460*/  @!PT LDS RZ, [RZ] ;  /* 0x00000000fffff984 */ /* 0x000fe20000000800 */
[----:B------:R-:W-:Y:S01]  /*10470*/  @!PT LDS RZ, [RZ] ;  /* 0x00000000fffff984 */ /* 0x000fe20000000800 */
[----:B------:R-:W-:Y:S01]  /*10480*/  @!PT LDS RZ, [RZ] ;  /* 0x00000000fffff984 */ /* 0x000fe20000000800 */
[----:B------:R1:W-:Y:S01]  /*10490*/  @!P3 LDGSTS.E.BYPASS.LTC128B.128 [R238+0x8000], desc[UR22][R20.64] ;  /* 0x0800000014eebfae */ /* 0x0003e2000b981a16 */
[----:B------:R-:W-:-:S03]  /*104a0*/  IMAD.U32 R11, RZ, RZ, UR4 ;  /* 0x00000004ff0b7e24 */ /* 0x000fc6000f8e00ff */
[----:B------:R-:W-:Y:S01]  /*104b0*/  @!P3 LEA.HI.X R14, R8, UR7, R6, 0x4, P1 ;  /* 0x00000007080ebc11 */ /* 0x000fe200088f2406 */
[----:B------:R-:W-:Y:S01]  /*104c0*/  IMAD.U32 R6, RZ, RZ, UR10 ;  /* 0x0000000aff067e24 */ /* 0x000fe2000f8e00ff */
[----:B------:R1:W-:Y:S01]  /*104d0*/  @P3 STS.128 [R238+0x8000], RZ ;  /* 0x008000ffee003388 */ /* 0x0003e20000000c00 */
[----:B------:R-:W-:-:S03]  /*104e0*/  IMAD.U32 R8, RZ, RZ, UR11 ;  /* 0x0000000bff087e24 */ /* 0x000fc6000f8e00ff */
[----:B------:R-:W-:Y:S01]  /*104f0*/  @!P2 LEA R6, P1, R6, UR4, 0x4 ;  /* 0x000000040606ac11 */ /* 0x000fe2000f8220ff */
[----:B------:R-:W-:Y:S01]  /*10500*/  @!PT LDS RZ, [RZ] ;  /* 0x00000000fffff984 */ /* 0x000fe20000000800 */
[----:B------:R-:W-:Y:S01]  /*10510*/  @!PT LDS RZ, [RZ] ;  /* 0x00000000fffff984 */ /* 0x000fe20000000800 */
[----:B------:R-:W-:Y:S01]  /*10520*/  @!PT LDS RZ, [RZ] ;  /* 0x00000000fffff984 */ /* 0x000fe20000000800 */
[----:B------:R1:W-:Y:S03]  /*10530*/  @!P2 LDGSTS.E.BYPASS.LTC128B.128 [R238+0xa000], desc[UR22][R12.64+0x80] ;  /* 0x0a0000800ceeafae */ /* 0x0003e6000b981a16 */
[----:B------:R-:W-:Y:S01]  /*10540*/  @!P2 LEA.HI.X R9, R9, UR7, R8, 0x4, P1 ;  /* 0x000000070909ac11 */ /* 0x000fe200088f2408 */
[----:B------:R-:W-:Y:S01]  /*10550*/  IMAD.U32 R8, RZ, RZ, UR7 ;  /* 0x00000007ff087e24 */ /* 0x000fe2000f8e00ff */
[----:B------:R-:W-:Y:S01]  /*10560*/  @!P3 LEA R18, P1, R10, R240, 0x1 ;  /* 0x000000f00a12b211 */ /* 0x000fe200078208ff */
[----:B------:R1:W-:Y:S03]  /*10570*/  @P2 STS.128 [R238+0xa000], RZ ;  /* 0x00a000ffee002388 */ /* 0x0003e60000000c00 */
[----:B------:R-:W-:-:S02]  /*10580*/  @!P3 LEA.HI.X R19, R11, R239, R8, 0x1, P1 ;  /* 0x000000ef0b13b211 */ /* 0x000fc400008f0c08 */
[----:B------:R-:W-:-:S03]  /*10590*/  @!P2 LEA R10, P1, R10, R240, 0x1 ;  /* 0x000000f00a0aa211 */ /* 0x000fc600078208ff */
[----:B------:R-:W-:Y:S01]  /*105a0*/  @!PT LDS RZ, [RZ] ;  /* 0x00000000fffff984 */ /* 0x000fe20000000800 */
[----:B------:R-:W-:Y:S01]  /*105b0*/  @!PT LDS RZ, [RZ] ;  /* 0x00000000fffff984 */ /* 0x000fe20000000800 */
[----:B------:R-:W-:Y:S01]  /*105c0*/  @!PT LDS RZ, [RZ] ;  /* 0x00000000fffff984 */ /* 0x000fe20000000800 */
[----:B------:R1:W-:Y:S01]  /*105d0*/  @!P3 LDGSTS.E.BYPASS.LTC128B.128 [R238+0x8800], desc[UR22][R18.64] ;  /* 0x0880000012eebfae */ /* 0x0003e2000b981a16 */
[-C--:B------:R-:W-:Y:S02]  /*105e0*/  @!P2 LEA.HI.X R11, R11, R239.reuse, R8, 0x1, P1 ;  /* 0x000000ef0b0ba211 */ /* 0x080fe400008f0c08 */
[CC--:B------:R-:W-:Y:S01]  /*105f0*/  @!P3 LEA R16, P1, R5.reuse, R240.reuse, 0x1 ;  /* 0x000000f00510b211 */ /* 0x0c0fe200078208ff */
[----:B------:R1:W-:Y:S03]  /*10600*/  @P3 STS.128 [R238+0x8800], RZ ;  /* 0x008800ffee003388 */ /* 0x0003e60000000c00 */
[----:B------:R-:W-:Y:S01]  /*10610*/  @!P3 LEA.HI.X R17, R5, R239, R14, 0x1, P1 ;  /* 0x000000ef0511b211 */ /* 0x000fe200008f0c0e */
[----:B------:R-:W-:Y:S01]  /*10620*/  @!PT LDS RZ, [RZ] ;  /* 0x00000000fffff984 */ /* 0x000fe20000000800 */
[----:B------:R-:W-:Y:S01]  /*10630*/  @!PT LDS RZ, [RZ] ;  /* 0x00000000fffff984 */ /* 0x000fe20000000800 */
[----:B------:R-:W-:Y:S01]  /*10640*/  @!PT LDS RZ, [RZ] ;  /* 0x00000000fffff984 */ /* 0x000fe20000000800 */
[----:B------:R1:W-:Y:S01]  /*10650*/  @!P2 LDGSTS.E.BYPASS.LTC128B.128 [R238+0xa800], desc[UR22][R10.64+0x80] ;  /* 0x0a8000800aeeafae */ /* 0x0003e2000b981a16 */
[----:B------:R-:W-:-:S03]  /*10660*/  @!P2 LEA R8, P1, R6, R240, 0x1 ;  /* 0x000000f00608a211 */ /* 0x000fc600078208ff */
[----:B------:R1:W-:Y:S01]  /*10670*/  @P2 STS.128 [R238+0xa800], RZ ;  /* 0x00a800ffee002388 */ /* 0x0003e20000000c00 */
[-C--:B------:R-:W-:Y:S02]  /*10680*/  @!P2 LEA.HI.X R9, R6, R239.reuse, R9, 0x1, P1 ;  /* 0x000000ef0609a211 */ /* 0x080fe400008f0c09 */
[CC--:B------:R-:W-:Y:S01]  /*10690*/  @!P3 LEA R14, P1, R7.reuse, R240.reuse, 0x1 ;  /* 0x000000f0070eb211 */ /* 0x0c0fe200078208ff */
[----:B------:R-:W-:Y:S01]  /*106a0*/  @!PT LDS RZ, [RZ] ;  /* 0x00000000fffff984 */ /* 0x000fe20000000800 */
[----:B------:R-:W-:Y:S01]  /*106b0*/  @!PT LDS RZ, [RZ] ;  /* 0x00000000fffff984 */ /* 0x000fe20000000800 */
[----:B------:R-:W-:Y:S01]  /*106c0*/  @!PT LDS RZ, [RZ] ;  /* 0x00000000fffff984 */ /* 0x000fe20000000800 */
[----:B------:R1:W-:Y:S03]  /*106d0*/  @!P3 LDGSTS.E.BYPASS.LTC128B.128 [R238+0x9000], desc[UR22][R16.64] ;  /* 0x0900000010eebfae */ /* 0x0003e6000b981a16 */
[----:B------:R-:W-:Y:S01]  /*106e0*/  @!P3 LEA.HI.X R15, R7, R239, R15, 0x1, P1 ;  /* 0x000000ef070fb211 */ /* 0x000fe200008f0c0f */
[----:B------:R1:W-:Y:S01]  /*106f0*/  @P3 STS.128 [R238+0x9000], RZ ;  /* 0x009000ffee003388 */ /* 0x0003e20000000c00 */
[----:B------:R-:W-:-:S03]  /*10700*/  @!P2 LEA R6, P1, R22, R240, 0x1 ;  /* 0x000000f01606a211 */ /* 0x000fc600078208ff */
[----:B------:R-:W-:Y:S01]  /*10710*/  @!PT LDS RZ, [RZ] ;  /* 0x00000000fffff984 */ /* 0x000fe20000000800 */
[----:B------:R-:W-:Y:S01]  /*10720*/  @!PT LDS RZ, [RZ] ;  /* 0x00000000fffff984 */ /* 0x000fe20000000800 */
[----:B------:R-:W-:Y:S01]  /*10730*/  @!PT LDS RZ, [RZ] ;  /* 0x00000000fffff984 */ /* 0x000fe20000000800 */
[----:B------:R1:W-:Y:S01]  /*10740*/  @!P2 LDGSTS.E.BYPASS.LTC128B.128 [R238+0xb000], desc[UR22][R8.64+0x80] ;  /* 0x0b00008008eeafae */ /* 0x0003e2000b981a16 */
[----:B------:R-:W-:-:S03]  /*10750*/  @!P2 LEA.HI.X R7, R22, R239, R23, 0x1, P1 ;  /* 0x000000ef1607a211 */ /* 0x000fc600008f0c17 */
        /* <DEDUP_REMOVED lines=12> */
.L_x_445:
[----:B------:R-:W2:Y:S01]  /*10820*/  LDL.LU R206, [R1+0x2c] ;  /* 0x00002c0001ce7983 */ /* 0x000ea20000300800 */
[C---:B------:R-:W-:Y:S01]  /*10830*/  FFMA.FTZ R5, R4.reuse, UR5, R60 ;  /* 0x0000000504057c23 */ /* 0x040fe2000801003c */
[----:B------:R-:W-:Y:S01]  /*10840*/  ISETP.GE.AND P1, PT, R3, R32, PT ;  /* 0x000000200300720c */ /* 0x000fe20003f26270 */
[----:B-1----:R-:W-:Y:S01]  /*10850*/  FFMA.FTZ R6, R4, UR5, R46 ;  /* 0x0000000504067c23 */ /* 0x002fe2000801002e */
[----:B------:R-:W3:Y:S01]  /*10860*/  LDL.LU R205, [R1+0xc] ;  /* 0x00000c0001cd7983 */ /* 0x000ee20000300800 */
[----:B------:R-:W-:Y:S01]  /*10870*/  ISETP.GE.AND P2, PT, R2, R29, PT ;  /* 0x0000001d0200720c */ /* 0x000fe20003f46270 */
[----:B------:R-:W1:Y:S02]  /*10880*/  LDCU UR4, c[0x0][0x45c] ;  /* 0x00008b80ff0477ac */ /* 0x000e640008000800 */
[----:B------:R-:W4:Y:S01]  /*10890*/  LDL.LU R39, [R1+0x8] ;  /* 0x0000080001277983 */ /* 0x000f220000300800 */
[----:B------:R-:W-:Y:S02]  /*108a0*/  I2FP.F32.U32 R3, R2 ;  /* 0x0000000200037245 */ /* 0x000fe40000201000 */
[----:B------:R-:W-:Y:S01]  /*108b0*/  FSEL R18, R5, -INF , !P4 ;  /* 0xff80000005127808 */ /* 0x000fe20006000000 */
[----:B------:R-:W-:Y:S01]  /*108c0*/  FFMA.FTZ R5, R4, UR5, R62 ;  /* 0x0000000504057c23 */ /* 0x000fe2000801003e */
[----:B------:R-:W-:Y:S01]  /*108d0*/  IADD3 R4, PT, PT, R0, -0xb8, RZ ;  /* 0xffffff4800047810 */ /* 0x000fe20007ffe0ff */
[C---:B------:R-:W-:Y:S01]  /*108e0*/  FFMA.FTZ R9, R3.reuse, UR5, R47 ;  /* 0x0000000503097c23 */ /* 0x040fe2000801002f */
[----:B------:R-:W-:Y:S01]  /*108f0*/  FSEL R17, R6, -INF , !P5 ;  /* 0xff80000006117808 */ /* 0x000fe20006800000 */
[C---:B------:R-:W-:Y:S01]  /*10900*/  FFMA.FTZ R6, R3.reuse, UR5, R45 ;  /* 0x0000000503067c23 */ /* 0x040fe2000801002d */
[C---:B------:R-:W-:Y:S01]  /*10910*/  FFMA.FTZ R8, R3.reuse, UR5, R61 ;  /* 0x0000000503087c23 */ /* 0x040fe2000801003d */
[C---:B------:R-:W-:Y:S01]  /*10920*/  ISETP.GE.AND P3, PT, R2.reuse, R30, PT ;  /* 0x0000001e0200720c */ /* 0x040fe20003f66270 */
[----:B------:R-:W-:Y:S01]  /*10930*/  FFMA.FTZ R7, R3, UR5, R63 ;  /* 0x0000000503077c23 */ /* 0x000fe2000801003f */
[----:B------:R-:W-:Y:S01]  /*10940*/  ISETP.GE.AND P5, PT, R2, R31, PT ;  /* 0x0000001f0200720c */ /* 0x000fe20003fa6270 */
[----:B------:R-:W-:Y:S01]  /*10950*/  STL [R1+0x50], R240 ;  /* 0x000050f001007387 */ /* 0x000fe20000100800 */
[----:B------:R-:W-:-:S02]  /*10960*/  I2FP.F32.U32 R3, R4 ;  /* 0x0000000400037245 */ /* 0x000fc40000201000 */
[----:B------:R-:W-:Y:S01]  /*10970*/  FSEL R38, R5, -INF , !P1 ;  /* 0xff80000005267808 */ /* 0x000fe20004800000 */
[----:B------:R-:W-:Y:S01]  /*10980*/  STL [R1+0x4c], R239 ;  /* 0x00004cef01007387 */ /* 0x000fe20000100800 */
[----:B------:R-:W-:Y:S01]  /*10990*/  FSEL R27, R6, -INF , !P2 ;  /* 0xff800000061b7808 */ /* 0x000fe20005000000 */
[----:B------:R-:W-:Y:S01]  /*109a0*/  FFMA.FTZ R6, R3, UR5, R170 ;  /* 0x0000000503067c23 */ /* 0x000fe200080100aa */
[----:B------:R-:W-:Y:S01]  /*109b0*/  FSEL R28, R9, -INF , !P3 ;  /* 0xff800000091c7808 */ /* 0x000fe20005800000 */
[----:B------:R-:W-:Y:S01]  /*109c0*/  FFMA.FTZ R5, R3, UR5, R212 ;  /* 0x0000000503057c23 */ /* 0x000fe200080100d4 */
[----:B------:R-:W-:Y:S01]  /*109d0*/  FSEL R36, R8, -INF , !P5 ;  /* 0xff80000008247808 */ /* 0x000fe20006800000 */
[----:B------:R-:W-:Y:S01]  /*109e0*/  STL [R1+0x48], R238 ;  /* 0x000048ee01007387 */ /* 0x000fe20000100800 */
[C---:B------:R-:W-:Y:S02]  /*109f0*/  ISETP.GE.AND P1, PT, R4.reuse, R29, PT ;  /* 0x0000001d0400720c */ /* 0x040fe40003f26270 */
[C---:B------:R-:W-:Y:S01]  /*10a00*/  ISETP.GE.AND P2, PT, R4.reuse, R30, PT ;  /* 0x0000001e0400720c */ /* 0x040fe20003f46270 */
[----:B------:R-:W-:Y:S01]  /*10a10*/  STL [R1+0x44], R233 ;  /* 0x000044e901007387 */ /* 0x000fe20000100800 */
[----:B------:R-:W-:-:S02]  /*10a20*/  ISETP.GE.AND P3, PT, R4, R31, PT ;  /* 0x0000001f0400720c */ /* 0x000fc40003f66270 */
[-C--:B------:R-:W-:Y:S01]  /*10a30*/  ISETP.GE.AND P5, PT, R4, R32.reuse, PT ;  /* 0x000000200400720c */ /* 0x080fe20003fa6270 */
[----:B------:R-:W-:Y:S01]  /*10a40*/  FFMA.FTZ R4, R3, UR5, R168 ;  /* 0x0000000503047c23 */ /* 0x000fe200080100a8 */
[----:B------:R-:W-:Y:S01]  /*10a50*/  ISETP.GE.AND P4, PT, R2, R32, PT ;  /* 0x000000200200720c */ /* 0x000fe20003f86270 */
[----:B------:R-:W-:Y:S01]  /*10a60*/  STL [R1+0x40], R232 ;  /* 0x000040e801007387 */ /* 0x000fe20000100800 */
[----:B------:R-:W-:Y:S02]  /*10a70*/  IADD3 R2, PT, PT, R0, -0xb7, RZ ;  /* 0xffffff4900027810 */ /* 0x000fe40007ffe0ff */
[----:B------:R-:W-:Y:S01]  /*10a80*/  FSEL R16, R24, -INF , !P6 ;  /* 0xff80000018107808 */ /* 0x000fe20007000000 */
[----:B------:R-:W-:Y:S01]  /*10a90*/  STL [R1+0x38], R230 ;  /* 0x000038e601007387 */ /* 0x000fe20000100800 */
[----:B------:R-:W-:Y:S02]  /*10aa0*/  FSEL R20, R4, -INF , !P1 ;  /* 0xff80000004147808 */ /* 0x000fe40004800000 */
[----:B------:R-:W-:-:S02]  /*10ab0*/  FSEL R37, R7, -INF , !P4 ;  /* 0xff80000007257808 */ /* 0x000fc40006000000 */
[----:B------:R-:W-:Y:S02]  /*10ac0*/  I2FP.F32.U32 R4, R2 ;  /* 0x0000000200047245 */ /* 0x000fe40000201000 */
[----:B------:R-:W-:Y:S02]  /*10ad0*/  FSEL R22, R6, -INF , !P2 ;  /* 0xff80000006167808 */ /* 0x000fe40005000000 */
[----:B------:R-:W-:Y:S01]  /*10ae0*/  FSEL R24, R5, -INF , !P3 ;  /* 0xff80000005187808 */ /* 0x000fe20005800000 */
[----:B------:R-:W-:Y:S01]  /*10af0*/  FFMA.FTZ R5, R3, UR5, R214 ;  /* 0x0000000503057c23 */ /* 0x000fe200080100d6 */
[----:B------:R-:W-:Y:S01]  /*10b00*/  ISETP.GE.AND P4, PT, R2, R29, PT ;  /* 0x0000001d0200720c */ /* 0x000fe20003f86270 */
[----:B------:R-:W-:Y:S01]  /*10b10*/  FFMA.FTZ R6, R4, UR5, R169 ;  /* 0x0000000504067c23 */ /* 0x000fe200080100a9 */
[----:B------:R-:W-:Y:S01]  /*10b20*/  ISETP.GE.AND P1, PT, R2, R30, PT ;  /* 0x0000001e0200720c */ /* 0x000fe20003f26270 */
[----:B------:R-:W-:Y:S01]  /*10b30*/  FFMA.FTZ R9, R4, UR5, R171 ;  /* 0x0000000504097c23 */ /* 0x000fe200080100ab */
[----:B------:R-:W-:Y:S01]  /*10b40*/  ISETP.GE.AND P2, PT, R2, R31, PT ;  /* 0x0000001f0200720c */ /* 0x000fe20003f46270 */
[----:B------:R-:W-:Y:S01]  /*10b50*/  FFMA.FTZ R8, R4, UR5, R213 ;  /* 0x0000000504087c23 */ /* 0x000fe200080100d5 */
[----:B------:R-:W-:Y:S01]  /*10b60*/  ISETP.GE.AND P3, PT, R2, R32, PT ;  /* 0x000000200200720c */ /* 0x000fe20003f66270 */
[----:B------:R-:W-:-:S02]  /*10b70*/  VIADD R2, R0, 0xffffff50 ;  /* 0xffffff5000027836 */ /* 0x000fc40000000000 */
[----:B------:R-:W-:Y:S01]  /*10b80*/  FFMA.FTZ R7, R4, UR5, R215 ;  /* 0x0000000504077c23 */ /* 0x000fe200080100d7 */
[----:B------:R-:W-:Y:S02]  /*10b90*/  FSEL R25, R5, -INF , !P5 ;  /* 0xff80000005197808 */ /* 0x000fe40006800000 */
[----:B------:R-:W-:Y:S02]  /*10ba0*/  FSEL R19, R6, -INF , !P4 ;  /* 0xff80000006137808 */ /* 0x000fe40006000000 */
[----:B------:R-:W-:Y:S02]  /*10bb0*/  I2FP.F32.U32 R4, R2 ;  /* 0x0000000200047245 */ /* 0x000fe40000201000 */
[----:B------:R-:W-:Y:S02]  /*10bc0*/  FSEL R21, R9, -INF , !P1 ;  /* 0xff80000009157808 */ /* 0x000fe40004800000 */
[----:B------:R-:W-:Y:S01]  /*10bd0*/  FSEL R23, R8, -INF , !P2 ;  /* 0xff80000008177808 */ /* 0x000fe20005000000 */
[----:B------:R-:W-:Y:S01]  /*10be0*/  FFMA.FTZ R6, R4, UR5, R166 ;  /* 0x0000000504067c23 */ /* 0x000fe200080100a6 */
[----:B------:R-:W-:Y:S01]  /*10bf0*/  ISETP.GE.AND P5, PT, R2, R29, PT ;  /* 0x0000001d0200720c */ /* 0x000fe20003fa6270 */
[----:B------:R-:W-:Y:S01]  /*10c00*/  FFMA.FTZ R5, R4, UR5, R248 ;  /* 0x0000000504057c23 */ /* 0x000fe200080100f8 */
[----:B------:R-:W-:-:S02]  /*10c10*/  ISETP.GE.AND P4, PT, R2, R30, PT ;  /* 0x0000001e0200720c */ /* 0x000fc40003f86270 */
[C---:B------:R-:W-:Y:S02]  /*10c20*/  ISETP.GE.AND P1, PT, R2.reuse, R31, PT ;  /* 0x0000001f0200720c */ /* 0x040fe40003f26270 */
[----:B------:R-:W-:Y:S01]  /*10c30*/  ISETP.GE.AND P2, PT, R2, R32, PT ;  /* 0x000000200200720c */ /* 0x000fe20003f46270 */
[----:B------:R-:W-:Y:S01]  /*10c40*/  FFMA.FTZ R2, R4, UR5, R164 ;  /* 0x0000000504027c23 */ /* 0x000fe200080100a4 */
[----:B------:R-:W-:Y:S02]  /*10c50*/  IADD3 R3, PT, PT, R0, -0xaf, RZ ;  /* 0xffffff5100037810 */ /* 0x000fe40007ffe0ff */
[----:B------:R-:W-:Y:S02]  /*10c60*/  FSEL R26, R7, -INF , !P3 ;  /* 0xff800000071a7808 */ /* 0x000fe40005800000 */
[----:B------:R-:W-:Y:S02]  /*10c70*/  FSEL R229, R2, -INF , !P5 ;  /* 0xff80000002e57808 */ /* 0x000fe40006800000 */
[----:B------:R-:W-:-:S02]  /*10c80*/  FSEL R231, R6, -INF , !P4 ;  /* 0xff80000006e77808 */ /* 0x000fc40006000000 */
[----:B------:R-:W-:Y:S02]  /*10c90*/  FSEL R235, R5, -INF , !P1 ;  /* 0xff80000005eb7808 */ /* 0x000fe40004800000 */
[C---:B------:R-:W-:Y:S02]  /*10ca0*/  ISETP.GE.AND P3, PT, R3.reuse, R29, PT ;  /* 0x0000001d0300720c */ /* 0x040fe40003f66270 */
[C---:B------:R-:W-:Y:S02]  /*10cb0*/  ISETP.GE.AND P5, PT, R3.reuse, R30, PT ;  /* 0x0000001e0300720c */ /* 0x040fe40003fa6270 */
[----:B------:R-:W-:Y:S02]  /*10cc0*/  I2FP.F32.U32 R2, R3 ;  /* 0x0000000300027245 */ /* 0x000fe40000201000 */
[C---:B------:R-:W-:Y:S02]  /*10cd0*/  ISETP.GE.AND P4, PT, R3.reuse, R31, PT ;  /* 0x0000001f0300720c */ /* 0x040fe40003f86270 */
[----:B------:R-:W-:Y:S01]  /*10ce0*/  ISETP.GE.AND P1, PT, R3, R32, PT ;  /* 0x000000200300720c */ /* 0x000fe20003f26270 */
[----:B------:R-:W-:Y:S01]  /*10cf0*/  FFMA.FTZ R3, R4, UR5, R250 ;  /* 0x0000000504037c23 */ /* 0x000fe200080100fa */
[----:B------:R-:W-:Y:S01]  /*10d00*/  IADD3 R4, PT, PT, R0, -0xa8, RZ ;  /* 0xffffff5800047810 */ /* 0x000fe20007ffe0ff */
[C---:B------:R-:W-:Y:S01]  /*10d10*/  FFMA.FTZ R5, R2.reuse, UR5, R165 ;  /* 0x0000000502057c23 */ /* 0x040fe200080100a5 */
[C---:B------:R-:W-:Y:S01]  /*10d20*/  FFMA.FTZ R8, R2.reuse, UR5, R167 ;  /* 0x0000000502087c23 */ /* 0x040fe200080100a7 */
[C---:B------:R-:W-:Y:S01]  /*10d30*/  FFMA.FTZ R7, R2.reuse, UR5, R249 ;  /* 0x0000000502077c23 */ /* 0x040fe200080100f9 */
[----:B------:R-:W-:Y:S01]  /*10d40*/  FSEL R249, R3, -INF , !P2 ;  /* 0xff80000003f97808 */ /* 0x000fe20005000000 */
[----:B------:R-:W-:Y:S01]  /*10d50*/  FFMA.FTZ R6, R2, UR5, R251 ;  /* 0x0000000502067c23 */ /* 0x000fe200080100fb */
[----:B------:R-:W-:Y:S01]  /*10d60*/  I2FP.F32.U32 R3, R4 ;  /* 0x0000000400037245 */ /* 0x000fe20000201000 */
[----:B------:R-:W-:Y:S01]  /*10d70*/  VIADD R2, R0, 0xffffff59 ;  /* 0xffffff5900027836 */ /* 0x000fe20000000000 */
[----:B------:R-:W-:-:S02]  /*10d80*/  FSEL R213, R5, -INF , !P3 ;  /* 0xff80000005d57808 */ /* 0x000fc40005800000 */
[----:B------:R-:W-:Y:S01]  /*10d90*/  FSEL R215, R8, -INF , !P5 ;  /* 0xff80000008d77808 */ /* 0x000fe20006800000 */
[----:B------:R-:W-:Y:S01]  /*10da0*/  FFMA.FTZ R5, R3, UR5, R244 ;  /* 0x0000000503057c23 */ /* 0x000fe200080100f4 */
[----:B------:R-:W-:Y:S02]  /*10db0*/  FSEL R228, R7, -INF , !P4 ;  /* 0xff80000007e47808 */ /* 0x000fe40006000000 */
[C---:B------:R-:W-:Y:S02]  /*10dc0*/  ISETP.GE.AND P2, PT, R4.reuse, R29, PT ;  /* 0x0000001d0400720c */ /* 0x040fe40003f46270 */
[C---:B------:R-:W-:Y:S02]  /*10dd0*/  ISETP.GE.AND P3, PT, R4.reuse, R30, PT ;  /* 0x0000001e0400720c */ /* 0x040fe40003f66270 */
[C---:B------:R-:W-:Y:S02]  /*10de0*/  ISETP.GE.AND P5, PT, R4.reuse, R31, PT ;  /* 0x0000001f0400720c */ /* 0x040fe40003fa6270 */
[----:B------:R-:W-:Y:S01]  /*10df0*/  ISETP.GE.AND P4, PT, R4, R32, PT ;  /* 0x000000200400720c */ /* 0x000fe20003f86270 */
[C---:B------:R-:W-:Y:S01]  /*10e00*/  FFMA.FTZ R4, R3.reuse, UR5, R64 ;  /* 0x0000000503047c23 */ /* 0x040fe20008010040 */
[----:B------:R-:W-:Y:S01]  /*10e10*/  FSEL R248, R6, -INF , !P1 ;  /* 0xff80000006f87808 */ /* 0x000fe20004800000 */
[----:B------:R-:W-:Y:S01]  /*10e20*/  FFMA.FTZ R6, R3, UR5, R66 ;  /* 0x0000000503067c23 */ /* 0x000fe20008010042 */
[----:B------:R-:W-:Y:S01]  /*10e30*/  FSEL R214, R5, -INF , !P5 ;  /* 0xff80000005d67808 */ /* 0x000fe20006800000 */
[----:B------:R-:W-:Y:S01]  /*10e40*/  FFMA.FTZ R3, R3, UR5, R246 ;  /* 0x0000000503037c23 */ /* 0x000fe200080100f6 */
[----:B------:R-:W-:-:S02]  /*10e50*/  FSEL R170, R4, -INF , !P2 ;  /* 0xff80000004aa7808 */ /* 0x000fc40005000000 */
[----:B------:R-:W-:Y:S02]  /*10e60*/  I2FP.F32.U32 R4, R2 ;  /* 0x0000000200047245 */ /* 0x000fe40000201000 */
[----:B------:R-:W-:Y:S02]  /*10e70*/  FSEL R171, R6, -INF , !P3 ;  /* 0xff80000006ab7808 */ /* 0x000fe40005800000 */
[----:B------:R-:W-:Y:S01]  /*10e80*/  ISETP.GE.AND P1, PT, R2, R29, PT ;  /* 0x0000001d0200720c */ /* 0x000fe20003f26270 */
[----:B------:R-:W-:Y:S01]  /*10e90*/  FFMA.FTZ R5, R4, UR5, R65 ;  /* 0x0000000504057c23 */ /* 0x000fe20008010041 */
[----:B------:R-:W-:Y:S01]  /*10ea0*/  ISETP.GE.AND P2, PT, R2, R30, PT ;  /* 0x0000001e0200720c */ /* 0x000fe20003f46270 */
[----:B------:R-:W-:Y:S01]  /*10eb0*/  FFMA.FTZ R8, R4, UR5, R67 ;  /* 0x0000000504087c23 */ /* 0x000fe20008010043 */
[----:B------:R-:W-:Y:S01]  /*10ec0*/  ISETP.GE.AND P3, PT, R2, R31, PT ;  /* 0x0000001f0200720c */ /* 0x000fe20003f66270 */
[----:B------:R-:W-:Y:S01]  /*10ed0*/  FFMA.FTZ R7, R4, UR5, R245 ;  /* 0x0000000504077c23 */ /* 0x000fe200080100f5 */
[----:B------:R-:W-:Y:S01]  /*10ee0*/  ISETP.GE.AND P5, PT, R2, R32, PT ;  /* 0x000000200200720c */ /* 0x000fe20003fa6270 */
[----:B------:R-:W-:Y:S01]  /*10ef0*/  FFMA.FTZ R6, R4, UR5, R247 ;  /* 0x0000000504067c23 */ /* 0x000fe200080100f7 */
[----:B------:R-:W-:-:S02]  /*10f00*/  IADD3 R2, PT, PT, R0, -0xa0, RZ ;  /* 0xffffff6000027810 */ /* 0x000fc40007ffe0ff */
[----:B------:R-:W-:Y:S02]  /*10f10*/  FSEL R165, R5, -INF , !P1 ;  /* 0xff80000005a57808 */ /* 0x000fe40004800000 */
[----:B------:R-:W-:Y:S02]  /*10f20*/  I2FP.F32.U32 R5, R2 ;  /* 0x0000000200057245 */ /* 0x000fe40000201000 */
[----:B------:R-:W-:Y:S02]  /*10f30*/  IADD3 R4, PT, PT, R0, -0x9f, RZ ;  /* 0xffffff6100047810 */ /* 0x000fe40007ffe0ff */
[----:B------:R-:W-:Y:S02]  /*10f40*/  FSEL R237, R3, -INF , !P4 ;  /* 0xff80000003ed7808 */ /* 0x000fe40006000000 */
[----:B------:R-:W-:Y:S02]  /*10f50*/  FSEL R169, R8, -INF , !P2 ;  /* 0xff80000008a97808 */ /* 0x000fe40005000000 */
[----:B------:R-:W-:Y:S01]  /*10f60*/  FSEL R212, R7, -INF , !P3 ;  /* 0xff80000007d47808 */ /* 0x000fe20005800000 */
[----:B------:R-:W-:Y:S01]  /*10f70*/  FFMA.FTZ R7, R5, UR5, R58 ;  /* 0x0000000505077c23 */ /* 0x000fe2000801003a */
[----:B------:R-:W-:-:S02]  /*10f80*/  ISETP.GE.AND P4, PT, R2, R29, PT ;  /* 0x0000001d0200720c */ /* 0x000fc40003f86270 */
[C---:B------:R-:W-:Y:S02]  /*10f90*/  ISETP.GE.AND P1, PT, R2.reuse, R30, PT ;  /* 0x0000001e0200720c */ /* 0x040fe40003f26270 */
[C---:B------:R-:W-:Y:S02]  /*10fa0*/  ISETP.GE.AND P2, PT, R2.reuse, R31, PT ;  /* 0x0000001f0200720c */ /* 0x040fe40003f46270 */
[----:B------:R-:W-:Y:S01]  /*10fb0*/  ISETP.GE.AND P3, PT, R2, R32, PT ;  /* 0x000000200200720c */ /* 0x000fe20003f66270 */
[C---:B------:R-:W-:Y:S01]  /*10fc0*/  FFMA.FTZ R2, R5.reuse, UR5, R56 ;  /* 0x0000000505027c23 */ /* 0x040fe20008010038 */
[----:B------:R-:W-:Y:S01]  /*10fd0*/  FSEL R236, R6, -INF , !P5 ;  /* 0xff80000006ec7808 */ /* 0x000fe20006800000 */
[----:B------:R-:W-:Y:S01]  /*10fe0*/  FFMA.FTZ R6, R5, UR5, R224 ;  /* 0x0000000505067c23 */ /* 0x000fe200080100e0 */
[----:B------:R-:W-:Y:S02]  /*10ff0*/  I2FP.F32.U32 R3, R4 ;  /* 0x0000000400037245 */ /* 0x000fe40000201000 */
[----:B------:R-:W-:Y:S01]  /*11000*/  FSEL R246, R2, -INF , !P4 ;  /* 0xff80000002f67808 */ /* 0x000fe20006000000 */
[----:B------:R-:W-:Y:S01]  /*11010*/  VIADD R2, R0, 0xffffff68 ;  /* 0xffffff6800027836 */ /* 0x000fe20000000000 */
[----:B------:R-:W-:Y:S01]  /*11020*/  FSEL R250, R7, -INF , !P1 ;  /* 0xff80000007fa7808 */ /* 0x000fe20004800000 */
[C---:B------:R-:W-:Y:S01]  /*11030*/  FFMA.FTZ R8, R3.reuse, UR5, R57 ;  /* 0x0000000503087c23 */ /* 0x040fe20008010039 */
[----:B------:R-:W-:Y:S01]  /*11040*/  FSEL R251, R6, -INF , !P2 ;  /* 0xff80000006fb7808 */ /* 0x000fe20005000000 */
[C---:B------:R-:W-:Y:S01]  /*11050*/  FFMA.FTZ R7, R3.reuse, UR5, R59 ;  /* 0x0000000503077c23 */ /* 0x040fe2000801003b */
[C---:B------:R-:W-:Y:S01]  /*11060*/  ISETP.GE.AND P5, PT, R4.reuse, R29, PT ;  /* 0x0000001d0400720c */ /* 0x040fe20003fa6270 */
[C---:B------:R-:W-:Y:S01]  /*11070*/  FFMA.FTZ R6, R3.reuse, UR5, R225 ;  /* 0x0000000503067c23 */ /* 0x040fe200080100e1 */
[C---:B------:R-:W-:Y:S01]  /*11080*/  ISETP.GE.AND P4, PT, R4.reuse, R30, PT ;  /* 0x0000001e0400720c */ /* 0x040fe20003f86270 */
[----:B------:R-:W-:Y:S01]  /*11090*/  FFMA.FTZ R9, R3, UR5, R227 ;  /* 0x0000000503097c23 */ /* 0x000fe200080100e3 */
[----:B------:R-:W-:Y:S01]  /*110a0*/  ISETP.GE.AND P1, PT, R4, R31, PT ;  /* 0x0000001f0400720c */ /* 0x000fe20003f26270 */
[----:B------:R-:W-:Y:S01]  /*110b0*/  VIADD R3, R0, 0xffffff71 ;  /* 0xffffff7100037836 */ /* 0x000fe20000000000 */
[----:B------:R-:W-:Y:S01]  /*110c0*/  ISETP.GE.AND P2, PT, R4, R32, PT ;  /* 0x000000200400720c */ /* 0x000fe20003f46270 */
[----:B------:R-:W-:Y:S01]  /*110d0*/  FFMA.FTZ R4, R5, UR5, R226 ;  /* 0x0000000505047c23 */ /* 0x000fe200080100e2 */
[----:B------:R-:W-:-:S02]  /*110e0*/  FSEL R226, R8, -INF , !P5 ;  /* 0xff80000008e27808 */ /* 0x000fc40006800000 */
[----:B------:R-:W-:Y:S02]  /*110f0*/  FSEL R244, R7, -INF , !P4 ;  /* 0xff80000007f47808 */ /* 0x000fe40006000000 */
[----:B------:R-:W-:Y:S02]  /*11100*/  FSEL R34, R4, -INF , !P3 ;  /* 0xff80000004227808 */ /* 0x000fe40005800000 */
[----:B------:R-:W-:Y:S02]  /*11110*/  FSEL R247, R6, -INF , !P1 ;  /* 0xff80000006f77808 */ /* 0x000fe40004800000 */
[C---:B------:R-:W-:Y:S02]  /*11120*/  ISETP.GE.AND P3, PT, R2.reuse, R29, PT ;  /* 0x0000001d0200720c */ /* 0x040fe40003f66270 */
[C---:B------:R-:W-:Y:S02]  /*11130*/  ISETP.GE.AND P5, PT, R2.reuse, R30, PT ;  /* 0x0000001e0200720c */ /* 0x040fe40003fa6270 */
[----:B------:R-:W-:-:S02]  /*11140*/  ISETP.GE.AND P4, PT, R2, R31, PT ;  /* 0x0000001f0200720c */ /* 0x000fc40003f86270 */
[----:B------:R-:W-:Y:S02]  /*11150*/  ISETP.GE.AND P1, PT, R2, R32, PT ;  /* 0x000000200200720c */ /* 0x000fe40003f26270 */
[----:B------:R-:W-:Y:S02]  /*11160*/  I2FP.F32.U32 R2, R2 ;  /* 0x0000000200027245 */ /* 0x000fe40000201000 */
[C---:B------:R-:W-:Y:S02]  /*11170*/  IADD3 R5, PT, PT, R0.reuse, -0x97, RZ ;  /* 0xffffff6900057810 */ /* 0x040fe40007ffe0ff */
[----:B------:R-:W-:Y:S01]  /*11180*/  IADD3 R4, PT, PT, R0, -0x90, RZ ;  /* 0xffffff7000047810 */ /* 0x000fe20007ffe0ff */
[----:B------:R-:W-:Y:S01]  /*11190*/  FFMA.FTZ R6, R2, UR5, R52 ;  /* 0x0000000502067c23 */ /* 0x000fe20008010034 */
[----:B------:R-:W-:Y:S01]  /*111a0*/  IADD3 R12, PT, PT, R0, -0x88, RZ ;  /* 0xffffff78000c7810 */ /* 0x000fe20007ffe0ff */
[----:B------:R-:W-:Y:S01]  /*111b0*/  FFMA.FTZ R7, R2, UR5, R220 ;  /* 0x0000000502077c23 */ /* 0x000fe200080100dc */
[----:B------:R-:W-:Y:S01]  /*111c0*/  IADD3 R13, PT, PT, R0, -0x87, RZ ;  /* 0xffffff79000d7810 */ /* 0x000fe20007ffe0ff */
[C---:B------:R-:W-:Y:S01]  /*111d0*/  FFMA.FTZ R0, R2.reuse, UR5, R54 ;  /* 0x0000000502007c23 */ /* 0x040fe20008010036 */
[----:B------:R-:W-:Y:S01]  /*111e0*/  I2FP.F32.U32 R15, R5 ;  /* 0x00000005000f7245 */ /* 0x000fe20000201000 */
[----:B------:R-:W-:Y:S01]  /*111f0*/  FFMA.FTZ R8, R2, UR5, R222 ;  /* 0x0000000502087c23 */ /* 0x000fe200080100de */
[----:B------:R-:W-:-:S02]  /*11200*/  FSEL R224, R6, -INF , !P3 ;  /* 0xff80000006e07808 */ /* 0x000fc40005800000 */
[----:B------:R-:W-:Y:S01]  /*11210*/  FSEL R225, R0, -INF , !P5 ;  /* 0xff80000000e17808 */ /* 0x000fe20006800000 */
[----:B------:R-:W-:Y:S01]  /*11220*/  FFMA.FTZ R6, R15, UR5, R53 ;  /* 0x000000050f067c23 */ /* 0x000fe20008010035 */
[----:B------:R-:W-:Y:S02]  /*11230*/  FSEL R33, R9, -INF , !P2 ;  /* 0xff80000009217808 */ /* 0x000fe40005000000 */
[----:B------:R-:W-:Y:S02]  /*11240*/  ISETP.GE.AND P2, PT, R5, R29, PT ;  /* 0x0000001d0500720c */ /* 0x000fe40003f46270 */
[----:B------:R-:W-:Y:S02]  /*11250*/  I2FP.F32.U32 R10, R4 ;  /* 0x00000004000a7245 */ /* 0x000fe40000201000 */
[----:B------:R-:W-:Y:S02]  /*11260*/  I2FP.F32.U32 R14, R3 ;  /* 0x00000003000e7245 */ /* 0x000fe40000201000 */
[----:B------:R-:W-:Y:S01]  /*11270*/  FSEL R220, R6, -INF , !P2 ;  /* 0xff80000006dc7808 */ /* 0x000fe20005000000 */
[----:B------:R-:W-:Y:S01]  /*11280*/  FFMA.FTZ R6, R10, UR5, R48 ;  /* 0x000000050a067c23 */ /* 0x000fe20008010030 */
[----:B------:R-:W-:Y:S01]  /*11290*/  ISETP.GE.AND P3, PT, R4, R29, PT ;  /* 0x0000001d0400720c */ /* 0x000fe20003f66270 */
[----:B------:R-:W-:Y:S01]  /*112a0*/  FFMA.FTZ R2, R14, UR5, R49 ;  /* 0x000000050e027c23 */ /* 0x000fe20008010031 */
[----:B------:R-:W-:-:S02]  /*112b0*/  I2FP.F32.U32 R11, R12 ;  /* 0x0000000c000b7245 */ /* 0x000fc40000201000 */
[----:B------:R-:W-:Y:S02]  /*112c0*/  I2FP.F32.U32 R9, R13 ;  /* 0x0000000d00097245 */ /* 0x000fe40000201000 */
        /* <DEDUP_REMOVED lines=9> */
[----:B------:R-:W-:Y:S01]  /*11360*/  FSEL R243, R7, -INF , !P4 ;  /* 0xff80000007f37808 */ /* 0x000fe20006000000 */
[----:B------:R-:W-:Y:S01]  /*11370*/  FFMA.FTZ R7, R14, UR5, R51 ;  /* 0x000000050e077c23 */ /* 0x000fe20008010033 */
[----:B------:R-:W-:Y:S01]  /*11380*/  FSEL R242, R6, -INF , !P2 ;  /* 0xff80000006f27808 */ /* 0x000fe20005000000 */
[----:B------:R-:W-:Y:S01]  /*11390*/  FFMA.FTZ R6, R10, UR5, R50 ;  /* 0x000000050a067c23 */ /* 0x000fe20008010032 */
[----:B------:R-:W-:Y:S02]  /*113a0*/  ISETP.GE.AND P3, PT, R5, R30, PT ;  /* 0x0000001e0500720c */ /* 0x000fe40003f66270 */
[----:B------:R-:W-:Y:S02]  /*113b0*/  FSEL R227, R8, -INF , !P1 ;  /* 0xff80000008e37808 */ /* 0x000fe40004800000 */
[----:B------:R-:W-:-:S02]  /*113c0*/  FSEL R222, R2, -INF , !P3 ;  /* 0xff80000002de7808 */ /* 0x000fc40005800000 */
[C---:B------:R-:W-:Y:S02]  /*113d0*/  ISETP.GE.AND P2, PT, R4.reuse, R30, PT ;  /* 0x0000001e0400720c */ /* 0x040fe40003f46270 */
[CC--:B------:R-:W-:Y:S02]  /*113e0*/  ISETP.GE.AND P1, PT, R4.reuse, R31.reuse, PT ;  /* 0x0000001f0400720c */ /* 0x0c0fe40003f26270 */
[-C--:B------:R-:W-:Y:S01]  /*113f0*/  ISETP.GE.AND P3, PT, R4, R32.reuse, PT ;  /* 0x000000200400720c */ /* 0x080fe20003f66270 */
[----:B------:R-:W-:Y:S01]  /*11400*/  FFMA.FTZ R4, R10, UR5, R216 ;  /* 0x000000050a047c23 */ /* 0x000fe200080100d8 */
[C---:B------:R-:W-:Y:S02]  /*11410*/  ISETP.GE.AND P5, PT, R5.reuse, R31, PT ;  /* 0x0000001f0500720c */ /* 0x040fe40003fa6270 */
[----:B------:R-:W-:Y:S01]  /*11420*/  ISETP.GE.AND P4, PT, R5, R32, PT ;  /* 0x000000200500720c */ /* 0x000fe20003f86270 */
[----:B------:R-:W-:Y:S01]  /*11430*/  FFMA.FTZ R5, R15, UR5, R221 ;  /* 0x000000050f057c23 */ /* 0x000fe200080100dd */
[----:B------:R-:W-:Y:S01]  /*11440*/  FSEL R204, R4, -INF , !P1 ;  /* 0xff80000004cc7808 */ /* 0x000fe20004800000 */
[----:B------:R-:W-:Y:S01]  /*11450*/  FFMA.FTZ R4, R11, UR5, R42 ;  /* 0x000000050b047c23 */ /* 0x000fe2000801002a */
[----:B------:R-:W-:Y:S01]  /*11460*/  FSEL R241, R6, -INF , !P2 ;  /* 0xff80000006f17808 */ /* 0x000fe20005000000 */
[----:B------:R-:W-:Y:S01]  /*11470*/  FFMA.FTZ R6, R14, UR5, R217 ;  /* 0x000000050e067c23 */ /* 0x000fe200080100d9 */
[----:B------:R-:W-:Y:S01]  /*11480*/  FSEL R221, R5, -INF , !P5 ;  /* 0xff80000005dd7808 */ /* 0x000fe20006800000 */
[----:B------:R-:W-:Y:S01]  /*11490*/  FFMA.FTZ R5, R9, UR5, R43 ;  /* 0x0000000509057c23 */ /* 0x000fe2000801002b */
[-C--:B------:R-:W-:Y:S01]  /*114a0*/  ISETP.GE.AND P5, PT, R3, R30.reuse, PT ;  /* 0x0000001e0300720c */ /* 0x080fe20003fa6270 */
[----:B------:R-:W-:Y:S01]  /*114b0*/  IMAD.MOV.U32 R43, RZ, RZ, R34 ;  /* 0x000000ffff2b7224 */ /* 0x000fe200078e0022 */
[----:B------:R-:W-:-:S02]  /*114c0*/  ISETP.GE.AND P2, PT, R12, R30, PT ;  /* 0x0000001e0c00720c */ /* 0x000fc40003f46270 */
[----:B------:R-:W-:Y:S02]  /*114d0*/  ISETP.GE.AND P1, PT, R13, R30, PT ;  /* 0x0000001e0d00720c */ /* 0x000fe40003f26270 */
[----:B------:R-:W-:Y:S02]  /*114e0*/  FSEL R46, R7, -INF , !P5 ;  /* 0xff800000072e7808 */ /* 0x000fe40006800000 */
[----:B------:R-:W-:Y:S02]  /*114f0*/  FSEL R45, R4, -INF , !P2 ;  /* 0xff800000042d7808 */ /* 0x000fe40005000000 */
[CC--:B------:R-:W-:Y:S02]  /*11500*/  ISETP.GE.AND P5, PT, R3.reuse, R31.reuse, PT ;  /* 0x0000001f0300720c */ /* 0x0c0fe40003fa6270 */
[----:B------:R-:W-:Y:S02]  /*11510*/  ISETP.GE.AND P2, PT, R3, R32, PT ;  /* 0x000000200300720c */ /* 0x000fe40003f46270 */
[----:B------:R-:W-:Y:S01]  /*11520*/  FSEL R52, R5, -INF , !P1 ;  /* 0xff80000005347808 */ /* 0x000fe20004800000 */
[----:B------:R-:W-:Y:S01]  /*11530*/  FFMA.FTZ R5, R11, UR5, R208 ;  /* 0x000000050b057c23 */ /* 0x000fe200080100d0 */
[----:B------:R-:W-:Y:S01]  /*11540*/  FSEL R50, R6, -INF , !P5 ;  /* 0xff80000006327808 */ /* 0x000fe20006800000 */
[----:B------:R-:W-:Y:S01]  /*11550*/  FFMA.FTZ R6, R9, UR5, R211 ;  /* 0x0000000509067c23 */ /* 0x000fe200080100d3 */
[----:B------:R-:W-:-:S02]  /*11560*/  ISETP.GE.AND P5, PT, R13, R31, PT ;  /* 0x0000001f0d00720c */ /* 0x000fc40003fa6270 */
[C---:B------:R-:W-:Y:S02]  /*11570*/  ISETP.GE.AND P1, PT, R12.reuse, R31, PT ;  /* 0x0000001f0c00720c */ /* 0x040fe40003f26270 */
[----:B------:R-:W-:Y:S02]  /*11580*/  MOV R208, R33 ;  /* 0x0000002100d07202 */ /* 0x000fe40000000f00 */
[----:B------:R-:W-:Y:S01]  /*11590*/  FSEL R7, R5, -INF , !P1 ;  /* 0xff80000005077808 */ /* 0x000fe20004800000 */
[----:B------:R-:W-:Y:S01]  /*115a0*/  FFMA.FTZ R5, R15, UR5, R223 ;  /* 0x000000050f057c23 */ /* 0x000fe200080100df */
[----:B------:R-:W-:Y:S02]  /*115b0*/  ISETP.GE.AND P1, PT, R12, R32, PT ;  /* 0x000000200c00720c */ /* 0x000fe40003f26270 */
[----:B------:R-:W-:Y:S02]  /*115c0*/  LOP3.LUT P6, RZ, R234, 0x2, RZ, 0xc0, !PT ;  /* 0x00000002eaff7812 */ /* 0x000fe400078cc0ff */
[----:B------:R-:W-:-:S02]  /*115d0*/  FSEL R216, R5, -INF , !P4 ;  /* 0xff80000005d87808 */ /* 0x000fc40006000000 */
[----:B--2---:R-:W-:Y:S02]  /*115e0*/  FMNMX3.FTZ R0, R206, R16, R27, !PT ;  /* 0x00000010ce007276 */ /* 0x004fe4000781001b */
[----:B---3--:R-:W-:Y:S02]  /*115f0*/  FMNMX3.FTZ R2, R205, R17, R28, !PT ;  /* 0x00000011cd027276 */ /* 0x008fe4000781001c */
[----:B------:R-:W-:Y:S02]  /*11600*/  FMNMX3.FTZ R0, R0, R20, R19, !PT ;  /* 0x0000001400007276 */ /* 0x000fe40007810013 */
[----:B------:R-:W-:Y:S02]  /*11610*/  FMNMX3.FTZ R2, R2, R22, R21, !PT ;  /* 0x0000001602027276 */ /* 0x000fe40007810015 */
[----:B------:R-:W-:Y:S02]  /*11620*/  FMNMX3.FTZ R0, R0, R229, R213, !PT ;  /* 0x000000e500007276 */ /* 0x000fe400078100d5 */
[----:B------:R-:W-:-:S02]  /*11630*/  FMNMX3.FTZ R2, R2, R231, R215, !PT ;  /* 0x000000e702027276 */ /* 0x000fc400078100d7 */
[----:B------:R-:W-:Y:S02]  /*11640*/  FMNMX3.FTZ R0, R0, R170, R165, !PT ;  /* 0x000000aa00007276 */ /* 0x000fe400078100a5 */
[----:B------:R-:W-:Y:S02]  /*11650*/  FMNMX3.FTZ R2, R2, R171, R169, !PT ;  /* 0x000000ab02027276 */ /* 0x000fe400078100a9 */
[----:B------:R-:W-:Y:S02]  /*11660*/  FMNMX3.FTZ R0, R0, R246, R226, !PT ;  /* 0x000000f600007276 */ /* 0x000fe400078100e2 */
[----:B------:R-:W-:Y:S02]  /*11670*/  FMNMX3.FTZ R2, R2, R250, R244, !PT ;  /* 0x000000fa02027276 */ /* 0x000fe400078100f4 */
[----:B------:R-:W-:Y:S02]  /*11680*/  FMNMX3.FTZ R0, R0, R224, R220, !PT ;  /* 0x000000e000007276 */ /* 0x000fe400078100dc */
[----:B------:R-:W-:-:S02]  /*11690*/  FMNMX3.FTZ R2, R2, R225, R222, !PT ;  /* 0x000000e102027276 */ /* 0x000fc400078100de */
[----:B------:R-:W-:Y:S02]  /*116a0*/  FMNMX3.FTZ R0, R0, R56, R47, !PT ;  /* 0x0000003800007276 */ /* 0x000fe4000781002f */
[----:B----4-:R-:W-:Y:S02]  /*116b0*/  FMNMX3.FTZ R3, R39, R18, R36, !PT ;  /* 0x0000001227037276 */ /* 0x010fe40007810024 */
[----:B------:R-:W-:Y:S02]  /*116c0*/  FMNMX3.FTZ R0, R0, R243, R242, !PT ;  /* 0x000000f300007276 */ /* 0x000fe400078100f2 */
[----:B------:R-:W-:Y:S02]  /*116d0*/  FMNMX3.FTZ R4, R2, R241, R46, !PT ;  /* 0x000000f102047276 */ /* 0x000fe4000781002e */
[----:B------:R-:W-:Y:S01]  /*116e0*/  FMNMX3.FTZ R3, R3, R24, R23, !PT ;  /* 0x0000001803037276 */ /* 0x000fe20007810017 */
[----:B------:R-:W2:Y:S02]  /*116f0*/  SHFL.BFLY PT, R8, R0, 0x2, 0x1f ;  /* 0x0c401f0000087f89 */ /* 0x000ea400000e0000 */
[----:B--2---:R-:W-:-:S02]  /*11700*/  FMNMX.FTZ R2, R0, R8, !PT ;  /* 0x0000000800027209 */ /* 0x004fc40007810000 */
[----:B------:R-:W-:Y:S02]  /*11710*/  FMNMX3.FTZ R0, R4, R45, R52, !PT ;  /* 0x0000002d04007276 */ /* 0x000fe40007810034 */
[----:B------:R-:W-:Y:S01]  /*11720*/  FMNMX3.FTZ R4, R3, R235, R228, !PT ;  /* 0x000000eb03047276 */ /* 0x000fe200078100e4 */
[----:B------:R-:W-:Y:S01]  /*11730*/  FFMA.FTZ R3, R9, UR5, R209 ;  /* 0x0000000509037c23 */ /* 0x000fe200080100d1 */
[----:B------:R-:W-:Y:S02]  /*11740*/  SHFL.BFLY PT, R168, R2, 0x1, 0x1f ;  /* 0x0c201f0002a87f89 */ /* 0x000fe400000e0000 */
[----:B------:R-:W-:Y:S02]  /*11750*/  FMNMX3.FTZ R4, R4, R214, R212, !PT ;  /* 0x000000d604047276 */ /* 0x000fe400078100d4 */
[----:B------:R-:W2:Y:S01]  /*11760*/  SHFL.BFLY PT, R167, R0, 0x2, 0x1f ;  /* 0x0c401f0000a77f89 */ /* 0x000ea200000e0000 */
[----:B------:R-:W-:Y:S02]  /*11770*/  FSEL R8, R3, -INF , !P5 ;  /* 0xff80000003087808 */ /* 0x000fe40006800000 */
[----:B------:R-:W-:-:S02]  /*11780*/  FMNMX3.FTZ R4, R4, R251, R247, !PT ;  /* 0x000000fb04047276 */ /* 0x000fc400078100f7 */
[----:B------:R-:W-:Y:S02]  /*11790*/  FMNMX3.FTZ R3, R252, R38, R37, !PT ;  /* 0x00000026fc037276 */ /* 0x000fe40007810025 */
[----:B------:R-:W-:Y:S02]  /*117a0*/  FMNMX3.FTZ R4, R4, R245, R221, !PT ;  /* 0x000000f504047276 */ /* 0x000fe400078100dd */
[----:B------:R-:W-:Y:S01]  /*117b0*/  MOV R223, R8 ;  /* 0x0000000800df7202 */ /* 0x000fe20000000f00 */
[----:B------:R-:W-:Y:S01]  /*117c0*/  FFMA.FTZ R8, R10, UR5, R218 ;  /* 0x000000050a087c23 */ /* 0x000fe200080100da */
[----:B------:R-:W-:Y:S01]  /*117d0*/  IMAD.MOV.U32 R218, RZ, RZ, R7 ;  /* 0x000000ffffda7224 */ /* 0x000fe200078e0007 */
[----:B------:R-:W-:Y:S01]  /*117e0*/  FMNMX3.FTZ R3, R3, R25, R26, !PT ;  /* 0x0000001903037276 */ /* 0x000fe2000781001a */
[----:B------:R-:W-:Y:S01]  /*117f0*/  FFMA.FTZ R7, R11, UR5, R210 ;  /* 0x000000050b077c23 */ /* 0x000fe200080100d2 */
[----:B------:R-:W-:Y:S01]  /*11800*/  FMNMX3.FTZ R166, R4, R204, R50, !PT ;  /* 0x000000cc04a67276 */ /* 0x000fe20007810032 */
[----:B------:R-:W-:Y:S01]  /*11810*/  FFMA.FTZ R4, R14, UR5, R219 ;  /* 0x000000050e047c23 */ /* 0x000fe200080100db */
[----:B------:R-:W-:-:S02]  /*11820*/  FMNMX3.FTZ R3, R3, R249, R248, !PT ;  /* 0x000000f903037276 */ /* 0x000fc400078100f8 */
[----:B------:R-:W-:Y:S02]  /*11830*/  FMNMX3.FTZ R166, R166, R218, R223, !PT ;  /* 0x000000daa6a67276 */ /* 0x000fe400078100df */
[----:B------:R-:W-:Y:S02]  /*11840*/  FMNMX3.FTZ R3, R3, R237, R236, !PT ;  /* 0x000000ed03037276 */ /* 0x000fe400078100ec */
[----:B------:R-:W-:Y:S01]  /*11850*/  ISETP.GE.AND P5, PT, R13, R32, PT ;  /* 0x000000200d00720c */ /* 0x000fe20003fa6270 */
[----:B------:R-:W3:Y:S01]  /*11860*/  SHFL.BFLY PT, R9, R166, 0x2, 0x1f ;  /* 0x0c401f00a6097f89 */ /* 0x000ee200000e0000 */
[----:B--2---:R-:W-:Y:S02]  /*11870*/  FMNMX.FTZ R167, R0, R167, !PT ;  /* 0x000000a700a77209 */ /* 0x004fe40007810000 */
[----:B------:R-:W-:Y:S02]  /*11880*/  FMNMX3.FTZ R0, R3, R43, R208, !PT ;  /* 0x0000002b03007276 */ /* 0x000fe400078100d0 */
[----:B------:R-:W-:-:S02]  /*11890*/  FSEL R217, R8, -INF , !P3 ;  /* 0xff80000008d97808 */ /* 0x000fc40005800000 */
[----:B------:R-:W-:Y:S02]  /*118a0*/  FSEL R54, R4, -INF , !P2 ;  /* 0xff80000004367808 */ /* 0x000fe40005000000 */
[----:B------:R-:W-:Y:S01]  /*118b0*/  FMNMX3.FTZ R0, R0, R227, R216, !PT ;  /* 0x000000e300007276 */ /* 0x000fe200078100d8 */
[----:B------:R-:W2:Y:S01]  /*118c0*/  SHFL.BFLY PT, R4, R167, 0x1, 0x1f ;  /* 0x0c201f00a7047f89 */ /* 0x000ea200000e0000 */
[----:B------:R-:W-:Y:S02]  /*118d0*/  FSEL R55, R7, -INF , !P1 ;  /* 0xff80000007377808 */ /* 0x000fe40004800000 */
[----:B------:R-:W-:Y:S02]  /*118e0*/  FSEL R53, R6, -INF , !P5 ;  /* 0xff80000006357808 */ /* 0x000fe40006800000 */
[----:B------:R-:W-:Y:S02]  /*118f0*/  FMNMX3.FTZ R0, R0, R217, R54, !PT ;  /* 0x000000d900007276 */ /* 0x000fe40007810036 */
[----:B------:R-:W-:-:S02]  /*11900*/  FMNMX.FTZ R168, R2, R168, !PT ;  /* 0x000000a802a87209 */ /* 0x000fc40007810000 */
[----:B------:R-:W-:Y:S02]  /*11910*/  FMNMX3.FTZ R164, R0, R55, R53, !PT ;  /* 0x0000003700a47276 */ /* 0x000fe40007810035 */
[C---:B------:R-:W-:Y:S01]  /*11920*/  FSETP.NEU.FTZ.AND P2, PT, R168.reuse, -INF , PT ;  /* 0xff800000a800780b */ /* 0x040fe20003f5d000 */
[----:B-1----:R-:W-:Y:S02]  /*11930*/  FMUL.FTZ R34, R168, UR4 ;  /* 0x00000004a8227c20 */ /* 0x002fe40008410000 */
[----:B------:R-:W1:Y:S01]  /*11940*/  SHFL.BFLY PT, R2, R164, 0x2, 0x1f ;  /* 0x0c401f00a4027f89 */ /* 0x000e6200000e0000 */
[----:B---3--:R-:W-:Y:S02]  /*11950*/  FMNMX.FTZ R166, R166, R9, !PT ;  /* 0x00000009a6a67209 */ /* 0x008fe40007810000 */
[----:B------:R-:W-:-:S03]  /*11960*/  FSEL R34, R34, RZ, P2 ;  /* 0x000000ff22227208 */ /* 0x000fc60001000000 */
[----:B------:R-:W3:Y:S02]  /*11970*/  SHFL.BFLY PT, R3, R166, 0x1, 0x1f ;  /* 0x0c201f00a6037f89 */ /* 0x000ee400000e0000 */
[----:B------:R-:W-:Y:S01]  /*11980*/  FFMA.FTZ R0, R16, UR4, -R34 ;  /* 0x0000000410007c23 */ /* 0x000fe20008010822 */
[----:B--2---:R-:W-:-:S03]  /*11990*/  FMNMX.FTZ R167, R167, R4, !PT ;  /* 0x00000004a7a77209 */ /* 0x004fc60007810000 */
[----:B------:R2:W-:Y:S01]  /*119a0*/  MUFU.EX2 R238, R0 ;  /* 0x0000000000ee7308 */ /* 0x0005e20000000800 */
[C---:B------:R-:W-:Y:S01]  /*119b0*/  FSETP.NEU.FTZ.AND P4, PT, R167.reuse, -INF , PT ;  /* 0xff800000a700780b */ /* 0x040fe20003f9d000 */
[----:B------:R-:W-:-:S05]  /*119c0*/  FMUL.FTZ R33, R167, UR4 ;  /* 0x00000004a7217c20 */ /* 0x000fca0008410000 */
[----:B------:R-:W-:Y:S02]  /*119d0*/  FSEL R33, R33, RZ, P4 ;  /* 0x000000ff21217208 */ /* 0x000fe40002000000 */
[----:B-1----:R-:W-:Y:S01]  /*119e0*/  FMNMX.FTZ R164, R164, R2, !PT ;  /* 0x00000002a4a47209 */ /* 0x002fe20007810000 */
[----:B--2---:R-:W-:-:S04]  /*119f0*/  FFMA.FTZ R0, R27, UR4, -R34 ;  /* 0x000000041b007c23 */ /* 0x004fc80008010822 */
[----:B------:R-:W1:Y:S01]  /*11a00*/  SHFL.BFLY PT, R2, R164, 0x1, 0x1f ;  /* 0x0c201f00a4027f89 */ /* 0x000e6200000e0000 */
[----:B---3--:R-:W-:Y:S01]  /*11a10*/  FMNMX.FTZ R166, R166, R3, !PT ;  /* 0x00000003a6a67209 */ /* 0x008fe20007810000 */
[----:B------:R2:W3:Y:S03]  /*11a20*/  MUFU.EX2 R211, R0 ;  /* 0x0000000000d37308 */ /* 0x0004e60000000800 */
[C---:B------:R-:W-:Y:S01]  /*11a30*/  FSETP.NEU.FTZ.AND P3, PT, R166.reuse, -INF , PT ;  /* 0xff800000a600780b */ /* 0x040fe20003f7d000 */
[----:B------:R-:W-:-:S05]  /*11a40*/  FMUL.FTZ R3, R166, UR4 ;  /* 0x00000004a6037c20 */ /* 0x000fca0008410000 */
[----:B------:R-:W-:Y:S01]  /*11a50*/  FSEL R3, R3, RZ, P3 ;  /* 0x000000ff03037208 */ /* 0x000fe20001800000 */
[----:B--2---:R-:W-:Y:S01]  /*11a60*/  FFMA.FTZ R0, R20, UR4, -R34 ;  /* 0x0000000414007c23 */ /* 0x004fe20008010822 */
[----:B---3--:R-:W-:-:S03]  /*11a70*/  F2FP.F16.F32.PACK_AB R8, R211, R238 ;  /* 0x000000eed308723e */ /* 0x008fc600000000ff */
[----:B------:R2:W-:Y:S01]  /*11a80*/  MUFU.EX2 R51, R0 ;  /* 0x0000000000337308 */ /* 0x0005e20000000800 */
[----:B-1----:R-:W-:Y:S02]  /*11a90*/  FMNMX.FTZ R164, R164, R2, !PT ;  /* 0x00000002a4a47209 */ /* 0x002fe40007810000 */
[----:B------:R-:W-:Y:S02]  /*11aa0*/  FSEL R2, R168, RZ, P2 ;  /* 0x000000ffa8027208 */ /* 0x000fe40001000000 */
[C---:B------:R-:W-:Y:S01]  /*11ab0*/  FSETP.NEU.FTZ.AND P1, PT, R164.reuse, -INF , PT ;  /* 0xff800000a400780b */ /* 0x040fe20003f3d000 */
[----:B------:R-:W-:Y:S02]  /*11ac0*/  FMUL.FTZ R32, R164, UR4 ;  /* 0x00000004a4207c20 */ /* 0x000fe40008410000 */
[----:B------:R-:W-:-:S03]  /*11ad0*/  FADD.FTZ R2, R206, -R2 ;  /* 0x80000002ce027221 */ /* 0x000fc60000010000 */
[----:B------:R-:W-:Y:S01]  /*11ae0*/  FSEL R32, R32, RZ, P1 ;  /* 0x000000ff20207208 */ /* 0x000fe20000800000 */
[----:B------:R-:W-:-:S04]  /*11af0*/  FMUL.FTZ R2, R2, UR4 ;  /* 0x0000000402027c20 */ /* 0x000fc80008410000 */
[----:B------:R-:W1:Y:S01]  /*11b00*/  MUFU.EX2 R40, R2 ;  /* 0x0000000200287308 */ /* 0x000e620000000800 */
[----:B--2---:R-:W-:-:S07]  /*11b10*/  FFMA.FTZ R0, R19, UR4, -R34 ;  /* 0x0000000413007c23 */ /* 0x004fce0008010822 */
[----:B------:R2:W3:Y:S01]  /*11b20*/  MUFU.EX2 R49, R0 ;  /* 0x0000000000317308 */ /* 0x0004e20000000800 */
[----:B------:R-:W-:Y:S01]  /*11b30*/  MOV R210, R204 ;  /* 0x000000cc00d27202 */ /* 0x000fe20000000f00 */
[-C--:B-1----:R-:W-:Y:S01]  /*11b40*/  FMUL.FTZ R176, R176, R40.reuse ;  /* 0x00000028b0b07220 */ /* 0x082fe20000410000 */
[----:B------:R-:W-:Y:S01]  /*11b50*/  FMUL.FTZ R177, R177, R40 ;  /* 0x00000028b1b17220 */ /* 0x000fe20000410000 */
[----:B--2---:R-:W-:Y:S01]  /*11b60*/  FFMA.FTZ R0, R17, UR4, -R33 ;  /* 0x0000000411007c23 */ /* 0x004fe20008010821 */
[----:B---3--:R-:W-:-:S03]  /*11b70*/  F2FP.F16.F32.PACK_AB R10, R49, R51 ;  /* 0x00000033310a723e */ /* 0x008fc600000000ff */
        /* <DEDUP_REMOVED lines=8> */
[--C-:B-1----:R-:W-:Y:S01]  /*11c00*/  FFMA.FTZ R0, R18, UR4, -R3.reuse ;  /* 0x0000000412007c23 */ /* 0x102fe20008010803 */
[----:B--2---:R-:W-:Y:S01]  /*11c10*/  F2FP.F16.F32.PACK_AB R11, R239, R240 ;  /* 0x000000f0ef0b723e */ /* 0x004fe200000000ff */
[----:B------:R-:W1:Y:S04]  /*11c20*/  LDSM.16.MT88.4 R16, [R35+0xc000] ;  /* 0x00c000002310783b */ /* 0x000e680000004200 */
[----:B------:R2:W-:Y:S02]  /*11c30*/  MUFU.EX2 R232, R0 ;  /* 0x0000000000e87308 */ /* 0x0005e40000000800 */
[----:B--2---:R-:W-:-:S06]  /*11c40*/  FFMA.FTZ R0, R36, UR4, -R3 ;  /* 0x0000000424007c23 */ /* 0x004fcc0008010803 */
        /* <DEDUP_REMOVED lines=10> */
[----:B---3--:R-:W-:-:S05]  /*11cf0*/  F2FP.F16.F32.PACK_AB R5, R44, R230 ;  /* 0x000000e62c05723e */ /* 0x008fca00000000ff */
[----:B------:R-:W2:Y:S02]  /*11d00*/  MUFU.EX2 R4, R0 ;  /* 0x0000000000047308 */ /* 0x000ea40000000800 */
[----:B--2---:R2:W-:Y:S01]  /*11d10*/  STL [R1+0x10], R4 ;  /* 0x0000100401007387 */ /* 0x0045e20000100800 */
[----:B------:R-:W-:-:S03]  /*11d20*/  FSEL R0, R167, RZ, P4 ;  /* 0x000000ffa7007208 */ /* 0x000fc60002000000 */
[----:B------:R-:W3:Y:S02]  /*11d30*/  LDL.LU R234, [R1+0x10] ;  /* 0x0000100001ea7983 */ /* 0x000ee40000300800 */
[----:B------:R-:W-:Y:S01]  /*11d40*/  FADD.FTZ R0, R205, -R0 ;  /* 0x80000000cd007221 */ /* 0x000fe20000010000 */
[----:B--2---:R-:W-:-:S05]  /*11d50*/  FSEL R4, R166, RZ, P3 ;  /* 0x000000ffa6047208 */ /* 0x004fca0001800000 */
[----:B------:R-:W-:Y:S01]  /*11d60*/  FADD.FTZ R2, R39, -R4 ;  /* 0x8000000427027221 */ /* 0x000fe20000010000 */
[----:B------:R-:W-:Y:S01]  /*11d70*/  FMUL.FTZ R39, R0, UR4 ;  /* 0x0000000400277c20 */ /* 0x000fe20008410000 */
[----:B------:R-:W-:Y:S02]  /*11d80*/  FSEL R0, R164, RZ, P1 ;  /* 0x000000ffa4007208 */ /* 0x000fe40000800000 */
[----:B------:R-:W-:Y:S01]  /*11d90*/  FMUL.FTZ R2, R2, UR4 ;  /* 0x0000000402027c20 */ /* 0x000fe20008410000 */
[----:B------:R-:W-:Y:S02]  /*11da0*/  MOV R205, 0x20 ;  /* 0x0000002000cd7802 */ /* 0x000fe40000000f00 */
[----:B------:R-:W-:Y:S01]  /*11db0*/  FADD.FTZ R0, R252, -R0 ;  /* 0x80000000fc007221 */ /* 0x000fe20000010000 */
[----:B------:R-:W2:Y:S01]  /*11dc0*/  MUFU.EX2 R39, R39 ;  /* 0x0000002700277308 */ /* 0x000ea20000000800 */
[----:B------:R-:W-:Y:S02]  /*11dd0*/  F2FP.F16.F32.PACK_AB R4, R57, R232 ;  /* 0x000000e83904723e */ /* 0x000fe400000000ff */
[----:B------:R-:W-:-:S05]  /*11de0*/  FMUL.FTZ R0, R0, UR4 ;  /* 0x0000000400007c20 */ /* 0x000fca0008410000 */
[----:B------:R4:W1:Y:S08]  /*11df0*/  MUFU.EX2 R37, R0 ;  /* 0x0000000000257308 */ /* 0x0008700000000800 */
[----:B------:R1:W1:Y:S01]  /*11e00*/  MUFU.EX2 R38, R2 ;  /* 0x0000000200267308 */ /* 0x0002620000000800 */
[-C--:B--2---:R-:W-:Y:S01]  /*11e10*/  FMUL.FTZ R178, R178, R39.reuse ;  /* 0x00000027b2b27220 */ /* 0x084fe20000410000 */
[----:B------:R-:W-:Y:S01]  /*11e20*/  FMUL.FTZ R179, R179, R39 ;  /* 0x00000027b3b37220 */ /* 0x000fe20000410000 */
[----:B----4-:R-:W-:Y:S01]  /*11e30*/  FFMA.FTZ R0, R26, UR4, -R32 ;  /* 0x000000041a007c23 */ /* 0x010fe20008010820 */
[-C--:B-1----:R-:W-:Y:S01]  /*11e40*/  FMUL.FTZ R174, R174, R37.reuse ;  /* 0x00000025aeae7220 */ /* 0x082fe20000410000 */
[----:B------:R-:W-:-:S03]  /*11e50*/  FMUL.FTZ R175, R175, R37 ;  /* 0x00000025afaf7220 */ /* 0x000fc60000410000 */
[----:B------:R1:W3:Y:S01]  /*11e60*/  MUFU.EX2 R20, R0 ;  /* 0x0000000000147308 */ /* 0x0002e20000000800 */
[----:B------:R-:W-:Y:S01]  /*11e70*/  F2FP.F16.F32.PACK_AB R6, R48, R209 ;  /* 0x000000d13006723e */ /* 0x000fe200000000ff */
[-C--:B------:R-:W-:Y:S01]  /*11e80*/  FMUL.FTZ R182, R182, R37.reuse ;  /* 0x00000025b6b67220 */ /* 0x080fe20000410000 */
[----:B------:R-:W-:Y:S01]  /*11e90*/  IADD3 R2, PT, PT, R35, 0xc000, RZ ;  /* 0x0000c00023027810 */ /* 0x000fe20007ffe0ff */
        /* <DEDUP_REMOVED lines=8> */
[----:B------:R-:W-:Y:S01]  /*11f20*/  FMUL.FTZ R187, R187, R39 ;  /* 0x00000027bbbb7220 */ /* 0x000fe20000410000 */
[----:B------:R-:W-:Y:S01]  /*11f30*/  IADD3 R36, PT, PT, R35, 0xc040, RZ ;  /* 0x0000c04023247810 */ /* 0x000fe20007ffe0ff */
[----:B------:R-:W-:Y:S01]  /*11f40*/  @P0 VIADD R36, R2, 0xffffffc0 ;  /* 0xffffffc002240836 */ /* 0x000fe20000000000 */
[----:B-1----:R-:W-:Y:S01]  /*11f50*/  SEL R0, R205, 0xffffffe0, !P6 ;  /* 0xffffffe0cd007807 */ /* 0x002fe20007000000 */
[C---:B------:R-:W-:Y:S08]  /*11f60*/  HMMA.16816.F32 R176, R8.reuse, R16, R176 ;  /* 0x0000001008b0723c */ /* 0x040ff000000018b0 */
[----:B------:R-:W-:Y:S01]  /*11f70*/  HMMA.16816.F32 R184, R8, R18, R184 ;  /* 0x0000001208b8723c */ /* 0x000fe200000018b8 */
[----:B------:R-:W-:-:S02]  /*11f80*/  IMAD.IADD R42, R0, 0x1, R35 ;  /* 0x00000001002a7824 */ /* 0x000fc400078e0223 */
[-C--:B------:R-:W-:Y:S01]  /*11f90*/  FMUL.FTZ R88, R88, R38.reuse ;  /* 0x0000002658587220 */ /* 0x080fe20000410000 */
[----:B------:R-:W-:Y:S01]  /*11fa0*/  FMUL.FTZ R89, R89, R38 ;  /* 0x0000002659597220 */ /* 0x000fe20000410000 */
[-C--:B------:R-:W-:Y:S01]  /*11fb0*/  FMUL.FTZ R90, R90, R37.reuse ;  /* 0x000000255a5a7220 */ /* 0x080fe20000410000 */
[----:B------:R-:W-:Y:S01]  /*11fc0*/  FMUL.FTZ R91, R91, R37 ;  /* 0x000000255b5b7220 */ /* 0x000fe20000410000 */
[----:B------:R-:W1:Y:S01]  /*11fd0*/  LDSM.16.MT88.4 R12, [R42+0xc000] ;  /* 0x00c000002a0c783b */ /* 0x000e620000004200 */
        /* <DEDUP_REMOVED lines=29> */
[----:B------:R-:W-:Y:S01]  /*121b0*/  LDSM.16.MT88.4 R24, [R36+0x2000] ;  /* 0x002000002418783b */ /* 0x000fe20000004200 */
        /* <DEDUP_REMOVED lines=48> */
[----:B---3--:R-:W-:-:S07]  /*124c0*/  F2FP.F16.F32.PACK_AB R7, R20, R234 ;  /* 0x000000ea1407723e */ /* 0x008fce00000000ff */
[C---:B------:R-:W-:Y:S08]  /*124d0*/  HMMA.16816.F32 R204, R4.reuse, R16, R172 ;  /* 0x0000001004cc723c */ /* 0x040ff000000018ac */
[----:B------:R-:W-:Y:S01]  /*124e0*/  HMMA.16816.F32 R180, R4, R18, R180 ;  /* 0x0000001204b4723c */ /* 0x000fe200000018b4 */
[----:B------:R-:W2:Y:S07]  /*124f0*/  LDSM.16.MT88.4 R16, [R36] ;  /* 0x000000002410783b */ /* 0x000eae0000004200 */
[C---:B-1----:R-:W-:Y:S08]  /*12500*/  HMMA.16816.F32 R172, R8.reuse, R12, R68 ;  /* 0x0000000c08ac723c */ /* 0x042ff00000001844 */
[----:B------:R-:W-:Y:S01]  /*12510*/  HMMA.16816.F32 R68, R8, R14, R80 ;  /* 0x0000000e0844723c */ /* 0x000fe20000001850 */
[----:B------:R-:W-:Y:S01]  /*12520*/  MOV R82, R53 ;  /* 0x0000003500527202 */ /* 0x000fe20000000f00 */
[----:B------:R-:W-:-:S06]  /*12530*/  IMAD.MOV.U32 R81, RZ, RZ, R52 ;  /* 0x000000ffff517224 */ /* 0x000fcc00078e0034 */
[----:B--2---:R-:W-:Y:S01]  /*12540*/  HMMA.16816.F32 R60, R4, R16, R88 ;  /* 0x00000010043c723c */ /* 0x004fe20000001858 */
[----:B------:R-:W-:Y:S02]  /*12550*/  MOV R90, R41 ;  /* 0x00000029005a7202 */ /* 0x000fe40000000f00 */
[----:B------:R-:W-:Y:S01]  /*12560*/  IADD3 R41, PT, PT, R0, R36, RZ ;  /* 0x0000002400297210 */ /* 0x000fe20007ffe0ff */
[----:B------:R-:W-:Y:S01]  /*12570*/  FFMA.FTZ R0, R229, UR4, -R34 ;  /* 0x00000004e5007c23 */ /* 0x000fe20008010822 */
[----:B------:R-:W-:-:S03]  /*12580*/  MOV R91, R57 ;  /* 0x00000039005b7202 */ /* 0x000fc60000000f00 */
[----:B------:R1:W-:Y:S01]  /*12590*/  MUFU.EX2 R83, R0 ;  /* 0x0000000000537308 */ /* 0x0003e20000000800 */
[----:B------:R-:W-:Y:S01]  /*125a0*/  HMMA.16816.F32 R64, R8, R16, R84 ;  /* 0x000000100840723c */ /* 0x000fe20000001854 */
[----:B------:R-:W-:-:S07]  /*125b0*/  MOV R85, R56 ;  /* 0x0000003800557202 */ /* 0x000fce0000000f00 */
[----:B------:R-:W-:Y:S01]  /*125c0*/  HMMA.16816.F32 R56, R4, R18, R92 ;  /* 0x000000120438723c */ /* 0x000fe2000000185c */
[----:B-1----:R-:W-:-:S04]  /*125d0*/  FFMA.FTZ R0, R213, UR4, -R34 ;  /* 0x00000004d5007c23 */ /* 0x002fc80008010822 */
[----:B------:R1:W-:Y:S03]  /*125e0*/  MUFU.EX2 R95, R0 ;  /* 0x00000000005f7308 */ /* 0x0003e60000000800 */
[C---:B------:R-:W-:Y:S08]  /*125f0*/  HMMA.16816.F32 R28, R4.reuse, R12, R72 ;  /* 0x0000000c041c723c */ /* 0x040ff00000001848 */
[----:B------:R-:W-:Y:S01]  /*12600*/  HMMA.16816.F32 R72, R4, R14, R76 ;  /* 0x0000000e0448723c */ /* 0x000fe2000000184c */
[----:B------:R-:W-:Y:S01]  /*12610*/  MOV R76, R55 ;  /* 0x00000037004c7202 */ /* 0x000fe20000000f00 */
[----:B-1----:R-:W-:Y:S01]  /*12620*/  FFMA.FTZ R0, R170, UR4, -R34 ;  /* 0x00000004aa007c23 */ /* 0x002fe20008010822 */
[----:B------:R-:W-:Y:S01]  /*12630*/  IMAD.MOV.U32 R77, RZ, RZ, R54 ;  /* 0x000000ffff4d7224 */ /* 0x000fe200078e0036 */
[----:B------:R-:W-:Y:S02]  /*12640*/  LDSM.16.MT88.4 R12, [R41] ;  /* 0x00000000290c783b */ /* 0x000fe40000004200 */
[----:B------:R1:W-:Y:S01]  /*12650*/  MUFU.EX2 R86, R0 ;  /* 0x0000000000567308 */ /* 0x0003e20000000800 */
[----:B------:R-:W-:Y:S01]  /*12660*/  MOV R78, R20 ;  /* 0x00000014004e7202 */ /* 0x000fe20000000f00 */
[----:B------:R-:W-:Y:S01]  /*12670*/  HMMA.16816.F32 R52, R8, R18, R96 ;  /* 0x000000120834723c */ /* 0x000fe20000001860 */
[----:B------:R-:W2:Y:S04]  /*12680*/  LDSM.16.MT88.4 R20, [R42+0xe000] ;  /* 0x00e000002a14783b */ /* 0x000ea80000004200 */
[----:B------:R-:W3:Y:S01]  /*12690*/  LDSM.16.MT88.4 R16, [R35+0xe000] ;  /* 0x00e000002310783b */ /* 0x000ee20000004200 */
[----:B-1----:R-:W-:-:S04]  /*126a0*/  FFMA.FTZ R0, R165, UR4, -R34 ;  /* 0x00000004a5007c23 */ /* 0x002fc80008010822 */
[----:B------:R1:W-:Y:S02]  /*126b0*/  MUFU.EX2 R96, R0 ;  /* 0x0000000000607308 */ /* 0x0003e40000000800 */
[----:B-1----:R-:W-:-:S06]  /*126c0*/  FFMA.FTZ R0, R231, UR4, -R33 ;  /* 0x00000004e7007c23 */ /* 0x002fcc0008010821 */
        /* <DEDUP_REMOVED lines=9> */
[----:B-1----:R-:W-:-:S04]  /*12760*/  FFMA.FTZ R0, R169, UR4, -R33 ;  /* 0x00000004a9007c23 */ /* 0x002fc80008010821 */
[----:B------:R1:W4:Y:S01]  /*12770*/  MUFU.EX2 R92, R0 ;  /* 0x00000000005c7308 */ /* 0x0003220000000800 */
[----:B------:R-:W-:Y:S02]  /*12780*/  IMAD.MOV.U32 R98, RZ, RZ, R46 ;  /* 0x000000ffff627224 */ /* 0x000fe400078e002e */
[----:B------:R-:W4:Y:S01]  /*12790*/  LDSM.16.MT88.4 R44, [R41+0x2000] ;  /* 0x00200000292c783b */ /* 0x000f220000004200 */
[----:B------:R-:W-:Y:S01]  /*127a0*/  MOV R99, R241 ;  /* 0x000000f100637202 */ /* 0x000fe20000000f00 */
[----:B-1----:R-:W-:-:S04]  /*127b0*/  FFMA.FTZ R0, R235, UR4, -R3 ;  /* 0x00000004eb007c23 */ /* 0x002fc80008010803 */
[----:B------:R1:W-:Y:S01]  /*127c0*/  MUFU.EX2 R242, R0 ;  /* 0x0000000000f27308 */ /* 0x0003e20000000800 */
[----:B--2---:R-:W-:Y:S01]  /*127d0*/  HMMA.16816.F32 R136, R4, R20, R136 ;  /* 0x000000140488723c */ /* 0x004fe20000001888 */
[----:B-1----:R-:W-:-:S06]  /*127e0*/  FFMA.FTZ R0, R228, UR4, -R3 ;  /* 0x00000004e4007c23 */ /* 0x002fcc0008010803 */
[----:B------:R1:W2:Y:S01]  /*127f0*/  MUFU.EX2 R243, R0 ;  /* 0x0000000000f37308 */ /* 0x0002a20000000800 */
[----:B------:R-:W-:Y:S08]  /*12800*/  HMMA.16816.F32 R140, R4, R22, R140 ;  /* 0x00000016048c723c */ /* 0x000ff0000000188c */
[----:B------:R-:W-:Y:S01]  /*12810*/  HMMA.16816.F32 R132, R8, R20, R132 ;  /* 0x000000140884723c */ /* 0x000fe20000001884 */
[----:B-1----:R-:W-:-:S04]  /*12820*/  FFMA.FTZ R0, R214, UR4, -R3 ;  /* 0x00000004d6007c23 */ /* 0x002fc80008010803 */
[----:B------:R1:W-:Y:S03]  /*12830*/  MUFU.EX2 R241, R0 ;  /* 0x0000000000f17308 */ /* 0x0003e60000000800 */
[----:B------:R-:W-:Y:S01]  /*12840*/  HMMA.16816.F32 R144, R8, R22, R144 ;  /* 0x000000160890723c */ /* 0x000fe20000001890 */
[----:B------:R-:W2:Y:S01]  /*12850*/  LDSM.16.MT88.4 R20, [R35+0xc800] ;  /* 0x00c800002314783b */ /* 0x000ea20000004200 */
[----:B-1----:R-:W-:-:S04]  /*12860*/  FFMA.FTZ R0, R212, UR4, -R3 ;  /* 0x00000004d4007c23 */ /* 0x002fc80008010803 */
[----:B------:R1:W-:Y:S02]  /*12870*/  MUFU.EX2 R235, R0 ;  /* 0x0000000000eb7308 */ /* 0x0003e40000000800 */
[C---:B---3--:R-:W-:Y:S08]  /*12880*/  HMMA.16816.F32 R120, R4.reuse, R16, R120 ;  /* 0x000000100478723c */ /* 0x048ff00000001878 */
[----:B------:R-:W-:Y:S01]  /*12890*/  HMMA.16816.F32 R124, R4, R18, R124 ;  /* 0x00000012047c723c */ /* 0x000fe2000000187c */
[----:B-1----:R-:W-:-:S07]  /*128a0*/  FFMA.FTZ R0, R249, UR4, -R32 ;  /* 0x00000004f9007c23 */ /* 0x002fce0008010820 */
[C---:B------:R-:W-:Y:S01]  /*128b0*/  HMMA.16816.F32 R116, R8.reuse, R16, R116 ;  /* 0x000000100874723c */ /* 0x040fe20000001874 */
[----:B------:R1:W-:Y:S07]  /*128c0*/  MUFU.EX2 R215, R0 ;  /* 0x0000000000d77308 */ /* 0x0003ee0000000800 */
[----:B------:R-:W-:Y:S01]  /*128d0*/  HMMA.16816.F32 R128, R8, R18, R128 ;  /* 0x000000120880723c */ /* 0x000fe20000001880 */
[----:B------:R-:W3:Y:S07]  /*128e0*/  LDSM.16.MT88.4 R16, [R42+0xc800] ;  /* 0x00c800002a10783b */ /* 0x000eee0000004200 */
[----:B------:R-:W-:Y:S01]  /*128f0*/  HMMA.16816.F32 R104, R4, R12, R104 ;  /* 0x0000000c0468723c */ /* 0x000fe20000001868 */
[----:B-1----:R-:W-:-:S07]  /*12900*/  FFMA.FTZ R0, R248, UR4, -R32 ;  /* 0x00000004f8007c23 */ /* 0x002fce0008010820 */
[----:B------:R-:W-:Y:S01]  /*12910*/  HMMA.16816.F32 R108, R4, R14, R108 ;  /* 0x0000000e046c723c */ /* 0x000fe2000000186c */
[----:B------:R1:W2:Y:S07]  /*12920*/  MUFU.EX2 R228, R0 ;  /* 0x0000000000e47308 */ /* 0x0002ae0000000800 */
[C---:B------:R-:W-:Y:S08]  /*12930*/  HMMA.16816.F32 R100, R8.reuse, R12, R100 ;  /* 0x0000000c0864723c */ /* 0x040ff00000001864 */
[----:B------:R-:W-:Y:S01]  /*12940*/  HMMA.16816.F32 R112, R8, R14, R112 ;  /* 0x0000000e0870723c */ /* 0x000fe20000001870 */
[----:B------:R-:W3:Y:S01]  /*12950*/  LDSM.16.MT88.4 R12, [R36+0x800] ;  /* 0x00080000240c783b */ /* 0x000ee20000004200 */
[----:B-1----:R-:W-:Y:S01]  /*12960*/  FFMA.FTZ R0, R237, UR4, -R32 ;  /* 0x00000004ed007c23 */ /* 0x002fe20008010820 */
[----:B----4-:R-:W-:Y:S01]  /*12970*/  MOV R237, R92 ;  /* 0x0000005c00ed7202 */ /* 0x010fe20000000f00 */
[----:B------:R-:W-:-:S02]  /*12980*/  IMAD.MOV.U32 R92, RZ, RZ, R2 ;  /* 0x000000ffff5c7224 */ /* 0x000fc400078e0002 */
[----:B------:R-:W-:Y:S01]  /*12990*/  FFMA.FTZ R2, R236, UR4, -R32 ;  /* 0x00000004ec027c23 */ /* 0x000fe20008010820 */
[----:B------:R1:W-:Y:S01]  /*129a0*/  MUFU.EX2 R229, R0 ;  /* 0x0000000000e57308 */ /* 0x0003e20000000800 */
[-C--:B------:R-:W-:Y:S01]  /*129b0*/  FMUL.FTZ R160, R160, R38.reuse ;  /* 0x00000026a0a07220 */ /* 0x080fe20000410000 */
[----:B------:R-:W-:-:S06]  /*129c0*/  FMUL.FTZ R161, R161, R38 ;  /* 0x00000026a1a17220 */ /* 0x000fcc0000410000 */
[----:B------:R-:W4:Y:S01]  /*129d0*/  MUFU.EX2 R231, R2 ;  /* 0x0000000200e77308 */ /* 0x000f220000000800 */
        /* <DEDUP_REMOVED lines=30> */
[----:B------:R-:W-:Y:S01]  /*12bc0*/  MOV R236, R96 ;  /* 0x0000006000ec7202 */ /* 0x000fe20000000f00 */
[----:B------:R-:W-:Y:S01]  /*12bd0*/  IMAD.MOV.U32 R87, RZ, RZ, R49 ;  /* 0x000000ffff577224 */ /* 0x000fe200078e0031 */
[----:B------:R-:W-:Y:S01]  /*12be0*/  MOV R80, R51 ;  /* 0x0000003300507202 */ /* 0x000fe20000000f00 */
[----:B------:R-:W-:Y:S01]  /*12bf0*/  HMMA.16816.F32 R160, R4, R44, R160 ;  /* 0x0000002c04a0723c */ /* 0x000fe200000018a0 */
[----:B------:R-:W-:Y:S01]  /*12c00*/  MOV R219, R50 ;  /* 0x0000003200db7202 */ /* 0x000fe20000000f00 */
[----:B-1----:R-:W-:Y:S01]  /*12c10*/  FFMA.FTZ R0, R246, UR4, -R34 ;  /* 0x00000004f6007c23 */ /* 0x002fe20008010822 */
[----:B------:R-:W-:-:S05]  /*12c20*/  MOV R79, R48 ;  /* 0x00000030004f7202 */ /* 0x000fca0000000f00 */
[----:B------:R-:W-:Y:S08]  /*12c30*/  HMMA.16816.F32 R196, R4, R46, R196 ;  /* 0x0000002e04c4723c */ /* 0x000ff000000018c4 */
[C---:B------:R-:W-:Y:S01]  /*12c40*/  HMMA.16816.F32 R48, R8.reuse, R44, R156 ;  /* 0x0000002c0830723c */ /* 0x040fe2000000189c */
[----:B------:R-:W-:Y:S02]  /*12c50*/  MOV R159, R209 ;  /* 0x000000d1009f7202 */ /* 0x000fe40000000f00 */
[----:B------:R1:W-:Y:S05]  /*12c60*/  MUFU.EX2 R209, R0 ;  /* 0x0000000000d17308 */ /* 0x0003ea0000000800 */
[----:B------:R-:W-:Y:S01]  /*12c70*/  HMMA.16816.F32 R148, R8, R24, R148 ;  /* 0x000000180894723c */ /* 0x000fe20000001894 */
[----:B------:R-:W-:-:S07]  /*12c80*/  MOV R249, R89 ;  /* 0x0000005900f97202 */ /* 0x000fce0000000f00 */
[----:B------:R-:W-:Y:S01]  /*12c90*/  HMMA.16816.F32 R192, R8, R26, R192 ;  /* 0x0000001a08c0723c */ /* 0x000fe200000018c0 */
[----:B------:R-:W-:Y:S01]  /*12ca0*/  MOV R248, R90 ;  /* 0x0000005a00f87202 */ /* 0x000fe20000000f00 */
[----:B-1----:R-:W-:-:S06]  /*12cb0*/  FFMA.FTZ R0, R226, UR4, -R34 ;  /* 0x00000004e2007c23 */ /* 0x002fcc0008010822 */
[----:B------:R-:W-:Y:S01]  /*12cc0*/  HMMA.16816.F32 R44, R8, R46, R200 ;  /* 0x0000002e082c723c */ /* 0x000fe200000018c8 */
[----:B------:R-:W-:Y:S02]  /*12cd0*/  F2FP.F16.F32.PACK_AB R8, R95, R83 ;  /* 0x000000535f08723e */ /* 0x000fe400000000ff */
[----:B------:R-:W-:Y:S02]  /*12ce0*/  F2FP.F16.F32.PACK_AB R9, R94, R252 ;  /* 0x000000fc5e09723e */ /* 0x000fe400000000ff */
[----:B------:R-:W-:Y:S02]  /*12cf0*/  F2FP.F16.F32.PACK_AB R10, R236, R86 ;  /* 0x00000056ec0a723e */ /* 0x000fe400000000ff */
[----:B------:R-:W-:Y:S01]  /*12d00*/  F2FP.F16.F32.PACK_AB R11, R237, R93 ;  /* 0x0000005ded0b723e */ /* 0x000fe200000000ff */
[----:B------:R-:W-:Y:S01]  /*12d10*/  HMMA.16816.F32 R188, R4, R24, R188 ;  /* 0x0000001804bc723c */ /* 0x000fe200000018bc */
[----:B------:R-:W-:Y:S01]  /*12d20*/  MOV R201, R88 ;  /* 0x0000005800c97202 */ /* 0x000fe20000000f00 */
[----:B------:R-:W-:Y:S01]  /*12d30*/  IMAD.MOV.U32 R2, RZ, RZ, R91 ;  /* 0x000000ffff027224 */ /* 0x000fe200078e005b */
[----:B------:R-:W-:-:S05]  /*12d40*/  MOV R157, R211 ;  /* 0x000000d3009d7202 */ /* 0x000fca0000000f00 */
[----:B------:R-:W-:Y:S01]  /*12d50*/  HMMA.16816.F32 R152, R4, R26, R152 ;  /* 0x0000001a0498723c */ /* 0x000fe20000001898 */
[----:B--2---:R-:W-:Y:S01]  /*12d60*/  F2FP.F16.F32.PACK_AB R4, R243, R242 ;  /* 0x000000f2f304723e */ /* 0x004fe200000000ff */
[----:B------:R1:W2:Y:S01]  /*12d70*/  MUFU.EX2 R211, R0 ;  /* 0x0000000000d37308 */ /* 0x0002a20000000800 */
[----:B------:R-:W-:Y:S01]  /*12d80*/  F2FP.F16.F32.PACK_AB R5, R228, R215 ;  /* 0x000000d7e405723e */ /* 0x000fe200000000ff */
[----:B------:R-:W-:Y:S01]  /*12d90*/  IMAD.MOV.U32 R200, RZ, RZ, R87 ;  /* 0x000000ffffc87224 */ /* 0x000fe200078e0057 */
[----:B------:R-:W-:Y:S01]  /*12da0*/  F2FP.F16.F32.PACK_AB R6, R235, R241 ;  /* 0x000000f1eb06723e */ /* 0x000fe200000000ff */
[----:B------:R-:W-:Y:S01]  /*12db0*/  IMAD.MOV.U32 R156, RZ, RZ, R79 ;  /* 0x000000ffff9c7224 */ /* 0x000fe200078e004f */
[----:B----4-:R-:W-:Y:S01]  /*12dc0*/  F2FP.F16.F32.PACK_AB R7, R231, R229 ;  /* 0x000000e5e707723e */ /* 0x010fe200000000ff */
[----:B------:R-:W-:Y:S01]  /*12dd0*/  HMMA.16816.F32 R88, R8, R20, R176 ;  /* 0x000000140858723c */ /* 0x000fe200000018b0 */
[----:B------:R-:W-:Y:S01]  /*12de0*/  MOV R179, R92 ;  /* 0x0000005c00b37202 */ /* 0x000fe20000000f00 */
[----:B------:R-:W-:Y:S01]  /*12df0*/  IMAD.MOV.U32 R176, RZ, RZ, R95 ;  /* 0x000000ffffb07224 */ /* 0x000fe200078e005f */
[----:B------:R-:W-:Y:S01]  /*12e00*/  MOV R178, R93 ;  /* 0x0000005d00b27202 */ /* 0x000fe20000000f00 */
[----:B------:R-:W-:Y:S01]  /*12e10*/  IMAD.MOV.U32 R169, RZ, RZ, R99 ;  /* 0x000000ffffa97224 */ /* 0x000fe200078e0063 */
[----:B------:R-:W-:Y:S01]  /*12e20*/  MOV R177, R94 ;  /* 0x0000005e00b17202 */ /* 0x000fe20000000f00 */
[----:B------:R-:W-:Y:S02]  /*12e30*/  LDSM.16.MT88.4 R24, [R41+0x800] ;  /* 0x000800002918783b */ /* 0x000fe40000004200 */
[----:B------:R-:W-:Y:S01]  /*12e40*/  HMMA.16816.F32 R92, R4, R22, R180 ;  /* 0x00000016045c723c */ /* 0x000fe200000018b4 */
[----:B------:R-:W-:Y:S01]  /*12e50*/  MOV R183, R84 ;  /* 0x0000005400b77202 */ /* 0x000fe20000000f00 */
[----:B-1----:R-:W-:Y:S01]  /*12e60*/  FFMA.FTZ R0, R224, UR4, -R34 ;  /* 0x00000004e0007c23 */ /* 0x002fe20008010822 */
[----:B------:R-:W-:-:S02]  /*12e70*/  MOV R182, R85 ;  /* 0x0000005500b67202 */ /* 0x000fc40000000f00 */
[----:B------:R-:W-:Y:S01]  /*12e80*/  MOV R181, R86 ;  /* 0x0000005600b57202 */ /* 0x000fe20000000f00 */
[----:B------:R1:W-:Y:S02]  /*12e90*/  MUFU.EX2 R213, R0 ;  /* 0x0000000000d57308 */ /* 0x0003e40000000800 */
[C---:B------:R-:W-:Y:S01]  /*12ea0*/  HMMA.16816.F32 R84, R8.reuse, R22, R184 ;  /* 0x000000160854723c */ /* 0x040fe200000018b8 */
[----:B------:R-:W-:Y:S01]  /*12eb0*/  MOV R180, R80 ;  /* 0x0000005000b47202 */ /* 0x000fe20000000f00 */
[----:B------:R-:W-:Y:S01]  /*12ec0*/  IMAD.MOV.U32 R187, RZ, RZ, R83 ;  /* 0x000000ffffbb7224 */ /* 0x000fe200078e0053 */
[----:B------:R-:W-:Y:S02]  /*12ed0*/  MOV R203, R81 ;  /* 0x0000005100cb7202 */ /* 0x000fe40000000f00 */
[----:B------:R-:W-:Y:S02]  /*12ee0*/  MOV R184, R82 ;  /* 0x0000005200b87202 */ /* 0x000fe40000000f00 */
[----:B------:R-:W-:Y:S01]  /*12ef0*/  MOV R185, R76 ;  /* 0x0000004c00b97202 */ /* 0x000fe20000000f00 */
[----:B---3--:R-:W-:Y:S01]  /*12f00*/  HMMA.16816.F32 R80, R8, R16, R172 ;  /* 0x000000100850723c */ /* 0x008fe200000018ac */
[----:B------:R-:W-:-:S02]  /*12f10*/  MOV R186, R77 ;  /* 0x0000004d00ba7202 */ /* 0x000fc40000000f00 */
[----:B------:R-:W-:Y:S02]  /*12f20*/  MOV R202, R78 ;  /* 0x0000004e00ca7202 */ /* 0x000fe40000000f00 */
[----:B------:R-:W-:Y:S02]  /*12f30*/  MOV R170, R97 ;  /* 0x0000006100aa7202 */ /* 0x000fe40000000f00 */
[----:B------:R-:W-:Y:S01]  /*12f40*/  MOV R165, R98 ;  /* 0x0000006200a57202 */ /* 0x000fe20000000f00 */
[C---:B------:R-:W-:Y:S01]  /*12f50*/  HMMA.16816.F32 R76, R4.reuse, R16, R28 ;  /* 0x00000010044c723c */ /* 0x040fe2000000181c */
[----:B-1----:R-:W-:Y:S01]  /*12f60*/  FFMA.FTZ R0, R220, UR4, -R34 ;  /* 0x00000004dc007c23 */ /* 0x002fe20008010822 */
[----:B------:R-:W-:Y:S06]  /*12f70*/  LDSM.16.MT88.4 R28, [R41+0x2800] ;  /* 0x00280000291c783b */ /* 0x000fec0000004200 */
[-C--:B------:R-:W-:Y:S01]  /*12f80*/  HMMA.16816.F32 R72, R4, R18.reuse, R72 ;  /* 0x000000120448723c */ /* 0x080fe20000001848 */
[----:B------:R1:W-:Y:S07]  /*12f90*/  MUFU.EX2 R214, R0 ;  /* 0x0000000000d67308 */ /* 0x0003ee0000000800 */
[----:B------:R-:W-:Y:S01]  /*12fa0*/  HMMA.16816.F32 R68, R8, R18, R68 ;  /* 0x000000120844723c */ /* 0x000fe20000001844 */
[----:B------:R-:W3:Y:S07]  /*12fb0*/  LDSM.16.MT88.4 R16, [R42+0xe800] ;  /* 0x00e800002a10783b */ /* 0x000eee0000004200 */
[----:B------:R-:W-:Y:S01]  /*12fc0*/  HMMA.16816.F32 R96, R4, R20, R204 ;  /* 0x000000140460723c */ /* 0x000fe200000018cc */
[----:B------:R-:W4:Y:S01]  /*12fd0*/  LDSM.16.MT88.4 R20, [R35+0xe800] ;  /* 0x00e800002314783b */ /* 0x000f220000004200 */
[----:B-1----:R-:W-:-:S06]  /*12fe0*/  FFMA.FTZ R0, R250, UR4, -R33 ;  /* 0x00000004fa007c23 */ /* 0x002fcc0008010821 */
[-C--:B------:R-:W-:Y:S01]  /*12ff0*/  HMMA.16816.F32 R64, R8, R12.reuse, R64 ;  /* 0x0000000c0840723c */ /* 0x080fe20000001840 */
[----:B------:R1:W-:Y:S07]  /*13000*/  MUFU.EX2 R207, R0 ;  /* 0x0000000000cf7308 */ /* 0x0003ee0000000800 */
[C---:B------:R-:W-:Y:S08]  /*13010*/  HMMA.16816.F32 R60, R4.reuse, R12, R60 ;  /* 0x0000000c043c723c */ /* 0x040ff0000000183c */
[-C--:B------:R-:W-:Y:S08]  /*13020*/  HMMA.16816.F32 R56, R4, R14.reuse, R56 ;  /* 0x0000000e0438723c */ /* 0x080ff00000001838 */
[----:B------:R-:W-:Y:S01]  /*13030*/  HMMA.16816.F32 R52, R8, R14, R52 ;  /* 0x0000000e0834723c */ /* 0x000fe20000001834 */
[----:B------:R-:W2:Y:S01]  /*13040*/  LDSM.16.MT88.4 R12, [R36+0x2800] ;  /* 0x00280000240c783b */ /* 0x000ea20000004200 */
[----:B-1----:R-:W-:Y:S01]  /*13050*/  FFMA.FTZ R0, R244, UR4, -R33 ;  /* 0x00000004f4007c23 */ /* 0x002fe20008010821 */
[----:B------:R-:W-:-:S03]  /*13060*/  IMAD.MOV.U32 R175, RZ, RZ, R208 ;  /* 0x000000ffffaf7224 */ /* 0x000fc600078e00d0 */
[----:B------:R1:W2:Y:S01]  /*13070*/  MUFU.EX2 R208, R0 ;  /* 0x0000000000d07308 */ /* 0x0002a20000000800 */
[----:B------:R-:W-:Y:S01]  /*13080*/  MOV R158, R210 ;  /* 0x000000d2009e7202 */ /* 0x000fe20000000f00 */
[----:B-1----:R-:W-:-:S06]  /*13090*/  FFMA.FTZ R0, R225, UR4, -R33 ;  /* 0x00000004e1007c23 */ /* 0x002fcc0008010821 */
[----:B------:R1:W-:Y:S02]  /*130a0*/  MUFU.EX2 R210, R0 ;  /* 0x0000000000d27308 */ /* 0x0003e40000000800 */
[----:B-1----:R-:W-:-:S06]  /*130b0*/  FFMA.FTZ R0, R222, UR4, -R33 ;  /* 0x00000004de007c23 */ /* 0x002fcc0008010821 */
[----:B------:R1:W2:Y:S01]  /*130c0*/  MUFU.EX2 R212, R0 ;  /* 0x0000000000d47308 */ /* 0x0002a20000000800 */
[----:B---3--:R-:W-:Y:S01]  /*130d0*/  HMMA.16816.F32 R136, R4, R16, R136 ;  /* 0x000000100488723c */ /* 0x008fe20000001888 */
[----:B-1----:R-:W-:-:S06]  /*130e0*/  FFMA.FTZ R0, R251, UR4, -R3 ;  /* 0x00000004fb007c23 */ /* 0x002fcc0008010803 */
[----:B------:R1:W-:Y:S01]  /*130f0*/  MUFU.EX2 R205, R0 ;  /* 0x0000000000cd7308 */ /* 0x0003e20000000800 */
[----:B------:R-:W-:Y:S01]  /*13100*/  HMMA.16816.F32 R140, R4, R18, R140 ;  /* 0x00000012048c723c */ /* 0x000fe2000000188c */
[----:B-1----:R-:W-:-:S06]  /*13110*/  FFMA.FTZ R0, R247, UR4, -R3 ;  /* 0x00000004f7007c23 */ /* 0x002fcc0008010803 */
[----:B------:R1:W3:Y:S01]  /*13120*/  MUFU.EX2 R206, R0 ;  /* 0x0000000000ce7308 */ /* 0x0002e20000000800 */
[C---:B------:R-:W-:Y:S08]  /*13130*/  HMMA.16816.F32 R132, R8.reuse, R16, R132 ;  /* 0x000000100884723c */ /* 0x040ff00000001884 */
[----:B------:R-:W-:Y:S01]  /*13140*/  HMMA.16816.F32 R144, R8, R18, R144 ;  /* 0x000000120890723c */ /* 0x000fe20000001890 */
[----:B------:R-:W3:Y:S01]  /*13150*/  LDSM.16.MT88.4 R16, [R42+0xd000] ;  /* 0x00d000002a10783b */ /* 0x000ee20000004200 */
[----:B-1----:R-:W-:-:S06]  /*13160*/  FFMA.FTZ R0, R245, UR4, -R3 ;  /* 0x00000004f5007c23 */ /* 0x002fcc0008010803 */
[C---:B----4-:R-:W-:Y:S01]  /*13170*/  HMMA.16816.F32 R120, R4.reuse, R20, R120 ;  /* 0x000000140478723c */ /* 0x050fe20000001878 */
[----:B------:R1:W-:Y:S07]  /*13180*/  MUFU.EX2 R204, R0 ;  /* 0x0000000000cc7308 */ /* 0x0003ee0000000800 */
[----:B------:R-:W-:Y:S08]  /*13190*/  HMMA.16816.F32 R124, R4, R22, R124 ;  /* 0x00000016047c723c */ /* 0x000ff0000000187c */
[----:B------:R-:W-:Y:S01]  /*131a0*/  HMMA.16816.F32 R116, R8, R20, R116 ;  /* 0x000000140874723c */ /* 0x000fe20000001874 */
[----:B-1----:R-:W-:-:S07]  /*131b0*/  FFMA.FTZ R0, R221, UR4, -R3 ;  /* 0x00000004dd007c23 */ /* 0x002fce0008010803 */
[----:B------:R-:W-:Y:S01]  /*131c0*/  HMMA.16816.F32 R128, R8, R22, R128 ;  /* 0x000000160880723c */ /* 0x000fe20000001880 */
[----:B------:R-:W1:Y:S01]  /*131d0*/  LDSM.16.MT88.4 R20, [R35+0xd000] ;  /* 0x00d000002314783b */ /* 0x000e620000004200 */
[----:B------:R4:W-:Y:S06]  /*131e0*/  MUFU.EX2 R171, R0 ;  /* 0x0000000000ab7308 */ /* 0x0009ec0000000800 */
[C---:B--2---:R-:W-:Y:S08]  /*131f0*/  HMMA.16816.F32 R188, R4.reuse, R12, R188 ;  /* 0x0000000c04bc723c */ /* 0x044ff000000018bc */
[----:B------:R-:W-:Y:S01]  /*13200*/  HMMA.16816.F32 R152, R4, R14, R152 ;  /* 0x0000000e0498723c */ /* 0x000fe20000001898 */
[----:B----4-:R-:W-:-:S07]  /*13210*/  FFMA.FTZ R0, R43, UR4, -R32 ;  /* 0x000000042b007c23 */ /* 0x010fce0008010820 */
[C---:B------:R-:W-:Y:S01]  /*13220*/  HMMA.16816.F32 R148, R8.reuse, R12, R148 ;  /* 0x0000000c0894723c */ /* 0x040fe20000001894 */
[----:B------:R2:W-:Y:S07]  /*13230*/  MUFU.EX2 R43, R0 ;  /* 0x00000000002b7308 */ /* 0x0005ee0000000800 */
[----:B------:R-:W-:Y:S01]  /*13240*/  HMMA.16816.F32 R192, R8, R14, R192 ;  /* 0x0000000e08c0723c */ /* 0x000fe200000018c0 */
[----:B------:R-:W4:Y:S01]  /*13250*/  LDSM.16.MT88.4 R12, [R36+0x1000] ;  /* 0x00100000240c783b */ /* 0x000f220000004200 */
[----:B------:R-:W-:-:S06]  /*13260*/  IMAD.MOV.U32 R225, RZ, RZ, R201 ;  /* 0x000000ffffe17224 */ /* 0x000fcc00078e00c9 */
[----:B------:R-:W-:Y:S01]  /*13270*/  HMMA.16816.F32 R108, R4, R26, R108 ;  /* 0x0000001a046c723c */ /* 0x000fe2000000186c */
[----:B--2---:R-:W-:-:S07]  /*13280*/  FFMA.FTZ R0, R175, UR4, -R32 ;  /* 0x00000004af007c23 */ /* 0x004fce0008010820 */
[----:B------:R-:W-:Y:S01]  /*13290*/  HMMA.16816.F32 R160, R4, R28, R160 ;  /* 0x0000001c04a0723c */ /* 0x000fe200000018a0 */
[----:B------:R-:W-:-:S07]  /*132a0*/  MOV R222, R169 ;  /* 0x000000a900de7202 */ /* 0x000fce0000000f00 */
[----:B------:R-:W-:Y:S01]  /*132b0*/  HMMA.16816.F32 R112, R8, R26, R112 ;  /* 0x0000001a0870723c */ /* 0x000fe20000001870 */
[----:B------:R-:W-:Y:S02]  /*132c0*/  MOV R27, R182 ;  /* 0x000000b6001b7202 */ /* 0x000fe40000000f00 */
[----:B------:R-:W-:Y:S01]  /*132d0*/  MOV R182, R2 ;  /* 0x0000000200b67202 */ /* 0x000fe20000000f00 */
[----:B------:R-:W-:-:S04]  /*132e0*/  FFMA.FTZ R2, R216, UR4, -R32 ;  /* 0x00000004d8027c23 */ /* 0x000fc80008010820 */
[----:B------:R-:W-:Y:S01]  /*132f0*/  HMMA.16816.F32 R48, R8, R28, R48 ;  /* 0x0000001c0830723c */ /* 0x000fe20000001830 */
[----:B------:R-:W-:Y:S02]  /*13300*/  MOV R29, R165 ;  /* 0x000000a5001d7202 */ /* 0x000fe40000000f00 */
[----:B------:R2:W1:Y:S01]  /*13310*/  MUFU.EX2 R165, R0 ;  /* 0x0000000000a57308 */ /* 0x0004620000000800 */
[----:B------:R-:W-:-:S07]  /*13320*/  MOV R201, R170 ;  /* 0x000000aa00c97202 */ /* 0x000fce0000000f00 */
[----:B------:R-:W-:Y:S01]  /*13330*/  MUFU.EX2 R170, R2 ;  /* 0x0000000200aa7308 */ /* 0x000fe20000000800 */
[----:B--2---:R-:W-:-:S07]  /*13340*/  FFMA.FTZ R0, R227, UR4, -R32 ;  /* 0x00000004e3007c23 */ /* 0x004fce0008010820 */
[----:B------:R-:W2:Y:S01]  /*13350*/  MUFU.EX2 R169, R0 ;  /* 0x0000000000a97308 */ /* 0x000ea20000000800 */
        /* <DEDUP_REMOVED lines=8> */
[----:B------:R-:W-:-:S07]  /*133e0*/  MOV R25, R180 ;  /* 0x000000b400197202 */ /* 0x000fce0000000f00 */
[----:B------:R-:W-:Y:S01]  /*133f0*/  HMMA.16816.F32 R196, R4, R30, R196 ;  /* 0x0000001e04c4723c */ /* 0x000fe200000018c4 */
[----:B---3--:R-:W-:Y:S02]  /*13400*/  F2FP.F16.F32.PACK_AB R4, R206, R205 ;  /* 0x000000cdce04723e */ /* 0x008fe400000000ff */
[----:B-1----:R-:W-:Y:S02]  /*13410*/  F2FP.F16.F32.PACK_AB R5, R165, R43 ;  /* 0x0000002ba505723e */ /* 0x002fe400000000ff */
[----:B------:R-:W-:Y:S02]  /*13420*/  F2FP.F16.F32.PACK_AB R6, R171, R204 ;  /* 0x000000ccab06723e */ /* 0x000fe400000000ff */
[----:B--2---:R-:W-:Y:S01]  /*13430*/  F2FP.F16.F32.PACK_AB R7, R170, R169 ;  /* 0x000000a9aa07723e */ /* 0x004fe200000000ff */
[----:B------:R-:W-:Y:S01]  /*13440*/  HMMA.16816.F32 R244, R8, R16, R80 ;  /* 0x0000001008f4723c */ /* 0x000fe20000001850 */
[----:B------:R-:W-:Y:S01]  /*13450*/  MOV R24, R181 ;  /* 0x000000b500187202 */ /* 0x000fe20000000f00 */
[----:B------:R-:W-:Y:S01]  /*13460*/  IMAD.MOV.U32 R181, RZ, RZ, R179 ;  /* 0x000000ffffb57224 */ /* 0x000fe200078e00b3 */
[----:B------:R-:W-:-:S02]  /*13470*/  MOV R226, R176 ;  /* 0x000000b000e27202 */ /* 0x000fc40000000f00 */
[----:B------:R-:W-:Y:S02]  /*13480*/  MOV R224, R177 ;  /* 0x000000b100e07202 */ /* 0x000fe40000000f00 */
[----:B------:R-:W-:Y:S01]  /*13490*/  MOV R180, R178 ;  /* 0x000000b200b47202 */ /* 0x000fe20000000f00 */
[----:B------:R-:W-:Y:S01]  /*134a0*/  HMMA.16816.F32 R172, R4, R20, R96 ;  /* 0x0000001404ac723c */ /* 0x000fe20000001860 */
[----:B------:R-:W-:Y:S02]  /*134b0*/  MOV R183, R248 ;  /* 0x000000f800b77202 */ /* 0x000fe40000000f00 */
[----:B------:R-:W-:-:S05]  /*134c0*/  MOV R220, R249 ;  /* 0x000000f900dc7202 */ /* 0x000fca0000000f00 */
[----:B------:R-:W-:Y:S08]  /*134d0*/  HMMA.16816.F32 R176, R8, R20, R88 ;  /* 0x0000001408b0723c */ /* 0x000ff00000001858 */
[-C--:B------:R-:W-:Y:S08]  /*134e0*/  HMMA.16816.F32 R92, R4, R22.reuse, R92 ;  /* 0x00000016045c723c */ /* 0x080ff0000000185c */
[C---:B------:R-:W-:Y:S08]  /*134f0*/  HMMA.16816.F32 R248, R8.reuse, R22, R84 ;  /* 0x0000001608f8723c */ /* 0x040ff00000001854 */
[----:B----4-:R-:W-:Y:S01]  /*13500*/  HMMA.16816.F32 R20, R8, R12, R64 ;  /* 0x0000000c0814723c */ /* 0x010fe20000001840 */
[----:B------:R-:W-:Y:S01]  /*13510*/  IMAD.MOV.U32 R99, RZ, RZ, R29 ;  /* 0x000000ffff637224 */ /* 0x000fe200078e001d */
[----:B------:R-:W-:Y:S01]  /*13520*/  MOV R80, R244 ;  /* 0x000000f400507202 */ /* 0x000fe20000000f00 */
[----:B------:R-:W1:Y:S01]  /*13530*/  LDSM.16.MT88.4 R28, [R41+0x3000] ;  /* 0x00300000291c783b */ /* 0x000e620000004200 */
[----:B------:R-:W-:Y:S01]  /*13540*/  IMAD.MOV.U32 R0, RZ, RZ, R245 ;  /* 0x000000ffff007224 */ /* 0x000fe200078e00f5 */
[----:B------:R-:W-:-:S02]  /*13550*/  MOV R89, R246 ;  /* 0x000000f600597202 */ /* 0x000fc40000000f00 */
[----:B------:R-:W-:Y:S02]  /*13560*/  MOV R88, R247 ;  /* 0x000000f700587202 */ /* 0x000fe40000000f00 */
[----:B------:R-:W-:Y:S10]  /*13570*/  HMMA.16816.F32 R244, R8, R18, R68 ;  /* 0x0000001208f4723c */ /* 0x000ff40000001844 */
[----:B------:R-:W-:Y:S01]  /*13580*/  IMAD.MOV.U32 R71, RZ, RZ, R21 ;  /* 0x000000ffff477224 */ /* 0x000fe200078e0015 */
[----:B------:R-:W-:-:S02]  /*13590*/  MOV R70, R22 ;  /* 0x0000001600467202 */ /* 0x000fc40000000f00 */
[----:B------:R-:W-:Y:S02]  /*135a0*/  MOV R69, R23 ;  /* 0x0000001700457202 */ /* 0x000fe40000000f00 */
[----:B------:R-:W-:Y:S02]  /*135b0*/  MOV R68, R20 ;  /* 0x0000001400447202 */ /* 0x000fe40000000f00 */
[----:B------:R-:W2:Y:S01]  /*135c0*/  LDSM.16.MT88.4 R20, [R41+0x1000] ;  /* 0x001000002914783b */ /* 0x000ea20000004200 */
[----:B------:R-:W-:Y:S01]  /*135d0*/  MOV R96, R26 ;  /* 0x0000001a00607202 */ /* 0x000fe20000000f00 */
[----:B------:R-:W-:Y:S01]  /*135e0*/  IMAD.MOV.U32 R82, RZ, RZ, R24 ;  /* 0x000000ffff527224 */ /* 0x000fe200078e0018 */
[----:B------:R-:W-:Y:S02]  /*135f0*/  MOV R83, R27 ;  /* 0x0000001b00537202 */ /* 0x000fe40000000f00 */
[----:B------:R-:W-:Y:S02]  /*13600*/  MOV R81, R25 ;  /* 0x0000001900517202 */ /* 0x000fe40000000f00 */
[----:B------:R-:W3:Y:S01]  /*13610*/  LDSM.16.MT88.4 R24, [R36+0x3000] ;  /* 0x003000002418783b */ /* 0x000ee20000004200 */
[----:B------:R-:W-:Y:S01]  /*13620*/  HMMA.16816.F32 R84, R4, R16, R76 ;  /* 0x000000100454723c */ /* 0x000fe2000000184c */
[----:B------:R-:W-:Y:S01]  /*13630*/  MOV R98, R225 ;  /* 0x000000e100627202 */ /* 0x000fe20000000f00 */
[----:B------:R-:W-:Y:S01]  /*13640*/  IMAD.MOV.U32 R91, RZ, RZ, R224 ;  /* 0x000000ffff5b7224 */ /* 0x000fe200078e00e0 */
[----:B------:R-:W-:-:S05]  /*13650*/  MOV R90, R226 ;  /* 0x000000e2005a7202 */ /* 0x000fca0000000f00 */
[----:B------:R-:W-:Y:S01]  /*13660*/  HMMA.16816.F32 R76, R4, R18, R72 ;  /* 0x00000012044c723c */ /* 0x000fe20000001848 */
[----:B------:R-:W-:Y:S01]  /*13670*/  MOV R75, R0 ;  /* 0x00000000004b7202 */ /* 0x000fe20000000f00 */
[----:B------:R-:W4:Y:S01]  /*13680*/  LDSM.16.MT88.4 R16, [R35+0xf000] ;  /* 0x00f000002310783b */ /* 0x000f220000004200 */
[----:B------:R-:W-:-:S05]  /*13690*/  MOV R0, R158 ;  /* 0x0000009e00007202 */ /* 0x000fca0000000f00 */
[----:B------:R-:W-:Y:S01]  /*136a0*/  HMMA.16816.F32 R60, R4, R12, R60 ;  /* 0x0000000c043c723c */ /* 0x000fe2000000183c */
[----:B------:R-:W-:-:S07]  /*136b0*/  FFMA.FTZ R0, R0, UR4, -R3 ;  /* 0x0000000400007c23 */ /* 0x000fce0008010803 */
[-C--:B------:R-:W-:Y:S08]  /*136c0*/  HMMA.16816.F32 R56, R4, R14.reuse, R56 ;  /* 0x0000000e0438723c */ /* 0x080ff00000001838 */
[----:B------:R-:W-:Y:S01]  /*136d0*/  HMMA.16816.F32 R224, R8, R14, R52 ;  /* 0x0000000e08e0723c */ /* 0x000fe20000001834 */
[----:B------:R-:W4:Y:S01]  /*136e0*/  LDSM.16.MT88.4 R12, [R42+0xf000] ;  /* 0x00f000002a0c783b */ /* 0x000f220000004200 */
[----:B------:R-:W-:-:S06]  /*136f0*/  IMAD.MOV.U32 R73, RZ, RZ, R185 ;  /* 0x000000ffff497224 */ /* 0x000fcc00078e00b9 */
[----:B-1----:R-:W-:Y:S01]  /*13700*/  HMMA.16816.F32 R52, R4, R30, R196 ;  /* 0x0000001e0434723c */ /* 0x002fe200000018c4 */
[----:B------:R-:W-:Y:S01]  /*13710*/  MOV R196, R219 ;  /* 0x000000db00c47202 */ /* 0x000fe20000000f00 */
[----:B------:R-:W-:Y:S01]  /*13720*/  IMAD.MOV.U32 R197, RZ, RZ, R218 ;  /* 0x000000ffffc57224 */ /* 0x000fe200078e00da */
[----:B------:R-:W-:Y:S02]  /*13730*/  MOV R198, R223 ;  /* 0x000000df00c67202 */ /* 0x000fe40000000f00 */
[----:B------:R-:W-:-:S03]  /*13740*/  MOV R199, R217 ;  /* 0x000000d900c77202 */ /* 0x000fc60000000f00 */
[----:B--2---:R-:W-:Y:S01]  /*13750*/  HMMA.16816.F32 R108, R4, R22, R108 ;  /* 0x00000016046c723c */ /* 0x004fe2000000186c */
[----:B------:R-:W-:Y:S02]  /*13760*/  MOV R72, R186 ;  /* 0x000000ba00487202 */ /* 0x000fe40000000f00 */
[----:B------:R-:W-:-:S05]  /*13770*/  MOV R74, R184 ;  /* 0x000000b8004a7202 */ /* 0x000fca0000000f00 */
[----:B------:R-:W-:Y:S01]  /*13780*/  HMMA.16816.F32 R216, R8, R22, R112 ;  /* 0x0000001608d8723c */ /* 0x000fe20000001870 */
[----:B------:R1:W-:Y:S01]  /*13790*/  MUFU.EX2 R22, R0 ;  /* 0x0000000000167308 */ /* 0x0003e20000000800 */
[----:B------:R-:W-:-:S06]  /*137a0*/  MOV R97, R220 ;  /* 0x000000dc00617202 */ /* 0x000fcc0000000f00 */
[-C--:B---3--:R-:W-:Y:S08]  /*137b0*/  HMMA.16816.F32 R188, R4, R24.reuse, R188 ;  /* 0x0000001804bc723c */ /* 0x088ff000000018bc */
[----:B------:R-:W-:Y:S01]  /*137c0*/  HMMA.16816.F32 R148, R8, R24, R148 ;  /* 0x000000180894723c */ /* 0x000fe20000001894 */
[----:B------:R-:W-:Y:S01]  /*137d0*/  MOV R2, R222 ;  /* 0x000000de00027202 */ /* 0x000fe20000000f00 */
[----:B-1----:R-:W-:Y:S01]  /*137e0*/  FFMA.FTZ R0, R196, UR4, -R3 ;  /* 0x00000004c4007c23 */ /* 0x002fe20008010803 */
[----:B------:R-:W-:Y:S01]  /*137f0*/  MOV R196, R197 ;  /* 0x000000c500c47202 */ /* 0x000fe20000000f00 */
[----:B------:R-:W-:Y:S01]  /*13800*/  IMAD.MOV.U32 R197, RZ, RZ, R198 ;  /* 0x000000ffffc57224 */ /* 0x000fe200078e00c6 */
[----:B------:R-:W-:Y:S01]  /*13810*/  MOV R198, R199 ;  /* 0x000000c700c67202 */ /* 0x000fe20000000f00 */
[----:B------:R-:W-:Y:S01]  /*13820*/  IMAD.MOV.U32 R184, RZ, RZ, R157 ;  /* 0x000000ffffb87224 */ /* 0x000fe200078e009d */
[----:B------:R-:W-:Y:S01]  /*13830*/  MOV R199, R72 ;  /* 0x0000004800c77202 */ /* 0x000fe20000000f00 */
[----:B------:R1:W2:Y:S01]  /*13840*/  MUFU.EX2 R23, R0 ;  /* 0x0000000000177308 */ /* 0x0002a20000000800 */
[----:B------:R-:W-:Y:S01]  /*13850*/  MOV R72, R73 ;  /* 0x0000004900487202 */ /* 0x000fe20000000f00 */
[----:B------:R-:W-:Y:S01]  /*13860*/  IMAD.MOV.U32 R73, RZ, RZ, R74 ;  /* 0x000000ffff497224 */ /* 0x000fe200078e004a */
[----:B------:R-:W-:Y:S01]  /*13870*/  MOV R74, R80 ;  /* 0x00000050004a7202 */ /* 0x000fe20000000f00 */
[----:B------:R-:W-:Y:S01]  /*13880*/  HMMA.16816.F32 R104, R4, R20, R104 ;  /* 0x000000140468723c */ /* 0x000fe20000001868 */
[----:B------:R-:W-:Y:S01]  /*13890*/  MOV R80, R81 ;  /* 0x0000005100507202 */ /* 0x000fe20000000f00 */
[----:B------:R-:W-:Y:S01]  /*138a0*/  LDSM.16.MT88.4 R112, [R41+0x1800] ;  /* 0x001800002970783b */ /* 0x000fe20000004200 */
[----:B------:R-:W-:Y:S01]  /*138b0*/  MOV R81, R82 ;  /* 0x0000005200517202 */ /* 0x000fe20000000f00 */
[----:B------:R-:W-:Y:S01]  /*138c0*/  IMAD.MOV.U32 R82, RZ, RZ, R83 ;  /* 0x000000ffff527224 */ /* 0x000fe200078e0053 */
[----:B------:R-:W-:-:S02]  /*138d0*/  MOV R83, R96 ;  /* 0x0000006000537202 */ /* 0x000fc40000000f00 */
[----:B------:R-:W-:Y:S01]  /*138e0*/  MOV R96, R97 ;  /* 0x0000006100607202 */ /* 0x000fe20000000f00 */
[----:B-1----:R-:W-:Y:S01]  /*138f0*/  FFMA.FTZ R0, R196, UR4, -R3 ;  /* 0x00000004c4007c23 */ /* 0x002fe20008010803 */
[----:B------:R-:W-:Y:S01]  /*13900*/  IMAD.MOV.U32 R196, RZ, RZ, R197 ;  /* 0x000000ffffc47224 */ /* 0x000fe200078e00c5 */
        /* <DEDUP_REMOVED lines=15> */
[----:B------:R-:W-:Y:S01]  /*13a00*/  MOV R83, R96 ;  /* 0x0000006000537202 */ /* 0x000fe20000000f00 */
[----:B------:R1:W-:Y:S01]  /*13a10*/  MUFU.EX2 R24, R0 ;  /* 0x0000000000187308 */ /* 0x0003e20000000800 */
[----:B------:R-:W-:-:S02]  /*13a20*/  MOV R198, R199 ;  /* 0x000000c700c67202 */ /* 0x000fc40000000f00 */
[----:B------:R-:W-:Y:S02]  /*13a30*/  MOV R201, R203 ;  /* 0x000000cb00c97202 */ /* 0x000fe40000000f00 */
[----:B------:R-:W-:Y:S02]  /*13a40*/  MOV R96, R97 ;  /* 0x0000006100607202 */ /* 0x000fe40000000f00 */
[----:B------:R-:W-:Y:S02]  /*13a50*/  MOV R199, R72 ;  /* 0x0000004800c77202 */ /* 0x000fe40000000f00 */
[----:B------:R-:W-:Y:S01]  /*13a60*/  MOV R97, R98 ;  /* 0x0000006200617202 */ /* 0x000fe20000000f00 */
[----:B------:R-:W-:Y:S01]  /*13a70*/  IMAD.MOV.U32 R98, RZ, RZ, R99 ;  /* 0x000000ffff627224 */ /* 0x000fe200078e0063 */
[----:B------:R-:W-:Y:S01]  /*13a80*/  MOV R72, R80 ;  /* 0x0000005000487202 */ /* 0x000fe20000000f00 */
[----:B------:R-:W-:Y:S01]  /*13a90*/  IMAD.MOV.U32 R80, RZ, RZ, R81 ;  /* 0x000000ffff507224 */ /* 0x000fe200078e0051 */
[----:B------:R-:W-:Y:S01]  /*13aa0*/  HMMA.16816.F32 R220, R8, R20, R100 ;  /* 0x0000001408dc723c */ /* 0x000fe20000001864 */
[----:B------:R-:W-:Y:S01]  /*13ab0*/  MOV R81, R82 ;  /* 0x0000005200517202 */ /* 0x000fe20000000f00 */
[----:B-1----:R-:W-:Y:S01]  /*13ac0*/  FFMA.FTZ R0, R196, UR4, -R32 ;  /* 0x00000004c4007c23 */ /* 0x002fe20008010820 */
[----:B------:R-:W-:-:S02]  /*13ad0*/  MOV R99, R201 ;  /* 0x000000c900637202 */ /* 0x000fc40000000f00 */
[----:B------:R-:W-:Y:S01]  /*13ae0*/  MOV R82, R83 ;  /* 0x0000005300527202 */ /* 0x000fe20000000f00 */
[----:B------:R1:W-:Y:S01]  /*13af0*/  MUFU.EX2 R20, R0 ;  /* 0x0000000000147308 */ /* 0x0003e20000000800 */
        /* <DEDUP_REMOVED lines=8> */
[----:B-1----:R-:W-:-:S04]  /*13b80*/  FFMA.FTZ R0, R197, UR4, -R32 ;  /* 0x00000004c5007c23 */ /* 0x002fc80008010820 */
[----:B------:R1:W3:Y:S01]  /*13b90*/  MUFU.EX2 R21, R0 ;  /* 0x0000000000157308 */ /* 0x0002e20000000800 */
[----:B----4-:R-:W-:Y:S01]  /*13ba0*/  HMMA.16816.F32 R120, R4, R16, R120 ;  /* 0x000000100478723c */ /* 0x010fe20000001878 */
[----:B------:R-:W-:Y:S02]  /*13bb0*/  MOV R196, R184 ;  /* 0x000000b800c47202 */ /* 0x000fe40000000f00 */
[----:B------:R-:W-:-:S05]  /*13bc0*/  MOV R197, R185 ;  /* 0x000000b900c57202 */ /* 0x000fca0000000f00 */
[----:B------:R-:W-:Y:S01]  /*13bd0*/  HMMA.16816.F32 R124, R4, R18, R124 ;  /* 0x00000012047c723c */ /* 0x000fe2000000187c */
[----:B-1----:R-:W-:-:S07]  /*13be0*/  FFMA.FTZ R0, R198, UR4, -R32 ;  /* 0x00000004c6007c23 */ /* 0x002fce0008010820 */
        /* <DEDUP_REMOVED lines=8> */
[----:B------:R-:W-:Y:S02]  /*13c70*/  MOV R6, R98 ;  /* 0x0000006200067202 */ /* 0x000fe40000000f00 */
[----:B------:R-:W1:Y:S01]  /*13c80*/  LDSM.16.MT88.4 R96, [R36+0x1800] ;  /* 0x001800002460783b */ /* 0x000e620000004200 */
[----:B------:R-:W-:Y:S01]  /*13c90*/  HMMA.16816.F32 R64, R8, R18, R128 ;  /* 0x000000120840723c */ /* 0x000fe20000001880 */
[----:B------:R4:W-:Y:S01]  /*13ca0*/  MUFU.EX2 R19, R0 ;  /* 0x0000000000137308 */ /* 0x0009e20000000800 */
[----:B------:R-:W-:-:S06]  /*13cb0*/  MOV R202, R159 ;  /* 0x0000009f00ca7202 */ /* 0x000fcc0000000f00 */
[----:B------:R-:W-:Y:S01]  /*13cc0*/  HMMA.16816.F32 R132, R8, R12, R132 ;  /* 0x0000000c0884723c */ /* 0x000fe20000001884 */
[----:B------:R-:W-:-:S07]  /*13cd0*/  MOV R201, R240 ;  /* 0x000000f000c97202 */ /* 0x000fce0000000f00 */
[C---:B------:R-:W-:Y:S01]  /*13ce0*/  HMMA.16816.F32 R48, R8.reuse, R28, R48 ;  /* 0x0000001c0830723c */ /* 0x040fe20000001830 */
[----:B------:R-:W-:Y:S01]  /*13cf0*/  FFMA.FTZ R2, R2, UR4, -R33 ;  /* 0x0000000402027c23 */ /* 0x000fe20008010821 */
[----:B----4-:R-:W-:Y:S01]  /*13d00*/  FFMA.FTZ R0, R199, UR4, -R32 ;  /* 0x00000004c7007c23 */ /* 0x010fe20008010820 */
[----:B------:R-:W-:Y:S01]  /*13d10*/  IMAD.MOV.U32 R199, RZ, RZ, R187 ;  /* 0x000000ffffc77224 */ /* 0x000fe200078e00bb */
[----:B------:R-:W-:Y:S01]  /*13d20*/  MOV R13, R81 ;  /* 0x00000051000d7202 */ /* 0x000fe20000000f00 */
[----:B------:R-:W4:Y:S01]  /*13d30*/  LDSM.16.MT88.4 R184, [R35+0xd800] ;  /* 0x00d8000023b8783b */ /* 0x000f220000004200 */
[----:B------:R-:W1:Y:S01]  /*13d40*/  MUFU.EX2 R18, R0 ;  /* 0x0000000000127308 */ /* 0x000e620000000800 */
[----:B------:R-:W-:Y:S01]  /*13d50*/  MOV R29, R196 ;  /* 0x000000c4001d7202 */ /* 0x000fe20000000f00 */
[----:B------:R-:W-:Y:S01]  /*13d60*/  HMMA.16816.F32 R156, R8, R14, R144 ;  /* 0x0000000e089c723c */ /* 0x000fe20000001890 */
[----:B------:R-:W-:Y:S01]  /*13d70*/  MOV R14, R199 ;  /* 0x000000c7000e7202 */ /* 0x000fe20000000f00 */
[----:B------:R4:W5:Y:S01]  /*13d80*/  LDL.LU R240, [R1+0x50] ;  /* 0x0000500001f07983 */ /* 0x0009620000300800 */
[----:B--2---:R-:W-:-:S05]  /*13d90*/  F2FP.F16.F32.PACK_AB R196, R23, R22 ;  /* 0x0000001617c4723e */ /* 0x004fca00000000ff */
[C---:B------:R-:W-:Y:S01]  /*13da0*/  HMMA.16816.F32 R100, R8.reuse, R26, R192 ;  /* 0x0000001a0864723c */ /* 0x040fe200000018c0 */
[----:B------:R-:W-:Y:S01]  /*13db0*/  MOV R26, R197 ;  /* 0x000000c5001a7202 */ /* 0x000fe20000000f00 */
[----:B------:R-:W-:Y:S01]  /*13dc0*/  IMAD.MOV.U32 R27, RZ, RZ, R198 ;  /* 0x000000ffff1b7224 */ /* 0x000fe200078e00c6 */
[----:B---3--:R-:W-:Y:S01]  /*13dd0*/  F2FP.F16.F32.PACK_AB R197, R21, R20 ;  /* 0x0000001415c5723e */ /* 0x008fe200000000ff */
[----:B------:R2:W5:Y:S01]  /*13de0*/  LDL.LU R239, [R1+0x4c] ;  /* 0x00004c0001ef7983 */ /* 0x0005620000300800 */
[----:B------:R-:W-:Y:S02]  /*13df0*/  F2FP.F16.F32.PACK_AB R198, R24, R25 ;  /* 0x0000001918c6723e */ /* 0x000fe400000000ff */
[----:B-1----:R-:W-:Y:S01]  /*13e00*/  F2FP.F16.F32.PACK_AB R199, R18, R19 ;  /* 0x0000001312c7723e */ /* 0x002fe200000000ff */
[C---:B------:R-:W-:Y:S01]  /*13e10*/  HMMA.16816.F32 R116, R8.reuse, R16, R116 ;  /* 0x000000100874723c */ /* 0x040fe20000001874 */
[----:B------:R-:W-:Y:S01]  /*13e20*/  MOV R12, R80 ;  /* 0x00000050000c7202 */ /* 0x000fe20000000f00 */
[----:B------:R-:W-:Y:S01]  /*13e30*/  IMAD.MOV.U32 R17, RZ, RZ, R83 ;  /* 0x000000ffff117224 */ /* 0x000fe200078e0053 */
[----:B------:R-:W-:Y:S01]  /*13e40*/  MOV R16, R82 ;  /* 0x0000005200107202 */ /* 0x000fe20000000f00 */
[--C-:B------:R-:W-:Y:S01]  /*13e50*/  FFMA.FTZ R0, R6, UR4, -R33.reuse ;  /* 0x0000000406007c23 */ /* 0x100fe20008010821 */
[----:B------:R-:W-:Y:S01]  /*13e60*/  MOV R15, R71 ;  /* 0x00000047000f7202 */ /* 0x000fe20000000f00 */
[----:B------:R1:W-:Y:S02]  /*13e70*/  LDSM.16.MT88.4 R192, [R36+0x3800] ;  /* 0x0038000024c0783b */ /* 0x0003e40000004200 */
[----:B------:R-:W-:Y:S01]  /*13e80*/  HMMA.16816.F32 R44, R8, R30, R44 ;  /* 0x0000001e082c723c */ /* 0x000fe2000000182c */
[----:B------:R-:W-:Y:S01]  /*13e90*/  FFMA.FTZ R11, R13, UR4, -R34 ;  /* 0x000000040d0b7c23 */ /* 0x000fe20008010822 */
[--C-:B------:R-:W-:Y:S01]  /*13ea0*/  FFMA.FTZ R8, R5, UR4, -R33.reuse ;  /* 0x0000000405087c23 */ /* 0x100fe20008010821 */
[----:B------:R-:W-:Y:S01]  /*13eb0*/  MOV R13, R70 ;  /* 0x00000046000d7202 */ /* 0x000fe20000000f00 */
[----:B------:R-:W-:Y:S01]  /*13ec0*/  IMAD.MOV.U32 R5, RZ, RZ, R90 ;  /* 0x000000ffff057224 */ /* 0x000fe200078e005a */
[----:B------:R-:W-:Y:S01]  /*13ed0*/  MOV R70, R89 ;  /* 0x0000005900467202 */ /* 0x000fe20000000f00 */
[--C-:B------:R-:W-:Y:S01]  /*13ee0*/  FFMA.FTZ R12, R12, UR4, -R34.reuse ;  /* 0x000000040c0c7c23 */ /* 0x100fe20008010822 */
[----:B------:R-:W-:Y:S01]  /*13ef0*/  MOV R71, R88 ;  /* 0x0000005800477202 */ /* 0x000fe20000000f00 */
[--C-:B------:R-:W-:Y:S01]  /*13f00*/  FFMA.FTZ R10, R16, UR4, -R34.reuse ;  /* 0x00000004100a7c23 */ /* 0x100fe20008010822 */
[----:B------:R-:W-:Y:S01]  /*13f10*/  MOV R6, R91 ;  /* 0x0000005b00067202 */ /* 0x000fe20000000f00 */
[----:B------:R-:W-:Y:S01]  /*13f20*/  FFMA.FTZ R3, R17, UR4, -R34 ;  /* 0x0000000411037c23 */ /* 0x000fe20008010822 */
[----:B------:R-:W-:Y:S01]  /*13f30*/  FFMA.FTZ R9, R4, UR4, -R33 ;  /* 0x0000000404097c23 */ /* 0x000fe20008010821 */
[----:B------:R-:W-:Y:S01]  /*13f40*/  MOV R28, R7 ;  /* 0x00000007001c7202 */ /* 0x000fe20000000f00 */
[----:B------:R-:W-:Y:S01]  /*13f50*/  HMMA.16816.F32 R88, R196, R96, R60 ;  /* 0x00000060c458723c */ /* 0x000fe2000000183c */
[----:B------:R-:W-:Y:S01]  /*13f60*/  MOV R7, R180 ;  /* 0x000000b400077202 */ /* 0x000fe20000000f00 */
[----:B------:R-:W-:Y:S01]  /*13f70*/  IMAD.MOV.U32 R34, RZ, RZ, R182 ;  /* 0x000000ffff227224 */ /* 0x000fe200078e00b6 */
[----:B------:R-:W-:Y:S01]  /*13f80*/  MOV R33, R183 ;  /* 0x000000b700217202 */ /* 0x000fe20000000f00 */
[----:B------:R-:W3:Y:S01]  /*13f90*/  LDL.LU R60, [R1+0x20] ;  /* 0x00002000013c7983 */ /* 0x000ee20000300800 */
[----:B-1----:R-:W-:-:S03]  /*13fa0*/  MOV R36, R181 ;  /* 0x000000b500247202 */ /* 0x002fc60000000f00 */
[----:B------:R-:W2:Y:S01]  /*13fb0*/  LDL.LU R61, [R1+0x24] ;  /* 0x00002400013d7983 */ /* 0x000ea20000300800 */
[C---:B----4-:R-:W-:Y:S03]  /*13fc0*/  HMMA.16816.F32 R180, R196.reuse, R186, R92 ;  /* 0x000000bac4b4723c */ /* 0x050fe6000000185c */
[----:B------:R-:W4:Y:S04]  /*13fd0*/  LDL.LU R62, [R1+0x28] ;  /* 0x00002800013e7983 */ /* 0x000f280000300800 */
[----:B------:R-:W1:Y:S01]  /*13fe0*/  LDSM.16.MT88.4 R80, [R42+0xd800] ;  /* 0x00d800002a50783b */ /* 0x000e620000004200 */
[----:B------:R-:W-:Y:S03]  /*13ff0*/  HMMA.16816.F32 R92, R196, R98, R56 ;  /* 0x00000062c45c723c */ /* 0x000fe60000001838 */
[----:B------:R-:W4:Y:S01]  /*14000*/  LDL.LU R59, [R1+0x1c] ;  /* 0x00001c00013b7983 */ /* 0x000f220000300800 */
[----:B------:R-:W-:Y:S01]  /*14010*/  MOV R4, R72 ;  /* 0x0000004800047202 */ /* 0x000fe20000000f00 */
[----:B------:R-:W-:Y:S01]  /*14020*/  IMAD.MOV.U32 R30, RZ, RZ, R26 ;  /* 0x000000ffff1e7224 */ /* 0x000fe200078e001a */
[----:B------:R-:W-:Y:S01]  /*14030*/  MOV R63, R28 ;  /* 0x0000001c003f7202 */ /* 0x000fe20000000f00 */
[----:B------:R1:W-:Y:S01]  /*14040*/  LDSM.16.MT88.4 R128, [R35+0xf800] ;  /* 0x00f800002380783b */ /* 0x0003e20000004200 */
[----:B------:R-:W-:Y:S01]  /*14050*/  MOV R31, R27 ;  /* 0x0000001b001f7202 */ /* 0x000fe20000000f00 */
[----:B------:R-:W-:Y:S01]  /*14060*/  IMAD.MOV.U32 R28, RZ, RZ, R5 ;  /* 0x000000ffff1c7224 */ /* 0x000fe200078e0005 */
[----:B------:R-:W-:Y:S01]  /*14070*/  MOV R26, R4 ;  /* 0x00000004001a7202 */ /* 0x000fe20000000f00 */
[----:B------:R1:W1:Y:S01]  /*14080*/  LDSM.16.MT88.4 R144, [R42+0xf800] ;  /* 0x00f800002a90783b */ /* 0x0002620000004200 */
[----:B------:R-:W-:Y:S01]  /*14090*/  MOV R27, R7 ;  /* 0x00000007001b7202 */ /* 0x000fe20000000f00 */
[----:B------:R-:W-:Y:S01]  /*140a0*/  IMAD.MOV.U32 R16, RZ, RZ, R69 ;  /* 0x000000ffff107224 */ /* 0x000fe200078e0045 */
[----:B------:R-:W-:Y:S01]  /*140b0*/  MOV R17, R68 ;  /* 0x0000004400117202 */ /* 0x000fe20000000f00 */
[----:B------:R-:W-:Y:S01]  /*140c0*/  IMAD.MOV.U32 R68, RZ, RZ, R74 ;  /* 0x000000ffff447224 */ /* 0x000fe200078e004a */
[----:B------:R-:W-:-:S02]  /*140d0*/  MOV R69, R75 ;  /* 0x0000004b00457202 */ /* 0x000fc40000000f00 */
[----:B-1----:R-:W-:Y:S02]  /*140e0*/  MOV R35, R29 ;  /* 0x0000001d00237202 */ /* 0x002fe40000000f00 */
[----:B------:R-:W-:Y:S02]  /*140f0*/  MOV R29, R6 ;  /* 0x00000006001d7202 */ /* 0x000fe40000000f00 */
[----:B------:R-:W1:Y:S01]  /*14100*/  LDSM.16.MT88.4 R4, [R41+0x3800] ;  /* 0x003800002904783b */ /* 0x000e620000004200 */
[----:B------:R-:W-:Y:S01]  /*14110*/  MOV R42, R73 ;  /* 0x00000049002a7202 */ /* 0x000fe20000000f00 */
[----:B------:R-:W-:Y:S01]  /*14120*/  MUFU.EX2 R12, R12 ;  /* 0x0000000c000c7308 */ /* 0x000fe20000000800 */
[----:B------:R-:W-:Y:S01]  /*14130*/  MOV R32, R14 ;  /* 0x0000000e00207202 */ /* 0x000fe20000000f00 */
[----:B------:R-:W-:Y:S01]  /*14140*/  HMMA.16816.F32 R72, R196, R80, R84 ;  /* 0x00000050c448723c */ /* 0x000fe20000001854 */
[----:B------:R-:W-:Y:S01]  /*14150*/  MOV R85, R15 ;  /* 0x0000000f00557202 */ /* 0x000fe20000000f00 */
[----:B------:R-:W-:Y:S01]  /*14160*/  IMAD.MOV.U32 R86, RZ, RZ, R13 ;  /* 0x000000ffff567224 */ /* 0x000fe200078e000d */
[----:B------:R-:W-:-:S02]  /*14170*/  MOV R87, R16 ;  /* 0x0000001000577202 */ /* 0x000fc40000000f00 */
[----:B------:R-:W-:Y:S01]  /*14180*/  MOV R84, R17 ;  /* 0x0000001100547202 */ /* 0x000fe20000000f00 */
[----:B------:R-:W-:Y:S08]  /*14190*/  MUFU.EX2 R14, R11 ;  /* 0x0000000b000e7308 */ /* 0x000ff00000000800 */
[----:B------:R-:W-:Y:S08]  /*141a0*/  MUFU.EX2 R16, R10 ;  /* 0x0000000a00107308 */ /* 0x000ff00000000800 */
[----:B------:R3:W-:Y:S08]  /*141b0*/  MUFU.EX2 R17, R3 ;  /* 0x0000000300117308 */ /* 0x0007f00000000800 */
[----:B------:R-:W-:Y:S08]  /*141c0*/  MUFU.EX2 R2, R2 ;  /* 0x0000000200027308 */ /* 0x000ff00000000800 */
[----:B------:R-:W4:Y:S08]  /*141d0*/  MUFU.EX2 R9, R9 ;  /* 0x0000000900097308 */ /* 0x000f300000000800 */
[----:B------:R2:W-:Y:S08]  /*141e0*/  MUFU.EX2 R13, R8 ;  /* 0x00000008000d7308 */ /* 0x0005f00000000800 */
[----:B------:R4:W4:Y:S01]  /*141f0*/  MUFU.EX2 R15, R0 ;  /* 0x00000000000f7308 */ /* 0x0009220000000800 */
[----:B------:R-:W-:Y:S01]  /*14200*/  MOV R203, R234 ;  /* 0x000000ea00cb7202 */ /* 0x000fe20000000f00 */
[C---:B------:R-:W-:Y:S08]  /*14210*/  HMMA.16816.F32 R136, R196.reuse, R144, R136 ;  /* 0x00000090c488723c */ /* 0x040ff00000001888 */
[C---:B------:R-:W-:Y:S08]  /*14220*/  HMMA.16816.F32 R140, R196.reuse, R146, R140 ;  /* 0x00000092c48c723c */ /* 0x040ff0000000188c */
        /* <DEDUP_REMOVED lines=12> */
[----:B---3--:R-:W-:Y:S01]  /*142f0*/  FFMA.FTZ R3, R60, R39, R233 ;  /* 0x000000273c037223 */ /* 0x008fe200000100e9 */
[----:B------:R-:W-:Y:S01]  /*14300*/  IMAD.MOV.U32 R60, RZ, RZ, R33 ;  /* 0x000000ffff3c7224 */ /* 0x000fe200078e0021 */
[----:B------:R-:W-:Y:S01]  /*14310*/  MOV R33, R201 ;  /* 0x000000c900217202 */ /* 0x000fe20000000f00 */
[----:B--2---:R-:W-:Y:S01]  /*14320*/  FFMA.FTZ R8, R61, R38, R232 ;  /* 0x000000263d087223 */ /* 0x004fe200000100e8 */
[----:B------:R-:W-:Y:S01]  /*14330*/  MOV R61, R34 ;  /* 0x00000022003d7202 */ /* 0x000fe20000000f00 */
[----:B----4-:R-:W-:Y:S01]  /*14340*/  FFMA.FTZ R10, R62, R37, R230 ;  /* 0x000000253e0a7223 */ /* 0x010fe200000100e6 */
[----:B------:R-:W-:-:S02]  /*14350*/  MOV R62, R36 ;  /* 0x00000024003e7202 */ /* 0x000fc40000000f00 */
[----:B------:R-:W-:Y:S02]  /*14360*/  MOV R34, R202 ;  /* 0x000000ca00227202 */ /* 0x000fe40000000f00 */
[----:B------:R-:W-:Y:S01]  /*14370*/  MOV R36, R203 ;  /* 0x000000cb00247202 */ /* 0x000fe20000000f00 */
[----:B------:R-:W-:Y:S01]  /*14380*/  FFMA.FTZ R0, R59, R40, R238 ;  /* 0x000000283b007223 */ /* 0x000fe200000100ee */
[----:B------:R-:W-:Y:S02]  /*14390*/  MOV R59, R63 ;  /* 0x0000003f003b7202 */ /* 0x000fe40000000f00 */
[----:B------:R-:W-:Y:S01]  /*143a0*/  F2FP.F16.F32.PACK_AB R201, R9, R2 ;  /* 0x0000000209c9723e */ /* 0x000fe200000000ff */
[----:B------:R-:W-:Y:S01]  /*143b0*/  FADD.FTZ R3, R60, R3 ;  /* 0x000000033c037221 */ /* 0x000fe20000010000 */
[----:B------:R-:W-:Y:S01]  /*143c0*/  MOV R63, R42 ;  /* 0x0000002a003f7202 */ /* 0x000fe20000000f00 */
[----:B------:R-:W-:Y:S01]  /*143d0*/  IMAD.MOV.U32 R42, RZ, RZ, R200 ;  /* 0x000000ffff2a7224 */ /* 0x000fe200078e00c8 */
[----:B------:R-:W-:-:S02]  /*143e0*/  F2FP.F16.F32.PACK_AB R200, R14, R12 ;  /* 0x0000000c0ec8723e */ /* 0x000fc400000000ff */
[----:B------:R-:W-:Y:S02]  /*143f0*/  F2FP.F16.F32.PACK_AB R202, R17, R16 ;  /* 0x0000001011ca723e */ /* 0x000fe400000000ff */
[----:B------:R-:W-:Y:S01]  /*14400*/  F2FP.F16.F32.PACK_AB R203, R15, R13 ;  /* 0x0000000d0fcb723e */ /* 0x000fe200000000ff */
[----:B------:R-:W-:Y:S01]  /*14410*/  FADD.FTZ R0, R59, R0 ;  /* 0x000000003b007221 */ /* 0x000fe20000010000 */
[----:B------:R-:W-:Y:S01]  /*14420*/  FADD.FTZ R8, R61, R8 ;  /* 0x000000083d087221 */ /* 0x000fe20000010000 */
[----:B------:R-:W-:Y:S01]  /*14430*/  FADD.FTZ R10, R62, R10 ;  /* 0x0000000a3e0a7221 */ /* 0x000fe20000010000 */
[----:B------:R2:W5:Y:S01]  /*14440*/  LDL.LU R238, [R1+0x48] ;  /* 0x0000480001ee7983 */ /* 0x0005620000300800 */
[----:B------:R-:W-:Y:S02]  /*14450*/  FADD.FTZ R11, R63, R0 ;  /* 0x000000003f0b7221 */ /* 0x000fe40000010000 */
[C---:B------:R-:W-:Y:S01]  /*14460*/  HMMA.16816.F32 R132, R200.reuse, R144, R132 ;  /* 0x00000090c884723c */ /* 0x040fe20000001884 */
[----:B------:R-:W-:Y:S01]  /*14470*/  FADD.FTZ R0, R36, R10 ;  /* 0x0000000a24007221 */ /* 0x000fe20000010000 */
[----:B------:R-:W-:Y:S01]  /*14480*/  FADD.FTZ R11, R42, R11 ;  /* 0x0000000b2a0b7221 */ /* 0x000fe20000010000 */
[----:B------:R2:W5:Y:S04]  /*14490*/  LDL.LU R233, [R1+0x44] ;  /* 0x0000440001e97983 */ /* 0x0005680000300800 */
[----:B------:R2:W5:Y:S01]  /*144a0*/  LDL.LU R232, [R1+0x40] ;  /* 0x0000400001e87983 */ /* 0x0005620000300800 */
[C---:B------:R-:W-:Y:S03]  /*144b0*/  HMMA.16816.F32 R144, R200.reuse, R146, R156 ;  /* 0x00000092c890723c */ /* 0x040fe6000000189c */
[----:B------:R2:W5:Y:S05]  /*144c0*/  LDL.LU R230, [R1+0x38] ;  /* 0x0000380001e67983 */ /* 0x00056a0000300800 */
        /* <DEDUP_REMOVED lines=71> */
.L_x_443:
        /* <DEDUP_REMOVED lines=12> */
[----:B------:R-:W1:Y:S01]  /*14a00*/  S2UR UR8, SR_CgaCtaId ;  /* 0x00000000000879c3 */ /* 0x000e620000008800 */
[----:B------:R-:W-:Y:S01]  /*14a10*/  IMAD.MOV.U32 R169, RZ, RZ, R167 ;  /* 0x000000ffffa97224 */ /* 0x000fe200078e00a7 */
[----:B------:R-:W1:Y:S01]  /*14a20*/  LDCU UR10, c[0x0][0x440] ;  /* 0x00008800ff0a77ac */ /* 0x000e620008000800 */
[----:B-----5:R-:W-:-:S02]  /*14a30*/  IMAD.MOV.U32 R165, RZ, RZ, R168 ;  /* 0x000000ffffa57224 */ /* 0x020fc400078e00a8 */
[----:B------:R-:W-:Y:S01]  /*14a40*/  IMAD.MOV.U32 R237, RZ, RZ, 0x40 ;  /* 0x00000040ffed7424 */ /* 0x000fe200078e00ff */
[----:B---3--:R-:W-:Y:S01]  /*14a50*/  ISETP.GE.AND P1, PT, R230, UR4, PT ;  /* 0x00000004e6007c0c */ /* 0x008fe2000bf26270 */
[----:B------:R-:W3:Y:S01]  /*14a60*/  LDCU UR4, c[0x0][0x45c] ;  /* 0x00008b80ff0477ac */ /* 0x000ee20008000800 */
[----:B-1----:R-:W-:Y:S01]  /*14a70*/  IMAD.SHL.U32 R0, R246, 0x10, RZ ;  /* 0x00000010f6007824 */ /* 0x002fe200078e00ff */
[----:B------:R-:W-:Y:S01]  /*14a80*/  ULEA UR8, UR8, UR9, 0x18 ;  /* 0x0000000908087291 */ /* 0x000fe2000f8ec0ff */
[C---:B----4-:R-:W-:Y:S01]  /*14a90*/  IMAD.SHL.U32 R2, R234.reuse, 0x40, RZ ;  /* 0x00000040ea027824 */ /* 0x050fe200078e00ff */
[C---:B------:R-:W-:Y:S01]  /*14aa0*/  LOP3.LUT P2, RZ, R234.reuse, 0x2, RZ, 0xc0, !PT ;  /* 0x00000002eaff7812 */ /* 0x040fe2000784c0ff */
[C---:B------:R-:W-:Y:S01]  /*14ab0*/  IMAD.SHL.U32 R235, R234.reuse, 0x40, RZ ;  /* 0x00000040eaeb7824 */ /* 0x040fe200078e00ff */
[----:B------:R-:W-:Y:S02]  /*14ac0*/  LOP3.LUT P0, RZ, R234, 0x2, RZ, 0xc0, !PT ;  /* 0x00000002eaff7812 */ /* 0x000fe4000780c0ff */
[----:B------:R-:W-:-:S02]  /*14ad0*/  SEL R229, R229, 0xffffffe0, !P2 ;  /* 0xffffffe0e5e57807 */ /* 0x000fc40005000000 */
[----:B------:R-:W-:Y:S02]  /*14ae0*/  SEL R231, R231, 0xffffffe0, !P0 ;  /* 0xffffffe0e7e77807 */ /* 0x000fe40004000000 */
[----:B------:R-:W-:Y:S02]  /*14af0*/  LOP3.LUT R236, R235, 0x400, RZ, 0xc0, !PT ;  /* 0x00000400ebec7812 */ /* 0x000fe400078ec0ff */
[----:B--2---:R-:W-:-:S04]  /*14b00*/  LOP3.LUT R228, R3, 0x8, R228, 0x78, !PT ;  /* 0x0000000803e47812 */ /* 0x004fc800078e78e4 */
[----:B------:R-:W-:Y:S02]  /*14b10*/  LOP3.LUT R228, R228, 0x200, R2, 0xf8, !PT ;  /* 0x00000200e4e47812 */ /* 0x000fe400078ef802 */
[----:B------:R-:W-:Y:S02]  /*14b20*/  SHF.L.U64.HI R2, R246, 0x4, R247 ;  /* 0x00000004f6027819 */ /* 0x000fe400000102f7 */
[----:B------:R-:W-:-:S04]  /*14b30*/  LEA R228, R228, UR6, 0x1 ;  /* 0x00000006e4e47c11 */ /* 0x000fc8000f8e08ff */
[----:B------:R-:W-:Y:S01]  /*14b40*/  IADD3 R229, PT, PT, R229, R228, RZ ;  /* 0x000000e4e5e57210 */ /* 0x000fe20007ffe0ff */
[C---:B------:R-:W-:Y:S02]  /*14b50*/  VIADD R0, R228.reuse, 0xc040 ;  /* 0x0000c040e4007836 */ /* 0x040fe40000000000 */
[----:B------:R-:W-:-:S03]  /*14b60*/  VIADD R2, R228, 0xc000 ;  /* 0x0000c000e4027836 */ /* 0x000fc60000000000 */
[----:B------:R1:W-:Y:S04]  /*14b70*/  STL [R1+0x2c], R0 ;  /* 0x00002c0001007387 */ /* 0x0003e80000100800 */
[----:B------:R1:W-:Y:S01]  /*14b80*/  STL [R1+0x30], R2 ;  /* 0x0000300201007387 */ /* 0x0003e20000100800 */
[----:B---3--:R-:W-:Y:S05]  /*14b90*/  BRA `(.L_x_447) ;  /* 0x0000000400407947 */ /* 0x008fea0003800000 */
.L_x_449:
[----:B------:R-:W1:Y:S01]  /*14ba0*/  LDC.64 R166, c[0x0][0x3b8] ;  /* 0x0000ee00ffa67b82 */ /* 0x000e620000000a00 */
[----:B------:R-:W-:Y:S01]  /*14bb0*/  UIADD3 UR9, UPT, UPT, UR7, -0x1, URZ ;  /* 0xffffffff07097890 */ /* 0x000fe2000fffe0ff */
[----:B------:R-:W-:Y:S04]  /*14bc0*/  LOP3.LUT R3, R241, 0x1f8, RZ, 0xc0, !PT ;  /* 0x000001f8f1037812 */ /* 0x000fe800078ec0ff */
[----:B------:R-:W-:Y:S04]  /*14bd0*/  LOP3.LUT R206, R3, 0x38, R234, 0x78, !PT ;  /* 0x0000003803ce7812 */ /* 0x000fe800078e78ea */
[----:B------:R-:W-:Y:S04]  /*14be0*/  LOP3.LUT R206, R206, 0x1e00, R241, 0xf8, !PT ;  /* 0x00001e00cece7812 */ /* 0x000fe800078ef8f1 */
[----:B------:R-:W-:Y:S01]  /*14bf0*/  LEA R238, R206, UR6, 0x1 ;  /* 0x00000006ceee7c11 */ /* 0x000fe2000f8e08ff */
[----:B-1----:R-:W-:Y:S04]  /*14c00*/  IMAD.WIDE.U32 R204, R166, UR9, RZ ;  /* 0x00000009a6cc7c25 */ /* 0x002fe8000f8e00ff */
[----:B------:R-:W-:Y:S02]  /*14c10*/  IMAD R205, R167, UR9, R205 ;  /* 0x00000009a7cd7c24 */ /* 0x000fe4000f8e02cd */
[C---:B------:R-:W-:Y:S03]  /*14c20*/  IMAD.SHL.U32 R164, R204.reuse, 0x40, RZ ;  /* 0x00000040cca47824 */ /* 0x040fe600078e00ff */
[----:B------:R-:W-:Y:S02]  /*14c30*/  SHF.L.U64.HI R205, R204, 0x6, R205 ;  /* 0x00000006cccd7819 */ /* 0x000fe400000102cd */
[CC--:B------:R-:W-:Y:S02]  /*14c40*/  @!P4 LEA R208, P2, R164.reuse, R240.reuse, 0x1 ;  /* 0x000000f0a4d0c211 */ /* 0x0c0fe400078408ff */
[----:B------:R-:W-:Y:S02]  /*14c50*/  @!P1 LEA R207, P5, R164, R240, 0x1 ;  /* 0x000000f0a4cf9211 */ /* 0x000fe400078a08ff */
[----:B------:R-:W-:Y:S02]  /*14c60*/  LEA R3, P3, R166, R164, 0x4 ;  /* 0x000000a4a6037211 */ /* 0x000fe400078620ff */
[CCC-:B------:R-:W-:Y:S02]  /*14c70*/  @!P4 LEA.HI.X R209, R164.reuse, R239.reuse, R205.reuse, 0x1, P2 ;  /* 0x000000efa4d1c211 */ /* 0x1c0fe400010f0ccd */
[----:B------:R-:W-:Y:S02]  /*14c80*/  @!P1 LEA.HI.X R204, R164, R239, R205, 0x1, P5 ;  /* 0x000000efa4cc9211 */ /* 0x000fe400028f0ccd */
[C-C-:B------:R-:W-:Y:S02]  /*14c90*/  LEA.HI.X R164, R166.reuse, R205, R167.reuse, 0x4, P3 ;  /* 0x000000cda6a47211 */ /* 0x140fe400018f24a7 */
[CC--:B------:R-:W-:Y:S02]  /*14ca0*/  @!P1 LEA R210, P5, R166.reuse, R3.reuse, 0x4 ;  /* 0x00000003a6d29211 */ /* 0x0c0fe400078a20ff */
[CC--:B------:R-:W-:Y:S02]  /*14cb0*/  @!P4 LEA R205, P2, R166.reuse, R3.reuse, 0x4 ;  /* 0x00000003a6cdc211 */ /* 0x0c0fe400078420ff */
[C---:B------:R-:W-:Y:S02]  /*14cc0*/  LEA R211, P3, R166.reuse, R3, 0x5 ;  /* 0x00000003a6d37211 */ /* 0x040fe400078628ff */
[CCC-:B------:R-:W-:Y:S02]  /*14cd0*/  @!P1 LEA.HI.X R217, R166.reuse, R164.reuse, R167.reuse, 0x4, P5 ;  /* 0x000000a4a6d99211 */ /* 0x1c0fe400028f24a7 */
[CCC-:B------:R-:W-:Y:S02]  /*14ce0*/  @!P4 LEA.HI.X R218, R166.reuse, R164.reuse, R167.reuse, 0x4, P2 ;  /* 0x000000a4a6dac211 */ /* 0x1c0fe400010f24a7 */
[----:B------:R-:W-:Y:S01]  /*14cf0*/  LEA.HI.X R216, R166, R164, R167, 0x5, P3 ;  /* 0x000000a4a6d87211 */ /* 0x000fe200018f2ca7 */
[----:B------:R-:W-:Y:S01]  /*14d00*/  @!P1 IMAD.MOV.U32 R166, RZ, RZ, R207 ;  /* 0x000000ffffa69224 */ /* 0x000fe200078e00cf */
[CC--:B------:R-:W-:Y:S01]  /*14d10*/  @!P1 LEA R214, P5, R3.reuse, R240.reuse, 0x1 ;  /* 0x000000f003d69211 */ /* 0x0c0fe200078a08ff */
[----:B------:R-:W-:Y:S01]  /*14d20*/  @!P1 IMAD.MOV.U32 R167, RZ, RZ, R204 ;  /* 0x000000ffffa79224 */ /* 0x000fe200078e00cc */
[-C--:B------:R-:W-:Y:S02]  /*14d30*/  @!P4 LEA R206, P3, R3, R240.reuse, 0x1 ;  /* 0x000000f003cec211 */ /* 0x080fe400078608ff */
[-C--:B------:R-:W-:Y:S02]  /*14d40*/  @!P4 LEA R204, P2, R205, R240.reuse, 0x1 ;  /* 0x000000f0cdccc211 */ /* 0x080fe400078408ff */
[----:B------:R-:W-:Y:S01]  /*14d50*/  @!PT LDS RZ, [RZ] ;  /* 0x00000000fffff984 */ /* 0x000fe20000000800 */
[----:B------:R-:W-:Y:S01]  /*14d60*/  @!PT LDS RZ, [RZ] ;  /* 0x00000000fffff984 */ /* 0x000fe20000000800 */
[----:B------:R-:W-:Y:S01]  /*14d70*/  @!PT LDS RZ, [RZ] ;  /* 0x00000000fffff984 */ /* 0x000fe20000000800 */
[----:B------:R1:W-:Y:S01]  /*14d80*/  @!P1 LDGSTS.E.BYPASS.LTC128B.128 [R238+0x8000], desc[UR22][R166.64] ;  /* 0x08000000a6ee9fae */ /* 0x0003e2000b981a16 */
[-C--:B------:R-:W-:Y:S02]  /*14d90*/  @!P4 LEA.HI.X R207, R3, R239.reuse, R164, 0x1, P3 ;  /* 0x000000ef03cfc211 */ /* 0x080fe400018f0ca4 */
[-C--:B------:R-:W-:Y:S01]  /*14da0*/  @!P4 LEA.HI.X R205, R205, R239.reuse, R218, 0x1, P2 ;  /* 0x000000efcdcdc211 */ /* 0x080fe200010f0cda */
[----:B------:R2:W-:Y:S01]  /*14db0*/  @P1 STS.128 [R238+0x8000], RZ ;  /* 0x008000ffee001388 */ /* 0x0005e20000000c00 */
[-C--:B------:R-:W-:Y:S02]  /*14dc0*/  @!P1 LEA.HI.X R213, R3, R239.reuse, R164, 0x1, P5 ;  /* 0x000000ef03d59211 */ /* 0x080fe400028f0ca4 */
[CC--:B------:R-:W-:Y:S01]  /*14dd0*/  @!P1 LEA R215, P6, R210.reuse, R240.reuse, 0x1 ;  /* 0x000000f0d2d79211 */ /* 0x0c0fe200078c08ff */
[----:B------:R-:W-:Y:S01]  /*14de0*/  @!PT LDS RZ, [RZ] ;  /* 0x00000000fffff984 */ /* 0x000fe20000000800 */
[----:B------:R-:W-:Y:S01]  /*14df0*/  @!PT LDS RZ, [RZ] ;  /* 0x00000000fffff984 */ /* 0x000fe20000000800 */
[----:B------:R-:W-:Y:S01]  /*14e00*/  @!PT LDS RZ, [RZ] ;  /* 0x00000000fffff984 */ /* 0x000fe20000000800 */
[----:B------:R3:W-:Y:S03]  /*14e10*/  @!P4 LDGSTS.E.BYPASS.LTC128B.128 [R238+0xa000], desc[UR22][R208.64+0x80] ;  /* 0x0a000080d0eecfae */ /* 0x0007e6000b981a16 */
[-C--:B------:R-:W-:Y:S01]  /*14e20*/  @!P1 LEA.HI.X R210, R210, R239.reuse, R217, 0x1, P6 ;  /* 0x000000efd2d29211 */ /* 0x080fe200030f0cd9 */
[----:B------:R2:W-:Y:S01]  /*14e30*/  @P4 STS.128 [R238+0xa000], RZ ;  /* 0x00a000ffee004388 */ /* 0x0005e20000000c00 */
[C---:B-1----:R-:W-:Y:S04]  /*14e40*/  LEA R166, P5, R211.reuse, R240, 0x1 ;  /* 0x000000f0d3a67211 */ /* 0x042fe800078a08ff */
[----:B------:R-:W-:Y:S01]  /*14e50*/  LEA.HI.X R167, R211, R239, R216, 0x1, P5 ;  /* 0x000000efd3a77211 */ /* 0x000fe200028f0cd8 */
[----:B---3--:R-:W-:Y:S02]  /*14e60*/  @!P1 IMAD.MOV.U32 R208, RZ, RZ, R214 ;  /* 0x000000ffffd09224 */ /* 0x008fe400078e00d6 */
[----:B------:R-:W-:Y:S05]  /*14e70*/  @!P1 IMAD.MOV.U32 R209, RZ, RZ, R213 ;  /* 0x000000ffffd19224 */ /* 0x000fea00078e00d5 */
        /* <DEDUP_REMOVED lines=10> */
[----:B-1----:R-:W-:Y:S02]  /*14f20*/  @!P1 IMAD.MOV.U32 R206, RZ, RZ, R215 ;  /* 0x000000ffffce9224 */ /* 0x002fe400078e00d7 */
        /* <DEDUP_REMOVED lines=23> */
.L_x_447:
[----:B------:R-:W2:Y:S01]  /*150a0*/  LDL R12, [R1+0x4] ;  /* 0x00000400010c7983 */ /* 0x000ea20000100800 */
[----:B------:R-:W-:Y:S04]  /*150b0*/  DEPBAR.LE SB0, 0x0 ;  /* 0x000080000000791a */ /* 0x000fe80000000000 */
[----:B---3--:R-:W3:Y:S01]  /*150c0*/  LDL R16, [R1] ;  /* 0x0000000001107983 */ /* 0x008ee20000100800 */
[----:B-1----:R-:W-:Y:S01]  /*150d0*/  IMAD.WIDE.U32 R2, R246, UR7, RZ ;  /* 0x00000007f6027c25 */ /* 0x002fe2000f8e00ff */
[C---:B------:R-:W-:Y:S01]  /*150e0*/  SHF.L.U32 R0, R234.reuse, 0x5, RZ ;  /* 0x00000005ea007819 */ /* 0x040fe200000006ff */
[----:B------:R-:W-:Y:S01]  /*150f0*/  UMOV UR6, UR8 ;  /* 0x0000000800067c82 */ /* 0x000fe20008000000 */
[----:B------:R-:W-:Y:S01]  /*15100*/  BAR.SYNC.DEFER_BLOCKING 0x0 ;  /* 0x0000000000007b1d */ /* 0x000fe20000010000 */
[----:B------:R-:W-:Y:S01]  /*15110*/  IMAD.SHL.U32 R241, R234, 0x8, RZ ;  /* 0x00000008eaf17824 */ /* 0x000fe200078e00ff */
[----:B------:R-:W-:Y:S01]  /*15120*/  LOP3.LUT R233, R0, 0x7c00, RZ, 0xc0, !PT ;  /* 0x00007c0000e97812 */ /* 0x000fe200078ec0ff */
[----:B------:R-:W-:Y:S01]  /*15130*/  IMAD R5, R247, UR7, R3 ;  /* 0x00000007f7057c24 */ /* 0x000fe2000f8e0203 */
[C---:B------:R-:W-:Y:S01]  /*15140*/  SHF.L.U64.HI R10, R246.reuse, 0x4, R247 ;  /* 0x00000004f60a7819 */ /* 0x040fe200000102f7 */
[----:B------:R-:W-:Y:S01]  /*15150*/  IMAD.SHL.U32 R6, R246, 0x10, RZ ;  /* 0x00000010f6067824 */ /* 0x000fe200078e00ff */
[----:B------:R-:W-:Y:S01]  /*15160*/  LOP3.LUT R230, R241, 0x38, RZ, 0xc0, !PT ;  /* 0x00000038f1e67812 */ /* 0x000fe200078ec0ff */
[----:B------:R-:W-:Y:S01]  /*15170*/  UISETP.NE.AND UP0, UPT, UR7, URZ, UPT ;  /* 0x000000ff0700728c */ /* 0x000fe2000bf05270 */
[----:B------:R-:W-:Y:S01]  /*15180*/  STL [R1+0x14], R241 ;  /* 0x000014f101007387 */ /* 0x000fe20000100800 */
[----:B------:R-:W-:Y:S01]  /*15190*/  SHF.R.U32.HI R232, RZ, 0x1, R234 ;  /* 0x00000001ffe87819 */ /* 0x000fe200000116ea */
[----:B------:R-:W-:Y:S01]  /*151a0*/  IMAD.SHL.U32 R242, R234, 0x2, RZ ;  /* 0x00000002eaf27824 */ /* 0x000fe200078e00ff */
[----:B------:R-:W-:Y:S02]  /*151b0*/  LOP3.LUT R0, R230, 0x40, RZ, 0xfc, !PT ;  /* 0x00000040e6007812 */ /* 0x000fe400078efcff */
[----:B------:R-:W-:Y:S02]  /*151c0*/  LEA R4, P0, R2, R6, 0x6 ;  /* 0x0000000602047211 */ /* 0x000fe400078030ff */
[----:B------:R-:W-:Y:S01]  /*151d0*/  ISETP.GE.AND P4, PT, R0, UR10, PT ;  /* 0x0000000a00007c0c */ /* 0x000fe2000bf86270 */
[----:B------:R1:W-:Y:S01]  /*151e0*/  STL [R1+0x18], R0 ;  /* 0x0000180001007387 */ /* 0x0003e20000100800 */
[--C-:B------:R-:W-:Y:S02]  /*151f0*/  LOP3.LUT R3, R233, 0x200, R235.reuse, 0xf8, !PT ;  /* 0x00000200e9037812 */ /* 0x100fe400078ef8eb */
[----:B------:R-:W-:Y:S02]  /*15200*/  LOP3.LUT R242, R242, 0x6, RZ, 0xc0, !PT ;  /* 0x00000006f2f27812 */ /* 0x000fe400078ec0ff */
[----:B-1----:R-:W-:Y:S02]  /*15210*/  LOP3.LUT R0, R230, 0x1c0, R235, 0xf8, !PT ;  /* 0x000001c0e6007812 */ /* 0x002fe400078ef8eb */
[C---:B--2---:R-:W-:Y:S04]  /*15220*/  LEA R8, P2, R2.reuse, R12, 0x7 ;  /* 0x0000000c02087211 */ /* 0x044fe800078438ff */
[--C-:B---3--:R-:W-:Y:S02]  /*15230*/  LEA.HI.X R9, R2, R16, R5.reuse, 0x7, P2 ;  /* 0x0000001002097211 */ /* 0x108fe400010f3c05 */
[C---:B------:R-:W-:Y:S02]  /*15240*/  IADD3 R11, P2, PT, R4.reuse, R6, RZ ;  /* 0x00000006040b7210 */ /* 0x040fe40007f5e0ff */
[----:B------:R-:W-:Y:S01]  /*15250*/  LEA R6, P3, R4, R12, 0x1 ;  /* 0x0000000c04067211 */ /* 0x000fe200078608ff */
[----:B------:R-:W-:Y:S01]  /*15260*/  @!PT LDS RZ, [RZ] ;  /* 0x00000000fffff984 */ /* 0x000fe20000000800 */
[----:B------:R-:W-:Y:S01]  /*15270*/  @!PT LDS RZ, [RZ] ;  /* 0x00000000fffff984 */ /* 0x000fe20000000800 */
[----:B------:R-:W-:Y:S01]  /*15280*/  @!PT LDS RZ, [RZ] ;  /* 0x00000000fffff984 */ /* 0x000fe20000000800 */
[----:B------:R-:W-:Y:S01]  /*15290*/  @!P1 LDGSTS.E.BYPASS.LTC128B.128 [R238+0xc000], desc[UR22][R8.64] ;  /* 0x0c00000008ee9fae */ /* 0x000fe2000b981a16 */
[----:B------:R-:W-:Y:S02]  /*152a0*/  LEA.HI.X R5, R2, R10, R5, 0x6, P0 ;  /* 0x0000000a02057211 */ /* 0x000fe400000f3405 */
[----:B------:R-:W-:Y:S02]  /*152b0*/  LEA R13, P0, R246, R4, 0x5 ;  /* 0x00000004f60d7211 */ /* 0x000fe400078028ff */
[----:B------:R-:W-:Y:S01]  /*152c0*/  LEA.HI.X R7, R4, R16, R5, 0x1, P3 ;  /* 0x0000001004077211 */ /* 0x000fe200018f0c05 */
[----:B------:R-:W-:Y:S01]  /*152d0*/  IMAD.X R14, R5, 0x1, R10, P2 ;  /* 0x00000001050e7824 */ /* 0x000fe200010e060a */
[C---:B------:R-:W-:Y:S01]  /*152e0*/  LEA R10, P2, R11.reuse, R12, 0x1 ;  /* 0x0000000c0b0a7211 */ /* 0x040fe200078408ff */
[----:B------:R-:W-:Y:S01]  /*152f0*/  @P1 STS.128 [R238+0xc000], RZ ;  /* 0x00c000ffee001388 */ /* 0x000fe20000000c00 */
[----:B------:R-:W-:Y:S02]  /*15300*/  ISETP.GE.AND P1, PT, R230, UR10, PT ;  /* 0x0000000ae6007c0c */ /* 0x000fe4000bf26270 */
[----:B------:R-:W-:Y:S02]  /*15310*/  LEA.HI.X R11, R11, R16, R14, 0x1, P2 ;  /* 0x000000100b0b7211 */ /* 0x000fe400010f0c0e */
[----:B------:R-:W-:Y:S02]  /*15320*/  LEA.HI.X R15, R246, R5, R247, 0x5, P0 ;  /* 0x00000005f60f7211 */ /* 0x000fe400000f2cf7 */
[C---:B------:R-:W-:Y:S01]  /*15330*/  LEA R12, P0, R13.reuse, R12, 0x1 ;  /* 0x0000000c0d0c7211 */ /* 0x040fe200078008ff */
[----:B------:R-:W-:Y:S01]  /*15340*/  @!PT LDS RZ, [RZ] ;  /* 0x00000000fffff984 */ /* 0x000fe20000000800 */
[----:B------:R-:W-:Y:S01]  /*15350*/  @!PT LDS RZ, [RZ] ;  /* 0x00000000fffff984 */ /* 0x000fe20000000800 */
[----:B------:R-:W-:Y:S01]  /*15360*/  @!PT LDS RZ, [RZ] ;  /* 0x00000000fffff984 */ /* 0x000fe20000000800 */
[----:B------:R-:W-:Y:S01]  /*15370*/  @!P4 LDGSTS.E.BYPASS.LTC128B.128 [R238+0xe000], desc[UR22][R8.64+0x80] ;  /* 0x0e00008008eecfae */ /* 0x000fe2000b981a16 */
[----:B------:R-:W-:Y:S02]  /*15380*/  LOP3.LUT R2, R232, 0x8, RZ, 0xc0, !PT ;  /* 0x00000008e8027812 */ /* 0x000fe400078ec0ff */
[----:B------:R-:W-:Y:S02]  /*15390*/  LEA.HI.X R13, R13, R16, R15, 0x1, P0 ;  /* 0x000000100d0d7211 */ /* 0x000fe400000f0c0f */
[----:B------:R-:W-:Y:S02]  /*153a0*/  LOP3.LUT R2, R3, R0, R2, 0xf6, !PT ;  /* 0x0000000003027212 */ /* 0x000fe400078ef602 */
[----:B------:R-:W-:Y:S01]  /*153b0*/  LOP3.LUT R0, R0, 0x8, R234, 0x78, !PT ;  /* 0x0000000800007812 */ /* 0x000fe200078e78ea */
[----:B------:R-:W-:Y:S01]  /*153c0*/  @P4 STS.128 [R238+0xe000], RZ ;  /* 0x00e000ffee004388 */ /* 0x000fe20000000c00 */
[----:B------:R-:W-:Y:S02]  /*153d0*/  LEA R164, R2, UR6, 0x1 ;  /* 0x0000000602a47c11 */ /* 0x000fe4000f8e08ff */
[----:B------:R-:W-:Y:S01]  /*153e0*/  LOP3.LUT P0, RZ, R234, 0x4, RZ, 0xc0, !PT ;  /* 0x00000004eaff7812 */ /* 0x000fe2000780c0ff */
[----:B------:R-:W-:Y:S02]  /*153f0*/  IMAD R0, R0, 0x2, R236 ;  /* 0x0000000200007824 */ /* 0x000fe400078e02ec */
[----:B------:R-:W-:Y:S01]  /*15400*/  IMAD.IADD R168, R231, 0x1, R164 ;  /* 0x00000001e7a87824 */ /* 0x000fe200078e02a4 */
[----:B------:R-:W-:Y:S01]  /*15410*/  SEL R224, R237, 0xffffffc0, !P0 ;  /* 0xffffffc0ede07807 */ /* 0x000fe20004000000 */
[----:B------:R-:W-:Y:S01]  /*15420*/  @!PT LDS RZ, [RZ] ;  /* 0x00000000fffff984 */ /* 0x000fe20000000800 */
[----:B------:R-:W-:Y:S01]  /*15430*/  @!PT LDS RZ, [RZ] ;  /* 0x00000000fffff984 */ /* 0x000fe20000000800 */
[----:B------:R-:W-:Y:S01]  /*15440*/  @!PT LDS RZ, [RZ] ;  /* 0x00000000fffff984 */ /* 0x000fe20000000800 */
[----:B------:R-:W-:Y:S01]  /*15450*/  @!P1 LDGSTS.E.BYPASS.LTC128B.128 [R238+0xc800], desc[UR22][R6.64] ;  /* 0x0c80000006ee9fae */ /* 0x000fe2000b981a16 */
[----:B------:R-:W-:Y:S02]  /*15460*/  IADD3 R3, PT, PT, R0, UR6, RZ ;  /* 0x0000000600037c10 */ /* 0x000fe4000fffe0ff */
[----:B------:R-:W-:Y:S03]  /*15470*/  IADD3 R166, PT, PT, R224, R164, RZ ;  /* 0x000000a4e0a67210 */ /* 0x000fe60007ffe0ff */
[C---:B------:R-:W-:Y:S02]  /*15480*/  IMAD.IADD R2, R3.reuse, 0x1, R231 ;  /* 0x0000000103027824 */ /* 0x040fe400078e02e7 */
[----:B------:R-:W-:Y:S01]  /*15490*/  @P1 STS.128 [R238+0xc800], RZ ;  /* 0x00c800ffee001388 */ /* 0x000fe20000000c00 */
[----:B------:R-:W-:Y:S02]  /*154a0*/  IMAD.IADD R224, R3, 0x1, R224 ;  /* 0x0000000103e07824 */ /* 0x000fe400078e02e0 */
[C---:B------:R-:W-:Y:S03]  /*154b0*/  IMAD.IADD R167, R231.reuse, 0x1, R166 ;  /* 0x00000001e7a77824 */ /* 0x040fe600078e02a6 */
[----:B------:R-:W-:Y:S02]  /*154c0*/  IADD3 R3, PT, PT, R231, R224, RZ ;  /* 0x000000e0e7037210 */ /* 0x000fe40007ffe0ff */
        /* <DEDUP_REMOVED lines=39> */
[----:B------:R-:W3:Y:S01]  /*15740*/  LDSM.16.M88.4 R220, [R2+0x8800] ;  /* 0x0088000002dc783b */ /* 0x000ee20000000200 */
        /* <DEDUP_REMOVED lines=12> */
[----:B------:R-:W4:Y:S07]  /*15810*/  LDSM.16.M88.4 R204, [R2+0x9000] ;  /* 0x0090000002cc783b */ /* 0x000f2e0000000200 */
        /* <DEDUP_REMOVED lines=9> */
[----:B------:R-:W-:Y:S07]  /*158b0*/  LDSM.16.M88.4 R220, [R166+0x2000] ;  /* 0x00200000a6dc783b */ /* 0x000fee0000000200 */
[-C--:B----4-:R-:W-:Y:S08]  /*158c0*/  HMMA.16816.F32 R36, R208, R204.reuse, R36 ;  /* 0x000000ccd024723c */ /* 0x090ff00000001824 */
[C---:B------:R-:W-:Y:S08]  /*158d0*/  HMMA.16816.F32 R40, R216.reuse, R204, R40 ;  /* 0x000000ccd828723c */ /* 0x040ff00000001828 */
[-C--:B------:R-:W-:Y:S08]  /*158e0*/  HMMA.16816.F32 R44, R216, R206.reuse, R44 ;  /* 0x000000ced82c723c */ /* 0x080ff0000000182c */
[C---:B------:R-:W-:Y:S01]  /*158f0*/  HMMA.16816.F32 R48, R208.reuse, R206, R48 ;  /* 0x000000ced030723c */ /* 0x040fe20000001830 */
[----:B------:R-:W-:Y:S07]  /*15900*/  LDSM.16.M88.4 R204, [R166] ;  /* 0x00000000a6cc783b */ /* 0x000fee0000000200 */
        /* <DEDUP_REMOVED lines=25> */
[----:B------:R-:W-:Y:S07]  /*15aa0*/  LDSM.16.M88.4 R220, [R0+UR6+0xb800] ;  /* 0x00b8000600dc783b */ /* 0x000fee0008000200 */
        /* <DEDUP_REMOVED lines=23> */
[----:B------:R-:W2:Y:S08]  /*15c20*/  LDSM.16.M88.4 R208, [R164+0x6000] ;  /* 0x00600000a4d0783b */ /* 0x000eb00000000200 */
[----:B------:R-:W3:Y:S01]  /*15c30*/  LDSM.16.M88.4 R216, [R0+UR6+0xa800] ;  /* 0x00a8000600d8783b */ /* 0x000ee20008000200 */
[-C--:B-1----:R-:W-:Y:S08]  /*15c40*/  HMMA.16816.F32 R4, R204, R212.reuse, R4 ;  /* 0x000000d4cc04723c */ /* 0x082ff00000001804 */
[C---:B--2---:R-:W-:Y:S08]  /*15c50*/  HMMA.16816.F32 R8, R208.reuse, R212, R8 ;  /* 0x000000d4d008723c */ /* 0x044ff00000001808 */
[-C--:B------:R-:W-:Y:S08]  /*15c60*/  HMMA.16816.F32 R12, R208, R214.reuse, R12 ;  /* 0x000000d6d00c723c */ /* 0x080ff0000000180c */
[C---:B------:R-:W-:Y:S01]  /*15c70*/  HMMA.16816.F32 R16, R204.reuse, R214, R16 ;  /* 0x000000d6cc10723c */ /* 0x040fe20000001810 */
[----:B------:R1:W2:Y:S07]  /*15c80*/  LDSM.16.M88.4 R212, [R0+UR6+0xb000] ;  /* 0x00b0000600d4783b */ /* 0x0002ae0008000200 */
[-C--:B---3--:R-:W-:Y:S08]  /*15c90*/  HMMA.16816.F32 R20, R204, R216.reuse, R20 ;  /* 0x000000d8cc14723c */ /* 0x088ff00000001814 */
[C---:B------:R-:W-:Y:S08]  /*15ca0*/  HMMA.16816.F32 R24, R208.reuse, R216, R24 ;  /* 0x000000d8d018723c */ /* 0x040ff00000001818 */
[-C--:B------:R-:W-:Y:S01]  /*15cb0*/  HMMA.16816.F32 R28, R208, R218.reuse, R28 ;  /* 0x000000dad01c723c */ /* 0x080fe2000000181c */
[----:B-1----:R-:W-:Y:S05]  /*15cc0*/  IMAD.U32 R0, RZ, RZ, UR7 ;  /* 0x00000007ff007e24 */ /* 0x002fea000f8e00ff */
[----:B------:R-:W-:Y:S02]  /*15cd0*/  LEA R0, R0, R242, 0x6 ;  /* 0x000000f200007211 */ /* 0x000fe400078e30ff */
[C---:B------:R-:W-:Y:S01]  /*15ce0*/  HMMA.16816.F32 R32, R204.reuse, R218, R32 ;  /* 0x000000dacc20723c */ /* 0x040fe20000001820 */
[----:B------:R-:W-:Y:S03]  /*15cf0*/  LDSM.16.M88.4 R216, [R2+0xa000] ;  /* 0x00a0000002d8783b */ /* 0x000fe60000000200 */
[C---:B------:R-:W-:Y:S04]  /*15d00*/  IADD3 R164, PT, PT, R0.reuse, 0x9, RZ ;  /* 0x0000000900a47810 */ /* 0x040fe80007ffe0ff */
[----:B------:R-:W-:Y:S01]  /*15d10*/  I2FP.F32.U32 R164, R164 ;  /* 0x000000a400a47245 */ /* 0x000fe20000201000 */
[-C--:B--2---:R-:W-:Y:S08]  /*15d20*/  HMMA.16816.F32 R36, R204, R212.reuse, R36 ;  /* 0x000000d4cc24723c */ /* 0x084ff00000001824 */
[C---:B------:R-:W-:Y:S08]  /*15d30*/  HMMA.16816.F32 R40, R208.reuse, R212, R40 ;  /* 0x000000d4d028723c */ /* 0x040ff00000001828 */
[-C--:B------:R-:W-:Y:S08]  /*15d40*/  HMMA.16816.F32 R44, R208, R214.reuse, R44 ;  /* 0x000000d6d02c723c */ /* 0x080ff0000000182c */
[C---:B------:R-:W-:Y:S01]  /*15d50*/  HMMA.16816.F32 R48, R204.reuse, R214, R48 ;  /* 0x000000d6cc30723c */ /* 0x040fe20000001830 */
[----:B------:R-:W1:Y:S07]  /*15d60*/  LDSM.16.M88.4 R212, [R168+0x4000] ;  /* 0x00400000a8d4783b */ /* 0x000e6e0000000200 */
[-C--:B------:R-:W-:Y:S08]  /*15d70*/  HMMA.16816.F32 R52, R204, R220.reuse, R52 ;  /* 0x000000dccc34723c */ /* 0x080ff00000001834 */
[C---:B------:R-:W-:Y:S08]  /*15d80*/  HMMA.16816.F32 R56, R208.reuse, R220, R56 ;  /* 0x000000dcd038723c */ /* 0x040ff00000001838 */
[-C--:B------:R-:W-:Y:S01]  /*15d90*/  HMMA.16816.F32 R60, R208, R222.reuse, R60 ;  /* 0x000000ded03c723c */ /* 0x080fe2000000183c */
[----:B------:R2:W3:Y:S07]  /*15da0*/  LDSM.16.M88.4 R208, [R168+0x6000] ;  /* 0x00600000a8d0783b */ /* 0x0004ee0000000200 */
[----:B------:R-:W-:Y:S01]  /*15db0*/  HMMA.16816.F32 R64, R204, R222, R64 ;  /* 0x000000decc40723c */ /* 0x000fe20000001840 */
[----:B------:R-:W4:Y:S07]  /*15dc0*/  LDSM.16.M88.4 R204, [R2+0xa800] ;  /* 0x00a8000002cc783b */ /* 0x000f2e0000000200 */
[-C--:B-1----:R-:W-:Y:S01]  /*15dd0*/  HMMA.16816.F32 R4, R212, R216.reuse, R4 ;  /* 0x000000d8d404723c */ /* 0x082fe20000001804 */
[----:B------:R-:W1:Y:S04]  /*15de0*/  LDSM.16.M88.4 R220, [R2+0xb000] ;  /* 0x00b0000002dc783b */ /* 0x000e680000000200 */
[C---:B--2---:R-:W-:Y:S04]  /*15df0*/  IADD3 R168, PT, PT, R0.reuse, 0x31, RZ ;  /* 0x0000003100a87810 */ /* 0x044fe80007ffe0ff */
[----:B------:R-:W-:Y:S01]  /*15e00*/  I2FP.F32.U32 R168, R168 ;  /* 0x000000a800a87245 */ /* 0x000fe20000201000 */
[C---:B---3--:R-:W-:Y:S08]  /*15e10*/  HMMA.16816.F32 R8, R208.reuse, R216, R8 ;  /* 0x000000d8d008723c */ /* 0x048ff00000001808 */
[-C--:B------:R-:W-:Y:S08]  /*15e20*/  HMMA.16816.F32 R12, R208, R218.reuse, R12 ;  /* 0x000000dad00c723c */ /* 0x080ff0000000180c */
[C---:B------:R-:W-:Y:S01]  /*15e30*/  HMMA.16816.F32 R16, R212.reuse, R218, R16 ;  /* 0x000000dad410723c */ /* 0x040fe20000001810 */
[----:B------:R2:W3:Y:S07]  /*15e40*/  LDSM.16.M88.4 R216, [R2+0xb800] ;  /* 0x00b8000002d8783b */ /* 0x0004ee0000000200 */
[-C--:B----4-:R-:W-:Y:S08]  /*15e50*/  HMMA.16816.F32 R20, R212, R204.reuse, R20 ;  /* 0x000000ccd414723c */ /* 0x090ff00000001814 */
[C---:B------:R-:W-:Y:S08]  /*15e60*/  HMMA.16816.F32 R24, R208.reuse, R204, R24 ;  /* 0x000000ccd018723c */ /* 0x040ff00000001818 */
[-C--:B------:R-:W-:Y:S03]  /*15e70*/  HMMA.16816.F32 R28, R208, R206.reuse, R28 ;  /* 0x000000ced01c723c */ /* 0x080fe6000000181c */
[----:B--2---:R-:W-:Y:S05]  /*15e80*/  I2FP.F32.U32 R2, R0 ;  /* 0x0000000000027245 */ /* 0x004fea0000201000 */
[C---:B------:R-:W-:Y:S01]  /*15e90*/  HMMA.16816.F32 R32, R212.reuse, R206, R32 ;  /* 0x000000ced420723c */ /* 0x040fe20000001820 */
[----:B------:R-:W-:Y:S07]  /*15ea0*/  LDSM.16.M88.4 R204, [R166+0x4000] ;  /* 0x00400000a6cc783b */ /* 0x000fee0000000200 */
[-C--:B-1----:R-:W-:Y:S08]  /*15eb0*/  HMMA.16816.F32 R36, R212, R220.reuse, R36 ;  /* 0x000000dcd424723c */ /* 0x082ff00000001824 */
[C---:B------:R-:W-:Y:S08]  /*15ec0*/  HMMA.16816.F32 R40, R208.reuse, R220, R40 ;  /* 0x000000dcd028723c */ /* 0x040ff00000001828 */
[-C--:B------:R-:W-:Y:S08]  /*15ed0*/  HMMA.16816.F32 R44, R208, R222.reuse, R44 ;  /* 0x000000ded02c723c */ /* 0x080ff0000000182c */
[C---:B------:R-:W-:Y:S01]  /*15ee0*/  HMMA.16816.F32 R48, R212.reuse, R222, R48 ;  /* 0x000000ded430723c */ /* 0x040fe20000001830 */
[----:B------:R-:W1:Y:S07]  /*15ef0*/  LDSM.16.M88.4 R220, [R224+0xa000] ;  /* 0x00a00000e0dc783b */ /* 0x000e6e0000000200 */
[-C--:B---3--:R-:W-:Y:S08]  /*15f00*/  HMMA.16816.F32 R52, R212, R216.reuse, R52 ;  /* 0x000000d8d434723c */ /* 0x088ff00000001834 */
[C---:B------:R-:W-:Y:S08]  /*15f10*/  HMMA.16816.F32 R56, R208.reuse, R216, R56 ;  /* 0x000000d8d038723c */ /* 0x040ff00000001838 */
[-C--:B------:R-:W-:Y:S01]  /*15f20*/  HMMA.16816.F32 R60, R208, R218.reuse, R60 ;  /* 0x000000dad03c723c */ /* 0x080fe2000000183c */
[----:B------:R2:W3:Y:S07]  /*15f30*/  LDSM.16.M88.4 R208, [R166+0x6000] ;  /* 0x00600000a6d0783b */ /* 0x0004ee0000000200 */
[----:B------:R-:W-:Y:S01]  /*15f40*/  HMMA.16816.F32 R64, R212, R218, R64 ;  /* 0x000000dad440723c */ /* 0x000fe20000001840 */
[----:B------:R-:W4:Y:S07]  /*15f50*/  LDSM.16.M88.4 R212, [R224+0xa800] ;  /* 0x00a80000e0d4783b */ /* 0x000f2e0000000200 */
[-C--:B-1----:R-:W-:Y:S01]  /*15f60*/  HMMA.16816.F32 R4, R204, R220.reuse, R4 ;  /* 0x000000dccc04723c */ /* 0x082fe20000001804 */
[----:B------:R-:W1:Y:S04]  /*15f70*/  LDSM.16.M88.4 R216, [R224+0xb000] ;  /* 0x00b00000e0d8783b */ /* 0x000e680000000200 */
[----:B--2---:R-:W-:Y:S04]  /*15f80*/  VIADD R166, R0, 0x1 ;  /* 0x0000000100a67836 */ /* 0x004fe80000000000 */
[----:B------:R-:W2:Y:S01]  /*15f90*/  LDSM.16.M88.4 R224, [R224+0xb800] ;  /* 0x00b80000e0e0783b */ /* 0x000ea20000000200 */
[----:B------:R-:W-:Y:S01]  /*15fa0*/  I2FP.F32.U32 R166, R166 ;  /* 0x000000a600a67245 */ /* 0x000fe20000201000 */
[C---:B---3--:R-:W-:Y:S08]  /*15fb0*/  HMMA.16816.F32 R8, R208.reuse, R220, R8 ;  /* 0x000000dcd008723c */ /* 0x048ff00000001808 */
[-C--:B------:R-:W-:Y:S08]  /*15fc0*/  HMMA.16816.F32 R12, R208, R222.reuse, R12 ;  /* 0x000000ded00c723c */ /* 0x080ff0000000180c */
[C---:B------:R-:W-:Y:S01]  /*15fd0*/  HMMA.16816.F32 R16, R204.reuse, R222, R16 ;  /* 0x000000decc10723c */ /* 0x040fe20000001810 */
[----:B------:R-:W-:Y:S07]  /*15fe0*/  LDSM.16.M88.4 R220, [R167+0x6000] ;  /* 0x00600000a7dc783b */ /* 0x000fee0000000200 */
[-C--:B----4-:R-:W-:Y:S08]  /*15ff0*/  HMMA.16816.F32 R20, R204, R212.reuse, R20 ;  /* 0x000000d4cc14723c */ /* 0x090ff00000001814 */
        /* <DEDUP_REMOVED lines=14> */
[----:B------:R-:W3:Y:S07]  /*160e0*/  LDSM.16.M88.4 R204, [R3+0xb000] ;  /* 0x00b0000003cc783b */ /* 0x000eee0000000200 */
[-C--:B-1----:R-:W-:Y:S08]  /*160f0*/  HMMA.16816.F32 R4, R212, R216.reuse, R4 ;  /* 0x000000d8d404723c */ /* 0x082ff00000001804 */
[C---:B------:R-:W-:Y:S08]  /*16100*/  HMMA.16816.F32 R8, R220.reuse, R216, R8 ;  /* 0x000000d8dc08723c */ /* 0x040ff00000001808 */
[-C--:B------:R-:W-:Y:S03]  /*16110*/  HMMA.16816.F32 R12, R220, R218.reuse, R12 ;  /* 0x000000dadc0c723c */ /* 0x080fe6000000180c */
[C---:B------:R-:W-:Y:S01]  /*16120*/  FFMA.FTZ R4, R2.reuse, UR5, R4 ;  /* 0x0000000502047c23 */ /* 0x040fe20008010004 */
[----:B------:R-:W-:Y:S01]  /*16130*/  FFMA.FTZ R6, R2, UR5, R6 ;  /* 0x0000000502067c23 */ /* 0x000fe20008010006 */
[C---:B------:R-:W-:Y:S01]  /*16140*/  FFMA.FTZ R5, R166.reuse, UR5, R5 ;  /* 0x00000005a6057c23 */ /* 0x040fe20008010005 */
[----:B------:R-:W-:Y:S02]  /*16150*/  FFMA.FTZ R7, R166, UR5, R7 ;  /* 0x00000005a6077c23 */ /* 0x000fe40008010007 */
[C---:B------:R-:W-:Y:S04]  /*16160*/  HMMA.16816.F32 R16, R212.reuse, R218, R16 ;  /* 0x000000dad410723c */ /* 0x040fe80000001810 */
[C---:B------:R-:W-:Y:S01]  /*16170*/  FFMA.FTZ R8, R2.reuse, UR5, R8 ;  /* 0x0000000502087c23 */ /* 0x040fe20008010008 */
[----:B------:R-:W-:Y:S01]  /*16180*/  FFMA.FTZ R10, R2, UR5, R10 ;  /* 0x00000005020a7c23 */ /* 0x000fe2000801000a */
[C---:B------:R-:W-:Y:S01]  /*16190*/  FFMA.FTZ R9, R166.reuse, UR5, R9 ;  /* 0x00000005a6097c23 */ /* 0x040fe20008010009 */
[----:B------:R-:W-:Y:S01]  /*161a0*/  FFMA.FTZ R11, R166, UR5, R11 ;  /* 0x00000005a60b7c23 */ /* 0x000fe2000801000b */
[-C--:B--2---:R-:W-:Y:S03]  /*161b0*/  HMMA.16816.F32 R20, R212, R208.reuse, R20 ;  /* 0x000000d0d414723c */ /* 0x084fe60000001814 */
[----:B------:R-:W-:Y:S01]  /*161c0*/  IADD3 R166, PT, PT, R0, 0x11, RZ ;  /* 0x0000001100a67810 */ /* 0x000fe20007ffe0ff */
[C---:B------:R-:W-:Y:S01]  /*161d0*/  FFMA.FTZ R13, R164.reuse, UR5, R13 ;  /* 0x00000005a40d7c23 */ /* 0x040fe2000801000d */
[C---:B------:R-:W-:Y:S02]  /*161e0*/  FFMA.FTZ R15, R164.reuse, UR5, R15 ;  /* 0x00000005a40f7c23 */ /* 0x040fe4000801000f */
[----:B------:R-:W-:Y:S01]  /*161f0*/  I2FP.F32.U32 R166, R166 ;  /* 0x000000a600a67245 */ /* 0x000fe20000201000 */
[C---:B------:R-:W-:Y:S04]  /*16200*/  HMMA.16816.F32 R24, R220.reuse, R208, R24 ;  /* 0x000000d0dc18723c */ /* 0x040fe80000001818 */
[C---:B------:R-:W-:Y:S01]  /*16210*/  FFMA.FTZ R17, R164.reuse, UR5, R17 ;  /* 0x00000005a4117c23 */ /* 0x040fe20008010011 */
[----:B------:R-:W-:Y:S01]  /*16220*/  FFMA.FTZ R19, R164, UR5, R19 ;  /* 0x00000005a4137c23 */ /* 0x000fe20008010013 */
[----:B------:R-:W-:Y:S02]  /*16230*/  IADD3 R164, PT, PT, R0, 0x19, RZ ;  /* 0x0000001900a47810 */ /* 0x000fe40007ffe0ff */
[-C--:B------:R-:W-:Y:S03]  /*16240*/  HMMA.16816.F32 R28, R220, R210.reuse, R28 ;  /* 0x000000d2dc1c723c */ /* 0x080fe6000000181c */
[----:B------:R-:W-:Y:S01]  /*16250*/  I2FP.F32.U32 R164, R164 ;  /* 0x000000a400a47245 */ /* 0x000fe20000201000 */
[C---:B------:R-:W-:Y:S01]  /*16260*/  FFMA.FTZ R21, R166.reuse, UR5, R21 ;  /* 0x00000005a6157c23 */ /* 0x040fe20008010015 */
[C---:B------:R-:W-:Y:S03]  /*16270*/  FFMA.FTZ R23, R166.reuse, UR5, R23 ;  /* 0x00000005a6177c23 */ /* 0x040fe60008010017 */
[C---:B------:R-:W-:Y:S01]  /*16280*/  HMMA.16816.F32 R32, R212.reuse, R210, R32 ;  /* 0x000000d2d420723c */ /* 0x040fe20000001820 */
[----:B------:R1:W2:Y:S01]  /*16290*/  LDSM.16.M88.4 R208, [R3+0xb800] ;  /* 0x00b8000003d0783b */ /* 0x0002a20000000200 */
[----:B------:R-:W-:Y:S04]  /*162a0*/  DEPBAR.LE SB0, 0x0 ;  /* 0x000080000000791a */ /* 0x000fe80000000000 */
[C---:B------:R-:W-:Y:S01]  /*162b0*/  FFMA.FTZ R25, R166.reuse, UR5, R25 ;  /* 0x00000005a6197c23 */ /* 0x040fe20008010019 */
[----:B------:R-:W-:Y:S01]  /*162c0*/  FFMA.FTZ R27, R166, UR5, R27 ;  /* 0x00000005a61b7c23 */ /* 0x000fe2000801001b */
[-C--:B---3--:R-:W-:Y:S01]  /*162d0*/  HMMA.16816.F32 R36, R212, R204.reuse, R36 ;  /* 0x000000ccd424723c */ /* 0x088fe20000001824 */
[----:B------:R-:W-:Y:S04]  /*162e0*/  BAR.SYNC.DEFER_BLOCKING 0x0 ;  /* 0x0000000000007b1d */ /* 0x000fe80000010000 */
[----:B------:R-:W-:Y:S02]  /*162f0*/  VIADD R166, R0, 0x20 ;  /* 0x0000002000a67836 */ /* 0x000fe40000000000 */
[C---:B------:R-:W-:Y:S01]  /*16300*/  FFMA.FTZ R29, R164.reuse, UR5, R29 ;  /* 0x00000005a41d7c23 */ /* 0x040fe2000801001d */
[C---:B------:R-:W-:Y:S01]  /*16310*/  FFMA.FTZ R31, R164.reuse, UR5, R31 ;  /* 0x00000005a41f7c23 */ /* 0x040fe2000801001f */
[C---:B------:R-:W-:Y:S04]  /*16320*/  HMMA.16816.F32 R40, R220.reuse, R204, R40 ;  /* 0x000000ccdc28723c */ /* 0x040fe80000001828 */
[----:B------:R-:W-:Y:S01]  /*16330*/  I2FP.F32.U32 R166, R166 ;  /* 0x000000a600a67245 */ /* 0x000fe20000201000 */
[C---:B------:R-:W-:Y:S01]  /*16340*/  FFMA.FTZ R33, R164.reuse, UR5, R33 ;  /* 0x00000005a4217c23 */ /* 0x040fe20008010021 */
[----:B------:R-:W-:Y:S01]  /*16350*/  FFMA.FTZ R35, R164, UR5, R35 ;  /* 0x00000005a4237c23 */ /* 0x000fe20008010023 */
[C---:B------:R-:W-:Y:S01]  /*16360*/  IADD3 R164, PT, PT, R0.reuse, 0x29, RZ ;  /* 0x0000002900a47810 */ /* 0x040fe20007ffe0ff */
[-C--:B------:R-:W-:Y:S03]  /*16370*/  HMMA.16816.F32 R44, R220, R206.reuse, R44 ;  /* 0x000000cedc2c723c */ /* 0x080fe6000000182c */
[----:B------:R-:W-:Y:S01]  /*16380*/  I2FP.F32.U32 R164, R164 ;  /* 0x000000a400a47245 */ /* 0x000fe20000201000 */
[----:B-1----:R-:W-:Y:S02]  /*16390*/  VIADD R3, R0, 0x8 ;  /* 0x0000000800037836 */ /* 0x002fe40000000000 */
[C---:B------:R-:W-:Y:S01]  /*163a0*/  FFMA.FTZ R36, R166.reuse, UR5, R36 ;  /* 0x00000005a6247c23 */ /* 0x040fe20008010024 */
[----:B------:R-:W-:Y:S01]  /*163b0*/  FFMA.FTZ R38, R166, UR5, R38 ;  /* 0x00000005a6267c23 */ /* 0x000fe20008010026 */
[C---:B------:R-:W-:Y:S04]  /*163c0*/  HMMA.16816.F32 R48, R212.reuse, R206, R48 ;  /* 0x000000ced430723c */ /* 0x040fe80000001830 */
[----:B------:R-:W-:Y:S01]  /*163d0*/  I2FP.F32.U32 R2, R3 ;  /* 0x0000000300027245 */ /* 0x000fe20000201000 */
[----:B------:R-:W-:Y:S02]  /*163e0*/  VIADD R3, R0, 0x10 ;  /* 0x0000001000037836 */ /* 0x000fe40000000000 */
[C---:B------:R-:W-:Y:S01]  /*163f0*/  FFMA.FTZ R40, R166.reuse, UR5, R40 ;  /* 0x00000005a6287c23 */ /* 0x040fe20008010028 */
[----:B------:R-:W-:Y:S01]  /*16400*/  FFMA.FTZ R42, R166, UR5, R42 ;  /* 0x00000005a62a7c23 */ /* 0x000fe2000801002a */
[----:B------:R-:W-:Y:S01]  /*16410*/  FMNMX3.FTZ R166, R165, R4, R5, !PT ;  /* 0x00000004a5a67276 */ /* 0x000fe20007810005 */
[-C--:B--2---:R-:W-:Y:S03]  /*16420*/  HMMA.16816.F32 R52, R212, R208.reuse, R52 ;  /* 0x000000d0d434723c */ /* 0x084fe60000001834 */
[----:B------:R-:W-:Y:S01]  /*16430*/  I2FP.F32.U32 R3, R3 ;  /* 0x0000000300037245 */ /* 0x000fe20000201000 */
[C---:B------:R-:W-:Y:S01]  /*16440*/  FFMA.FTZ R12, R2.reuse, UR5, R12 ;  /* 0x00000005020c7c23 */ /* 0x040fe2000801000c */
[C---:B------:R-:W-:Y:S01]  /*16450*/  FFMA.FTZ R14, R2.reuse, UR5, R14 ;  /* 0x00000005020e7c23 */ /* 0x040fe2000801000e */
[C---:B------:R-:W-:Y:S01]  /*16460*/  FFMA.FTZ R16, R2.reuse, UR5, R16 ;  /* 0x0000000502107c23 */ /* 0x040fe20008010010 */
[----:B------:R-:W-:Y:S01]  /*16470*/  FFMA.FTZ R18, R2, UR5, R18 ;  /* 0x0000000502127c23 */ /* 0x000fe20008010012 */
[C---:B------:R-:W-:Y:S01]  /*16480*/  FFMA.FTZ R20, R3.reuse, UR5, R20 ;  /* 0x0000000503147c23 */ /* 0x040fe20008010014 */
[C---:B------:R-:W-:Y:S01]  /*16490*/  FFMA.FTZ R22, R3.reuse, UR5, R22 ;  /* 0x0000000503167c23 */ /* 0x040fe20008010016 */
[C---:B------:R-:W-:Y:S01]  /*164a0*/  FFMA.FTZ R24, R3.reuse, UR5, R24 ;  /* 0x0000000503187c23 */ /* 0x040fe20008010018 */
[----:B------:R-:W-:Y:S01]  /*164b0*/  FMNMX3.FTZ R166, R166, R16, R17, !PT ;  /* 0x00000010a6a67276 */ /* 0x000fe20007810011 */
[----:B------:R-:W-:Y:S01]  /*164c0*/  FFMA.FTZ R26, R3, UR5, R26 ;  /* 0x00000005031a7c23 */ /* 0x000fe2000801001a */
[C---:B------:R-:W-:Y:S01]  /*164d0*/  IADD3 R3, PT, PT, R0.reuse, 0x21, RZ ;  /* 0x0000002100037810 */ /* 0x040fe20007ffe0ff */
[C---:B------:R-:W-:Y:S04]  /*164e0*/  HMMA.16816.F32 R56, R220.reuse, R208, R56 ;  /* 0x000000d0dc38723c */ /* 0x040fe80000001838 */
[----:B------:R-:W-:Y:S01]  /*164f0*/  I2FP.F32.U32 R3, R3 ;  /* 0x0000000300037245 */ /* 0x000fe20000201000 */
[----:B------:R-:W-:Y:S01]  /*16500*/  VIADD R2, R0, 0x18 ;  /* 0x0000001800027836 */ /* 0x000fe20000000000 */
[----:B------:R-:W-:Y:S01]  /*16510*/  FMNMX3.FTZ R204, R166, R20, R21, !PT ;  /* 0x00000014a6cc7276 */ /* 0x000fe20007810015 */
[----:B------:R-:W-:Y:S01]  /*16520*/  FFMA.FTZ R45, R164, UR5, R45 ;  /* 0x00000005a42d7c23 */ /* 0x000fe2000801002d */
[----:B------:R-:W-:Y:S01]  /*16530*/  FMNMX3.FTZ R166, R171, R10, R11, !PT ;  /* 0x0000000aaba67276 */ /* 0x000fe2000781000b */
[C---:B------:R-:W-:Y:S01]  /*16540*/  FFMA.FTZ R37, R3.reuse, UR5, R37 ;  /* 0x0000000503257c23 */ /* 0x040fe20008010025 */
[----:B------:R-:W-:Y:S01]  /*16550*/  I2FP.F32.U32 R2, R2 ;  /* 0x0000000200027245 */ /* 0x000fe20000201000 */
[C---:B------:R-:W-:Y:S01]  /*16560*/  FFMA.FTZ R39, R3.reuse, UR5, R39 ;  /* 0x0000000503277c23 */ /* 0x040fe20008010027 */
[C---:B------:R-:W-:Y:S01]  /*16570*/  FFMA.FTZ R41, R3.reuse, UR5, R41 ;  /* 0x0000000503297c23 */ /* 0x040fe20008010029 */
[----:B------:R-:W-:Y:S01]  /*16580*/  FFMA.FTZ R43, R3, UR5, R43 ;  /* 0x00000005032b7c23 */ /* 0x000fe2000801002b */
[----:B------:R-:W-:Y:S01]  /*16590*/  VIADD R3, R0, 0x30 ;  /* 0x0000003000037836 */ /* 0x000fe20000000000 */
[-C--:B------:R-:W-:Y:S03]  /*165a0*/  HMMA.16816.F32 R60, R220, R210.reuse, R60 ;  /* 0x000000d2dc3c723c */ /* 0x080fe6000000183c */
[C---:B------:R-:W-:Y:S01]  /*165b0*/  FFMA.FTZ R28, R2.reuse, UR5, R28 ;  /* 0x00000005021c7c23 */ /* 0x040fe2000801001c */
[----:B------:R-:W-:Y:S01]  /*165c0*/  I2FP.F32.U32 R3, R3 ;  /* 0x0000000300037245 */ /* 0x000fe20000201000 */
[C---:B------:R-:W-:Y:S01]  /*165d0*/  FFMA.FTZ R30, R2.reuse, UR5, R30 ;  /* 0x00000005021e7c23 */ /* 0x040fe2000801001e */
[C---:B------:R-:W-:Y:S01]  /*165e0*/  FFMA.FTZ R32, R2.reuse, UR5, R32 ;  /* 0x0000000502207c23 */ /* 0x040fe20008010020 */
[----:B------:R-:W-:Y:S01]  /*165f0*/  FFMA.FTZ R34, R2, UR5, R34 ;  /* 0x0000000502227c23 */ /* 0x000fe20008010022 */
[----:B------:R-:W-:Y:S02]  /*16600*/  VIADD R2, R0, 0x28 ;  /* 0x0000002800027836 */ /* 0x000fe40000000000 */
[C---:B------:R-:W-:Y:S01]  /*16610*/  FFMA.FTZ R52, R3.reuse, UR5, R52 ;  /* 0x0000000503347c23 */ /* 0x040fe20008010034 */
[C---:B------:R-:W-:Y:S01]  /*16620*/  FFMA.FTZ R54, R3.reuse, UR5, R54 ;  /* 0x0000000503367c23 */ /* 0x040fe20008010036 */
[----:B------:R-:W-:Y:S01]  /*16630*/  FMNMX3.FTZ R204, R204, R32, R33, !PT ;  /* 0x00000020cccc7276 */ /* 0x000fe20007810021 */
[C---:B------:R-:W-:Y:S01]  /*16640*/  FFMA.FTZ R56, R3.reuse, UR5, R56 ;  /* 0x0000000503387c23 */ /* 0x040fe20008010038 */
[----:B------:R-:W-:Y:S01]  /*16650*/  I2FP.F32.U32 R2, R2 ;  /* 0x0000000200027245 */ /* 0x000fe20000201000 */
[----:B------:R-:W-:Y:S01]  /*16660*/  FFMA.FTZ R58, R3, UR5, R58 ;  /* 0x00000005033a7c23 */ /* 0x000fe2000801003a */
[----:B------:R-:W-:Y:S01]  /*16670*/  FMNMX3.FTZ R3, R169, R6, R7, !PT ;  /* 0x00000006a9037276 */ /* 0x000fe20007810007 */
[----:B------:R-:W-:Y:S04]  /*16680*/  HMMA.16816.F32 R64, R212, R210, R64 ;  /* 0x000000d2d440723c */ /* 0x000fe80000001840 */
[----:B------:R-:W-:Y:S01]  /*16690*/  FMNMX3.FTZ R212, R204, R36, R37, !PT ;  /* 0x00000024ccd47276 */ /* 0x000fe20007810025 */
[C---:B------:R-:W-:Y:S01]  /*166a0*/  FFMA.FTZ R47, R164.reuse, UR5, R47 ;  /* 0x00000005a42f7c23 */ /* 0x040fe2000801002f */
[C---:B------:R-:W-:Y:S01]  /*166b0*/  FFMA.FTZ R49, R164.reuse, UR5, R49 ;  /* 0x00000005a4317c23 */ /* 0x040fe20008010031 */
[----:B------:R-:W-:Y:S01]  /*166c0*/  FFMA.FTZ R51, R164, UR5, R51 ;  /* 0x00000005a4337c23 */ /* 0x000fe20008010033 */
[----:B------:R-:W-:Y:S01]  /*166d0*/  FMNMX3.FTZ R164, R3, R18, R19, !PT ;  /* 0x0000001203a47276 */ /* 0x000fe20007810013 */
[----:B------:R-:W-:Y:S01]  /*166e0*/  FFMA.FTZ R44, R2, UR5, R44 ;  /* 0x00000005022c7c23 */ /* 0x000fe2000801002c */
[----:B------:R-:W-:Y:S01]  /*166f0*/  FMNMX3.FTZ R3, R170, R8, R9, !PT ;  /* 0x00000008aa037276 */ /* 0x000fe20007810009 */
[----:B------:R-:W-:Y:S01]  /*16700*/  FFMA.FTZ R46, R2, UR5, R46 ;  /* 0x00000005022e7c23 */ /* 0x000fe2000801002e */
[----:B------:R-:W-:Y:S01]  /*16710*/  FMNMX3.FTZ R167, R164, R22, R23, !PT ;  /* 0x00000016a4a77276 */ /* 0x000fe20007810017 */
[C---:B------:R-:W-:Y:S01]  /*16720*/  FFMA.FTZ R48, R2.reuse, UR5, R48 ;  /* 0x0000000502307c23 */ /* 0x040fe20008010030 */
[----:B------:R-:W-:Y:S01]  /*16730*/  FMNMX3.FTZ R164, R3, R12, R13, !PT ;  /* 0x0000000c03a47276 */ /* 0x000fe2000781000d */
[----:B------:R-:W-:Y:S01]  /*16740*/  FFMA.FTZ R50, R2, UR5, R50 ;  /* 0x0000000502327c23 */ /* 0x000fe20008010032 */
[----:B------:R-:W-:Y:S01]  /*16750*/  FMNMX3.FTZ R3, R166, R14, R15, !PT ;  /* 0x0000000ea6037276 */ /* 0x000fe2000781000f */
[C---:B------:R-:W-:Y:S01]  /*16760*/  VIADD R2, R0.reuse, 0x38 ;  /* 0x0000003800027836 */ /* 0x040fe20000000000 */
[----:B------:R-:W-:Y:S01]  /*16770*/  IADD3 R0, PT, PT, R0, 0x39, RZ ;  /* 0x0000003900007810 */ /* 0x000fe20007ffe0ff */
[C---:B------:R-:W-:Y:S01]  /*16780*/  FFMA.FTZ R53, R168.reuse, UR5, R53 ;  /* 0x00000005a8357c23 */ /* 0x040fe20008010035 */
[----:B------:R-:W-:Y:S01]  /*16790*/  FMNMX3.FTZ R166, R167, R34, R35, !PT ;  /* 0x00000022a7a67276 */ /* 0x000fe20007810023 */
[C---:B------:R-:W-:Y:S01]  /*167a0*/  FFMA.FTZ R55, R168.reuse, UR5, R55 ;  /* 0x00000005a8377c23 */ /* 0x040fe20008010037 */
[----:B------:R-:W-:Y:S01]  /*167b0*/  I2FP.F32.U32 R2, R2 ;  /* 0x0000000200027245 */ /* 0x000fe20000201000 */
[----:B------:R-:W-:Y:S01]  /*167c0*/  FFMA.FTZ R57, R168, UR5, R57 ;  /* 0x00000005a8397c23 */ /* 0x000fe20008010039 */
[----:B------:R-:W-:Y:S02]  /*167d0*/  I2FP.F32.U32 R0, R0 ;  /* 0x0000000000007245 */ /* 0x000fe40000201000 */
[----:B------:R-:W-:Y:S01]  /*167e0*/  FMNMX3.FTZ R164, R164, R24, R25, !PT ;  /* 0x00000018a4a47276 */ /* 0x000fe20007810019 */
[----:B------:R-:W-:Y:S01]  /*167f0*/  FFMA.FTZ R64, R2, UR5, R64 ;  /* 0x0000000502407c23 */ /* 0x000fe20008010040 */
[----:B------:R-:W-:Y:S01]  /*16800*/  FMNMX3.FTZ R3, R3, R26, R27, !PT ;  /* 0x0000001a03037276 */ /* 0x000fe2000781001b */
[----:B------:R-:W-:Y:S01]  /*16810*/  FFMA.FTZ R65, R0, UR5, R65 ;  /* 0x0000000500417c23 */ /* 0x000fe20008010041 */
[----:B------:R-:W-:Y:S01]  /*16820*/  FMNMX3.FTZ R166, R166, R38, R39, !PT ;  /* 0x00000026a6a67276 */ /* 0x000fe20007810027 */
[----:B------:R-:W-:Y:S01]  /*16830*/  FFMA.FTZ R66, R2, UR5, R66 ;  /* 0x0000000502427c23 */ /* 0x000fe20008010042 */
[----:B------:R-:W-:Y:S01]  /*16840*/  FMNMX3.FTZ R212, R212, R48, R49, !PT ;  /* 0x00000030d4d47276 */ /* 0x000fe20007810031 */
[----:B------:R-:W-:Y:S01]  /*16850*/  FFMA.FTZ R67, R0, UR5, R67 ;  /* 0x0000000500437c23 */ /* 0x000fe20008010043 */
[----:B------:R-:W-:Y:S02]  /*16860*/  FMNMX3.FTZ R164, R164, R28, R29, !PT ;  /* 0x0000001ca4a47276 */ /* 0x000fe4000781001d */
[----:B------:R-:W-:Y:S02]  /*16870*/  FMNMX3.FTZ R3, R3, R30, R31, !PT ;  /* 0x0000001e03037276 */ /* 0x000fe4000781001f */
[----:B------:R-:W-:Y:S02]  /*16880*/  FMNMX3.FTZ R166, R166, R50, R51, !PT ;  /* 0x00000032a6a67276 */ /* 0x000fe40007810033 */
[----:B------:R-:W-:Y:S02]  /*16890*/  FMNMX3.FTZ R212, R212, R52, R53, !PT ;  /* 0x00000034d4d47276 */ /* 0x000fe40007810035 */
[----:B------:R-:W-:Y:S02]  /*168a0*/  FMNMX3.FTZ R220, R164, R40, R41, !PT ;  /* 0x00000028a4dc7276 */ /* 0x000fe40007810029 */
[----:B------:R-:W-:Y:S02]  /*168b0*/  FMNMX3.FTZ R221, R3, R42, R43, !PT ;  /* 0x0000002a03dd7276 */ /* 0x000fe4000781002b */
[----:B------:R-:W-:Y:S02]  /*168c0*/  FMNMX3.FTZ R219, R166, R54, R55, !PT ;  /* 0x00000036a6db7276 */ /* 0x000fe40007810037 */
[----:B------:R-:W-:Y:S01]  /*168d0*/  FMNMX3.FTZ R212, R212, R64, R65, !PT ;  /* 0x00000040d4d47276 */ /* 0x000fe20007810041 */
[----:B------:R-:W-:Y:S06]  /*168e0*/  BRA.U.ANY UP0, `(.L_x_449) ;  /* 0xffffffe100ac7547 */ /* 0x000fec000b93ffff */
.L_x_448:
[----:B--2---:R-:W-:Y:S01]  /*168f0*/  FMNMX3.FTZ R166, R219, R66, R67, !PT ;  /* 0x00000042dba67276 */ /* 0x004fe20007810043 */
[----:B------:R-:W1:Y:S01]  /*16900*/  SHFL.BFLY PT, R167, R212, 0x2, 0x1f ;  /* 0x0c401f00d4a77f89 */ /* 0x000e6200000e0000 */
[----:B------:R-:W-:Y:S01]  /*16910*/  FFMA.FTZ R59, R168, UR5, R59 ;  /* 0x00000005a83b7c23 */ /* 0x000fe2000801003b */
[----:B------:R-:W-:Y:S01]  /*16920*/  FMNMX3.FTZ R3, R221, R46, R47, !PT ;  /* 0x0000002edd037276 */ /* 0x000fe2000781002f */
[C---:B------:R-:W-:Y:S05]  /*16930*/  FFMA.FTZ R61, R0.reuse, UR5, R61 ;  /* 0x00000005003d7c23 */ /* 0x040fea000801003d */
[----:B------:R-:W2:Y:S01]  /*16940*/  SHFL.BFLY PT, R204, R166, 0x2, 0x1f ;  /* 0x0c401f00a6cc7f89 */ /* 0x000ea200000e0000 */
[----:B------:R-:W-:Y:S01]  /*16950*/  FFMA.FTZ R63, R0, UR5, R63 ;  /* 0x00000005003f7c23 */ /* 0x000fe2000801003f */
[C---:B------:R-:W-:Y:S01]  /*16960*/  FFMA.FTZ R62, R2.reuse, UR5, R62 ;  /* 0x00000005023e7c23 */ /* 0x040fe2000801003e */
[----:B------:R-:W-:Y:S01]  /*16970*/  FMNMX3.FTZ R0, R3, R58, R59, !PT ;  /* 0x0000003a03007276 */ /* 0x000fe2000781003b */
[----:B------:R-:W-:Y:S01]  /*16980*/  FFMA.FTZ R60, R2, UR5, R60 ;  /* 0x00000005023c7c23 */ /* 0x000fe2000801003c */
[----:B------:R-:W-:Y:S03]  /*16990*/  FMNMX3.FTZ R164, R220, R44, R45, !PT ;  /* 0x0000002cdca47276 */ /* 0x000fe6000781002d */
[----:B------:R-:W3:Y:S01]  /*169a0*/  LDL R245, [R1+0x30] ;  /* 0x0000300001f57983 */ /* 0x000ee20000100800 */
[----:B------:R-:W-:Y:S01]  /*169b0*/  FMNMX3.FTZ R0, R0, R62, R63, !PT ;  /* 0x0000003e00007276 */ /* 0x000fe2000781003f */
[----:B------:R-:W-:Y:S01]  /*169c0*/  UISETP.NE.AND UP0, UPT, UR7, URZ, UPT ;  /* 0x000000ff0700728c */ /* 0x000fe2000bf05270 */
[----:B------:R-:W-:Y:S01]  /*169d0*/  FMNMX3.FTZ R164, R164, R56, R57, !PT ;  /* 0x00000038a4a47276 */ /* 0x000fe20007810039 */
[----:B------:R-:W-:Y:S01]  /*169e0*/  LDSM.16.MT88.4 R208, [R229+0xc000] ;  /* 0x00c00000e5d0783b */ /* 0x000fe20000004200 */
[----:B------:R-:W-:Y:S02]  /*169f0*/  UIADD3 UR7, UPT, UPT, UR7, -0x1, URZ ;  /* 0xffffffff07077890 */ /* 0x000fe4000fffe0ff */
[----:B------:R-:W-:Y:S05]  /*16a00*/  FMNMX3.FTZ R164, R164, R60, R61, !PT ;  /* 0x0000003ca4a47276 */ /* 0x000fea000781003d */
[----:B------:R-:W4:Y:S08]  /*16a10*/  SHFL.BFLY PT, R2, R0, 0x2, 0x1f ;  /* 0x0c401f0000027f89 */ /* 0x000f3000000e0000 */
[----:B------:R-:W5:Y:S01]  /*16a20*/  SHFL.BFLY PT, R3, R164, 0x2, 0x1f ;  /* 0x0c401f00a4037f89 */ /* 0x000f6200000e0000 */
[----:B-1----:R-:W-:Y:S02]  /*16a30*/  FMNMX.FTZ R168, R212, R167, !PT ;  /* 0x000000a7d4a87209 */ /* 0x002fe40007810000 */
[----:B--2---:R-:W-:Y:S05]  /*16a40*/  FMNMX.FTZ R206, R166, R204, !PT ;  /* 0x000000cca6ce7209 */ /* 0x004fea0007810000 */
[----:B------:R-:W1:Y:S08]  /*16a50*/  SHFL.BFLY PT, R167, R168, 0x1, 0x1f ;  /* 0x0c201f00a8a77f89 */ /* 0x000e7000000e0000 */
[----:B------:R-:W2:Y:S01]  /*16a60*/  SHFL.BFLY PT, R204, R206, 0x1, 0x1f ;  /* 0x0c201f00cecc7f89 */ /* 0x000ea200000e0000 */
[----:B----4-:R-:W-:Y:S02]  /*16a70*/  FMNMX.FTZ R2, R0, R2, !PT ;  /* 0x0000000200027209 */ /* 0x010fe40007810000 */
[----:B-----5:R-:W-:Y:S05]  /*16a80*/  FMNMX.FTZ R166, R164, R3, !PT ;  /* 0x00000003a4a67209 */ /* 0x020fea0007810000 */
[----:B------:R-:W4:Y:S01]  /*16a90*/  SHFL.BFLY PT, R164, R2, 0x1, 0x1f ;  /* 0x0c201f0002a47f89 */ /* 0x000f2200000e0000 */
[----:B-1----:R-:W-:Y:S07]  /*16aa0*/  FMNMX.FTZ R168, R168, R167, !PT ;  /* 0x000000a7a8a87209 */ /* 0x002fee0007810000 */
[----:B------:R-:W1:Y:S01]  /*16ab0*/  SHFL.BFLY PT, R205, R166, 0x1, 0x1f ;  /* 0x0c201f00a6cd7f89 */ /* 0x000e6200000e0000 */
[----:B--2---:R-:W-:Y:S01]  /*16ac0*/  FMNMX.FTZ R167, R206, R204, !PT ;  /* 0x000000cccea77209 */ /* 0x004fe20007810000 */
[C---:B------:R-:W-:Y:S01]  /*16ad0*/  FADD.FTZ R0, -R168.reuse, R165 ;  /* 0x000000a5a8007221 */ /* 0x040fe20000010100 */
[----:B------:R-:W-:Y:S03]  /*16ae0*/  FSETP.NEU.FTZ.AND P2, PT, R168, -INF , PT ;  /* 0xff800000a800780b */ /* 0x000fe60003f5d000 */
[----:B------:R-:W-:Y:S01]  /*16af0*/  FMUL.FTZ R3, R0, UR4 ;  /* 0x0000000400037c20 */ /* 0x000fe20008410000 */
[C---:B------:R-:W-:Y:S01]  /*16b00*/  FADD.FTZ R0, -R167.reuse, R169 ;  /* 0x000000a9a7007221 */ /* 0x040fe20000010100 */
[----:B------:R-:W-:Y:S01]  /*16b10*/  FMUL.FTZ R213, R167, UR4 ;  /* 0x00000004a7d57c20 */ /* 0x000fe20008410000 */
[----:B------:R2:W3:Y:S01]  /*16b20*/  LDL R169, [R1+0x2c] ;  /* 0x00002c0001a97983 */ /* 0x0004e20000100800 */
[----:B------:R5:W5:Y:S01]  /*16b30*/  MUFU.EX2 R165, R3 ;  /* 0x0000000300a57308 */ /* 0x000b620000000800 */
[----:B----4-:R-:W-:Y:S02]  /*16b40*/  FMNMX.FTZ R164, R2, R164, !PT ;  /* 0x000000a402a47209 */ /* 0x010fe40007810000 */
[----:B-1----:R-:W-:Y:S03]  /*16b50*/  FMNMX.FTZ R166, R166, R205, !PT ;  /* 0x000000cda6a67209 */ /* 0x002fe60007810000 */
[----:B------:R-:W-:Y:S01]  /*16b60*/  FMUL.FTZ R214, R164, UR4 ;  /* 0x00000004a4d67c20 */ /* 0x000fe20008410000 */
[----:B------:R-:W1:Y:S01]  /*16b70*/  LDSM.16.MT88.4 R204, [R228+0xc000] ;  /* 0x00c00000e4cc783b */ /* 0x000e620000004200 */
[----:B-----5:R-:W-:Y:S01]  /*16b80*/  FMUL.FTZ R3, R0, UR4 ;  /* 0x0000000400037c20 */ /* 0x020fe20008410000 */
[C---:B------:R-:W-:Y:S01]  /*16b90*/  FADD.FTZ R0, -R166.reuse, R170 ;  /* 0x000000aaa6007221 */ /* 0x040fe20000010100 */
[----:B------:R-:W-:Y:S01]  /*16ba0*/  FMUL.FTZ R212, R166, UR4 ;  /* 0x00000004a6d47c20 */ /* 0x000fe20008410000 */
[C---:B------:R-:W-:Y:S01]  /*16bb0*/  FMUL.FTZ R68, R165.reuse, R68 ;  /* 0x00000044a5447220 */ /* 0x040fe20000410000 */
[C---:B------:R-:W-:Y:S01]  /*16bc0*/  FMUL.FTZ R69, R165.reuse, R69 ;  /* 0x00000045a5457220 */ /* 0x040fe20000410000 */
[----:B------:R-:W-:Y:S01]  /*16bd0*/  FMUL.FTZ R2, R0, UR4 ;  /* 0x0000000400027c20 */ /* 0x000fe20008410000 */
[----:B------:R-:W-:Y:S01]  /*16be0*/  FADD.FTZ R0, -R164, R171 ;  /* 0x000000aba4007221 */ /* 0x000fe20000010100 */
[----:B------:R-:W-:Y:S01]  /*16bf0*/  FMUL.FTZ R171, R168, UR4 ;  /* 0x00000004a8ab7c20 */ /* 0x000fe20008410000 */
[----:B------:R-:W4:Y:S01]  /*16c00*/  MUFU.EX2 R3, R3 ;  /* 0x0000000300037308 */ /* 0x000f220000000800 */
[C---:B------:R-:W-:Y:S01]  /*16c10*/  FMUL.FTZ R80, R165.reuse, R80 ;  /* 0x00000050a5507220 */ /* 0x040fe20000410000 */
[----:B------:R-:W-:Y:S01]  /*16c20*/  FMUL.FTZ R0, R0, UR4 ;  /* 0x0000000400007c20 */ /* 0x000fe20008410000 */
[----:B------:R-:W-:Y:S01]  /*16c30*/  FMUL.FTZ R81, R165, R81 ;  /* 0x00000051a5517220 */ /* 0x000fe20000410000 */
[----:B------:R-:W-:Y:S01]  /*16c40*/  FSEL R171, R171, RZ, P2 ;  /* 0x000000ffabab7208 */ /* 0x000fe20001000000 */
[----:B------:R-:W-:Y:S01]  /*16c50*/  FMUL.FTZ R84, R165, R84 ;  /* 0x00000054a5547220 */ /* 0x000fe20000410000 */
[----:B------:R-:W-:Y:S01]  /*16c60*/  FSETP.NEU.FTZ.AND P2, PT, R167, -INF , PT ;  /* 0xff800000a700780b */ /* 0x000fe20003f5d000 */
[----:B------:R-:W-:Y:S03]  /*16c70*/  FMUL.FTZ R85, R165, R85 ;  /* 0x00000055a5557220 */ /* 0x000fe60000410000 */
[----:B------:R-:W5:Y:S01]  /*16c80*/  MUFU.EX2 R2, R2 ;  /* 0x0000000200027308 */ /* 0x000f620000000800 */
[--C-:B------:R-:W-:Y:S01]  /*16c90*/  FFMA.FTZ R4, R4, UR4, -R171.reuse ;  /* 0x0000000404047c23 */ /* 0x100fe200080108ab */
[----:B------:R-:W-:Y:S01]  /*16ca0*/  FSEL R213, R213, RZ, P2 ;  /* 0x000000ffd5d57208 */ /* 0x000fe20001000000 */
[--C-:B------:R-:W-:Y:S01]  /*16cb0*/  FFMA.FTZ R5, R5, UR4, -R171.reuse ;  /* 0x0000000405057c23 */ /* 0x100fe200080108ab */
[----:B------:R-:W-:Y:S01]  /*16cc0*/  FSETP.NEU.FTZ.AND P2, PT, R166, -INF , PT ;  /* 0xff800000a600780b */ /* 0x000fe20003f5d000 */
[--C-:B------:R-:W-:Y:S01]  /*16cd0*/  FFMA.FTZ R16, R16, UR4, -R171.reuse ;  /* 0x0000000410107c23 */ /* 0x100fe200080108ab */
[----:B------:R-:W-:Y:S01]  /*16ce0*/  FFMA.FTZ R17, R17, UR4, -R171 ;  /* 0x0000000411117c23 */ /* 0x000fe200080108ab */
[--C-:B------:R-:W-:Y:S01]  /*16cf0*/  FFMA.FTZ R6, R6, UR4, -R213.reuse ;  /* 0x0000000406067c23 */ /* 0x100fe200080108d5 */
[----:B------:R-:W-:Y:S01]  /*16d00*/  FSEL R212, R212, RZ, P2 ;  /* 0x000000ffd4d47208 */ /* 0x000fe20001000000 */
[--C-:B------:R-:W-:Y:S01]  /*16d10*/  FFMA.FTZ R7, R7, UR4, -R213.reuse ;  /* 0x0000000407077c23 */ /* 0x100fe200080108d5 */
[----:B------:R-:W-:Y:S01]  /*16d20*/  FSETP.NEU.FTZ.AND P2, PT, R164, -INF , PT ;  /* 0xff800000a400780b */ /* 0x000fe20003f5d000 */
[--C-:B------:R-:W-:Y:S01]  /*16d30*/  FFMA.FTZ R18, R18, UR4, -R213.reuse ;  /* 0x0000000412127c23 */ /* 0x100fe200080108d5 */
[--C-:B------:R-:W-:Y:S01]  /*16d40*/  FFMA.FTZ R19, R19, UR4, -R213.reuse ;  /* 0x0000000413137c23 */ /* 0x100fe200080108d5 */
[----:B------:R2:W-:Y:S01]  /*16d50*/  MUFU.EX2 R242, R4 ;  /* 0x0000000400f27308 */ /* 0x0005e20000000800 */
[----:B------:R-:W-:Y:S01]  /*16d60*/  FSEL R214, R214, RZ, P2 ;  /* 0x000000ffd6d67208 */ /* 0x000fe20001000000 */
[--C-:B------:R-:W-:Y:S01]  /*16d70*/  FFMA.FTZ R8, R8, UR4, -R212.reuse ;  /* 0x0000000408087c23 */ /* 0x100fe200080108d4 */
[--C-:B------:R-:W-:Y:S01]  /*16d80*/  FFMA.FTZ R9, R9, UR4, -R212.reuse ;  /* 0x0000000409097c23 */ /* 0x100fe200080108d4 */
[--C-:B------:R-:W-:Y:S01]  /*16d90*/  FFMA.FTZ R12, R12, UR4, -R212.reuse ;  /* 0x000000040c0c7c23 */ /* 0x100fe200080108d4 */
[----:B------:R-:W-:Y:S01]  /*16da0*/  FFMA.FTZ R13, R13, UR4, -R212 ;  /* 0x000000040d0d7c23 */ /* 0x000fe200080108d4 */
[--C-:B------:R-:W-:Y:S01]  /*16db0*/  FFMA.FTZ R10, R10, UR4, -R214.reuse ;  /* 0x000000040a0a7c23 */ /* 0x100fe200080108d6 */
[--C-:B------:R-:W-:Y:S03]  /*16dc0*/  FFMA.FTZ R11, R11, UR4, -R214.reuse ;  /* 0x000000040b0b7c23 */ /* 0x100fe600080108d6 */
[----:B------:R1:W-:Y:S01]  /*16dd0*/  MUFU.EX2 R241, R6 ;  /* 0x0000000600f17308 */ /* 0x0003e20000000800 */
[--C-:B------:R-:W-:Y:S01]  /*16de0*/  FFMA.FTZ R14, R14, UR4, -R214.reuse ;  /* 0x000000040e0e7c23 */ /* 0x100fe200080108d6 */
[----:B------:R-:W-:Y:S01]  /*16df0*/  FFMA.FTZ R15, R15, UR4, -R214 ;  /* 0x000000040f0f7c23 */ /* 0x000fe200080108d6 */
[C---:B----4-:R-:W-:Y:S01]  /*16e00*/  FMUL.FTZ R70, R3.reuse, R70 ;  /* 0x0000004603467220 */ /* 0x050fe20000410000 */
[----:B------:R-:W-:Y:S01]  /*16e10*/  FMUL.FTZ R71, R3, R71 ;  /* 0x0000004703477220 */ /* 0x000fe20000410000 */
[C---:B-----5:R-:W-:Y:S01]  /*16e20*/  FMUL.FTZ R72, R2.reuse, R72 ;  /* 0x0000004802487220 */ /* 0x060fe20000410000 */
[C---:B------:R-:W-:Y:S01]  /*16e30*/  FMUL.FTZ R73, R2.reuse, R73 ;  /* 0x0000004902497220 */ /* 0x040fe20000410000 */
[C---:B------:R-:W-:Y:S03]  /*16e40*/  FMUL.FTZ R76, R2.reuse, R76 ;  /* 0x0000004c024c7220 */ /* 0x040fe60000410000 */
[----:B------:R4:W-:Y:S01]  /*16e50*/  MUFU.EX2 R226, R7 ;  /* 0x0000000700e27308 */ /* 0x0009e20000000800 */
[----:B--2---:R-:W-:Y:S01]  /*16e60*/  FMUL.FTZ R4, R165, R176 ;  /* 0x000000b0a5047220 */ /* 0x004fe20000410000 */
[C---:B------:R-:W-:Y:S01]  /*16e70*/  FMUL.FTZ R77, R2.reuse, R77 ;  /* 0x0000004d024d7220 */ /* 0x040fe20000410000 */
[C---:B------:R-:W-:Y:S01]  /*16e80*/  FMUL.FTZ R82, R3.reuse, R82 ;  /* 0x0000005203527220 */ /* 0x040fe20000410000 */
[C---:B------:R-:W-:Y:S01]  /*16e90*/  FMUL.FTZ R83, R3.reuse, R83 ;  /* 0x0000005303537220 */ /* 0x040fe20000410000 */
[C---:B------:R-:W-:Y:S01]  /*16ea0*/  FMUL.FTZ R86, R3.reuse, R86 ;  /* 0x0000005603567220 */ /* 0x040fe20000410000 */
[C---:B------:R-:W-:Y:S01]  /*16eb0*/  FMUL.FTZ R87, R3.reuse, R87 ;  /* 0x0000005703577220 */ /* 0x040fe20000410000 */
[C---:B------:R-:W-:Y:S03]  /*16ec0*/  FMUL.FTZ R88, R2.reuse, R88 ;  /* 0x0000005802587220 */ /* 0x040fe60000410000 */
[----:B------:R2:W5:Y:S01]  /*16ed0*/  MUFU.EX2 R244, R5 ;  /* 0x0000000500f47308 */ /* 0x0005620000000800 */
[C---:B-1----:R-:W-:Y:S01]  /*16ee0*/  FMUL.FTZ R6, R3.reuse, R178 ;  /* 0x000000b203067220 */ /* 0x042fe20000410000 */
[C---:B------:R-:W-:Y:S01]  /*16ef0*/  FMUL.FTZ R89, R2.reuse, R89 ;  /* 0x0000005902597220 */ /* 0x040fe20000410000 */
[C---:B------:R-:W-:Y:S01]  /*16f00*/  FMUL.FTZ R92, R2.reuse, R92 ;  /* 0x0000005c025c7220 */ /* 0x040fe20000410000 */
[C---:B------:R-:W-:Y:S01]  /*16f10*/  FMUL.FTZ R93, R2.reuse, R93 ;  /* 0x0000005d025d7220 */ /* 0x040fe20000410000 */
[C---:B------:R-:W-:Y:S01]  /*16f20*/  FMUL.FTZ R98, R3.reuse, R98 ;  /* 0x0000006203627220 */ /* 0x040fe20000410000 */
[----:B------:R-:W-:Y:S01]  /*16f30*/  FMUL.FTZ R99, R3, R99 ;  /* 0x0000006303637220 */ /* 0x000fe20000410000 */
[----:B------:R-:W-:Y:S03]  /*16f40*/  FMUL.FTZ R96, R165, R96 ;  /* 0x00000060a5607220 */ /* 0x000fe60000410000 */
[----:B------:R1:W-:Y:S01]  /*16f50*/  MUFU.EX2 R223, R16 ;  /* 0x0000001000df7308 */ /* 0x0003e20000000800 */
[----:B----4-:R-:W-:Y:S01]  /*16f60*/  FMUL.FTZ R7, R3, R179 ;  /* 0x000000b303077220 */ /* 0x010fe20000410000 */
[----:B------:R-:W-:Y:S01]  /*16f70*/  FMUL.FTZ R97, R165, R97 ;  /* 0x00000061a5617220 */ /* 0x000fe20000410000 */
[C---:B------:R-:W-:Y:S01]  /*16f80*/  FMUL.FTZ R102, R3.reuse, R102 ;  /* 0x0000006603667220 */ /* 0x040fe20000410000 */
[----:B------:R-:W-:Y:S01]  /*16f90*/  FMUL.FTZ R103, R3, R103 ;  /* 0x0000006703677220 */ /* 0x000fe20000410000 */
[C---:B------:R-:W-:Y:S01]  /*16fa0*/  FMUL.FTZ R100, R165.reuse, R100 ;  /* 0x00000064a5647220 */ /* 0x040fe20000410000 */
[C---:B------:R-:W-:Y:S01]  /*16fb0*/  FMUL.FTZ R101, R165.reuse, R101 ;  /* 0x00000065a5657220 */ /* 0x040fe20000410000 */
[----:B------:R-:W-:Y:S03]  /*16fc0*/  FMUL.FTZ R104, R2, R104 ;  /* 0x0000006802687220 */ /* 0x000fe60000410000 */
[----:B------:R-:W4:Y:S01]  /*16fd0*/  MUFU.EX2 R216, R17 ;  /* 0x0000001100d87308 */ /* 0x000f220000000800 */
[----:B--2---:R-:W-:Y:S01]  /*16fe0*/  FMUL.FTZ R5, R165, R177 ;  /* 0x000000b1a5057220 */ /* 0x004fe20000410000 */
[----:B-----5:R-:W-:Y:S01]  /*16ff0*/  F2FP.F16.F32.PACK_AB R176, R244, R242 ;  /* 0x000000f2f4b0723e */ /* 0x020fe200000000ff */
[----:B------:R-:W-:Y:S01]  /*17000*/  FMUL.FTZ R105, R2, R105 ;  /* 0x0000006902697220 */ /* 0x000fe20000410000 */
[----:B------:R-:W-:Y:S01]  /*17010*/  F2FP.F16.F32.PACK_AB R177, R226, R241 ;  /* 0x000000f1e2b1723e */ /* 0x000fe200000000ff */
[C---:B------:R-:W-:Y:S01]  /*17020*/  FMUL.FTZ R108, R2.reuse, R108 ;  /* 0x0000006c026c7220 */ /* 0x040fe20000410000 */
[----:B------:R-:W-:Y:S01]  /*17030*/  FMUL.FTZ R109, R2, R109 ;  /* 0x0000006d026d7220 */ /* 0x000fe20000410000 */
[----:B------:R-:W-:Y:S03]  /*17040*/  FMUL.FTZ R114, R3, R114 ;  /* 0x0000007203727220 */ /* 0x000fe60000410000 */
[----:B------:R2:W-:Y:S01]  /*17050*/  MUFU.EX2 R222, R18 ;  /* 0x0000001200de7308 */ /* 0x0005e20000000800 */
[----:B-1----:R-:W-:Y:S01]  /*17060*/  FMUL.FTZ R16, R165, R184 ;  /* 0x000000b8a5107220 */ /* 0x002fe20000410000 */
[----:B------:R-:W-:Y:S01]  /*17070*/  FMUL.FTZ R115, R3, R115 ;  /* 0x0000007303737220 */ /* 0x000fe20000410000 */
[C---:B------:R-:W-:Y:S01]  /*17080*/  FMUL.FTZ R112, R165.reuse, R112 ;  /* 0x00000070a5707220 */ /* 0x040fe20000410000 */
[----:B------:R-:W-:Y:S01]  /*17090*/  FMUL.FTZ R113, R165, R113 ;  /* 0x00000071a5717220 */ /* 0x000fe20000410000 */
[C---:B------:R-:W-:Y:S01]  /*170a0*/  FMUL.FTZ R118, R3.reuse, R118 ;  /* 0x0000007603767220 */ /* 0x040fe20000410000 */
[----:B------:R-:W-:Y:S01]  /*170b0*/  FMUL.FTZ R119, R3, R119 ;  /* 0x0000007703777220 */ /* 0x000fe20000410000 */
[C---:B------:R-:W-:Y:S03]  /*170c0*/  FMUL.FTZ R116, R165.reuse, R116 ;  /* 0x00000074a5747220 */ /* 0x040fe60000410000 */
[----:B------:R-:W1:Y:S01]  /*170d0*/  MUFU.EX2 R215, R19 ;  /* 0x0000001300d77308 */ /* 0x000e620000000800 */
[----:B----4-:R-:W-:Y:S01]  /*170e0*/  F2FP.F16.F32.PACK_AB R178, R216, R223 ;  /* 0x000000dfd8b2723e */ /* 0x010fe200000000ff */
[C---:B------:R-:W-:Y:S01]  /*170f0*/  FMUL.FTZ R17, R165.reuse, R185 ;  /* 0x000000b9a5117220 */ /* 0x040fe20000410000 */
[----:B------:R-:W-:Y:S01]  /*17100*/  FMUL.FTZ R117, R165, R117 ;  /* 0x00000075a5757220 */ /* 0x000fe20000410000 */
[C---:B------:R-:W-:Y:S01]  /*17110*/  FMUL.FTZ R120, R2.reuse, R120 ;  /* 0x0000007802787220 */ /* 0x040fe20000410000 */
[C---:B------:R-:W-:Y:S01]  /*17120*/  FMUL.FTZ R121, R2.reuse, R121 ;  /* 0x0000007902797220 */ /* 0x040fe20000410000 */
[C---:B------:R-:W-:Y:S01]  /*17130*/  FMUL.FTZ R124, R2.reuse, R124 ;  /* 0x0000007c027c7220 */ /* 0x040fe20000410000 */
[----:B------:R-:W-:Y:S03]  /*17140*/  FMUL.FTZ R125, R2, R125 ;  /* 0x0000007d027d7220 */ /* 0x000fe60000410000 */
[----:B------:R-:W4:Y:S01]  /*17150*/  MUFU.EX2 R0, R0 ;  /* 0x0000000000007308 */ /* 0x000f220000000800 */
[C---:B--2---:R-:W-:Y:S01]  /*17160*/  FMUL.FTZ R18, R3.reuse, R186 ;  /* 0x000000ba03127220 */ /* 0x044fe20000410000 */
[C---:B------:R-:W-:Y:S01]  /*17170*/  FMUL.FTZ R130, R3.reuse, R130 ;  /* 0x0000008203827220 */ /* 0x040fe20000410000 */
[----:B------:R-:W-:Y:S01]  /*17180*/  FMUL.FTZ R131, R3, R131 ;  /* 0x0000008303837220 */ /* 0x000fe20000410000 */
[C---:B------:R-:W-:Y:S01]  /*17190*/  FMUL.FTZ R128, R165.reuse, R128 ;  /* 0x00000080a5807220 */ /* 0x040fe20000410000 */
[----:B------:R-:W-:Y:S01]  /*171a0*/  FMUL.FTZ R129, R165, R129 ;  /* 0x00000081a5817220 */ /* 0x000fe20000410000 */
[----:B------:R-:W-:Y:S01]  /*171b0*/  FFMA.FTZ R22, R22, UR4, -R213 ;  /* 0x0000000416167c23 */ /* 0x000fe200080108d5 */
[--C-:B------:R-:W-:Y:S03]  /*171c0*/  FFMA.FTZ R21, R21, UR4, -R171.reuse ;  /* 0x0000000415157c23 */ /* 0x100fe600080108ab */
[----:B------:R2:W-:Y:S01]  /*171d0*/  MUFU.EX2 R220, R8 ;  /* 0x0000000800dc7308 */ /* 0x0005e20000000800 */
[----:B-1----:R-:W-:Y:S01]  /*171e0*/  F2FP.F16.F32.PACK_AB R179, R215, R222 ;  /* 0x000000ded7b3723e */ /* 0x002fe200000000ff */
[C---:B------:R-:W-:Y:S01]  /*171f0*/  FMUL.FTZ R19, R3.reuse, R187 ;  /* 0x000000bb03137220 */ /* 0x040fe20000410000 */
[C---:B------:R-:W-:Y:S01]  /*17200*/  FMUL.FTZ R134, R3.reuse, R134 ;  /* 0x0000008603867220 */ /* 0x040fe20000410000 */
[C---:B------:R-:W-:Y:S01]  /*17210*/  FMUL.FTZ R135, R3.reuse, R135 ;  /* 0x0000008703877220 */ /* 0x040fe20000410000 */
[C---:B------:R-:W-:Y:S01]  /*17220*/  FMUL.FTZ R146, R3.reuse, R146 ;  /* 0x0000009203927220 */ /* 0x040fe20000410000 */
[C---:B------:R-:W-:Y:S01]  /*17230*/  FMUL.FTZ R147, R3.reuse, R147 ;  /* 0x0000009303937220 */ /* 0x040fe20000410000 */
[----:B------:R-:W-:Y:S01]  /*17240*/  FMUL.FTZ R150, R3, R150 ;  /* 0x0000009603967220 */ /* 0x000fe20000410000 */
[-C--:B------:R-:W-:Y:S02]  /*17250*/  HMMA.16816.F32 R4, R176, R204.reuse, R4 ;  /* 0x000000ccb004723c */ /* 0x080fe40000001804 */
[----:B------:R1:W5:Y:S03]  /*17260*/  MUFU.EX2 R225, R9 ;  /* 0x0000000900e17308 */ /* 0x0003660000000800 */
[C---:B----4-:R-:W-:Y:S01]  /*17270*/  FMUL.FTZ R74, R0.reuse, R74 ;  /* 0x0000004a004a7220 */ /* 0x050fe20000410000 */
[C---:B------:R-:W-:Y:S01]  /*17280*/  FMUL.FTZ R75, R0.reuse, R75 ;  /* 0x0000004b004b7220 */ /* 0x040fe20000410000 */
[C---:B------:R-:W-:Y:S01]  /*17290*/  FMUL.FTZ R78, R0.reuse, R78 ;  /* 0x0000004e004e7220 */ /* 0x040fe20000410000 */
[----:B------:R-:W-:Y:S04]  /*172a0*/  FMUL.FTZ R79, R0, R79 ;  /* 0x0000004f004f7220 */ /* 0x000fe80000410000 */
[----:B------:R4:W-:Y:S01]  /*172b0*/  MUFU.EX2 R224, R11 ;  /* 0x0000000b00e07308 */ /* 0x0009e20000000800 */
[----:B--2---:R-:W-:Y:S01]  /*172c0*/  FMUL.FTZ R8, R2, R172 ;  /* 0x000000ac02087220 */ /* 0x004fe20000410000 */
[C---:B------:R-:W-:Y:S01]  /*172d0*/  FMUL.FTZ R90, R0.reuse, R90 ;  /* 0x0000005a005a7220 */ /* 0x040fe20000410000 */
[C---:B------:R-:W-:Y:S01]  /*172e0*/  FMUL.FTZ R91, R0.reuse, R91 ;  /* 0x0000005b005b7220 */ /* 0x040fe20000410000 */
[C---:B------:R-:W-:Y:S01]  /*172f0*/  FMUL.FTZ R94, R0.reuse, R94 ;  /* 0x0000005e005e7220 */ /* 0x040fe20000410000 */
[C---:B------:R-:W-:Y:S01]  /*17300*/  FMUL.FTZ R95, R0.reuse, R95 ;  /* 0x0000005f005f7220 */ /* 0x040fe20000410000 */
[C---:B------:R-:W-:Y:S01]  /*17310*/  FMUL.FTZ R106, R0.reuse, R106 ;  /* 0x0000006a006a7220 */ /* 0x040fe20000410000 */
[----:B------:R-:W-:Y:S03]  /*17320*/  FMUL.FTZ R107, R0, R107 ;  /* 0x0000006b006b7220 */ /* 0x000fe60000410000 */
[----:B------:R2:W2:Y:S01]  /*17330*/  MUFU.EX2 R249, R10 ;  /* 0x0000000a00f97308 */ /* 0x0004a20000000800 */
[----:B-1----:R-:W-:Y:S01]  /*17340*/  FMUL.FTZ R9, R2, R173 ;  /* 0x000000ad02097220 */ /* 0x002fe20000410000 */
[----:B-----5:R-:W-:Y:S01]  /*17350*/  F2FP.F16.F32.PACK_AB R172, R225, R220 ;  /* 0x000000dce1ac723e */ /* 0x020fe200000000ff */
[C---:B------:R-:W-:Y:S01]  /*17360*/  FMUL.FTZ R110, R0.reuse, R110 ;  /* 0x0000006e006e7220 */ /* 0x040fe20000410000 */
[C---:B------:R-:W-:Y:S01]  /*17370*/  FMUL.FTZ R111, R0.reuse, R111 ;  /* 0x0000006f006f7220 */ /* 0x040fe20000410000 */
[C---:B------:R-:W-:Y:S01]  /*17380*/  FMUL.FTZ R122, R0.reuse, R122 ;  /* 0x0000007a007a7220 */ /* 0x040fe20000410000 */
[C---:B------:R-:W-:Y:S01]  /*17390*/  FMUL.FTZ R123, R0.reuse, R123 ;  /* 0x0000007b007b7220 */ /* 0x040fe20000410000 */
[C---:B------:R-:W-:Y:S03]  /*173a0*/  FMUL.FTZ R126, R0.reuse, R126 ;  /* 0x0000007e007e7220 */ /* 0x040fe60000410000 */
[----:B------:R1:W-:Y:S01]  /*173b0*/  MUFU.EX2 R218, R12 ;  /* 0x0000000c00da7308 */ /* 0x0003e20000000800 */
[C---:B----4-:R-:W-:Y:S01]  /*173c0*/  FMUL.FTZ R11, R0.reuse, R175 ;  /* 0x000000af000b7220 */ /* 0x050fe20000410000 */
[----:B------:R-:W-:Y:S01]  /*173d0*/  FMUL.FTZ R127, R0, R127 ;  /* 0x0000007f007f7220 */ /* 0x000fe20000410000 */
[----:B------:R-:W-:Y:S01]  /*173e0*/  FFMA.FTZ R20, R20, UR4, -R171 ;  /* 0x0000000414147c23 */ /* 0x000fe200080108ab */
[C---:B------:R-:W-:Y:S01]  /*173f0*/  FMUL.FTZ R132, R165.reuse, R132 ;  /* 0x00000084a5847220 */ /* 0x040fe20000410000 */
[----:B------:R-:W-:Y:S01]  /*17400*/  FMUL.FTZ R133, R165, R133 ;  /* 0x00000085a5857220 */ /* 0x000fe20000410000 */
[C---:B------:R-:W-:Y:S01]  /*17410*/  FMUL.FTZ R136, R2.reuse, R136 ;  /* 0x0000008802887220 */ /* 0x040fe20000410000 */
[----:B------:R-:W-:Y:S03]  /*17420*/  FMUL.FTZ R137, R2, R137 ;  /* 0x0000008902897220 */ /* 0x000fe60000410000 */
[----:B------:R-:W4:Y:S01]  /*17430*/  MUFU.EX2 R227, R13 ;  /* 0x0000000d00e37308 */ /* 0x000f220000000800 */
[----:B--2---:R-:W-:Y:S01]  /*17440*/  FMUL.FTZ R10, R0, R174 ;  /* 0x000000ae000a7220 */ /* 0x004fe20000410000 */
[----:B------:R-:W-:Y:S01]  /*17450*/  F2FP.F16.F32.PACK_AB R173, R224, R249 ;  /* 0x000000f9e0ad723e */ /* 0x000fe200000000ff */
[C---:B------:R-:W-:Y:S01]  /*17460*/  FMUL.FTZ R138, R0.reuse, R138 ;  /* 0x0000008a008a7220 */ /* 0x040fe20000410000 */
[----:B------:R-:W-:Y:S01]  /*17470*/  FMUL.FTZ R139, R0, R139 ;  /* 0x0000008b008b7220 */ /* 0x000fe20000410000 */
[C---:B------:R-:W-:Y:S01]  /*17480*/  FMUL.FTZ R140, R2.reuse, R140 ;  /* 0x0000008c028c7220 */ /* 0x040fe20000410000 */
[----:B------:R-:W-:Y:S01]  /*17490*/  FMUL.FTZ R141, R2, R141 ;  /* 0x0000008d028d7220 */ /* 0x000fe20000410000 */
[----:B------:R-:W-:Y:S03]  /*174a0*/  FMUL.FTZ R142, R0, R142 ;  /* 0x0000008e008e7220 */ /* 0x000fe60000410000 */
[----:B------:R2:W-:Y:S01]  /*174b0*/  MUFU.EX2 R217, R14 ;  /* 0x0000000e00d97308 */ /* 0x0005e20000000800 */
[----:B-1----:R-:W-:Y:S01]  /*174c0*/  FMUL.FTZ R12, R2, R180 ;  /* 0x000000b4020c7220 */ /* 0x002fe20000410000 */
[----:B------:R-:W-:Y:S01]  /*174d0*/  FMUL.FTZ R143, R0, R143 ;  /* 0x0000008f008f7220 */ /* 0x000fe20000410000 */
[----:B------:R-:W-:Y:S01]  /*174e0*/  FFMA.FTZ R23, R23, UR4, -R213 ;  /* 0x0000000417177c23 */ /* 0x000fe200080108d5 */
[--C-:B------:R-:W-:Y:S01]  /*174f0*/  FFMA.FTZ R33, R33, UR4, -R171.reuse ;  /* 0x0000000421217c23 */ /* 0x100fe200080108ab */
[----:B------:R-:W-:Y:S01]  /*17500*/  FFMA.FTZ R32, R32, UR4, -R171 ;  /* 0x0000000420207c23 */ /* 0x000fe200080108ab */
[C---:B------:R-:W-:Y:S01]  /*17510*/  FMUL.FTZ R144, R165.reuse, R144 ;  /* 0x00000090a5907220 */ /* 0x040fe20000410000 */
[----:B------:R-:W-:Y:S03]  /*17520*/  FMUL.FTZ R145, R165, R145 ;  /* 0x00000091a5917220 */ /* 0x000fe60000410000 */
[----:B------:R-:W1:Y:S01]  /*17530*/  MUFU.EX2 R243, R15 ;  /* 0x0000000f00f37308 */ /* 0x000e620000000800 */
[----:B----4-:R-:W-:Y:S01]  /*17540*/  F2FP.F16.F32.PACK_AB R174, R227, R218 ;  /* 0x000000dae3ae723e */ /* 0x010fe200000000ff */
[----:B------:R-:W-:Y:S01]  /*17550*/  FMUL.FTZ R13, R2, R181 ;  /* 0x000000b5020d7220 */ /* 0x000fe20000410000 */
[----:B------:R-:W-:Y:S01]  /*17560*/  FMUL.FTZ R151, R3, R151 ;  /* 0x0000009703977220 */ /* 0x000fe20000410000 */
[C---:B------:R-:W-:Y:S01]  /*17570*/  FMUL.FTZ R148, R165.reuse, R148 ;  /* 0x00000094a5947220 */ /* 0x040fe20000410000 */
[----:B------:R-:W-:Y:S01]  /*17580*/  FMUL.FTZ R149, R165, R149 ;  /* 0x00000095a5957220 */ /* 0x000fe20000410000 */
[--C-:B------:R-:W-:Y:S01]  /*17590*/  FFMA.FTZ R34, R34, UR4, -R213.reuse ;  /* 0x0000000422227c23 */ /* 0x100fe200080108d5 */
[----:B------:R-:W-:Y:S01]  /*175a0*/  FFMA.FTZ R35, R35, UR4, -R213 ;  /* 0x0000000423237c23 */ /* 0x000fe200080108d5 */
[----:B------:R-:W-:Y:S01]  /*175b0*/  FMUL.FTZ R152, R2, R152 ;  /* 0x0000009802987220 */ /* 0x000fe20000410000 */
[----:B--2---:R-:W-:Y:S01]  /*175c0*/  FMUL.FTZ R14, R0, R182 ;  /* 0x000000b6000e7220 */ /* 0x004fe20000410000 */
[----:B------:R-:W-:Y:S01]  /*175d0*/  FMUL.FTZ R153, R2, R153 ;  /* 0x0000009902997220 */ /* 0x000fe20000410000 */
[C---:B------:R-:W-:Y:S01]  /*175e0*/  FMUL.FTZ R154, R0.reuse, R154 ;  /* 0x0000009a009a7220 */ /* 0x040fe20000410000 */
[----:B------:R-:W-:Y:S01]  /*175f0*/  FMUL.FTZ R155, R0, R155 ;  /* 0x0000009b009b7220 */ /* 0x000fe20000410000 */
[--C-:B------:R-:W-:Y:S01]  /*17600*/  FFMA.FTZ R24, R24, UR4, -R212.reuse ;  /* 0x0000000418187c23 */ /* 0x100fe200080108d4 */
[----:B------:R-:W-:Y:S01]  /*17610*/  FFMA.FTZ R25, R25, UR4, -R212 ;  /* 0x0000000419197c23 */ /* 0x000fe200080108d4 */
[--C-:B------:R-:W-:Y:S01]  /*17620*/  FFMA.FTZ R26, R26, UR4, -R214.reuse ;  /* 0x000000041a1a7c23 */ /* 0x100fe200080108d6 */
[----:B------:R-:W-:Y:S01]  /*17630*/  FFMA.FTZ R27, R27, UR4, -R214 ;  /* 0x000000041b1b7c23 */ /* 0x000fe200080108d6 */
[----:B-1----:R-:W-:Y:S01]  /*17640*/  F2FP.F16.F32.PACK_AB R175, R243, R217 ;  /* 0x000000d9f3af723e */ /* 0x002fe200000000ff */
[----:B------:R-:W-:Y:S01]  /*17650*/  FMUL.FTZ R15, R0, R183 ;  /* 0x000000b7000f7220 */ /* 0x000fe20000410000 */
[C---:B------:R-:W-:Y:S01]  /*17660*/  FMUL.FTZ R158, R3.reuse, R158 ;  /* 0x0000009e039e7220 */ /* 0x040fe20000410000 */
[----:B------:R-:W-:Y:S01]  /*17670*/  FMUL.FTZ R159, R3, R159 ;  /* 0x0000009f039f7220 */ /* 0x000fe20000410000 */
[--C-:B------:R-:W-:Y:S01]  /*17680*/  FFMA.FTZ R36, R36, UR4, -R171.reuse ;  /* 0x0000000424247c23 */ /* 0x100fe200080108ab */
[----:B------:R-:W-:Y:S01]  /*17690*/  FFMA.FTZ R37, R37, UR4, -R171 ;  /* 0x0000000425257c23 */ /* 0x000fe200080108ab */
[--C-:B------:R-:W-:Y:S01]  /*176a0*/  FFMA.FTZ R38, R38, UR4, -R213.reuse ;  /* 0x0000000426267c23 */ /* 0x100fe200080108d5 */
[C---:B------:R-:W-:Y:S01]  /*176b0*/  HMMA.16816.F32 R8, R172.reuse, R204, R8 ;  /* 0x000000ccac08723c */ /* 0x040fe20000001808 */
[----:B------:R1:W-:Y:S03]  /*176c0*/  MUFU.EX2 R204, R21 ;  /* 0x0000001500cc7308 */ /* 0x0003e60000000800 */
[----:B------:R-:W-:Y:S01]  /*176d0*/  FFMA.FTZ R39, R39, UR4, -R213 ;  /* 0x0000000427277c23 */ /* 0x000fe200080108d5 */
[--C-:B------:R-:W-:Y:S01]  /*176e0*/  FFMA.FTZ R48, R48, UR4, -R171.reuse ;  /* 0x0000000430307c23 */ /* 0x100fe200080108ab */
[----:B------:R-:W-:Y:S01]  /*176f0*/  FFMA.FTZ R49, R49, UR4, -R171 ;  /* 0x0000000431317c23 */ /* 0x000fe200080108ab */
[--C-:B------:R-:W-:Y:S01]  /*17700*/  FFMA.FTZ R50, R50, UR4, -R213.reuse ;  /* 0x0000000432327c23 */ /* 0x100fe200080108d5 */
[-C--:B------:R-:W-:Y:S03]  /*17710*/  HMMA.16816.F32 R12, R172, R206.reuse, R12 ;  /* 0x000000ceac0c723c */ /* 0x080fe6000000180c */
[----:B------:R-:W-:Y:S01]  /*17720*/  MUFU.EX2 R221, R39 ;  /* 0x0000002700dd7308 */ /* 0x000fe20000000800 */
[--C-:B------:R-:W-:Y:S01]  /*17730*/  FFMA.FTZ R51, R51, UR4, -R213.reuse ;  /* 0x0000000433337c23 */ /* 0x100fe200080108d5 */
[--C-:B------:R-:W-:Y:S01]  /*17740*/  FFMA.FTZ R40, R40, UR4, -R212.reuse ;  /* 0x0000000428287c23 */ /* 0x100fe200080108d4 */
[----:B------:R-:W-:Y:S01]  /*17750*/  FFMA.FTZ R41, R41, UR4, -R212 ;  /* 0x0000000429297c23 */ /* 0x000fe200080108d4 */
[--C-:B------:R-:W-:Y:S01]  /*17760*/  FFMA.FTZ R42, R42, UR4, -R214.reuse ;  /* 0x000000042a2a7c23 */ /* 0x100fe200080108d6 */
[--C-:B------:R-:W-:Y:S01]  /*17770*/  FFMA.FTZ R43, R43, UR4, -R214.reuse ;  /* 0x000000042b2b7c23 */ /* 0x100fe200080108d6 */
[C---:B------:R-:W-:Y:S04]  /*17780*/  HMMA.16816.F32 R16, R176.reuse, R206, R16 ;  /* 0x000000ceb010723c */ /* 0x040fe80000001810 */
[----:B------:R-:W-:Y:S01]  /*17790*/  MUFU.EX2 R219, R41 ;  /* 0x0000002900db7308 */ /* 0x000fe20000000800 */
[C---:B-1----:R-:W-:Y:S01]  /*177a0*/  FMUL.FTZ R21, R2.reuse, R189 ;  /* 0x000000bd02157220 */ /* 0x042fe20000410000 */
[C---:B------:R-:W-:Y:S01]  /*177b0*/  FMUL.FTZ R156, R165.reuse, R156 ;  /* 0x0000009ca59c7220 */ /* 0x040fe20000410000 */
[----:B------:R-:W-:Y:S01]  /*177c0*/  FMUL.FTZ R157, R165, R157 ;  /* 0x0000009da59d7220 */ /* 0x000fe20000410000 */
[C---:B------:R-:W-:Y:S01]  /*177d0*/  FMUL.FTZ R160, R2.reuse, R160 ;  /* 0x000000a002a07220 */ /* 0x040fe20000410000 */
[-C--:B------:R-:W-:Y:S05]  /*177e0*/  HMMA.16816.F32 R68, R176, R208.reuse, R68 ;  /* 0x000000d0b044723c */ /* 0x080fea0000001844 */
[----:B------:R1:W-:Y:S01]  /*177f0*/  MUFU.EX2 R189, R33 ;  /* 0x0000002100bd7308 */ /* 0x0003e20000000800 */
[----:B------:R-:W-:Y:S01]  /*17800*/  FMUL.FTZ R161, R2, R161 ;  /* 0x000000a102a17220 */ /* 0x000fe20000410000 */
[C---:B------:R-:W-:Y:S01]  /*17810*/  FMUL.FTZ R162, R0.reuse, R162 ;  /* 0x000000a200a27220 */ /* 0x040fe20000410000 */
[----:B------:R-:W-:Y:S01]  /*17820*/  FMUL.FTZ R163, R0, R163 ;  /* 0x000000a300a37220 */ /* 0x000fe20000410000 */
[----:B------:R-:W-:Y:S01]  /*17830*/  FFMA.FTZ R30, R30, UR4, -R214 ;  /* 0x000000041e1e7c23 */ /* 0x000fe200080108d6 */
[--C-:B------:R-:W-:Y:S01]  /*17840*/  FFMA.FTZ R44, R44, UR4, -R212.reuse ;  /* 0x000000042c2c7c23 */ /* 0x100fe200080108d4 */
[C---:B------:R-:W-:Y:S04]  /*17850*/  HMMA.16816.F32 R72, R172.reuse, R208, R72 ;  /* 0x000000d0ac48723c */ /* 0x040fe80000001848 */
[----:B------:R2:W4:Y:S01]  /*17860*/  MUFU.EX2 R206, R22 ;  /* 0x0000001600ce7308 */ /* 0x0005220000000800 */
[----:B------:R-:W-:Y:S01]  /*17870*/  MOV R208, R227 ;  /* 0x000000e300d07202 */ /* 0x000fe20000000f00 */
[----:B------:R-:W-:Y:S01]  /*17880*/  FFMA.FTZ R45, R45, UR4, -R212 ;  /* 0x000000042d2d7c23 */ /* 0x000fe200080108d4 */
[--C-:B------:R-:W-:Y:S01]  /*17890*/  FFMA.FTZ R46, R46, UR4, -R214.reuse ;  /* 0x000000042e2e7c23 */ /* 0x100fe200080108d6 */
[----:B------:R-:W-:Y:S01]  /*178a0*/  FFMA.FTZ R47, R47, UR4, -R214 ;  /* 0x000000042f2f7c23 */ /* 0x000fe200080108d6 */
[-C--:B------:R-:W-:Y:S05]  /*178b0*/  HMMA.16816.F32 R76, R172, R210.reuse, R76 ;  /* 0x000000d2ac4c723c */ /* 0x080fea000000184c */
[----:B------:R-:W-:Y:S01]  /*178c0*/  MUFU.EX2 R227, R36 ;  /* 0x0000002400e37308 */ /* 0x000fe20000000800 */
[----:B-1----:R-:W-:Y:S01]  /*178d0*/  FMUL.FTZ R33, R165, R193 ;  /* 0x000000c1a5217220 */ /* 0x002fe20000410000 */
[--C-:B------:R-:W-:Y:S01]  /*178e0*/  FFMA.FTZ R28, R28, UR4, -R212.reuse ;  /* 0x000000041c1c7c23 */ /* 0x100fe200080108d4 */
[----:B------:R-:W-:Y:S01]  /*178f0*/  FFMA.FTZ R29, R29, UR4, -R212 ;  /* 0x000000041d1d7c23 */ /* 0x000fe200080108d4 */
[----:B------:R-:W-:Y:S01]  /*17900*/  MOV R207, R244 ;  /* 0x000000f400cf7202 */ /* 0x000fe20000000f00 */
[----:B------:R-:W-:Y:S01]  /*17910*/  FFMA.FTZ R66, R66, UR4, -R213 ;  /* 0x0000000442427c23 */ /* 0x000fe200080108d5 */
[C---:B------:R-:W-:Y:S04]  /*17920*/  HMMA.16816.F32 R80, R176.reuse, R210, R80 ;  /* 0x000000d2b050723c */ /* 0x040fe80000001850 */
[----:B------:R1:W5:Y:S01]  /*17930*/  MUFU.EX2 R205, R20 ;  /* 0x0000001400cd7308 */ /* 0x0003620000000800 */
[----:B--2---:R-:W-:Y:S01]  /*17940*/  FMUL.FTZ R22, R0, R190 ;  /* 0x000000be00167220 */ /* 0x004fe20000410000 */
[----:B----4-:R-:W-:Y:S08]  /*17950*/  MOV R190, R206 ;  /* 0x000000ce00be7202 */ /* 0x010ff00000000f00 */
[----:B------:R2:W-:Y:S10]  /*17960*/  MUFU.EX2 R206, R23 ;  /* 0x0000001700ce7308 */ /* 0x0005f40000000800 */
[----:B------:R4:W-:Y:S01]  /*17970*/  MUFU.EX2 R252, R24 ;  /* 0x0000001800fc7308 */ /* 0x0009e20000000800 */
[----:B-1----:R-:W-:Y:S09]  /*17980*/  FMUL.FTZ R20, R2, R188 ;  /* 0x000000bc02147220 */ /* 0x002ff20000410000 */
[----:B------:R-:W1:Y:S01]  /*17990*/  MUFU.EX2 R188, R32 ;  /* 0x0000002000bc7308 */ /* 0x000e620000000800 */
[----:B--2---:R-:W-:Y:S01]  /*179a0*/  FMUL.FTZ R23, R0, R191 ;  /* 0x000000bf00177220 */ /* 0x004fe20000410000 */
[----:B-----5:R-:W-:Y:S08]  /*179b0*/  MOV R191, R205 ;  /* 0x000000cd00bf7202 */ /* 0x020ff00000000f00 */
[----:B------:R2:W5:Y:S01]  /*179c0*/  MUFU.EX2 R205, R34 ;  /* 0x0000002200cd7308 */ /* 0x0005620000000800 */
[C---:B----4-:R-:W-:Y:S01]  /*179d0*/  FMUL.FTZ R24, R2.reuse, R196 ;  /* 0x000000c402187220 */ /* 0x050fe20000410000 */
[----:B------:R-:W-:Y:S02]  /*179e0*/  MOV R196, R204 ;  /* 0x000000cc00c47202 */ /* 0x000fe40000000f00 */
[----:B------:R-:W-:Y:S06]  /*179f0*/  MOV R204, R249 ;  /* 0x000000f900cc7202 */ /* 0x000fec0000000f00 */
[----:B------:R4:W-:Y:S01]  /*17a00*/  MUFU.EX2 R251, R25 ;  /* 0x0000001900fb7308 */ /* 0x0009e20000000800 */
[----:B-1----:R-:W-:Y:S01]  /*17a10*/  MOV R193, R188 ;  /* 0x000000bc00c17202 */ /* 0x002fe20000000f00 */
[----:B------:R-:W-:Y:S01]  /*17a20*/  FMUL.FTZ R32, R165, R192 ;  /* 0x000000c0a5207220 */ /* 0x000fe20000410000 */
[----:B------:R-:W-:Y:S02]  /*17a30*/  MOV R192, R206 ;  /* 0x000000ce00c07202 */ /* 0x000fe40000000f00 */
[----:B------:R-:W-:Y:S05]  /*17a40*/  MOV R206, R243 ;  /* 0x000000f300ce7202 */ /* 0x000fea0000000f00 */
[----:B------:R1:W1:Y:S01]  /*17a50*/  MUFU.EX2 R188, R35 ;  /* 0x0000002300bc7308 */ /* 0x0002620000000800 */
[----:B--2---:R-:W-:Y:S01]  /*17a60*/  FMUL.FTZ R34, R3, R194 ;  /* 0x000000c203227220 */ /* 0x004fe20000410000 */
[----:B-----5:R-:W-:Y:S02]  /*17a70*/  MOV R194, R205 ;  /* 0x000000cd00c27202 */ /* 0x020fe40000000f00 */
[----:B---3--:R-:W-:Y:S02]  /*17a80*/  @P0 IADD3 R169, PT, PT, R245, -0x40, RZ ;  /* 0xffffffc0f5a90810 */ /* 0x008fe40007ffe0ff */
[----:B------:R-:W-:Y:S02]  /*17a90*/  MOV R205, R220 ;  /* 0x000000dc00cd7202 */ /* 0x000fe40000000f00 */
[----:B------:R-:W-:Y:S01]  /*17aa0*/  IADD3 R170, PT, PT, R231, R169, RZ ;  /* 0x000000a9e7aa7210 */ /* 0x000fe20007ffe0ff */
[----:B------:R-:W2:Y:S01]  /*17ab0*/  LDSM.16.MT88.4 R180, [R169] ;  /* 0x00000000a9b4783b */ /* 0x000ea20000004200 */
[----:B------:R-:W-:Y:S01]  /*17ac0*/  MUFU.EX2 R220, R50 ;  /* 0x0000003200dc7308 */ /* 0x000fe20000000800 */
[----:B----4-:R-:W-:Y:S06]  /*17ad0*/  FMUL.FTZ R25, R2, R197 ;  /* 0x000000c502197220 */ /* 0x010fec0000410000 */
[----:B------:R-:W3:Y:S01]  /*17ae0*/  LDSM.16.MT88.4 R184, [R170] ;  /* 0x00000000aab8783b */ /* 0x000ee20000004200 */
[C---:B-1----:R-:W-:Y:S01]  /*17af0*/  FMUL.FTZ R35, R3.reuse, R195 ;  /* 0x000000c303237220 */ /* 0x042fe20000410000 */
[----:B------:R-:W-:Y:S01]  /*17b00*/  MOV R195, R189 ;  /* 0x000000bd00c37202 */ /* 0x000fe20000000f00 */
[----:B------:R1:W-:Y:S01]  /*17b10*/  MUFU.EX2 R244, R30 ;  /* 0x0000001e00f47308 */ /* 0x0003e20000000800 */
[----:B------:R-:W-:Y:S02]  /*17b20*/  MOV R197, R188 ;  /* 0x000000bc00c57202 */ /* 0x000fe40000000f00 */
[----:B------:R-:W-:Y:S02]  /*17b30*/  MOV R188, R226 ;  /* 0x000000e200bc7202 */ /* 0x000fe40000000f00 */
[----:B------:R-:W-:Y:S05]  /*17b40*/  MOV R189, R225 ;  /* 0x000000e100bd7202 */ /* 0x000fea0000000f00 */
[----:B------:R-:W-:Y:S10]  /*17b50*/  MUFU.EX2 R226, R37 ;  /* 0x0000002500e27308 */ /* 0x000ff40000000800 */
[----:B------:R-:W-:Y:S01]  /*17b60*/  MUFU.EX2 R225, R49 ;  /* 0x0000003100e17308 */ /* 0x000fe20000000800 */
[----:B-1----:R-:W-:Y:S01]  /*17b70*/  FMUL.FTZ R30, R3, R202 ;  /* 0x000000ca031e7220 */ /* 0x002fe20000410000 */
[----:B------:R-:W-:Y:S08]  /*17b80*/  MOV R202, R222 ;  /* 0x000000de00ca7202 */ /* 0x000ff00000000f00 */
[----:B------:R1:W-:Y:S01]  /*17b90*/  MUFU.EX2 R222, R38 ;  /* 0x0000002600de7308 */ /* 0x0003e20000000800 */
[-C--:B--2---:R-:W-:Y:S09]  /*17ba0*/  HMMA.16816.F32 R84, R176, R180.reuse, R84 ;  /* 0x000000b4b054723c */ /* 0x084ff20000001854 */
[----:B------:R-:W-:Y:S01]  /*17bb0*/  MUFU.EX2 R211, R44 ;  /* 0x0000002c00d37308 */ /* 0x000fe20000000800 */
[C---:B------:R-:W-:Y:S09]  /*17bc0*/  HMMA.16816.F32 R88, R172.reuse, R180, R88 ;  /* 0x000000b4ac58723c */ /* 0x040ff20000001858 */
[----:B------:R-:W-:Y:S01]  /*17bd0*/  MUFU.EX2 R210, R46 ;  /* 0x0000002e00d27308 */ /* 0x000fe20000000800 */
[----:B-1----:R-:W-:Y:S01]  /*17be0*/  LDSM.16.MT88.4 R36, [R170+0x2800] ;  /* 0x00280000aa24783b */ /* 0x002fe20000004200 */
[-C--:B------:R-:W-:Y:S08]  /*17bf0*/  HMMA.16816.F32 R92, R172, R182.reuse, R92 ;  /* 0x000000b6ac5c723c */ /* 0x080ff0000000185c */
[----:B------:R-:W1:Y:S01]  /*17c00*/  MUFU.EX2 R209, R47 ;  /* 0x0000002f00d17308 */ /* 0x000e620000000800 */
[C---:B------:R-:W-:Y:S01]  /*17c10*/  HMMA.16816.F32 R96, R176.reuse, R182, R96 ;  /* 0x000000b6b060723c */ /* 0x040fe20000001860 */
[----:B------:R-:W2:Y:S08]  /*17c20*/  LDSM.16.MT88.4 R180, [R228+0xe000] ;  /* 0x00e00000e4b4783b */ /* 0x000eb00000004200 */
[----:B------:R4:W-:Y:S01]  /*17c30*/  MUFU.EX2 R248, R26 ;  /* 0x0000001a00f87308 */ /* 0x0009e20000000800 */
[-C--:B---3--:R-:W-:Y:S09]  /*17c40*/  HMMA.16816.F32 R100, R176, R184.reuse, R100 ;  /* 0x000000b8b064723c */ /* 0x088ff20000001864 */
[----:B------:R3:W-:Y:S01]  /*17c50*/  MUFU.EX2 R250, R27 ;  /* 0x0000001b00fa7308 */ /* 0x0007e20000000800 */
[----:B-1----:R-:W-:Y:S01]  /*17c60*/  F2FP.F16.F32.PACK_AB R47, R209, R210 ;  /* 0x000000d2d12f723e */ /* 0x002fe200000000ff */
[C---:B------:R-:W-:Y:S08]  /*17c70*/  HMMA.16816.F32 R104, R172.reuse, R184, R104 ;  /* 0x000000b8ac68723c */ /* 0x040ff00000001868 */
[----:B------:R1:W-:Y:S01]  /*17c80*/  MUFU.EX2 R245, R28 ;  /* 0x0000001c00f57308 */ /* 0x0003e20000000800 */
[C---:B----4-:R-:W-:Y:S01]  /*17c90*/  FMUL.FTZ R26, R0.reuse, R198 ;  /* 0x000000c6001a7220 */ /* 0x050fe20000410000 */
[----:B------:R-:W-:Y:S01]  /*17ca0*/  MOV R198, R215 ;  /* 0x000000d700c67202 */ /* 0x000fe20000000f00 */
[-C--:B------:R-:W-:Y:S07]  /*17cb0*/  HMMA.16816.F32 R108, R172, R186.reuse, R108 ;  /* 0x000000baac6c723c */ /* 0x080fee000000186c */
[----:B------:R-:W-:Y:S01]  /*17cc0*/  MUFU.EX2 R215, R42 ;  /* 0x0000002a00d77308 */ /* 0x000fe20000000800 */
[----:B---3--:R-:W-:Y:S01]  /*17cd0*/  FMUL.FTZ R27, R0, R199 ;  /* 0x000000c7001b7220 */ /* 0x008fe20000410000 */
[----:B------:R-:W-:Y:S01]  /*17ce0*/  MOV R199, R216 ;  /* 0x000000d800c77202 */ /* 0x000fe20000000f00 */
[C---:B------:R-:W-:Y:S01]  /*17cf0*/  HMMA.16816.F32 R112, R176.reuse, R186, R112 ;  /* 0x000000bab070723c */ /* 0x040fe20000001870 */
[----:B------:R-:W3:Y:S06]  /*17d00*/  LDSM.16.MT88.4 R184, [R229+0xe000] ;  /* 0x00e00000e5b8783b */ /* 0x000eec0000004200 */
[----:B------:R-:W4:Y:S01]  /*17d10*/  MUFU.EX2 R216, R43 ;  /* 0x0000002b00d87308 */ /* 0x000f220000000800 */
[----:B-1----:R-:W-:Y:S01]  /*17d20*/  FMUL.FTZ R28, R165, R200 ;  /* 0x000000c8a51c7220 */ /* 0x002fe20000410000 */
[----:B------:R-:W-:Y:S01]  /*17d30*/  MOV R200, R217 ;  /* 0x000000d900c87202 */ /* 0x000fe20000000f00 */
[-C--:B--2---:R-:W-:Y:S07]  /*17d40*/  HMMA.16816.F32 R116, R176, R180.reuse, R116 ;  /* 0x000000b4b074723c */ /* 0x084fee0000001874 */
[----:B------:R4:W1:Y:S01]  /*17d50*/  MUFU.EX2 R217, R45 ;  /* 0x0000002d00d97308 */ /* 0x0008620000000800 */
[C---:B------:R-:W-:Y:S09]  /*17d60*/  HMMA.16816.F32 R120, R172.reuse, R180, R120 ;  /* 0x000000b4ac78723c */ /* 0x040ff20000001878 */
[----:B------:R2:W-:Y:S01]  /*17d70*/  MUFU.EX2 R249, R29 ;  /* 0x0000001d00f97308 */ /* 0x0005e20000000800 */
[-C--:B------:R-:W-:Y:S09]  /*17d80*/  HMMA.16816.F32 R124, R172, R182.reuse, R124 ;  /* 0x000000b6ac7c723c */ /* 0x080ff2000000187c */
[----:B------:R-:W-:Y:S01]  /*17d90*/  MUFU.EX2 R66, R66 ;  /* 0x0000004200427308 */ /* 0x000fe20000000800 */
[----:B----4-:R-:W-:Y:S02]  /*17da0*/  F2FP.F16.F32.PACK_AB R45, R216, R215 ;  /* 0x000000d7d82d723e */ /* 0x010fe400000000ff */
[----:B-1----:R-:W-:Y:S01]  /*17db0*/  F2FP.F16.F32.PACK_AB R46, R217, R211 ;  /* 0x000000d3d92e723e */ /* 0x002fe200000000ff */
[C---:B------:R-:W-:Y:S01]  /*17dc0*/  HMMA.16816.F32 R128, R176.reuse, R182, R128 ;  /* 0x000000b6b080723c */ /* 0x040fe20000001880 */
[----:B------:R-:W1:Y:S03]  /*17dd0*/  LDSM.16.MT88.4 R180, [R169+0x2000] ;  /* 0x00200000a9b4783b */ /* 0x000e660000004200 */
[----:B--2---:R-:W-:Y:S01]  /*17de0*/  FMUL.FTZ R29, R165, R201 ;  /* 0x000000c9a51d7220 */ /* 0x004fe20000410000 */
[----:B------:R-:W-:Y:S02]  /*17df0*/  MOV R201, R218 ;  /* 0x000000da00c97202 */ /* 0x000fe40000000f00 */
[----:B------:R2:W4:Y:S01]  /*17e00*/  MUFU.EX2 R218, R40 ;  /* 0x0000002800da7308 */ /* 0x0005220000000800 */
[-C--:B---3--:R-:W-:Y:S08]  /*17e10*/  HMMA.16816.F32 R132, R176, R184.reuse, R132 ;  /* 0x000000b8b084723c */ /* 0x088ff00000001884 */
[C---:B------:R-:W-:Y:S08]  /*17e20*/  HMMA.16816.F32 R136, R172.reuse, R184, R136 ;  /* 0x000000b8ac88723c */ /* 0x040ff00000001888 */
[-C--:B------:R-:W-:Y:S01]  /*17e30*/  HMMA.16816.F32 R140, R172, R186.reuse, R140 ;  /* 0x000000baac8c723c */ /* 0x080fe2000000188c */
[----:B--2---:R-:W-:Y:S02]  /*17e40*/  LDSM.16.MT88.4 R40, [R228+0xd000] ;  /* 0x00d00000e428783b */ /* 0x004fe40000004200 */
[----:B----4-:R-:W-:Y:S05]  /*17e50*/  F2FP.F16.F32.PACK_AB R44, R219, R218 ;  /* 0x000000dadb2c723e */ /* 0x010fea00000000ff */
        /* <DEDUP_REMOVED lines=9> */
[-C--:B------:R-:W-:Y:S03]  /*17ef0*/  HMMA.16816.F32 R24, R172, R186.reuse, R24 ;  /* 0x000000baac18723c */ /* 0x080fe60000001818 */
[----:B------:R-:W-:Y:S01]  /*17f00*/  FFMA.FTZ R172, R31, UR4, -R214 ;  /* 0x000000041fac7c23 */ /* 0x000fe200080108d6 */
[----:B------:R-:W-:Y:S01]  /*17f10*/  FMUL.FTZ R31, R3, R203 ;  /* 0x000000cb031f7220 */ /* 0x000fe20000410000 */
[----:B------:R-:W-:Y:S02]  /*17f20*/  F2FP.F16.F32.PACK_AB R173, R192, R190 ;  /* 0x000000bec0ad723e */ /* 0x000fe400000000ff */
[----:B------:R2:W3:Y:S01]  /*17f30*/  MUFU.EX2 R243, R172 ;  /* 0x000000ac00f37308 */ /* 0x0004e20000000800 */
[----:B------:R-:W-:Y:S02]  /*17f40*/  F2FP.F16.F32.PACK_AB R174, R195, R193 ;  /* 0x000000c1c3ae723e */ /* 0x000fe400000000ff */
[----:B------:R-:W-:Y:S01]  /*17f50*/  F2FP.F16.F32.PACK_AB R175, R197, R194 ;  /* 0x000000c2c5af723e */ /* 0x000fe200000000ff */
[----:B------:R-:W-:Y:S01]  /*17f60*/  HMMA.16816.F32 R28, R176, R186, R28 ;  /* 0x000000bab01c723c */ /* 0x000fe2000000181c */
[----:B------:R-:W4:Y:S03]  /*17f70*/  LDSM.16.MT88.4 R184, [R229+0xc800] ;  /* 0x00c80000e5b8783b */ /* 0x000f260000004200 */
[----:B------:R-:W-:Y:S02]  /*17f80*/  F2FP.F16.F32.PACK_AB R176, R251, R252 ;  /* 0x000000fcfbb0723e */ /* 0x000fe400000000ff */
[----:B------:R-:W-:Y:S02]  /*17f90*/  F2FP.F16.F32.PACK_AB R177, R250, R248 ;  /* 0x000000f8fab1723e */ /* 0x000fe400000000ff */
[----:B------:R-:W-:Y:S02]  /*17fa0*/  F2FP.F16.F32.PACK_AB R178, R249, R245 ;  /* 0x000000f5f9b2723e */ /* 0x000fe400000000ff */
[----:B------:R-:W-:Y:S02]  /*17fb0*/  MOV R203, R223 ;  /* 0x000000df00cb7202 */ /* 0x000fe40000000f00 */
[----:B------:R-:W5:Y:S01]  /*17fc0*/  MUFU.EX2 R223, R48 ;  /* 0x0000003000df7308 */ /* 0x000f620000000800 */
[----:B--2---:R-:W-:Y:S02]  /*17fd0*/  F2FP.F16.F32.PACK_AB R172, R196, R191 ;  /* 0x000000bfc4ac723e */ /* 0x004fe400000000ff */
[----:B---3--:R-:W-:Y:S05]  /*17fe0*/  F2FP.F16.F32.PACK_AB R179, R243, R244 ;  /* 0x000000f4f3b3723e */ /* 0x008fea00000000ff */
[-C--:B-1----:R-:W-:Y:S08]  /*17ff0*/  HMMA.16816.F32 R4, R172, R180.reuse, R4 ;  /* 0x000000b4ac04723c */ /* 0x082ff00000001804 */
[C---:B------:R-:W-:Y:S08]  /*18000*/  HMMA.16816.F32 R8, R176.reuse, R180, R8 ;  /* 0x000000b4b008723c */ /* 0x040ff00000001808 */
[-C--:B------:R-:W-:Y:S08]  /*18010*/  HMMA.16816.F32 R12, R176, R182.reuse, R12 ;  /* 0x000000b6b00c723c */ /* 0x080ff0000000180c */
[C---:B------:R-:W-:Y:S01]  /*18020*/  HMMA.16816.F32 R16, R172.reuse, R182, R16 ;  /* 0x000000b6ac10723c */ /* 0x040fe20000001810 */
[----:B------:R-:W1:Y:S07]  /*18030*/  LDSM.16.MT88.4 R180, [R169+0x800] ;  /* 0x00080000a9b4783b */ /* 0x000e6e0000004200 */
[-C--:B----4-:R-:W-:Y:S08]  /*18040*/  HMMA.16816.F32 R68, R172, R184.reuse, R68 ;  /* 0x000000b8ac44723c */ /* 0x090ff00000001844 */
        /* <DEDUP_REMOVED lines=20> */
[C---:B------:R-:W-:Y:S01]  /*18190*/  HMMA.16816.F32 R136, R176.reuse, R184, R136 ;  /* 0x000000b8b088723c */ /* 0x040fe20000001888 */
[----:B------:R-:W2:Y:S03]  /*181a0*/  LDL.LU R184, [R1+0x20] ;  /* 0x0000200001b87983 */ /* 0x000ea60000300800 */
[----:B------:R-:W-:Y:S02]  /*181b0*/  MOV R185, R224 ;  /* 0x000000e000b97202 */ /* 0x000fe40000000f00 */
[----:B------:R3:W4:Y:S02]  /*181c0*/  MUFU.EX2 R224, R51 ;  /* 0x0000003300e07308 */ /* 0x0007240000000800 */
[-C--:B------:R-:W-:Y:S08]  /*181d0*/  HMMA.16816.F32 R140, R176, R186.reuse, R140 ;  /* 0x000000bab08c723c */ /* 0x080ff0000000188c */
[C---:B------:R-:W-:Y:S01]  /*181e0*/  HMMA.16816.F32 R144, R172.reuse, R186, R144 ;  /* 0x000000baac90723c */ /* 0x040fe20000001890 */
[----:B------:R-:W2:Y:S04]  /*181f0*/  LDL.LU R187, [R1+0x1c] ;  /* 0x00001c0001bb7983 */ /* 0x000ea80000300800 */
[----:B---3--:R-:W3:Y:S03]  /*18200*/  LDSM.16.MT88.4 R48, [R229+0xd000] ;  /* 0x00d00000e530783b */ /* 0x008ee60000004200 */
[-C--:B-1----:R-:W-:Y:S08]  /*18210*/  HMMA.16816.F32 R148, R172, R180.reuse, R148 ;  /* 0x000000b4ac94723c */ /* 0x082ff00000001894 */
[C---:B------:R-:W-:Y:S04]  /*18220*/  HMMA.16816.F32 R20, R176.reuse, R180, R20 ;  /* 0x000000b4b014723c */ /* 0x040fe80000001814 */
[--C-:B------:R-:W-:Y:S01]  /*18230*/  FFMA.FTZ R181, R52, UR4, -R171.reuse ;  /* 0x0000000434b57c23 */ /* 0x100fe200080108ab */
[--C-:B------:R-:W-:Y:S03]  /*18240*/  FFMA.FTZ R180, R53, UR4, -R171.reuse ;  /* 0x0000000435b47c23 */ /* 0x100fe600080108ab */
[-C--:B------:R-:W-:Y:S08]  /*18250*/  HMMA.16816.F32 R152, R176, R182.reuse, R152 ;  /* 0x000000b6b098723c */ /* 0x080ff00000001898 */
[C---:B------:R-:W-:Y:S04]  /*18260*/  HMMA.16816.F32 R32, R172.reuse, R182, R32 ;  /* 0x000000b6ac20723c */ /* 0x040fe80000001820 */
[----:B------:R-:W-:Y:S01]  /*18270*/  MOV R183, R185 ;  /* 0x000000b900b77202 */ /* 0x000fe20000000f00 */
[----:B------:R-:W-:Y:S01]  /*18280*/  FFMA.FTZ R182, R64, UR4, -R171 ;  /* 0x0000000440b67c23 */ /* 0x000fe200080108ab */
[----:B------:R-:W-:Y:S01]  /*18290*/  FFMA.FTZ R64, R54, UR4, -R213 ;  /* 0x0000000436407c23 */ /* 0x000fe200080108d5 */
[----:B------:R-:W-:Y:S01]  /*182a0*/  FFMA.FTZ R171, R65, UR4, -R171 ;  /* 0x0000000441ab7c23 */ /* 0x000fe200080108ab */
[-C--:B------:R-:W-:Y:S03]  /*182b0*/  HMMA.16816.F32 R156, R172, R36.reuse, R156 ;  /* 0x00000024ac9c723c */ /* 0x080fe6000000189c */
[--C-:B------:R-:W-:Y:S01]  /*182c0*/  FFMA.FTZ R65, R55, UR4, -R213.reuse ;  /* 0x0000000437417c23 */ /* 0x100fe200080108d5 */
[----:B------:R-:W-:Y:S01]  /*182d0*/  FFMA.FTZ R213, R67, UR4, -R213 ;  /* 0x0000000443d57c23 */ /* 0x000fe200080108d5 */
[----:B------:R-:W1:Y:S01]  /*182e0*/  LDSM.16.MT88.4 R52, [R169+0x1000] ;  /* 0x00100000a934783b */ /* 0x000e620000004200 */
[--C-:B------:R-:W-:Y:S01]  /*182f0*/  FFMA.FTZ R67, R56, UR4, -R212.reuse ;  /* 0x0000000438437c23 */ /* 0x100fe200080108d4 */
[----:B------:R-:W-:Y:S01]  /*18300*/  MUFU.EX2 R171, R171 ;  /* 0x000000ab00ab7308 */ /* 0x000fe20000000800 */
[C---:B------:R-:W-:Y:S04]  /*18310*/  HMMA.16816.F32 R160, R176.reuse, R36, R160 ;  /* 0x00000024b0a0723c */ /* 0x040fe800000018a0 */
[----:B------:R-:W-:Y:S02]  /*18320*/  F2FP.F16.F32.PACK_AB R36, R226, R227 ;  /* 0x000000e3e224723e */ /* 0x000fe400000000ff */
[----:B------:R-:W-:Y:S03]  /*18330*/  F2FP.F16.F32.PACK_AB R37, R221, R222 ;  /* 0x000000dedd25723e */ /* 0x000fe600000000ff */
[----:B------:R-:W-:Y:S01]  /*18340*/  MUFU.EX2 R213, R213 ;  /* 0x000000d500d57308 */ /* 0x000fe20000000800 */
[-C--:B------:R-:W-:Y:S03]  /*18350*/  HMMA.16816.F32 R24, R176, R38.reuse, R24 ;  /* 0x00000026b018723c */ /* 0x080fe60000001818 */
[--C-:B------:R-:W-:Y:S01]  /*18360*/  FFMA.FTZ R176, R57, UR4, -R212.reuse ;  /* 0x0000000439b07c23 */ /* 0x100fe200080108d4 */
[----:B------:R-:W-:Y:S01]  /*18370*/  FFMA.FTZ R177, R60, UR4, -R212 ;  /* 0x000000043cb17c23 */ /* 0x000fe200080108d4 */
[----:B------:R-:W-:Y:S01]  /*18380*/  FFMA.FTZ R60, R58, UR4, -R214 ;  /* 0x000000043a3c7c23 */ /* 0x000fe200080108d6 */
[----:B------:R-:W-:Y:S01]  /*18390*/  FFMA.FTZ R212, R61, UR4, -R212 ;  /* 0x000000043dd47c23 */ /* 0x000fe200080108d4 */
[--C-:B------:R-:W-:Y:S01]  /*183a0*/  FFMA.FTZ R61, R59, UR4, -R214.reuse ;  /* 0x000000043b3d7c23 */ /* 0x100fe200080108d6 */
[----:B------:R-:W-:Y:S01]  /*183b0*/  HMMA.16816.F32 R28, R172, R38, R28 ;  /* 0x00000026ac1c723c */ /* 0x000fe2000000181c */
[----:B------:R-:W2:Y:S01]  /*183c0*/  LDL.LU R173, [R1+0x24] ;  /* 0x0000240001ad7983 */ /* 0x000ea20000300800 */
[----:B------:R-:W-:Y:S02]  /*183d0*/  MUFU.EX2 R67, R67 ;  /* 0x0000004300437308 */ /* 0x000fe40000000800 */
[--C-:B------:R-:W-:Y:S01]  /*183e0*/  FFMA.FTZ R172, R62, UR4, -R214.reuse ;  /* 0x000000043eac7c23 */ /* 0x100fe200080108d6 */
[----:B------:R-:W-:Y:S01]  /*183f0*/  FFMA.FTZ R214, R63, UR4, -R214 ;  /* 0x000000043fd67c23 */ /* 0x000fe200080108d6 */
[----:B-----5:R-:W-:Y:S01]  /*18400*/  F2FP.F16.F32.PACK_AB R38, R225, R223 ;  /* 0x000000dfe126723e */ /* 0x020fe200000000ff */
[----:B------:R-:W5:Y:S01]  /*18410*/  LDSM.16.MT88.4 R56, [R170+0x1000] ;  /* 0x00100000aa38783b */ /* 0x000f620000004200 */
[----:B----4-:R-:W-:Y:S04]  /*18420*/  F2FP.F16.F32.PACK_AB R39, R224, R220 ;  /* 0x000000dce027723e */ /* 0x010fe800000000ff */
[----:B------:R-:W-:Y:S01]  /*18430*/  MUFU.EX2 R62, R177 ;  /* 0x000000b1003e7308 */ /* 0x000fe20000000800 */
[----:B------:R-:W-:Y:S02]  /*18440*/  MOV R179, R189 ;  /* 0x000000bd00b37202 */ /* 0x000fe40000000f00 */
[----:B------:R-:W-:Y:S01]  /*18450*/  MOV R178, R188 ;  /* 0x000000bc00b27202 */ /* 0x000fe20000000f00 */
[-C--:B------:R-:W-:Y:S06]  /*18460*/  HMMA.16816.F32 R4, R36, R40.reuse, R4 ;  /* 0x000000282404723c */ /* 0x080fec0000001804 */
[----:B------:R-:W-:Y:S01]  /*18470*/  MUFU.EX2 R212, R212 ;  /* 0x000000d400d47308 */ /* 0x000fe20000000800 */
[----:B------:R-:W-:Y:S02]  /*18480*/  MOV R175, R207 ;  /* 0x000000cf00af7202 */ /* 0x000fe40000000f00 */
[----:B------:R-:W-:Y:S01]  /*18490*/  MOV R174, R204 ;  /* 0x000000cc00ae7202 */ /* 0x000fe20000000f00 */
[C---:B------:R-:W-:Y:S06]  /*184a0*/  HMMA.16816.F32 R8, R44.reuse, R40, R8 ;  /* 0x000000282c08723c */ /* 0x040fec0000001808 */
[----:B------:R-:W-:Y:S01]  /*184b0*/  MUFU.EX2 R214, R214 ;  /* 0x000000d600d67308 */ /* 0x000fe20000000800 */
[----:B------:R-:W-:Y:S02]  /*184c0*/  MOV R189, R208 ;  /* 0x000000d000bd7202 */ /* 0x000fe40000000f00 */
[----:B------:R-:W-:Y:S01]  /*184d0*/  MOV R188, R206 ;  /* 0x000000ce00bc7202 */ /* 0x000fe20000000f00 */
[-C--:B------:R-:W-:Y:S06]  /*184e0*/  HMMA.16816.F32 R12, R44, R42.reuse, R12 ;  /* 0x0000002a2c0c723c */ /* 0x080fec000000180c */
[----:B------:R-:W-:Y:S02]  /*184f0*/  MUFU.EX2 R207, R181 ;  /* 0x000000b500cf7308 */ /* 0x000fe40000000800 */
[C---:B------:R-:W-:Y:S01]  /*18500*/  HMMA.16816.F32 R16, R36.reuse, R42, R16 ;  /* 0x0000002a2410723c */ /* 0x040fe20000001810 */
[----:B------:R-:W4:Y:S07]  /*18510*/  LDSM.16.MT88.4 R40, [R228+0xf000] ;  /* 0x00f00000e428783b */ /* 0x000f2e0000004200 */
[----:B------:R-:W-:Y:S01]  /*18520*/  MUFU.EX2 R208, R180 ;  /* 0x000000b400d07308 */ /* 0x000fe20000000800 */
[-C--:B---3--:R-:W-:Y:S09]  /*18530*/  HMMA.16816.F32 R68, R36, R48.reuse, R68 ;  /* 0x000000302444723c */ /* 0x088ff20000001844 */
[----:B------:R-:W-:Y:S01]  /*18540*/  MUFU.EX2 R206, R65 ;  /* 0x0000004100ce7308 */ /* 0x000fe20000000800 */
[C---:B------:R-:W-:Y:S09]  /*18550*/  HMMA.16816.F32 R72, R44.reuse, R48, R72 ;  /* 0x000000302c48723c */ /* 0x040ff20000001848 */
[----:B------:R-:W-:Y:S01]  /*18560*/  MUFU.EX2 R65, R176 ;  /* 0x000000b000417308 */ /* 0x000fe20000000800 */
[-C--:B------:R-:W-:Y:S09]  /*18570*/  HMMA.16816.F32 R76, R44, R50.reuse, R76 ;  /* 0x000000322c4c723c */ /* 0x080ff2000000184c */
[----:B------:R-:W-:Y:S01]  /*18580*/  MUFU.EX2 R204, R182 ;  /* 0x000000b600cc7308 */ /* 0x000fe20000000800 */
[C---:B------:R-:W-:Y:S01]  /*18590*/  HMMA.16816.F32 R80, R36.reuse, R50, R80 ;  /* 0x000000322450723c */ /* 0x040fe20000001850 */
[----:B------:R-:W3:Y:S08]  /*185a0*/  LDSM.16.MT88.4 R48, [R229+0xf000] ;  /* 0x00f00000e530783b */ /* 0x000ef00000004200 */
[----:B------:R-:W-:Y:S01]  /*185b0*/  MUFU.EX2 R61, R61 ;  /* 0x0000003d003d7308 */ /* 0x000fe20000000800 */
[-C--:B-1----:R-:W-:Y:S08]  /*185c0*/  HMMA.16816.F32 R84, R36, R52.reuse, R84 ;  /* 0x000000342454723c */ /* 0x082ff00000001854 */
[C---:B------:R-:W-:Y:S08]  /*185d0*/  HMMA.16816.F32 R88, R44.reuse, R52, R88 ;  /* 0x000000342c58723c */ /* 0x040ff00000001858 */
[-C--:B------:R-:W-:Y:S08]  /*185e0*/  HMMA.16816.F32 R92, R44, R54.reuse, R92 ;  /* 0x000000362c5c723c */ /* 0x080ff0000000185c */
[C---:B------:R-:W-:Y:S01]  /*185f0*/  HMMA.16816.F32 R96, R36.reuse, R54, R96 ;  /* 0x000000362460723c */ /* 0x040fe20000001860 */
[----:B------:R-:W1:Y:S07]  /*18600*/  LDSM.16.MT88.4 R52, [R169+0x3000] ;  /* 0x00300000a934783b */ /* 0x000e6e0000004200 */
[-C--:B-----5:R-:W-:Y:S08]  /*18610*/  HMMA.16816.F32 R100, R36, R56.reuse, R100 ;  /* 0x000000382464723c */ /* 0x0a0ff00000001864 */
[C---:B------:R-:W-:Y:S08]  /*18620*/  HMMA.16816.F32 R104, R44.reuse, R56, R104 ;  /* 0x000000382c68723c */ /* 0x040ff00000001868 */
[-C--:B------:R-:W-:Y:S08]  /*18630*/  HMMA.16816.F32 R108, R44, R58.reuse, R108 ;  /* 0x0000003a2c6c723c */ /* 0x080ff0000000186c */
[C---:B------:R-:W-:Y:S01]  /*18640*/  HMMA.16816.F32 R112, R36.reuse, R58, R112 ;  /* 0x0000003a2470723c */ /* 0x040fe20000001870 */
[----:B------:R-:W5:Y:S07]  /*18650*/  LDSM.16.MT88.4 R56, [R170+0x3000] ;  /* 0x00300000aa38783b */ /* 0x000f6e0000004200 */
[-C--:B----4-:R-:W-:Y:S08]  /*18660*/  HMMA.16816.F32 R116, R36, R40.reuse, R116 ;  /* 0x000000282474723c */ /* 0x090ff00000001874 */
[C---:B------:R-:W-:Y:S08]  /*18670*/  HMMA.16816.F32 R120, R44.reuse, R40, R120 ;  /* 0x000000282c78723c */ /* 0x040ff00000001878 */
[-C--:B------:R-:W-:Y:S08]  /*18680*/  HMMA.16816.F32 R124, R44, R42.reuse, R124 ;  /* 0x0000002a2c7c723c */ /* 0x080ff0000000187c */
[C---:B------:R-:W-:Y:S01]  /*18690*/  HMMA.16816.F32 R128, R36.reuse, R42, R128 ;  /* 0x0000002a2480723c */ /* 0x040fe20000001880 */
[----:B------:R-:W-:Y:S07]  /*186a0*/  LDSM.16.MT88.4 R40, [R229+0xd800] ;  /* 0x00d80000e528783b */ /* 0x000fee0000004200 */
[-C--:B---3--:R-:W-:Y:S08]  /*186b0*/  HMMA.16816.F32 R132, R36, R48.reuse, R132 ;  /* 0x000000302484723c */ /* 0x088ff00000001884 */
[C---:B------:R-:W-:Y:S08]  /*186c0*/  HMMA.16816.F32 R136, R44.reuse, R48, R136 ;  /* 0x000000302c88723c */ /* 0x040ff00000001888 */
[-C--:B------:R-:W-:Y:S08]  /*186d0*/  HMMA.16816.F32 R140, R44, R50.reuse, R140 ;  /* 0x000000322c8c723c */ /* 0x080ff0000000188c */
[C---:B------:R-:W-:Y:S01]  /*186e0*/  HMMA.16816.F32 R144, R36.reuse, R50, R144 ;  /* 0x000000322490723c */ /* 0x040fe20000001890 */
[----:B------:R-:W-:Y:S07]  /*186f0*/  LDSM.16.MT88.4 R48, [R169+0x1800] ;  /* 0x00180000a930783b */ /* 0x000fee0000004200 */
[-C--:B-1----:R-:W-:Y:S08]  /*18700*/  HMMA.16816.F32 R148, R36, R52.reuse, R148 ;  /* 0x000000342494723c */ /* 0x082ff00000001894 */
[C---:B------:R-:W-:Y:S04]  /*18710*/  HMMA.16816.F32 R20, R44.reuse, R52, R20 ;  /* 0x000000342c14723c */ /* 0x040fe80000001814 */
[----:B--2---:R-:W-:Y:S01]  /*18720*/  FFMA.FTZ R63, R3, R184, R241 ;  /* 0x000000b8033f7223 */ /* 0x004fe200000100f1 */
[----:B------:R-:W-:Y:S01]  /*18730*/  MOV R241, R195 ;  /* 0x000000c300f17202 */ /* 0x000fe20000000f00 */
[----:B------:R-:W2:Y:S02]  /*18740*/  LDL.LU R3, [R1+0x28] ;  /* 0x0000280001037983 */ /* 0x000ea40000300800 */
[-C--:B------:R-:W-:Y:S08]  /*18750*/  HMMA.16816.F32 R152, R44, R54.reuse, R152 ;  /* 0x000000362c98723c */ /* 0x080ff00000001898 */
[C---:B------:R-:W-:Y:S01]  /*18760*/  HMMA.16816.F32 R32, R36.reuse, R54, R32 ;  /* 0x000000362420723c */ /* 0x040fe20000001820 */
[----:B------:R-:W-:Y:S03]  /*18770*/  LDSM.16.MT88.4 R52, [R170+0x1800] ;  /* 0x00180000aa34783b */ /* 0x000fe60000004200 */
[----:B------:R-:W-:Y:S01]  /*18780*/  FFMA.FTZ R165, R165, R187, R242 ;  /* 0x000000bba5a57223 */ /* 0x000fe200000100f2 */
[----:B------:R-:W-:Y:S03]  /*18790*/  MOV R242, R205 ;  /* 0x000000cd00f27202 */ /* 0x000fe60000000f00 */
[-C--:B-----5:R-:W-:Y:S01]  /*187a0*/  HMMA.16816.F32 R156, R36, R56.reuse, R156 ;  /* 0x00000038249c723c */ /* 0x0a0fe2000000189c */
[----:B------:R-:W1:Y:S01]  /*187b0*/  LDSM.16.MT88.4 R184, [R228+0xd800] ;  /* 0x00d80000e4b8783b */ /* 0x000e620000004200 */
[----:B------:R-:W-:Y:S06]  /*187c0*/  MUFU.EX2 R205, R64 ;  /* 0x0000004000cd7308 */ /* 0x000fec0000000800 */
[C---:B------:R-:W-:Y:S04]  /*187d0*/  HMMA.16816.F32 R160, R44.reuse, R56, R160 ;  /* 0x000000382ca0723c */ /* 0x040fe800000018a0 */
[----:B------:R-:W3:Y:S01]  /*187e0*/  MUFU.EX2 R64, R60 ;  /* 0x0000003c00407308 */ /* 0x000ee20000000800 */
[----:B------:R-:W-:Y:S03]  /*187f0*/  FADD.FTZ R57, R178, R63 ;  /* 0x0000003fb2397221 */ /* 0x000fe60000010000 */
[-C--:B------:R-:W-:Y:S01]  /*18800*/  HMMA.16816.F32 R24, R44, R58.reuse, R24 ;  /* 0x0000003a2c18723c */ /* 0x080fe20000001818 */
[----:B------:R-:W4:Y:S05]  /*18810*/  LDSM.16.MT88.4 R44, [R228+0xf800] ;  /* 0x00f80000e42c783b */ /* 0x000f2a0000004200 */
[----:B------:R-:W5:Y:S02]  /*18820*/  MUFU.EX2 R60, R172 ;  /* 0x000000ac003c7308 */ /* 0x000f640000000800 */
[----:B------:R-:W-:Y:S01]  /*18830*/  HMMA.16816.F32 R28, R36, R58, R28 ;  /* 0x0000003a241c723c */ /* 0x000fe2000000181c */
[----:B------:R-:W4:Y:S03]  /*18840*/  LDSM.16.MT88.4 R36, [R229+0xf800] ;  /* 0x00f80000e524783b */ /* 0x000f260000004200 */
[----:B------:R-:W-:Y:S02]  /*18850*/  MOV R59, R193 ;  /* 0x000000c1003b7202 */ /* 0x000fe40000000f00 */
[----:B------:R-:W-:Y:S01]  /*18860*/  MOV R58, R192 ;  /* 0x000000c0003a7202 */ /* 0x000fe20000000f00 */
[----:B------:R-:W-:Y:S01]  /*18870*/  FFMA.FTZ R2, R2, R173, R242 ;  /* 0x000000ad02027223 */ /* 0x000fe200000100f2 */
[----:B------:R-:W-:Y:S02]  /*18880*/  MOV R242, R197 ;  /* 0x000000c500f27202 */ /* 0x000fe40000000f00 */
[----:B---3--:R-:W-:Y:S01]  /*18890*/  F2FP.F16.F32.PACK_AB R197, R61, R64 ;  /* 0x000000403dc5723e */ /* 0x008fe200000000ff */
[----:B------:R-:W-:Y:S04]  /*188a0*/  FADD.FTZ R56, R179, R2 ;  /* 0x00000002b3387221 */ /* 0x000fe80000010000 */
[----:B------:R-:W-:Y:S01]  /*188b0*/  FADD.FTZ R63, R201, R56 ;  /* 0x00000038c93f7221 */ /* 0x000fe20000010000 */
[----:B------:R-:W-:Y:S01]  /*188c0*/  F2FP.F16.F32.PACK_AB R201, R206, R205 ;  /* 0x000000cdcec9723e */ /* 0x000fe200000000ff */
[----:B--2---:R-:W-:Y:S01]  /*188d0*/  FFMA.FTZ R0, R0, R3, R174 ;  /* 0x0000000300007223 */ /* 0x004fe200000100ae */
[----:B------:R-:W-:Y:S01]  /*188e0*/  FADD.FTZ R3, R175, R165 ;  /* 0x000000a5af037221 */ /* 0x000fe20000010000 */
[----:B------:R-:W-:Y:S02]  /*188f0*/  MOV R165, R194 ;  /* 0x000000c200a57202 */ /* 0x000fe40000000f00 */
[----:B------:R2:W3:Y:S01]  /*18900*/  LDSM.16.MT88.4 R192, [R169+0x3800] ;  /* 0x00380000a9c0783b */ /* 0x0004e20000004200 */
[----:B------:R-:W-:Y:S01]  /*18910*/  FADD.FTZ R0, R183, R0 ;  /* 0x00000000b7007221 */ /* 0x000fe20000010000 */
[----:B------:R-:W-:Y:S01]  /*18920*/  FADD.FTZ R2, R203, R3 ;  /* 0x00000003cb027221 */ /* 0x000fe20000010000 */
[----:B------:R-:W-:Y:S01]  /*18930*/  FADD.FTZ R3, R202, R57 ;  /* 0x00000039ca037221 */ /* 0x000fe20000010000 */
[----:B------:R-:W-:Y:S01]  /*18940*/  F2FP.F16.F32.PACK_AB R202, R171, R204 ;  /* 0x000000ccabca723e */ /* 0x000fe200000000ff */
[----:B------:R-:W-:Y:S01]  /*18950*/  FADD.FTZ R56, R200, R0 ;  /* 0x00000000c8387221 */ /* 0x000fe20000010000 */
[----:B------:R-:W-:Y:S01]  /*18960*/  F2FP.F16.F32.PACK_AB R200, R208, R207 ;  /* 0x000000cfd0c8723e */ /* 0x000fe200000000ff */
[----:B------:R-:W-:Y:S01]  /*18970*/  FADD.FTZ R57, R199, R2 ;  /* 0x00000002c7397221 */ /* 0x000fe20000010000 */
[----:B------:R-:W-:Y:S01]  /*18980*/  F2FP.F16.F32.PACK_AB R203, R213, R66 ;  /* 0x00000042d5cb723e */ /* 0x000fe200000000ff */
[----:B------:R-:W-:Y:S01]  /*18990*/  FADD.FTZ R2, R198, R3 ;  /* 0x00000003c6027221 */ /* 0x000fe20000010000 */
[----:B------:R-:W-:Y:S01]  /*189a0*/  F2FP.F16.F32.PACK_AB R198, R212, R62 ;  /* 0x0000003ed4c6723e */ /* 0x000fe200000000ff */
[----:B------:R-:W-:Y:S01]  /*189b0*/  FADD.FTZ R0, R189, R63 ;  /* 0x0000003fbd007221 */ /* 0x000fe20000010000 */
[----:B-----5:R-:W-:Y:S02]  /*189c0*/  F2FP.F16.F32.PACK_AB R199, R214, R60 ;  /* 0x0000003cd6c7723e */ /* 0x020fe400000000ff */
[----:B------:R-:W-:Y:S01]  /*189d0*/  MOV R3, R191 ;  /* 0x000000bf00037202 */ /* 0x000fe20000000f00 */
[-C--:B-1----:R-:W-:Y:S01]  /*189e0*/  HMMA.16816.F32 R176, R200, R184.reuse, R4 ;  /* 0x000000b8c8b0723c */ /* 0x082fe20000001804 */
[----:B------:R1:W5:Y:S04]  /*189f0*/  LDSM.16.MT88.4 R4, [R170+0x3800] ;  /* 0x00380000aa04783b */ /* 0x0003680000004200 */
[----:B------:R-:W-:Y:S01]  /*18a00*/  FADD.FTZ R0, R252, R0 ;  /* 0x00000000fc007221 */ /* 0x000fe20000010000 */
[----:B------:R-:W-:Y:S01]  /*18a10*/  FADD.FTZ R3, R3, R57 ;  /* 0x0000003903037221 */ /* 0x000fe20000010000 */
[----:B--2---:R-:W-:Y:S02]  /*18a20*/  MOV R169, R196 ;  /* 0x000000c400a97202 */ /* 0x004fe40000000f00 */
[----:B------:R-:W-:Y:S03]  /*18a30*/  F2FP.F16.F32.PACK_AB R196, R65, R67 ;  /* 0x0000004341c4723e */ /* 0x000fe600000000ff */
[----:B------:R-:W-:Y:S01]  /*18a40*/  FADD.FTZ R3, R169, R3 ;  /* 0x00000003a9037221 */ /* 0x000fe20000010000 */
[----:B------:R-:W-:Y:S03]  /*18a50*/  MOV R169, R167 ;  /* 0x000000a700a97202 */ /* 0x000fe60000000f00 */
[C---:B------:R-:W-:Y:S04]  /*18a60*/  HMMA.16816.F32 R172, R196.reuse, R184, R8 ;  /* 0x000000b8c4ac723c */ /* 0x040fe80000001808 */
[----:B------:R-:W-:Y:S01]  /*18a70*/  MOV R11, R190 ;  /* 0x000000be000b7202 */ /* 0x000fe20000000f00 */
        /* <DEDUP_REMOVED lines=40> */
[----:B------:R-:W-:Y:S02]  /*18d00*/  MOV R165, R168 ;  /* 0x000000a800a57202 */ /* 0x000fe40000000f00 */
[C---:B------:R-:W-:Y:S04]  /*18d10*/  HMMA.16816.F32 R88, R196.reuse, R48, R88 ;  /* 0x00000030c458723c */ /* 0x040fe80000001858 */
[----:B------:R-:W-:Y:S04]  /*18d20*/  FADD.FTZ R2, R206, R2 ;  /* 0x00000002ce027221 */ /* 0x000fe80000010000 */
[-C--:B------:R-:W-:Y:S08]  /*18d30*/  HMMA.16816.F32 R92, R196, R50.reuse, R92 ;  /* 0x00000032c45c723c */ /* 0x080ff0000000185c */
[C---:B------:R-:W-:Y:S08]  /*18d40*/  HMMA.16816.F32 R96, R200.reuse, R50, R96 ;  /* 0x00000032c860723c */ /* 0x040ff00000001860 */
        /* <DEDUP_REMOVED lines=34> */
[----:B------:R3:W-:Y:S01]  /*18f70*/  STL [R1+0x20], R3 ;  /* 0x0000200301007387 */ /* 0x0007e20000100800 */
[----:B------:R-:W-:Y:S03]  /*18f80*/  MOV R171, R164 ;  /* 0x000000a400ab7202 */ /* 0x000fe60000000f00 */
[----:B------:R3:W-:Y:S04]  /*18f90*/  STL [R1+0x24], R2 ;  /* 0x0000240201007387 */ /* 0x0007e80000100800 */
[----:B------:R3:W-:Y:S01]  /*18fa0*/  STL [R1+0x28], R0 ;  /* 0x0000280001007387 */ /* 0x0007e20000100800 */
[----:B------:R-:W-:Y:S06]  /*18fb0*/  BRA.U UP0, `(.L_x_447) ;  /* 0xffffffc100387547 */ /* 0x000fec000b83ffff */
.L_x_446:
        /* <DEDUP_REMOVED lines=15> */
[----:B----4-:R-:W-:Y:S01]  /*190b0*/  UISETP.NE.AND UP1, UPT, UR7, URZ, UPT ;  /* 0x000000ff0700728c */ /* 0x010fe2000bf25270 */
[----:B------:R-:W4:Y:S01]  /*190c0*/  S2UR UR7, SR_CTAID.Z ;  /* 0x00000000000779c3 */ /* 0x000f220000002700 */
[----:B------:R-:W-:-:S02]  /*190d0*/  UISETP.NE.AND UP2, UPT, UR19, -0x1, UPT ;  /* 0xffffffff1300788c */ /* 0x000fc4000bf45270 */
[----:B-1----:R-:W-:-:S05]  /*190e0*/  @!UP3 UIMAD.WIDE.U32 UR14, UR13, UR8, URZ ;  /* 0x000000080d0eb2a5 */ /* 0x002fca000f8e00ff */
[----:B------:R-:W1:Y:S01]  /*190f0*/  S2UR UR8, SR_CTAID.X ;  /* 0x00000000000879c3 */ /* 0x000e620000002500 */
[----:B------:R-:W-:Y:S01]  /*19100*/  @UP3 UIMAD.WIDE.U32 UR16, UR19, UR4, URZ ;  /* 0x00000004131032a5 */ /* 0x000fe2000f8e00ff */
[----:B------:R-:W4:Y:S01]  /*19110*/  @UP1 LDCU UR10, c[0x0][0x430] ;  /* 0x00008600ff0a17ac */ /* 0x000f220008000800 */
[----:B------:R-:W-:Y:S02]  /*19120*/  @!UP3 UIMAD UR9, UR13, UR9, UR15 ;  /* 0x000000090d09b2a4 */ /* 0x000fe4000f8e020f */
[----:B------:R-:W-:Y:S02]  /*19130*/  @UP3 UIMAD UR9, UR19, UR5, UR17 ;  /* 0x00000005130932a4 */ /* 0x000fe4000f8e0211 */
[----:B------:R-:W-:Y:S01]  /*19140*/  @!UP2 UIMAD UR19, UR13, UR11, URZ ;  /* 0x0000000b0d13a2a4 */ /* 0x000fe2000f8e02ff */
[----:B------:R-:W4:Y:S01]  /*19150*/  LDCU UR15, c[0x0][0x434] ;  /* 0x00008680ff0f77ac */ /* 0x000f220008000800 */
[----:B------:R-:W-:Y:S01]  /*19160*/  UISETP.NE.AND UP0, UPT, UR12, URZ, !UP1 ;  /* 0x000000ff0c00728c */ /* 0x000fe2000cf05270 */
[----:B------:R-:W1:Y:S01]  /*19170*/  @UP1 LDCU UR5, c[0x0][0x430] ;  /* 0x00008600ff0517ac */ /* 0x000e620008000800 */
[----:B------:R-:W-:Y:S01]  /*19180*/  @UP1 UMOV UR4, 0x1 ;  /* 0x0000000100041882 */ /* 0x000fe20000000000 */
[----:B----4-:R-:W-:Y:S01]  /*19190*/  @UP1 UIMAD UR15, UR10, UR11, URZ ;  /* 0x0000000b0a0f12a4 */ /* 0x010fe2000f8e02ff */
[----:B------:R-:W-:Y:S01]  /*191a0*/  @UP3 UMOV UR14, UR16 ;  /* 0x00000010000e3c82 */ /* 0x000fe20008000000 */
        /* <DEDUP_REMOVED lines=69> */
[----:B------:R-:W-:Y:S01]  /*19600*/  FMUL.FTZ R179, R3, R179 ;  /* 0x000000b303b37220 */ /* 0x000fe20000410000 */
        /* <DEDUP_REMOVED lines=237> */
[----:B------:R-:W-:Y:S01]  /*1a4e0*/  LEA R19, R0, UR6, 0x1 ;  /* 0x0000000600137c11 */ /* 0x000fe2000f8e08ff */
[----:B------:R-:W-:Y:S02]  /*1a4f0*/  USHF.R.S32.HI UR6, URZ, 0x1f, UR19 ;  /* 0x0000001fff067899 */ /* 0x000fe40008011413 */
[----:B------:R1:W-:Y:S01]  /*1a500*/  STS [R6+0x6400], R25 ;  /* 0x0064001906007388 */ /* 0x0003e20000000800 */
[----:B----4-:R-:W4:Y:S01]  /*1a510*/  @P4 LDC R8, c[0x0][0x458] ;  /* 0x00011600ff084b82 */ /* 0x010f220000000800 */
[----:B--23--:R-:W-:Y:S08]  /*1a520*/  BRA.U UP1, `(.L_x_450) ;  /* 0x0000000101207547 */ /* 0x00cff0000b800000 */
[----:B------:R-:W-:Y:S01]  /*1a530*/  UISETP.NE.AND UP1, UPT, UR12, URZ, UPT ;  /* 0x000000ff0c00728c */ /* 0x000fe2000bf25270 */
[----:B------:R-:W2:Y:S10]  /*1a540*/  LDCU UR5, c[0x0][0x3e0] ;  /* 0x00007c00ff0577ac */ /* 0x000eb40008000800 */
[----:B------:R-:W2:Y:S01]  /*1a550*/  @UP1 LDCU UR4, c[0x0][0x454] ;  /* 0x00008a80ff0417ac */ /* 0x000ea20008000800 */
[----:B------:R-:W3:Y:S01]  /*1a560*/  @UP1 LDCU UR15, c[0x0][0x454] ;  /* 0x00008a80ff0f17ac */ /* 0x000ee20008000800 */
[----:B--2---:R-:W-:-:S02]  /*1a570*/  @UP1 UIMAD UR4, UR4, UR5, URZ ;  /* 0x00000005040412a4 */ /* 0x004fc4000f8e02ff */
[----:B------:R-:W-:-:S03]  /*1a580*/  @!UP1 UIMAD UR4, UR11, UR5, URZ ;  /* 0x000000050b0492a4 */ /* 0x000fc6000f8e02ff */
[----:B------:R-:W-:Y:S01]  /*1a590*/  @UP1 UMOV UR5, 0x1 ;  /* 0x0000000100051882 */ /* 0x000fe20000000000 */
[----:B---3--:R-:W-:-:S08]  /*1a5a0*/  @!UP1 UMOV UR5, 0x1 ;  /* 0x0000000100059882 */ /* 0x008fd00000000000 */
.L_x_450:
        /* <DEDUP_REMOVED lines=70> */
.L_x_452:
[----:B------:R-:W-:Y:S05]  /*1aa10*/  BSYNC.RECONVERGENT B0 ;  /* 0x0000000000007941 */ /* 0x000fea0003800200 */
.L_x_451:
        /* <DEDUP_REMOVED lines=42> */
.L_x_454:
[----:B------:R-:W-:Y:S05]  /*1acc0*/  BSYNC.RECONVERGENT B0 ;  /* 0x0000000000007941 */ /* 0x000fea0003800200 */
.L_x_453:
        /* <DEDUP_REMOVED lines=23> */
.L_x_456:
[----:B------:R-:W-:Y:S05]  /*1ae40*/  BSYNC.RECONVERGENT B0 ;  /* 0x0000000000007941 */ /* 0x000fea0003800200 */
.L_x_455:
        /* <DEDUP_REMOVED lines=22> */
.L_x_458:
[----:B------:R-:W-:Y:S05]  /*1afb0*/  BSYNC.RECONVERGENT B0 ;  /* 0x0000000000007941 */ /* 0x000fea0003800200 */
.L_x_457:
        /* <DEDUP_REMOVED lines=21> */
.L_x_460:
[----:B------:R-:W-:Y:S05]  /*1b110*/  BSYNC.RECONVERGENT B0 ;  /* 0x0000000000007941 */ /* 0x000fea0003800200 */
.L_x_459:
        /* <DEDUP_REMOVED lines=21> */
.L_x_462:
[----:B------:R-:W-:Y:S05]  /*1b270*/  BSYNC.RECONVERGENT B0 ;  /* 0x0000000000007941 */ /* 0x000fea0003800200 */
.L_x_461:
        /* <DEDUP_REMOVED lines=21> */
.L_x_464:
[----:B------:R-:W-:Y:S05]  /*1b3d0*/  BSYNC.RECONVERGENT B0 ;  /* 0x0000000000007941 */ /* 0x000fea0003800200 */
.L_x_463:
        /* <DEDUP_REMOVED lines=21> */
.L_x_466:
[----:B------:R-:W-:Y:S05]  /*1b530*/  BSYNC.RECONVERGENT B0 ;  /* 0x0000000000007941 */ /* 0x000fea0003800200 */
.L_x_465:
        /* <DEDUP_REMOVED lines=21> */
.L_x_467:
        /* <DEDUP_REMOVED lines=15> */
.L_x_1660:


//--------------------- .text._ZN5flash16flash_fwd_kernelI23Flash_fwd_kernel_traitsILi128ELi128ELi64ELi4ELb0ELb0EN7cutlass6half_tE19Flash_kernel_traitsILi128ELi128ELi64ELi4ES3_EELb0ELb1ELb0ELb1ELb0ELb0ELb1ELb0EEEvNS_16Flash_fwd_paramsE --------------------------
	.section	.text._ZN5flash16flash_fwd_kernelI23Flash_fwd_kernel_traitsILi128ELi128ELi64ELi4ELb0ELb0EN7cutlass6half_tE19Flash_kernel_traitsILi128ELi128ELi64ELi4ES3_EELb0ELb1ELb0ELb1ELb0ELb0ELb1ELb0EEEvNS_16Flash_fwd_paramsE,"ax",@progbits
	.align	128
        .global         _ZN5flash16flash_fwd_kernelI23Flash_fwd_kernel_traitsILi128ELi128ELi64ELi4ELb0ELb0EN7cutlass6half_tE19Flash_kernel_traitsILi128ELi128ELi64ELi4ES3_EELb0ELb1ELb0ELb1ELb0ELb0ELb1ELb0EEEvNS_16Flash_fwd_paramsE
        .type           _ZN5flash16flash_fwd_kernelI23Flash_fwd_kernel_traitsILi128ELi128ELi64ELi4ELb0ELb0EN7cutlass6half_tE19Flash_kernel_traitsILi128ELi128ELi64ELi4ES3_EELb0ELb1ELb0ELb1ELb0ELb0ELb1ELb0EEEvNS_16Flash_fwd_paramsE,@function
        .size           _ZN5flash16flash_fwd_kernelI23Flash_fwd_kernel_traitsILi128ELi128ELi64ELi4ELb0ELb0EN7cutlass6half_tE19Flash_kernel_traitsILi128ELi128ELi64ELi4ES3_EELb0ELb1ELb0ELb1ELb0ELb0ELb1ELb0EEEvNS_16Flash_fwd_paramsE,(.L_x_1661 - _ZN5flash16flash_fwd_kernelI23Flash_fwd_kernel_traitsILi128ELi128ELi64ELi4ELb0ELb0EN7cutlass6half_tE19Flash_kernel_traitsILi128ELi128ELi64ELi4ES3_EELb0ELb1ELb0ELb1ELb0ELb0ELb1ELb0EEEvNS_16Flash_fwd_paramsE)
        .other          _ZN5flash16flash_fwd_kernelI23Flash_fwd_kernel_traitsILi128ELi128ELi64ELi4ELb0ELb0EN7cutlass6half_tE19Flash_kernel_traitsILi128ELi128ELi64ELi4ES3_EELb0ELb1ELb0ELb1ELb0ELb0ELb1ELb0EEEvNS_16Flash_fwd_paramsE,@"STO_CUDA_ENTRY STV_DEFAULT"
_ZN5flash16flash_fwd_kernelI23Flash_fwd_kernel_traitsILi128ELi128ELi64ELi4ELb0ELb0EN7cutlass6half_tE19Flash_kernel_traitsILi128ELi128ELi64ELi4ES3_EELb0ELb1ELb0ELb1ELb0ELb0ELb1ELb0EEEvNS_16Flash_fwd_paramsE:
.text._ZN5flash16flash_fwd_kernelI23Flash_fwd_kernel_traitsILi128ELi128ELi64ELi4ELb0ELb0EN7cutlass6half_tE19Flash_kernel_traitsILi128ELi128ELi64ELi4ES3_EELb0ELb1ELb0ELb1ELb0ELb0ELb1ELb0EEEvNS_16Flash_fwd_paramsE:
        /* <DEDUP_REMOVED lines=73> */
.L_x_468:
        /* <DEDUP_REMOVED lines=49> */
.L_x_470:
        /* <DEDUP_REMOVED lines=56> */
.L_x_472:
[----:B------:R-:W-:Y:S05]  /*0b20*/  BSYNC.RECONVERGENT B0 ;  /* 0x0000000000007941 */ /* 0x000fea0003800200 */
.L_x_471:
        /* <DEDUP_REMOVED lines=21> */
.L_x_474:
[----:B------:R-:W-:Y:S05]  /*0c80*/  BSYNC.RECONVERGENT B0 ;  /* 0x0000000000007941 */ /* 0x000fea0003800200 */
.L_x_473:
        /* <DEDUP_REMOVED lines=21> */
.L_x_476:
[----:B------:R-:W-:Y:S05]  /*0de0*/  BSYNC.RECONVERGENT B0 ;  /* 0x0000000000007941 */ /* 0x000fea0003800200 */
.L_x_475:
        /* <DEDUP_REMOVED lines=20> */
.L_x_478:
[----:B------:R-:W-:Y:S05]  /*0f30*/  BSYNC.RECONVERGENT B0 ;  /* 0x0000000000007941 */ /* 0x000fea0003800200 */
.L_x_477:
        /* <DEDUP_REMOVED lines=20> */
.L_x_480:
[----:B------:R-:W-:Y:S05]  /*1080*/  BSYNC.RECONVERGENT B0 ;  /* 0x0000000000007941 */ /* 0x000fea0003800200 */
.L_x_479:
        /* <DEDUP_REMOVED lines=20> */
.L_x_482:
[----:B------:R-:W-:Y:S05]  /*11d0*/  BSYNC.RECONVERGENT B0 ;  /* 0x0000000000007941 */ /* 0x000fea0003800200 */
.L_x_481:
        /* <DEDUP_REMOVED lines=20> */
.L_x_484:
[----:B------:R-:W-:Y:S05]  /*1320*/  BSYNC.RECONVERGENT B0 ;  /* 0x0000000000007941 */ /* 0x000fea0003800200 */
.L_x_483:
        /* <DEDUP_REMOVED lines=20> */
.L_x_486:
[----:B------:R-:W-:Y:S05]  /*1470*/  BSYNC.RECONVERGENT B0 ;  /* 0x0000000000007941 */ /* 0x000fea0003800200 */
.L_x_485:
        /* <DEDUP_REMOVED lines=10> */
.L_x_488:
[----:B------:R-:W-:Y:S05]  /*1520*/  BSYNC.RECONVERGENT B0 ;  /* 0x0000000000007941 */ /* 0x000fea0003800200 */
.L_x_487:
        /* <DEDUP_REMOVED lines=15> */
.L_x_490:
[----:B------:R-:W-:Y:S05]  /*1620*/  BSYNC.RECONVERGENT B0 ;  /* 0x0000000000007941 */ /* 0x000fea0003800200 */
.L_x_489:
        /* <DEDUP_REMOVED lines=10> */
.L_x_492:
[----:B------:R-:W-:Y:S05]  /*16d0*/  BSYNC.RECONVERGENT B0 ;  /* 0x0000000000007941 */ /* 0x000fea0003800200 */
.L_x_491:
        /* <DEDUP_REMOVED lines=10> */
.L_x_494:
[----:B------:R-:W-:Y:S05]  /*1780*/  BSYNC.RECONVERGENT B0 ;  /* 0x0000000000007941 */ /* 0x000fea0003800200 */
.L_x_493:
        /* <DEDUP_REMOVED lines=10> */
.L_x_496:
[----:B------:R-:W-:Y:S05]  /*1830*/  BSYNC.RECONVERGENT B0 ;  /* 0x0000000000007941 */ /* 0x000fea0003800200 */
.L_x_495:
        /* <DEDUP_REMOVED lines=10> */
.L_x_498:
[----:B------:R-:W-:Y:S05]  /*18e0*/  BSYNC.RECONVERGENT B0 ;  /* 0x0000000000007941 */ /* 0x000fea0003800200 */
.L_x_497:
        /* <DEDUP_REMOVED lines=10> */
.L_x_500:
[----:B------:R-:W-:Y:S05]  /*1990*/  BSYNC.RECONVERGENT B0 ;  /* 0x0000000000007941 */ /* 0x000fea0003800200 */
.L_x_499:
        /* <DEDUP_REMOVED lines=10> */
.L_x_469:
        /* <DEDUP_REMOVED lines=22> */
.L_x_501:
[----:B------:R-:W1:Y:S01]  /*1ba0*/  LDCU.64 UR10, c[0x0][0x3b8] ;  /* 0x00007700ff0a77ac */ /* 0x000e620008000a00 */
[----:B------:R-:W-:-:S04]  /*1bb0*/  UIADD3 UR6, UPT, UPT, UR12, UR13, URZ ;  /* 0x0000000d0c067290 */ /* 0x000fc8000fffe0ff */
[----:B-1----:R-:W-:Y:S02]  /*1bc0*/  UIMAD.WIDE.U32 UR32, UR6, UR10, URZ ;  /* 0x0000000a062072a5 */ /* 0x002fe4000f8e00ff */
[----:B------:R-:W-:-:S04]  /*1bd0*/  UIMAD UR6, UR6, UR11, URZ ;  /* 0x0000000b060672a4 */ /* 0x000fc8000f8e02ff */
[----:B------:R-:W-:Y:S02]  /*1be0*/  UIADD3 UR6, UPT, UPT, UR33, UR6, URZ ;  /* 0x0000000621067290 */ /* 0x000fe4000fffe0ff */
.L_x_502:
        /* <DEDUP_REMOVED lines=37> */
.L_x_503:
[----:B------:R-:W1:Y:S01]  /*1e40*/  LDCU.64 UR8, c[0x0][0x3c0] ;  /* 0x00007800ff0877ac */ /* 0x000e620008000a00 */
[----:B------:R-:W-:-:S04]  /*1e50*/  UIADD3 UR12, UPT, UPT, UR12, UR13, URZ ;  /* 0x0000000d0c0c7290 */ /* 0x000fc8000fffe0ff */
[----:B-1----:R-:W-:Y:S02]  /*1e60*/  UIMAD.WIDE.U32 UR16, UR12, UR8, URZ ;  /* 0x000000080c1072a5 */ /* 0x002fe4000f8e00ff */
[----:B------:R-:W-:-:S04]  /*1e70*/  UIMAD UR12, UR12, UR9, URZ ;  /* 0x000000090c0c72a4 */ /* 0x000fc8000f8e02ff */
[----:B------:R-:W-:-:S12]  /*1e80*/  UIADD3 UR14, UPT, UPT, UR17, UR12, URZ ;  /* 0x0000000c110e7290 */ /* 0x000fd8000fffe0ff */
.L_x_504:
        /* <DEDUP_REMOVED lines=46> */
[C---:B------:R-:W-:Y:S01]  /*2170*/  IMAD R5, R0.reuse, UR7, R7 ;  /* 0x0000000700057c24 */ /* 0x040fe2000f8e0207 */
[----:B------:R2:W-:Y:S01]  /*2180*/  STL [R1+0x1c], R157 ;  /* 0x00001c9d01007387 */ /* 0x0005e20000100800 */
[----:B------:R-:W-:Y:S01]  /*2190*/  IMAD.WIDE.U32 R2, R0, UR6, R2 ;  /* 0x0000000600027c25 */ /* 0x000fe2000f8e0002 */
[----:B------:R-:W-:Y:S01]  /*21a0*/  LEA.HI.X R156, R4, UR17, R6, 0x1, P0 ;  /* 0x00000011049c7c11 */ /* 0x000fe200080f0c06 */
[----:B------:R-:W-:Y:S01]  /*21b0*/  UMOV UR6, 0x400 ;  /* 0x0000040000067882 */ /* 0x000fe20000000000 */
[----:B------:R-:W-:Y:S01]  /*21c0*/  UIMAD.WIDE.U32 UR16, UR31, 0x80, URZ ;  /* 0x000000801f1078a5 */ /* 0x000fe2000f8e00ff */
[----:B------:R-:W-:Y:S01]  /*21d0*/  IMAD.IADD R0, R3, 0x1, R5 ;  /* 0x0000000103007824 */ /* 0x000fe200078e0205 */
[----:B-1----:R-:W-:Y:S01]  /*21e0*/  LEA R17, P0, R2, UR14, 0x1 ;  /* 0x0000000e02117c11 */ /* 0x002fe2000f8008ff */
[----:B------:R2:W-:Y:S01]  /*21f0*/  STL [R1+0x18], R156 ;  /* 0x0000189c01007387 */ /* 0x0005e20000100800 */
[----:B---3--:R-:W-:Y:S01]  /*2200*/  ULEA UR6, UR32, UR6, 0x18 ;  /* 0x0000000620067291 */ /* 0x008fe2000f8ec0ff */
[----:B------:R-:W-:Y:S01]  /*2210*/  IMAD.WIDE.U32 R8, R10, UR26, R8 ;  /* 0x0000001a0a087c25 */ /* 0x000fe2000f8e0008 */
[----:B------:R-:W-:Y:S01]  /*2220*/  LEA.HI.X R16, R2, UR15, R0, 0x1, P0 ;  /* 0x0000000f02107c11 */ /* 0x000fe200080f0c00 */
[----:B------:R2:W-:Y:S01]  /*2230*/  STL [R1+0x70], R17 ;  /* 0x0000701101007387 */ /* 0x0005e20000100800 */
[----:B------:R-:W-:-:S02]  /*2240*/  MOV R0, UR13 ;  /* 0x0000000d00007c02 */ /* 0x000fc40008000f00 */
[----:B------:R-:W-:Y:S01]  /*2250*/  LOP3.LUT R10, R12, UR16, RZ, 0xfc, !PT ;  /* 0x000000100c0a7c12 */ /* 0x000fe2000f8efcff */
[----:B------:R2:W-:Y:S01]  /*2260*/  STL [R1+0x6c], R16 ;  /* 0x00006c1001007387 */ /* 0x0005e20000100800 */
[----:B------:R-:W-:Y:S01]  /*2270*/  LEA R239, R239, UR6, 0x1 ;  /* 0x00000006efef7c11 */ /* 0x000fe2000f8e08ff */
[----:B------:R-:W-:Y:S02]  /*2280*/  IMAD R7, R0, UR26, R9 ;  /* 0x0000001a00077c24 */ /* 0x000fe4000f8e0209 */
[----:B------:R2:W-:Y:S01]  /*2290*/  STL [R1+0x78], R154 ;  /* 0x0000789a01007387 */ /* 0x0005e20000100800 */
[----:B------:R-:W-:Y:S05]  /*22a0*/  @P5 BRA `(.L_x_506) ;  /* 0x00000000005c5947 */ /* 0x000fea0003800000 */
[----:B------:R-:W1:Y:S01]  /*22b0*/  LDCU.64 UR4, c[0x0][0x3b0] ;  /* 0x00007600ff0477ac */ /* 0x000e620008000a00 */
[----:B------:R-:W-:Y:S01]  /*22c0*/  MOV R6, R8 ;  /* 0x0000000800067202 */ /* 0x000fe20000000f00 */
[----:B------:R-:W3:Y:S01]  /*22d0*/  LDCU UR7, c[0x0][0x440] ;  /* 0x00008800ff0777ac */ /* 0x000ee20008000800 */
[----:B------:R-:W4:Y:S01]  /*22e0*/  LDCU.64 UR12, c[0x0][0x380] ;  /* 0x00007000ff0c77ac */ /* 0x000f220008000a00 */
[----:B-1----:R-:W-:Y:S02]  /*22f0*/  UIMAD UR14, UR17, UR4, URZ ;  /* 0x00000004110e72a4 */ /* 0x002fe4000f8e02ff */
        /* <DEDUP_REMOVED lines=18> */
.L_x_506:
[----:B------:R-:W-:Y:S05]  /*2420*/  BSYNC.RECONVERGENT B0 ;  /* 0x0000000000007941 */ /* 0x000fea0003800200 */
.L_x_505:
[----:B------:R-:W-:Y:S01]  /*2430*/  USHF.L.U64.HI UR7, UR10, 0x6, UR11 ;  /* 0x000000060a077899 */ /* 0x000fe2000801020b */
[----:B------:R-:W-:Y:S01]  /*2440*/  BSSY.RECONVERGENT B0, `(.L_x_507) ;  /* 0x000001d000007945 */ /* 0x000fe20003800200 */
[----:B------:R-:W-:Y:S02]  /*2450*/  ISETP.GE.AND P0, PT, R14, UR18, PT ;  /* 0x000000120e007c0c */ /* 0x000fe4000bf06270 */
[----:B------:R-:W-:Y:S01]  /*2460*/  IADD3 R13, PT, PT, R12, 0x30, RZ ;  /* 0x000000300c0d7810 */ /* 0x000fe20007ffe0ff */
[----:B------:R-:W-:Y:S05]  /*2470*/  @P4 BRA `(.L_x_508) ;  /* 0x0000000000644947 */ /* 0x000fea0003800000 */
[----:B------:R-:W3:Y:S01]  /*2480*/  LDCU.64 UR12, c[0x0][0x3b0] ;  /* 0x00007600ff0c77ac */ /* 0x000ee20008000a00 */
[----:B-1----:R-:W-:Y:S01]  /*2490*/  IADD3 R2, P4, PT, R10, 0x10, RZ ;  /* 0x000000100a027810 */ /* 0x002fe20007f9e0ff */
[----:B------:R-:W-:Y:S01]  /*24a0*/  IMAD.MOV.U32 R4, RZ, RZ, R8 ;  /* 0x000000ffff047224 */ /* 0x000fe200078e0008 */
[----:B------:R-:W-:Y:S01]  /*24b0*/  MOV R5, R7 ;  /* 0x0000000700057202 */ /* 0x000fe20000000f00 */
[----:B------:R-:W1:Y:S02]  /*24c0*/  LDCU UR14, c[0x0][0x440] ;  /* 0x00008800ff0e77ac */ /* 0x000e640008000800 */
[----:B------:R-:W-:Y:S01]  /*24d0*/  IMAD.X R0, RZ, RZ, UR17, P4 ;  /* 0x00000011ff007e24 */ /* 0x000fe2000a0e06ff */
[----:B------:R-:W4:Y:S03]  /*24e0*/  LDCU.64 UR4, c[0x0][0x380] ;  /* 0x00007000ff0477ac */ /* 0x000f260008000a00 */
[----:B---3--:R-:W-:-:S02]  /*24f0*/  IMAD R0, R0, UR12, RZ ;  /* 0x0000000c00007c24 */ /* 0x008fc4000f8e02ff */
[----:B------:R-:W-:Y:S01]  /*2500*/  IMAD.WIDE.U32 R4, R2, UR12, R4 ;  /* 0x0000000c02047c25 */ /* 0x000fe2000f8e0004 */
[----:B-1----:R-:W-:-:S03]  /*2510*/  ISETP.GE.AND P5, PT, R230, UR14, PT ;  /* 0x0000000ee6007c0c */ /* 0x002fc6000bfa6270 */
        /* <DEDUP_REMOVED lines=15> */
.L_x_508:
[----:B------:R-:W-:Y:S05]  /*2610*/  BSYNC.RECONVERGENT B0 ;  /* 0x0000000000007941 */ /* 0x000fea0003800200 */
.L_x_507:
[----:B------:R-:W-:Y:S01]  /*2620*/  UIADD3 UR14, UPT, UPT, UR20, -0x1, URZ ;  /* 0xffffffff140e7890 */ /* 0x000fe2000fffe0ff */
[----:B------:R-:W-:Y:S01]  /*2630*/  BSSY.RECONVERGENT B0, `(.L_x_509) ;  /* 0x000001d000007945 */ /* 0x000fe20003800200 */
[----:B------:R-:W-:Y:S02]  /*2640*/  ISETP.GE.AND P4, PT, R13, UR18, PT ;  /* 0x000000120d007c0c */ /* 0x000fe4000bf86270 */
[----:B------:R-:W-:Y:S01]  /*2650*/  IADD3 R11, PT, PT, R12, 0x70, RZ ;  /* 0x000000700c0b7810 */ /* 0x000fe20007ffe0ff */
[----:B------:R-:W-:Y:S05]  /*2660*/  @P0 BRA `(.L_x_510) ;  /* 0x0000000000640947 */ /* 0x000fea0003800000 */
[----:B------:R-:W4:Y:S01]  /*2670*/  LDCU.64 UR12, c[0x0][0x3b0] ;  /* 0x00007600ff0c77ac */ /* 0x000f220008000a00 */
[----:B-1-3--:R-:W-:Y:S01]  /*2680*/  IADD3 R2, P0, PT, R10, 0x20, RZ ;  /* 0x000000200a027810 */ /* 0x00afe20007f1e0ff */
[----:B------:R-:W-:Y:S01]  /*2690*/  IMAD.MOV.U32 R4, RZ, RZ, R8 ;  /* 0x000000ffff047224 */ /* 0x000fe200078e0008 */
[----:B------:R-:W-:Y:S01]  /*26a0*/  MOV R5, R7 ;  /* 0x0000000700057202 */ /* 0x000fe20000000f00 */
[----:B------:R-:W1:Y:S02]  /*26b0*/  LDCU UR15, c[0x0][0x440] ;  /* 0x00008800ff0f77ac */ /* 0x000e640008000800 */
[----:B------:R-:W-:Y:S01]  /*26c0*/  IMAD.X R0, RZ, RZ, UR17, P0 ;  /* 0x00000011ff007e24 */ /* 0x000fe200080e06ff */
[----:B------:R-:W3:Y:S03]  /*26d0*/  LDCU.64 UR4, c[0x0][0x380] ;  /* 0x00007000ff0477ac */ /* 0x000ee60008000a00 */
[----:B----4-:R-:W-:-:S02]  /*26e0*/  IMAD R0, R0, UR12, RZ ;  /* 0x0000000c00007c24 */ /* 0x010fc4000f8e02ff */
[----:B------:R-:W-:Y:S01]  /*26f0*/  IMAD.WIDE.U32 R4, R2, UR12, R4 ;  /* 0x0000000c02047c25 */ /* 0x000fe2000f8e0004 */
[----:B-1----:R-:W-:-:S03]  /*2700*/  ISETP.GE.AND P5, PT, R230, UR15, PT ;  /* 0x0000000fe6007c0c */ /* 0x002fc6000bfa6270 */
        /* <DEDUP_REMOVED lines=15> */
.L_x_510:
[----:B------:R-:W-:Y:S05]  /*2800*/  BSYNC.RECONVERGENT B0 ;  /* 0x0000000000007941 */ /* 0x000fea0003800200 */
.L_x_509:
[----:B------:R-:W-:Y:S01]  /*2810*/  UIMAD UR15, UR14, -0x40, UR21 ;  /* 0xffffffc00e0f78a4 */ /* 0x000fe2000f8e0215 */
[----:B------:R-:W-:Y:S01]  /*2820*/  BSSY.RECONVERGENT B0, `(.L_x_511) ;  /* 0x000001c000007945 */ /* 0x000fe20003800200 */
[----:B------:R-:W-:-:S03]  /*2830*/  ISETP.GE.AND P0, PT, R11, UR18, PT ;  /* 0x000000120b007c0c */ /* 0x000fc6000bf06270 */
[----:B------:R-:W-:Y:S10]  /*2840*/  @P4 BRA `(.L_x_512) ;  /* 0x0000000000644947 */ /* 0x000ff40003800000 */
[----:B------:R-:W5:Y:S01]  /*2850*/  LDCU.64 UR12, c[0x0][0x3b0] ;  /* 0x00007600ff0c77ac */ /* 0x000f620008000a00 */
[----:B-1-34-:R-:W-:Y:S01]  /*2860*/  IADD3 R2, P4, PT, R10, 0x30, RZ ;  /* 0x000000300a027810 */ /* 0x01afe20007f9e0ff */
[----:B------:R-:W-:Y:S01]  /*2870*/  IMAD.MOV.U32 R4, RZ, RZ, R8 ;  /* 0x000000ffff047224 */ /* 0x000fe200078e0008 */
[----:B------:R-:W-:Y:S01]  /*2880*/  MOV R5, R7 ;  /* 0x0000000700057202 */ /* 0x000fe20000000f00 */
[----:B------:R-:W1:Y:S02]  /*2890*/  LDCU UR29, c[0x0][0x440] ;  /* 0x00008800ff1d77ac */ /* 0x000e640008000800 */
[----:B------:R-:W-:Y:S01]  /*28a0*/  IMAD.X R0, RZ, RZ, UR17, P4 ;  /* 0x00000011ff007e24 */ /* 0x000fe2000a0e06ff */
[----:B------:R-:W3:Y:S03]  /*28b0*/  LDCU.64 UR4, c[0x0][0x380] ;  /* 0x00007000ff0477ac */ /* 0x000ee60008000a00 */
[----:B-----5:R-:W-:-:S02]  /*28c0*/  IMAD R0, R0, UR12, RZ ;  /* 0x0000000c00007c24 */ /* 0x020fc4000f8e02ff */
        /* <DEDUP_REMOVED lines=17> */
.L_x_512:
[----:B------:R-:W-:Y:S05]  /*29e0*/  BSYNC.RECONVERGENT B0 ;  /* 0x0000000000007941 */ /* 0x000fea0003800200 */
.L_x_511:
[----:B------:R-:W-:Y:S01]  /*29f0*/  USHF.L.U32 UR29, UR10, 0x6, URZ ;  /* 0x000000060a1d7899 */ /* 0x000fe200080006ff */
        /* <DEDUP_REMOVED lines=28> */
.L_x_514:
[----:B------:R-:W-:Y:S05]  /*2bc0*/  BSYNC.RECONVERGENT B0 ;  /* 0x0000000000007941 */ /* 0x000fea0003800200 */
.L_x_513:
[----:B------:R-:W-:Y:S01]  /*2bd0*/  USHF.L.U64.HI UR30, UR10, 0x4, UR11 ;  /* 0x000000040a1e7899 */ /* 0x000fe2000801020b */
        /* <DEDUP_REMOVED lines=28> */
.L_x_516:
[----:B------:R-:W-:Y:S05]  /*2da0*/  BSYNC.RECONVERGENT B0 ;  /* 0x0000000000007941 */ /* 0x000fea0003800200 */
.L_x_515:
        /* <DEDUP_REMOVED lines=29> */
.L_x_518:
[----:B------:R-:W-:Y:S05]  /*2f80*/  BSYNC.RECONVERGENT B0 ;  /* 0x0000000000007941 */ /* 0x000fea0003800200 */
.L_x_517:
[----:B------:R-:W-:Y:S01]  /*2f90*/  UIMAD.WIDE.U32 UR34, UR29, UR14, URZ ;  /* 0x0000000e1d2272a5 */ /* 0x000fe2000f8e00ff */
[----:B------:R-:W-:Y:S01]  /*2fa0*/  BSSY.RECONVERGENT B0, `(.L_x_519) ;  /* 0x000001c000007945 */ /* 0x000fe20003800200 */
[----:B------:R-:W-:-:S03]  /*2fb0*/  ISETP.GE.AND P3, PT, R13, UR15, PT ;  /* 0x0000000f0d007c0c */ /* 0x000fc6000bf66270 */
[----:B------:R-:W-:Y:S10]  /*2fc0*/  @P0 BRA `(.L_x_520) ;  /* 0x0000000000640947 */ /* 0x000ff40003800000 */
[----:B------:R-:W5:Y:S01]  /*2fd0*/  LDCU.64 UR12, c[0x0][0x3b0] ;  /* 0x00007600ff0c77ac */ /* 0x000f620008000a00 */
[----:B------:R-:W-:Y:S02]  /*2fe0*/  IADD3 R0, P0, PT, R10, 0x70, RZ ;  /* 0x000000700a007810 */ /* 0x000fe40007f1e0ff */
[----:B-1-34-:R-:W-:Y:S01]  /*2ff0*/  MOV R3, R7 ;  /* 0x0000000700037202 */ /* 0x01afe20000000f00 */
[----:B------:R-:W1:Y:S02]  /*3000*/  LDCU UR32, c[0x0][0x440] ;  /* 0x00008800ff2077ac */ /* 0x000e640008000800 */
[----:B------:R-:W-:Y:S01]  /*3010*/  IMAD.X R2, RZ, RZ, UR17, P0 ;  /* 0x00000011ff027e24 */ /* 0x000fe200080e06ff */
[----:B------:R-:W3:Y:S03]  /*3020*/  LDCU.64 UR4, c[0x0][0x380] ;  /* 0x00007000ff0477ac */ /* 0x000ee60008000a00 */
[----:B-----5:R-:W-:-:S02]  /*3030*/  IMAD R6, R2, UR12, RZ ;  /* 0x0000000c02067c24 */ /* 0x020fc4000f8e02ff */
[----:B------:R-:W-:Y:S01]  /*3040*/  IMAD.MOV.U32 R2, RZ, RZ, R8 ;  /* 0x000000ffff027224 */ /* 0x000fe200078e0008 */
[----:B-1----:R-:W-:-:S03]  /*3050*/  ISETP.GE.AND P1, PT, R230, UR32, PT ;  /* 0x00000020e6007c0c */ /* 0x002fc6000bf26270 */
        /* <DEDUP_REMOVED lines=16> */
.L_x_520:
[----:B------:R-:W-:Y:S05]  /*3160*/  BSYNC.RECONVERGENT B0 ;  /* 0x0000000000007941 */ /* 0x000fea0003800200 */
.L_x_519:
        /* <DEDUP_REMOVED lines=8> */
[----:B-1-34-:R-:W-:-:S04]  /*31f0*/  LEA R2, P2, R4, R157, 0x1 ;  /* 0x0000009d04027211 */ /* 0x01afc800078408ff */
        /* <DEDUP_REMOVED lines=13> */
.L_x_522:
[----:B------:R-:W-:Y:S05]  /*32d0*/  BSYNC.RECONVERGENT B0 ;  /* 0x0000000000007941 */ /* 0x000fea0003800200 */
.L_x_521:
[----:B------:R-:W-:Y:S04]  /*32e0*/  BSSY.RECONVERGENT B0, `(.L_x_523) ;  /* 0x0000015000007945 */ /* 0x000fe80003800200 */
[----:B------:R-:W-:Y:S05]  /*32f0*/  @P5 BRA `(.L_x_524) ;  /* 0x00000000004c5947 */ /* 0x000fea0003800000 */
[----:B------:R-:W5:Y:S01]  /*3300*/  LDCU UR4, c[0x0][0x440] ;  /* 0x00008800ff0477ac */ /* 0x000f620008000800 */
[----:B------:R-:W-:-:S04]  /*3310*/  UIADD3 UR13, UP0, UPT, UR31, UR34, URZ ;  /* 0x000000221f0d7290 */ /* 0x000fc8000ff1e0ff */
[----:B------:R-:W-:Y:S02]  /*3320*/  UIADD3.X UR12, UPT, UPT, UR30, UR5, URZ, UP0, !UPT ;  /* 0x000000051e0c7290 */ /* 0x000fe400087fe4ff */
[----:B------:R-:W-:-:S04]  /*3330*/  IMAD.U32 R0, RZ, RZ, UR13 ;  /* 0x0000000dff007e24 */ /* 0x000fc8000f8e00ff */
[----:B-1-34-:R-:W-:Y:S01]  /*3340*/  IMAD.U32 R3, RZ, RZ, UR12 ;  /* 0x0000000cff037e24 */ /* 0x01afe2000f8e00ff */
        /* <DEDUP_REMOVED lines=14> */
.L_x_524:
[----:B------:R-:W-:Y:S05]  /*3430*/  BSYNC.RECONVERGENT B0 ;  /* 0x0000000000007941 */ /* 0x000fea0003800200 */
.L_x_523:
        /* <DEDUP_REMOVED lines=9> */
[----:B-1-34-:R-:W-:Y:S01]  /*34d0*/  IMAD.U32 R3, RZ, RZ, UR12 ;  /* 0x0000000cff037e24 */ /* 0x01afe2000f8e00ff */
        /* <DEDUP_REMOVED lines=13> */
.L_x_526:
[----:B------:R-:W-:Y:S05]  /*35b0*/  BSYNC.RECONVERGENT B0 ;  /* 0x0000000000007941 */ /* 0x000fea0003800200 */
.L_x_525:
        /* <DEDUP_REMOVED lines=13> */
[----:B-1-34-:R-:W-:-:S04]  /*3690*/  LEA R2, P2, R4, R157, 0x1 ;  /* 0x0000009d04027211 */ /* 0x01afc800078408ff */
        /* <DEDUP_REMOVED lines=11> */
.L_x_528:
[----:B------:R-:W-:Y:S05]  /*3750*/  BSYNC.RECONVERGENT B0 ;  /* 0x0000000000007941 */ /* 0x000fea0003800200 */
.L_x_527:
        /* <DEDUP_REMOVED lines=16> */
[----:B-1-34-:R-:W-:-:S04]  /*3860*/  IMAD.U32 R2, RZ, RZ, UR12 ;  /* 0x0000000cff027e24 */ /* 0x01afc8000f8e00ff */
        /* <DEDUP_REMOVED lines=13> */
[----:B-1----:R-:W-:Y:S01]  /*3940*/  IMAD.U32 R3, RZ, RZ, UR27 ;  /* 0x0000001bff037e24 */ /* 0x002fe2000f8e00ff */
        /* <DEDUP_REMOVED lines=13> */
[----:B------:R-:W1:Y:S01]  /*3a20*/  LDCU UR4, c[0x0][0x440] ;  /* 0x00008800ff0477ac */ /* 0x000e620008000800 */
[----:B------:R-:W-:Y:S02]  /*3a30*/  IMAD.U32 R4, RZ, RZ, UR16 ;  /* 0x00000010ff047e24 */ /* 0x000fe4000f8e00ff */
[----:B------:R-:W-:Y:S02]  /*3a40*/  IMAD.U32 R0, RZ, RZ, UR13 ;  /* 0x0000000dff007e24 */ /* 0x000fe4000f8e00ff */
[----:B------:R-:W-:Y:S01]  /*3a50*/  IMAD.U32 R5, RZ, RZ, UR17 ;  /* 0x00000011ff057e24 */ /* 0x000fe2000f8e00ff */
        /* <DEDUP_REMOVED lines=15> */
.L_x_530:
[----:B------:R3:W-:Y:S04]  /*3b50*/  STS.128 [R239+0xc000], RZ ;  /* 0x00c000ffef007388 */ /* 0x0007e80000000c00 */
[----:B------:R3:W-:Y:S02]  /*3b60*/  STS.128 [R239+0xe000], RZ ;  /* 0x00e000ffef007388 */ /* 0x0007e40000000c00 */
.L_x_531:
[----:B------:R-:W-:Y:S05]  /*3b70*/  BSYNC.RECONVERGENT B0 ;  /* 0x0000000000007941 */ /* 0x000fea0003800200 */
.L_x_529:
[----:B------:R-:W-:Y:S01]  /*3b80*/  ISETP.GE.AND P0, PT, R15, UR15, PT ;  /* 0x0000000f0f007c0c */ /* 0x000fe2000bf06270 */
[C---:B------:R-:W-:Y:S01]  /*3b90*/  IMAD.SHL.U32 R233, R234.reuse, 0x20, RZ ;  /* 0x00000020eae97824 */ /* 0x040fe200078e00ff */
[----:B-1----:R-:W-:Y:S01]  /*3ba0*/  LOP3.LUT R2, R234, 0x8, RZ, 0xc0, !PT ;  /* 0x00000008ea027812 */ /* 0x002fe200078ec0ff */
        /* <DEDUP_REMOVED lines=18> */
[C---:B------:R-:W-:Y:S02]  /*3cd0*/  LEA R2, P2, R3.reuse, R17, 0x1 ;  /* 0x0000001103027211 */ /* 0x040fe400078408ff */
        /* <DEDUP_REMOVED lines=13> */
.L_x_533:
[----:B------:R-:W-:Y:S05]  /*3db0*/  BSYNC.RECONVERGENT B0 ;  /* 0x0000000000007941 */ /* 0x000fea0003800200 */
.L_x_532:
        /* <DEDUP_REMOVED lines=26> */
.L_x_535:
[----:B------:R-:W-:Y:S05]  /*3f60*/  BSYNC.RECONVERGENT B0 ;  /* 0x0000000000007941 */ /* 0x000fea0003800200 */
.L_x_534:
        /* <DEDUP_REMOVED lines=27> */
.L_x_537:
[----:B------:R-:W-:Y:S05]  /*4120*/  BSYNC.RECONVERGENT B0 ;  /* 0x0000000000007941 */ /* 0x000fea0003800200 */
.L_x_536:
[----:B------:R-:W-:Y:S01]  /*4130*/  LDSM.16.M88.4 R8, [R24+0x2000] ;  /* 0x002000001808783b */ /* 0x000fe20000000200 */
[----:B------:R-:W-:Y:S01]  /*4140*/  LOP3.LUT P0, RZ, R234, 0x2, RZ, 0xc0, !PT ;  /* 0x00000002eaff7812 */ /* 0x000fe2000780c0ff */
[----:B----4-:R-:W-:Y:S01]  /*4150*/  IMAD.MOV.U32 R2, RZ, RZ, 0x40 ;  /* 0x00000040ff027424 */ /* 0x010fe200078e00ff */
[----:B------:R-:W-:Y:S01]  /*4160*/  MOV R152, 0x20 ;  /* 0x0000002000987802 */ /* 0x000fe20000000f00 */
[----:B------:R-:W4:Y:S01]  /*4170*/  LDSM.16.M88.4 R32, [R140+UR6+0x8800] ;  /* 0x008800068c20783b */ /* 0x000f220008000200 */
[----:B------:R-:W-:Y:S01]  /*4180*/  IADD3 R0, PT, PT, R140, UR6, RZ ;  /* 0x000000068c007c10 */ /* 0x000fe2000fffe0ff */
[----:B------:R-:W5:Y:S01]  /*4190*/  LDCU UR4, c[0x0][0x50c] ;  /* 0x0000a180ff0477ac */ /* 0x000f620008000800 */
[----:B------:R-:W-:Y:S01]  /*41a0*/  SEL R152, R152, 0xffffffe0, !P0 ;  /* 0xffffffe098987807 */ /* 0x000fe20004000000 */
[----:B------:R-:W-:Y:S01]  /*41b0*/  LDSM.16.M88.4 R12, [R24] ;  /* 0x00000000180c783b */ /* 0x000fe20000000200 */
[----:B------:R-:W-:Y:S01]  /*41c0*/  LOP3.LUT P0, RZ, R234, 0x4, RZ, 0xc0, !PT ;  /* 0x00000004eaff7812 */ /* 0x000fe2000780c0ff */
[----:B------:R-:W-:Y:S01]  /*41d0*/  UISETP.NE.AND UP1, UPT, UR20, 0x1, UPT ;  /* 0x000000011400788c */ /* 0x000fe2000bf25270 */
[-C--:B------:R-:W-:Y:S01]  /*41e0*/  IADD3 R3, PT, PT, R0, R152.reuse, RZ ;  /* 0x0000009800037210 */ /* 0x080fe20007ffe0ff */
[----:B------:R-:W3:Y:S01]  /*41f0*/  LDSM.16.M88.4 R36, [R140+UR6+0x8000] ;  /* 0x008000068c24783b */ /* 0x000ee20008000200 */
[----:B------:R-:W-:-:S02]  /*4200*/  IADD3 R141, PT, PT, R24, R152, RZ ;  /* 0x00000098188d7210 */ /* 0x000fc40007ffe0ff */
[----:B------:R-:W-:Y:S01]  /*4210*/  SEL R25, R2, 0xffffffc0, !P0 ;  /* 0xffffffc002197807 */ /* 0x000fe20004000000 */
[----:B--2---:R-:W2:Y:S03]  /*4220*/  LDSM.16.M88.4 R16, [R140+UR6+0x9800] ;  /* 0x009800068c10783b */ /* 0x004ea60008000200 */
[----:B------:R-:W-:Y:S01]  /*4230*/  IADD3 R0, PT, PT, R0, R25, RZ ;  /* 0x0000001900007210 */ /* 0x000fe20007ffe0ff */
[----:B------:R-:W-:Y:S04]  /*4240*/  LDSM.16.M88.4 R4, [R141+0x2000] ;  /* 0x002000008d04783b */ /* 0x000fe80000000200 */
[----:B------:R-:W1:Y:S01]  /*4250*/  LDSM.16.M88.4 R52, [R3+0x8800] ;  /* 0x008800000334783b */ /* 0x000e620000000200 */
[----:B------:R-:W-:-:S03]  /*4260*/  IMAD.IADD R2, R152, 0x1, R0 ;  /* 0x0000000198027824 */ /* 0x000fc600078e0200 */
[----:B------:R-:W5:Y:S04]  /*4270*/  LDSM.16.M88.4 R28, [R140+UR6+0x9000] ;  /* 0x009000068c1c783b */ /* 0x000f680008000200 */
[----:B------:R-:W5:Y:S04]  /*4280*/  LDSM.16.M88.4 R48, [R3+0x8000] ;  /* 0x008000000330783b */ /* 0x000f680000000200 */
[----:B------:R-:W5:Y:S04]  /*4290*/  LDSM.16.M88.4 R76, [R3+0x9800] ;  /* 0x00980000034c783b */ /* 0x000f680000000200 */
[----:B------:R-:W5:Y:S01]  /*42a0*/  LDSM.16.M88.4 R20, [R141] ;  /* 0x000000008d14783b */ /* 0x000f620000000200 */
[----:B----4-:R-:W-:Y:S03]  /*42b0*/  HMMA.16816.F32 R72, R8, R32, RZ ;  /* 0x000000200848723c */ /* 0x010fe600000018ff */
[----:B------:R-:W4:Y:S04]  /*42c0*/  LDSM.16.M88.4 R56, [R3+0x9000] ;  /* 0x009000000338783b */ /* 0x000f280000000200 */
[----:B------:R-:W-:Y:S01]  /*42d0*/  STL [R1+0x40], R25 ;  /* 0x0000401901007387 */ /* 0x000fe20000100800 */
[-C--:B---3--:R-:W-:Y:S03]  /*42e0*/  HMMA.16816.F32 R88, R12, R36.reuse, RZ ;  /* 0x000000240c58723c */ /* 0x088fe600000018ff */
[----:B------:R-:W0:Y:S05]  /*42f0*/  LDGDEPBAR ;  /* 0x00000000000079af */ /* 0x000e2a0000000000 */
[C---:B------:R-:W-:Y:S08]  /*4300*/  HMMA.16816.F32 R84, R8.reuse, R36, RZ ;  /* 0x000000240854723c */ /* 0x040ff000000018ff */
[-C--:B------:R-:W-:Y:S08]  /*4310*/  HMMA.16816.F32 R80, R8, R38.reuse, RZ ;  /* 0x000000260850723c */ /* 0x080ff000000018ff */
[----:B------:R-:W-:Y:S08]  /*4320*/  HMMA.16816.F32 R104, R12, R38, RZ ;  /* 0x000000260c68723c */ /* 0x000ff000000018ff */
[C---:B--2---:R-:W-:Y:S08]  /*4330*/  HMMA.16816.F32 R44, R8.reuse, R16, RZ ;  /* 0x00000010082c723c */ /* 0x044ff000000018ff */
[----:B------:R-:W-:Y:S08]  /*4340*/  HMMA.16816.F32 R40, R8, R18, RZ ;  /* 0x000000120828723c */ /* 0x000ff000000018ff */
[----:B------:R-:W-:Y:S08]  /*4350*/  HMMA.16816.F32 R36, R12, R32, RZ ;  /* 0x000000200c24723c */ /* 0x000ff000000018ff */
[----:B-1----:R-:W-:Y:S01]  /*4360*/  HMMA.16816.F32 R128, R4, R52, R72 ;  /* 0x000000340480723c */ /* 0x002fe20000001848 */
[----:B------:R-:W-:-:S04]  /*4370*/  IADD3 R73, PT, PT, R24, R25, RZ ;  /* 0x0000001918497210 */ /* 0x000fc80007ffe0ff */
[----:B------:R-:W-:-:S03]  /*4380*/  IADD3 R72, PT, PT, R152, R73, RZ ;  /* 0x0000004998487210 */ /* 0x000fc60007ffe0ff */
[C---:B-----5:R-:W-:Y:S08]  /*4390*/  HMMA.16816.F32 R64, R8.reuse, R28, RZ ;  /* 0x0000001c0840723c */ /* 0x060ff000000018ff */
[C---:B------:R-:W-:Y:S08]  /*43a0*/  HMMA.16816.F32 R68, R8.reuse, R34, RZ ;  /* 0x000000220844723c */ /* 0x040ff000000018ff */
[----:B------:R-:W-:Y:S08]  /*43b0*/  HMMA.16816.F32 R60, R8, R30, RZ ;  /* 0x0000001e083c723c */ /* 0x000ff000000018ff */
[C---:B------:R-:W-:Y:S08]  /*43c0*/  HMMA.16816.F32 R8, R12.reuse, R28, RZ ;  /* 0x0000001c0c08723c */ /* 0x040ff000000018ff */
[----:B------:R-:W-:Y:S08]  /*43d0*/  HMMA.16816.F32 R148, R12, R30, RZ ;  /* 0x0000001e0c94723c */ /* 0x000ff000000018ff */
[----:B------:R-:W-:Y:S08]  /*43e0*/  HMMA.16816.F32 R136, R4, R48, R84 ;  /* 0x000000300488723c */ /* 0x000ff00000001854 */
        /* <DEDUP_REMOVED lines=10> */
[----:B------:R-:W-:Y:S01]  /*4490*/  HMMA.16816.F32 R84, R20, R52, R36 ;  /* 0x000000341454723c */ /* 0x000fe20000001824 */
[----:B------:R-:W3:Y:S07]  /*44a0*/  LDSM.16.M88.4 R36, [R0+0x9000] ;  /* 0x009000000024783b */ /* 0x000eee0000000200 */
[C---:B----4-:R-:W-:Y:S08]  /*44b0*/  HMMA.16816.F32 R124, R4.reuse, R56, R64 ;  /* 0x00000038047c723c */ /* 0x050ff00000001840 */
[C---:B------:R-:W-:Y:S08]  /*44c0*/  HMMA.16816.F32 R132, R4.reuse, R50, R80 ;  /* 0x000000320484723c */ /* 0x040ff00000001850 */
[C---:B------:R-:W-:Y:S08]  /*44d0*/  HMMA.16816.F32 R108, R4.reuse, R54, R68 ;  /* 0x00000036046c723c */ /* 0x040ff00000001844 */
[----:B------:R-:W-:Y:S01]  /*44e0*/  HMMA.16816.F32 R120, R4, R58, R60 ;  /* 0x0000003a0478723c */ /* 0x000fe2000000183c */
[----:B------:R-:W-:Y:S04]  /*44f0*/  LDSM.16.M88.4 R4, [R72+0x2000] ;  /* 0x002000004804783b */ /* 0x000fe80000000200 */
[----:B------:R-:W-:Y:S03]  /*4500*/  LDSM.16.M88.4 R60, [R2+0x9800] ;  /* 0x00980000023c783b */ /* 0x000fe60000000200 */
[C---:B------:R-:W-:Y:S01]  /*4510*/  HMMA.16816.F32 R112, R20.reuse, R76, R28 ;  /* 0x0000004c1470723c */ /* 0x040fe2000000181c */
[----:B------:R-:W4:Y:S07]  /*4520*/  LDSM.16.M88.4 R28, [R2+0x8000] ;  /* 0x00800000021c783b */ /* 0x000f2e0000000200 */
[C---:B------:R-:W-:Y:S08]  /*4530*/  HMMA.16816.F32 R88, R20.reuse, R48, R88 ;  /* 0x000000301458723c */ /* 0x040ff00000001858 */
[C---:B------:R-:W-:Y:S01]  /*4540*/  HMMA.16816.F32 R64, R20.reuse, R50, R104 ;  /* 0x000000321440723c */ /* 0x040fe20000001868 */
[----:B------:R-:W5:Y:S07]  /*4550*/  LDSM.16.M88.4 R48, [R2+0x8800] ;  /* 0x008800000230783b */ /* 0x000f6e0000000200 */
[C---:B------:R-:W-:Y:S01]  /*4560*/  HMMA.16816.F32 R68, R20.reuse, R54, R96 ;  /* 0x000000361444723c */ /* 0x040fe20000001860 */
[----:B------:R-:W5:Y:S07]  /*4570*/  LDSM.16.M88.4 R52, [R2+0x9000] ;  /* 0x009000000234783b */ /* 0x000f6e0000000200 */
[C---:B------:R-:W-:Y:S01]  /*4580*/  HMMA.16816.F32 R92, R20.reuse, R56, R8 ;  /* 0x00000038145c723c */ /* 0x040fe20000001808 */
[----:B------:R-:W5:Y:S07]  /*4590*/  LDSM.16.M88.4 R8, [R72] ;  /* 0x000000004808783b */ /* 0x000f6e0000000200 */
        /* <DEDUP_REMOVED lines=18> */
[----:B------:R-:W-:Y:S07]  /*46c0*/  LDSM.16.M88.4 R32, [R140+UR6+0xa000] ;  /* 0x00a000068c20783b */ /* 0x000fee0008000200 */
[C---:B----4-:R-:W-:Y:S08]  /*46d0*/  HMMA.16816.F32 R76, R4.reuse, R28, R80 ;  /* 0x0000001c044c723c */ /* 0x050ff00000001850 */
[C---:B------:R-:W-:Y:S08]  /*46e0*/  HMMA.16816.F32 R96, R4.reuse, R30, R96 ;  /* 0x0000001e0460723c */ /* 0x040ff00000001860 */
[C---:B-----5:R-:W-:Y:S08]  /*46f0*/  HMMA.16816.F32 R80, R4.reuse, R48, R104 ;  /* 0x000000300450723c */ /* 0x060ff00000001868 */
[C---:B------:R-:W-:Y:S08]  /*4700*/  HMMA.16816.F32 R64, R4.reuse, R50, R108 ;  /* 0x000000320440723c */ /* 0x040ff0000000186c */
[C---:B------:R-:W-:Y:S08]  /*4710*/  HMMA.16816.F32 R88, R4.reuse, R52, R124 ;  /* 0x000000340458723c */ /* 0x040ff0000000187c */
[C---:B------:R-:W-:Y:S08]  /*4720*/  HMMA.16816.F32 R92, R4.reuse, R54, R120 ;  /* 0x00000036045c723c */ /* 0x040ff00000001878 */
[C---:B------:R-:W-:Y:S08]  /*4730*/  HMMA.16816.F32 R144, R4.reuse, R60, R116 ;  /* 0x0000003c0490723c */ /* 0x040ff00000001874 */
[----:B------:R-:W-:Y:S08]  /*4740*/  HMMA.16816.F32 R84, R4, R62, R100 ;  /* 0x0000003e0454723c */ /* 0x000ff00000001864 */
[C---:B------:R-:W-:Y:S01]  /*4750*/  HMMA.16816.F32 R4, R8.reuse, R28, R12 ;  /* 0x0000001c0804723c */ /* 0x040fe2000000180c */
[----:B------:R-:W-:Y:S07]  /*4760*/  LDSM.16.M88.4 R12, [R73+0x4000] ;  /* 0x00400000490c783b */ /* 0x000fee0000000200 */
[C---:B------:R-:W-:Y:S01]  /*4770*/  HMMA.16816.F32 R100, R8.reuse, R30, R44 ;  /* 0x0000001e0864723c */ /* 0x040fe2000000182c */
[----:B------:R-:W1:Y:S04]  /*4780*/  LDSM.16.M88.4 R28, [R24+0x4000] ;  /* 0x00400000181c783b */ /* 0x000e680000000200 */
[----:B------:R-:W-:Y:S03]  /*4790*/  LDSM.16.M88.4 R44, [R140+UR6+0xa800] ;  /* 0x00a800068c2c783b */ /* 0x000fe60008000200 */
[C---:B------:R-:W-:Y:S01]  /*47a0*/  HMMA.16816.F32 R108, R8.reuse, R48, R20 ;  /* 0x00000030086c723c */ /* 0x040fe20000001814 */
[----:B------:R-:W2:Y:S04]  /*47b0*/  LDSM.16.M88.4 R20, [R24+0x6000] ;  /* 0x006000001814783b */ /* 0x000ea80000000200 */
[----:B------:R-:W-:Y:S03]  /*47c0*/  LDSM.16.M88.4 R24, [R141+0x4000] ;  /* 0x004000008d18783b */ /* 0x000fe60000000200 */
[C---:B------:R-:W-:Y:S01]  /*47d0*/  HMMA.16816.F32 R116, R8.reuse, R50, R68 ;  /* 0x000000320874723c */ /* 0x040fe20000001844 */
[----:B------:R-:W3:Y:S07]  /*47e0*/  LDSM.16.M88.4 R48, [R3+0xa000] ;  /* 0x00a000000330783b */ /* 0x000eee0000000200 */
[C---:B------:R-:W-:Y:S01]  /*47f0*/  HMMA.16816.F32 R104, R8.reuse, R52, R40 ;  /* 0x000000340868723c */ /* 0x040fe20000001828 */
[----:B------:R-:W4:Y:S07]  /*4800*/  LDSM.16.M88.4 R40, [R140+UR6+0xb000] ;  /* 0x00b000068c28783b */ /* 0x000f2e0008000200 */
[C---:B------:R-:W-:Y:S01]  /*4810*/  HMMA.16816.F32 R128, R8.reuse, R54, R36 ;  /* 0x000000360880723c */ /* 0x040fe20000001824 */
[----:B------:R-:W5:Y:S04]  /*4820*/  LDSM.16.M88.4 R36, [R140+UR6+0xb800] ;  /* 0x00b800068c24783b */ /* 0x000f680008000200 */
[----:B------:R-:W-:Y:S03]  /*4830*/  LDSM.16.M88.4 R52, [R3+0xa800] ;  /* 0x00a800000334783b */ /* 0x000fe60000000200 */
[C---:B------:R-:W-:Y:S01]  /*4840*/  HMMA.16816.F32 R136, R8.reuse, R62, R16 ;  /* 0x0000003e0888723c */ /* 0x040fe20000001810 */
[----:B------:R-:W5:Y:S07]  /*4850*/  LDSM.16.M88.4 R16, [R141+0x6000] ;  /* 0x006000008d10783b */ /* 0x000f6e0000000200 */
[----:B------:R-:W-:Y:S01]  /*4860*/  HMMA.16816.F32 R132, R8, R60, R56 ;  /* 0x0000003c0884723c */ /* 0x000fe20000001838 */
[----:B------:R-:W5:Y:S04]  /*4870*/  LDSM.16.M88.4 R60, [R0+0xa000] ;  /* 0x00a00000003c783b */ /* 0x000f680000000200 */
[----:B------:R-:W5:Y:S03]  /*4880*/  LDSM.16.M88.4 R56, [R3+0xb000] ;  /* 0x00b000000338783b */ /* 0x000f660000000200 */
[----:B-1----:R-:W-:Y:S01]  /*4890*/  HMMA.16816.F32 R4, R28, R32, R4 ;  /* 0x000000201c04723c */ /* 0x002fe20000001804 */
[----:B------:R-:W-:Y:S07]  /*48a0*/  LDSM.16.M88.4 R8, [R73+0x6000] ;  /* 0x006000004908783b */ /* 0x000fee0000000200 */
[C---:B--2---:R-:W-:Y:S01]  /*48b0*/  HMMA.16816.F32 R120, R20.reuse, R44, R80 ;  /* 0x0000002c1478723c */ /* 0x044fe20000001850 */
[----:B------:R-:W1:Y:S07]  /*48c0*/  LDSM.16.M88.4 R80, [R3+0xb800] ;  /* 0x00b800000350783b */ /* 0x000e6e0000000200 */
[C---:B------:R-:W-:Y:S08]  /*48d0*/  HMMA.16816.F32 R76, R20.reuse, R32, R76 ;  /* 0x00000020144c723c */ /* 0x040ff0000000184c */
[----:B------:R-:W-:Y:S01]  /*48e0*/  HMMA.16816.F32 R112, R20, R46, R64 ;  /* 0x0000002e1470723c */ /* 0x000fe20000001840 */
[----:B------:R-:W-:Y:S07]  /*48f0*/  LDSM.16.M88.4 R64, [R2+0xa000] ;  /* 0x00a000000240783b */ /* 0x000fee0000000200 */
[----:B---3--:R-:W-:Y:S01]  /*4900*/  HMMA.16816.F32 R68, R24, R48, R4 ;  /* 0x000000301844723c */ /* 0x008fe20000001804 */
[----:B------:R-:W2:Y:S07]  /*4910*/  LDSM.16.M88.4 R4, [R72+0x4000] ;  /* 0x004000004804783b */ /* 0x000eae0000000200 */
[C---:B------:R-:W-:Y:S08]  /*4920*/  HMMA.16816.F32 R124, R20.reuse, R34, R96 ;  /* 0x00000022147c723c */ /* 0x040ff00000001860 */
[C---:B----4-:R-:W-:Y:S08]  /*4930*/  HMMA.16816.F32 R96, R20.reuse, R40, R88 ;  /* 0x000000281460723c */ /* 0x050ff00000001858 */
[C---:B------:R-:W-:Y:S08]  /*4940*/  HMMA.16816.F32 R92, R20.reuse, R42, R92 ;  /* 0x0000002a145c723c */ /* 0x040ff0000000185c */
[C---:B-----5:R-:W-:Y:S08]  /*4950*/  HMMA.16816.F32 R88, R20.reuse, R36, R144 ;  /* 0x000000241458723c */ /* 0x060ff00000001890 */
[----:B------:R-:W-:Y:S01]  /*4960*/  HMMA.16816.F32 R84, R20, R38, R84 ;  /* 0x000000261454723c */ /* 0x000fe20000001854 */
[----:B------:R1:W3:Y:S07]  /*4970*/  LDSM.16.M88.4 R20, [R72+0x6000] ;  /* 0x006000004814783b */ /* 0x0002ee0000000200 */
[C---:B------:R-:W-:Y:S08]  /*4980*/  HMMA.16816.F32 R104, R28.reuse, R40, R104 ;  /* 0x000000281c68723c */ /* 0x040ff00000001868 */
[----:B------:R-:W-:Y:S08]  /*4990*/  HMMA.16816.F32 R128, R28, R42, R128 ;  /* 0x0000002a1c80723c */ /* 0x000ff00000001880 */
[----:B------:R-:W-:Y:S08]  /*49a0*/  HMMA.16816.F32 R40, R16, R48, R76 ;  /* 0x000000301028723c */ /* 0x000ff0000000184c */
[----:B------:R-:W-:Y:S08]  /*49b0*/  HMMA.16816.F32 R100, R28, R34, R100 ;  /* 0x000000221c64723c */ /* 0x000ff00000001864 */
[----:B------:R-:W-:Y:S08]  /*49c0*/  HMMA.16816.F32 R32, R12, R60, R68 ;  /* 0x0000003c0c20723c */ /* 0x000ff00000001844 */
[C---:B------:R-:W-:Y:S08]  /*49d0*/  HMMA.16816.F32 R132, R28.reuse, R36, R132 ;  /* 0x000000241c84723c */ /* 0x040ff00000001884 */
[----:B------:R-:W-:Y:S08]  /*49e0*/  HMMA.16816.F32 R136, R28, R38, R136 ;  /* 0x000000261c88723c */ /* 0x000ff00000001888 */
[C---:B------:R-:W-:Y:S08]  /*49f0*/  HMMA.16816.F32 R36, R16.reuse, R50, R124 ;  /* 0x000000321024723c */ /* 0x040ff0000000187c */
[C---:B------:R-:W-:Y:S08]  /*4a00*/  HMMA.16816.F32 R120, R16.reuse, R52, R120 ;  /* 0x000000341078723c */ /* 0x040ff00000001878 */
[C---:B------:R-:W-:Y:S08]  /*4a10*/  HMMA.16816.F32 R112, R16.reuse, R54, R112 ;  /* 0x000000361070723c */ /* 0x040ff00000001870 */
[C---:B------:R-:W-:Y:S08]  /*4a20*/  HMMA.16816.F32 R96, R16.reuse, R56, R96 ;  /* 0x000000381060723c */ /* 0x040ff00000001860 */
[C---:B------:R-:W-:Y:S08]  /*4a30*/  HMMA.16816.F32 R92, R16.reuse, R58, R92 ;  /* 0x0000003a105c723c */ /* 0x040ff0000000185c */
[C---:B-1----:R-:W-:Y:S08]  /*4a40*/  HMMA.16816.F32 R72, R16.reuse, R80, R88 ;  /* 0x000000501048723c */ /* 0x042ff00000001858 */
[----:B------:R-:W-:Y:S08]  /*4a50*/  HMMA.16816.F32 R76, R16, R82, R84 ;  /* 0x00000052104c723c */ /* 0x000ff00000001854 */
[----:B------:R-:W-:Y:S08]  /*4a60*/  HMMA.16816.F32 R16, R8, R60, R40 ;  /* 0x0000003c0810723c */ /* 0x000ff00000001828 */
[C---:B------:R-:W-:Y:S08]  /*4a70*/  HMMA.16816.F32 R108, R28.reuse, R44, R108 ;  /* 0x0000002c1c6c723c */ /* 0x040ff0000000186c */
[----:B------:R-:W-:Y:S08]  /*4a80*/  HMMA.16816.F32 R116, R28, R46, R116 ;  /* 0x0000002e1c74723c */ /* 0x000ff00000001874 */
[----:B--2---:R-:W-:Y:S08]  /*4a90*/  HMMA.16816.F32 R32, R4, R64, R32 ;  /* 0x000000400420723c */ /* 0x004ff00000001820 */
[----:B------:R-:W-:Y:S08]  /*4aa0*/  HMMA.16816.F32 R28, R24, R50, R100 ;  /* 0x00000032181c723c */ /* 0x000ff00000001864 */
[----:B---3--:R-:W-:Y:S01]  /*4ab0*/  HMMA.16816.F32 R40, R20, R64, R16 ;  /* 0x000000401428723c */ /* 0x008fe20000001810 */
[----:B------:R-:W1:Y:S02]  /*4ac0*/  LDSM.16.M88.4 R16, [R0+0xa800] ;  /* 0x00a800000010783b */ /* 0x000e640000000200 */
[----:B------:R-:W-:-:S04]  /*4ad0*/  FMUL.FTZ R3, R32, UR4 ;  /* 0x0000000420037c20 */ /* 0x000fc80008410000 */
[----:B------:R2:W-:Y:S01]  /*4ae0*/  MUFU.TANH R141, R3 ;  /* 0x00000003008d7308 */ /* 0x0005e20000002400 */
[-C--:B------:R-:W-:Y:S08]  /*4af0*/  HMMA.16816.F32 R36, R8, R62.reuse, R36 ;  /* 0x0000003e0824723c */ /* 0x080ff00000001824 */
[----:B------:R-:W-:Y:S01]  /*4b00*/  HMMA.16816.F32 R28, R12, R62, R28 ;  /* 0x0000003e0c1c723c */ /* 0x000fe2000000181c */
[----:B--2---:R-:W-:-:S07]  /*4b10*/  FMUL.FTZ R3, R33, UR4 ;  /* 0x0000000421037c20 */ /* 0x004fce0008410000 */
[C---:B------:R-:W-:Y:S01]  /*4b20*/  HMMA.16816.F32 R44, R24.reuse, R52, R108 ;  /* 0x00000034182c723c */ /* 0x040fe2000000186c */
[----:B------:R2:W-:Y:S07]  /*4b30*/  MUFU.TANH R127, R3 ;  /* 0x00000003007f7308 */ /* 0x0005ee0000002400 */
[----:B------:R-:W-:Y:S08]  /*4b40*/  HMMA.16816.F32 R116, R24, R54, R116 ;  /* 0x000000361874723c */ /* 0x000ff00000001874 */
[----:B------:R-:W-:Y:S01]  /*4b50*/  HMMA.16816.F32 R52, R4, R66, R28 ;  /* 0x000000420434723c */ /* 0x000fe2000000181c */
[----:B------:R-:W3:Y:S01]  /*4b60*/  LDSM.16.M88.4 R28, [R0+0xb000] ;  /* 0x00b00000001c783b */ /* 0x000ee20000000200 */
[----:B--2---:R-:W-:-:S04]  /*4b70*/  FMUL.FTZ R3, R34, UR4 ;  /* 0x0000000422037c20 */ /* 0x004fc80008410000 */
[----:B------:R2:W-:Y:S02]  /*4b80*/  MUFU.TANH R103, R3 ;  /* 0x0000000300677308 */ /* 0x0005e40000002400 */
[----:B------:R-:W-:Y:S08]  /*4b90*/  HMMA.16816.F32 R48, R20, R66, R36 ;  /* 0x000000421430723c */ /* 0x000ff00000001824 */
[----:B-1----:R-:W-:Y:S01]  /*4ba0*/  HMMA.16816.F32 R36, R12, R16, R44 ;  /* 0x000000100c24723c */ /* 0x002fe2000000182c */
[----:B--2---:R-:W-:-:S07]  /*4bb0*/  FMUL.FTZ R3, R35, UR4 ;  /* 0x0000000423037c20 */ /* 0x004fce0008410000 */
[C---:B------:R-:W-:Y:S01]  /*4bc0*/  HMMA.16816.F32 R60, R24.reuse, R80, R132 ;  /* 0x00000050183c723c */ /* 0x040fe20000001884 */
[----:B------:R-:W1:Y:S01]  /*4bd0*/  LDSM.16.M88.4 R32, [R2+0xa800] ;  /* 0x00a800000220783b */ /* 0x000e620000000200 */
[----:B------:R2:W-:Y:S06]  /*4be0*/  MUFU.TANH R126, R3 ;  /* 0x00000003007e7308 */ /* 0x0005ec0000002400 */
[C---:B------:R-:W-:Y:S08]  /*4bf0*/  HMMA.16816.F32 R104, R24.reuse, R56, R104 ;  /* 0x000000381868723c */ /* 0x040ff00000001868 */
[----:B------:R-:W-:Y:S01]  /*4c00*/  HMMA.16816.F32 R68, R24, R58, R128 ;  /* 0x0000003a1844723c */ /* 0x000fe20000001880 */
[----:B--2---:R-:W-:-:S07]  /*4c10*/  FMUL.FTZ R3, R40, UR4 ;  /* 0x0000000428037c20 */ /* 0x004fce0008410000 */
[----:B------:R-:W-:Y:S01]  /*4c20*/  HMMA.16816.F32 R80, R24, R82, R136 ;  /* 0x000000521850723c */ /* 0x000fe20000001888 */
[----:B------:R2:W4:Y:S01]  /*4c30*/  LDSM.16.M88.4 R24, [R0+0xb800] ;  /* 0x00b800000018783b */ /* 0x0005220000000200 */
[----:B------:R5:W-:Y:S06]  /*4c40*/  MUFU.TANH R111, R3 ;  /* 0x00000003006f7308 */ /* 0x000bec0000002400 */
[C---:B------:R-:W-:Y:S08]  /*4c50*/  HMMA.16816.F32 R44, R8.reuse, R16, R120 ;  /* 0x00000010082c723c */ /* 0x040ff00000001878 */
[----:B---3--:R-:W-:Y:S01]  /*4c60*/  HMMA.16816.F32 R64, R8, R28, R96 ;  /* 0x0000001c0840723c */ /* 0x008fe20000001860 */
[----:B-----5:R-:W-:-:S04]  /*4c70*/  FMUL.FTZ R3, R41, UR4 ;  /* 0x0000000429037c20 */ /* 0x020fc80008410000 */
[----:B------:R3:W-:Y:S01]  /*4c80*/  MUFU.TANH R124, R3 ;  /* 0x00000003007c7308 */ /* 0x0007e20000002400 */
[----:B--2---:R-:W-:Y:S02]  /*4c90*/  FMUL.FTZ R0, R53, UR4 ;  /* 0x0000000435007c20 */ /* 0x004fe40008410000 */
[----:B------:R-:W-:Y:S05]  /*4ca0*/  HMMA.16816.F32 R56, R8, R18, R112 ;  /* 0x000000120838723c */ /* 0x000fea0000001870 */
[----:B------:R2:W-:Y:S03]  /*4cb0*/  MUFU.TANH R110, R0 ;  /* 0x00000000006e7308 */ /* 0x0005e60000002400 */
[----:B-1----:R-:W-:Y:S01]  /*4cc0*/  HMMA.16816.F32 R44, R20, R32, R44 ;  /* 0x00000020142c723c */ /* 0x002fe2000000182c */
[----:B---3--:R-:W-:-:S07]  /*4cd0*/  FMUL.FTZ R3, R42, UR4 ;  /* 0x000000042a037c20 */ /* 0x008fce0008410000 */
[----:B----4-:R-:W-:Y:S01]  /*4ce0*/  HMMA.16816.F32 R72, R8, R24, R72 ;  /* 0x000000180848723c */ /* 0x010fe20000001848 */
[----:B------:R1:W-:Y:S01]  /*4cf0*/  MUFU.TANH R125, R3 ;  /* 0x00000003007d7308 */ /* 0x0003e20000002400 */
[----:B--2---:R-:W-:-:S06]  /*4d00*/  FMUL.FTZ R0, R54, UR4 ;  /* 0x0000000436007c20 */ /* 0x004fcc0008410000 */
[----:B------:R-:W-:Y:S01]  /*4d10*/  HMMA.16816.F32 R76, R8, R26, R76 ;  /* 0x0000001a084c723c */ /* 0x000fe2000000184c */
[----:B------:R2:W-:Y:S01]  /*4d20*/  MUFU.TANH R101, R0 ;  /* 0x0000000000657308 */ /* 0x0005e20000002400 */
[----:B-1----:R-:W-:-:S06]  /*4d30*/  FMUL.FTZ R3, R43, UR4 ;  /* 0x000000042b037c20 */ /* 0x002fcc0008410000 */
[----:B------:R-:W-:Y:S01]  /*4d40*/  HMMA.16816.F32 R40, R4, R32, R36 ;  /* 0x000000200428723c */ /* 0x000fe20000001824 */
[----:B------:R1:W-:Y:S01]  /*4d50*/  MUFU.TANH R109, R3 ;  /* 0x00000003006d7308 */ /* 0x0003e20000002400 */
[----:B--2---:R-:W-:-:S06]  /*4d60*/  FMUL.FTZ R0, R55, UR4 ;  /* 0x0000000437007c20 */ /* 0x004fcc0008410000 */
[----:B------:R-:W-:Y:S01]  /*4d70*/  HMMA.16816.F32 R36, R12, R18, R116 ;  /* 0x000000120c24723c */ /* 0x000fe20000001874 */
[----:B------:R-:W2:Y:S01]  /*4d80*/  LDSM.16.M88.4 R16, [R2+0xb000] ;  /* 0x00b000000210783b */ /* 0x000ea20000000200 */
[----:B------:R3:W-:Y:S01]  /*4d90*/  MUFU.TANH R102, R0 ;  /* 0x0000000000667308 */ /* 0x0007e20000002400 */
[----:B-1----:R-:W-:-:S05]  /*4da0*/  FMUL.FTZ R3, R52, UR4 ;  /* 0x0000000434037c20 */ /* 0x002fca0008410000 */
[----:B------:R-:W-:Y:S01]  /*4db0*/  HMMA.16816.F32 R52, R8, R30, R92 ;  /* 0x0000001e0834723c */ /* 0x000fe2000000185c */
[----:B------:R1:W4:Y:S01]  /*4dc0*/  LDSM.16.M88.4 R8, [R2+0xb800] ;  /* 0x00b800000208783b */ /* 0x0003220000000200 */
[----:B------:R-:W-:Y:S01]  /*4dd0*/  MUFU.TANH R108, R3 ;  /* 0x00000003006c7308 */ /* 0x000fe20000002400 */
[----:B------:R-:W-:-:S04]  /*4de0*/  DEPBAR.LE SB0, 0x0 ;  /* 0x000080000000791a */ /* 0x000fc80000000000 */
[----:B---3--:R-:W-:-:S05]  /*4df0*/  FMUL.FTZ R0, R48, UR4 ;  /* 0x0000000430007c20 */ /* 0x008fca0008410000 */
[----:B------:R-:W-:Y:S01]  /*4e00*/  HMMA.16816.F32 R36, R4, R34, R36 ;  /* 0x000000220424723c */ /* 0x000fe20000001824 */
[----:B------:R3:W-:Y:S02]  /*4e10*/  MUFU.TANH R87, R0 ;  /* 0x0000000000577308 */ /* 0x0007e40000002400 */
[----:B---3--:R-:W-:-:S06]  /*4e20*/  FMUL.FTZ R0, R49, UR4 ;  /* 0x0000000431007c20 */ /* 0x008fcc0008410000 */
[----:B------:R3:W-:Y:S02]  /*4e30*/  MUFU.TANH R100, R0 ;  /* 0x0000000000647308 */ /* 0x0007e40000002400 */
[----:B---3--:R-:W-:-:S06]  /*4e40*/  FMUL.FTZ R0, R50, UR4 ;  /* 0x0000000432007c20 */ /* 0x008fcc0008410000 */
[----:B------:R3:W-:Y:S02]  /*4e50*/  MUFU.TANH R98, R0 ;  /* 0x0000000000627308 */ /* 0x0007e40000002400 */
[----:B---3--:R-:W-:Y:S02]  /*4e60*/  FMUL.FTZ R0, R51, UR4 ;  /* 0x0000000433007c20 */ /* 0x008fe40008410000 */
[----:B------:R-:W-:Y:S04]  /*4e70*/  HMMA.16816.F32 R48, R12, R28, R104 ;  /* 0x0000001c0c30723c */ /* 0x000fe80000001868 */
[----:B------:R3:W-:Y:S02]  /*4e80*/  MUFU.TANH R94, R0 ;  /* 0x00000000005e7308 */ /* 0x0007e40000002400 */
[----:B---3--:R-:W-:-:S14]  /*4e90*/  FMUL.FTZ R0, R40, UR4 ;  /* 0x0000000428007c20 */ /* 0x008fdc0008410000 */
[----:B--2---:R-:W-:Y:S01]  /*4ea0*/  HMMA.16816.F32 R48, R4, R16, R48 ;  /* 0x000000100430723c */ /* 0x004fe20000001830 */
[----:B------:R2:W-:-:S15]  /*4eb0*/  MUFU.TANH R93, R0 ;  /* 0x00000000005d7308 */ /* 0x0005de0000002400 */
[----:B------:R-:W-:-:S03]  /*4ec0*/  NOP ;  /* 0x0000000000007918 */ /* 0x000fc60000000000 */
[----:B------:R-:W-:Y:S01]  /*4ed0*/  FMUL.FTZ R3, R48, UR4 ;  /* 0x0000000430037c20 */ /* 0x000fe20008410000 */
[----:B--2---:R-:W-:Y:S01]  /*4ee0*/  FMUL.FTZ R0, R41, UR4 ;  /* 0x0000000429007c20 */ /* 0x004fe20008410000 */
[----:B-1----:R-:W-:Y:S01]  /*4ef0*/  FMUL.FTZ R2, R49, UR4 ;  /* 0x0000000431027c20 */ /* 0x002fe20008410000 */
[----:B------:R-:W-:Y:S01]  /*4f00*/  FMUL.FTZ R50, R50, UR4 ;  /* 0x0000000432327c20 */ /* 0x000fe20008410000 */
[----:B------:R-:W-:Y:S01]  /*4f10*/  FMUL.FTZ R51, R51, UR4 ;  /* 0x0000000433337c20 */ /* 0x000fe20008410000 */
[----:B------:R1:W-:Y:S02]  /*4f20*/  MUFU.TANH R99, R0 ;  /* 0x0000000000637308 */ /* 0x0003e40000002400 */
[----:B-1----:R-:W-:-:S06]  /*4f30*/  FMUL.FTZ R0, R42, UR4 ;  /* 0x000000042a007c20 */ /* 0x002fcc0008410000 */
[----:B------:R1:W-:Y:S02]  /*4f40*/  MUFU.TANH R92, R0 ;  /* 0x00000000005c7308 */ /* 0x0003e40000002400 */
[----:B-1----:R-:W-:Y:S02]  /*4f50*/  FMUL.FTZ R0, R43, UR4 ;  /* 0x000000042b007c20 */ /* 0x002fe40008410000 */
[C---:B------:R-:W-:Y:S04]  /*4f60*/  HMMA.16816.F32 R40, R12.reuse, R30, R68 ;  /* 0x0000001e0c28723c */ /* 0x040fe80000001844 */
[----:B------:R-:W-:Y:S04]  /*4f70*/  MUFU.TANH R71, R50 ;  /* 0x0000003200477308 */ /* 0x000fe80000002400 */
[C---:B------:R-:W-:Y:S04]  /*4f80*/  HMMA.16816.F32 R28, R12.reuse, R24, R60 ;  /* 0x000000180c1c723c */ /* 0x040fe8000000183c */
[----:B------:R1:W-:Y:S04]  /*4f90*/  MUFU.TANH R97, R0 ;  /* 0x0000000000617308 */ /* 0x0003e80000002400 */
[----:B------:R-:W-:Y:S08]  /*4fa0*/  HMMA.16816.F32 R12, R12, R26, R80 ;  /* 0x0000001a0c0c723c */ /* 0x000ff00000001850 */
[----:B------:R-:W-:Y:S01]  /*4fb0*/  HMMA.16816.F32 R24, R20, R34, R56 ;  /* 0x000000221418723c */ /* 0x000fe20000001838 */
[----:B-1----:R-:W-:-:S04]  /*4fc0*/  FMUL.FTZ R0, R44, UR4 ;  /* 0x000000042c007c20 */ /* 0x002fc80008410000 */
[----:B------:R1:W-:Y:S03]  /*4fd0*/  MUFU.TANH R70, R0 ;  /* 0x0000000000467308 */ /* 0x0003e60000002400 */
[C---:B------:R-:W-:Y:S08]  /*4fe0*/  HMMA.16816.F32 R40, R4.reuse, R18, R40 ;  /* 0x000000120428723c */ /* 0x040ff00000001828 */
[----:B----4-:R-:W-:Y:S01]  /*4ff0*/  HMMA.16816.F32 R32, R4, R10, R12 ;  /* 0x0000000a0420723c */ /* 0x010fe2000000180c */
[----:B-1----:R-:W-:-:S07]  /*5000*/  FMUL.FTZ R0, R45, UR4 ;  /* 0x000000042d007c20 */ /* 0x002fce0008410000 */
[----:B------:R-:W-:Y:S01]  /*5010*/  HMMA.16816.F32 R28, R4, R8, R28 ;  /* 0x00000008041c723c */ /* 0x000fe2000000181c */
[----:B------:R1:W-:Y:S02]  /*5020*/  MUFU.TANH R96, R0 ;  /* 0x0000000000607308 */ /* 0x0003e40000002400 */
[----:B------:R-:W-:-:S05]  /*5030*/  FMUL.FTZ R43, R43, UR4 ;  /* 0x000000042b2b7c20 */ /* 0x000fca0008410000 */
[----:B------:R-:W-:Y:S01]  /*5040*/  HMMA.16816.F32 R12, R20, R16, R64 ;  /* 0x00000010140c723c */ /* 0x000fe20000001840 */
[----:B------:R-:W-:Y:S02]  /*5050*/  MUFU.TANH R67, R51 ;  /* 0x0000003300437308 */ /* 0x000fe40000002400 */
[----:B------:R-:W-:Y:S01]  /*5060*/  FMUL.FTZ R56, R35, UR4 ;  /* 0x0000000423387c20 */ /* 0x000fe20008410000 */
[----:B------:R-:W-:-:S04]  /*5070*/  FMUL.FTZ R33, R33, UR4 ;  /* 0x0000000421217c20 */ /* 0x000fc80008410000 */
[C---:B------:R-:W-:Y:S01]  /*5080*/  HMMA.16816.F32 R16, R20.reuse, R18, R52 ;  /* 0x000000121410723c */ /* 0x040fe20000001834 */
[----:B------:R-:W-:Y:S02]  /*5090*/  FMUL.FTZ R53, R42, UR4 ;  /* 0x000000042a357c20 */ /* 0x000fe40008410000 */
[----:B------:R-:W-:Y:S01]  /*50a0*/  FMUL.FTZ R69, R30, UR4 ;  /* 0x000000041e457c20 */ /* 0x000fe20008410000 */
[----:B-1----:R-:W-:Y:S01]  /*50b0*/  FMUL.FTZ R0, R46, UR4 ;  /* 0x000000042e007c20 */ /* 0x002fe20008410000 */
[----:B------:R-:W-:Y:S03]  /*50c0*/  MUFU.TANH R55, R43 ;  /* 0x0000002b00377308 */ /* 0x000fe60000002400 */
[C---:B------:R-:W-:Y:S01]  /*50d0*/  HMMA.16816.F32 R4, R20.reuse, R8, R72 ;  /* 0x000000081404723c */ /* 0x040fe20000001848 */
[----:B------:R-:W-:Y:S02]  /*50e0*/  FMUL.FTZ R73, R31, UR4 ;  /* 0x000000041f497c20 */ /* 0x000fe40008410000 */
[----:B------:R-:W-:Y:S01]  /*50f0*/  FMUL.FTZ R12, R12, UR4 ;  /* 0x000000040c0c7c20 */ /* 0x000fe20008410000 */
[----:B------:R-:W-:Y:S01]  /*5100*/  FMUL.FTZ R13, R13, UR4 ;  /* 0x000000040d0d7c20 */ /* 0x000fe20008410000 */
[----:B------:R1:W-:Y:S01]  /*5110*/  MUFU.TANH R44, R0 ;  /* 0x00000000002c7308 */ /* 0x0003e20000002400 */
[----:B------:R-:W-:Y:S01]  /*5120*/  FMUL.FTZ R14, R14, UR4 ;  /* 0x000000040e0e7c20 */ /* 0x000fe20008410000 */
[----:B------:R-:W-:Y:S01]  /*5130*/  FMUL.FTZ R15, R15, UR4 ;  /* 0x000000040f0f7c20 */ /* 0x000fe20008410000 */
[----:B------:R-:W-:Y:S01]  /*5140*/  HMMA.16816.F32 R20, R20, R10, R76 ;  /* 0x0000000a1414723c */ /* 0x000fe2000000184c */
[----:B------:R-:W-:-:S02]  /*5150*/  FMUL.FTZ R10, R41, UR4 ;  /* 0x00000004290a7c20 */ /* 0x000fc40008410000 */
[----:B------:R-:W-:Y:S01]  /*5160*/  FMUL.FTZ R66, R16, UR4 ;  /* 0x0000000410427c20 */ /* 0x000fe20008410000 */
[----:B------:R-:W-:Y:S01]  /*5170*/  FMUL.FTZ R59, R18, UR4 ;  /* 0x00000004123b7c20 */ /* 0x000fe20008410000 */
[----:B------:R-:W-:Y:S01]  /*5180*/  MUFU.TANH R78, R12 ;  /* 0x0000000c004e7308 */ /* 0x000fe20000002400 */
[----:B------:R-:W-:Y:S01]  /*5190*/  FMUL.FTZ R63, R19, UR4 ;  /* 0x00000004133f7c20 */ /* 0x000fe20008410000 */
[----:B------:R-:W-:-:S04]  /*51a0*/  FMUL.FTZ R54, R17, UR4 ;  /* 0x0000000411367c20 */ /* 0x000fc80008410000 */
[----:B------:R-:W-:Y:S01]  /*51b0*/  FMUL.FTZ R75, R4, UR4 ;  /* 0x00000004044b7c20 */ /* 0x000fe20008410000 */
[----:B------:R-:W-:Y:S01]  /*51c0*/  FMUL.FTZ R77, R5, UR4 ;  /* 0x00000004054d7c20 */ /* 0x000fe20008410000 */
[----:B------:R-:W-:Y:S01]  /*51d0*/  FMUL.FTZ R79, R6, UR4 ;  /* 0x00000004064f7c20 */ /* 0x000fe20008410000 */
[----:B-1----:R-:W-:Y:S01]  /*51e0*/  FMUL.FTZ R0, R47, UR4 ;  /* 0x000000042f007c20 */ /* 0x002fe20008410000 */
[----:B------:R-:W-:Y:S01]  /*51f0*/  FMUL.FTZ R81, R7, UR4 ;  /* 0x0000000407517c20 */ /* 0x000fe20008410000 */
[----:B------:R-:W-:Y:S03]  /*5200*/  MUFU.TANH R80, R13 ;  /* 0x0000000d00507308 */ /* 0x000fe60000002400 */
[----:B------:R-:W-:Y:S01]  /*5210*/  FMUL.FTZ R20, R20, UR4 ;  /* 0x0000000414147c20 */ /* 0x000fe20008410000 */
[----:B------:R-:W-:Y:S01]  /*5220*/  FMUL.FTZ R82, R21, UR4 ;  /* 0x0000000415527c20 */ /* 0x000fe20008410000 */
[----:B------:R-:W-:Y:S01]  /*5230*/  FMUL.FTZ R83, R22, UR4 ;  /* 0x0000000416537c20 */ /* 0x000fe20008410000 */
[----:B------:R-:W-:-:S02]  /*5240*/  FMUL.FTZ R84, R23, UR4 ;  /* 0x0000000417547c20 */ /* 0x000fc40008410000 */
[----:B------:R1:W-:Y:S08]  /*5250*/  MUFU.TANH R95, R0 ;  /* 0x00000000005f7308 */ /* 0x0003f00000002400 */
[----:B------:R-:W-:Y:S08]  /*5260*/  MUFU.TANH R4, R20 ;  /* 0x0000001400047308 */ /* 0x000ff00000002400 */
[----:B------:R-:W-:Y:S01]  /*5270*/  MUFU.TANH R76, R14 ;  /* 0x0000000e004c7308 */ /* 0x000fe20000002400 */
[----:B-1----:R-:W-:-:S07]  /*5280*/  FMUL.FTZ R0, R36, UR4 ;  /* 0x0000000424007c20 */ /* 0x002fce0008410000 */
[----:B------:R1:W-:Y:S08]  /*5290*/  MUFU.TANH R46, R0 ;  /* 0x00000000002e7308 */ /* 0x0003f00000002400 */
[----:B------:R2:W-:Y:S08]  /*52a0*/  MUFU.TANH R36, R3 ;  /* 0x0000000300247308 */ /* 0x0005f00000002400 */
[----:B------:R-:W-:Y:S01]  /*52b0*/  MUFU.TANH R53, R53 ;  /* 0x0000003500357308 */ /* 0x000fe20000002400 */
[----:B-1----:R-:W-:-:S07]  /*52c0*/  FMUL.FTZ R0, R37, UR4 ;  /* 0x0000000425007c20 */ /* 0x002fce0008410000 */
[----:B------:R1:W-:Y:S01]  /*52d0*/  MUFU.TANH R37, R0 ;  /* 0x0000000000257308 */ /* 0x0003e20000002400 */
[----:B--2---:R-:W-:-:S07]  /*52e0*/  FMUL.FTZ R3, R34, UR4 ;  /* 0x0000000422037c20 */ /* 0x004fce0008410000 */
[----:B------:R-:W-:Y:S08]  /*52f0*/  MUFU.TANH R8, R3 ;  /* 0x0000000300087308 */ /* 0x000ff00000002400 */
[----:B------:R-:W-:Y:S01]  /*5300*/  MUFU.TANH R66, R66 ;  /* 0x0000004200427308 */ /* 0x000fe20000002400 */
[----:B-1----:R-:W-:Y:S01]  /*5310*/  FMUL.FTZ R0, R38, UR4 ;  /* 0x0000000426007c20 */ /* 0x002fe20008410000 */
[----:B------:R-:W-:Y:S01]  /*5320*/  FMUL.FTZ R38, R29, UR4 ;  /* 0x000000041d267c20 */ /* 0x000fe20008410000 */
[----:B------:R-:W-:-:S05]  /*5330*/  VIMNMX R29, PT, PT, R142, UR21, PT ;  /* 0x000000158e1d7c48 */ /* 0x000fca000bfe0100 */
[----:B------:R1:W-:Y:S08]  /*5340*/  MUFU.TANH R88, R0 ;  /* 0x0000000000587308 */ /* 0x0003f00000002400 */
[----:B------:R-:W-:Y:S01]  /*5350*/  MUFU.TANH R38, R38 ;  /* 0x0000002600267308 */ /* 0x000fe20000002400 */
[----:B-1----:R-:W-:Y:S01]  /*5360*/  FMUL.FTZ R0, R39, UR4 ;  /* 0x0000000427007c20 */ /* 0x002fe20008410000 */
[----:B------:R-:W-:-:S06]  /*5370*/  FMUL.FTZ R39, R28, UR4 ;  /* 0x000000041c277c20 */ /* 0x000fcc0008410000 */
[----:B------:R-:W-:Y:S08]  /*5380*/  MUFU.TANH R28, R10 ;  /* 0x0000000a001c7308 */ /* 0x000ff00000002400 */
[----:B------:R1:W-:Y:S08]  /*5390*/  MUFU.TANH R86, R0 ;  /* 0x0000000000567308 */ /* 0x0003f00000002400 */
[----:B------:R-:W-:Y:S01]  /*53a0*/  MUFU.TANH R39, R39 ;  /* 0x0000002700277308 */ /* 0x000fe20000002400 */
[----:B-1----:R-:W-:-:S07]  /*53b0*/  FMUL.FTZ R0, R24, UR4 ;  /* 0x0000000418007c20 */ /* 0x002fce0008410000 */
[----:B------:R1:W-:Y:S08]  /*53c0*/  MUFU.TANH R24, R2 ;  /* 0x0000000200187308 */ /* 0x0003f00000002400 */
[----:B------:R2:W-:Y:S01]  /*53d0*/  MUFU.TANH R85, R0 ;  /* 0x0000000000557308 */ /* 0x0005e20000002400 */
[----:B-1----:R-:W-:-:S07]  /*53e0*/  FMUL.FTZ R2, R32, UR4 ;  /* 0x0000000420027c20 */ /* 0x002fce0008410000 */
[----:B------:R1:W3:Y:S01]  /*53f0*/  MUFU.TANH R9, R2 ;  /* 0x0000000200097308 */ /* 0x0002e20000002400 */
[----:B--2---:R-:W-:-:S07]  /*5400*/  FMUL.FTZ R0, R25, UR4 ;  /* 0x0000000419007c20 */ /* 0x004fce0008410000 */
[----:B------:R2:W-:Y:S01]  /*5410*/  MUFU.TANH R91, R0 ;  /* 0x00000000005b7308 */ /* 0x0005e20000002400 */
[----:B-1----:R-:W-:-:S04]  /*5420*/  MOV R2, UR21 ;  /* 0x0000001500027c02 */ /* 0x002fc80008000f00 */
[C-C-:B------:R-:W-:Y:S02]  /*5430*/  VIADDMNMX R30, R142.reuse, 0x8, R2.reuse, PT ;  /* 0x000000088e1e7846 */ /* 0x140fe40003800102 */
[--C-:B------:R-:W-:Y:S01]  /*5440*/  VIADDMNMX R31, R142, 0x40, R2.reuse, PT ;  /* 0x000000408e1f7846 */ /* 0x100fe20003800102 */
[----:B--2---:R-:W-:Y:S01]  /*5450*/  FMUL.FTZ R0, R26, UR4 ;  /* 0x000000041a007c20 */ /* 0x004fe20008410000 */
[----:B------:R-:W-:-:S03]  /*5460*/  VIADDMNMX R32, R142, 0x48, R2, PT ;  /* 0x000000488e207846 */ /* 0x000fc60003800102 */
[----:B------:R1:W-:Y:S02]  /*5470*/  MUFU.TANH R89, R0 ;  /* 0x0000000000597308 */ /* 0x0003e40000002400 */
[----:B-1----:R-:W-:Y:S01]  /*5480*/  FMUL.FTZ R0, R27, UR4 ;  /* 0x000000041b007c20 */ /* 0x002fe20008410000 */
[----:B------:R-:W-:-:S05]  /*5490*/  FMUL.FTZ R27, R40, UR4 ;  /* 0x00000004281b7c20 */ /* 0x000fca0008410000 */
[----:B------:R1:W-:Y:S08]  /*54a0*/  MUFU.TANH R90, R0 ;  /* 0x00000000005a7308 */ /* 0x0003f00000002400 */
[----:B------:R-:W2:Y:S01]  /*54b0*/  MUFU.TANH R27, R27 ;  /* 0x0000001b001b7308 */ /* 0x000ea20000002400 */
[----:B-1----:R-:W-:-:S04]  /*54c0*/  MOV R0, UR14 ;  /* 0x0000000e00007c02 */ /* 0x002fc80008000f00 */
[----:B------:R-:W-:-:S04]  /*54d0*/  LEA R0, R0, R143, 0x6 ;  /* 0x0000008f00007211 */ /* 0x000fc800078e30ff */
[C---:B------:R-:W-:Y:S01]  /*54e0*/  IADD3 R2, PT, PT, R0.reuse, 0x1, RZ ;  /* 0x0000000100027810 */ /* 0x040fe20007ffe0ff */
[C---:B------:R-:W-:Y:S01]  /*54f0*/  VIADD R26, R0.reuse, 0x38 ;  /* 0x00000038001a7836 */ /* 0x040fe20000000000 */
[C---:B------:R-:W-:Y:S01]  /*5500*/  IADD3 R12, PT, PT, R0.reuse, 0x10, RZ ;  /* 0x00000010000c7810 */ /* 0x040fe20007ffe0ff */
[----:B------:R-:W-:Y:S01]  /*5510*/  VIADD R10, R0, 0x11 ;  /* 0x00000011000a7836 */ /* 0x000fe20000000000 */
[-C--:B------:R-:W-:Y:S01]  /*5520*/  ISETP.GE.AND P3, PT, R2, R29.reuse, PT ;  /* 0x0000001d0200720c */ /* 0x080fe20003f66270 */
[----:B------:R-:W-:Y:S01]  /*5530*/  VIADD R21, R0, 0x28 ;  /* 0x0000002800157836 */ /* 0x000fe20000000000 */
[----:B------:R-:W-:Y:S02]  /*5540*/  I2FP.F32.U32 R41, R26 ;  /* 0x0000001a00297245 */ /* 0x000fe40000201000 */
[C---:B------:R-:W-:Y:S02]  /*5550*/  ISETP.GE.AND P5, PT, R26.reuse, R29, PT ;  /* 0x0000001d1a00720c */ /* 0x040fe40003fa6270 */
[-C--:B------:R-:W-:Y:S01]  /*5560*/  ISETP.GE.AND P4, PT, R26, R30.reuse, PT ;  /* 0x0000001e1a00720c */ /* 0x080fe20003f86270 */
[C---:B---3--:R-:W-:Y:S01]  /*5570*/  FFMA.FTZ R3, R41.reuse, UR5, R9 ;  /* 0x0000000529037c23 */ /* 0x048fe20008010009 */
[C---:B------:R-:W-:Y:S01]  /*5580*/  FFMA.FTZ R5, R41.reuse, UR5, R8 ;  /* 0x0000000529057c23 */ /* 0x040fe20008010008 */
[----:B------:R-:W-:Y:S01]  /*5590*/  FFMA.FTZ R4, R41, UR5, R4 ;  /* 0x0000000529047c23 */ /* 0x000fe20008010004 */
[----:B------:R-:W-:-:S02]  /*55a0*/  ISETP.GE.AND P2, PT, R2, R30, PT ;  /* 0x0000001e0200720c */ /* 0x000fc40003f46270 */
[----:B------:R-:W-:Y:S02]  /*55b0*/  FSEL R123, R3, -INF , !P5 ;  /* 0xff800000037b7808 */ /* 0x000fe40006800000 */
[----:B------:R-:W-:Y:S02]  /*55c0*/  FSEL R142, R5, -INF , !P4 ;  /* 0xff800000058e7808 */ /* 0x000fe40006000000 */
[----:B------:R-:W-:Y:S02]  /*55d0*/  I2FP.F32.U32 R3, R2 ;  /* 0x0000000200037245 */ /* 0x000fe40000201000 */
[-C--:B------:R-:W-:Y:S02]  /*55e0*/  ISETP.GE.AND P4, PT, R26, R31.reuse, PT ;  /* 0x0000001f1a00720c */ /* 0x080fe40003f86270 */
[----:B------:R-:W-:Y:S01]  /*55f0*/  ISETP.GE.AND P1, PT, R2, R31, PT ;  /* 0x0000001f0200720c */ /* 0x000fe20003f26270 */
[C---:B------:R-:W-:Y:S01]  /*5600*/  FFMA.FTZ R6, R3.reuse, UR5, R127 ;  /* 0x0000000503067c23 */ /* 0x040fe2000801007f */
[----:B------:R-:W-:Y:S01]  /*5610*/  FSEL R144, R4, -INF , !P4 ;  /* 0xff80000004907808 */ /* 0x000fe20006000000 */
[C---:B------:R-:W-:Y:S01]  /*5620*/  FFMA.FTZ R4, R3.reuse, UR5, R124 ;  /* 0x0000000503047c23 */ /* 0x040fe2000801007c */
[----:B------:R-:W-:Y:S01]  /*5630*/  ISETP.GE.AND P5, PT, R2, R32, PT ;  /* 0x000000200200720c */ /* 0x000fe20003fa6270 */
[C---:B------:R-:W-:Y:S01]  /*5640*/  FFMA.FTZ R5, R3.reuse, UR5, R126 ;  /* 0x0000000503057c23 */ /* 0x040fe2000801007e */
[----:B------:R-:W-:Y:S01]  /*5650*/  IADD3 R2, PT, PT, R0, 0x8, RZ ;  /* 0x0000000800027810 */ /* 0x000fe20007ffe0ff */
[----:B------:R-:W-:Y:S01]  /*5660*/  FFMA.FTZ R3, R3, UR5, R109 ;  /* 0x0000000503037c23 */ /* 0x000fe2000801006d */
[----:B------:R-:W-:-:S02]  /*5670*/  FSEL R68, R4, -INF , !P1 ;  /* 0xff80000004447808 */ /* 0x000fc40004800000 */
[----:B------:R-:W-:Y:S02]  /*5680*/  I2FP.F32.U32 R4, R2 ;  /* 0x0000000200047245 */ /* 0x000fe40000201000 */
[----:B------:R-:W-:Y:S02]  /*5690*/  FSEL R47, R6, -INF , !P3 ;  /* 0xff800000062f7808 */ /* 0x000fe40005800000 */
[----:B------:R-:W-:Y:S01]  /*56a0*/  FSEL R62, R5, -INF , !P2 ;  /* 0xff800000053e7808 */ /* 0x000fe20005000000 */
[C---:B------:R-:W-:Y:S01]  /*56b0*/  FFMA.FTZ R6, R4.reuse, UR5, R108 ;  /* 0x0000000504067c23 */ /* 0x040fe2000801006c */
[----:B------:R-:W-:Y:S01]  /*56c0*/  FSEL R74, R3, -INF , !P5 ;  /* 0xff800000034a7808 */ /* 0x000fe20006800000 */
[C---:B------:R-:W-:Y:S01]  /*56d0*/  FFMA.FTZ R5, R4.reuse, UR5, R101 ;  /* 0x0000000504057c23 */ /* 0x040fe20008010065 */
[----:B------:R-:W-:Y:S01]  /*56e0*/  FFMA.FTZ R3, R4, UR5, R87 ;  /* 0x0000000504037c23 */ /* 0x000fe20008010057 */
[C---:B------:R-:W-:Y:S01]  /*56f0*/  ISETP.GE.AND P4, PT, R2.reuse, R29, PT ;  /* 0x0000001d0200720c */ /* 0x040fe20003f86270 */
[----:B------:R1:W3:Y:S01]  /*5700*/  MUFU.TANH R87, R15 ;  /* 0x0000000f00577308 */ /* 0x0002e20000002400 */
[----:B------:R-:W-:Y:S01]  /*5710*/  ISETP.GE.AND P3, PT, R2, R30, PT ;  /* 0x0000001e0200720c */ /* 0x000fe20003f66270 */
[----:B------:R-:W-:Y:S01]  /*5720*/  FFMA.FTZ R4, R4, UR5, R98 ;  /* 0x0000000504047c23 */ /* 0x000fe20008010062 */
[----:B------:R-:W-:-:S02]  /*5730*/  ISETP.GE.AND P2, PT, R2, R31, PT ;  /* 0x0000001f0200720c */ /* 0x000fc40003f46270 */
[----:B------:R-:W-:Y:S02]  /*5740*/  ISETP.GE.AND P1, PT, R2, R32, PT ;  /* 0x000000200200720c */ /* 0x000fe40003f26270 */
[----:B------:R-:W-:Y:S02]  /*5750*/  IADD3 R2, PT, PT, R0, 0x9, RZ ;  /* 0x0000000900027810 */ /* 0x000fe40007ffe0ff */
[----:B------:R-:W-:Y:S02]  /*5760*/  FSEL R45, R6, -INF , !P4 ;  /* 0xff800000062d7808 */ /* 0x000fe40006000000 */
[----:B------:R-:W-:Y:S02]  /*5770*/  FSEL R60, R5, -INF , !P3 ;  /* 0xff800000053c7808 */ /* 0x000fe40005800000 */
[----:B------:R-:W-:Y:S02]  /*5780*/  FSEL R65, R3, -INF , !P2 ;  /* 0xff80000003417808 */ /* 0x000fe40005000000 */
[----:B------:R-:W-:-:S02]  /*5790*/  ISETP.GE.AND P5, PT, R2, R29, PT ;  /* 0x0000001d0200720c */ /* 0x000fc40003fa6270 */
[C---:B------:R-:W-:Y:S02]  /*57a0*/  ISETP.GE.AND P4, PT, R2.reuse, R30, PT ;  /* 0x0000001e0200720c */ /* 0x040fe40003f86270 */
[C---:B------:R-:W-:Y:S02]  /*57b0*/  ISETP.GE.AND P3, PT, R2.reuse, R31, PT ;  /* 0x0000001f0200720c */ /* 0x040fe40003f66270 */
[----:B------:R-:W-:Y:S02]  /*57c0*/  ISETP.GE.AND P2, PT, R2, R32, PT ;  /* 0x000000200200720c */ /* 0x000fe40003f46270 */
[----:B------:R-:W-:Y:S02]  /*57d0*/  I2FP.F32.U32 R2, R2 ;  /* 0x0000000200027245 */ /* 0x000fe40000201000 */
[----:B------:R-:W-:Y:S02]  /*57e0*/  I2FP.F32.U32 R3, R12 ;  /* 0x0000000c00037245 */ /* 0x000fe40000201000 */
[----:B------:R-:W-:Y:S01]  /*57f0*/  IADD3 R11, PT, PT, R0, 0x18, RZ ;  /* 0x00000018000b7810 */ /* 0x000fe20007ffe0ff */
[C---:B------:R-:W-:Y:S01]  /*5800*/  FFMA.FTZ R7, R2.reuse, UR5, R110 ;  /* 0x0000000502077c23 */ /* 0x040fe2000801006e */
[C---:B------:R-:W-:Y:S01]  /*5810*/  FFMA.FTZ R6, R2.reuse, UR5, R102 ;  /* 0x0000000502067c23 */ /* 0x040fe20008010066 */
[C---:B------:R-:W-:Y:S01]  /*5820*/  FFMA.FTZ R5, R2.reuse, UR5, R100 ;  /* 0x0000000502057c23 */ /* 0x040fe20008010064 */
[----:B------:R-:W-:Y:S01]  /*5830*/  FFMA.FTZ R2, R2, UR5, R94 ;  /* 0x0000000502027c23 */ /* 0x000fe2000801005e */
[C---:B------:R-:W-:Y:S01]  /*5840*/  FFMA.FTZ R8, R3.reuse, UR5, R93 ;  /* 0x0000000503087c23 */ /* 0x040fe2000801005d */
[C---:B------:R-:W-:Y:S01]  /*5850*/  FFMA.FTZ R9, R3.reuse, UR5, R92 ;  /* 0x0000000503097c23 */ /* 0x040fe2000801005c */
[C---:B------:R-:W-:Y:S01]  /*5860*/  FFMA.FTZ R16, R3.reuse, UR5, R70 ;  /* 0x0000000503107c23 */ /* 0x040fe20008010046 */
[----:B------:R-:W-:Y:S01]  /*5870*/  I2FP.F32.U32 R13, R10 ;  /* 0x0000000a000d7245 */ /* 0x000fe20000201000 */
[----:B------:R-:W-:Y:S01]  /*5880*/  FFMA.FTZ R42, R3, UR5, R44 ;  /* 0x00000005032a7c23 */ /* 0x000fe2000801002c */
[----:B------:R-:W-:-:S02]  /*5890*/  FSEL R72, R2, -INF , !P2 ;  /* 0xff80000002487808 */ /* 0x000fc40005000000 */
[----:B------:R-:W-:Y:S01]  /*58a0*/  ISETP.GE.AND P2, PT, R12, R29, PT ;  /* 0x0000001d0c00720c */ /* 0x000fe20003f46270 */
[----:B------:R-:W-:Y:S01]  /*58b0*/  FFMA.FTZ R2, R13, UR5, R99 ;  /* 0x000000050d027c23 */ /* 0x000fe20008010063 */
[----:B------:R-:W-:Y:S02]  /*58c0*/  I2FP.F32.U32 R18, R11 ;  /* 0x0000000b00127245 */ /* 0x000fe40000201000 */
[----:B------:R-:W-:Y:S02]  /*58d0*/  FSEL R43, R8, -INF , !P2 ;  /* 0xff800000082b7808 */ /* 0x000fe40005000000 */
[----:B------:R-:W-:Y:S01]  /*58e0*/  ISETP.GE.AND P2, PT, R12, R30, PT ;  /* 0x0000001e0c00720c */ /* 0x000fe20003f46270 */
[----:B------:R-:W-:Y:S01]  /*58f0*/  FFMA.FTZ R3, R18, UR5, R46 ;  /* 0x0000000512037c23 */ /* 0x000fe2000801002e */
[----:B------:R-:W-:Y:S02]  /*5900*/  IADD3 R14, PT, PT, R0, 0x19, RZ ;  /* 0x00000019000e7810 */ /* 0x000fe40007ffe0ff */
[----:B------:R-:W-:-:S02]  /*5910*/  FSEL R57, R9, -INF , !P2 ;  /* 0xff80000009397808 */ /* 0x000fc40005000000 */
[----:B------:R-:W-:Y:S02]  /*5920*/  ISETP.GE.AND P2, PT, R12, R31, PT ;  /* 0x0000001f0c00720c */ /* 0x000fe40003f46270 */
[----:B-1----:R-:W-:Y:S02]  /*5930*/  IADD3 R15, PT, PT, R0, 0x20, RZ ;  /* 0x00000020000f7810 */ /* 0x002fe40007ffe0ff */
[----:B------:R-:W-:Y:S02]  /*5940*/  FSEL R61, R16, -INF , !P2 ;  /* 0xff800000103d7808 */ /* 0x000fe40005000000 */
[----:B------:R-:W-:Y:S02]  /*5950*/  ISETP.GE.AND P2, PT, R10, R29, PT ;  /* 0x0000001d0a00720c */ /* 0x000fe40003f46270 */
[----:B------:R-:W-:Y:S02]  /*5960*/  I2FP.F32.U32 R16, R14 ;  /* 0x0000000e00107245 */ /* 0x000fe40000201000 */
[----:B------:R-:W-:-:S02]  /*5970*/  FSEL R46, R2, -INF , !P2 ;  /* 0xff800000022e7808 */ /* 0x000fc40005000000 */
[----:B------:R-:W-:Y:S01]  /*5980*/  ISETP.GE.AND P2, PT, R11, R29, PT ;  /* 0x0000001d0b00720c */ /* 0x000fe20003f46270 */
[----:B------:R-:W-:Y:S01]  /*5990*/  FFMA.FTZ R2, R16, UR5, R37 ;  /* 0x0000000510027c23 */ /* 0x000fe20008010025 */
[----:B------:R-:W-:Y:S01]  /*59a0*/  I2FP.F32.U32 R19, R15 ;  /* 0x0000000f00137245 */ /* 0x000fe20000201000 */
[----:B------:R1:W4:Y:S01]  /*59b0*/  MUFU.TANH R37, R33 ;  /* 0x0000002100257308 */ /* 0x0003220000002400 */
[----:B------:R-:W-:Y:S02]  /*59c0*/  FSEL R48, R3, -INF , !P2 ;  /* 0xff80000003307808 */ /* 0x000fe40005000000 */
[----:B------:R-:W-:Y:S01]  /*59d0*/  IADD3 R17, PT, PT, R0, 0x21, RZ ;  /* 0x0000002100117810 */ /* 0x000fe20007ffe0ff */
[----:B------:R-:W-:Y:S01]  /*59e0*/  FFMA.FTZ R3, R19, UR5, R36 ;  /* 0x0000000513037c23 */ /* 0x000fe20008010024 */
[----:B------:R-:W-:Y:S02]  /*59f0*/  ISETP.GE.AND P2, PT, R14, R29, PT ;  /* 0x0000001d0e00720c */ /* 0x000fe40003f46270 */
[----:B------:R-:W-:-:S02]  /*5a00*/  I2FP.F32.U32 R34, R17 ;  /* 0x0000001100227245 */ /* 0x000fc40000201000 */
[----:B------:R-:W-:Y:S02]  /*5a10*/  FSEL R50, R2, -INF , !P2 ;  /* 0xff80000002327808 */ /* 0x000fe40005000000 */
[-C--:B------:R-:W-:Y:S01]  /*5a20*/  ISETP.GE.AND P2, PT, R15, R29.reuse, PT ;  /* 0x0000001d0f00720c */ /* 0x080fe20003f46270 */
[----:B------:R-:W-:Y:S01]  /*5a30*/  FFMA.FTZ R2, R34, UR5, R24 ;  /* 0x0000000522027c23 */ /* 0x000fe20008010018 */
[----:B------:R-:W-:Y:S02]  /*5a40*/  I2FP.F32.U32 R35, R0 ;  /* 0x0000000000237245 */ /* 0x000fe40000201000 */
[----:B------:R-:W-:Y:S02]  /*5a50*/  FSEL R93, R3, -INF , !P2 ;  /* 0xff800000035d7808 */ /* 0x000fe40005000000 */
[----:B------:R-:W-:Y:S01]  /*5a60*/  IADD3 R22, PT, PT, R0, 0x29, RZ ;  /* 0x0000002900167810 */ /* 0x000fe20007ffe0ff */
[----:B------:R-:W-:Y:S01]  /*5a70*/  FFMA.FTZ R3, R35, UR5, R141 ;  /* 0x0000000523037c23 */ /* 0x000fe2000801008d */
[----:B------:R-:W-:-:S02]  /*5a80*/  ISETP.GE.AND P2, PT, R17, R29, PT ;  /* 0x0000001d1100720c */ /* 0x000fc40003f46270 */
[----:B------:R-:W-:Y:S02]  /*5a90*/  FSEL R70, R4, -INF , !P1 ;  /* 0xff80000004467808 */ /* 0x000fe40004800000 */
[----:B------:R-:W-:Y:S02]  /*5aa0*/  FSEL R94, R2, -INF , !P2 ;  /* 0xff800000025e7808 */ /* 0x000fe40005000000 */
[----:B-1----:R-:W-:Y:S02]  /*5ab0*/  I2FP.F32.U32 R33, R21 ;  /* 0x0000001500217245 */ /* 0x002fe40000201000 */
[----:B------:R-:W-:Y:S02]  /*5ac0*/  I2FP.F32.U32 R36, R22 ;  /* 0x0000001600247245 */ /* 0x000fe40000201000 */
[-C--:B------:R-:W-:Y:S01]  /*5ad0*/  ISETP.GE.AND P1, PT, R0, R29.reuse, PT ;  /* 0x0000001d0000720c */ /* 0x080fe20003f26270 */
[----:B--2---:R-:W-:Y:S01]  /*5ae0*/  FFMA.FTZ R27, R33, UR5, R27 ;  /* 0x00000005211b7c23 */ /* 0x004fe2000801001b */
[----:B------:R-:W-:Y:S01]  /*5af0*/  ISETP.GE.AND P2, PT, R21, R29, PT ;  /* 0x0000001d1500720c */ /* 0x000fe20003f46270 */
[----:B------:R-:W-:Y:S01]  /*5b00*/  FFMA.FTZ R28, R36, UR5, R28 ;  /* 0x00000005241c7c23 */ /* 0x000fe2000801001c */
[----:B------:R-:W-:-:S02]  /*5b10*/  FSEL R44, R7, -INF , !P5 ;  /* 0xff800000072c7808 */ /* 0x000fc40006800000 */
[----:B------:R-:W-:Y:S02]  /*5b20*/  FSEL R58, R6, -INF , !P4 ;  /* 0xff800000063a7808 */ /* 0x000fe40006000000 */
[----:B------:R-:W-:Y:S02]  /*5b30*/  FSEL R64, R5, -INF , !P3 ;  /* 0xff80000005407808 */ /* 0x000fe40005800000 */
[C---:B------:R-:W-:Y:S02]  /*5b40*/  ISETP.GE.AND P5, PT, R0.reuse, R30, PT ;  /* 0x0000001e0000720c */ /* 0x040fe40003fa6270 */
[C---:B------:R-:W-:Y:S01]  /*5b50*/  ISETP.GE.AND P4, PT, R0.reuse, R31, PT ;  /* 0x0000001f0000720c */ /* 0x040fe20003f86270 */
[----:B------:R-:W-:Y:S01]  /*5b60*/  BAR.SYNC.DEFER_BLOCKING 0x0 ;  /* 0x0000000000007b1d */ /* 0x000fe20000010000 */
[C---:B------:R-:W-:Y:S02]  /*5b70*/  ISETP.GE.AND P3, PT, R0.reuse, R32, PT ;  /* 0x000000200000720c */ /* 0x040fe40003f66270 */
[----:B------:R-:W-:-:S02]  /*5b80*/  IADD3 R25, PT, PT, R0, 0x30, RZ ;  /* 0x0000003000197810 */ /* 0x000fc40007ffe0ff */
[C---:B------:R-:W-:Y:S02]  /*5b90*/  IADD3 R24, PT, PT, R0.reuse, 0x31, RZ ;  /* 0x0000003100187810 */ /* 0x040fe40007ffe0ff */
[----:B------:R-:W-:Y:S02]  /*5ba0*/  IADD3 R23, PT, PT, R0, 0x39, RZ ;  /* 0x0000003900177810 */ /* 0x000fe40007ffe0ff */
[----:B------:R-:W-:Y:S02]  /*5bb0*/  FSEL R40, R3, -INF , !P1 ;  /* 0xff80000003287808 */ /* 0x000fe40004800000 */
[----:B------:R-:W-:Y:S02]  /*5bc0*/  P2R R20, PR, RZ, 0x4 ;  /* 0x00000004ff147803 */ /* 0x000fe40000000000 */
[----:B------:R-:W-:Y:S01]  /*5bd0*/  ISETP.GE.AND P6, PT, R22, R29, PT ;  /* 0x0000001d1600720c */ /* 0x000fe20003fc6270 */
[----:B---34-:R-:W-:-:S12]  /*5be0*/  BRA.U !UP1, `(.L_x_538) ;  /* 0x00000005091c7547 */ /* 0x018fd8000b800000 */
        /* <DEDUP_REMOVED lines=71> */
.L_x_538:
[----:B------:R-:W-:Y:S01]  /*6060*/  FMNMX3.FTZ R0, R40, R47, R45, !PT ;  /* 0x0000002f28007276 */ /* 0x000fe2000781002d */
[----:B-1----:R1:W-:Y:S01]  /*6070*/  MUFU.TANH R6, R73 ;  /* 0x0000004900067308 */ /* 0x0023e20000002400 */
[----:B------:R-:W-:Y:S01]  /*6080*/  I2FP.F32.U32 R52, R25 ;  /* 0x0000001900347245 */ /* 0x000fe20000201000 */
[----:B------:R-:W-:Y:S01]  /*6090*/  FFMA.FTZ R4, R18, UR5, R85 ;  /* 0x0000000512047c23 */ /* 0x000fe20008010055 */
[----:B------:R-:W-:Y:S01]  /*60a0*/  FMNMX3.FTZ R0, R0, R44, R43, !PT ;  /* 0x0000002c00007276 */ /* 0x000fe2000781002b */
[----:B------:R-:W2:Y:S01]  /*60b0*/  LDCU UR4, c[0x0][0x45c] ;  /* 0x00008b80ff0477ac */ /* 0x000ea20008000800 */
[----:B------:R-:W-:Y:S01]  /*60c0*/  ISETP.NE.AND P1, PT, R20, RZ, PT ;  /* 0x000000ff1400720c */ /* 0x000fe20003f25270 */
[----:B------:R-:W-:Y:S01]  /*60d0*/  FFMA.FTZ R2, R52, UR5, R39 ;  /* 0x0000000534027c23 */ /* 0x000fe20008010027 */
[----:B------:R-:W-:Y:S01]  /*60e0*/  FMNMX3.FTZ R0, R0, R46, R48, !PT ;  /* 0x0000002e00007276 */ /* 0x000fe20007810030 */
[----:B------:R-:W3:Y:S01]  /*60f0*/  MUFU.TANH R7, R69 ;  /* 0x0000004500077308 */ /* 0x000ee20000002400 */
[----:B------:R-:W-:Y:S01]  /*6100*/  I2FP.F32.U32 R49, R24 ;  /* 0x0000001800317245 */ /* 0x000fe20000201000 */
[----:B------:R-:W-:Y:S01]  /*6110*/  STL [R1+0xac], R239 ;  /* 0x0000acef01007387 */ /* 0x000fe20000100800 */
[----:B------:R-:W-:-:S02]  /*6120*/  FSEL R92, R27, -INF , !P1 ;  /* 0xff8000001b5c7808 */ /* 0x000fc40004800000 */
[----:B------:R-:W-:Y:S01]  /*6130*/  ISETP.GE.AND P1, PT, R25, R29, PT ;  /* 0x0000001d1900720c */ /* 0x000fe20003f26270 */
[----:B------:R-:W-:Y:S01]  /*6140*/  FFMA.FTZ R3, R49, UR5, R38 ;  /* 0x0000000531037c23 */ /* 0x000fe20008010026 */
[----:B------:R-:W-:Y:S01]  /*6150*/  FMNMX3.FTZ R0, R0, R50, R93, !PT ;  /* 0x0000003200007276 */ /* 0x000fe2000781005d */
[----:B------:R-:W-:Y:S01]  /*6160*/  MUFU.TANH R5, R56 ;  /* 0x0000003800057308 */ /* 0x000fe20000002400 */
[----:B------:R-:W-:Y:S01]  /*6170*/  I2FP.F32.U32 R51, R23 ;  /* 0x0000001700337245 */ /* 0x000fe20000201000 */
[----:B------:R-:W-:Y:S01]  /*6180*/  STL [R1+0xa8], R233 ;  /* 0x0000a8e901007387 */ /* 0x000fe20000100800 */
[----:B------:R-:W-:Y:S02]  /*6190*/  FSEL R102, R28, -INF , !P6 ;  /* 0xff8000001c667808 */ /* 0x000fe40007000000 */
[-C--:B------:R-:W-:Y:S01]  /*61a0*/  ISETP.GE.AND P2, PT, R24, R29.reuse, PT ;  /* 0x0000001d1800720c */ /* 0x080fe20003f46270 */
[----:B------:R-:W-:Y:S01]  /*61b0*/  STL [R1+0xa4], R232 ;  /* 0x0000a4e801007387 */ /* 0x000fe20000100800 */
[----:B------:R-:W-:Y:S01]  /*61c0*/  FSEL R98, R2, -INF , !P1 ;  /* 0xff80000002627808 */ /* 0x000fe20004800000 */
[----:B------:R-:W-:Y:S01]  /*61d0*/  FFMA.FTZ R2, R51, UR5, R37 ;  /* 0x0000000533027c23 */ /* 0x000fe20008010025 */
[----:B------:R-:W-:Y:S01]  /*61e0*/  FMNMX3.FTZ R0, R0, R94, R92, !PT ;  /* 0x0000005e00007276 */ /* 0x000fe2000781005c */
[----:B------:R-:W-:Y:S01]  /*61f0*/  MUFU.TANH R54, R54 ;  /* 0x0000003600367308 */ /* 0x000fe20000002400 */
[----:B------:R-:W-:Y:S01]  /*6200*/  ISETP.GE.AND P1, PT, R23, R29, PT ;  /* 0x0000001d1700720c */ /* 0x000fe20003f26270 */
[----:B------:R-:W-:Y:S01]  /*6210*/  STL [R1+0xa0], R230 ;  /* 0x0000a0e601007387 */ /* 0x000fe20000100800 */
[----:B------:R-:W-:Y:S01]  /*6220*/  FSEL R100, R3, -INF , !P2 ;  /* 0xff80000003647808 */ /* 0x000fe20005000000 */
[C---:B------:R-:W-:Y:S01]  /*6230*/  FFMA.FTZ R3, R13.reuse, UR5, R97 ;  /* 0x000000050d037c23 */ /* 0x040fe20008010061 */
[----:B------:R-:W-:Y:S01]  /*6240*/  FMNMX3.FTZ R0, R0, R102, R98, !PT ;  /* 0x0000006600007276 */ /* 0x000fe20007810062 */
[----:B------:R-:W-:Y:S01]  /*6250*/  STL [R1+0x9c], R140 ;  /* 0x00009c8c01007387 */ /* 0x000fe20000100800 */
[----:B------:R-:W-:Y:S01]  /*6260*/  FSEL R121, R2, -INF , !P1 ;  /* 0xff80000002797808 */ /* 0x000fe20004800000 */
[----:B------:R-:W-:Y:S01]  /*6270*/  FFMA.FTZ R2, R13, UR5, R96 ;  /* 0x000000050d027c23 */ /* 0x000fe20008010060 */
[----:B------:R-:W-:Y:S01]  /*6280*/  FMNMX3.FTZ R0, R0, R100, R123, !PT ;  /* 0x0000006400007276 */ /* 0x000fe2000781007b */
[----:B------:R-:W-:Y:S01]  /*6290*/  MUFU.TANH R9, R77 ;  /* 0x0000004d00097308 */ /* 0x000fe20000002400 */
[----:B------:R-:W-:-:S02]  /*62a0*/  ISETP.GE.AND P2, PT, R12, R32, PT ;  /* 0x000000200c00720c */ /* 0x000fc40003f46270 */
[----:B------:R-:W-:Y:S02]  /*62b0*/  FMNMX.FTZ R0, R121, R0, !PT ;  /* 0x0000000079007209 */ /* 0x000fe40007810000 */
[----:B------:R-:W-:Y:S02]  /*62c0*/  FSEL R42, R42, -INF , !P2 ;  /* 0xff8000002a2a7808 */ /* 0x000fe40005000000 */
[C---:B------:R-:W-:Y:S01]  /*62d0*/  ISETP.GE.AND P2, PT, R10.reuse, R30, PT ;  /* 0x0000001e0a00720c */ /* 0x040fe20003f46270 */
[----:B------:R-:W4:Y:S01]  /*62e0*/  SHFL.BFLY PT, R134, R0, 0x2, 0x1f ;  /* 0x0c401f0000867f89 */ /* 0x000f2200000e0000 */
[C---:B------:R-:W-:Y:S01]  /*62f0*/  ISETP.GE.AND P1, PT, R10.reuse, R31, PT ;  /* 0x0000001f0a00720c */ /* 0x040fe20003f26270 */
[----:B------:R-:W-:Y:S01]  /*6300*/  MUFU.TANH R8, R82 ;  /* 0x0000005200087308 */ /* 0x000fe20000002400 */
[----:B------:R-:W-:Y:S01]  /*6310*/  FSEL R37, R3, -INF , !P2 ;  /* 0xff80000003257808 */ /* 0x000fe20005000000 */
[----:B------:R-:W-:Y:S01]  /*6320*/  FFMA.FTZ R3, R13, UR5, R95 ;  /* 0x000000050d037c23 */ /* 0x000fe2000801005f */
[----:B------:R-:W-:-:S02]  /*6330*/  ISETP.GE.AND P2, PT, R10, R32, PT ;  /* 0x000000200a00720c */ /* 0x000fc40003f46270 */
[----:B------:R-:W-:Y:S01]  /*6340*/  FSEL R95, R2, -INF , !P1 ;  /* 0xff800000025f7808 */ /* 0x000fe20004800000 */
[----:B------:R-:W-:Y:S01]  /*6350*/  FFMA.FTZ R2, R18, UR5, R88 ;  /* 0x0000000512027c23 */ /* 0x000fe20008010058 */
[-C--:B------:R-:W-:Y:S01]  /*6360*/  ISETP.GE.AND P1, PT, R11, R30.reuse, PT ;  /* 0x0000001e0b00720c */ /* 0x080fe20003f26270 */
[----:B------:R-:W2:Y:S01]  /*6370*/  MUFU.TANH R10, R75 ;  /* 0x0000004b000a7308 */ /* 0x000ea20000002400 */
[----:B-1----:R-:W-:Y:S01]  /*6380*/  FSEL R73, R3, -INF , !P2 ;  /* 0xff80000003497808 */ /* 0x002fe20005000000 */
[----:B------:R-:W-:Y:S01]  /*6390*/  FFMA.FTZ R3, R35, UR5, R103 ;  /* 0x0000000523037c23 */ /* 0x000fe20008010067 */
[----:B------:R-:W-:Y:S02]  /*63a0*/  ISETP.GE.AND P2, PT, R11, R31, PT ;  /* 0x0000001f0b00720c */ /* 0x000fe40003f46270 */
[----:B------:R-:W-:Y:S01]  /*63b0*/  FSEL R28, R2, -INF , !P1 ;  /* 0xff800000021c7808 */ /* 0x000fe20004800000 */
[----:B------:R-:W-:Y:S01]  /*63c0*/  FFMA.FTZ R2, R16, UR5, R86 ;  /* 0x0000000510027c23 */ /* 0x000fe20008010056 */
[-C--:B------:R-:W-:Y:S01]  /*63d0*/  ISETP.GE.AND P1, PT, R14, R30.reuse, PT ;  /* 0x0000001e0e00720c */ /* 0x080fe20003f26270 */
[----:B------:R-:W-:Y:S01]  /*63e0*/  MUFU.TANH R59, R59 ;  /* 0x0000003b003b7308 */ /* 0x000fe20000002400 */
[----:B------:R-:W-:Y:S01]  /*63f0*/  FSEL R38, R4, -INF , !P2 ;  /* 0xff80000004267808 */ /* 0x000fe20005000000 */
[----:B------:R-:W-:Y:S01]  /*6400*/  FFMA.FTZ R4, R19, UR5, R71 ;  /* 0x0000000513047c23 */ /* 0x000fe20008010047 */
[----:B------:R-:W-:-:S02]  /*6410*/  ISETP.GE.AND P2, PT, R15, R30, PT ;  /* 0x0000001e0f00720c */ /* 0x000fc40003f46270 */
[----:B------:R-:W-:Y:S01]  /*6420*/  FSEL R20, R3, -INF , !P5 ;  /* 0xff80000003147808 */ /* 0x000fe20006800000 */
[----:B---3--:R-:W-:Y:S01]  /*6430*/  FFMA.FTZ R3, R52, UR5, R7 ;  /* 0x0000000534037c23 */ /* 0x008fe20008010007 */
[----:B------:R-:W-:Y:S01]  /*6440*/  FSEL R27, R2, -INF , !P1 ;  /* 0xff800000021b7808 */ /* 0x000fe20004800000 */
[----:B------:R-:W-:Y:S01]  /*6450*/  FFMA.FTZ R2, R34, UR5, R67 ;  /* 0x0000000522027c23 */ /* 0x000fe20008010043 */
[----:B----4-:R-:W-:Y:S01]  /*6460*/  FMNMX.FTZ R134, R0, R134, !PT ;  /* 0x0000008600867209 */ /* 0x010fe20007810000 */
[----:B------:R-:W-:Y:S01]  /*6470*/  MUFU.TANH R63, R63 ;  /* 0x0000003f003f7308 */ /* 0x000fe20000002400 */
[----:B------:R-:W-:Y:S01]  /*6480*/  FSEL R67, R4, -INF , !P2 ;  /* 0xff80000004437808 */ /* 0x000fe20005000000 */
[----:B------:R-:W-:Y:S01]  /*6490*/  FFMA.FTZ R4, R36, UR5, R55 ;  /* 0x0000000524047c23 */ /* 0x000fe20008010037 */
[----:B------:R-:W-:Y:S02]  /*64a0*/  FMNMX3.FTZ R0, R20, R62, R60, !PT ;  /* 0x0000003e14007276 */ /* 0x000fe4000781003c */
[----:B------:R-:W-:-:S02]  /*64b0*/  ISETP.GE.AND P2, PT, R17, R30, PT ;  /* 0x0000001e1100720c */ /* 0x000fc40003f46270 */
[----:B------:R-:W-:Y:S01]  /*64c0*/  ISETP.GE.AND P5, PT, R22, R30, PT ;  /* 0x0000001e1600720c */ /* 0x000fe20003fa6270 */
[----:B------:R-:W-:Y:S01]  /*64d0*/  MUFU.TANH R39, R79 ;  /* 0x0000004f00277308 */ /* 0x000fe20000002400 */
[----:B------:R-:W-:Y:S02]  /*64e0*/  FMNMX3.FTZ R0, R0, R58, R57, !PT ;  /* 0x0000003a00007276 */ /* 0x000fe40007810039 */
[----:B------:R-:W-:Y:S01]  /*64f0*/  FSEL R71, R2, -INF , !P2 ;  /* 0xff80000002477808 */ /* 0x000fe20005000000 */
[----:B------:R-:W-:Y:S01]  /*6500*/  FFMA.FTZ R2, R33, UR5, R53 ;  /* 0x0000000521027c23 */ /* 0x000fe20008010035 */
[-C--:B------:R-:W-:Y:S02]  /*6510*/  ISETP.GE.AND P2, PT, R21, R30.reuse, PT ;  /* 0x0000001e1500720c */ /* 0x080fe40003f46270 */
[----:B------:R-:W-:Y:S02]  /*6520*/  FSEL R99, R4, -INF , !P5 ;  /* 0xff80000004637808 */ /* 0x000fe40006800000 */
[----:B------:R-:W-:Y:S01]  /*6530*/  FMNMX3.FTZ R0, R0, R37, R28, !PT ;  /* 0x0000002500007276 */ /* 0x000fe2000781001c */
[----:B------:R-:W1:Y:S01]  /*6540*/  SHFL.BFLY PT, R4, R134, 0x1, 0x1f ;  /* 0x0c201f0086047f89 */ /* 0x000e6200000e0000 */
[----:B------:R-:W-:Y:S01]  /*6550*/  FSEL R69, R2, -INF , !P2 ;  /* 0xff80000002457808 */ /* 0x000fe20005000000 */
[----:B------:R-:W-:Y:S01]  /*6560*/  FFMA.FTZ R2, R49, UR5, R6 ;  /* 0x0000000531027c23 */ /* 0x000fe20008010006 */
[----:B------:R-:W-:Y:S01]  /*6570*/  ISETP.GE.AND P2, PT, R25, R30, PT ;  /* 0x0000001e1900720c */ /* 0x000fe20003f46270 */
[----:B--2---:R-:W-:Y:S01]  /*6580*/  FFMA.FTZ R6, R52, UR5, R10 ;  /* 0x0000000534067c23 */ /* 0x004fe2000801000a */
[----:B------:R-:W-:-:S02]  /*6590*/  FMNMX3.FTZ R0, R0, R27, R67, !PT ;  /* 0x0000001b00007276 */ /* 0x000fc40007810043 */
[-C--:B------:R-:W-:Y:S02]  /*65a0*/  ISETP.GE.AND P5, PT, R24, R30.reuse, PT ;  /* 0x0000001e1800720c */ /* 0x080fe40003fa6270 */
[----:B------:R-:W-:Y:S01]  /*65b0*/  FSEL R96, R3, -INF , !P2 ;  /* 0xff80000003607808 */ /* 0x000fe20005000000 */
[----:B------:R-:W-:Y:S01]  /*65c0*/  FFMA.FTZ R3, R51, UR5, R5 ;  /* 0x0000000533037c23 */ /* 0x000fe20008010005 */
[----:B------:R-:W-:Y:S02]  /*65d0*/  FMNMX3.FTZ R0, R0, R71, R69, !PT ;  /* 0x0000004700007276 */ /* 0x000fe40007810045 */
[----:B------:R-:W-:Y:S02]  /*65e0*/  ISETP.GE.AND P2, PT, R23, R30, PT ;  /* 0x0000001e1700720c */ /* 0x000fe40003f46270 */
[----:B------:R-:W-:Y:S01]  /*65f0*/  FSEL R97, R2, -INF , !P5 ;  /* 0xff80000002617808 */ /* 0x000fe20006800000 */
[----:B------:R-:W-:Y:S01]  /*6600*/  FFMA.FTZ R2, R18, UR5, R89 ;  /* 0x0000000512027c23 */ /* 0x000fe20008010059 */
[----:B------:R-:W-:Y:S01]  /*6610*/  FMNMX3.FTZ R0, R0, R99, R96, !PT ;  /* 0x0000006300007276 */ /* 0x000fe20007810060 */
[----:B------:R-:W-:Y:S01]  /*6620*/  MUFU.TANH R18, R81 ;  /* 0x0000005100127308 */ /* 0x000fe20000002400 */
[----:B------:R-:W-:Y:S01]  /*6630*/  FSEL R122, R3, -INF , !P2 ;  /* 0xff800000037a7808 */ /* 0x000fe20005000000 */
[----:B------:R-:W-:Y:S01]  /*6640*/  FFMA.FTZ R3, R19, UR5, R76 ;  /* 0x0000000513037c23 */ /* 0x000fe2000801004c */
[----:B------:R-:W-:-:S02]  /*6650*/  FMNMX3.FTZ R0, R0, R97, R142, !PT ;  /* 0x0000006100007276 */ /* 0x000fc4000781008e */
[----:B------:R-:W-:Y:S02]  /*6660*/  ISETP.GE.AND P1, PT, R11, R32, PT ;  /* 0x000000200b00720c */ /* 0x000fe40003f26270 */
[----:B------:R-:W-:Y:S01]  /*6670*/  FMNMX.FTZ R5, R122, R0, !PT ;  /* 0x000000007a057209 */ /* 0x000fe20007810000 */
[----:B------:R-:W-:Y:S01]  /*6680*/  FFMA.FTZ R0, R16, UR5, R91 ;  /* 0x0000000510007c23 */ /* 0x000fe2000801005b */
[-C--:B------:R-:W-:Y:S01]  /*6690*/  ISETP.GE.AND P5, PT, R14, R31.reuse, PT ;  /* 0x0000001f0e00720c */ /* 0x080fe20003fa6270 */
[----:B------:R-:W2:Y:S01]  /*66a0*/  MUFU.TANH R11, R83 ;  /* 0x00000053000b7308 */ /* 0x000ea20000002400 */
[----:B------:R-:W-:Y:S01]  /*66b0*/  FSEL R55, R2, -INF , !P1 ;  /* 0xff80000002377808 */ /* 0x000fe20004800000 */
[----:B------:R-:W-:Y:S01]  /*66c0*/  FFMA.FTZ R2, R19, UR5, R78 ;  /* 0x0000000513027c23 */ /* 0x000fe2000801004e */
[----:B-1----:R-:W-:Y:S01]  /*66d0*/  FMNMX.FTZ R134, R134, R4, !PT ;  /* 0x0000000486867209 */ /* 0x002fe20007810000 */
[----:B------:R-:W1:Y:S01]  /*66e0*/  SHFL.BFLY PT, R133, R5, 0x2, 0x1f ;  /* 0x0c401f0005857f89 */ /* 0x000e6200000e0000 */
[----:B------:R-:W-:-:S02]  /*66f0*/  ISETP.GE.AND P1, PT, R15, R31, PT ;  /* 0x0000001f0f00720c */ /* 0x000fc40003f26270 */
[----:B------:R-:W-:Y:S01]  /*6700*/  FSEL R53, R0, -INF , !P5 ;  /* 0xff80000000357808 */ /* 0x000fe20006800000 */
[----:B------:R-:W-:Y:S01]  /*6710*/  FFMA.FTZ R0, R16, UR5, R90 ;  /* 0x0000000510007c23 */ /* 0x000fe2000801005a */
[-C--:B------:R-:W-:Y:S01]  /*6720*/  ISETP.GE.AND P2, PT, R14, R32.reuse, PT ;  /* 0x000000200e00720c */ /* 0x080fe20003f46270 */
[----:B------:R-:W-:Y:S01]  /*6730*/  FMUL.FTZ R4, R134, UR4 ;  /* 0x0000000486047c20 */ /* 0x000fe20008410000 */
[----:B------:R-:W-:Y:S01]  /*6740*/  FSEL R147, R2, -INF , !P1 ;  /* 0xff80000002937808 */ /* 0x000fe20004800000 */
[----:B------:R-:W-:Y:S01]  /*6750*/  FFMA.FTZ R2, R33, UR5, R66 ;  /* 0x0000000521027c23 */ /* 0x000fe20008010042 */
[----:B------:R-:W-:Y:S01]  /*6760*/  FSETP.NEU.FTZ.AND P1, PT, R134, -INF , PT ;  /* 0xff8000008600780b */ /* 0x000fe20003f3d000 */
[----:B------:R3:W4:Y:S01]  /*6770*/  MUFU.TANH R14, R84 ;  /* 0x00000054000e7308 */ /* 0x0007220000002400 */
[----:B------:R-:W-:Y:S02]  /*6780*/  ISETP.GE.AND P5, PT, R15, R32, PT ;  /* 0x000000200f00720c */ /* 0x000fe40003fa6270 */
[----:B------:R-:W-:Y:S01]  /*6790*/  FSEL R15, R0, -INF , !P2 ;  /* 0xff800000000f7808 */ /* 0x000fe20005000000 */
[----:B------:R-:W-:Y:S01]  /*67a0*/  FFMA.FTZ R0, R34, UR5, R80 ;  /* 0x0000000522007c23 */ /* 0x000fe20008010050 */
[----:B------:R-:W-:Y:S01]  /*67b0*/  ISETP.GE.AND P2, PT, R17, R31, PT ;  /* 0x0000001f1100720c */ /* 0x000fe20003f46270 */
[----:B--2---:R-:W-:Y:S01]  /*67c0*/  FFMA.FTZ R11, R41, UR5, R11 ;  /* 0x00000005290b7c23 */ /* 0x004fe2000801000b */
[----:B------:R-:W-:-:S02]  /*67d0*/  FSEL R4, R4, RZ, P1 ;  /* 0x000000ff04047208 */ /* 0x000fc40000800000 */
[----:B------:R-:W-:Y:S01]  /*67e0*/  FSEL R156, R3, -INF , !P5 ;  /* 0xff800000039c7808 */ /* 0x000fe20006800000 */
[----:B------:R-:W-:Y:S01]  /*67f0*/  FFMA.FTZ R3, R35, UR5, R111 ;  /* 0x0000000523037c23 */ /* 0x000fe2000801006f */
[----:B------:R-:W-:Y:S01]  /*6800*/  FSEL R86, R0, -INF , !P2 ;  /* 0xff80000000567808 */ /* 0x000fe20005000000 */
[----:B------:R-:W-:Y:S01]  /*6810*/  FFMA.FTZ R0, R40, UR4, -R4 ;  /* 0x0000000428007c23 */ /* 0x000fe20008010804 */
[----:B------:R-:W-:Y:S02]  /*6820*/  ISETP.GE.AND P2, PT, R21, R31, PT ;  /* 0x0000001f1500720c */ /* 0x000fe40003f46270 */
[----:B------:R-:W-:Y:S01]  /*6830*/  FSEL R13, R3, -INF , !P4 ;  /* 0xff800000030d7808 */ /* 0x000fe20006000000 */
[----:B------:R2:W-:Y:S01]  /*6840*/  MUFU.EX2 R172, R0 ;  /* 0x0000000000ac7308 */ /* 0x0005e20000000800 */
[----:B------:R-:W-:Y:S01]  /*6850*/  FSEL R85, R2, -INF , !P2 ;  /* 0xff80000002557808 */ /* 0x000fe20005000000 */
[----:B------:R-:W-:Y:S01]  /*6860*/  FFMA.FTZ R3, R36, UR5, R54 ;  /* 0x0000000524037c23 */ /* 0x000fe20008010036 */
[----:B------:R-:W-:-:S02]  /*6870*/  FMNMX3.FTZ R2, R13, R68, R65, !PT ;  /* 0x000000440d027276 */ /* 0x000fc40007810041 */
[-C--:B------:R-:W-:Y:S02]  /*6880*/  ISETP.GE.AND P4, PT, R22, R31.reuse, PT ;  /* 0x0000001f1600720c */ /* 0x080fe40003f86270 */
[----:B------:R-:W-:Y:S02]  /*6890*/  ISETP.GE.AND P2, PT, R25, R31, PT ;  /* 0x0000001f1900720c */ /* 0x000fe40003f46270 */
[----:B-1----:R-:W-:Y:S01]  /*68a0*/  FMNMX.FTZ R133, R5, R133, !PT ;  /* 0x0000008505857209 */ /* 0x002fe20007810000 */
[----:B------:R-:W-:Y:S01]  /*68b0*/  FFMA.FTZ R5, R49, UR5, R9 ;  /* 0x0000000531057c23 */ /* 0x000fe20008010009 */
[----:B---3--:R-:W-:Y:S01]  /*68c0*/  FSEL R84, R3, -INF , !P4 ;  /* 0xff80000003547808 */ /* 0x008fe20006000000 */
[----:B------:R-:W-:Y:S01]  /*68d0*/  FFMA.FTZ R3, R51, UR5, R8 ;  /* 0x0000000533037c23 */ /* 0x000fe20008010008 */
[-C--:B------:R-:W-:Y:S01]  /*68e0*/  ISETP.GE.AND P4, PT, R24, R31.reuse, PT ;  /* 0x0000001f1800720c */ /* 0x080fe20003f86270 */
[----:B------:R-:W1:Y:S01]  /*68f0*/  SHFL.BFLY PT, R7, R133, 0x1, 0x1f ;  /* 0x0c201f0085077f89 */ /* 0x000e6200000e0000 */
[----:B------:R-:W-:Y:S01]  /*6900*/  FSEL R101, R6, -INF , !P2 ;  /* 0xff80000006657808 */ /* 0x000fe20005000000 */
[----:B------:R-:W-:Y:S01]  /*6910*/  FFMA.FTZ R9, R49, UR5, R18 ;  /* 0x0000000531097c23 */ /* 0x000fe20008010012 */
[----:B--2---:R-:W-:Y:S01]  /*6920*/  FFMA.FTZ R0, R47, UR4, -R4 ;  /* 0x000000042f007c23 */ /* 0x004fe20008010804 */
[----:B------:R-:W-:Y:S01]  /*6930*/  ISETP.GE.AND P2, PT, R23, R31, PT ;  /* 0x0000001f1700720c */ /* 0x000fe20003f46270 */
[----:B----4-:R-:W-:Y:S01]  /*6940*/  FFMA.FTZ R8, R51, UR5, R14 ;  /* 0x0000000533087c23 */ /* 0x010fe2000801000e */
[----:B------:R-:W-:Y:S01]  /*6950*/  FSEL R103, R5, -INF , !P4 ;  /* 0xff80000005677808 */ /* 0x000fe20006000000 */
[----:B------:R2:W3:Y:S01]  /*6960*/  MUFU.EX2 R233, R0 ;  /* 0x0000000000e97308 */ /* 0x0004e20000000800 */
[----:B------:R-:W-:Y:S01]  /*6970*/  FSEL R120, R3, -INF , !P2 ;  /* 0xff80000003787808 */ /* 0x000fe20005000000 */
[----:B------:R-:W-:Y:S01]  /*6980*/  FFMA.FTZ R5, R35, UR5, R125 ;  /* 0x0000000523057c23 */ /* 0x000fe2000801007d */
[----:B------:R-:W-:Y:S01]  /*6990*/  FFMA.FTZ R3, R34, UR5, R87 ;  /* 0x0000000522037c23 */ /* 0x000fe20008010057 */
[----:B------:R-:W-:-:S02]  /*69a0*/  ISETP.GE.AND P1, PT, R17, R32, PT ;  /* 0x000000201100720c */ /* 0x000fc40003f26270 */
[-C--:B------:R-:W-:Y:S02]  /*69b0*/  ISETP.GE.AND P4, PT, R21, R32.reuse, PT ;  /* 0x000000201500720c */ /* 0x080fe40003f86270 */
[----:B------:R-:W-:Y:S01]  /*69c0*/  FSEL R12, R5, -INF , !P3 ;  /* 0xff800000050c7808 */ /* 0x000fe20005800000 */
[----:B------:R-:W-:Y:S01]  /*69d0*/  FFMA.FTZ R5, R52, UR5, R39 ;  /* 0x0000000534057c23 */ /* 0x000fe20008010027 */
[----:B------:R-:W-:Y:S02]  /*69e0*/  FSEL R145, R3, -INF , !P1 ;  /* 0xff80000003917808 */ /* 0x000fe40004800000 */
[-C--:B------:R-:W-:Y:S02]  /*69f0*/  ISETP.GE.AND P2, PT, R22, R32.reuse, PT ;  /* 0x000000201600720c */ /* 0x080fe40003f46270 */
[-C--:B------:R-:W-:Y:S02]  /*6a00*/  ISETP.GE.AND P1, PT, R25, R32.reuse, PT ;  /* 0x000000201900720c */ /* 0x080fe40003f26270 */
[----:B------:R-:W-:-:S02]  /*6a10*/  ISETP.GE.AND P5, PT, R26, R32, PT ;  /* 0x000000201a00720c */ /* 0x000fc40003fa6270 */
[----:B--2---:R-:W-:Y:S01]  /*6a20*/  FMNMX3.FTZ R0, R2, R64, R61, !PT ;  /* 0x0000004002007276 */ /* 0x004fe2000781003d */
[----:B------:R-:W-:Y:S01]  /*6a30*/  FFMA.FTZ R2, R45, UR4, -R4 ;  /* 0x000000042d027c23 */ /* 0x000fe20008010804 */
[----:B-1----:R-:W-:Y:S01]  /*6a40*/  FMNMX.FTZ R133, R133, R7, !PT ;  /* 0x0000000785857209 */ /* 0x002fe20007810000 */
[----:B------:R-:W-:Y:S01]  /*6a50*/  FFMA.FTZ R7, R36, UR5, R63 ;  /* 0x0000000524077c23 */ /* 0x000fe2000801003f */
[----:B------:R-:W-:Y:S01]  /*6a60*/  FMNMX3.FTZ R0, R0, R95, R38, !PT ;  /* 0x0000005f00007276 */ /* 0x000fe20007810026 */
[----:B------:R1:W-:Y:S01]  /*6a70*/  MUFU.EX2 R201, R2 ;  /* 0x0000000200c97308 */ /* 0x0003e20000000800 */
[----:B------:R-:W-:Y:S01]  /*6a80*/  ISETP.GE.AND P3, PT, R24, R32, PT ;  /* 0x000000201800720c */ /* 0x000fe20003f66270 */
[----:B------:R-:W-:Y:S01]  /*6a90*/  FMUL.FTZ R3, R133, UR4 ;  /* 0x0000000485037c20 */ /* 0x000fe20008410000 */
[----:B------:R-:W-:Y:S02]  /*6aa0*/  FMNMX3.FTZ R0, R0, R53, R147, !PT ;  /* 0x0000003500007276 */ /* 0x000fe40007810093 */
[----:B------:R-:W-:-:S02]  /*6ab0*/  FSEL R7, R7, -INF , !P2 ;  /* 0xff80000007077808 */ /* 0x000fc40005000000 */
[----:B------:R-:W-:Y:S02]  /*6ac0*/  FMNMX3.FTZ R0, R0, R86, R85, !PT ;  /* 0x0000005600007276 */ /* 0x000fe40007810055 */
[----:B------:R-:W-:Y:S02]  /*6ad0*/  FSEL R87, R5, -INF , !P1 ;  /* 0xff80000005577808 */ /* 0x000fe40004800000 */
[----:B------:R-:W-:Y:S02]  /*6ae0*/  FMNMX3.FTZ R0, R0, R84, R101, !PT ;  /* 0x0000005400007276 */ /* 0x000fe40007810065 */
[----:B------:R-:W-:Y:S02]  /*6af0*/  FSEL R157, R11, -INF , !P5 ;  /* 0xff8000000b9d7808 */ /* 0x000fe40006800000 */
[----:B------:R-:W-:Y:S01]  /*6b00*/  FMNMX3.FTZ R0, R0, R103, R144, !PT ;  /* 0x0000006700007276 */ /* 0x000fe20007810090 */
[----:B-1----:R-:W-:Y:S01]  /*6b10*/  FFMA.FTZ R2, R44, UR4, -R4 ;  /* 0x000000042c027c23 */ /* 0x002fe20008010804 */
[----:B------:R-:W-:-:S02]  /*6b20*/  FSEL R132, R9, -INF , !P3 ;  /* 0xff80000009847808 */ /* 0x000fc40005800000 */
        /* <DEDUP_REMOVED lines=42> */
[----:B------:R-:W-:-:S05]  /*6dd0*/  FSEL R2, R2, RZ, P1 ;  /* 0x000000ff02027208 */ /* 0x000fca0000800000 */
[----:B------:R-:W-:Y:S01]  /*6de0*/  FFMA.FTZ R6, R38, UR4, -R2 ;  /* 0x0000000426067c23 */ /* 0x000fe20008010802 */
[----:B----4-:R-:W-:Y:S01]  /*6df0*/  FMNMX.FTZ R143, R143, R5, !PT ;  /* 0x000000058f8f7209 */ /* 0x010fe20007810000 */
[--C-:B-1----:R-:W-:Y:S02]  /*6e00*/  FFMA.FTZ R0, R58, UR4, -R3.reuse ;  /* 0x000000043a007c23 */ /* 0x102fe40008010803 */
[----:B------:R-:W-:Y:S02]  /*6e10*/  MUFU.EX2 R189, R6 ;  /* 0x0000000600bd7308 */ /* 0x000fe40000000800 */
[----:B------:R-:W1:Y:S06]  /*6e20*/  SHFL.BFLY PT, R5, R143, 0x1, 0x1f ;  /* 0x0c201f008f057f89 */ /* 0x000e6c00000e0000 */
[----:B------:R2:W-:Y:S02]  /*6e30*/  MUFU.EX2 R204, R0 ;  /* 0x0000000000cc7308 */ /* 0x0005e40000000800 */
[----:B--2---:R-:W-:Y:S01]  /*6e40*/  FFMA.FTZ R0, R57, UR4, -R3 ;  /* 0x0000000439007c23 */ /* 0x004fe20008010803 */
[----:B-1----:R-:W-:-:S05]  /*6e50*/  FMNMX.FTZ R143, R143, R5, !PT ;  /* 0x000000058f8f7209 */ /* 0x002fca0007810000 */
[----:B------:R1:W-:Y:S01]  /*6e60*/  MUFU.EX2 R140, R0 ;  /* 0x00000000008c7308 */ /* 0x0003e20000000800 */
[C---:B------:R-:W-:Y:S01]  /*6e70*/  FSETP.NEU.FTZ.AND P1, PT, R143.reuse, -INF , PT ;  /* 0xff8000008f00780b */ /* 0x040fe20003f3d000 */
[----:B------:R-:W-:Y:S01]  /*6e80*/  FMUL.FTZ R5, R143, UR4 ;  /* 0x000000048f057c20 */ /* 0x000fe20008410000 */
[----:B-1----:R-:W-:-:S05]  /*6e90*/  FFMA.FTZ R0, R37, UR4, -R3 ;  /* 0x0000000425007c23 */ /* 0x002fca0008010803 */
[----:B------:R1:W2:Y:S02]  /*6ea0*/  MUFU.EX2 R158, R0 ;  /* 0x00000000009e7308 */ /* 0x0002a40000000800 */
[----:B-1----:R-:W-:Y:S01]  /*6eb0*/  FFMA.FTZ R0, R28, UR4, -R3 ;  /* 0x000000041c007c23 */ /* 0x002fe20008010803 */
[----:B--2---:R-:W-:-:S05]  /*6ec0*/  F2FP.F16.F32.PACK_AB R17, R158, R140 ;  /* 0x0000008c9e11723e */ /* 0x004fca00000000ff */
[----:B------:R1:W-:Y:S02]  /*6ed0*/  MUFU.EX2 R188, R0 ;  /* 0x0000000000bc7308 */ /* 0x0003e40000000800 */
[----:B-1----:R-:W-:Y:S01]  /*6ee0*/  FFMA.FTZ R0, R27, UR4, -R3 ;  /* 0x000000041b007c23 */ /* 0x002fe20008010803 */
[----:B------:R-:W-:-:S05]  /*6ef0*/  F2FP.F16.F32.PACK_AB R27, R204, R202 ;  /* 0x000000cacc1b723e */ /* 0x000fca00000000ff */
        /* <DEDUP_REMOVED lines=16> */
[----:B-1----:R-:W-:-:S04]  /*7000*/  LOP3.LUT R0, R153, 0x200, R155, 0xf8, !PT ;  /* 0x0000020099007812 */ /* 0x002fc800078ef89b */
[----:B------:R-:W-:Y:S02]  /*7010*/  LEA R35, R0, UR6, 0x1 ;  /* 0x0000000600237c11 */ /* 0x000fe4000f8e08ff */
[----:B------:R-:W-:Y:S01]  /*7020*/  FSEL R0, R5, RZ, P1 ;  /* 0x000000ff05007208 */ /* 0x000fe20000800000 */
[----:B------:R-:W-:Y:S01]  /*7030*/  FFMA.FTZ R5, R53, UR4, -R2 ;  /* 0x0000000435057c23 */ /* 0x000fe20008010802 */
[----:B------:R-:W-:Y:S01]  /*7040*/  IADD3 R33, PT, PT, R152, R35, RZ ;  /* 0x0000002398217210 */ /* 0x000fe20007ffe0ff */
[----:B------:R-:W-:Y:S01]  /*7050*/  LDSM.16.MT88.4 R108, [R35+0xc000] ;  /* 0x00c00000236c783b */ /* 0x000fe20000004200 */
[----:B------:R-:W-:Y:S01]  /*7060*/  IADD3 R28, PT, PT, R35, 0xc040, RZ ;  /* 0x0000c040231c7810 */ /* 0x000fe20007ffe0ff */
[----:B------:R1:W3:Y:S01]  /*7070*/  MUFU.EX2 R64, R5 ;  /* 0x0000000500407308 */ /* 0x0002e20000000800 */
[--C-:B------:R-:W-:Y:S01]  /*7080*/  FFMA.FTZ R6, R15, UR4, -R0.reuse ;  /* 0x000000040f067c23 */ /* 0x100fe20008010800 */
[----:B------:R-:W4:Y:S04]  /*7090*/  LDSM.16.MT88.4 R8, [R33+0xc000] ;  /* 0x00c000002108783b */ /* 0x000f280000004200 */
[----:B------:R-:W4:Y:S02]  /*70a0*/  LDSM.16.MT88.4 R36, [R33+0xc800] ;  /* 0x00c800002124783b */ /* 0x000f240000004200 */
[----:B------:R-:W-:Y:S02]  /*70b0*/  MUFU.EX2 R184, R6 ;  /* 0x0000000600b87308 */ /* 0x000fe40000000800 */
[----:B------:R-:W-:Y:S04]  /*70c0*/  LDSM.16.MT88.4 R104, [R35+0xc800] ;  /* 0x00c800002368783b */ /* 0x000fe80000004200 */
[----:B------:R-:W-:Y:S01]  /*70d0*/  LDSM.16.MT88.4 R76, [R35+0xe800] ;  /* 0x00e80000234c783b */ /* 0x000fe20000004200 */
[----:B-1----:R-:W-:Y:S01]  /*70e0*/  FFMA.FTZ R5, R12, UR4, -R0 ;  /* 0x000000040c057c23 */ /* 0x002fe20008010800 */
[----:B--2---:R-:W-:-:S02]  /*70f0*/  F2FP.F16.F32.PACK_AB R12, R205, R234 ;  /* 0x000000eacd0c723e */ /* 0x004fc400000000ff */
[----:B---3--:R-:W-:Y:S01]  /*7100*/  F2FP.F16.F32.PACK_AB R14, R64, R189 ;  /* 0x000000bd400e723e */ /* 0x008fe200000000ff */
[----:B------:R1:W-:Y:S02]  /*7110*/  MUFU.EX2 R173, R5 ;  /* 0x0000000500ad7308 */ /* 0x0003e40000000800 */
[----:B-1----:R-:W-:-:S06]  /*7120*/  FFMA.FTZ R5, R74, UR4, -R0 ;  /* 0x000000044a057c23 */ /* 0x002fcc0008010800 */
[----:B------:R1:W2:Y:S01]  /*7130*/  MUFU.EX2 R200, R5 ;  /* 0x0000000500c87308 */ /* 0x0002a20000000800 */
[C---:B----4-:R-:W-:Y:S08]  /*7140*/  HMMA.16816.F32 R48, R24.reuse, R8, RZ ;  /* 0x000000081830723c */ /* 0x050ff000000018ff */
[----:B------:R-:W-:Y:S01]  /*7150*/  HMMA.16816.F32 R56, R24, R10, RZ ;  /* 0x0000000a1838723c */ /* 0x000fe200000018ff */
[----:B-1----:R-:W-:Y:S01]  /*7160*/  FFMA.FTZ R5, R70, UR4, -R0 ;  /* 0x0000000446057c23 */ /* 0x002fe20008010800 */
[----:B--2---:R-:W-:-:S03]  /*7170*/  F2FP.F16.F32.PACK_AB R21, R200, R173 ;  /* 0x000000adc815723e */ /* 0x004fc600000000ff */
[----:B------:R1:W-:Y:S07]  /*7180*/  MUFU.EX2 R68, R5 ;  /* 0x0000000500447308 */ /* 0x0003ee0000000800 */
[C---:B------:R-:W-:Y:S08]  /*7190*/  HMMA.16816.F32 R160, R16.reuse, R36, R48 ;  /* 0x0000002410a0723c */ /* 0x040ff00000001830 */
[----:B------:R-:W-:Y:S01]  /*71a0*/  HMMA.16816.F32 R88, R16, R38, R56 ;  /* 0x000000261058723c */ /* 0x000fe20000001838 */
[----:B-1----:R-:W-:-:S04]  /*71b0*/  FFMA.FTZ R5, R72, UR4, -R0 ;  /* 0x0000000448057c23 */ /* 0x002fc80008010800 */
[----:B------:R1:W2:Y:S02]  /*71c0*/  MUFU.EX2 R66, R5 ;  /* 0x0000000500427308 */ /* 0x0002a40000000800 */
[--C-:B-1----:R-:W-:Y:S01]  /*71d0*/  FFMA.FTZ R5, R42, UR4, -R0.reuse ;  /* 0x000000042a057c23 */ /* 0x102fe20008010800 */
[----:B--2---:R-:W-:Y:S01]  /*71e0*/  F2FP.F16.F32.PACK_AB R23, R66, R68 ;  /* 0x000000444217723e */ /* 0x004fe200000000ff */
[----:B------:R-:W1:Y:S04]  /*71f0*/  LDSM.16.MT88.4 R40, [R33+0xe000] ;  /* 0x00e000002128783b */ /* 0x000e680000004200 */
[----:B------:R2:W-:Y:S02]  /*7200*/  MUFU.EX2 R239, R5 ;  /* 0x0000000500ef7308 */ /* 0x0005e40000000800 */
[C---:B------:R-:W-:Y:S08]  /*7210*/  HMMA.16816.F32 R44, R20.reuse, R8, RZ ;  /* 0x00000008142c723c */ /* 0x040ff000000018ff */
[----:B------:R-:W-:Y:S01]  /*7220*/  HMMA.16816.F32 R60, R20, R10, RZ ;  /* 0x0000000a143c723c */ /* 0x000fe200000018ff */
[----:B------:R-:W3:Y:S01]  /*7230*/  LDSM.16.MT88.4 R8, [R33+0xe800] ;  /* 0x00e800002108783b */ /* 0x000ee20000004200 */
[----:B--2---:R-:W-:-:S04]  /*7240*/  FFMA.FTZ R5, R73, UR4, -R0 ;  /* 0x0000000449057c23 */ /* 0x004fc80008010800 */
[----:B------:R2:W4:Y:S02]  /*7250*/  MUFU.EX2 R206, R5 ;  /* 0x0000000500ce7308 */ /* 0x0005240000000800 */
[----:B--2---:R-:W-:Y:S01]  /*7260*/  FFMA.FTZ R5, R55, UR4, -R0 ;  /* 0x0000000437057c23 */ /* 0x004fe20008010800 */
[----:B----4-:R-:W-:Y:S01]  /*7270*/  F2FP.F16.F32.PACK_AB R13, R206, R239 ;  /* 0x000000efce0d723e */ /* 0x010fe200000000ff */
[-C--:B-1----:R-:W-:Y:S04]  /*7280*/  HMMA.16816.F32 R52, R24, R40.reuse, RZ ;  /* 0x000000281834723c */ /* 0x082fe800000018ff */
[----:B------:R1:W2:Y:S04]  /*7290*/  MUFU.EX2 R65, R5 ;  /* 0x0000000500417308 */ /* 0x0002a80000000800 */
[----:B------:R-:W-:Y:S01]  /*72a0*/  HMMA.16816.F32 R48, R20, R40, RZ ;  /* 0x000000281430723c */ /* 0x000fe200000018ff */
[----:B-1----:R-:W-:Y:S01]  /*72b0*/  VIADD R5, R35, 0xc000 ;  /* 0x0000c00023057836 */ /* 0x002fe20000000000 */
[----:B--2---:R-:W-:-:S10]  /*72c0*/  F2FP.F16.F32.PACK_AB R15, R184, R65 ;  /* 0x00000041b80f723e */ /* 0x004fd400000000ff */
[----:B---3--:R-:W-:Y:S01]  /*72d0*/  HMMA.16816.F32 R124, R16, R8, R52 ;  /* 0x00000008107c723c */ /* 0x008fe20000001834 */
[----:B------:R-:W-:Y:S02]  /*72e0*/  @P0 VIADD R28, R5, 0xffffffc0 ;  /* 0xffffffc0051c0836 */ /* 0x000fe40000000000 */
[----:B------:R-:W-:-:S03]  /*72f0*/  FFMA.FTZ R5, R93, UR4, -R4 ;  /* 0x000000045d057c23 */ /* 0x000fc60008010804 */
[----:B------:R-:W1:Y:S01]  /*7300*/  LDSM.16.MT88.4 R112, [R28] ;  /* 0x000000001c70783b */ /* 0x000e620000004200 */
[----:B------:R2:W-:Y:S01]  /*7310*/  MUFU.EX2 R185, R5 ;  /* 0x0000000500b97308 */ /* 0x0005e20000000800 */
[----:B------:R-:W-:Y:S01]  /*7320*/  HMMA.16816.F32 R164, R12, R36, R44 ;  /* 0x000000240ca4723c */ /* 0x000fe2000000182c */
[----:B------:R-:W-:Y:S01]  /*7330*/  IADD3 R34, PT, PT, R152, R28, RZ ;  /* 0x0000001c98227210 */ /* 0x000fe20007ffe0ff */
[----:B------:R-:W3:Y:S04]  /*7340*/  LDSM.16.MT88.4 R72, [R28+0x800] ;  /* 0x000800001c48783b */ /* 0x000ee80000004200 */
[----:B------:R-:W-:Y:S02]  /*7350*/  LDSM.16.MT88.4 R80, [R34] ;  /* 0x000000002250783b */ /* 0x000fe40000004200 */
[----:B------:R-:W-:Y:S02]  /*7360*/  HMMA.16816.F32 R44, R20, R42, RZ ;  /* 0x0000002a142c723c */ /* 0x000fe400000018ff */
[----:B------:R-:W-:Y:S01]  /*7370*/  LDSM.16.MT88.4 R56, [R28+0x2800] ;  /* 0x002800001c38783b */ /* 0x000fe20000004200 */
[----:B--2---:R-:W-:-:S05]  /*7380*/  FFMA.FTZ R5, R94, UR4, -R4 ;  /* 0x000000045e057c23 */ /* 0x004fca0008010804 */
[----:B------:R-:W-:Y:S01]  /*7390*/  HMMA.16816.F32 R40, R24, R42, RZ ;  /* 0x0000002a1828723c */ /* 0x000fe200000018ff */
[----:B------:R2:W4:Y:S07]  /*73a0*/  MUFU.EX2 R203, R5 ;  /* 0x0000000500cb7308 */ /* 0x00052e0000000800 */
[C---:B------:R-:W-:Y:S01]  /*73b0*/  HMMA.16816.F32 R168, R12.reuse, R38, R60 ;  /* 0x000000260ca8723c */ /* 0x040fe2000000183c */
[----:B------:R-:W-:Y:S07]  /*73c0*/  LDSM.16.MT88.4 R60, [R34+0x800] ;  /* 0x00080000223c783b */ /* 0x000fee0000004200 */
[----:B------:R-:W-:Y:S01]  /*73d0*/  HMMA.16816.F32 R128, R12, R8, R48 ;  /* 0x000000080c80723c */ /* 0x000fe20000001830 */
[----:B--2---:R-:W-:-:S02]  /*73e0*/  FFMA.FTZ R5, R92, UR4, -R4 ;  /* 0x000000045c057c23 */ /* 0x004fc40008010804 */
[----:B------:R-:W2:Y:S02]  /*73f0*/  LDSM.16.MT88.4 R92, [R35+0xe000] ;  /* 0x00e00000235c783b */ /* 0x000ea40000004200 */
[----:B------:R1:W-:Y:S03]  /*7400*/  MUFU.EX2 R252, R5 ;  /* 0x0000000500fc7308 */ /* 0x0003e60000000800 */
[-C--:B------:R-:W-:Y:S08]  /*7410*/  HMMA.16816.F32 R136, R12, R10.reuse, R44 ;  /* 0x0000000a0c88723c */ /* 0x080ff0000000182c */
[----:B------:R-:W-:Y:S01]  /*7420*/  HMMA.16816.F32 R116, R16, R10, R40 ;  /* 0x0000000a1074723c */ /* 0x000fe20000001828 */
[----:B-1----:R-:W-:-:S07]  /*7430*/  FFMA.FTZ R5, R102, UR4, -R4 ;  /* 0x0000000466057c23 */ /* 0x002fce0008010804 */
[-C--:B------:R-:W-:Y:S01]  /*7440*/  HMMA.16816.F32 R8, R24, R108.reuse, RZ ;  /* 0x0000006c1808723c */ /* 0x080fe200000018ff */
[----:B------:R-:W-:Y:S01]  /*7450*/  IMAD.MOV.U32 R102, RZ, RZ, R154 ;  /* 0x000000ffff667224 */ /* 0x000fe200078e009a */
[----:B------:R1:W-:Y:S06]  /*7460*/  MUFU.EX2 R238, R5 ;  /* 0x0000000500ee7308 */ /* 0x0003ec0000000800 */
[----:B------:R-:W-:Y:S01]  /*7470*/  HMMA.16816.F32 R44, R20, R108, RZ ;  /* 0x0000006c142c723c */ /* 0x000fe200000018ff */
[----:B------:R-:W-:Y:S01]  /*7480*/  MOV R109, R66 ;  /* 0x00000042006d7202 */ /* 0x000fe20000000f00 */
[----:B------:R-:W-:-:S06]  /*7490*/  IMAD.MOV.U32 R108, RZ, RZ, R177 ;  /* 0x000000ffff6c7224 */ /* 0x000fcc00078e00b1 */
[----:B------:R-:W-:Y:S01]  /*74a0*/  HMMA.16816.F32 R36, R20, R112, RZ ;  /* 0x000000701424723c */ /* 0x000fe200000018ff */
[----:B-1----:R-:W-:-:S04]  /*74b0*/  FFMA.FTZ R5, R98, UR4, -R4 ;  /* 0x0000000462057c23 */ /* 0x002fc80008010804 */
[----:B------:R1:W-:Y:S03]  /*74c0*/  MUFU.EX2 R237, R5 ;  /* 0x0000000500ed7308 */ /* 0x0003e60000000800 */
[----:B------:R-:W-:Y:S01]  /*74d0*/  HMMA.16816.F32 R40, R24, R112, RZ ;  /* 0x000000701828723c */ /* 0x000fe200000018ff */
[----:B------:R-:W-:Y:S01]  /*74e0*/  MOV R112, R173 ;  /* 0x000000ad00707202 */ /* 0x000fe20000000f00 */
[----:B------:R-:W-:-:S06]  /*74f0*/  IMAD.MOV.U32 R113, RZ, RZ, R172 ;  /* 0x000000ffff717224 */ /* 0x000fcc00078e00ac */
[----:B------:R-:W-:Y:S01]  /*7500*/  HMMA.16816.F32 R148, R16, R104, R8 ;  /* 0x000000681094723c */ /* 0x000fe20000001808 */
[----:B-1----:R-:W-:Y:S01]  /*7510*/  FFMA.FTZ R5, R100, UR4, -R4 ;  /* 0x0000000464057c23 */ /* 0x002fe20008010804 */
[----:B------:R-:W-:-:S06]  /*7520*/  MOV R100, R65 ;  /* 0x0000004100647202 */ /* 0x000fcc0000000f00 */
[----:B---3--:R-:W-:Y:S01]  /*7530*/  HMMA.16816.F32 R180, R12, R72, R36 ;  /* 0x000000480cb4723c */ /* 0x008fe20000001824 */
[----:B------:R1:W-:Y:S07]  /*7540*/  MUFU.EX2 R236, R5 ;  /* 0x0000000500ec7308 */ /* 0x0003ee0000000800 */
[----:B--2---:R-:W-:Y:S08]  /*7550*/  HMMA.16816.F32 R36, R24, R92, RZ ;  /* 0x0000005c1824723c */ /* 0x004ff000000018ff */
[----:B------:R-:W-:Y:S01]  /*7560*/  HMMA.16816.F32 R152, R12, R104, R44 ;  /* 0x000000680c98723c */ /* 0x000fe2000000182c */
[----:B------:R-:W-:Y:S01]  /*7570*/  IMAD.MOV.U32 R104, RZ, RZ, R176 ;  /* 0x000000ffff687224 */ /* 0x000fe200078e00b0 */
[----:B------:R-:W-:Y:S01]  /*7580*/  MOV R105, R68 ;  /* 0x0000004400697202 */ /* 0x000fe20000000f00 */
[--C-:B-1----:R-:W-:Y:S01]  /*7590*/  FFMA.FTZ R5, R123, UR4, -R4.reuse ;  /* 0x000000047b057c23 */ /* 0x102fe20008010804 */
[----:B------:R-:W-:Y:S01]  /*75a0*/  FFMA.FTZ R4, R121, UR4, -R4 ;  /* 0x0000000479047c23 */ /* 0x000fe20008010804 */
[----:B------:R-:W-:-:S03]  /*75b0*/  IMAD.MOV.U32 R123, RZ, RZ, R64 ;  /* 0x000000ffff7b7224 */ /* 0x000fc600078e0040 */
[----:B------:R1:W-:Y:S01]  /*75c0*/  MUFU.EX2 R235, R4 ;  /* 0x0000000400eb7308 */ /* 0x0003e20000000800 */
[----:B------:R-:W-:Y:S07]  /*75d0*/  HMMA.16816.F32 R176, R16, R72, R40 ;  /* 0x0000004810b0723c */ /* 0x000fee0000001828 */
[----:B------:R-:W-:Y:S01]  /*75e0*/  MUFU.EX2 R72, R5 ;  /* 0x0000000500487308 */ /* 0x000fe20000000800 */
[----:B------:R-:W-:Y:S01]  /*75f0*/  HMMA.16816.F32 R40, R20, R80, RZ ;  /* 0x000000501428723c */ /* 0x000fe200000018ff */
[----:B-1----:R-:W-:-:S07]  /*7600*/  FFMA.FTZ R4, R67, UR4, -R3 ;  /* 0x0000000443047c23 */ /* 0x002fce0008010803 */
[----:B------:R-:W-:Y:S01]  /*7610*/  HMMA.16816.F32 R48, R16, R76, R36 ;  /* 0x0000004c1030723c */ /* 0x000fe20000001824 */
[----:B------:R-:W1:Y:S01]  /*7620*/  LDSM.16.MT88.4 R64, [R28+0x2000] ;  /* 0x002000001c40783b */ /* 0x000e620000004200 */
[----:B------:R2:W-:Y:S06]  /*7630*/  MUFU.EX2 R228, R4 ;  /* 0x0000000400e47308 */ /* 0x0005ec0000000800 */
[----:B------:R-:W-:Y:S01]  /*7640*/  HMMA.16816.F32 R8, R20, R92, RZ ;  /* 0x0000005c1408723c */ /* 0x000fe200000018ff */
[----:B------:R-:W-:-:S07]  /*7650*/  IMAD.MOV.U32 R93, RZ, RZ, R204 ;  /* 0x000000ffff5d7224 */ /* 0x000fce00078e00cc */
[----:B------:R-:W-:Y:S01]  /*7660*/  HMMA.16816.F32 R196, R12, R60, R40 ;  /* 0x0000003c0cc4723c */ /* 0x000fe20000001828 */
[----:B------:R-:W-:Y:S02]  /*7670*/  LDSM.16.MT88.4 R40, [R33+0xd000] ;  /* 0x00d000002128783b */ /* 0x000fe40000004200 */
[----:B------:R-:W-:Y:S01]  /*7680*/  MOV R121, R49 ;  /* 0x0000003100797202 */ /* 0x000fe20000000f00 */
[----:B--2---:R-:W-:Y:S01]  /*7690*/  FFMA.FTZ R4, R71, UR4, -R3 ;  /* 0x0000000447047c23 */ /* 0x004fe20008010803 */
[----:B------:R-:W-:-:S03]  /*76a0*/  IMAD.MOV.U32 R187, RZ, RZ, R51 ;  /* 0x000000ffffbb7224 */ /* 0x000fc600078e0033 */
[----:B------:R2:W3:Y:S01]  /*76b0*/  MUFU.EX2 R231, R4 ;  /* 0x0000000400e77308 */ /* 0x0004e20000000800 */
[----:B------:R-:W-:Y:S01]  /*76c0*/  HMMA.16816.F32 R44, R24, R80, RZ ;  /* 0x00000050182c723c */ /* 0x000fe200000018ff */
[----:B------:R-:W-:Y:S01]  /*76d0*/  MOV R80, R175 ;  /* 0x000000af00507202 */ /* 0x000fe20000000f00 */
[----:B------:R-:W-:Y:S02]  /*76e0*/  IMAD.MOV.U32 R81, RZ, RZ, R174 ;  /* 0x000000ffff517224 */ /* 0x000fe400078e00ae */
[----:B------:R-:W-:Y:S04]  /*76f0*/  LDSM.16.MT88.4 R172, [R33+0xd800] ;  /* 0x00d8000021ac783b */ /* 0x000fe80000004200 */
[----:B------:R-:W-:Y:S01]  /*7700*/  HMMA.16816.F32 R240, R12, R76, R8 ;  /* 0x0000004c0cf0723c */ /* 0x000fe20000001808 */
[----:B------:R-:W-:Y:S01]  /*7710*/  MOV R77, R207 ;  /* 0x000000cf004d7202 */ /* 0x000fe20000000f00 */
[----:B------:R-:W-:-:S02]  /*7720*/  IMAD.MOV.U32 R76, RZ, RZ, R206 ;  /* 0x000000ffff4c7224 */ /* 0x000fc400078e00ce */
[----:B--2---:R-:W-:-:S04]  /*7730*/  FFMA.FTZ R4, R69, UR4, -R3 ;  /* 0x0000000445047c23 */ /* 0x004fc80008010803 */
[-C--:B-1----:R-:W-:Y:S01]  /*7740*/  HMMA.16816.F32 R36, R24, R64.reuse, RZ ;  /* 0x000000401824723c */ /* 0x082fe200000018ff */
[----:B------:R-:W1:Y:S01]  /*7750*/  LDSM.16.MT88.4 R68, [R34+0x2000] ;  /* 0x002000002244783b */ /* 0x000e620000004200 */
[----:B------:R2:W-:Y:S06]  /*7760*/  MUFU.EX2 R229, R4 ;  /* 0x0000000400e57308 */ /* 0x0005ec0000000800 */
[----:B------:R-:W-:Y:S01]  /*7770*/  HMMA.16816.F32 R8, R20, R64, RZ ;  /* 0x000000401408723c */ /* 0x000fe200000018ff */
        /* <DEDUP_REMOVED lines=11> */
[----:B--2---:R-:W-:Y:S01]  /*7830*/  FFMA.FTZ R4, R99, UR4, -R3 ;  /* 0x0000000463047c23 */ /* 0x004fe20008010803 */
[----:B------:R-:W2:Y:S01]  /*7840*/  LDSM.16.MT88.4 R48, [R34+0x2800] ;  /* 0x002800002230783b */ /* 0x000ea20000004200 */
[----:B------:R-:W-:Y:S02]  /*7850*/  MOV R105, R191 ;  /* 0x000000bf00697202 */ /* 0x000fe40000000f00 */
[----:B------:R1:W1:Y:S01]  /*7860*/  MUFU.EX2 R227, R4 ;  /* 0x0000000400e37308 */ /* 0x0002620000000800 */
[-C--:B------:R-:W-:Y:S01]  /*7870*/  HMMA.16816.F32 R248, R16, R56.reuse, R36 ;  /* 0x0000003810f8723c */ /* 0x080fe20000001824 */
[----:B------:R-:W2:Y:S07]  /*7880*/  LDSM.16.MT88.4 R36, [R33+0xf000] ;  /* 0x00f000002124783b */ /* 0x000eae0000004200 */
[----:B------:R-:W-:Y:S01]  /*7890*/  HMMA.16816.F32 R212, R12, R56, R8 ;  /* 0x000000380cd4723c */ /* 0x000fe20000001808 */
[----:B----4-:R-:W-:-:S02]  /*78a0*/  F2FP.F16.F32.PACK_AB R8, R203, R185 ;  /* 0x000000b9cb08723e */ /* 0x010fc400000000ff */
[----:B---3--:R-:W-:Y:S02]  /*78b0*/  F2FP.F16.F32.PACK_AB R9, R231, R228 ;  /* 0x000000e4e709723e */ /* 0x008fe400000000ff */
[----:B------:R-:W-:Y:S01]  /*78c0*/  F2FP.F16.F32.PACK_AB R10, R238, R252 ;  /* 0x000000fcee0a723e */ /* 0x000fe200000000ff */
[----:B-1----:R-:W-:Y:S01]  /*78d0*/  FFMA.FTZ R4, R96, UR4, -R3 ;  /* 0x0000000460047c23 */ /* 0x002fe20008010803 */
[----:B------:R-:W-:Y:S01]  /*78e0*/  F2FP.F16.F32.PACK_AB R11, R227, R229 ;  /* 0x000000e5e30b723e */ /* 0x000fe200000000ff */
[----:B------:R-:W-:Y:S02]  /*78f0*/  HMMA.16816.F32 R44, R24, R68, RZ ;  /* 0x00000044182c723c */ /* 0x000fe400000018ff */
[----:B------:R1:W-:Y:S06]  /*7900*/  MUFU.EX2 R226, R4 ;  /* 0x0000000400e27308 */ /* 0x0003ec0000000800 */
[----:B------:R-:W-:Y:S08]  /*7910*/  HMMA.16816.F32 R160, R8, R40, R160 ;  /* 0x0000002808a0723c */ /* 0x000ff000000018a0 */
[----:B------:R-:W-:Y:S01]  /*7920*/  HMMA.16816.F32 R52, R20, R68, RZ ;  /* 0x000000441434723c */ /* 0x000fe200000018ff */
[----:B------:R-:W-:Y:S01]  /*7930*/  MOV R69, R76 ;  /* 0x0000004c00457202 */ /* 0x000fe20000000f00 */
[----:B------:R-:W-:-:S02]  /*7940*/  IMAD.MOV.U32 R68, RZ, RZ, R77 ;  /* 0x000000ffff447224 */ /* 0x000fc400078e004d */
[----:B-1----:R-:W-:Y:S01]  /*7950*/  FFMA.FTZ R4, R97, UR4, -R3 ;  /* 0x0000000461047c23 */ /* 0x002fe20008010803 */
[----:B------:R-:W-:Y:S01]  /*7960*/  MOV R76, R60 ;  /* 0x0000003c004c7202 */ /* 0x000fe20000000f00 */
[----:B------:R-:W1:Y:S01]  /*7970*/  LDSM.16.MT88.4 R96, [R33+0xf800] ;  /* 0x00f800002160783b */ /* 0x000e620000004200 */
[----:B------:R-:W-:Y:S01]  /*7980*/  IMAD.MOV.U32 R60, RZ, RZ, R188 ;  /* 0x000000ffff3c7224 */ /* 0x000fe200078e00bc */
[----:B------:R3:W-:Y:S01]  /*7990*/  MUFU.EX2 R225, R4 ;  /* 0x0000000400e17308 */ /* 0x0007e20000000800 */
[----:B--2---:R-:W-:Y:S01]  /*79a0*/  HMMA.16816.F32 R244, R16, R48, R44 ;  /* 0x0000003010f4723c */ /* 0x004fe2000000182c */
[----:B------:R-:W-:-:S07]  /*79b0*/  MOV R77, R105 ;  /* 0x00000069004d7202 */ /* 0x000fce0000000f00 */
[----:B------:R-:W-:Y:S01]  /*79c0*/  HMMA.16816.F32 R44, R20, R82, RZ ;  /* 0x00000052142c723c */ /* 0x000fe200000018ff */
[----:B---3--:R-:W-:Y:S01]  /*79d0*/  FFMA.FTZ R4, R147, UR4, -R2 ;  /* 0x0000000493047c23 */ /* 0x008fe20008010802 */
[----:B------:R-:W-:-:S06]  /*79e0*/  MOV R147, R205 ;  /* 0x000000cd00937202 */ /* 0x000fcc0000000f00 */
[----:B------:R-:W-:Y:S01]  /*79f0*/  HMMA.16816.F32 R204, R12, R48, R52 ;  /* 0x000000300ccc723c */ /* 0x000fe20000001834 */
[----:B------:R2:W-:Y:S01]  /*7a00*/  MUFU.EX2 R221, R4 ;  /* 0x0000000400dd7308 */ /* 0x0005e20000000800 */
[----:B------:R-:W-:-:S06]  /*7a10*/  IMAD.MOV.U32 R49, RZ, RZ, R102 ;  /* 0x000000ffff317224 */ /* 0x000fcc00078e0066 */
[----:B------:R-:W-:Y:S08]  /*7a20*/  HMMA.16816.F32 R52, R20, R114, RZ ;  /* 0x000000721434723c */ /* 0x000ff000000018ff */
[----:B------:R-:W-:Y:S01]  /*7a30*/  HMMA.16816.F32 R44, R12, R62, R44 ;  /* 0x0000003e0c2c723c */ /* 0x000fe2000000182c */
[----:B--2---:R-:W-:-:S04]  /*7a40*/  FFMA.FTZ R4, R86, UR4, -R2 ;  /* 0x0000000456047c23 */ /* 0x004fc80008010802 */
[----:B------:R2:W-:Y:S07]  /*7a50*/  MUFU.EX2 R223, R4 ;  /* 0x0000000400df7308 */ /* 0x0005ee0000000800 */
[----:B------:R-:W-:Y:S01]  /*7a60*/  HMMA.16816.F32 R52, R12, R74, R52 ;  /* 0x0000004a0c34723c */ /* 0x000fe20000001834 */
[----:B--2---:R-:W-:-:S04]  /*7a70*/  FFMA.FTZ R4, R85, UR4, -R2 ;  /* 0x0000000455047c23 */ /* 0x004fc80008010802 */
        /* <DEDUP_REMOVED lines=18> */
[----:B------:R3:W4:Y:S01]  /*7ba0*/  MUFU.EX2 R218, R3 ;  /* 0x0000000300da7308 */ /* 0x0007220000000800 */
[----:B--2---:R-:W-:-:S07]  /*7bb0*/  F2FP.F16.F32.PACK_AB R4, R223, R221 ;  /* 0x000000dddf04723e */ /* 0x004fce00000000ff */
[----:B------:R-:W-:Y:S01]  /*7bc0*/  HMMA.16816.F32 R164, R4, R40, R164 ;  /* 0x0000002804a4723c */ /* 0x000fe200000018a4 */
[----:B---3--:R-:W-:-:S04]  /*7bd0*/  FFMA.FTZ R3, R101, UR4, -R2 ;  /* 0x0000000465037c23 */ /* 0x008fc80008010802 */
[----:B------:R2:W-:Y:S03]  /*7be0*/  MUFU.EX2 R211, R3 ;  /* 0x0000000300d37308 */ /* 0x0005e60000000800 */
[-C--:B------:R-:W-:Y:S08]  /*7bf0*/  HMMA.16816.F32 R168, R4, R42.reuse, R168 ;  /* 0x0000002a04a8723c */ /* 0x080ff000000018a8 */
[----:B------:R-:W-:Y:S01]  /*7c00*/  HMMA.16816.F32 R40, R8, R42, R88 ;  /* 0x0000002a0828723c */ /* 0x000fe20000001858 */
[----:B--2---:R-:W-:-:S07]  /*7c10*/  FFMA.FTZ R3, R103, UR4, -R2 ;  /* 0x0000000467037c23 */ /* 0x004fce0008010802 */
[----:B------:R-:W-:Y:S01]  /*7c20*/  HMMA.16816.F32 R88, R4, R36, R128 ;  /* 0x000000240458723c */ /* 0x000fe20000001880 */
[----:B------:R-:W-:Y:S01]  /*7c30*/  F2FP.F16.F32.PACK_AB R128, R236, R237 ;  /* 0x000000edec80723e */ /* 0x000fe200000000ff */
[----:B------:R2:W3:Y:S01]  /*7c40*/  MUFU.EX2 R210, R3 ;  /* 0x0000000300d27308 */ /* 0x0004e20000000800 */
[----:B------:R-:W-:Y:S02]  /*7c50*/  F2FP.F16.F32.PACK_AB R129, R225, R226 ;  /* 0x000000e2e181723e */ /* 0x000fe400000000ff */
[----:B------:R-:W-:Y:S02]  /*7c60*/  F2FP.F16.F32.PACK_AB R130, R235, R72 ;  /* 0x00000048eb82723e */ /* 0x000fe400000000ff */
[----:B----4-:R-:W-:-:S07]  /*7c70*/  F2FP.F16.F32.PACK_AB R131, R218, R73 ;  /* 0x00000049da83723e */ /* 0x010fce00000000ff */
[----:B------:R-:W-:Y:S01]  /*7c80*/  HMMA.16816.F32 R160, R128, R172, R160 ;  /* 0x000000ac80a0723c */ /* 0x000fe200000018a0 */
[--C-:B--2---:R-:W-:Y:S01]  /*7c90*/  FFMA.FTZ R3, R144, UR4, -R2.reuse ;  /* 0x0000000490037c23 */ /* 0x104fe20008010802 */
[----:B------:R-:W-:-:S03]  /*7ca0*/  FFMA.FTZ R2, R120, UR4, -R2 ;  /* 0x0000000478027c23 */ /* 0x000fc60008010802 */
[----:B------:R2:W4:Y:S08]  /*7cb0*/  MUFU.EX2 R92, R3 ;  /* 0x00000003005c7308 */ /* 0x0005300000000800 */
[----:B------:R1:W-:Y:S01]  /*7cc0*/  MUFU.EX2 R209, R2 ;  /* 0x0000000200d17308 */ /* 0x0003e20000000800 */
[----:B--2---:R-:W-:Y:S02]  /*7cd0*/  IMAD.MOV.U32 R3, RZ, RZ, R186 ;  /* 0x000000ffff037224 */ /* 0x004fe400078e00ba */
[----:B-1----:R-:W-:-:S02]  /*7ce0*/  FFMA.FTZ R2, R87, UR4, -R0 ;  /* 0x0000000457027c23 */ /* 0x002fc40008010800 */
[----:B------:R-:W-:Y:S01]  /*7cf0*/  HMMA.16816.F32 R84, R8, R36, R124 ;  /* 0x000000240854723c */ /* 0x000fe2000000187c */
[----:B---3--:R-:W-:Y:S02]  /*7d00*/  F2FP.F16.F32.PACK_AB R124, R210, R211 ;  /* 0x000000d3d27c723e */ /* 0x008fe400000000ff */
[----:B------:R1:W-:Y:S02]  /*7d10*/  MUFU.EX2 R208, R2 ;  /* 0x0000000200d07308 */ /* 0x0003e40000000800 */
[----:B-1----:R-:W-:-:S15]  /*7d20*/  FFMA.FTZ R2, R132, UR4, -R0 ;  /* 0x0000000484027c23 */ /* 0x002fde0008010800 */
[----:B------:R-:W-:Y:S01]  /*7d30*/  HMMA.16816.F32 R84, R128, R96, R84 ;  /* 0x000000608054723c */ /* 0x000fe20000001854 */
[----:B------:R1:W2:Y:S02]  /*7d40*/  MUFU.EX2 R142, R2 ;  /* 0x00000002008e7308 */ /* 0x0002a40000000800 */
[--C-:B-1----:R-:W-:Y:S01]  /*7d50*/  FFMA.FTZ R2, R157, UR4, -R0.reuse ;  /* 0x000000049d027c23 */ /* 0x102fe20008010800 */
[----:B------:R-:W-:Y:S01]  /*7d60*/  FFMA.FTZ R0, R141, UR4, -R0 ;  /* 0x000000048d007c23 */ /* 0x000fe20008010800 */
[----:B----4-:R-:W-:Y:S01]  /*7d70*/  MOV R141, R92 ;  /* 0x0000005c008d7202 */ /* 0x010fe20000000f00 */
[----:B------:R-:W-:-:S03]  /*7d80*/  IMAD.MOV.U32 R92, RZ, RZ, R159 ;  /* 0x000000ffff5c7224 */ /* 0x000fc600078e009f */
[----:B------:R1:W-:Y:S01]  /*7d90*/  MUFU.EX2 R132, R2 ;  /* 0x0000000200847308 */ /* 0x0003e20000000800 */
[----:B--2---:R-:W-:Y:S02]  /*7da0*/  F2FP.F16.F32.PACK_AB R125, R142, R208 ;  /* 0x000000d08e7d723e */ /* 0x004fe400000000ff */
[----:B------:R-:W-:-:S05]  /*7db0*/  F2FP.F16.F32.PACK_AB R126, R209, R141 ;  /* 0x0000008dd17e723e */ /* 0x000fca00000000ff */
[----:B------:R-:W2:Y:S01]  /*7dc0*/  MUFU.EX2 R33, R0 ;  /* 0x0000000000217308 */ /* 0x000ea20000000800 */
[----:B-1----:R-:W-:Y:S02]  /*7dd0*/  MOV R2, R158 ;  /* 0x0000009e00027202 */ /* 0x002fe40000000f00 */
[----:B------:R-:W-:Y:S01]  /*7de0*/  HMMA.16816.F32 R156, R4, R38, R136 ;  /* 0x00000026049c723c */ /* 0x000fe20000001888 */
[----:B--2---:R-:W-:Y:S01]  /*7df0*/  F2FP.F16.F32.PACK_AB R127, R33, R132 ;  /* 0x00000084217f723e */ /* 0x004fe200000000ff */
[----:B------:R-:W-:Y:S02]  /*7e00*/  IMAD.MOV.U32 R0, RZ, RZ, R147 ;  /* 0x000000ffff007224 */ /* 0x000fe400078e0093 */
[----:B------:R-:W-:Y:S01]  /*7e10*/  IMAD.MOV.U32 R147, RZ, RZ, R61 ;  /* 0x000000ffff937224 */ /* 0x000fe200078e003d */
[----:B------:R-:W-:-:S03]  /*7e20*/  MOV R61, R189 ;  /* 0x000000bd003d7202 */ /* 0x000fc60000000f00 */
[----:B------:R-:W-:Y:S08]  /*7e30*/  HMMA.16816.F32 R188, R8, R38, R116 ;  /* 0x0000002608bc723c */ /* 0x000ff00000001874 */
[----:B------:R-:W-:Y:S01]  /*7e40*/  HMMA.16816.F32 R88, R124, R96, R88 ;  /* 0x000000607c58723c */ /* 0x000fe20000001858 */
[----:B------:R-:W-:Y:S01]  /*7e50*/  MOV R97, R69 ;  /* 0x0000004500617202 */ /* 0x000fe20000000f00 */
[----:B------:R-:W-:Y:S01]  /*7e60*/  IMAD.MOV.U32 R96, RZ, RZ, R64 ;  /* 0x000000ffff607224 */ /* 0x000fe200078e0040 */
[----:B------:R-:W-:Y:S01]  /*7e70*/  MOV R69, R76 ;  /* 0x0000004c00457202 */ /* 0x000fe20000000f00 */
[----:B------:R-:W-:Y:S01]  /*7e80*/  IMAD.MOV.U32 R76, RZ, RZ, R123 ;  /* 0x000000ffff4c7224 */ /* 0x000fe200078e007b */
[----:B------:R-:W-:-:S02]  /*7e90*/  MOV R123, R100 ;  /* 0x00000064007b7202 */ /* 0x000fc40000000f00 */
[----:B------:R-:W-:Y:S01]  /*7ea0*/  MOV R64, R65 ;  /* 0x0000004100407202 */ /* 0x000fe20000000f00 */
[----:B------:R-:W-:Y:S01]  /*7eb0*/  HMMA.16816.F32 R164, R124, R172, R164 ;  /* 0x000000ac7ca4723c */ /* 0x000fe200000018a4 */
[----:B------:R-:W-:Y:S01]  /*7ec0*/  IMAD.MOV.U32 R65, RZ, RZ, R147 ;  /* 0x000000ffff417224 */ /* 0x000fe200078e0093 */
[----:B------:R-:W-:Y:S01]  /*7ed0*/  MOV R147, R121 ;  /* 0x0000007900937202 */ /* 0x000fe20000000f00 */
[----:B------:R-:W-:-:S05]  /*7ee0*/  IMAD.MOV.U32 R121, RZ, RZ, R104 ;  /* 0x000000ffff797224 */ /* 0x000fca00078e0068 */
[-C--:B------:R-:W-:Y:S08]  /*7ef0*/  HMMA.16816.F32 R168, R124, R174.reuse, R168 ;  /* 0x000000ae7ca8723c */ /* 0x080ff000000018a8 */
[----:B------:R-:W-:Y:S08]  /*7f00*/  HMMA.16816.F32 R172, R128, R174, R40 ;  /* 0x000000ae80ac723c */ /* 0x000ff00000001828 */
[C---:B------:R-:W-:Y:S08]  /*7f10*/  HMMA.16816.F32 R100, R20.reuse, R110, RZ ;  /* 0x0000006e1464723c */ /* 0x040ff000000018ff */
[C---:B------:R-:W-:Y:S08]  /*7f20*/  HMMA.16816.F32 R40, R20.reuse, R94, RZ ;  /* 0x0000005e1428723c */ /* 0x040ff000000018ff */
[C---:B------:R-:W-:Y:S08]  /*7f30*/  HMMA.16816.F32 R36, R20.reuse, R66, RZ ;  /* 0x000000421424723c */ /* 0x040ff000000018ff */
[----:B------:R-:W-:Y:S08]  /*7f40*/  HMMA.16816.F32 R20, R20, R70, RZ ;  /* 0x000000461414723c */ /* 0x000ff000000018ff */
[C---:B------:R-:W-:Y:S08]  /*7f50*/  HMMA.16816.F32 R136, R12.reuse, R78, R40 ;  /* 0x0000004e0c88723c */ /* 0x040ff00000001828 */
[C---:B------:R-:W-:Y:S08]  /*7f60*/  HMMA.16816.F32 R100, R12.reuse, R106, R100 ;  /* 0x0000006a0c64723c */ /* 0x040ff00000001864 */
[C---:B------:R-:W-:Y:S08]  /*7f70*/  HMMA.16816.F32 R116, R12.reuse, R58, R36 ;  /* 0x0000003a0c74723c */ /* 0x040ff00000001824 */
[----:B------:R-:W-:Y:S08]  /*7f80*/  HMMA.16816.F32 R40, R12, R50, R20 ;  /* 0x000000320c28723c */ /* 0x000ff00000001814 */
[C---:B------:R-:W-:Y:S08]  /*7f90*/  HMMA.16816.F32 R12, R24.reuse, R110, RZ ;  /* 0x0000006e180c723c */ /* 0x040ff000000018ff */
[----:B------:R-:W-:Y:S01]  /*7fa0*/  HMMA.16816.F32 R20, R24, R114, RZ ;  /* 0x000000721814723c */ /* 0x000fe200000018ff */
[----:B------:R-:W-:Y:S01]  /*7fb0*/  MOV R115, R60 ;  /* 0x0000003c00737202 */ /* 0x000fe20000000f00 */
[----:B------:R-:W-:-:S10]  /*7fc0*/  IMAD.MOV.U32 R114, RZ, RZ, R61 ;  /* 0x000000ffff727224 */ /* 0x000fd400078e003d */
[----:B------:R-:W-:Y:S08]  /*7fd0*/  HMMA.16816.F32 R104, R16, R106, R12 ;  /* 0x0000006a1068723c */ /* 0x000ff0000000180c */
[----:B------:R-:W-:Y:S01]  /*7fe0*/  HMMA.16816.F32 R12, R24, R82, RZ ;  /* 0x00000052180c723c */ /* 0x000fe200000018ff */
[----:B------:R-:W-:Y:S01]  /*7ff0*/  MOV R83, R72 ;  /* 0x0000004800537202 */ /* 0x000fe20000000f00 */
[----:B------:R-:W-:-:S06]  /*8000*/  IMAD.MOV.U32 R82, RZ, RZ, R73 ;  /* 0x000000ffff527224 */ /* 0x000fcc00078e0049 */
[----:B------:R-:W-:Y:S08]  /*8010*/  HMMA.16816.F32 R72, R16, R74, R20 ;  /* 0x0000004a1048723c */ /* 0x000ff00000001814 */
[----:B------:R-:W-:Y:S01]  /*8020*/  HMMA.16816.F32 R20, R24, R94, RZ ;  /* 0x0000005e1814723c */ /* 0x000fe200000018ff */
[----:B------:R-:W-:Y:S01]  /*8030*/  IMAD.MOV.U32 R94, RZ, RZ, R76 ;  /* 0x000000ffff5e7224 */ /* 0x000fe200078e004c */
[----:B------:R-:W-:-:S06]  /*8040*/  MOV R95, R147 ;  /* 0x00000093005f7202 */ /* 0x000fcc0000000f00 */
[----:B------:R-:W-:Y:S08]  /*8050*/  HMMA.16816.F32 R60, R16, R62, R12 ;  /* 0x0000003e103c723c */ /* 0x000ff0000000180c */
[C---:B------:R-:W-:Y:S08]  /*8060*/  HMMA.16816.F32 R12, R24.reuse, R66, RZ ;  /* 0x00000042180c723c */ /* 0x040ff000000018ff */
[----:B------:R-:W-:Y:S01]  /*8070*/  HMMA.16816.F32 R24, R24, R70, RZ ;  /* 0x000000461818723c */ /* 0x000fe200000018ff */
[----:B------:R-:W-:Y:S01]  /*8080*/  IMAD.MOV.U32 R70, RZ, RZ, R65 ;  /* 0x000000ffff467224 */ /* 0x000fe200078e0041 */
[----:B------:R-:W-:-:S06]  /*8090*/  MOV R71, R187 ;  /* 0x000000bb00477202 */ /* 0x000fcc0000000f00 */
[C---:B------:R-:W-:Y:S01]  /*80a0*/  HMMA.16816.F32 R76, R16.reuse, R78, R20 ;  /* 0x0000004e104c723c */ /* 0x040fe20000001814 */
[----:B------:R-:W1:Y:S07]  /*80b0*/  LDSM.16.MT88.4 R20, [R35+0xd000] ;  /* 0x00d000002314783b */ /* 0x000e6e0000004200 */
[C---:B------:R-:W-:Y:S01]  /*80c0*/  HMMA.16816.F32 R56, R16.reuse, R58, R12 ;  /* 0x0000003a1038723c */ /* 0x040fe2000000180c */
[----:B------:R-:W-:Y:S07]  /*80d0*/  LDSM.16.MT88.4 R12, [R34+0x1000] ;  /* 0x00100000220c783b */ /* 0x000fee0000004200 */
[----:B------:R-:W-:Y:S01]  /*80e0*/  HMMA.16816.F32 R24, R16, R50, R24 ;  /* 0x000000321018723c */ /* 0x000fe20000001818 */
[----:B------:R-:W2:Y:S07]  /*80f0*/  LDSM.16.MT88.4 R16, [R28+0x1000] ;  /* 0x001000001c10783b */ /* 0x000eae0000004200 */
[C---:B-1----:R-:W-:Y:S08]  /*8100*/  HMMA.16816.F32 R144, R4.reuse, R20, R152 ;  /* 0x000000140490723c */ /* 0x042ff00000001898 */
[----:B------:R-:W-:Y:S01]  /*8110*/  HMMA.16816.F32 R152, R4, R22, R100 ;  /* 0x000000160498723c */ /* 0x000fe20000001864 */
[----:B------:R-:W-:Y:S01]  /*8120*/  MOV R102, R68 ;  /* 0x0000004400667202 */ /* 0x000fe20000000f00 */
[----:B------:R-:W-:Y:S01]  /*8130*/  IMAD.MOV.U32 R68, RZ, RZ, R69 ;  /* 0x000000ffff447224 */ /* 0x000fe200078e0045 */
[----:B------:R-:W-:Y:S01]  /*8140*/  MOV R69, R64 ;  /* 0x0000004000457202 */ /* 0x000fe20000000f00 */
[----:B------:R-:W-:Y:S01]  /*8150*/  IMAD.MOV.U32 R101, RZ, RZ, R184 ;  /* 0x000000ffff657224 */ /* 0x000fe200078e00b8 */
[----:B------:R-:W-:Y:S01]  /*8160*/  MOV R100, R185 ;  /* 0x000000b900647202 */ /* 0x000fe20000000f00 */
[----:B------:R-:W-:-:S02]  /*8170*/  IMAD.MOV.U32 R103, RZ, RZ, R49 ;  /* 0x000000ffff677224 */ /* 0x000fc400078e0031 */
[C---:B------:R-:W-:Y:S08]  /*8180*/  HMMA.16816.F32 R148, R8.reuse, R20, R148 ;  /* 0x000000140894723c */ /* 0x040ff00000001894 */
[----:B------:R-:W-:Y:S01]  /*8190*/  HMMA.16816.F32 R64, R8, R22, R104 ;  /* 0x000000160840723c */ /* 0x000fe20000001868 */
[----:B------:R-:W1:Y:S07]  /*81a0*/  LDSM.16.MT88.4 R20, [R35+0xf000] ;  /* 0x00f000002314783b */ /* 0x000e6e0000004200 */
[----:B--2---:R-:W-:Y:S01]  /*81b0*/  HMMA.16816.F32 R184, R4, R18, R52 ;  /* 0x0000001204b8723c */ /* 0x004fe20000001834 */
[----:B------:R-:W-:Y:S01]  /*81c0*/  MOV R53, R203 ;  /* 0x000000cb00357202 */ /* 0x000fe20000000f00 */
[----:B------:R-:W-:Y:S01]  /*81d0*/  IMAD.MOV.U32 R52, RZ, RZ, R202 ;  /* 0x000000ffff347224 */ /* 0x000fe200078e00ca */
[----:B------:R-:W-:Y:S01]  /*81e0*/  MOV R54, R201 ;  /* 0x000000c900367202 */ /* 0x000fe20000000f00 */
[----:B------:R-:W-:-:S04]  /*81f0*/  IMAD.MOV.U32 R55, RZ, RZ, R200 ;  /* 0x000000ffff377224 */ /* 0x000fc800078e00c8 */
[-C--:B------:R-:W-:Y:S08]  /*8200*/  HMMA.16816.F32 R176, R8, R16.reuse, R176 ;  /* 0x0000001008b0723c */ /* 0x080ff000000018b0 */
[----:B------:R-:W-:Y:S08]  /*8210*/  HMMA.16816.F32 R180, R4, R16, R180 ;  /* 0x0000001004b4723c */ /* 0x000ff000000018b4 */
[C---:B------:R-:W-:Y:S01]  /*8220*/  HMMA.16816.F32 R48, R8.reuse, R18, R72 ;  /* 0x000000120830723c */ /* 0x040fe20000001848 */
[----:B------:R-:W2:Y:S07]  /*8230*/  LDSM.16.MT88.4 R16, [R28+0x3000] ;  /* 0x003000001c10783b */ /* 0x000eae0000004200 */
[-C--:B------:R-:W-:Y:S08]  /*8240*/  HMMA.16816.F32 R192, R8, R12.reuse, R192 ;  /* 0x0000000c08c0723c */ /* 0x080ff000000018c0 */
[C---:B------:R-:W-:Y:S08]  /*8250*/  HMMA.16816.F32 R196, R4.reuse, R12, R196 ;  /* 0x0000000c04c4723c */ /* 0x040ff000000018c4 */
[----:B------:R-:W-:Y:S01]  /*8260*/  HMMA.16816.F32 R200, R4, R14, R44 ;  /* 0x0000000e04c8723c */ /* 0x000fe2000000182c */
[----:B------:R-:W-:Y:S01]  /*8270*/  MOV R44, R122 ;  /* 0x0000007a002c7202 */ /* 0x000fe20000000f00 */
[----:B------:R-:W-:Y:S01]  /*8280*/  IMAD.MOV.U32 R45, RZ, RZ, R121 ;  /* 0x000000ffff2d7224 */ /* 0x000fe200078e0079 */
[----:B------:R-:W-:Y:S01]  /*8290*/  MOV R46, R123 ;  /* 0x0000007b002e7202 */ /* 0x000fe20000000f00 */
[----:B------:R-:W-:-:S04]  /*82a0*/  IMAD.MOV.U32 R47, RZ, RZ, R108 ;  /* 0x000000ffff2f7224 */ /* 0x000fc800078e006c */
[----:B------:R-:W-:Y:S01]  /*82b0*/  HMMA.16816.F32 R60, R8, R14, R60 ;  /* 0x0000000e083c723c */ /* 0x000fe2000000183c */
[----:B------:R-:W3:Y:S07]  /*82c0*/  LDSM.16.MT88.4 R12, [R34+0x3000] ;  /* 0x00300000220c783b */ /* 0x000eee0000004200 */
[C---:B-1----:R-:W-:Y:S01]  /*82d0*/  HMMA.16816.F32 R72, R4.reuse, R20, R240 ;  /* 0x000000140448723c */ /* 0x042fe200000018f0 */
[----:B------:R-:W-:Y:S01]  /*82e0*/  MOV R243, R109 ;  /* 0x0000006d00f37202 */ /* 0x000fe20000000f00 */
[----:B------:R-:W-:Y:S01]  /*82f0*/  IMAD.MOV.U32 R241, RZ, RZ, R45 ;  /* 0x000000fffff17224 */ /* 0x000fe200078e002d */
[----:B------:R-:W-:Y:S01]  /*8300*/  MOV R242, R46 ;  /* 0x0000002e00f27202 */ /* 0x000fe20000000f00 */
[----:B------:R-:W-:Y:S01]  /*8310*/  IMAD.MOV.U32 R45, RZ, RZ, R54 ;  /* 0x000000ffff2d7224 */ /* 0x000fe200078e0036 */
[----:B------:R-:W-:Y:S01]  /*8320*/  MOV R46, R55 ;  /* 0x00000037002e7202 */ /* 0x000fe20000000f00 */
[----:B------:R-:W-:Y:S01]  /*8330*/  IMAD.MOV.U32 R54, RZ, RZ, R102 ;  /* 0x000000ffff367224 */ /* 0x000fe200078e0066 */
[----:B------:R-:W-:Y:S01]  /*8340*/  MOV R55, R103 ;  /* 0x0000006700377202 */ /* 0x000fe20000000f00 */
[C---:B--2---:R-:W-:Y:S08]  /*8350*/  HMMA.16816.F32 R104, R4.reuse, R16, R212 ;  /* 0x000000100468723c */ /* 0x044ff000000018d4 */
[----:B------:R-:W-:Y:S01]  /*8360*/  HMMA.16816.F32 R36, R4, R22, R136 ;  /* 0x000000160424723c */ /* 0x000fe20000001888 */
[----:B------:R-:W-:Y:S01]  /*8370*/  IMAD.MOV.U32 R136, RZ, RZ, R93 ;  /* 0x000000ffff887224 */ /* 0x000fe200078e005d */
[----:B------:R-:W-:Y:S01]  /*8380*/  MOV R93, R80 ;  /* 0x00000050005d7202 */ /* 0x000fe20000000f00 */
[----:B------:R-:W-:Y:S01]  /*8390*/  IMAD.MOV.U32 R80, RZ, RZ, R81 ;  /* 0x000000ffff507224 */ /* 0x000fe200078e0051 */
[----:B------:R-:W-:Y:S01]  /*83a0*/  MOV R81, R112 ;  /* 0x0000007000517202 */ /* 0x000fe20000000f00 */
[----:B------:R-:W-:Y:S01]  /*83b0*/  IMAD.MOV.U32 R112, RZ, RZ, R113 ;  /* 0x000000ffff707224 */ /* 0x000fe200078e0071 */
[----:B------:R-:W-:-:S02]  /*83c0*/  MOV R137, R44 ;  /* 0x0000002c00897202 */ /* 0x000fc40000000f00 */
[----:B------:R-:W-:Y:S08]  /*83d0*/  HMMA.16816.F32 R108, R4, R18, R116 ;  /* 0x00000012046c723c */ /* 0x000ff00000001874 */
[----:B------:R-:W-:Y:S08]  /*83e0*/  HMMA.16816.F32 R68, R8, R20, R68 ;  /* 0x000000140844723c */ /* 0x000ff00000001844 */
[C---:B---3--:R-:W-:Y:S08]  /*83f0*/  HMMA.16816.F32 R120, R4.reuse, R12, R204 ;  /* 0x0000000c0478723c */ /* 0x048ff000000018cc */
[----:B------:R-:W-:Y:S01]  /*8400*/  HMMA.16816.F32 R40, R4, R14, R40 ;  /* 0x0000000e0428723c */ /* 0x000fe20000001828 */
[----:B------:R-:W1:Y:S01]  /*8410*/  LDSM.16.MT88.4 R4, [R34+0x3800] ;  /* 0x003800002204783b */ /* 0x000e620000004200 */
[----:B------:R-:W-:Y:S01]  /*8420*/  IMAD.MOV.U32 R113, RZ, RZ, R233 ;  /* 0x000000ffff717224 */ /* 0x000fe200078e00e9 */
[----:B------:R-:W-:Y:S01]  /*8430*/  MOV R44, R52 ;  /* 0x00000034002c7202 */ /* 0x000fe20000000f00 */
[----:B------:R-:W-:-:S04]  /*8440*/  IMAD.MOV.U32 R138, RZ, RZ, R243 ;  /* 0x000000ffff8a7224 */ /* 0x000fc800078e00f3 */
[----:B------:R-:W-:Y:S01]  /*8450*/  HMMA.16816.F32 R56, R8, R18, R56 ;  /* 0x000000120838723c */ /* 0x000fe20000001838 */
[----:B------:R-:W-:Y:S01]  /*8460*/  IMAD.MOV.U32 R243, RZ, RZ, R47 ;  /* 0x000000fffff37224 */ /* 0x000fe200078e002f */
[----:B------:R-:W-:Y:S01]  /*8470*/  MOV R18, R112 ;  /* 0x0000007000127202 */ /* 0x000fe20000000f00 */
[----:B------:R-:W-:Y:S01]  /*8480*/  IMAD.MOV.U32 R52, RZ, RZ, R100 ;  /* 0x000000ffff347224 */ /* 0x000fe200078e0064 */
[----:B------:R-:W-:Y:S01]  /*8490*/  MOV R47, R101 ;  /* 0x00000065002f7202 */ /* 0x000fe20000000f00 */
[----:B------:R-:W-:-:S03]  /*84a0*/  IMAD.MOV.U32 R19, RZ, RZ, R93 ;  /* 0x000000ffff137224 */ /* 0x000fc600078e005d */
[C---:B------:R-:W-:Y:S01]  /*84b0*/  HMMA.16816.F32 R24, R8.reuse, R14, R24 ;  /* 0x0000000e0818723c */ /* 0x040fe20000001818 */
[----:B------:R-:W-:Y:S01]  /*84c0*/  IMAD.MOV.U32 R213, RZ, RZ, R2 ;  /* 0x000000ffffd57224 */ /* 0x000fe200078e0002 */
[----:B------:R-:W-:Y:S02]  /*84d0*/  MOV R214, R0 ;  /* 0x0000000000d67202 */ /* 0x000fe40000000f00 */
[----:B------:R-:W-:Y:S01]  /*84e0*/  MOV R212, R92 ;  /* 0x0000005c00d47202 */ /* 0x000fe20000000f00 */
[----:B------:R-:W-:Y:S01]  /*84f0*/  IMAD.MOV.U32 R215, RZ, RZ, R97 ;  /* 0x000000ffffd77224 */ /* 0x000fe200078e0061 */
[----:B------:R-:W-:Y:S01]  /*8500*/  MOV R139, R239 ;  /* 0x000000ef008b7202 */ /* 0x000fe20000000f00 */
[----:B------:R-:W-:Y:S01]  /*8510*/  LDSM.16.MT88.4 R204, [R34+0x1800] ;  /* 0x0018000022cc783b */ /* 0x000fe20000004200 */
[----:B------:R-:W-:Y:S01]  /*8520*/  HMMA.16816.F32 R116, R8, R12, R244 ;  /* 0x0000000c0874723c */ /* 0x000fe200000018f4 */
[----:B------:R-:W-:-:S07]  /*8530*/  IMAD.MOV.U32 R247, RZ, RZ, R113 ;  /* 0x000000fffff77224 */ /* 0x000fce00078e0071 */
[----:B------:R-:W-:Y:S01]  /*8540*/  HMMA.16816.F32 R100, R8, R16, R248 ;  /* 0x000000100864723c */ /* 0x000fe200000018f8 */
[----:B------:R-:W-:Y:S01]  /*8550*/  IMAD.MOV.U32 R16, RZ, RZ, R46 ;  /* 0x000000ffff107224 */ /* 0x000fe200078e002e */
[----:B------:R-:W-:Y:S01]  /*8560*/  MOV R17, R45 ;  /* 0x0000002d00117202 */ /* 0x000fe20000000f00 */
[----:B------:R-:W-:Y:S01]  /*8570*/  IMAD.MOV.U32 R248, RZ, RZ, R44 ;  /* 0x000000fffff87224 */ /* 0x000fe200078e002c */
[----:B------:R-:W-:Y:S01]  /*8580*/  MOV R249, R243 ;  /* 0x000000f300f97202 */ /* 0x000fe20000000f00 */
[----:B------:R-:W-:-:S03]  /*8590*/  IMAD.MOV.U32 R250, RZ, RZ, R242 ;  /* 0x000000fffffa7224 */ /* 0x000fc600078e00f2 */
[----:B------:R-:W-:Y:S01]  /*85a0*/  HMMA.16816.F32 R20, R8, R22, R76 ;  /* 0x000000160814723c */ /* 0x000fe2000000184c */
[----:B------:R-:W-:Y:S01]  /*85b0*/  FADD.FTZ R9, R18, R247 ;  /* 0x000000f712097221 */ /* 0x000fe20000010000 */
        /* <DEDUP_REMOVED lines=19> */
[----:B------:R-:W-:Y:S01]  /*86f0*/  IMAD.MOV.U32 R16, RZ, RZ, R248 ;  /* 0x000000ffff107224 */ /* 0x000fe200078e00f8 */
[----:B------:R-:W-:Y:S01]  /*8700*/  MOV R17, R249 ;  /* 0x000000f900117202 */ /* 0x000fe20000000f00 */
[----:B------:R-:W-:Y:S01]  /*8710*/  FADD.FTZ R2, R2, R246 ;  /* 0x000000f602027221 */ /* 0x000fe20000010000 */
[----:B------:R-:W-:Y:S01]  /*8720*/  MOV R248, R250 ;  /* 0x000000fa00f87202 */ /* 0x000fe20000000f00 */
[----:B------:R-:W-:Y:S01]  /*8730*/  FADD.FTZ R0, R0, R247 ;  /* 0x000000f700007221 */ /* 0x000fe20000010000 */
        /* <DEDUP_REMOVED lines=13> */
[----:B------:R-:W-:Y:S01]  /*8810*/  FADD.FTZ R0, R251, R0 ;  /* 0x00000000fb007221 */ /* 0x000fe20000010000 */
[----:B------:R-:W-:Y:S01]  /*8820*/  FADD.FTZ R9, R136, R9 ;  /* 0x0000000988097221 */ /* 0x000fe20000010000 */
[-C--:B-1----:R-:W-:Y:S01]  /*8830*/  HMMA.16816.F32 R120, R124, R4.reuse, R120 ;  /* 0x000000047c78723c */ /* 0x082fe20000001878 */
[----:B------:R-:W-:Y:S01]  /*8840*/  FADD.FTZ R8, R137, R3 ;  /* 0x0000000389087221 */ /* 0x000fe20000010000 */
[----:B------:R-:W-:Y:S01]  /*8850*/  MOV R240, R96 ;  /* 0x0000006000f07202 */ /* 0x000fe20000000f00 */
[----:B------:R-:W-:Y:S01]  /*8860*/  FADD.FTZ R3, R212, R9 ;  /* 0x00000009d4037221 */ /* 0x000fe20000010000 */
[----:B------:R-:W-:Y:S01]  /*8870*/  MOV R242, R114 ;  /* 0x0000007200f27202 */ /* 0x000fe20000000f00 */
[----:B------:R1:W5:Y:S03]  /*8880*/  LDL.LU R239, [R1+0xac] ;  /* 0x0000ac0001ef7983 */ /* 0x0003660000300800 */
[----:B------:R-:W-:Y:S01]  /*8890*/  HMMA.16816.F32 R116, R128, R4, R116 ;  /* 0x000000048074723c */ /* 0x000fe20000001874 */
[----:B------:R-:W-:Y:S01]  /*88a0*/  FADD.FTZ R5, R138, R2 ;  /* 0x000000028a057221 */ /* 0x000fe20000010000 */
[----:B------:R-:W-:Y:S01]  /*88b0*/  FADD.FTZ R4, R139, R0 ;  /* 0x000000008b047221 */ /* 0x000fe20000010000 */
[----:B------:R-:W-:-:S02]  /*88c0*/  IMAD.MOV.U32 R241, RZ, RZ, R115 ;  /* 0x000000fffff17224 */ /* 0x000fc400078e0073 */
[----:B------:R-:W-:Y:S01]  /*88d0*/  FADD.FTZ R2, R213, R8 ;  /* 0x00000008d5027221 */ /* 0x000fe20000010000 */
[----:B------:R-:W-:Y:S01]  /*88e0*/  FADD.FTZ R0, R214, R5 ;  /* 0x00000005d6007221 */ /* 0x000fe20000010000 */
[----:B------:R-:W-:Y:S01]  /*88f0*/  MOV R44, R94 ;  /* 0x0000005e002c7202 */ /* 0x000fe20000000f00 */
[----:B------:R-:W-:Y:S02]  /*8900*/  IMAD.MOV.U32 R243, RZ, RZ, R95 ;  /* 0x000000fffff37224 */ /* 0x000fe400078e005f */
[----:B------:R-:W-:Y:S01]  /*8910*/  FADD.FTZ R4, R215, R4 ;  /* 0x00000004d7047221 */ /* 0x000fe20000010000 */
[----:B------:R-:W-:Y:S01]  /*8920*/  FADD.FTZ R5, R240, R3 ;  /* 0x00000003f0057221 */ /* 0x000fe20000010000 */
[----:B------:R-:W-:Y:S01]  /*8930*/  MOV R46, R54 ;  /* 0x00000036002e7202 */ /* 0x000fe20000000f00 */
[----:B------:R-:W-:Y:S02]  /*8940*/  IMAD.MOV.U32 R45, RZ, RZ, R55 ;  /* 0x000000ffff2d7224 */ /* 0x000fe400078e0037 */
[----:B------:R-:W-:Y:S01]  /*8950*/  FADD.FTZ R3, R241, R2 ;  /* 0x00000002f1037221 */ /* 0x000fe20000010000 */
[----:B------:R-:W-:Y:S01]  /*8960*/  HMMA.16816.F32 R92, R124, R98, R156 ;  /* 0x000000627c5c723c */ /* 0x000fe2000000189c */
[----:B------:R-:W-:Y:S01]  /*8970*/  FADD.FTZ R2, R242, R0 ;  /* 0x00000000f2027221 */ /* 0x000fe20000010000 */
[----:B------:R-:W-:Y:S01]  /*8980*/  MOV R55, R82 ;  /* 0x0000005200377202 */ /* 0x000fe20000000f00 */
[----:B------:R-:W-:-:S02]  /*8990*/  IMAD.MOV.U32 R54, RZ, RZ, R83 ;  /* 0x000000ffff367224 */ /* 0x000fc400078e0053 */
[----:B------:R-:W-:Y:S01]  /*89a0*/  FADD.FTZ R0, R243, R4 ;  /* 0x00000004f3007221 */ /* 0x000fe20000010000 */
[----:B------:R-:W2:Y:S01]  /*89b0*/  LDSM.16.MT88.4 R156, [R35+0xd800] ;  /* 0x00d80000239c783b */ /* 0x000ea20000004200 */
[----:B------:R-:W-:Y:S01]  /*89c0*/  FADD.FTZ R4, R44, R5 ;  /* 0x000000052c047221 */ /* 0x000fe20000010000 */
[----:B------:R-:W-:Y:S02]  /*89d0*/  HMMA.16816.F32 R96, R128, R98, R188 ;  /* 0x000000628060723c */ /* 0x000fe400000018bc */
[----:B------:R-:W3:Y:S01]  /*89e0*/  LDSM.16.MT88.4 R188, [R28+0x1800] ;  /* 0x001800001cbc783b */ /* 0x000ee20000004200 */
[----:B------:R-:W-:Y:S01]  /*89f0*/  FADD.FTZ R3, R45, R3 ;  /* 0x000000032d037221 */ /* 0x000fe20000010000 */
[----:B------:R-:W-:Y:S02]  /*8a00*/  FADD.FTZ R2, R46, R2 ;  /* 0x000000022e027221 */ /* 0x000fe40000010000 */
[----:B------:R-:W4:Y:S01]  /*8a10*/  LDSM.16.MT88.4 R80, [R35+0xf800] ;  /* 0x00f800002350783b */ /* 0x000f220000004200 */
[----:B------:R-:W-:-:S03]  /*8a20*/  FADD.FTZ R0, R47, R0 ;  /* 0x000000002f007221 */ /* 0x000fc60000010000 */
        /* <DEDUP_REMOVED lines=35> */
[C---:B--2---:R-:W-:Y:S03]  /*8c60*/  HMMA.16816.F32 R144, R124.reuse, R156, R144 ;  /* 0x0000009c7c90723c */ /* 0x044fe60000001890 */
[----:B------:R2:W5:Y:S04]  /*8c70*/  LDL.LU R230, [R1+0xa0] ;  /* 0x0000a00001e67983 */ /* 0x0005680000300800 */
[----:B------:R2:W5:Y:S01]  /*8c80*/  LDL.LU R140, [R1+0x9c] ;  /* 0x00009c00018c7983 */ /* 0x0005620000300800 */
[C---:B------:R-:W-:Y:S03]  /*8c90*/  HMMA.16816.F32 R152, R124.reuse, R158, R152 ;  /* 0x0000009e7c98723c */ /* 0x040fe60000001898 */
[----:B------:R2:W-:Y:S04]  /*8ca0*/  STL [R1+0x84], R4 ;  /* 0x0000840401007387 */ /* 0x0005e80000100800 */
[----:B------:R2:W-:Y:S01]  /*8cb0*/  STL [R1+0x88], R3 ;  /* 0x0000880301007387 */ /* 0x0005e20000100800 */
[C---:B---3--:R-:W-:Y:S03]  /*8cc0*/  HMMA.16816.F32 R180, R124.reuse, R188, R180 ;  /* 0x000000bc7cb4723c */ /* 0x048fe600000018b4 */
[----:B------:R2:W-:Y:S01]  /*8cd0*/  STL [R1+0x80], R2 ;  /* 0x0000800201007387 */ /* 0x0005e20000100800 */
[----:B------:R-:W3:Y:S04]  /*8ce0*/  S2R R234, SR_TID.X ;  /* 0x0000000000ea7919 */ /* 0x000ee80000002100 */
[C---:B------:R-:W-:Y:S01]  /*8cf0*/  HMMA.16816.F32 R184, R124.reuse, R190, R184 ;  /* 0x000000be7cb8723c */ /* 0x040fe200000018b8 */
[----:B------:R2:W-:Y:S07]  /*8d00*/  STL [R1+0x7c], R0 ;  /* 0x00007c0001007387 */ /* 0x0005ee0000100800 */
[C---:B------:R-:W-:Y:S08]  /*8d10*/  HMMA.16816.F32 R196, R124.reuse, R204, R196 ;  /* 0x000000cc7cc4723c */ /* 0x040ff000000018c4 */
[C---:B------:R-:W-:Y:S08]  /*8d20*/  HMMA.16816.F32 R200, R124.reuse, R206, R200 ;  /* 0x000000ce7cc8723c */ /* 0x040ff000000018c8 */
[C---:B----4-:R-:W-:Y:S08]  /*8d30*/  HMMA.16816.F32 R72, R124.reuse, R80, R72 ;  /* 0x000000507c48723c */ /* 0x050ff00000001848 */
        /* <DEDUP_REMOVED lines=17> */
[----:B--23--:R-:W-:-:S15]  /*8e50*/  BRA.U !UP1, `(.L_x_539) ;  /* 0x0000010109a07547 */ /* 0x00cfde000b800000 */
        /* <DEDUP_REMOVED lines=14> */
[----:B------:R-:W-:Y:S01]  /*8f40*/  MOV R0, UR12 ;  /* 0x0000000c00007c02 */ /* 0x000fe20008000f00 */
[----:B------:R-:W-:Y:S02]  /*8f50*/  UIADD3 UR15, UPT, UPT, UR15, UR17, URZ ;  /* 0x000000110f0f7290 */ /* 0x000fe4000fffe0ff */
[----:B------:R-:W-:Y:S01]  /*8f60*/  ULEA UR12, UP0, UR16, UR14, 0x6 ;  /* 0x0000000e100c7291 */ /* 0x000fe2000f8030ff */
[----:B-----5:R-:W-:Y:S01]  /*8f70*/  IMAD.SHL.U32 R233, R234, 0x20, RZ ;  /* 0x00000020eae97824 */ /* 0x020fe200078e00ff */
[----:B-1----:R-:W-:Y:S01]  /*8f80*/  ISETP.GE.AND P3, PT, R230, UR4, PT ;  /* 0x00000004e6007c0c */ /* 0x002fe2000bf66270 */
[----:B------:R-:W-:Y:S01]  /*8f90*/  IMAD.U32 R3, RZ, RZ, UR17 ;  /* 0x00000011ff037e24 */ /* 0x000fe2000f8e00ff */
[----:B------:R-:W-:-:S02]  /*8fa0*/  SHF.R.U32.HI R232, RZ, 0x1, R234 ;  /* 0x00000001ffe87819 */ /* 0x000fc400000116ea */
[----:B------:R-:W-:Y:S02]  /*8fb0*/  LOP3.LUT R233, R233, 0x7c00, RZ, 0xc0, !PT ;  /* 0x00007c00e9e97812 */ /* 0x000fe400078ec0ff */
[----:B------:R-:W-:Y:S01]  /*8fc0*/  MOV R12, UR12 ;  /* 0x0000000c000c7c02 */ /* 0x000fe20008000f00 */
[----:B------:R-:W-:Y:S01]  /*8fd0*/  IMAD.MOV.U32 R23, RZ, RZ, 0x20 ;  /* 0x00000020ff177424 */ /* 0x000fe200078e00ff */
[----:B------:R-:W-:Y:S01]  /*8fe0*/  BAR.SYNC.DEFER_BLOCKING 0x0 ;  /* 0x0000000000007b1d */ /* 0x000fe20000010000 */
[----:B------:R-:W-:-:S04]  /*8ff0*/  LOP3.LUT P6, RZ, R234, 0x2, RZ, 0xc0, !PT ;  /* 0x00000002eaff7812 */ /* 0x000fc800078cc0ff */
[----:B------:R-:W-:Y:S02]  /*9000*/  SEL R23, R23, 0xffffffe0, !P6 ;  /* 0xffffffe017177807 */ /* 0x000fe40007000000 */
        /* <DEDUP_REMOVED lines=9> */
[----:B------:R-:W-:Y:S01]  /*90a0*/  LOP3.LUT R0, R232, 0x8, RZ, 0xc0, !PT ;  /* 0x00000008e8007812 */ /* 0x000fe200078ec0ff */
[----:B------:R-:W-:Y:S01]  /*90b0*/  IMAD.U32 R11, RZ, RZ, UR16 ;  /* 0x00000010ff0b7e24 */ /* 0x000fe2000f8e00ff */
[----:B------:R-:W-:Y:S01]  /*90c0*/  LOP3.LUT R3, R233, 0x200, R52, 0xf8, !PT ;  /* 0x00000200e9037812 */ /* 0x000fe200078ef834 */
[----:B------:R-:W-:Y:S01]  /*90d0*/  ULEA.HI.X UR12, UR8, UR4, UR9, 0x5, UP0 ;  /* 0x00000004080c7291 */ /* 0x000fe200080f2c09 */
[-C--:B------:R-:W-:Y:S01]  /*90e0*/  LEA R2, P5, R12, R53.reuse, 0x1 ;  /* 0x000000350c027211 */ /* 0x080fe200078a08ff */
[----:B------:R-:W-:Y:S01]  /*90f0*/  IMAD.U32 R7, RZ, RZ, UR15 ;  /* 0x0000000fff077e24 */ /* 0x000fe2000f8e00ff */
[----:B------:R-:W-:Y:S01]  /*9100*/  LOP3.LUT R0, R3, R54, R0, 0xf6, !PT ;  /* 0x0000003603007212 */ /* 0x000fe200078ef600 */
[----:B------:R-:W-:Y:S01]  /*9110*/  @!PT LDS RZ, [RZ] ;  /* 0x00000000fffff984 */ /* 0x000fe20000000800 */
[----:B------:R-:W-:Y:S01]  /*9120*/  @!PT LDS RZ, [RZ] ;  /* 0x00000000fffff984 */ /* 0x000fe20000000800 */
[----:B------:R-:W-:Y:S01]  /*9130*/  @!PT LDS RZ, [RZ] ;  /* 0x00000000fffff984 */ /* 0x000fe20000000800 */
[----:B------:R-:W-:Y:S01]  /*9140*/  @!P3 LDGSTS.E.BYPASS.LTC128B.128 [R239+0xc000], desc[UR22][R4.64] ;  /* 0x0c00000004efbfae */ /* 0x000fe2000b981a16 */
[----:B------:R-:W-:Y:S01]  /*9150*/  MOV R10, UR17 ;  /* 0x00000011000a7c02 */ /* 0x000fe20008000f00 */
[----:B------:R-:W1:Y:S01]  /*9160*/  LDCU UR4, c[0x0][0x50c] ;  /* 0x0000a180ff0477ac */ /* 0x000e620008000800 */
        /* <DEDUP_REMOVED lines=45> */
[----:B------:R-:W-:-:S02]  /*9440*/  VIADD R3, R140, UR6 ;  /* 0x000000068c037c36 */ /* 0x000fc40008000000 */
[----:B------:R-:W-:Y:S01]  /*9450*/  IMAD.IADD R22, R23, 0x1, R20 ;  /* 0x0000000117167824 */ /* 0x000fe200078e0214 */
[----:B------:R-:W4:Y:S02]  /*9460*/  LDSM.16.M88.4 R24, [R140+UR6+0x8000] ;  /* 0x008000068c18783b */ /* 0x000f240008000200 */
[----:B------:R-:W-:Y:S02]  /*9470*/  IADD3 R2, PT, PT, R3, R23, RZ ;  /* 0x0000001703027210 */ /* 0x000fe40007ffe0ff */
[----:B------:R-:W-:Y:S04]  /*9480*/  LDSM.16.M88.4 R44, [R140+UR6+0x8800] ;  /* 0x008800068c2c783b */ /* 0x000fe80008000200 */
[----:B------:R-:W-:Y:S04]  /*9490*/  LDSM.16.M88.4 R56, [R2+0x9000] ;  /* 0x009000000238783b */ /* 0x000fe80000000200 */
[----:B---3--:R-:W3:Y:S04]  /*94a0*/  LDSM.16.M88.4 R4, [R22+0x2000] ;  /* 0x002000001604783b */ /* 0x008ee80000000200 */
[----:B------:R-:W1:Y:S04]  /*94b0*/  LDSM.16.M88.4 R48, [R140+UR6+0x9800] ;  /* 0x009800068c30783b */ /* 0x000e680008000200 */
[----:B------:R-:W1:Y:S04]  /*94c0*/  LDSM.16.M88.4 R16, [R2+0x8000] ;  /* 0x008000000210783b */ /* 0x000e680000000200 */
[----:B------:R-:W1:Y:S04]  /*94d0*/  LDSM.16.M88.4 R40, [R2+0x8800] ;  /* 0x008800000228783b */ /* 0x000e680000000200 */
[----:B------:R-:W1:Y:S04]  /*94e0*/  LDSM.16.M88.4 R52, [R2+0x9800] ;  /* 0x009800000234783b */ /* 0x000e680000000200 */
[----:B------:R-:W1:Y:S01]  /*94f0*/  LDSM.16.M88.4 R12, [R20] ;  /* 0x00000000140c783b */ /* 0x000e620000000200 */
[----:B--2---:R-:W-:Y:S01]  /*9500*/  HMMA.16816.F32 R216, R8, R60, RZ ;  /* 0x0000003c08d8723c */ /* 0x004fe200000018ff */
[----:B------:R-:W-:-:S02]  /*9510*/  MOV R28, R141 ;  /* 0x0000008d001c7202 */ /* 0x000fc40000000f00 */
[----:B------:R-:W0:Y:S05]  /*9520*/  LDGDEPBAR ;  /* 0x00000000000079af */ /* 0x000e2a0000000000 */
[C---:B------:R-:W-:Y:S08]  /*9530*/  HMMA.16816.F32 R212, R8.reuse, R62, RZ ;  /* 0x0000003e08d4723c */ /* 0x040ff000000018ff */
[----:B----4-:R-:W-:Y:S08]  /*9540*/  HMMA.16816.F32 R136, R8, R24, RZ ;  /* 0x000000180888723c */ /* 0x010ff000000018ff */
[----:B---3--:R-:W-:Y:S08]  /*9550*/  HMMA.16816.F32 R248, R4, R56, R216 ;  /* 0x0000003804f8723c */ /* 0x008ff000000018d8 */
[C---:B------:R-:W-:Y:S08]  /*9560*/  HMMA.16816.F32 R64, R8.reuse, R44, RZ ;  /* 0x0000002c0840723c */ /* 0x040ff000000018ff */
[C---:B-1----:R-:W-:Y:S08]  /*9570*/  HMMA.16816.F32 R208, R8.reuse, R48, RZ ;  /* 0x0000003008d0723c */ /* 0x042ff000000018ff */
[C---:B------:R-:W-:Y:S08]  /*9580*/  HMMA.16816.F32 R224, R8.reuse, R26, RZ ;  /* 0x0000001a08e0723c */ /* 0x040ff000000018ff */
[C---:B------:R-:W-:Y:S08]  /*9590*/  HMMA.16816.F32 R220, R8.reuse, R46, RZ ;  /* 0x0000002e08dc723c */ /* 0x040ff000000018ff */
[----:B------:R-:W-:Y:S01]  /*95a0*/  HMMA.16816.F32 R36, R8, R50, RZ ;  /* 0x000000320824723c */ /* 0x000fe200000018ff */
[----:B------:R-:W1:Y:S01]  /*95b0*/  LDSM.16.M88.4 R8, [R22] ;  /* 0x000000001608783b */ /* 0x000e620000000200 */
[----:B------:R-:W-:Y:S01]  /*95c0*/  IMAD.MOV.U32 R34, RZ, RZ, R248 ;  /* 0x000000ffff227224 */ /* 0x000fe200078e00f8 */
[----:B------:R-:W-:Y:S01]  /*95d0*/  MOV R33, R249 ;  /* 0x000000f900217202 */ /* 0x000fe20000000f00 */
[----:B------:R-:W-:-:S02]  /*95e0*/  IMAD.MOV.U32 R252, RZ, RZ, R250 ;  /* 0x000000fffffc7224 */ /* 0x000fc400078e00fa */
[----:B------:R-:W-:Y:S02]  /*95f0*/  IMAD.MOV.U32 R238, RZ, RZ, R251 ;  /* 0x000000ffffee7224 */ /* 0x000fe400078e00fb */
[C---:B------:R-:W-:Y:S08]  /*9600*/  HMMA.16816.F32 R248, R4.reuse, R58, R212 ;  /* 0x0000003a04f8723c */ /* 0x040ff000000018d4 */
[C---:B------:R-:W-:Y:S08]  /*9610*/  HMMA.16816.F32 R244, R4.reuse, R16, R136 ;  /* 0x0000001004f4723c */ /* 0x040ff00000001888 */
[C---:B------:R-:W-:Y:S08]  /*9620*/  HMMA.16816.F32 R240, R4.reuse, R40, R64 ;  /* 0x0000002804f0723c */ /* 0x040ff00000001840 */
[C---:B------:R-:W-:Y:S08]  /*9630*/  HMMA.16816.F32 R216, R4.reuse, R52, R208 ;  /* 0x0000003404d8723c */ /* 0x040ff000000018d0 */
[C---:B------:R-:W-:Y:S08]  /*9640*/  HMMA.16816.F32 R224, R4.reuse, R18, R224 ;  /* 0x0000001204e0723c */ /* 0x040ff000000018e0 */
[C---:B------:R-:W-:Y:S08]  /*9650*/  HMMA.16816.F32 R220, R4.reuse, R42, R220 ;  /* 0x0000002a04dc723c */ /* 0x040ff000000018dc */
[----:B------:R-:W-:Y:S08]  /*9660*/  HMMA.16816.F32 R212, R4, R54, R36 ;  /* 0x0000003604d4723c */ /* 0x000ff00000001824 */
[C---:B------:R-:W-:Y:S08]  /*9670*/  HMMA.16816.F32 R36, R12.reuse, R24, RZ ;  /* 0x000000180c24723c */ /* 0x040ff000000018ff */
[----:B------:R-:W-:Y:S01]  /*9680*/  HMMA.16816.F32 R4, R12, R44, RZ ;  /* 0x0000002c0c04723c */ /* 0x000fe200000018ff */
[----:B------:R-:W-:Y:S01]  /*9690*/  IADD3 R21, PT, PT, R28, R20, RZ ;  /* 0x000000141c157210 */ /* 0x000fe20007ffe0ff */
[----:B------:R-:W-:-:S10]  /*96a0*/  IMAD.IADD R0, R3, 0x1, R28 ;  /* 0x0000000103007824 */ /* 0x000fd400078e021c */
[C---:B-1----:R-:W-:Y:S01]  /*96b0*/  HMMA.16816.F32 R208, R8.reuse, R16, R36 ;  /* 0x0000001008d0723c */ /* 0x042fe20000001824 */
[----:B------:R-:W-:Y:S07]  /*96c0*/  LDSM.16.M88.4 R36, [R0+0x8000] ;  /* 0x008000000024783b */ /* 0x000fee0000000200 */
[----:B------:R-:W-:Y:S01]  /*96d0*/  HMMA.16816.F32 R136, R8, R40, R4 ;  /* 0x000000280888723c */ /* 0x000fe20000001804 */
[----:B------:R-:W1:Y:S07]  /*96e0*/  LDSM.16.M88.4 R4, [R21+0x2000] ;  /* 0x002000001504783b */ /* 0x000e6e0000000200 */
[----:B------:R-:W-:-:S15]  /*96f0*/  HMMA.16816.F32 R24, R12, R26, RZ ;  /* 0x0000001a0c18723c */ /* 0x000fde00000018ff */
[----:B------:R-:W-:-:S05]  /*9700*/  NOP ;  /* 0x0000000000007918 */ /* 0x000fca0000000000 */
[----:B------:R-:W-:Y:S01]  /*9710*/  HMMA.16816.F32 R64, R8, R18, R24 ;  /* 0x000000120840723c */ /* 0x000fe20000001818 */
[----:B------:R-:W2:Y:S07]  /*9720*/  LDSM.16.M88.4 R16, [R21] ;  /* 0x000000001510783b */ /* 0x000eae0000000200 */
[----:B-1----:R-:W-:-:S15]  /*9730*/  HMMA.16816.F32 R24, R4, R36, R244 ;  /* 0x000000240418723c */ /* 0x002fde00000018f4 */
[----:B------:R-:W-:-:S04]  /*9740*/  NOP ;  /* 0x0000000000007918 */ /* 0x000fc80000000000 */
[----:B------:R-:W-:Y:S01]  /*9750*/  IMAD.MOV.U32 R229, RZ, RZ, R26 ;  /* 0x000000ffffe57224 */ /* 0x000fe200078e001a */
[----:B------:R-:W-:Y:S01]  /*9760*/  MOV R142, R24 ;  /* 0x00000018008e7202 */ /* 0x000fe20000000f00 */
[----:B------:R-:W-:Y:S02]  /*9770*/  IMAD.MOV.U32 R228, RZ, RZ, R27 ;  /* 0x000000ffffe47224 */ /* 0x000fe400078e001b */
[----:B------:R-:W-:Y:S02]  /*9780*/  IMAD.MOV.U32 R141, RZ, RZ, R25 ;  /* 0x000000ffff8d7224 */ /* 0x000fe400078e0019 */
[----:B------:R-:W1:Y:S01]  /*9790*/  LDSM.16.M88.4 R24, [R0+0x8800] ;  /* 0x008800000018783b */ /* 0x000e620000000200 */
[----:B------:R-:W-:Y:S08]  /*97a0*/  HMMA.16816.F32 R44, R12, R46, RZ ;  /* 0x0000002e0c2c723c */ /* 0x000ff000000018ff */
[C---:B--2---:R-:W-:Y:S08]  /*97b0*/  HMMA.16816.F32 R64, R16.reuse, R38, R64 ;  /* 0x000000261040723c */ /* 0x044ff00000001840 */
[----:B------:R-:W-:Y:S01]  /*97c0*/  HMMA.16816.F32 R244, R16, R36, R208 ;  /* 0x0000002410f4723c */ /* 0x000fe200000018d0 */
[----:B------:R-:W-:-:S07]  /*97d0*/  IMAD.MOV.U32 R211, RZ, RZ, R28 ;  /* 0x000000ffffd37224 */ /* 0x000fce00078e001c */
[----:B------:R-:W-:Y:S01]  /*97e0*/  HMMA.16816.F32 R44, R8, R42, R44 ;  /* 0x0000002a082c723c */ /* 0x000fe2000000182c */
[----:B------:R-:W-:Y:S01]  /*97f0*/  IMAD.MOV.U32 R42, RZ, RZ, R34 ;  /* 0x000000ffff2a7224 */ /* 0x000fe200078e0022 */
[----:B------:R-:W-:Y:S01]  /*9800*/  MOV R43, R33 ;  /* 0x00000021002b7202 */ /* 0x000fe20000000f00 */
[----:B------:R-:W-:Y:S01]  /*9810*/  IMAD.MOV.U32 R132, RZ, RZ, R64 ;  /* 0x000000ffff847224 */ /* 0x000fe200078e0040 */
[----:B------:R-:W-:Y:S01]  /*9820*/  MOV R33, R66 ;  /* 0x0000004200217202 */ /* 0x000fe20000000f00 */
[----:B------:R-:W-:Y:S02]  /*9830*/  IMAD.MOV.U32 R34, RZ, RZ, R65 ;  /* 0x000000ffff227224 */ /* 0x000fe400078e0041 */
[----:B------:R-:W-:Y:S02]  /*9840*/  IMAD.MOV.U32 R28, RZ, RZ, R67 ;  /* 0x000000ffff1c7224 */ /* 0x000fe400078e0043 */
[----:B-1----:R-:W-:Y:S08]  /*9850*/  HMMA.16816.F32 R64, R16, R24, R136 ;  /* 0x000000181040723c */ /* 0x002ff00000001888 */
[C---:B------:R-:W-:Y:S08]  /*9860*/  HMMA.16816.F32 R224, R4.reuse, R38, R224 ;  /* 0x0000002604e0723c */ /* 0x040ff000000018e0 */
[----:B------:R-:W-:Y:S03]  /*9870*/  HMMA.16816.F32 R136, R4, R26, R220 ;  /* 0x0000001a0488723c */ /* 0x000fe600000018dc */
[----:B------:R-:W-:Y:S01]  /*9880*/  IMAD.MOV.U32 R231, RZ, RZ, R67 ;  /* 0x000000ffffe77224 */ /* 0x000fe200078e0043 */
[----:B------:R-:W-:-:S04]  /*9890*/  MOV R67, R211 ;  /* 0x000000d300437202 */ /* 0x000fc80000000f00 */
[----:B------:R-:W-:Y:S08]  /*98a0*/  HMMA.16816.F32 R208, R4, R24, R240 ;  /* 0x0000001804d0723c */ /* 0x000ff000000018f0 */
[----:B------:R-:W-:Y:S01]  /*98b0*/  HMMA.16816.F32 R24, R16, R26, R44 ;  /* 0x0000001a1018723c */ /* 0x000fe2000000182c */
[----:B------:R-:W-:Y:S01]  /*98c0*/  MOV R36, R227 ;  /* 0x000000e300247202 */ /* 0x000fe20000000f00 */
[----:B------:R-:W-:Y:S01]  /*98d0*/  IMAD.MOV.U32 R37, RZ, RZ, R226 ;  /* 0x000000ffff257224 */ /* 0x000fe200078e00e2 */
[----:B------:R-:W-:-:S03]  /*98e0*/  MOV R226, R252 ;  /* 0x000000fc00e27202 */ /* 0x000fc60000000f00 */
[----:B------:R-:W-:Y:S02]  /*98f0*/  IMAD.MOV.U32 R222, RZ, RZ, R37 ;  /* 0x000000ffffde7224 */ /* 0x000fe400078e0025 */
[----:B------:R-:W-:Y:S02]  /*9900*/  IMAD.MOV.U32 R223, RZ, RZ, R36 ;  /* 0x000000ffffdf7224 */ /* 0x000fe400078e0024 */
[----:B------:R-:W-:-:S09]  /*9910*/  IMAD.MOV.U32 R227, RZ, RZ, R238 ;  /* 0x000000ffffe37224 */ /* 0x000fd200078e00ee */
[----:B------:R-:W-:Y:S01]  /*9920*/  MOV R37, R25 ;  /* 0x0000001900257202 */ /* 0x000fe20000000f00 */
[----:B------:R-:W-:Y:S01]  /*9930*/  IMAD.MOV.U32 R36, RZ, RZ, R24 ;  /* 0x000000ffff247224 */ /* 0x000fe200078e0018 */
[----:B------:R-:W-:Y:S01]  /*9940*/  MOV R238, R27 ;  /* 0x0000001b00ee7202 */ /* 0x000fe20000000f00 */
[----:B------:R-:W-:Y:S02]  /*9950*/  IMAD.MOV.U32 R252, RZ, RZ, R26 ;  /* 0x000000fffffc7224 */ /* 0x000fe400078e001a */
[----:B------:R-:W-:Y:S01]  /*9960*/  HMMA.16816.F32 R24, R12, R48, RZ ;  /* 0x000000300c18723c */ /* 0x000fe200000018ff */
[----:B------:R-:W-:Y:S02]  /*9970*/  IMAD.MOV.U32 R49, RZ, RZ, R37 ;  /* 0x000000ffff317224 */ /* 0x000fe400078e0025 */
[----:B------:R-:W-:Y:S02]  /*9980*/  IMAD.MOV.U32 R48, RZ, RZ, R36 ;  /* 0x000000ffff307224 */ /* 0x000fe400078e0024 */
[----:B------:R-:W1:Y:S01]  /*9990*/  LDSM.16.M88.4 R36, [R0+0x9800] ;  /* 0x009800000024783b */ /* 0x000e620000000200 */
[----:B------:R-:W-:Y:S01]  /*99a0*/  MOV R41, R224 ;  /* 0x000000e000297202 */ /* 0x000fe20000000f00 */
[----:B------:R-:W-:-:S02]  /*99b0*/  IMAD.MOV.U32 R40, RZ, RZ, R225 ;  /* 0x000000ffff287224 */ /* 0x000fc400078e00e1 */
[----:B------:R-:W-:Y:S02]  /*99c0*/  IMAD.MOV.U32 R224, RZ, RZ, R42 ;  /* 0x000000ffffe07224 */ /* 0x000fe400078e002a */
[----:B------:R-:W-:Y:S01]  /*99d0*/  IMAD.MOV.U32 R225, RZ, RZ, R43 ;  /* 0x000000ffffe17224 */ /* 0x000fe200078e002b */
[----:B------:R-:W-:Y:S01]  /*99e0*/  MOV R221, R40 ;  /* 0x0000002800dd7202 */ /* 0x000fe20000000f00 */
[----:B------:R-:W-:-:S07]  /*99f0*/  IMAD.MOV.U32 R220, RZ, RZ, R41 ;  /* 0x000000ffffdc7224 */ /* 0x000fce00078e0029 */
[----:B------:R-:W-:Y:S01]  /*9a00*/  HMMA.16816.F32 R40, R8, R52, R24 ;  /* 0x000000340828723c */ /* 0x000fe20000001818 */
[----:B------:R-:W-:Y:S01]  /*9a10*/  MOV R52, R229 ;  /* 0x000000e500347202 */ /* 0x000fe20000000f00 */
[----:B------:R-:W-:-:S06]  /*9a20*/  IMAD.MOV.U32 R53, RZ, RZ, R228 ;  /* 0x000000ffff357224 */ /* 0x000fcc00078e00e4 */
[----:B------:R-:W-:-:S12]  /*9a30*/  HMMA.16816.F32 R24, R12, R60, RZ ;  /* 0x0000003c0c18723c */ /* 0x000fd800000018ff */
[----:B-1----:R-:W-:Y:S01]  /*9a40*/  HMMA.16816.F32 R40, R16, R36, R40 ;  /* 0x000000241028723c */ /* 0x002fe20000001828 */
[----:B------:R-:W-:Y:S01]  /*9a50*/  IMAD.MOV.U32 R60, RZ, RZ, R142 ;  /* 0x000000ffff3c7224 */ /* 0x000fe200078e008e */
[----:B------:R-:W-:-:S15]  /*9a60*/  MOV R61, R141 ;  /* 0x0000008d003d7202 */ /* 0x000fde0000000f00 */
[----:B------:R-:W-:-:S02]  /*9a70*/  NOP ;  /* 0x0000000000007918 */ /* 0x000fc40000000000 */
[----:B------:R-:W-:Y:S01]  /*9a80*/  IMAD.MOV.U32 R229, RZ, RZ, R40 ;  /* 0x000000ffffe57224 */ /* 0x000fe200078e0028 */
[----:B------:R-:W-:Y:S01]  /*9a90*/  MOV R142, R42 ;  /* 0x0000002a008e7202 */ /* 0x000fe20000000f00 */
[----:B------:R-:W-:Y:S02]  /*9aa0*/  IMAD.MOV.U32 R228, RZ, RZ, R41 ;  /* 0x000000ffffe47224 */ /* 0x000fe400078e0029 */
[----:B------:R-:W-:Y:S02]  /*9ab0*/  IMAD.MOV.U32 R141, RZ, RZ, R43 ;  /* 0x000000ffff8d7224 */ /* 0x000fe400078e002b */
[----:B------:R-:W1:Y:S01]  /*9ac0*/  LDSM.16.M88.4 R40, [R0+0x9000] ;  /* 0x009000000028783b */ /* 0x000e620000000200 */
[----:B------:R-:W-:Y:S01]  /*9ad0*/  HMMA.16816.F32 R44, R8, R56, R24 ;  /* 0x00000038082c723c */ /* 0x000fe20000001818 */
[----:B------:R-:W-:Y:S01]  /*9ae0*/  IMAD.MOV.U32 R237, RZ, RZ, R64 ;  /* 0x000000ffffed7224 */ /* 0x000fe200078e0040 */
[----:B------:R-:W-:Y:S01]  /*9af0*/  MOV R236, R65 ;  /* 0x0000004100ec7202 */ /* 0x000fe20000000f00 */
[----:B------:R-:W-:Y:S01]  /*9b00*/  IMAD.MOV.U32 R235, RZ, RZ, R66 ;  /* 0x000000ffffeb7224 */ /* 0x000fe200078e0042 */
[----:B------:R-:W-:Y:S01]  /*9b10*/  IADD3 R24, PT, PT, R67, R20, RZ ;  /* 0x0000001443187210 */ /* 0x000fe20007ffe0ff */
[----:B------:R-:W-:-:S03]  /*9b20*/  IMAD.IADD R3, R3, 0x1, R67 ;  /* 0x0000000103037824 */ /* 0x000fc600078e0243 */
[C---:B-1----:R-:W-:Y:S08]  /*9b30*/  HMMA.16816.F32 R64, R4.reuse, R40, R224 ;  /* 0x000000280440723c */ /* 0x042ff000000018e0 */
[----:B------:R-:W-:Y:S01]  /*9b40*/  HMMA.16816.F32 R224, R4, R42, R248 ;  /* 0x0000002a04e0723c */ /* 0x000fe200000018f8 */
[----:B------:R-:W-:Y:S01]  /*9b50*/  MOV R248, R220 ;  /* 0x000000dc00f87202 */ /* 0x000fe20000000f00 */
[----:B------:R-:W-:Y:S01]  /*9b60*/  IMAD.MOV.U32 R249, RZ, RZ, R221 ;  /* 0x000000fffff97224 */ /* 0x000fe200078e00dd */
[----:B------:R-:W-:Y:S01]  /*9b70*/  MOV R251, R223 ;  /* 0x000000df00fb7202 */ /* 0x000fe20000000f00 */
[----:B------:R-:W-:-:S04]  /*9b80*/  IMAD.MOV.U32 R250, RZ, RZ, R222 ;  /* 0x000000fffffa7224 */ /* 0x000fc800078e00de */
[----:B------:R-:W-:Y:S01]  /*9b90*/  HMMA.16816.F32 R220, R4, R38, R212 ;  /* 0x0000002604dc723c */ /* 0x000fe200000018d4 */
[----:B------:R-:W-:Y:S02]  /*9ba0*/  IMAD.MOV.U32 R212, RZ, RZ, R60 ;  /* 0x000000ffffd47224 */ /* 0x000fe400078e003c */
[----:B------:R-:W-:-:S05]  /*9bb0*/  IMAD.MOV.U32 R213, RZ, RZ, R61 ;  /* 0x000000ffffd57224 */ /* 0x000fca00078e003d */
[C---:B------:R-:W-:Y:S08]  /*9bc0*/  HMMA.16816.F32 R60, R12.reuse, R62, RZ ;  /* 0x0000003e0c3c723c */ /* 0x040ff000000018ff */
[----:B------:R-:W-:-:S12]  /*9bd0*/  HMMA.16816.F32 R12, R12, R50, RZ ;  /* 0x000000320c0c723c */ /* 0x000fd800000018ff */
[----:B------:R-:W-:Y:S01]  /*9be0*/  HMMA.16816.F32 R60, R8, R58, R60 ;  /* 0x0000003a083c723c */ /* 0x000fe2000000183c */
[C---:B------:R-:W-:Y:S02]  /*9bf0*/  IMAD.IADD R3, R23.reuse, 0x1, R3 ;  /* 0x0000000117037824 */ /* 0x040fe400078e0203 */
[----:B------:R-:W-:-:S03]  /*9c00*/  IMAD.IADD R23, R23, 0x1, R24 ;  /* 0x0000000117177824 */ /* 0x000fc600078e0218 */
[----:B------:R-:W-:Y:S02]  /*9c10*/  LDSM.16.M88.4 R24, [R3+0x8000] ;  /* 0x008000000318783b */ /* 0x000fe40000000200 */
[----:B------:R-:W-:Y:S02]  /*9c20*/  HMMA.16816.F32 R240, R4, R36, R216 ;  /* 0x0000002404f0723c */ /* 0x000fe400000018d8 */
[----:B------:R-:W1:Y:S06]  /*9c30*/  LDSM.16.M88.4 R4, [R23+0x2000] ;  /* 0x002000001704783b */ /* 0x000e6c0000000200 */
[----:B------:R-:W-:Y:S01]  /*9c40*/  HMMA.16816.F32 R8, R8, R54, R12 ;  /* 0x000000360808723c */ /* 0x000fe2000000180c */
[----:B------:R-:W2:Y:S07]  /*9c50*/  LDSM.16.M88.4 R12, [R23] ;  /* 0x00000000170c783b */ /* 0x000eae0000000200 */
[C---:B------:R-:W-:Y:S08]  /*9c60*/  HMMA.16816.F32 R56, R16.reuse, R40, R44 ;  /* 0x000000281038723c */ /* 0x040ff0000000182c */
[----:B------:R-:W-:Y:S01]  /*9c70*/  HMMA.16816.F32 R216, R16, R42, R60 ;  /* 0x0000002a10d8723c */ /* 0x000fe2000000183c */
[----:B------:R-:W3:Y:S01]  /*9c80*/  LDSM.16.M88.4 R40, [R3+0x9800] ;  /* 0x009800000328783b */ /* 0x000ee20000000200 */
[----:B------:R-:W-:Y:S01]  /*9c90*/  MOV R214, R52 ;  /* 0x0000003400d67202 */ /* 0x000fe20000000f00 */
[----:B------:R-:W-:-:S05]  /*9ca0*/  IMAD.MOV.U32 R215, RZ, RZ, R53 ;  /* 0x000000ffffd77224 */ /* 0x000fca00078e0035 */
[----:B------:R-:W-:Y:S01]  /*9cb0*/  HMMA.16816.F32 R52, R16, R38, R8 ;  /* 0x000000261034723c */ /* 0x000fe20000001808 */
[----:B------:R-:W4:Y:S04]  /*9cc0*/  LDSM.16.M88.4 R8, [R3+0x8800] ;  /* 0x008800000308783b */ /* 0x000f280000000200 */
[----:B------:R-:W4:Y:S01]  /*9cd0*/  LDSM.16.M88.4 R16, [R3+0x9000] ;  /* 0x009000000310783b */ /* 0x000f220000000200 */
[----:B------:R-:W-:Y:S01]  /*9ce0*/  IMAD.MOV.U32 R36, RZ, RZ, R48 ;  /* 0x000000ffff247224 */ /* 0x000fe200078e0030 */
[----:B------:R-:W-:Y:S02]  /*9cf0*/  MOV R37, R49 ;  /* 0x0000003100257202 */ /* 0x000fe40000000f00 */
[----:B------:R-:W-:Y:S01]  /*9d00*/  MOV R39, R238 ;  /* 0x000000ee00277202 */ /* 0x000fe20000000f00 */
[-C--:B-1----:R-:W-:Y:S08]  /*9d10*/  HMMA.16816.F32 R48, R4, R24.reuse, R212 ;  /* 0x000000180430723c */ /* 0x082ff000000018d4 */
[----:B--2---:R-:W-:Y:S01]  /*9d20*/  HMMA.16816.F32 R44, R12, R24, R244 ;  /* 0x000000180c2c723c */ /* 0x004fe200000018f4 */
[----:B------:R-:W-:-:S07]  /*9d30*/  IMAD.MOV.U32 R244, RZ, RZ, R237 ;  /* 0x000000fffff47224 */ /* 0x000fce00078e00ed */
[----:B---3--:R-:W-:Y:S01]  /*9d40*/  HMMA.16816.F32 R60, R4, R40, R240 ;  /* 0x00000028043c723c */ /* 0x008fe200000018f0 */
[----:B------:R-:W-:Y:S01]  /*9d50*/  MOV R245, R236 ;  /* 0x000000ec00f57202 */ /* 0x000fe20000000f00 */
[----:B------:R-:W-:Y:S01]  /*9d60*/  IMAD.MOV.U32 R246, RZ, RZ, R235 ;  /* 0x000000fffff67224 */ /* 0x000fe200078e00eb */
[----:B------:R-:W-:-:S05]  /*9d70*/  MOV R247, R231 ;  /* 0x000000e700f77202 */ /* 0x000fca0000000f00 */
[C---:B------:R-:W-:Y:S08]  /*9d80*/  HMMA.16816.F32 R212, R4.reuse, R26, R248 ;  /* 0x0000001a04d4723c */ /* 0x040ff000000018f8 */
[----:B----4-:R-:W-:Y:S03]  /*9d90*/  HMMA.16816.F32 R208, R4, R8, R208 ;  /* 0x0000000804d0723c */ /* 0x010fe600000018d0 */
[----:B------:R-:W-:Y:S01]  /*9da0*/  IMAD.MOV.U32 R238, RZ, RZ, R60 ;  /* 0x000000ffffee7224 */ /* 0x000fe200078e003c */
[----:B------:R-:W-:Y:S01]  /*9db0*/  MOV R237, R61 ;  /* 0x0000003d00ed7202 */ /* 0x000fe20000000f00 */
[----:B------:R-:W-:Y:S01]  /*9dc0*/  IMAD.MOV.U32 R236, RZ, RZ, R62 ;  /* 0x000000ffffec7224 */ /* 0x000fe200078e003e */
[----:B------:R-:W-:-:S02]  /*9dd0*/  MOV R235, R63 ;  /* 0x0000003f00eb7202 */ /* 0x000fc40000000f00 */
[C---:B------:R-:W-:Y:S08]  /*9de0*/  HMMA.16816.F32 R136, R4.reuse, R10, R136 ;  /* 0x0000000a0488723c */ /* 0x040ff00000001888 */
[C---:B------:R-:W-:Y:S08]  /*9df0*/  HMMA.16816.F32 R64, R4.reuse, R16, R64 ;  /* 0x000000100440723c */ /* 0x040ff00000001840 */
        /* <DEDUP_REMOVED lines=8> */
[----:B------:R-:W-:-:S12]  /*9e80*/  IMAD.MOV.U32 R240, RZ, RZ, R132 ;  /* 0x000000fffff07224 */ /* 0x000fd800078e0084 */
[----:B------:R-:W-:Y:S01]  /*9e90*/  IMAD.MOV.U32 R231, RZ, RZ, R4 ;  /* 0x000000ffffe77224 */ /* 0x000fe200078e0004 */
[----:B------:R-:W-:Y:S01]  /*9ea0*/  MOV R229, R5 ;  /* 0x0000000500e57202 */ /* 0x000fe20000000f00 */
[----:B------:R-:W-:Y:S01]  /*9eb0*/  IMAD.MOV.U32 R228, RZ, RZ, R6 ;  /* 0x000000ffffe47224 */ /* 0x000fe200078e0006 */
[----:B------:R-:W-:Y:S02]  /*9ec0*/  MOV R142, R7 ;  /* 0x00000007008e7202 */ /* 0x000fe40000000f00 */
[C---:B------:R-:W-:Y:S01]  /*9ed0*/  HMMA.16816.F32 R4, R12.reuse, R10, R36 ;  /* 0x0000000a0c04723c */ /* 0x040fe20000001824 */
[----:B------:R-:W-:Y:S01]  /*9ee0*/  IMAD.MOV.U32 R242, RZ, RZ, R33 ;  /* 0x000000fffff27224 */ /* 0x000fe200078e0021 */
[----:B------:R-:W-:Y:S01]  /*9ef0*/  MOV R243, R28 ;  /* 0x0000001c00f37202 */ /* 0x000fe20000000f00 */
[----:B------:R-:W-:Y:S04]  /*9f00*/  LDSM.16.M88.4 R36, [R140+UR6+0xa000] ;  /* 0x00a000068c24783b */ /* 0x000fe80008000200 */
[----:B------:R-:W-:Y:S02]  /*9f10*/  LDSM.16.M88.4 R8, [R20+0x4000] ;  /* 0x004000001408783b */ /* 0x000fe40000000200 */
[----:B------:R-:W-:Y:S10]  /*9f20*/  HMMA.16816.F32 R240, R12, R26, R240 ;  /* 0x0000001a0cf0723c */ /* 0x000ff400000018f0 */
[----:B------:R-:W-:Y:S01]  /*9f30*/  IMAD.MOV.U32 R27, RZ, RZ, R4 ;  /* 0x000000ffff1b7224 */ /* 0x000fe200078e0004 */
[----:B------:R-:W-:Y:S01]  /*9f40*/  MOV R26, R5 ;  /* 0x00000005001a7202 */ /* 0x000fe20000000f00 */
[----:B------:R-:W-:Y:S01]  /*9f50*/  IMAD.MOV.U32 R25, RZ, RZ, R6 ;  /* 0x000000ffff197224 */ /* 0x000fe200078e0006 */
[----:B------:R-:W-:-:S02]  /*9f60*/  MOV R24, R7 ;  /* 0x0000000700187202 */ /* 0x000fc40000000f00 */
[----:B------:R-:W-:-:S15]  /*9f70*/  HMMA.16816.F32 R4, R12, R16, R56 ;  /* 0x000000100c04723c */ /* 0x000fde0000001838 */
[----:B------:R-:W-:-:S04]  /*9f80*/  NOP ;  /* 0x0000000000007918 */ /* 0x000fc80000000000 */
[----:B------:R-:W-:Y:S01]  /*9f90*/  IMAD.MOV.U32 R33, RZ, RZ, R4 ;  /* 0x000000ffff217224 */ /* 0x000fe200078e0004 */
[----:B------:R-:W-:Y:S01]  /*9fa0*/  MOV R28, R5 ;  /* 0x00000005001c7202 */ /* 0x000fe20000000f00 */
[----:B------:R-:W-:Y:S01]  /*9fb0*/  IMAD.MOV.U32 R17, RZ, RZ, R6 ;  /* 0x000000ffff117224 */ /* 0x000fe200078e0006 */
[----:B------:R-:W-:Y:S02]  /*9fc0*/  MOV R16, R7 ;  /* 0x0000000700107202 */ /* 0x000fe40000000f00 */
[----:B------:R-:W1:Y:S01]  /*9fd0*/  LDSM.16.M88.4 R4, [R20+0x6000] ;  /* 0x006000001404783b */ /* 0x000e620000000200 */
[----:B------:R-:W-:Y:S01]  /*9fe0*/  MOV R251, R141 ;  /* 0x0000008d00fb7202 */ /* 0x000fe20000000f00 */
[C---:B------:R-:W-:Y:S08]  /*9ff0*/  HMMA.16816.F32 R224, R12.reuse, R18, R216 ;  /* 0x000000120ce0723c */ /* 0x040ff000000018d8 */
[C---:B------:R-:W-:Y:S08]  /*a000*/  HMMA.16816.F32 R248, R12.reuse, R40, R248 ;  /* 0x000000280cf8723c */ /* 0x040ff000000018f8 */
[----:B------:R-:W-:Y:S01]  /*a010*/  HMMA.16816.F32 R40, R12, R42, R52 ;  /* 0x0000002a0c28723c */ /* 0x000fe20000001834 */
[----:B------:R-:W-:Y:S01]  /*a020*/  IMAD.MOV.U32 R56, RZ, RZ, R27 ;  /* 0x000000ffff387224 */ /* 0x000fe200078e001b */
[----:B------:R-:W-:Y:S01]  /*a030*/  MOV R57, R26 ;  /* 0x0000001a00397202 */ /* 0x000fe20000000f00 */
[----:B------:R-:W-:Y:S01]  /*a040*/  IMAD.MOV.U32 R58, RZ, RZ, R25 ;  /* 0x000000ffff3a7224 */ /* 0x000fe200078e0019 */
[----:B------:R-:W-:-:S02]  /*a050*/  MOV R59, R24 ;  /* 0x00000018003b7202 */ /* 0x000fc40000000f00 */
[----:B------:R-:W2:Y:S02]  /*a060*/  LDSM.16.M88.4 R24, [R140+UR6+0xa800] ;  /* 0x00a800068c18783b */ /* 0x000ea40008000200 */
[----:B-1----:R-:W-:Y:S01]  /*a070*/  HMMA.16816.F32 R12, R4, R36, R48 ;  /* 0x00000024040c723c */ /* 0x002fe20000001830 */
[----:B------:R-:W-:Y:S01]  /*a080*/  IMAD.MOV.U32 R52, RZ, RZ, R33 ;  /* 0x000000ffff347224 */ /* 0x000fe200078e0021 */
[----:B------:R-:W-:Y:S01]  /*a090*/  MOV R53, R28 ;  /* 0x0000001c00357202 */ /* 0x000fe20000000f00 */
[----:B------:R-:W-:-:S15]  /*a0a0*/  IMAD.MOV.U32 R54, RZ, RZ, R17 ;  /* 0x000000ffff367224 */ /* 0x000fde00078e0011 */
[----:B------:R-:W-:-:S01]  /*a0b0*/  NOP ;  /* 0x0000000000007918 */ /* 0x000fc20000000000 */
[----:B------:R-:W-:Y:S01]  /*a0c0*/  IMAD.MOV.U32 R34, RZ, RZ, R12 ;  /* 0x000000ffff227224 */ /* 0x000fe200078e000c */
[----:B------:R-:W-:Y:S01]  /*a0d0*/  MOV R33, R13 ;  /* 0x0000000d00217202 */ /* 0x000fe20000000f00 */
[----:B------:R-:W-:Y:S01]  /*a0e0*/  IMAD.MOV.U32 R28, RZ, RZ, R14 ;  /* 0x000000ffff1c7224 */ /* 0x000fe200078e000e */
[----:B------:R-:W-:Y:S02]  /*a0f0*/  MOV R20, R15 ;  /* 0x0000000f00147202 */ /* 0x000fe40000000f00 */
[----:B------:R-:W-:Y:S01]  /*a100*/  HMMA.16816.F32 R12, R8, R36, R44 ;  /* 0x00000024080c723c */ /* 0x000fe2000000182c */
[----:B------:R-:W-:Y:S02]  /*a110*/  MOV R55, R16 ;  /* 0x0000001000377202 */ /* 0x000fe40000000f00 */
[----:B------:R-:W1:-:S15]  /*a120*/  LDSM.16.M88.4 R16, [R140+UR6+0xb000] ;  /* 0x00b000068c10783b */ /* 0x000e5e0008000200 */
[----:B------:R-:W-:-:S01]  /*a130*/  NOP ;  /* 0x0000000000007918 */ /* 0x000fc20000000000 */
[----:B------:R-:W-:Y:S01]  /*a140*/  IMAD.MOV.U32 R49, RZ, RZ, R12 ;  /* 0x000000ffff317224 */ /* 0x000fe200078e000c */
[----:B------:R-:W-:Y:S01]  /*a150*/  MOV R48, R13 ;  /* 0x0000000d00307202 */ /* 0x000fe20000000f00 */
[----:B------:R-:W-:Y:S01]  /*a160*/  IMAD.MOV.U32 R47, RZ, RZ, R14 ;  /* 0x000000ffff2f7224 */ /* 0x000fe200078e000e */
[----:B------:R-:W-:Y:S02]  /*a170*/  MOV R46, R15 ;  /* 0x0000000f002e7202 */ /* 0x000fe40000000f00 */
[----:B------:R-:W3:Y:S01]  /*a180*/  LDSM.16.M88.4 R12, [R140+UR6+0xb800] ;  /* 0x00b800068c0c783b */ /* 0x000ee20008000200 */
[C---:B------:R-:W-:Y:S08]  /*a190*/  HMMA.16816.F32 R212, R4.reuse, R38, R212 ;  /* 0x0000002604d4723c */ /* 0x040ff000000018d4 */
[----:B--2---:R-:W-:Y:S11]  /*a1a0*/  HMMA.16816.F32 R208, R4, R24, R208 ;  /* 0x0000001804d0723c */ /* 0x004ff600000018d0 */
[----:B------:R-:W-:Y:S01]  /*a1b0*/  IMAD.MOV.U32 R45, RZ, RZ, R212 ;  /* 0x000000ffff2d7224 */ /* 0x000fe200078e00d4 */
[----:B------:R-:W-:Y:S01]  /*a1c0*/  MOV R44, R213 ;  /* 0x000000d5002c7202 */ /* 0x000fe20000000f00 */
[----:B------:R-:W-:Y:S01]  /*a1d0*/  IMAD.MOV.U32 R37, RZ, RZ, R214 ;  /* 0x000000ffff257224 */ /* 0x000fe200078e00d6 */
[----:B------:R-:W-:-:S02]  /*a1e0*/  MOV R36, R215 ;  /* 0x000000d700247202 */ /* 0x000fc40000000f00 */
[----:B-1----:R-:W-:Y:S01]  /*a1f0*/  HMMA.16816.F32 R212, R4, R18, R60 ;  /* 0x0000001204d4723c */ /* 0x002fe2000000183c */
        /* <DEDUP_REMOVED lines=12> */
[C---:B------:R-:W-:Y:S08]  /*a2c0*/  HMMA.16816.F32 R244, R4.reuse, R26, R136 ;  /* 0x0000001a04f4723c */ /* 0x040ff00000001888 */
[C---:B------:R-:W-:Y:S08]  /*a2d0*/  HMMA.16816.F32 R216, R4.reuse, R16, R64 ;  /* 0x0000001004d8723c */ /* 0x040ff00000001840 */
[----:B---3--:R-:W-:Y:S01]  /*a2e0*/  HMMA.16816.F32 R136, R4, R14, R220 ;  /* 0x0000000e0488723c */ /* 0x008fe200000018dc */
[----:B------:R-:W-:Y:S01]  /*a2f0*/  IMAD.MOV.U32 R222, RZ, RZ, R51 ;  /* 0x000000ffffde7224 */ /* 0x000fe200078e0033 */
[----:B------:R-:W-:-:S06]  /*a300*/  MOV R223, R50 ;  /* 0x0000003200df7202 */ /* 0x000fcc0000000f00 */
[----:B------:R-:W-:Y:S01]  /*a310*/  HMMA.16816.F32 R64, R8, R38, R240 ;  /* 0x000000260840723c */ /* 0x000fe200000018f0 */
[----:B------:R-:W-:Y:S01]  /*a320*/  IMAD.MOV.U32 R240, RZ, RZ, R49 ;  /* 0x000000fffff07224 */ /* 0x000fe200078e0031 */
[----:B------:R-:W-:-:S06]  /*a330*/  MOV R241, R48 ;  /* 0x0000003000f17202 */ /* 0x000fcc0000000f00 */
[----:B------:R-:W-:Y:S01]  /*a340*/  HMMA.16816.F32 R48, R8, R18, R224 ;  /* 0x000000120830723c */ /* 0x000fe200000018e0 */
[----:B------:R-:W-:Y:S01]  /*a350*/  IMAD.MOV.U32 R226, RZ, RZ, R37 ;  /* 0x000000ffffe27224 */ /* 0x000fe200078e0025 */
[----:B------:R-:W-:Y:S02]  /*a360*/  MOV R227, R36 ;  /* 0x0000002400e37202 */ /* 0x000fe40000000f00 */
[----:B------:R-:W-:Y:S04]  /*a370*/  LDSM.16.M88.4 R36, [R2+0xa000] ;  /* 0x00a000000224783b */ /* 0x000fe80000000200 */
[----:B------:R-:W-:Y:S01]  /*a380*/  HMMA.16816.F32 R208, R4, R12, R208 ;  /* 0x0000000c04d0723c */ /* 0x000fe200000018d0 */
[----:B------:R-:W1:Y:S07]  /*a390*/  LDSM.16.M88.4 R4, [R22+0x6000] ;  /* 0x006000001604783b */ /* 0x000e6e0000000200 */
[C---:B------:R-:W-:Y:S08]  /*a3a0*/  HMMA.16816.F32 R60, R8.reuse, R24, R60 ;  /* 0x00000018083c723c */ /* 0x040ff0000000183c */
[C---:B------:R-:W-:Y:S01]  /*a3b0*/  HMMA.16816.F32 R56, R8.reuse, R26, R56 ;  /* 0x0000001a0838723c */ /* 0x040fe20000001838 */
[----:B------:R-:W2:Y:S07]  /*a3c0*/  LDSM.16.M88.4 R24, [R2+0xa800] ;  /* 0x00a800000218783b */ /* 0x000eae0000000200 */
[----:B------:R-:W-:Y:S01]  /*a3d0*/  HMMA.16816.F32 R52, R8, R16, R52 ;  /* 0x000000100834723c */ /* 0x000fe20000001834 */
[----:B------:R-:W3:Y:S01]  /*a3e0*/  LDSM.16.M88.4 R16, [R2+0xb000] ;  /* 0x00b000000210783b */ /* 0x000ee20000000200 */
[----:B------:R-:W-:Y:S01]  /*a3f0*/  IMAD.MOV.U32 R242, RZ, RZ, R47 ;  /* 0x000000fffff27224 */ /* 0x000fe200078e002f */
[----:B------:R-:W-:Y:S01]  /*a400*/  MOV R243, R46 ;  /* 0x0000002e00f37202 */ /* 0x000fe20000000f00 */
[----:B------:R-:W-:Y:S01]  /*a410*/  IMAD.MOV.U32 R224, RZ, RZ, R45 ;  /* 0x000000ffffe07224 */ /* 0x000fe200078e002d */
[----:B------:R-:W-:Y:S01]  /*a420*/  MOV R225, R44 ;  /* 0x0000002c00e17202 */ /* 0x000fe20000000f00 */
[----:B------:R-:W-:-:S02]  /*a430*/  IMAD.MOV.U32 R220, RZ, RZ, R141 ;  /* 0x000000ffffdc7224 */ /* 0x000fc400078e008d */
[C---:B------:R-:W-:Y:S01]  /*a440*/  HMMA.16816.F32 R44, R8.reuse, R12, R248 ;  /* 0x0000000c082c723c */ /* 0x040fe200000018f8 */
[----:B------:R-:W-:Y:S01]  /*a450*/  IMAD.MOV.U32 R248, RZ, RZ, R34 ;  /* 0x000000fffff87224 */ /* 0x000fe200078e0022 */
[----:B------:R-:W-:Y:S01]  /*a460*/  MOV R249, R33 ;  /* 0x0000002100f97202 */ /* 0x000fe20000000f00 */
[----:B------:R-:W-:Y:S01]  /*a470*/  IMAD.MOV.U32 R250, RZ, RZ, R28 ;  /* 0x000000fffffa7224 */ /* 0x000fe200078e001c */
[----:B------:R-:W-:Y:S02]  /*a480*/  MOV R251, R20 ;  /* 0x0000001400fb7202 */ /* 0x000fe40000000f00 */
[----:B------:R-:W-:Y:S02]  /*a490*/  MOV R221, R132 ;  /* 0x0000008400dd7202 */ /* 0x000fe40000000f00 */
[----:B------:R-:W-:Y:S01]  /*a4a0*/  HMMA.16816.F32 R40, R8, R14, R40 ;  /* 0x0000000e0828723c */ /* 0x000fe20000001828 */
[----:B------:R4:W3:Y:S04]  /*a4b0*/  LDSM.16.M88.4 R8, [R22+0x4000] ;  /* 0x004000001608783b */ /* 0x0008e80000000200 */
[----:B------:R4:W3:Y:S03]  /*a4c0*/  LDSM.16.M88.4 R12, [R2+0xb800] ;  /* 0x00b80000020c783b */ /* 0x0008e60000000200 */
[C---:B-1----:R-:W-:Y:S08]  /*a4d0*/  HMMA.16816.F32 R248, R4.reuse, R36, R248 ;  /* 0x0000002404f8723c */ /* 0x042ff000000018f8 */
[----:B--2---:R-:W-:Y:S11]  /*a4e0*/  HMMA.16816.F32 R220, R4, R24, R220 ;  /* 0x0000001804dc723c */ /* 0x004ff600000018dc */
[----:B------:R-:W-:Y:S01]  /*a4f0*/  IMAD.MOV.U32 R231, RZ, RZ, R248 ;  /* 0x000000ffffe77224 */ /* 0x000fe200078e00f8 */
[----:B------:R-:W-:Y:S01]  /*a500*/  MOV R229, R249 ;  /* 0x000000f900e57202 */ /* 0x000fe20000000f00 */
[----:B------:R-:W-:Y:S01]  /*a510*/  IMAD.MOV.U32 R228, RZ, RZ, R250 ;  /* 0x000000ffffe47224 */ /* 0x000fe200078e00fa */
[----:B------:R-:W-:-:S02]  /*a520*/  MOV R142, R251 ;  /* 0x000000fb008e7202 */ /* 0x000fc40000000f00 */
[C---:B------:R-:W-:Y:S03]  /*a530*/  HMMA.16816.F32 R248, R4.reuse, R38, R224 ;  /* 0x0000002604f8723c */ /* 0x040fe600000018e0 */
[----:B------:R-:W-:Y:S01]  /*a540*/  IMAD.MOV.U32 R28, RZ, RZ, R220 ;  /* 0x000000ffff1c7224 */ /* 0x000fe200078e00dc */
[----:B----4-:R-:W-:Y:S01]  /*a550*/  MOV R22, R221 ;  /* 0x000000dd00167202 */ /* 0x010fe20000000f00 */
[----:B------:R-:W-:Y:S01]  /*a560*/  IMAD.MOV.U32 R20, RZ, RZ, R222 ;  /* 0x000000ffff147224 */ /* 0x000fe200078e00de */
[----:B------:R-:W-:Y:S02]  /*a570*/  MOV R2, R223 ;  /* 0x000000df00027202 */ /* 0x000fe40000000f00 */
[C---:B---3--:R-:W-:Y:S08]  /*a580*/  HMMA.16816.F32 R216, R4.reuse, R16, R216 ;  /* 0x0000001004d8723c */ /* 0x048ff000000018d8 */
[----:B------:R-:W-:Y:S03]  /*a590*/  HMMA.16816.F32 R220, R4, R26, R244 ;  /* 0x0000001a04dc723c */ /* 0x000fe600000018f4 */
[----:B------:R-:W-:Y:S01]  /*a5a0*/  IMAD.MOV.U32 R227, RZ, RZ, R248 ;  /* 0x000000ffffe37224 */ /* 0x000fe200078e00f8 */
[----:B------:R-:W-:Y:S01]  /*a5b0*/  MOV R226, R249 ;  /* 0x000000f900e27202 */ /* 0x000fe20000000f00 */
[----:B------:R-:W-:Y:S01]  /*a5c0*/  IMAD.MOV.U32 R225, RZ, RZ, R250 ;  /* 0x000000ffffe17224 */ /* 0x000fe200078e00fa */
[----:B------:R-:W-:-:S02]  /*a5d0*/  MOV R224, R251 ;  /* 0x000000fb00e07202 */ /* 0x000fc40000000f00 */
[----:B------:R-:W-:Y:S08]  /*a5e0*/  HMMA.16816.F32 R248, R4, R18, R212 ;  /* 0x0000001204f8723c */ /* 0x000ff000000018d4 */
[C---:B------:R-:W-:Y:S03]  /*a5f0*/  HMMA.16816.F32 R212, R8.reuse, R36, R240 ;  /* 0x0000002408d4723c */ /* 0x040fe600000018f0 */
        /* <DEDUP_REMOVED lines=12> */
[----:B------:R-:W-:-:S04]  /*a6c0*/  MOV R63, R224 ;  /* 0x000000e0003f7202 */ /* 0x000fc80000000f00 */
[C---:B------:R-:W-:Y:S01]  /*a6d0*/  HMMA.16816.F32 R224, R8.reuse, R26, R56 ;  /* 0x0000001a08e0723c */ /* 0x040fe20000001838 */
[----:B------:R-:W-:Y:S01]  /*a6e0*/  IMAD.MOV.U32 R56, RZ, RZ, R223 ;  /* 0x000000ffff387224 */ /* 0x000fe200078e00df */
[----:B------:R-:W-:Y:S01]  /*a6f0*/  MOV R57, R222 ;  /* 0x000000de00397202 */ /* 0x000fe20000000f00 */
[----:B------:R-:W-:Y:S01]  /*a700*/  IMAD.MOV.U32 R58, RZ, RZ, R221 ;  /* 0x000000ffff3a7224 */ /* 0x000fe200078e00dd */
[----:B------:R-:W-:Y:S01]  /*a710*/  MOV R59, R220 ;  /* 0x000000dc003b7202 */ /* 0x000fe20000000f00 */
[----:B------:R-:W-:Y:S03]  /*a720*/  LDSM.16.M88.4 R24, [R0+0xb800] ;  /* 0x00b800000018783b */ /* 0x000fe60000000200 */
[----:B------:R-:W-:Y:S08]  /*a730*/  HMMA.16816.F32 R220, R8, R16, R52 ;  /* 0x0000001008dc723c */ /* 0x000ff00000001834 */
[C---:B------:R-:W-:Y:S08]  /*a740*/  HMMA.16816.F32 R244, R4.reuse, R12, R208 ;  /* 0x0000000c04f4723c */ /* 0x040ff000000018d0 */
[-C--:B------:R-:W-:Y:S01]  /*a750*/  HMMA.16816.F32 R216, R4, R14.reuse, R136 ;  /* 0x0000000e04d8723c */ /* 0x080fe20000001888 */
[----:B------:R-:W-:Y:S07]  /*a760*/  LDSM.16.M88.4 R4, [R21+0x6000] ;  /* 0x006000001504783b */ /* 0x000fee0000000200 */
[C---:B------:R-:W-:Y:S01]  /*a770*/  HMMA.16816.F32 R52, R8.reuse, R14, R40 ;  /* 0x0000000e0834723c */ /* 0x040fe20000001828 */
[----:B------:R-:W1:Y:S07]  /*a780*/  LDSM.16.M88.4 R40, [R0+0xa800] ;  /* 0x00a800000028783b */ /* 0x000e6e0000000200 */
[----:B------:R-:W-:Y:S01]  /*a790*/  HMMA.16816.F32 R136, R8, R38, R64 ;  /* 0x000000260888723c */ /* 0x000fe20000001840 */
[----:B------:R-:W2:Y:S01]  /*a7a0*/  LDSM.16.M88.4 R36, [R0+0xb000] ;  /* 0x00b000000024783b */ /* 0x000ea20000000200 */
[----:B------:R-:W-:Y:S01]  /*a7b0*/  IMAD.MOV.U32 R16, RZ, RZ, R141 ;  /* 0x000000ffff107224 */ /* 0x000fe200078e008d */
[----:B------:R-:W-:-:S05]  /*a7c0*/  MOV R17, R132 ;  /* 0x0000008400117202 */ /* 0x000fca0000000f00 */
[----:B------:R-:W-:Y:S01]  /*a7d0*/  HMMA.16816.F32 R208, R8, R18, R48 ;  /* 0x0000001208d0723c */ /* 0x000fe20000001830 */
[----:B------:R-:W-:Y:S01]  /*a7e0*/  IMAD.MOV.U32 R18, RZ, RZ, R34 ;  /* 0x000000ffff127224 */ /* 0x000fe200078e0022 */
[----:B------:R-:W-:-:S06]  /*a7f0*/  MOV R19, R33 ;  /* 0x0000002100137202 */ /* 0x000fcc0000000f00 */
[----:B------:R-:W-:Y:S08]  /*a800*/  HMMA.16816.F32 R64, R8, R12, R44 ;  /* 0x0000000c0840723c */ /* 0x000ff0000000182c */
[----:B-1----:R-:W-:Y:S01]  /*a810*/  HMMA.16816.F32 R16, R4, R42, R16 ;  /* 0x0000002a0410723c */ /* 0x002fe20000001810 */
[----:B------:R-:W-:Y:S01]  /*a820*/  MOV R45, R22 ;  /* 0x00000016002d7202 */ /* 0x000fe20000000f00 */
[----:B------:R-:W-:Y:S01]  /*a830*/  IMAD.MOV.U32 R46, RZ, RZ, R20 ;  /* 0x000000ffff2e7224 */ /* 0x000fe200078e0014 */
[----:B------:R1:W3:Y:S04]  /*a840*/  LDSM.16.M88.4 R8, [R0+0xa000] ;  /* 0x00a000000008783b */ /* 0x0002e80000000200 */
[----:B------:R4:W3:-:S12]  /*a850*/  LDSM.16.M88.4 R12, [R21+0x4000] ;  /* 0x00400000150c783b */ /* 0x0008d80000000200 */
[----:B------:R-:W-:Y:S02]  /*a860*/  IMAD.MOV.U32 R22, RZ, RZ, R16 ;  /* 0x000000ffff167224 */ /* 0x000fe400078e0010 */
[----:B------:R-:W-:Y:S01]  /*a870*/  IMAD.MOV.U32 R20, RZ, RZ, R18 ;  /* 0x000000ffff147224 */ /* 0x000fe200078e0012 */
[----:B-1----:R-:W-:Y:S02]  /*a880*/  MOV R0, R19 ;  /* 0x0000001300007202 */ /* 0x002fe40000000f00 */
[----:B----4-:R-:W-:Y:S02]  /*a890*/  MOV R21, R17 ;  /* 0x0000001100157202 */ /* 0x010fe40000000f00 */
[----:B--2---:R-:W-:Y:S01]  /*a8a0*/  HMMA.16816.F32 R16, R4, R36, R56 ;  /* 0x000000240410723c */ /* 0x004fe20000001838 */
[----:B------:R-:W-:Y:S01]  /*a8b0*/  IMAD.MOV.U32 R44, RZ, RZ, R28 ;  /* 0x000000ffff2c7224 */ /* 0x000fe200078e001c */
[----:B------:R-:W-:-:S07]  /*a8c0*/  MOV R47, R2 ;  /* 0x00000002002f7202 */ /* 0x000fce0000000f00 */
[----:B------:R-:W-:Y:S10]  /*a8d0*/  HMMA.16816.F32 R44, R4, R40, R44 ;  /* 0x00000028042c723c */ /* 0x000ff4000000182c */
[----:B------:R-:W-:Y:S01]  /*a8e0*/  IMAD.MOV.U32 R141, RZ, RZ, R16 ;  /* 0x000000ffff8d7224 */ /* 0x000fe200078e0010 */
[----:B------:R-:W-:Y:S01]  /*a8f0*/  MOV R132, R17 ;  /* 0x0000001100847202 */ /* 0x000fe20000000f00 */
[----:B------:R-:W-:Y:S01]  /*a900*/  IMAD.MOV.U32 R33, RZ, RZ, R18 ;  /* 0x000000ffff217224 */ /* 0x000fe200078e0012 */
[----:B------:R-:W-:-:S02]  /*a910*/  MOV R2, R19 ;  /* 0x0000001300027202 */ /* 0x000fc40000000f00 */
        /* <DEDUP_REMOVED lines=9> */
[C---:B---3--:R-:W-:Y:S08]  /*a9b0*/  HMMA.16816.F32 R60, R4.reuse, R10, R60 ;  /* 0x0000000a043c723c */ /* 0x048ff0000000183c */
[----:B------:R-:W-:Y:S02]  /*a9c0*/  HMMA.16816.F32 R48, R4, R8, R48 ;  /* 0x000000080430723c */ /* 0x000fe40000001830 */
[----:B------:R-:W-:Y:S01]  /*a9d0*/  IMAD.MOV.U32 R246, RZ, RZ, R17 ;  /* 0x000000fffff67224 */ /* 0x000fe200078e0011 */
[----:B------:R-:W-:Y:S01]  /*a9e0*/  MOV R245, R18 ;  /* 0x0000001200f57202 */ /* 0x000fe20000000f00 */
[----:B------:R-:W-:Y:S01]  /*a9f0*/  IMAD.MOV.U32 R244, RZ, RZ, R16 ;  /* 0x000000fffff47224 */ /* 0x000fe200078e0010 */
[----:B------:R-:W-:-:S02]  /*aa00*/  MOV R252, R19 ;  /* 0x0000001300fc7202 */ /* 0x000fc40000000f00 */
[----:B------:R-:W-:Y:S01]  /*aa10*/  LDSM.16.M88.4 R16, [R3+0xa000] ;  /* 0x00a000000310783b */ /* 0x000fe20000000200 */
[C---:B------:R-:W-:Y:S08]  /*aa20*/  HMMA.16816.F32 R44, R12.reuse, R8, R212 ;  /* 0x000000080c2c723c */ /* 0x040ff000000018d4 */
[----:B------:R-:W-:Y:S01]  /*aa30*/  HMMA.16816.F32 R56, R12, R10, R136 ;  /* 0x0000000a0c38723c */ /* 0x000fe20000001888 */
[----:B------:R-:W1:Y:S07]  /*aa40*/  LDSM.16.M88.4 R8, [R23+0x4000] ;  /* 0x004000001708783b */ /* 0x000e6e0000000200 */
[C---:B------:R-:W-:Y:S08]  /*aa50*/  HMMA.16816.F32 R248, R4.reuse, R38, R248 ;  /* 0x0000002604f8723c */ /* 0x040ff000000018f8 */
[----:B------:R-:W-:Y:S01]  /*aa60*/  HMMA.16816.F32 R216, R4, R26, R216 ;  /* 0x0000001a04d8723c */ /* 0x000fe200000018d8 */
[----:B------:R1:W2:Y:S07]  /*aa70*/  LDSM.16.M88.4 R4, [R23+0x6000] ;  /* 0x006000001704783b */ /* 0x0002ae0000000200 */
[C---:B------:R-:W-:Y:S08]  /*aa80*/  HMMA.16816.F32 R212, R12.reuse, R42, R224 ;  /* 0x0000002a0cd4723c */ /* 0x040ff000000018e0 */
[C---:B------:R-:W-:Y:S08]  /*aa90*/  HMMA.16816.F32 R224, R12.reuse, R24, R64 ;  /* 0x000000180ce0723c */ /* 0x040ff00000001840 */
[----:B------:R-:W-:Y:S01]  /*aaa0*/  HMMA.16816.F32 R64, R12, R26, R52 ;  /* 0x0000001a0c40723c */ /* 0x000fe20000001834 */
[----:B------:R-:W-:Y:S01]  /*aab0*/  IMAD.MOV.U32 R52, RZ, RZ, R22 ;  /* 0x000000ffff347224 */ /* 0x000fe200078e0016 */
[----:B------:R-:W-:Y:S01]  /*aac0*/  MOV R53, R21 ;  /* 0x0000001500357202 */ /* 0x000fe20000000f00 */
[----:B------:R-:W-:-:S05]  /*aad0*/  IMAD.MOV.U32 R54, RZ, RZ, R20 ;  /* 0x000000ffff367224 */ /* 0x000fca00078e0014 */
[----:B-1----:R-:W-:Y:S01]  /*aae0*/  HMMA.16816.F32 R20, R8, R16, R44 ;  /* 0x000000100814723c */ /* 0x002fe2000000182c */
[----:B------:R-:W-:-:S07]  /*aaf0*/  MOV R55, R0 ;  /* 0x0000000000377202 */ /* 0x000fce0000000f00 */
[C---:B------:R-:W-:Y:S08]  /*ab00*/  HMMA.16816.F32 R136, R12.reuse, R40, R240 ;  /* 0x000000280c88723c */ /* 0x040ff000000018f0 */
[----:B------:R-:W-:Y:S03]  /*ab10*/  HMMA.16816.F32 R220, R12, R36, R220 ;  /* 0x000000240cdc723c */ /* 0x000fe600000018dc */
[----:B------:R-:W-:-:S05]  /*ab20*/  FMUL.FTZ R0, R20, UR4 ;  /* 0x0000000414007c20 */ /* 0x000fca0008410000 */
[----:B------:R-:W-:Y:S01]  /*ab30*/  HMMA.16816.F32 R208, R12, R38, R208 ;  /* 0x000000260cd0723c */ /* 0x000fe200000018d0 */
[----:B------:R-:W1:Y:S07]  /*ab40*/  LDSM.16.M88.4 R12, [R3+0xa800] ;  /* 0x00a80000030c783b */ /* 0x000e6e0000000200 */
[C---:B--2---:R-:W-:Y:S08]  /*ab50*/  HMMA.16816.F32 R24, R4.reuse, R16, R48 ;  /* 0x000000100418723c */ /* 0x044ff00000001830 */
[----:B------:R-:W-:Y:S01]  /*ab60*/  HMMA.16816.F32 R48, R4, R18, R60 ;  /* 0x000000120430723c */ /* 0x000fe2000000183c */
[----:B------:R2:W3:Y:S02]  /*ab70*/  MUFU.TANH R60, R0 ;  /* 0x00000000003c7308 */ /* 0x0004e40000002400 */
[----:B--2---:R-:W-:-:S06]  /*ab80*/  FMUL.FTZ R0, R21, UR4 ;  /* 0x0000000415007c20 */ /* 0x004fcc0008410000 */
[----:B------:R2:W-:Y:S01]  /*ab90*/  MUFU.TANH R238, R0 ;  /* 0x0000000000ee7308 */ /* 0x0005e20000002400 */
[----:B------:R-:W-:Y:S01]  /*aba0*/  HMMA.16816.F32 R44, R8, R18, R56 ;  /* 0x00000012082c723c */ /* 0x000fe20000001838 */
[----:B------:R-:W-:Y:S01]  /*abb0*/  IMAD.MOV.U32 R38, RZ, RZ, R34 ;  /* 0x000000ffff267224 */ /* 0x000fe200078e0022 */
[----:B------:R-:W-:Y:S01]  /*abc0*/  MOV R39, R28 ;  /* 0x0000001c00277202 */ /* 0x000fe20000000f00 */
[----:B------:R-:W-:Y:S01]  /*abd0*/  IMAD.MOV.U32 R36, RZ, RZ, R228 ;  /* 0x000000ffff247224 */ /* 0x000fe200078e00e4 */
[----:B------:R-:W-:Y:S01]  /*abe0*/  MOV R37, R142 ;  /* 0x0000008e00257202 */ /* 0x000fe20000000f00 */
[----:B------:R-:W4:Y:S01]  /*abf0*/  LDSM.16.M88.4 R16, [R3+0xb800] ;  /* 0x00b800000310783b */ /* 0x000f220000000200 */
[----:B--2---:R-:W-:-:S04]  /*ac00*/  FMUL.FTZ R0, R22, UR4 ;  /* 0x0000000416007c20 */ /* 0x004fc80008410000 */
[----:B------:R2:W-:Y:S02]  /*ac10*/  MUFU.TANH R61, R0 ;  /* 0x00000000003d7308 */ /* 0x0005e40000002400 */
[----:B--2---:R-:W-:-:S06]  /*ac20*/  FMUL.FTZ R0, R23, UR4 ;  /* 0x0000000417007c20 */ /* 0x004fcc0008410000 */
[----:B------:R2:W-:Y:S02]  /*ac30*/  MUFU.TANH R240, R0 ;  /* 0x0000000000f07308 */ /* 0x0005e40000002400 */
[----:B--2---:R-:W-:-:S06]  /*ac40*/  FMUL.FTZ R0, R24, UR4 ;  /* 0x0000000418007c20 */ /* 0x004fcc0008410000 */
[----:B------:R2:W3:Y:S01]  /*ac50*/  MUFU.TANH R34, R0 ;  /* 0x0000000000227308 */ /* 0x0004e20000002400 */
[----:B-1----:R-:W-:Y:S01]  /*ac60*/  HMMA.16816.F32 R40, R8, R12, R136 ;  /* 0x0000000c0828723c */ /* 0x002fe20000001888 */
[----:B--2---:R-:W-:-:S06]  /*ac70*/  FMUL.FTZ R0, R25, UR4 ;  /* 0x0000000419007c20 */ /* 0x004fcc0008410000 */
[----:B------:R1:W-:Y:S02]  /*ac80*/  MUFU.TANH R237, R0 ;  /* 0x0000000000ed7308 */ /* 0x0003e40000002400 */
[----:B-1----:R-:W-:-:S06]  /*ac90*/  FMUL.FTZ R0, R26, UR4 ;  /* 0x000000041a007c20 */ /* 0x002fcc0008410000 */
[----:B------:R1:W2:Y:S01]  /*aca0*/  MUFU.TANH R28, R0 ;  /* 0x00000000001c7308 */ /* 0x0002a20000002400 */
[----:B------:R-:W-:Y:S01]  /*acb0*/  HMMA.16816.F32 R20, R8, R14, R212 ;  /* 0x0000000e0814723c */ /* 0x000fe200000018d4 */
        /* <DEDUP_REMOVED lines=11> */
[----:B------:R1:W-:Y:S01]  /*ad70*/  MUFU.TANH R47, R0 ;  /* 0x00000000002f7308 */ /* 0x0003e20000002400 */
[----:B------:R-:W-:Y:S02]  /*ad80*/  IMAD.MOV.U32 R56, RZ, RZ, R141 ;  /* 0x000000ffff387224 */ /* 0x000fe400078e008d */
[----:B-1----:R-:W-:-:S05]  /*ad90*/  FMUL.FTZ R0, R49, UR4 ;  /* 0x0000000431007c20 */ /* 0x002fca0008410000 */
[----:B------:R1:W-:Y:S01]  /*ada0*/  MUFU.TANH R214, R0 ;  /* 0x0000000000d67308 */ /* 0x0003e20000002400 */
        /* <DEDUP_REMOVED lines=13> */
[----:B------:R-:W-:Y:S01]  /*ae80*/  HMMA.16816.F32 R52, R4, R14, R52 ;  /* 0x0000000e0434723c */ /* 0x000fe20000001834 */
[----:B------:R-:W-:Y:S01]  /*ae90*/  IMAD.MOV.U32 R58, RZ, RZ, R33 ;  /* 0x000000ffff3a7224 */ /* 0x000fe200078e0021 */
[----:B------:R3:W2:Y:S01]  /*aea0*/  LDSM.16.M88.4 R12, [R3+0xb000] ;  /* 0x00b00000030c783b */ /* 0x0006a20000000200 */
[----:B------:R-:W-:Y:S01]  /*aeb0*/  MOV R59, R2 ;  /* 0x00000002003b7202 */ /* 0x000fe20000000f00 */
[----:B------:R-:W-:Y:S01]  /*aec0*/  IMAD.MOV.U32 R241, RZ, RZ, R246 ;  /* 0x000000fffff17224 */ /* 0x000fe200078e00f6 */
[----:B------:R-:W-:Y:S01]  /*aed0*/  MOV R57, R132 ;  /* 0x0000008400397202 */ /* 0x000fe20000000f00 */
[----:B------:R-:W-:-:S04]  /*aee0*/  DEPBAR.LE SB0, 0x0 ;  /* 0x000080000000791a */ /* 0x000fc80000000000 */
[----:B-1----:R-:W-:-:S04]  /*aef0*/  FMUL.FTZ R0, R36, UR4 ;  /* 0x0000000424007c20 */ /* 0x002fc80008410000 */
[----:B------:R1:W-:Y:S01]  /*af00*/  MUFU.TANH R136, R0 ;  /* 0x0000000000887308 */ /* 0x0003e20000002400 */
[----:B----4-:R-:W-:Y:S01]  /*af10*/  HMMA.16816.F32 R64, R8, R18, R64 ;  /* 0x000000120840723c */ /* 0x010fe20000001840 */
[----:B-1----:R-:W-:-:S06]  /*af20*/  FMUL.FTZ R0, R37, UR4 ;  /* 0x0000000425007c20 */ /* 0x002fcc0008410000 */
[----:B------:R1:W-:Y:S02]  /*af30*/  MUFU.TANH R229, R0 ;  /* 0x0000000000e57308 */ /* 0x0003e40000002400 */
[----:B-1----:R-:W-:-:S06]  /*af40*/  FMUL.FTZ R0, R38, UR4 ;  /* 0x0000000426007c20 */ /* 0x002fcc0008410000 */
[----:B------:R1:W-:Y:S02]  /*af50*/  MUFU.TANH R33, R0 ;  /* 0x0000000000217308 */ /* 0x0003e40000002400 */
[----:B-1----:R-:W-:-:S06]  /*af60*/  FMUL.FTZ R0, R39, UR4 ;  /* 0x0000000427007c20 */ /* 0x002fcc0008410000 */
[----:B------:R1:W-:Y:S01]  /*af70*/  MUFU.TANH R142, R0 ;  /* 0x00000000008e7308 */ /* 0x0003e20000002400 */
[----:B------:R-:W-:Y:S01]  /*af80*/  HMMA.16816.F32 R216, R4, R18, R216 ;  /* 0x0000001204d8723c */ /* 0x000fe200000018d8 */
[----:B---3--:R-:W-:Y:S02]  /*af90*/  IMAD.SHL.U32 R3, R234, 0x2, RZ ;  /* 0x00000002ea037824 */ /* 0x008fe400078e00ff */
[----:B-1----:R-:W-:-:S04]  /*afa0*/  FMUL.FTZ R0, R20, UR4 ;  /* 0x0000000414007c20 */ /* 0x002fc80008410000 */
[----:B------:R1:W-:Y:S01]  /*afb0*/  MUFU.TANH R228, R0 ;  /* 0x0000000000e47308 */ /* 0x0003e20000002400 */
[----:B------:R-:W-:Y:S01]  /*afc0*/  LOP3.LUT R3, R3, 0x6, RZ, 0xc0, !PT ;  /* 0x0000000603037812 */ /* 0x000fe200078ec0ff */
[----:B-1----:R-:W-:-:S06]  /*afd0*/  FMUL.FTZ R0, R21, UR4 ;  /* 0x0000000415007c20 */ /* 0x002fcc0008410000 */
[----:B------:R1:W-:Y:S01]  /*afe0*/  MUFU.TANH R247, R0 ;  /* 0x0000000000f77308 */ /* 0x0003e20000002400 */
[----:B------:R-:W-:Y:S01]  /*aff0*/  FMUL.FTZ R2, R66, UR4 ;  /* 0x0000000442027c20 */ /* 0x000fe20008410000 */
[----:B-1----:R-:W-:-:S06]  /*b000*/  FMUL.FTZ R0, R22, UR4 ;  /* 0x0000000416007c20 */ /* 0x002fcc0008410000 */
[----:B------:R1:W-:Y:S02]  /*b010*/  MUFU.TANH R212, R0 ;  /* 0x0000000000d47308 */ /* 0x0003e40000002400 */
[----:B-1----:R-:W-:-:S06]  /*b020*/  FMUL.FTZ R0, R64, UR4 ;  /* 0x0000000440007c20 */ /* 0x002fcc0008410000 */
[----:B------:R1:W3:Y:S01]  /*b030*/  MUFU.TANH R20, R0 ;  /* 0x0000000000147308 */ /* 0x0002e20000002400 */
[----:B--2---:R-:W-:Y:S07]  /*b040*/  HMMA.16816.F32 R24, R8, R12, R220 ;  /* 0x0000000c0818723c */ /* 0x004fee00000018dc */
[----:B------:R2:W4:Y:S01]  /*b050*/  MUFU.TANH R21, R2 ;  /* 0x0000000200157308 */ /* 0x0005220000002400 */
[----:B-1----:R-:W-:-:S05]  /*b060*/  MOV R0, UR20 ;  /* 0x0000001400007c02 */ /* 0x002fca0008000f00 */
[----:B------:R-:W-:Y:S01]  /*b070*/  IMAD R0, R0, 0x40, R3 ;  /* 0x0000004000007824 */ /* 0x000fe200078e0203 */
[----:B------:R-:W-:Y:S04]  /*b080*/  HMMA.16816.F32 R36, R4, R12, R56 ;  /* 0x0000000c0424723c */ /* 0x000fe80000001838 */
[----:B--2---:R-:W-:Y:S01]  /*b090*/  IADD3 R2, PT, PT, R0, -0x80, RZ ;  /* 0xffffff8000027810 */ /* 0x004fe20007ffe0ff */
[----:B------:R-:W-:-:S03]  /*b0a0*/  FMUL.FTZ R12, R216, UR4 ;  /* 0x00000004d80c7c20 */ /* 0x000fc60008410000 */
[----:B------:R-:W-:Y:S01]  /*b0b0*/  I2FP.F32.U32 R3, R2 ;  /* 0x0000000200037245 */ /* 0x000fe20000201000 */
[----:B------:R1:W2:Y:S01]  /*b0c0*/  MUFU.TANH R19, R12 ;  /* 0x0000000c00137308 */ /* 0x0002a20000002400 */
[----:B------:R-:W-:Y:S01]  /*b0d0*/  ISETP.GE.AND P4, PT, R2, R29, PT ;  /* 0x0000001d0200720c */ /* 0x000fe20003f86270 */
[----:B------:R-:W-:Y:S01]  /*b0e0*/  FMUL.FTZ R13, R218, UR4 ;  /* 0x00000004da0d7c20 */ /* 0x000fe20008410000 */
[C---:B------:R-:W-:Y:S02]  /*b0f0*/  ISETP.GE.AND P1, PT, R2.reuse, R30, PT ;  /* 0x0000001e0200720c */ /* 0x040fe40003f26270 */
[----:B------:R-:W-:Y:S01]  /*b100*/  ISETP.GE.AND P5, PT, R2, R31, PT ;  /* 0x0000001f0200720c */ /* 0x000fe20003fa6270 */
[----:B------:R-:W-:Y:S01]  /*b110*/  HMMA.16816.F32 R56, R4, R14, R248 ;  /* 0x0000000e0438723c */ /* 0x000fe200000018f8 */
[----:B-1----:R-:W-:-:S05]  /*b120*/  FFMA.FTZ R12, R3, UR5, R60 ;  /* 0x00000005030c7c23 */ /* 0x002fca000801003c */
[----:B------:R-:W-:Y:S01]  /*b130*/  FSEL R51, R12, -INF , !P4 ;  /* 0xff8000000c337808 */ /* 0x000fe20006000000 */
[----:B------:R-:W-:Y:S01]  /*b140*/  BAR.SYNC.DEFER_BLOCKING 0x0 ;  /* 0x0000000000007b1d */ /* 0x000fe20000010000 */
[----:B------:R-:W-:Y:S01]  /*b150*/  ISETP.GE.AND P4, PT, R2, R32, PT ;  /* 0x000000200200720c */ /* 0x000fe20003f86270 */
[----:B------:R-:W-:Y:S01]  /*b160*/  VIADD R2, R0, 0xffffffb8 ;  /* 0xffffffb800027836 */ /* 0x000fe20000000000 */
[----:B------:R-:W-:Y:S01]  /*b170*/  HMMA.16816.F32 R40, R8, R14, R208 ;  /* 0x0000000e0828723c */ /* 0x000fe200000018d0 */
[C---:B------:R-:W-:Y:S01]  /*b180*/  FFMA.FTZ R14, R3.reuse, UR5, R34 ;  /* 0x00000005030e7c23 */ /* 0x040fe20008010022 */
[C---:B------:R-:W-:Y:S01]  /*b190*/  FFMA.FTZ R12, R3.reuse, UR5, R28 ;  /* 0x00000005030c7c23 */ /* 0x040fe2000801001c */
[----:B------:R1:W2:Y:S04]  /*b1a0*/  MUFU.TANH R18, R13 ;  /* 0x0000000d00127308 */ /* 0x0002a80000002400 */
[----:B------:R-:W-:Y:S01]  /*b1b0*/  FSEL R62, R12, -INF , !P4 ;  /* 0xff8000000c3e7808 */ /* 0x000fe20006000000 */
[----:B-1----:R-:W-:Y:S01]  /*b1c0*/  FFMA.FTZ R13, R3, UR5, R61 ;  /* 0x00000005030d7c23 */ /* 0x002fe2000801003d */
[----:B------:R-:W-:-:S04]  /*b1d0*/  I2FP.F32.U32 R3, R2 ;  /* 0x0000000200037245 */ /* 0x000fc80000201000 */
[----:B------:R-:W-:Y:S01]  /*b1e0*/  FSEL R60, R13, -INF , !P1 ;  /* 0xff8000000d3c7808 */ /* 0x000fe20004800000 */
[----:B---3--:R-:W-:Y:S01]  /*b1f0*/  FFMA.FTZ R13, R3, UR5, R20 ;  /* 0x00000005030d7c23 */ /* 0x008fe20008010014 */
[----:B------:R-:W-:Y:S02]  /*b200*/  ISETP.GE.AND P1, PT, R2, R29, PT ;  /* 0x0000001d0200720c */ /* 0x000fe40003f26270 */
[----:B------:R-:W-:Y:S02]  /*b210*/  FSEL R61, R14, -INF , !P5 ;  /* 0xff8000000e3d7808 */ /* 0x000fe40006800000 */
[----:B------:R-:W-:Y:S01]  /*b220*/  FSEL R221, R13, -INF , !P1 ;  /* 0xff8000000ddd7808 */ /* 0x000fe20004800000 */
[----:B----4-:R-:W-:Y:S01]  /*b230*/  FFMA.FTZ R13, R3, UR5, R21 ;  /* 0x00000005030d7c23 */ /* 0x010fe20008010015 */
[C---:B------:R-:W-:Y:S02]  /*b240*/  ISETP.GE.AND P5, PT, R2.reuse, R30, PT ;  /* 0x0000001e0200720c */ /* 0x040fe40003fa6270 */
[----:B------:R-:W-:-:S02]  /*b250*/  ISETP.GE.AND P4, PT, R2, R31, PT ;  /* 0x0000001f0200720c */ /* 0x000fc40003f86270 */
[----:B------:R-:W-:Y:S02]  /*b260*/  ISETP.GE.AND P1, PT, R2, R32, PT ;  /* 0x000000200200720c */ /* 0x000fe40003f26270 */
[----:B------:R-:W-:Y:S01]  /*b270*/  IADD3 R2, PT, PT, R0, -0x7f, RZ ;  /* 0xffffff8100027810 */ /* 0x000fe20007ffe0ff */
[C---:B--2---:R-:W-:Y:S01]  /*b280*/  FFMA.FTZ R14, R3.reuse, UR5, R19 ;  /* 0x00000005030e7c23 */ /* 0x044fe20008010013 */
[----:B------:R-:W-:Y:S01]  /*b290*/  FFMA.FTZ R12, R3, UR5, R18 ;  /* 0x00000005030c7c23 */ /* 0x000fe20008010012 */
[----:B------:R-:W-:Y:S02]  /*b2a0*/  FSEL R13, R13, -INF , !P5 ;  /* 0xff8000000d0d7808 */ /* 0x000fe40006800000 */
[----:B------:R-:W-:-:S03]  /*b2b0*/  I2FP.F32.U32 R3, R2 ;  /* 0x0000000200037245 */ /* 0x000fc60000201000 */
[----:B------:R1:W-:Y:S01]  /*b2c0*/  STL [R1+0x28], R13 ;  /* 0x0000280d01007387 */ /* 0x0003e20000100800 */
[----:B------:R-:W-:Y:S02]  /*b2d0*/  ISETP.GE.AND P5, PT, R2, R29, PT ;  /* 0x0000001d0200720c */ /* 0x000fe40003fa6270 */
[----:B------:R-:W-:Y:S02]  /*b2e0*/  FSEL R12, R12, -INF , !P1 ;  /* 0xff8000000c0c7808 */ /* 0x000fe40004800000 */
[----:B------:R-:W-:Y:S02]  /*b2f0*/  FSEL R210, R14, -INF , !P4 ;  /* 0xff8000000ed27808 */ /* 0x000fe40006000000 */
[C---:B------:R-:W-:Y:S02]  /*b300*/  ISETP.GE.AND P4, PT, R2.reuse, R30, PT ;  /* 0x0000001e0200720c */ /* 0x040fe40003f86270 */
[----:B------:R-:W-:Y:S01]  /*b310*/  ISETP.GE.AND P1, PT, R2, R31, PT ;  /* 0x0000001f0200720c */ /* 0x000fe20003f26270 */
[----:B------:R2:W-:Y:S01]  /*b320*/  STL [R1+0x2c], R12 ;  /* 0x00002c0c01007387 */ /* 0x0005e20000100800 */
[C---:B------:R-:W-:Y:S01]  /*b330*/  FFMA.FTZ R14, R3.reuse, UR5, R237 ;  /* 0x00000005030e7c23 */ /* 0x040fe200080100ed */
[----:B-1----:R-:W-:-:S05]  /*b340*/  FFMA.FTZ R13, R3, UR5, R238 ;  /* 0x00000005030d7c23 */ /* 0x002fca00080100ee */
[----:B------:R-:W-:Y:S02]  /*b350*/  FSEL R34, R13, -INF , !P5 ;  /* 0xff8000000d227808 */ /* 0x000fe40006800000 */
[----:B------:R-:W-:Y:S02]  /*b360*/  ISETP.GE.AND P5, PT, R2, R32, PT ;  /* 0x000000200200720c */ /* 0x000fe40003fa6270 */
[----:B------:R-:W-:Y:S01]  /*b370*/  IADD3 R2, PT, PT, R0, -0x78, RZ ;  /* 0xffffff8800027810 */ /* 0x000fe20007ffe0ff */
[C---:B------:R-:W-:Y:S01]  /*b380*/  FFMA.FTZ R13, R3.reuse, UR5, R240 ;  /* 0x00000005030d7c23 */ /* 0x040fe200080100f0 */
[----:B--2---:R-:W-:Y:S02]  /*b390*/  FFMA.FTZ R12, R3, UR5, R139 ;  /* 0x00000005030c7c23 */ /* 0x004fe4000801008b */
[----:B------:R-:W-:Y:S01]  /*b3a0*/  I2FP.F32.U32 R3, R2 ;  /* 0x0000000200037245 */ /* 0x000fe20000201000 */
[----:B------:R-:W-:Y:S01]  /*b3b0*/  FMUL.FTZ R15, R23, UR4 ;  /* 0x00000004170f7c20 */ /* 0x000fe20008410000 */
[----:B------:R-:W-:-:S02]  /*b3c0*/  FSEL R46, R13, -INF , !P4 ;  /* 0xff8000000d2e7808 */ /* 0x000fc40006000000 */
[----:B------:R-:W-:Y:S01]  /*b3d0*/  ISETP.GE.AND P4, PT, R2, R29, PT ;  /* 0x0000001d0200720c */ /* 0x000fe20003f86270 */
[----:B------:R-:W-:Y:S01]  /*b3e0*/  FFMA.FTZ R13, R3, UR5, R138 ;  /* 0x00000005030d7c23 */ /* 0x000fe2000801008a */
[----:B------:R1:W-:Y:S01]  /*b3f0*/  MUFU.TANH R132, R15 ;  /* 0x0000000f00847308 */ /* 0x0003e20000002400 */
[----:B------:R-:W-:Y:S02]  /*b400*/  FSEL R49, R14, -INF , !P1 ;  /* 0xff8000000e317808 */ /* 0x000fe40004800000 */
[C---:B------:R-:W-:Y:S02]  /*b410*/  ISETP.GE.AND P1, PT, R2.reuse, R30, PT ;  /* 0x0000001e0200720c */ /* 0x040fe40003f26270 */
[----:B------:R-:W-:Y:S02]  /*b420*/  FSEL R45, R13, -INF , !P4 ;  /* 0xff8000000d2d7808 */ /* 0x000fe40006000000 */
[----:B------:R-:W-:Y:S01]  /*b430*/  ISETP.GE.AND P4, PT, R2, R32, PT ;  /* 0x000000200200720c */ /* 0x000fe20003f86270 */
[C---:B------:R-:W-:Y:S01]  /*b440*/  FFMA.FTZ R13, R3.reuse, UR5, R63 ;  /* 0x00000005030d7c23 */ /* 0x040fe2000801003f */
[----:B------:R-:W-:Y:S01]  /*b450*/  FFMA.FTZ R14, R3, UR5, R47 ;  /* 0x00000005030e7c23 */ /* 0x000fe2000801002f */
[----:B-1----:R-:W-:Y:S01]  /*b460*/  FMUL.FTZ R15, R52, UR4 ;  /* 0x00000004340f7c20 */ /* 0x002fe20008410000 */
[----:B------:R-:W-:-:S02]  /*b470*/  FSEL R52, R12, -INF , !P5 ;  /* 0xff8000000c347808 */ /* 0x000fc40006800000 */
[----:B------:R-:W-:Y:S01]  /*b480*/  ISETP.GE.AND P5, PT, R2, R31, PT ;  /* 0x0000001f0200720c */ /* 0x000fe20003fa6270 */
[----:B------:R-:W-:Y:S02]  /*b490*/  VIADD R2, R0, 0xffffff89 ;  /* 0xffffff8900027836 */ /* 0x000fe40000000000 */
[----:B------:R-:W-:-:S03]  /*b4a0*/  FFMA.FTZ R12, R3, UR5, R44 ;  /* 0x00000005030c7c23 */ /* 0x000fc6000801002c */
[----:B------:R-:W-:Y:S02]  /*b4b0*/  I2FP.F32.U32 R3, R2 ;  /* 0x0000000200037245 */ /* 0x000fe40000201000 */
[----:B------:R-:W-:Y:S02]  /*b4c0*/  FSEL R48, R13, -INF , !P1 ;  /* 0xff8000000d307808 */ /* 0x000fe40004800000 */
[----:B------:R-:W-:Y:S01]  /*b4d0*/  ISETP.GE.AND P1, PT, R2, R29, PT ;  /* 0x0000001d0200720c */ /* 0x000fe20003f26270 */
[----:B------:R-:W-:Y:S01]  /*b4e0*/  FFMA.FTZ R13, R3, UR5, R215 ;  /* 0x00000005030d7c23 */ /* 0x000fe200080100d7 */
[----:B------:R1:W2:Y:S01]  /*b4f0*/  MUFU.TANH R22, R15 ;  /* 0x0000000f00167308 */ /* 0x0002a20000002400 */
[----:B------:R-:W-:Y:S02]  /*b500*/  FSEL R50, R14, -INF , !P5 ;  /* 0xff8000000e327808 */ /* 0x000fe40006800000 */
[----:B------:R-:W-:Y:S02]  /*b510*/  ISETP.GE.AND P5, PT, R2, R30, PT ;  /* 0x0000001e0200720c */ /* 0x000fe40003fa6270 */
[----:B------:R-:W-:-:S02]  /*b520*/  FSEL R28, R13, -INF , !P1 ;  /* 0xff8000000d1c7808 */ /* 0x000fc40004800000 */
[----:B------:R-:W-:Y:S01]  /*b530*/  ISETP.GE.AND P1, PT, R2, R32, PT ;  /* 0x000000200200720c */ /* 0x000fe20003f26270 */
[C---:B------:R-:W-:Y:S01]  /*b540*/  FFMA.FTZ R13, R3.reuse, UR5, R231 ;  /* 0x00000005030d7c23 */ /* 0x040fe200080100e7 */
[----:B------:R-:W-:Y:S01]  /*b550*/  FFMA.FTZ R14, R3, UR5, R214 ;  /* 0x00000005030e7c23 */ /* 0x000fe200080100d6 */
[----:B-1----:R-:W-:Y:S01]  /*b560*/  FMUL.FTZ R15, R53, UR4 ;  /* 0x00000004350f7c20 */ /* 0x002fe20008410000 */
[----:B------:R-:W-:Y:S02]  /*b570*/  FSEL R53, R12, -INF , !P4 ;  /* 0xff8000000c357808 */ /* 0x000fe40006000000 */
[----:B------:R-:W-:Y:S02]  /*b580*/  ISETP.GE.AND P4, PT, R2, R31, PT ;  /* 0x0000001f0200720c */ /* 0x000fe40003f86270 */
[----:B------:R-:W-:Y:S01]  /*b590*/  IADD3 R2, PT, PT, R0, -0x70, RZ ;  /* 0xffffff9000027810 */ /* 0x000fe20007ffe0ff */
[----:B------:R-:W-:Y:S01]  /*b5a0*/  FFMA.FTZ R12, R3, UR5, R141 ;  /* 0x00000005030c7c23 */ /* 0x000fe2000801008d */
[----:B------:R1:W-:Y:S02]  /*b5b0*/  MUFU.TANH R23, R15 ;  /* 0x0000000f00177308 */ /* 0x0003e40000002400 */
[----:B------:R-:W-:-:S02]  /*b5c0*/  I2FP.F32.U32 R3, R2 ;  /* 0x0000000200037245 */ /* 0x000fc40000201000 */
[----:B------:R-:W-:Y:S02]  /*b5d0*/  FSEL R44, R13, -INF , !P5 ;  /* 0xff8000000d2c7808 */ /* 0x000fe40006800000 */
[----:B------:R-:W-:Y:S01]  /*b5e0*/  ISETP.GE.AND P5, PT, R2, R29, PT ;  /* 0x0000001d0200720c */ /* 0x000fe20003fa6270 */
[----:B------:R-:W-:Y:S01]  /*b5f0*/  FFMA.FTZ R13, R3, UR5, R213 ;  /* 0x00000005030d7c23 */ /* 0x000fe200080100d5 */
[----:B------:R-:W-:Y:S01]  /*b600*/  MOV R242, R245 ;  /* 0x000000f500f27202 */ /* 0x000fe20000000f00 */
[----:B-1----:R-:W-:-:S04]  /*b610*/  FMUL.FTZ R15, R54, UR4 ;  /* 0x00000004360f7c20 */ /* 0x002fc80008410000 */
[----:B------:R1:W3:Y:S01]  /*b620*/  MUFU.TANH R18, R15 ;  /* 0x0000000f00127308 */ /* 0x0002e20000002400 */
[----:B------:R-:W-:Y:S02]  /*b630*/  FSEL R47, R14, -INF , !P4 ;  /* 0xff8000000e2f7808 */ /* 0x000fe40006000000 */
[----:B------:R-:W-:Y:S02]  /*b640*/  FSEL R54, R12, -INF , !P1 ;  /* 0xff8000000c367808 */ /* 0x000fe40004800000 */
[----:B------:R-:W-:Y:S02]  /*b650*/  FSEL R245, R13, -INF , !P5 ;  /* 0xff8000000df57808 */ /* 0x000fe40006800000 */
[C---:B------:R-:W-:Y:S02]  /*b660*/  ISETP.GE.AND P4, PT, R2.reuse, R30, PT ;  /* 0x0000001e0200720c */ /* 0x040fe40003f86270 */
[C---:B------:R-:W-:Y:S02]  /*b670*/  ISETP.GE.AND P1, PT, R2.reuse, R31, PT ;  /* 0x0000001f0200720c */ /* 0x040fe40003f26270 */
[----:B------:R-:W-:Y:S01]  /*b680*/  ISETP.GE.AND P5, PT, R2, R32, PT ;  /* 0x000000200200720c */ /* 0x000fe20003fa6270 */
[----:B-1----:R-:W-:Y:S01]  /*b690*/  FMUL.FTZ R15, R55, UR4 ;  /* 0x00000004370f7c20 */ /* 0x002fe20008410000 */
[----:B------:R-:W-:-:S03]  /*b6a0*/  VIADD R2, R0, 0xffffff91 ;  /* 0xffffff9100027836 */ /* 0x000fc60000000000 */
[----:B------:R1:W4:Y:S01]  /*b6b0*/  MUFU.TANH R21, R15 ;  /* 0x0000000f00157308 */ /* 0x0003220000002400 */
[C---:B------:R-:W-:Y:S01]  /*b6c0*/  FFMA.FTZ R13, R3.reuse, UR5, R137 ;  /* 0x00000005030d7c23 */ /* 0x040fe20008010089 */
[C---:B------:R-:W-:Y:S01]  /*b6d0*/  FFMA.FTZ R14, R3.reuse, UR5, R136 ;  /* 0x00000005030e7c23 */ /* 0x040fe20008010088 */
[----:B------:R-:W-:Y:S01]  /*b6e0*/  FFMA.FTZ R12, R3, UR5, R33 ;  /* 0x00000005030c7c23 */ /* 0x000fe20008010021 */
[----:B------:R-:W-:Y:S02]  /*b6f0*/  I2FP.F32.U32 R3, R2 ;  /* 0x0000000200037245 */ /* 0x000fe40000201000 */
[----:B------:R-:W-:Y:S01]  /*b700*/  FSEL R243, R13, -INF , !P4 ;  /* 0xff8000000df37808 */ /* 0x000fe20006000000 */
[----:B-1----:R-:W-:-:S04]  /*b710*/  FMUL.FTZ R15, R24, UR4 ;  /* 0x00000004180f7c20 */ /* 0x002fc80008410000 */
[----:B------:R1:W4:Y:S01]  /*b720*/  MUFU.TANH R20, R15 ;  /* 0x0000000f00147308 */ /* 0x0003220000002400 */
[----:B------:R-:W-:Y:S01]  /*b730*/  FFMA.FTZ R13, R3, UR5, R236 ;  /* 0x00000005030d7c23 */ /* 0x000fe200080100ec */
[----:B------:R-:W-:Y:S01]  /*b740*/  ISETP.GE.AND P4, PT, R2, R29, PT ;  /* 0x0000001d0200720c */ /* 0x000fe20003f86270 */
[----:B------:R-:W-:Y:S01]  /*b750*/  IMAD.MOV.U32 R223, RZ, RZ, R244 ;  /* 0x000000ffffdf7224 */ /* 0x000fe200078e00f4 */
[----:B------:R-:W-:Y:S02]  /*b760*/  FSEL R244, R14, -INF , !P1 ;  /* 0xff8000000ef47808 */ /* 0x000fe40004800000 */
[----:B------:R-:W-:Y:S01]  /*b770*/  FSEL R246, R12, -INF , !P5 ;  /* 0xff8000000cf67808 */ /* 0x000fe20006800000 */
[----:B-1----:R-:W-:-:S04]  /*b780*/  FMUL.FTZ R15, R25, UR4 ;  /* 0x00000004190f7c20 */ /* 0x002fc80008410000 */
[----:B------:R1:W-:Y:S01]  /*b790*/  MUFU.TANH R66, R15 ;  /* 0x0000000f00427308 */ /* 0x0003e20000002400 */
[----:B------:R-:W-:Y:S02]  /*b7a0*/  FSEL R240, R13, -INF , !P4 ;  /* 0xff8000000df07808 */ /* 0x000fe40006000000 */
[C---:B------:R-:W-:Y:S02]  /*b7b0*/  ISETP.GE.AND P1, PT, R2.reuse, R30, PT ;  /* 0x0000001e0200720c */ /* 0x040fe40003f26270 */
[C---:B------:R-:W-:Y:S02]  /*b7c0*/  ISETP.GE.AND P5, PT, R2.reuse, R31, PT ;  /* 0x0000001f0200720c */ /* 0x040fe40003fa6270 */
[----:B------:R-:W-:Y:S02]  /*b7d0*/  ISETP.GE.AND P4, PT, R2, R32, PT ;  /* 0x000000200200720c */ /* 0x000fe40003f86270 */
[----:B------:R-:W-:Y:S01]  /*b7e0*/  IADD3 R2, PT, PT, R0, -0x68, RZ ;  /* 0xffffff9800027810 */ /* 0x000fe20007ffe0ff */
[----:B-1----:R-:W-:-:S04]  /*b7f0*/  FMUL.FTZ R15, R26, UR4 ;  /* 0x000000041a0f7c20 */ /* 0x002fc80008410000 */
[----:B------:R1:W4:Y:S01]  /*b800*/  MUFU.TANH R63, R15 ;  /* 0x0000000f003f7308 */ /* 0x0003220000002400 */
[C---:B------:R-:W-:Y:S01]  /*b810*/  FFMA.FTZ R13, R3.reuse, UR5, R235 ;  /* 0x00000005030d7c23 */ /* 0x040fe200080100eb */
[C---:B------:R-:W-:Y:S01]  /*b820*/  FFMA.FTZ R14, R3.reuse, UR5, R229 ;  /* 0x00000005030e7c23 */ /* 0x040fe200080100e5 */
[----:B------:R-:W-:Y:S01]  /*b830*/  FFMA.FTZ R12, R3, UR5, R142 ;  /* 0x00000005030c7c23 */ /* 0x000fe2000801008e */
[----:B------:R-:W-:Y:S02]  /*b840*/  I2FP.F32.U32 R3, R2 ;  /* 0x0000000200037245 */ /* 0x000fe40000201000 */
[----:B------:R-:W-:Y:S01]  /*b850*/  FSEL R238, R13, -INF , !P1 ;  /* 0xff8000000dee7808 */ /* 0x000fe20004800000 */
[----:B-1----:R-:W-:-:S04]  /*b860*/  FMUL.FTZ R15, R27, UR4 ;  /* 0x000000041b0f7c20 */ /* 0x002fc80008410000 */
[----:B------:R1:W-:Y:S01]  /*b870*/  MUFU.TANH R64, R15 ;  /* 0x0000000f00407308 */ /* 0x0003e20000002400 */
[----:B------:R-:W-:Y:S01]  /*b880*/  FFMA.FTZ R13, R3, UR5, R228 ;  /* 0x00000005030d7c23 */ /* 0x000fe200080100e4 */
[----:B------:R-:W-:Y:S01]  /*b890*/  ISETP.GE.AND P1, PT, R2, R29, PT ;  /* 0x0000001d0200720c */ /* 0x000fe20003f26270 */
[----:B-1----:R-:W-:-:S05]  /*b8a0*/  FMUL.FTZ R15, R36, UR4 ;  /* 0x00000004240f7c20 */ /* 0x002fca0008410000 */
[----:B------:R1:W4:Y:S01]  /*b8b0*/  MUFU.TANH R27, R15 ;  /* 0x0000000f001b7308 */ /* 0x0003220000002400 */
[----:B------:R-:W-:Y:S02]  /*b8c0*/  FSEL R236, R13, -INF , !P1 ;  /* 0xff8000000dec7808 */ /* 0x000fe40004800000 */
[----:B------:R-:W-:Y:S01]  /*b8d0*/  ISETP.GE.AND P1, PT, R2, R32, PT ;  /* 0x000000200200720c */ /* 0x000fe20003f26270 */
[----:B------:R-:W-:Y:S01]  /*b8e0*/  FFMA.FTZ R13, R3, UR5, R212 ;  /* 0x00000005030d7c23 */ /* 0x000fe200080100d4 */
[----:B-1----:R-:W-:Y:S01]  /*b8f0*/  FMUL.FTZ R15, R37, UR4 ;  /* 0x00000004250f7c20 */ /* 0x002fe20008410000 */
[----:B------:R-:W-:-:S03]  /*b900*/  IMAD.MOV.U32 R37, RZ, RZ, R241 ;  /* 0x000000ffff257224 */ /* 0x000fc600078e00f1 */
[----:B------:R1:W-:Y:S01]  /*b910*/  MUFU.TANH R33, R15 ;  /* 0x0000000f00217308 */ /* 0x0003e20000002400 */
[----:B------:R-:W-:Y:S02]  /*b920*/  FSEL R241, R14, -INF , !P5 ;  /* 0xff8000000ef17808 */ /* 0x000fe40006800000 */
[----:B------:R-:W-:Y:S01]  /*b930*/  ISETP.GE.AND P5, PT, R2, R30, PT ;  /* 0x0000001e0200720c */ /* 0x000fe20003fa6270 */
[----:B--2---:R-:W-:Y:S01]  /*b940*/  FFMA.FTZ R14, R3, UR5, R22 ;  /* 0x00000005030e7c23 */ /* 0x004fe20008010016 */
[----:B-1----:R-:W-:Y:S01]  /*b950*/  FMUL.FTZ R15, R38, UR4 ;  /* 0x00000004260f7c20 */ /* 0x002fe20008410000 */
[----:B------:R-:W-:Y:S02]  /*b960*/  MOV R38, R242 ;  /* 0x000000f200267202 */ /* 0x000fe40000000f00 */
[----:B------:R-:W-:Y:S02]  /*b970*/  FSEL R242, R12, -INF , !P4 ;  /* 0xff8000000cf27808 */ /* 0x000fe40006000000 */
[----:B------:R-:W-:Y:S01]  /*b980*/  ISETP.GE.AND P4, PT, R2, R31, PT ;  /* 0x0000001f0200720c */ /* 0x000fe20003f86270 */
[----:B------:R-:W-:-:S02]  /*b990*/  VIADD R2, R0, 0xffffff99 ;  /* 0xffffff9900027836 */ /* 0x000fc40000000000 */
[----:B---3--:R-:W-:-:S03]  /*b9a0*/  FFMA.FTZ R12, R3, UR5, R18 ;  /* 0x00000005030c7c23 */ /* 0x008fc60008010012 */
[----:B------:R-:W-:Y:S02]  /*b9b0*/  I2FP.F32.U32 R3, R2 ;  /* 0x0000000200037245 */ /* 0x000fe40000201000 */
[----:B------:R-:W-:Y:S02]  /*b9c0*/  FSEL R231, R13, -INF , !P5 ;  /* 0xff8000000de77808 */ /* 0x000fe40006800000 */
        /* <DEDUP_REMOVED lines=8> */
[----:B------:R1:W2:Y:S01]  /*ba50*/  MUFU.TANH R19, R15 ;  /* 0x0000000f00137308 */ /* 0x0002a20000002400 */
[----:B------:R-:W-:Y:S01]  /*ba60*/  IADD3 R2, PT, PT, R0, -0x60, RZ ;  /* 0xffffffa000027810 */ /* 0x000fe20007ffe0ff */
[C---:B------:R-:W-:Y:S01]  /*ba70*/  FFMA.FTZ R13, R3.reuse, UR5, R132 ;  /* 0x00000005030d7c23 */ /* 0x040fe20008010084 */
[C---:B------:R-:W-:Y:S01]  /*ba80*/  FFMA.FTZ R14, R3.reuse, UR5, R23 ;  /* 0x00000005030e7c23 */ /* 0x040fe20008010017 */
[----:B----4-:R-:W-:Y:S01]  /*ba90*/  FFMA.FTZ R3, R3, UR5, R21 ;  /* 0x0000000503037c23 */ /* 0x010fe20008010015 */
[----:B------:R-:W-:-:S02]  /*baa0*/  I2FP.F32.U32 R12, R2 ;  /* 0x00000002000c7245 */ /* 0x000fc40000201000 */
[----:B------:R-:W-:Y:S02]  /*bab0*/  FSEL R141, R13, -INF , !P4 ;  /* 0xff8000000d8d7808 */ /* 0x000fe40006000000 */
[----:B------:R-:W-:Y:S01]  /*bac0*/  FSEL R229, R3, -INF , !P5 ;  /* 0xff80000003e57808 */ /* 0x000fe20006800000 */
[----:B------:R-:W-:Y:S02]  /*bad0*/  VIADD R3, R0, 0xffffffa1 ;  /* 0xffffffa100037836 */ /* 0x000fe40000000000 */
[----:B------:R-:W-:Y:S01]  /*bae0*/  FFMA.FTZ R13, R12, UR5, R20 ;  /* 0x000000050c0d7c23 */ /* 0x000fe20008010014 */
[----:B-1----:R-:W-:Y:S01]  /*baf0*/  FMUL.FTZ R15, R39, UR4 ;  /* 0x00000004270f7c20 */ /* 0x002fe20008410000 */
[----:B------:R-:W-:-:S03]  /*bb00*/  ISETP.GE.AND P4, PT, R2, R29, PT ;  /* 0x0000001d0200720c */ /* 0x000fc60003f86270 */
[----:B------:R1:W3:Y:S01]  /*bb10*/  MUFU.TANH R25, R15 ;  /* 0x0000000f00197308 */ /* 0x0002e20000002400 */
[----:B------:R-:W-:Y:S01]  /*bb20*/  HMMA.16816.F32 R20, R8, R16, R224 ;  /* 0x000000100814723c */ /* 0x000fe200000018e0 */
[----:B------:R-:W-:Y:S01]  /*bb30*/  FSEL R142, R14, -INF , !P1 ;  /* 0xff8000000e8e7808 */ /* 0x000fe20004800000 */
[----:B------:R-:W-:Y:S01]  /*bb40*/  FFMA.FTZ R10, R12, UR5, R63 ;  /* 0x000000050c0a7c23 */ /* 0x000fe2000801003f */
[C---:B------:R-:W-:Y:S02]  /*bb50*/  ISETP.GE.AND P1, PT, R2.reuse, R30, PT ;  /* 0x0000001e0200720c */ /* 0x040fe40003f26270 */
[----:B------:R-:W-:Y:S02]  /*bb60*/  I2FP.F32.U32 R8, R3 ;  /* 0x0000000300087245 */ /* 0x000fe40000201000 */
[----:B------:R-:W-:Y:S02]  /*bb70*/  FSEL R220, R13, -INF , !P4 ;  /* 0xff8000000ddc7808 */ /* 0x000fe40006000000 */
[----:B------:R-:W-:Y:S01]  /*bb80*/  ISETP.GE.AND P5, PT, R2, R31, PT ;  /* 0x0000001f0200720c */ /* 0x000fe20003fa6270 */
[----:B-1----:R-:W-:Y:S01]  /*bb90*/  FMUL.FTZ R15, R40, UR4 ;  /* 0x00000004280f7c20 */ /* 0x002fe20008410000 */
[----:B------:R-:W-:-:S03]  /*bba0*/  ISETP.GE.AND P4, PT, R2, R32, PT ;  /* 0x000000200200720c */ /* 0x000fc60003f86270 */
[----:B------:R1:W4:Y:S01]  /*bbb0*/  MUFU.TANH R24, R15 ;  /* 0x0000000f00187308 */ /* 0x0003220000002400 */
[----:B------:R-:W-:Y:S01]  /*bbc0*/  FMUL.FTZ R2, R57, UR4 ;  /* 0x0000000439027c20 */ /* 0x000fe20008410000 */
[----:B------:R-:W-:Y:S01]  /*bbd0*/  FSEL R208, R10, -INF , !P1 ;  /* 0xff8000000ad07808 */ /* 0x000fe20004800000 */
[C---:B------:R-:W-:Y:S01]  /*bbe0*/  FFMA.FTZ R11, R12.reuse, UR5, R27 ;  /* 0x000000050c0b7c23 */ /* 0x040fe2000801001b */
[----:B--2---:R-:W-:Y:S01]  /*bbf0*/  FFMA.FTZ R9, R12, UR5, R19 ;  /* 0x000000050c097c23 */ /* 0x004fe20008010013 */
[----:B------:R-:W-:Y:S01]  /*bc00*/  FFMA.FTZ R10, R8, UR5, R66 ;  /* 0x00000005080a7c23 */ /* 0x000fe20008010042 */
[----:B------:R-:W-:Y:S02]  /*bc10*/  ISETP.GE.AND P1, PT, R3, R29, PT ;  /* 0x0000001d0300720c */ /* 0x000fe40003f26270 */
[----:B------:R-:W-:Y:S01]  /*bc20*/  MOV R36, R223 ;  /* 0x000000df00247202 */ /* 0x000fe20000000f00 */
[----:B-1----:R-:W-:-:S04]  /*bc30*/  FMUL.FTZ R15, R41, UR4 ;  /* 0x00000004290f7c20 */ /* 0x002fc80008410000 */
[----:B------:R1:W-:Y:S01]  /*bc40*/  MUFU.TANH R26, R15 ;  /* 0x0000000f001a7308 */ /* 0x0003e20000002400 */
[----:B------:R-:W-:Y:S02]  /*bc50*/  FSEL R223, R11, -INF , !P5 ;  /* 0xff8000000bdf7808 */ /* 0x000fe40006800000 */
[----:B------:R-:W-:Y:S01]  /*bc60*/  FSEL R211, R9, -INF , !P4 ;  /* 0xff80000009d37808 */ /* 0x000fe20006000000 */
[----:B------:R-:W-:Y:S01]  /*bc70*/  FFMA.FTZ R9, R8, UR5, R64 ;  /* 0x0000000508097c23 */ /* 0x000fe20008010040 */
[----:B------:R-:W-:Y:S02]  /*bc80*/  FSEL R222, R10, -INF , !P1 ;  /* 0xff8000000ade7808 */ /* 0x000fe40004800000 */
[C---:B------:R-:W-:Y:S02]  /*bc90*/  ISETP.GE.AND P5, PT, R3.reuse, R30, PT ;  /* 0x0000001e0300720c */ /* 0x040fe40003fa6270 */
[C---:B------:R-:W-:Y:S02]  /*bca0*/  ISETP.GE.AND P4, PT, R3.reuse, R31, PT ;  /* 0x0000001f0300720c */ /* 0x040fe40003f86270 */
[----:B------:R-:W-:Y:S01]  /*bcb0*/  ISETP.GE.AND P1, PT, R3, R32, PT ;  /* 0x000000200300720c */ /* 0x000fe20003f26270 */
[----:B-1----:R-:W-:-:S02]  /*bcc0*/  FMUL.FTZ R15, R42, UR4 ;  /* 0x000000042a0f7c20 */ /* 0x002fc40008410000 */
[----:B------:R1:W-:Y:S01]  /*bcd0*/  MUFU.TANH R42, R2 ;  /* 0x00000002002a7308 */ /* 0x0003e20000002400 */
[----:B------:R-:W-:Y:S01]  /*bce0*/  FFMA.FTZ R10, R8, UR5, R33 ;  /* 0x00000005080a7c23 */ /* 0x000fe20008010021 */
[----:B------:R-:W-:-:S06]  /*bcf0*/  FSEL R209, R9, -INF , !P5 ;  /* 0xff80000009d17808 */ /* 0x000fcc0006800000 */
[----:B------:R2:W4:Y:S01]  /*bd00*/  MUFU.TANH R18, R15 ;  /* 0x0000000f00127308 */ /* 0x0005220000002400 */
[----:B-1----:R-:W-:-:S04]  /*bd10*/  IADD3 R2, PT, PT, R0, -0x58, RZ ;  /* 0xffffffa800027810 */ /* 0x002fc80007ffe0ff */
[----:B------:R-:W-:Y:S01]  /*bd20*/  I2FP.F32.U32 R3, R2 ;  /* 0x0000000200037245 */ /* 0x000fe20000201000 */
[----:B---3--:R-:W-:Y:S01]  /*bd30*/  FFMA.FTZ R8, R8, UR5, R25 ;  /* 0x0000000508087c23 */ /* 0x008fe20008010019 */
[----:B--2---:R-:W-:-:S03]  /*bd40*/  FMUL.FTZ R15, R43, UR4 ;  /* 0x000000042b0f7c20 */ /* 0x004fc60008410000 */
[----:B----4-:R-:W-:Y:S01]  /*bd50*/  FFMA.FTZ R9, R3, UR5, R24 ;  /* 0x0000000503097c23 */ /* 0x010fe20008010018 */
[----:B------:R-:W-:Y:S01]  /*bd60*/  ISETP.GE.AND P5, PT, R2, R29, PT ;  /* 0x0000001d0200720c */ /* 0x000fe20003fa6270 */
[----:B------:R1:W2:Y:S01]  /*bd70*/  MUFU.TANH R55, R15 ;  /* 0x0000000f00377308 */ /* 0x0002a20000002400 */
[----:B------:R-:W-:Y:S01]  /*bd80*/  FMUL.FTZ R14, R58, UR4 ;  /* 0x000000043a0e7c20 */ /* 0x000fe20008410000 */
[----:B------:R-:W-:Y:S02]  /*bd90*/  FSEL R139, R10, -INF , !P4 ;  /* 0xff8000000a8b7808 */ /* 0x000fe40006000000 */
[----:B------:R-:W-:Y:S02]  /*bda0*/  FSEL R218, R8, -INF , !P1 ;  /* 0xff80000008da7808 */ /* 0x000fe40004800000 */
[----:B------:R-:W-:Y:S02]  /*bdb0*/  FSEL R216, R9, -INF , !P5 ;  /* 0xff80000009d87808 */ /* 0x000fe40006800000 */
[----:B------:R-:W-:-:S02]  /*bdc0*/  ISETP.GE.AND P4, PT, R2, R30, PT ;  /* 0x0000001e0200720c */ /* 0x000fc40003f86270 */
[C---:B------:R-:W-:Y:S02]  /*bdd0*/  ISETP.GE.AND P1, PT, R2.reuse, R31, PT ;  /* 0x0000001f0200720c */ /* 0x040fe40003f26270 */
[----:B------:R-:W-:Y:S01]  /*bde0*/  ISETP.GE.AND P5, PT, R2, R32, PT ;  /* 0x000000200200720c */ /* 0x000fe20003fa6270 */
[----:B-1----:R-:W-:Y:S01]  /*bdf0*/  FMUL.FTZ R15, R56, UR4 ;  /* 0x00000004380f7c20 */ /* 0x002fe20008410000 */
[----:B------:R-:W-:Y:S01]  /*be00*/  VIADD R2, R0, 0xffffffa9 ;  /* 0xffffffa900027836 */ /* 0x000fe20000000000 */
[----:B------:R-:W-:Y:S01]  /*be10*/  MUFU.TANH R14, R14 ;  /* 0x0000000e000e7308 */ /* 0x000fe20000002400 */
[----:B------:R-:W-:-:S03]  /*be20*/  FFMA.FTZ R9, R3, UR5, R18 ;  /* 0x0000000503097c23 */ /* 0x000fc60008010012 */
[----:B------:R-:W-:-:S04]  /*be30*/  I2FP.F32.U32 R8, R2 ;  /* 0x0000000200087245 */ /* 0x000fc80000201000 */
[----:B------:R-:W1:Y:S01]  /*be40*/  MUFU.TANH R15, R15 ;  /* 0x0000000f000f7308 */ /* 0x000e620000002400 */
[----:B------:R-:W-:Y:S01]  /*be50*/  FMUL.FTZ R11, R20, UR4 ;  /* 0x00000004140b7c20 */ /* 0x000fe20008410000 */
[----:B------:R-:W-:Y:S01]  /*be60*/  FSEL R250, R9, -INF , !P4 ;  /* 0xff80000009fa7808 */ /* 0x000fe20006000000 */
[----:B------:R-:W-:Y:S01]  /*be70*/  FFMA.FTZ R9, R8, UR5, R26 ;  /* 0x0000000508097c23 */ /* 0x000fe2000801001a */
[----:B------:R-:W-:Y:S01]  /*be80*/  FMUL.FTZ R26, R65, UR4 ;  /* 0x00000004411a7c20 */ /* 0x000fe20008410000 */
[----:B------:R-:W-:Y:S01]  /*be90*/  FMUL.FTZ R13, R59, UR4 ;  /* 0x000000043b0d7c20 */ /* 0x000fe20008410000 */
[----:B------:R-:W-:Y:S01]  /*bea0*/  FMUL.FTZ R10, R21, UR4 ;  /* 0x00000004150a7c20 */ /* 0x000fe20008410000 */
[----:B------:R-:W-:Y:S01]  /*beb0*/  FMUL.FTZ R12, R23, UR4 ;  /* 0x00000004170c7c20 */ /* 0x000fe20008410000 */
[----:B------:R3:W4:Y:S01]  /*bec0*/  MUFU.TANH R33, R11 ;  /* 0x0000000b00217308 */ /* 0x0007220000002400 */
[----:B------:R-:W-:Y:S01]  /*bed0*/  IMAD.MOV.U32 R39, RZ, RZ, R252 ;  /* 0x000000ffff277224 */ /* 0x000fe200078e00fc */
[----:B------:R-:W-:Y:S01]  /*bee0*/  UISETP.GE.U32.AND UP1, UPT, UR20, 0x3, UPT ;  /* 0x000000031400788c */ /* 0x000fe2000bf26070 */
[----:B------:R-:W-:-:S05]  /*bef0*/  ISETP.GE.AND P4, PT, R2, R29, PT ;  /* 0x0000001d0200720c */ /* 0x000fca0003f86270 */
[----:B------:R-:W1:Y:S01]  /*bf00*/  MUFU.TANH R43, R13 ;  /* 0x0000000d002b7308 */ /* 0x000e620000002400 */
[----:B---3--:R-:W-:-:S07]  /*bf10*/  FMUL.FTZ R11, R22, UR4 ;  /* 0x00000004160b7c20 */ /* 0x008fce0008410000 */
[----:B------:R1:W3:Y:S01]  /*bf20*/  MUFU.TANH R27, R10 ;  /* 0x0000000a001b7308 */ /* 0x0002e20000002400 */
[----:B------:R-:W-:Y:S01]  /*bf30*/  HMMA.16816.F32 R36, R4, R16, R36 ;  /* 0x000000100424723c */ /* 0x000fe20000001824 */
[----:B--2---:R-:W-:-:S06]  /*bf40*/  FFMA.FTZ R4, R8, UR5, R55 ;  /* 0x0000000508047c23 */ /* 0x004fcc0008010037 */
[----:B------:R2:W2:Y:S08]  /*bf50*/  MUFU.TANH R40, R11 ;  /* 0x0000000b00287308 */ /* 0x0004b00000002400 */
[----:B------:R2:W2:Y:S01]  /*bf60*/  MUFU.TANH R41, R12 ;  /* 0x0000000c00297308 */ /* 0x0004a20000002400 */
[C---:B-1----:R-:W-:Y:S01]  /*bf70*/  FFMA.FTZ R10, R3.reuse, UR5, R15 ;  /* 0x00000005030a7c23 */ /* 0x042fe2000801000f */
[----:B------:R-:W-:-:S06]  /*bf80*/  FFMA.FTZ R3, R3, UR5, R14 ;  /* 0x0000000503037c23 */ /* 0x000fcc000801000e */
[----:B------:R-:W1:Y:S01]  /*bf90*/  MUFU.TANH R26, R26 ;  /* 0x0000001a001a7308 */ /* 0x000e620000002400 */
[----:B------:R-:W-:Y:S02]  /*bfa0*/  FSEL R251, R10, -INF , !P1 ;  /* 0xff8000000afb7808 */ /* 0x000fe40004800000 */
[----:B------:R-:W-:Y:S02]  /*bfb0*/  ISETP.GE.AND P1, PT, R2, R30, PT ;  /* 0x0000001e0200720c */ /* 0x000fe40003f26270 */
[----:B------:R-:W-:Y:S02]  /*bfc0*/  FSEL R252, R3, -INF , !P5 ;  /* 0xff80000003fc7808 */ /* 0x000fe40006800000 */
[----:B------:R-:W-:Y:S02]  /*bfd0*/  IADD3 R3, PT, PT, R0, -0x50, RZ ;  /* 0xffffffb000037810 */ /* 0x000fe40007ffe0ff */
[----:B------:R-:W-:Y:S02]  /*bfe0*/  FSEL R249, R9, -INF , !P4 ;  /* 0xff80000009f97808 */ /* 0x000fe40006000000 */
[----:B------:R-:W-:-:S02]  /*bff0*/  ISETP.GE.AND P5, PT, R2, R31, PT ;  /* 0x0000001f0200720c */ /* 0x000fc40003fa6270 */
[----:B------:R-:W-:Y:S01]  /*c000*/  ISETP.GE.AND P4, PT, R2, R32, PT ;  /* 0x000000200200720c */ /* 0x000fe20003f86270 */
[----:B------:R-:W-:Y:S01]  /*c010*/  VIADD R2, R0, 0xffffffb1 ;  /* 0xffffffb100027836 */ /* 0x000fe20000000000 */
[----:B------:R-:W-:Y:S01]  /*c020*/  FSEL R248, R4, -INF , !P1 ;  /* 0xff80000004f87808 */ /* 0x000fe20004800000 */
[----:B------:R-:W-:Y:S01]  /*c030*/  FMUL.FTZ R25, R67, UR4 ;  /* 0x0000000443197c20 */ /* 0x000fe20008410000 */
[----:B------:R-:W-:Y:S02]  /*c040*/  ISETP.GE.AND P6, PT, R3, R29, PT ;  /* 0x0000001d0300720c */ /* 0x000fe40003fc6270 */
[----:B------:R-:W-:Y:S02]  /*c050*/  IADD3 R0, PT, PT, R0, -0x47, RZ ;  /* 0xffffffb900007810 */ /* 0x000fe40007ffe0ff */
[----:B------:R-:W-:Y:S01]  /*c060*/  I2FP.F32.U32 R4, R3 ;  /* 0x0000000300047245 */ /* 0x000fe20000201000 */
[----:B-1234-:R-:W-:Y:S08]  /*c070*/  BRA.U !UP1, `(.L_x_540) ;  /* 0x0000000509847547 */ /* 0x01eff0000b800000 */
[----:B------:R-:W2:Y:S04]  /*c080*/  LDL R215, [R1+0x1c] ;  /* 0x00001c0001d77983 */ /* 0x000ea80000100800 */
[----:B------:R-:W3:Y:S01]  /*c090*/  LDL R138, [R1+0x18] ;  /* 0x00001800018a7983 */ /* 0x000ee20000100800 */
[----:B------:R-:W-:Y:S01]  /*c0a0*/  IMAD.U32 R5, RZ, RZ, UR20 ;  /* 0x00000014ff057e24 */ /* 0x000fe2000f8e00ff */
[----:B------:R-:W-:Y:S01]  /*c0b0*/  UIADD3 UR12, UPT, UPT, UR20, -0x3, URZ ;  /* 0xfffffffd140c7890 */ /* 0x000fe2000fffe0ff */
[----:B------:R-:W-:Y:S02]  /*c0c0*/  IMAD.U32 R9, RZ, RZ, UR10 ;  /* 0x0000000aff097e24 */ /* 0x000fe4000f8e00ff */
[----:B------:R-:W-:Y:S01]  /*c0d0*/  @!P2 VIADD R5, R5, 0xfffffffd ;  /* 0xfffffffd0505a836 */ /* 0x000fe20000000000 */
[----:B------:R-:W-:Y:S01]  /*c0e0*/  UIMAD.WIDE.U32 UR16, UR12, UR10, URZ ;  /* 0x0000000a0c1072a5 */ /* 0x000fe2000f8e00ff */
[----:B------:R-:W-:-:S02]  /*c0f0*/  IMAD.U32 R10, RZ, RZ, UR10 ;  /* 0x0000000aff0a7e24 */ /* 0x000fc4000f8e00ff */
[C---:B------:R-:W-:Y:S01]  /*c100*/  @!P2 IMAD.WIDE.U32 R6, R5.reuse, UR10, RZ ;  /* 0x0000000a0506ac25 */ /* 0x040fe2000f8e00ff */
[----:B------:R-:W-:Y:S02]  /*c110*/  UIMAD UR12, UR12, UR11, UR17 ;  /* 0x0000000b0c0c72a4 */ /* 0x000fe4000f8e0211 */
[----:B------:R-:W-:Y:S01]  /*c120*/  USHF.L.U32 UR15, UR16, 0x6, URZ ;  /* 0x00000006100f7899 */ /* 0x000fe200080006ff */
[----:B------:R-:W-:Y:S02]  /*c130*/  @!P2 IMAD R5, R5, UR11, R7 ;  /* 0x0000000b0505ac24 */ /* 0x000fe4000f8e0207 */
[----:B------:R-:W-:Y:S01]  /*c140*/  IMAD.U32 R7, RZ, RZ, UR16 ;  /* 0x00000010ff077e24 */ /* 0x000fe2000f8e00ff */
[----:B------:R-:W-:Y:S01]  /*c150*/  ULEA UR15, UP0, UR10, UR15, 0x4 ;  /* 0x0000000f0a0f7291 */ /* 0x000fe2000f8020ff */
[----:B------:R-:W-:-:S05]  /*c160*/  IMAD.U32 R11, RZ, RZ, UR10 ;  /* 0x0000000aff0b7e24 */ /* 0x000fca000f8e00ff */
[----:B------:R-:W-:Y:S02]  /*c170*/  IMAD.U32 R18, RZ, RZ, UR15 ;  /* 0x0000000fff127e24 */ /* 0x000fe4000f8e00ff */
[----:B------:R-:W-:Y:S01]  /*c180*/  IMAD.U32 R12, RZ, RZ, UR15 ;  /* 0x0000000fff0c7e24 */ /* 0x000fe2000f8e00ff */
[----:B--2---:R-:W-:-:S04]  /*c190*/  @!P2 LEA R22, P1, R6, R215, 0x7 ;  /* 0x000000d70616a211 */ /* 0x004fc800078238ff */
[-C--:B---3--:R-:W-:Y:S01]  /*c1a0*/  @!P2 LEA.HI.X R23, R6, R138.reuse, R5, 0x7, P1 ;  /* 0x0000008a0617a211 */ /* 0x088fe200008f3c05 */
[----:B------:R-:W-:Y:S02]  /*c1b0*/  IMAD.U32 R5, RZ, RZ, UR16 ;  /* 0x00000010ff057e24 */ /* 0x000fe4000f8e00ff */
[----:B------:R-:W-:Y:S01]  /*c1c0*/  IMAD.U32 R6, RZ, RZ, UR12 ;  /* 0x0000000cff067e24 */ /* 0x000fe2000f8e00ff */
[----:B------:R-:W-:Y:S02]  /*c1d0*/  USHF.L.U64.HI UR12, UR16, 0x6, UR12 ;  /* 0x00000006100c7899 */ /* 0x000fe4000801020c */
[----:B------:R-:W-:Y:S01]  /*c1e0*/  @!P3 LEA R20, P1, R5, R215, 0x7 ;  /* 0x000000d70514b211 */ /* 0x000fe200078238ff */
[----:B------:R-:W-:Y:S01]  /*c1f0*/  IMAD.U32 R5, RZ, RZ, UR10 ;  /* 0x0000000aff057e24 */ /* 0x000fe2000f8e00ff */
[----:B------:R-:W-:Y:S02]  /*c200*/  ULEA.HI.X UR12, UR10, UR12, UR11, 0x4, UP0 ;  /* 0x0000000c0a0c7291 */ /* 0x000fe400080f240b */
[----:B------:R-:W-:Y:S01]  /*c210*/  @!P3 LEA.HI.X R21, R7, R138, R6, 0x7, P1 ;  /* 0x0000008a0715b211 */ /* 0x000fe200008f3c06 */
[----:B------:R-:W-:Y:S01]  /*c220*/  IMAD.U32 R7, RZ, RZ, UR10 ;  /* 0x0000000aff077e24 */ /* 0x000fe2000f8e00ff */
[----:B------:R-:W-:Y:S01]  /*c230*/  @!P3 LEA R5, P1, R5, UR15, 0x4 ;  /* 0x0000000f0505bc11 */ /* 0x000fe2000f8220ff */
[----:B------:R-:W-:-:S02]  /*c240*/  IMAD.U32 R6, RZ, RZ, UR11 ;  /* 0x0000000bff067e24 */ /* 0x000fc4000f8e00ff */
[----:B------:R-:W-:Y:S01]  /*c250*/  @!PT LDS RZ, [RZ] ;  /* 0x00000000fffff984 */ /* 0x000fe20000000800 */
[----:B------:R-:W-:Y:S01]  /*c260*/  @!PT LDS RZ, [RZ] ;  /* 0x00000000fffff984 */ /* 0x000fe20000000800 */
[----:B------:R-:W-:Y:S01]  /*c270*/  @!PT LDS RZ, [RZ] ;  /* 0x00000000fffff984 */ /* 0x000fe20000000800 */
[----:B------:R1:W-:Y:S03]  /*c280*/  @!P3 LDGSTS.E.BYPASS.LTC128B.128 [R239+0x8000], desc[UR22][R20.64] ;  /* 0x0800000014efbfae */ /* 0x0003e6000b981a16 */
        /* <DEDUP_REMOVED lines=13> */
[----:B------:R-:W-:-:S04]  /*c360*/  @!P3 LEA R7, P1, R7, UR15, 0x5 ;  /* 0x0000000f0707bc11 */ /* 0x000fc8000f8228ff */
[----:B------:R-:W-:Y:S01]  /*c370*/  @!P3 LEA.HI.X R15, R10, UR12, R9, 0x5, P1 ;  /* 0x0000000c0a0fbc11 */ /* 0x000fe200088f2c09 */
[----:B------:R-:W-:Y:S02]  /*c380*/  IMAD.U32 R9, RZ, RZ, UR10 ;  /* 0x0000000aff097e24 */ /* 0x000fe4000f8e00ff */
[----:B------:R-:W-:-:S03]  /*c390*/  IMAD.U32 R10, RZ, RZ, UR11 ;  /* 0x0000000bff0a7e24 */ /* 0x000fc6000f8e00ff */
[----:B------:R-:W-:-:S04]  /*c3a0*/  @!P2 LEA R9, P1, R9, UR15, 0x5 ;  /* 0x0000000f0909ac11 */ /* 0x000fc8000f8228ff */
[----:B------:R-:W-:Y:S01]  /*c3b0*/  @!P2 LEA.HI.X R24, R11, UR12, R10, 0x5, P1 ;  /* 0x0000000c0b18ac11 */ /* 0x000fe200088f2c0a */
[----:B------:R-:W-:Y:S01]  /*c3c0*/  IMAD.U32 R11, RZ, RZ, UR15 ;  /* 0x0000000fff0b7e24 */ /* 0x000fe2000f8e00ff */
[----:B------:R-:W-:Y:S01]  /*c3d0*/  @!P3 LEA R18, P1, R18, R215, 0x1 ;  /* 0x000000d71212b211 */ /* 0x000fe200078208ff */
[----:B------:R-:W-:-:S05]  /*c3e0*/  IMAD.U32 R10, RZ, RZ, UR12 ;  /* 0x0000000cff0a7e24 */ /* 0x000fca000f8e00ff */
[----:B------:R-:W-:Y:S02]  /*c3f0*/  @!P3 LEA.HI.X R19, R11, R138, R10, 0x1, P1 ;  /* 0x0000008a0b13b211 */ /* 0x000fe400008f0c0a */
        /* <DEDUP_REMOVED lines=41> */
.L_x_540:
[----:B-1----:R-:W2:Y:S01]  /*c690*/  LDL.LU R22, [R1+0x2c] ;  /* 0x00002c0001167983 */ /* 0x002ea20000300800 */
[----:B------:R-:W-:-:S03]  /*c6a0*/  MOV R21, R139 ;  /* 0x0000008b00157202 */ /* 0x000fc60000000f00 */
[----:B------:R-:W3:Y:S01]  /*c6b0*/  LDL R23, [R1+0x28] ;  /* 0x0000280001177983 */ /* 0x000ee20000100800 */
[----:B------:R-:W-:Y:S01]  /*c6c0*/  FMUL.FTZ R7, R36, UR4 ;  /* 0x0000000424077c20 */ /* 0x000fe20008410000 */
[----:B------:R-:W-:Y:S01]  /*c6d0*/  FMNMX3.FTZ R5, R134, R51, R34, !PT ;  /* 0x0000003386057276 */ /* 0x000fe20007810022 */
[----:B------:R-:W-:Y:S02]  /*c6e0*/  FFMA.FTZ R6, R8, UR5, R42 ;  /* 0x0000000508067c23 */ /* 0x000fe4000801002a */
[----:B------:R1:W-:Y:S01]  /*c6f0*/  MUFU.TANH R20, R7 ;  /* 0x0000000700147308 */ /* 0x0003e20000002400 */
[----:B------:R-:W-:Y:S02]  /*c700*/  I2FP.F32.U32 R9, R2 ;  /* 0x0000000200097245 */ /* 0x000fe40000201000 */
[----:B------:R-:W-:Y:S02]  /*c710*/  FMNMX3.FTZ R5, R5, R45, R28, !PT ;  /* 0x0000002d05057276 */ /* 0x000fe4000781001c */
[----:B------:R-:W-:Y:S01]  /*c720*/  FSEL R36, R6, -INF , !P5 ;  /* 0xff80000006247808 */ /* 0x000fe20006800000 */
[----:B------:R-:W-:Y:S01]  /*c730*/  FFMA.FTZ R10, R9, UR5, R27 ;  /* 0x00000005090a7c23 */ /* 0x000fe2000801001b */
[----:B------:R-:W-:Y:S01]  /*c740*/  FMNMX3.FTZ R5, R5, R245, R240, !PT ;  /* 0x000000f505057276 */ /* 0x000fe200078100f0 */
[----:B------:R-:W4:Y:S01]  /*c750*/  MUFU.TANH R13, R25 ;  /* 0x00000019000d7308 */ /* 0x000f220000002400 */
[----:B------:R-:W-:-:S02]  /*c760*/  ISETP.GE.AND P5, PT, R0, R29, PT ;  /* 0x0000001d0000720c */ /* 0x000fc40003fa6270 */
[----:B-1----:R-:W-:Y:S02]  /*c770*/  I2FP.F32.U32 R7, R0 ;  /* 0x0000000000077245 */ /* 0x002fe40000201000 */
[----:B------:R-:W-:-:S03]  /*c780*/  ISETP.GE.AND P1, PT, R2, R29, PT ;  /* 0x0000001d0200720c */ /* 0x000fc60003f26270 */
[----:B------:R-:W-:Y:S01]  /*c790*/  FFMA.FTZ R6, R7, UR5, R26 ;  /* 0x0000000507067c23 */ /* 0x000fe2000801001a */
[----:B------:R-:W-:Y:S01]  /*c7a0*/  FMNMX3.FTZ R5, R5, R236, R228, !PT ;  /* 0x000000ec05057276 */ /* 0x000fe200078100e4 */
[----:B------:R-:W-:Y:S01]  /*c7b0*/  FFMA.FTZ R11, R4, UR5, R33 ;  /* 0x00000005040b7c23 */ /* 0x000fe20008010021 */
[----:B------:R-:W-:Y:S02]  /*c7c0*/  FSEL R27, R10, -INF , !P1 ;  /* 0xff8000000a1b7808 */ /* 0x000fe40004800000 */
[----:B------:R-:W-:Y:S01]  /*c7d0*/  FSEL R26, R6, -INF , !P5 ;  /* 0xff800000061a7808 */ /* 0x000fe20006800000 */
[----:B------:R-:W-:Y:S01]  /*c7e0*/  FMUL.FTZ R10, R37, UR4 ;  /* 0x00000004250a7c20 */ /* 0x000fe20008410000 */
[----:B------:R-:W-:Y:S02]  /*c7f0*/  FMNMX3.FTZ R6, R133, R60, R46, !PT ;  /* 0x0000003c85067276 */ /* 0x000fe4000781002e */
[----:B------:R-:W-:Y:S01]  /*c800*/  FMNMX3.FTZ R5, R5, R220, R222, !PT ;  /* 0x000000dc05057276 */ /* 0x000fe200078100de */
[----:B------:R1:W4:Y:S01]  /*c810*/  MUFU.TANH R18, R10 ;  /* 0x0000000a00127308 */ /* 0x0003220000002400 */
[----:B------:R-:W-:-:S02]  /*c820*/  FMNMX3.FTZ R6, R6, R48, R44, !PT ;  /* 0x0000003006067276 */ /* 0x000fc4000781002c */
[----:B------:R-:W-:Y:S02]  /*c830*/  FSEL R247, R11, -INF , !P6 ;  /* 0xff8000000bf77808 */ /* 0x000fe40007000000 */
[----:B------:R-:W-:Y:S02]  /*c840*/  FMNMX3.FTZ R5, R5, R216, R249, !PT ;  /* 0x000000d805057276 */ /* 0x000fe400078100f9 */
[----:B------:R-:W-:Y:S02]  /*c850*/  ISETP.GE.AND P1, PT, R3, R30, PT ;  /* 0x0000001e0300720c */ /* 0x000fe40003f26270 */
[----:B------:R-:W-:Y:S02]  /*c860*/  FMNMX3.FTZ R6, R6, R243, R238, !PT ;  /* 0x000000f306067276 */ /* 0x000fe400078100ee */
[----:B------:R-:W-:Y:S01]  /*c870*/  FMNMX3.FTZ R5, R5, R247, R27, !PT ;  /* 0x000000f705057276 */ /* 0x000fe2000781001b */
[----:B-1----:R-:W-:Y:S01]  /*c880*/  FFMA.FTZ R10, R4, UR5, R40 ;  /* 0x00000005040a7c23 */ /* 0x002fe20008010028 */
[----:B------:R-:W-:Y:S01]  /*c890*/  FFMA.FTZ R12, R9, UR5, R41 ;  /* 0x00000005090c7c23 */ /* 0x000fe20008010029 */
[----:B------:R-:W-:-:S03]  /*c8a0*/  FMNMX3.FTZ R6, R6, R231, R141, !PT ;  /* 0x000000e706067276 */ /* 0x000fc6000781008d */
[----:B------:R-:W-:Y:S01]  /*c8b0*/  FSEL R137, R10, -INF , !P1 ;  /* 0xff8000000a897808 */ /* 0x000fe20004800000 */
[----:B----4-:R-:W-:Y:S01]  /*c8c0*/  FFMA.FTZ R10, R7, UR5, R13 ;  /* 0x00000005070a7c23 */ /* 0x010fe2000801000d */
[-C--:B------:R-:W-:Y:S02]  /*c8d0*/  ISETP.GE.AND P5, PT, R2, R30.reuse, PT ;  /* 0x0000001e0200720c */ /* 0x080fe40003fa6270 */
[----:B------:R-:W-:Y:S01]  /*c8e0*/  ISETP.GE.AND P1, PT, R0, R30, PT ;  /* 0x0000001e0000720c */ /* 0x000fe20003f26270 */
[----:B------:R-:W-:Y:S01]  /*c8f0*/  FMUL.FTZ R11, R38, UR4 ;  /* 0x00000004260b7c20 */ /* 0x000fe20008410000 */
[----:B------:R-:W-:Y:S02]  /*c900*/  FMNMX3.FTZ R5, R5, R221, R26, !PT ;  /* 0x000000dd05057276 */ /* 0x000fe4000781001a */
[----:B------:R-:W-:Y:S02]  /*c910*/  FMNMX3.FTZ R6, R6, R208, R209, !PT ;  /* 0x000000d006067276 */ /* 0x000fe400078100d1 */
[----:B------:R-:W-:-:S02]  /*c920*/  FSEL R136, R12, -INF , !P5 ;  /* 0xff8000000c887808 */ /* 0x000fc40006800000 */
[----:B------:R-:W-:Y:S01]  /*c930*/  FSEL R37, R10, -INF , !P1 ;  /* 0xff8000000a257808 */ /* 0x000fe20004800000 */
[----:B------:R-:W1:Y:S01]  /*c940*/  SHFL.BFLY PT, R14, R5, 0x2, 0x1f ;  /* 0x0c401f00050e7f89 */ /* 0x000e6200000e0000 */
[C---:B------:R-:W-:Y:S01]  /*c950*/  ISETP.GE.AND P5, PT, R3.reuse, R31, PT ;  /* 0x0000001f0300720c */ /* 0x040fe20003fa6270 */
[----:B------:R4:W1:Y:S01]  /*c960*/  MUFU.TANH R19, R11 ;  /* 0x0000000b00137308 */ /* 0x0008620000002400 */
[----:B------:R-:W-:Y:S02]  /*c970*/  ISETP.GE.AND P1, PT, R3, R32, PT ;  /* 0x000000200300720c */ /* 0x000fe40003f26270 */
[----:B------:R-:W-:Y:S02]  /*c980*/  FMNMX3.FTZ R3, R135, R61, R49, !PT ;  /* 0x0000003d87037276 */ /* 0x000fe40007810031 */
[----:B------:R-:W-:Y:S02]  /*c990*/  FMNMX3.FTZ R6, R6, R250, R248, !PT ;  /* 0x000000fa06067276 */ /* 0x000fe400078100f8 */
[----:B------:R-:W-:-:S02]  /*c9a0*/  FMNMX3.FTZ R3, R3, R50, R47, !PT ;  /* 0x0000003203037276 */ /* 0x000fc4000781002f */
[----:B------:R-:W-:Y:S01]  /*c9b0*/  FMNMX3.FTZ R6, R6, R137, R136, !PT ;  /* 0x0000008906067276 */ /* 0x000fe20007810088 */
[----:B------:R-:W-:Y:S01]  /*c9c0*/  FFMA.FTZ R15, R8, UR5, R43 ;  /* 0x00000005080f7c23 */ /* 0x000fe2000801002b */
[----:B----4-:R-:W-:Y:S01]  /*c9d0*/  FMUL.FTZ R11, R217, UR4 ;  /* 0x00000004d90b7c20 */ /* 0x010fe20008410000 */
[----:B------:R-:W-:-:S03]  /*c9e0*/  FMNMX3.FTZ R8, R3, R244, R241, !PT ;  /* 0x000000f403087276 */ /* 0x000fc600078100f1 */
[----:B------:R4:W1:Y:S01]  /*c9f0*/  MUFU.TANH R16, R11 ;  /* 0x0000000b00107308 */ /* 0x0008620000002400 */
[----:B------:R1:W-:Y:S01]  /*ca00*/  STL [R1+0xac], R239 ;  /* 0x0000acef01007387 */ /* 0x0003e20000100800 */
[----:B------:R-:W-:-:S03]  /*ca10*/  FMUL.FTZ R10, R39, UR4 ;  /* 0x00000004270a7c20 */ /* 0x000fc60008410000 */
[----:B------:R-:W-:Y:S04]  /*ca20*/  STL [R1+0xa8], R233 ;  /* 0x0000a8e901007387 */ /* 0x000fe80000100800 */
[----:B------:R-:W-:Y:S01]  /*ca30*/  STL [R1+0xa4], R232 ;  /* 0x0000a4e801007387 */ /* 0x000fe20000100800 */
[----:B------:R1:W1:Y:S03]  /*ca40*/  MUFU.TANH R17, R10 ;  /* 0x0000000a00117308 */ /* 0x0002660000002400 */
[----:B------:R-:W-:Y:S01]  /*ca50*/  STL [R1+0xa0], R230 ;  /* 0x0000a0e601007387 */ /* 0x000fe20000100800 */
[----:B----4-:R-:W-:-:S03]  /*ca60*/  FFMA.FTZ R11, R4, UR5, R20 ;  /* 0x00000005040b7c23 */ /* 0x010fc60008010014 */
[----:B------:R-:W-:Y:S01]  /*ca70*/  STL [R1+0x9c], R140 ;  /* 0x00009c8c01007387 */ /* 0x000fe20000100800 */
[----:B------:R-:W-:Y:S01]  /*ca80*/  FMUL.FTZ R12, R219, UR4 ;  /* 0x00000004db0c7c20 */ /* 0x000fe20008410000 */
[----:B-1----:R-:W-:Y:S01]  /*ca90*/  FMNMX.FTZ R5, R5, R14, !PT ;  /* 0x0000000e05057209 */ /* 0x002fe20007810000 */
[----:B------:R-:W-:Y:S01]  /*caa0*/  FFMA.FTZ R10, R9, UR5, R18 ;  /* 0x00000005090a7c23 */ /* 0x000fe20008010012 */
[----:B------:R-:W-:Y:S01]  /*cab0*/  STL [R1+0xb0], R29 ;  /* 0x0000b01d01007387 */ /* 0x000fe20000100800 */
[----:B------:R-:W-:Y:S02]  /*cac0*/  FSEL R63, R11, -INF , !P5 ;  /* 0xff8000000b3f7808 */ /* 0x000fe40006800000 */
[----:B------:R-:W-:Y:S01]  /*cad0*/  FSEL R25, R15, -INF , !P4 ;  /* 0xff8000000f197808 */ /* 0x000fe20006000000 */
[----:B------:R-:W-:Y:S01]  /*cae0*/  STL [R1+0xd8], R249 ;  /* 0x0000d8f901007387 */ /* 0x000fe20000100800 */
[----:B------:R-:W-:Y:S01]  /*caf0*/  ISETP.GE.AND P5, PT, R2, R31, PT ;  /* 0x0000001f0200720c */ /* 0x000fe20003fa6270 */
[----:B------:R-:W-:Y:S01]  /*cb00*/  FFMA.FTZ R4, R4, UR5, R19 ;  /* 0x0000000504047c23 */ /* 0x000fe20008010013 */
[----:B------:R-:W1:Y:S01]  /*cb10*/  LDCU UR4, c[0x0][0x45c] ;  /* 0x00008b80ff0477ac */ /* 0x000e620008000800 */
[----:B------:R-:W-:Y:S01]  /*cb20*/  STL [R1+0xd0], R247 ;  /* 0x0000d0f701007387 */ /* 0x000fe20000100800 */
[----:B------:R-:W-:-:S03]  /*cb30*/  FFMA.FTZ R11, R7, UR5, R16 ;  /* 0x00000005070b7c23 */ /* 0x000fc60008010010 */
[----:B------:R-:W-:Y:S01]  /*cb40*/  STL [R1+0xcc], R27 ;  /* 0x0000cc1b01007387 */ /* 0x000fe20000100800 */
[----:B------:R-:W4:Y:S03]  /*cb50*/  MUFU.TANH R12, R12 ;  /* 0x0000000c000c7308 */ /* 0x000f260000002400 */
[----:B------:R-:W-:Y:S04]  /*cb60*/  STL [R1+0xd4], R26 ;  /* 0x0000d41a01007387 */ /* 0x000fe80000100800 */
[----:B------:R1:W-:Y:S04]  /*cb70*/  STL [R1+0xb4], R30 ;  /* 0x0000b41e01007387 */ /* 0x0003e80000100800 */
[----:B------:R-:W1:Y:S01]  /*cb80*/  SHFL.BFLY PT, R14, R5, 0x1, 0x1f ;  /* 0x0c201f00050e7f89 */ /* 0x000e6200000e0000 */
[----:B------:R-:W-:Y:S01]  /*cb90*/  ISETP.GE.AND P4, PT, R0, R32, PT ;  /* 0x000000200000720c */ /* 0x000fe20003f86270 */
[----:B------:R-:W-:-:S02]  /*cba0*/  FFMA.FTZ R9, R9, UR5, R17 ;  /* 0x0000000509097c23 */ /* 0x000fc40008010011 */
[----:B------:R-:W-:Y:S04]  /*cbb0*/  STL [R1+0xb8], R31 ;  /* 0x0000b81f01007387 */ /* 0x000fe80000100800 */
[----:B------:R1:W-:Y:S01]  /*cbc0*/  STL [R1+0xbc], R32 ;  /* 0x0000bc2001007387 */ /* 0x0003e20000100800 */
[----:B----4-:R-:W-:Y:S01]  /*cbd0*/  FFMA.FTZ R7, R7, UR5, R12 ;  /* 0x0000000507077c23 */ /* 0x010fe2000801000c */
[----:B------:R-:W-:Y:S02]  /*cbe0*/  FSEL R239, R4, -INF , !P1 ;  /* 0xff80000004ef7808 */ /* 0x000fe40004800000 */
[----:B------:R-:W-:Y:S01]  /*cbf0*/  LOP3.LUT P6, RZ, R234, 0x2, RZ, 0xc0, !PT ;  /* 0x00000002eaff7812 */ /* 0x000fe200078cc0ff */
[----:B------:R-:W-:Y:S01]  /*cc00*/  LDSM.16.MT88.4 R16, [R35+0xc000] ;  /* 0x00c000002310783b */ /* 0x000fe20000004200 */
[----:B-1----:R-:W-:-:S02]  /*cc10*/  FSEL R30, R10, -INF , !P5 ;  /* 0xff8000000a1e7808 */ /* 0x002fc40006800000 */
[----:B------:R-:W-:-:S04]  /*cc20*/  ISETP.GE.AND P5, PT, R0, R31, PT ;  /* 0x0000001f0000720c */ /* 0x000fc80003fa6270 */
[----:B------:R-:W-:Y:S02]  /*cc30*/  FSEL R41, R11, -INF , !P5 ;  /* 0xff8000000b297808 */ /* 0x000fe40006800000 */
[----:B------:R-:W-:Y:S01]  /*cc40*/  ISETP.GE.AND P5, PT, R2, R32, PT ;  /* 0x000000200200720c */ /* 0x000fe20003fa6270 */
[----:B------:R-:W-:-:S03]  /*cc50*/  IMAD.MOV.U32 R32, RZ, RZ, R252 ;  /* 0x000000ffff207224 */ /* 0x000fc600078e00fc */
[----:B------:R-:W-:Y:S02]  /*cc60*/  FSEL R139, R9, -INF , !P5 ;  /* 0xff800000098b7808 */ /* 0x000fe40006800000 */
[----:B------:R-:W-:Y:S02]  /*cc70*/  FSEL R27, R7, -INF , !P4 ;  /* 0xff800000071b7808 */ /* 0x000fe40006000000 */
[----:B------:R-:W-:-:S04]  /*cc80*/  FMNMX.FTZ R132, R5, R14, !PT ;  /* 0x0000000e05847209 */ /* 0x000fc80007810000 */
[----:B------:R-:W-:Y:S02]  /*cc90*/  FSETP.NEU.FTZ.AND P1, PT, R132, -INF , PT ;  /* 0xff8000008400780b */ /* 0x000fe40003f3d000 */
[----:B---3--:R-:W-:Y:S02]  /*cca0*/  FMNMX3.FTZ R3, R6, R23, R37, !PT ;  /* 0x0000001706037276 */ /* 0x008fe40007810025 */
[----:B------:R-:W-:-:S03]  /*ccb0*/  FMNMX3.FTZ R6, R8, R235, R142, !PT ;  /* 0x000000eb08067276 */ /* 0x000fc6000781008e */
[----:B------:R-:W1:Y:S01]  /*ccc0*/  SHFL.BFLY PT, R13, R3, 0x2, 0x1f ;  /* 0x0c401f00030d7f89 */ /* 0x000e6200000e0000 */
[----:B------:R-:W-:Y:S02]  /*ccd0*/  FMNMX3.FTZ R8, R6, R223, R21, !PT ;  /* 0x000000df06087276 */ /* 0x000fe40007810015 */
[----:B------:R-:W-:Y:S02]  /*cce0*/  FMNMX3.FTZ R6, R143, R62, R52, !PT ;  /* 0x0000003e8f067276 */ /* 0x000fe40007810034 */
[----:B------:R-:W-:Y:S02]  /*ccf0*/  FMNMX3.FTZ R8, R8, R251, R36, !PT ;  /* 0x000000fb08087276 */ /* 0x000fe40007810024 */
[----:B------:R-:W-:Y:S01]  /*cd00*/  FMNMX3.FTZ R6, R6, R53, R54, !PT ;  /* 0x0000003506067276 */ /* 0x000fe20007810036 */
[----:B--2---:R-:W-:Y:S01]  /*cd10*/  IMAD.MOV.U32 R138, RZ, RZ, R22 ;  /* 0x000000ffff8a7224 */ /* 0x004fe200078e0016 */
[----:B------:R-:W-:Y:S02]  /*cd20*/  FMNMX3.FTZ R8, R8, R63, R30, !PT ;  /* 0x0000003f08087276 */ /* 0x000fe4000781001e */
[----:B------:R-:W-:-:S02]  /*cd30*/  FMNMX3.FTZ R2, R6, R246, R242, !PT ;  /* 0x000000f606027276 */ /* 0x000fc400078100f2 */
[----:B------:R-:W-:Y:S02]  /*cd40*/  MOV R22, R218 ;  /* 0x000000da00167202 */ /* 0x000fe40000000f00 */
[----:B------:R-:W-:Y:S02]  /*cd50*/  FMNMX3.FTZ R2, R2, R237, R229, !PT ;  /* 0x000000ed02027276 */ /* 0x000fe400078100e5 */
[----:B------:R-:W-:Y:S02]  /*cd60*/  FMNMX3.FTZ R6, R8, R210, R41, !PT ;  /* 0x000000d208067276 */ /* 0x000fe40007810029 */
[----:B------:R-:W-:-:S03]  /*cd70*/  FMNMX3.FTZ R2, R2, R211, R22, !PT ;  /* 0x000000d302027276 */ /* 0x000fc60007810016 */
[----:B------:R-:W2:Y:S01]  /*cd80*/  SHFL.BFLY PT, R8, R6, 0x2, 0x1f ;  /* 0x0c401f0006087f89 */ /* 0x000ea200000e0000 */
[----:B-1----:R-:W-:Y:S02]  /*cd90*/  FMNMX.FTZ R0, R3, R13, !PT ;  /* 0x0000000d03007209 */ /* 0x002fe40007810000 */
[----:B------:R-:W-:-:S03]  /*cda0*/  FMNMX3.FTZ R3, R2, R32, R25, !PT ;  /* 0x0000002002037276 */ /* 0x000fc60007810019 */
[----:B------:R-:W1:Y:S01]  /*cdb0*/  SHFL.BFLY PT, R9, R0, 0x1, 0x1f ;  /* 0x0c201f0000097f89 */ /* 0x000e6200000e0000 */
[----:B------:R-:W-:-:S04]  /*cdc0*/  FMNMX3.FTZ R3, R3, R239, R139, !PT ;  /* 0x000000ef03037276 */ /* 0x000fc8000781008b */
[----:B------:R-:W-:Y:S01]  /*cdd0*/  FMNMX3.FTZ R4, R3, R138, R27, !PT ;  /* 0x0000008a03047276 */ /* 0x000fe2000781001b */
[----:B------:R-:W-:-:S04]  /*cde0*/  FMUL.FTZ R2, R132, UR4 ;  /* 0x0000000484027c20 */ /* 0x000fc80008410000 */
[----:B------:R-:W3:Y:S01]  /*cdf0*/  SHFL.BFLY PT, R7, R4, 0x2, 0x1f ;  /* 0x0c401f0004077f89 */ /* 0x000ee200000e0000 */
[----:B------:R-:W-:Y:S02]  /*ce00*/  FSEL R2, R2, RZ, P1 ;  /* 0x000000ff02027208 */ /* 0x000fe40000800000 */
[----:B--2---:R-:W-:-:S03]  /*ce10*/  FMNMX.FTZ R5, R6, R8, !PT ;  /* 0x0000000806057209 */ /* 0x004fc60007810000 */
[--C-:B------:R-:W-:Y:S02]  /*ce20*/  FFMA.FTZ R3, R51, UR4, -R2.reuse ;  /* 0x0000000433037c23 */ /* 0x100fe40008010802 */
[----:B------:R-:W2:Y:S01]  /*ce30*/  SHFL.BFLY PT, R8, R5, 0x1, 0x1f ;  /* 0x0c201f0005087f89 */ /* 0x000ea200000e0000 */
[----:B-1----:R-:W-:Y:S01]  /*ce40*/  FMNMX.FTZ R232, R0, R9, !PT ;  /* 0x0000000900e87209 */ /* 0x002fe20007810000 */
[--C-:B------:R-:W-:Y:S01]  /*ce50*/  FFMA.FTZ R0, R45, UR4, -R2.reuse ;  /* 0x000000042d007c23 */ /* 0x100fe20008010802 */
[----:B------:R1:W-:Y:S08]  /*ce60*/  MUFU.EX2 R43, R3 ;  /* 0x00000003002b7308 */ /* 0x0003f00000000800 */
[----:B------:R4:W-:Y:S01]  /*ce70*/  MUFU.EX2 R55, R0 ;  /* 0x0000000000377308 */ /* 0x0009e20000000800 */
[----:B------:R-:W-:Y:S01]  /*ce80*/  FSETP.NEU.FTZ.AND P5, PT, R232, -INF , PT ;  /* 0xff800000e800780b */ /* 0x000fe20003fbd000 */
[----:B-1----:R-:W-:-:S06]  /*ce90*/  FFMA.FTZ R3, R34, UR4, -R2 ;  /* 0x0000000422037c23 */ /* 0x002fcc0008010802 */
[----:B------:R1:W-:Y:S01]  /*cea0*/  MUFU.EX2 R10, R3 ;  /* 0x00000003000a7308 */ /* 0x0003e20000000800 */
[----:B----4-:R-:W-:-:S07]  /*ceb0*/  FFMA.FTZ R0, R28, UR4, -R2 ;  /* 0x000000041c007c23 */ /* 0x010fce0008010802 */
[----:B------:R3:W-:Y:S01]  /*cec0*/  MUFU.EX2 R11, R0 ;  /* 0x00000000000b7308 */ /* 0x0007e20000000800 */
[----:B-1----:R-:W-:Y:S01]  /*ced0*/  FMUL.FTZ R3, R232, UR4 ;  /* 0x00000004e8037c20 */ /* 0x002fe20008410000 */
[----:B---3--:R-:W-:-:S04]  /*cee0*/  FMNMX.FTZ R0, R4, R7, !PT ;  /* 0x0000000704007209 */ /* 0x008fc80007810000 */
[----:B------:R-:W-:Y:S01]  /*cef0*/  FSEL R3, R3, RZ, P5 ;  /* 0x000000ff03037208 */ /* 0x000fe20002800000 */
[----:B------:R-:W1:Y:S04]  /*cf00*/  SHFL.BFLY PT, R6, R0, 0x1, 0x1f ;  /* 0x0c201f0000067f89 */ /* 0x000e6800000e0000 */
[----:B------:R-:W-:Y:S01]  /*cf10*/  FFMA.FTZ R4, R60, UR4, -R3 ;  /* 0x000000043c047c23 */ /* 0x000fe20008010803 */
[----:B--2---:R-:W-:-:S03]  /*cf20*/  FMNMX.FTZ R233, R5, R8, !PT ;  /* 0x0000000805e97209 */ /* 0x004fc60007810000 */
[----:B------:R2:W-:Y:S01]  /*cf30*/  MUFU.EX2 R29, R4 ;  /* 0x00000004001d7308 */ /* 0x0005e20000000800 */
[C---:B------:R-:W-:Y:S01]  /*cf40*/  FSETP.NEU.FTZ.AND P4, PT, R233.reuse, -INF , PT ;  /* 0xff800000e900780b */ /* 0x040fe20003f9d000 */
[----:B------:R-:W-:-:S05]  /*cf50*/  FMUL.FTZ R28, R233, UR4 ;  /* 0x00000004e91c7c20 */ /* 0x000fca0008410000 */
[----:B------:R-:W-:Y:S01]  /*cf60*/  FSEL R28, R28, RZ, P4 ;  /* 0x000000ff1c1c7208 */ /* 0x000fe20002000000 */
[----:B--2---:R-:W-:-:S04]  /*cf70*/  FFMA.FTZ R4, R46, UR4, -R3 ;  /* 0x000000042e047c23 */ /* 0x004fc80008010803 */
[----:B------:R2:W-:Y:S01]  /*cf80*/  MUFU.EX2 R20, R4 ;  /* 0x0000000400147308 */ /* 0x0005e20000000800 */
[----:B-1----:R-:W-:Y:S01]  /*cf90*/  FMNMX.FTZ R252, R0, R6, !PT ;  /* 0x0000000600fc7209 */ /* 0x002fe20007810000 */
[----:B------:R-:W-:Y:S01]  /*cfa0*/  FFMA.FTZ R0, R49, UR4, -R28 ;  /* 0x0000000431007c23 */ /* 0x000fe2000801081c */
[----:B--2---:R-:W-:-:S05]  /*cfb0*/  FFMA.FTZ R4, R48, UR4, -R3 ;  /* 0x0000000430047c23 */ /* 0x004fca0008010803 */
[----:B------:R1:W-:Y:S01]  /*cfc0*/  MUFU.EX2 R247, R4 ;  /* 0x0000000400f77308 */ /* 0x0003e20000000800 */
[----:B------:R-:W-:-:S07]  /*cfd0*/  FMUL.FTZ R33, R252, UR4 ;  /* 0x00000004fc217c20 */ /* 0x000fce0008410000 */
[----:B------:R2:W-:Y:S01]  /*cfe0*/  MUFU.EX2 R42, R0 ;  /* 0x00000000002a7308 */ /* 0x0005e20000000800 */
[----:B-1----:R-:W-:-:S07]  /*cff0*/  FFMA.FTZ R4, R44, UR4, -R3 ;  /* 0x000000042c047c23 */ /* 0x002fce0008010803 */
[----:B------:R1:W-:Y:S01]  /*d000*/  MUFU.EX2 R249, R4 ;  /* 0x0000000400f97308 */ /* 0x0003e20000000800 */
[----:B--2---:R-:W-:-:S07]  /*d010*/  FFMA.FTZ R0, R50, UR4, -R28 ;  /* 0x0000000432007c23 */ /* 0x004fce000801081c */
[----:B------:R2:W-:Y:S01]  /*d020*/  MUFU.EX2 R26, R0 ;  /* 0x00000000001a7308 */ /* 0x0005e20000000800 */
[----:B-1----:R-:W-:-:S07]  /*d030*/  FFMA.FTZ R4, R61, UR4, -R28 ;  /* 0x000000043d047c23 */ /* 0x002fce000801081c */
[----:B------:R1:W-:Y:S01]  /*d040*/  MUFU.EX2 R230, R4 ;  /* 0x0000000400e67308 */ /* 0x0003e20000000800 */
[----:B--2---:R-:W-:-:S07]  /*d050*/  FFMA.FTZ R0, R47, UR4, -R28 ;  /* 0x000000042f007c23 */ /* 0x004fce000801081c */
[----:B------:R2:W-:Y:S01]  /*d060*/  MUFU.EX2 R23, R0 ;  /* 0x0000000000177308 */ /* 0x0005e20000000800 */
[----:B-1----:R-:W-:Y:S02]  /*d070*/  FSEL R4, R132, RZ, P1 ;  /* 0x000000ff84047208 */ /* 0x002fe40000800000 */
[----:B------:R-:W-:-:S04]  /*d080*/  FSETP.NEU.FTZ.AND P1, PT, R252, -INF , PT ;  /* 0xff800000fc00780b */ /* 0x000fc80003f3d000 */
[----:B------:R-:W-:-:S05]  /*d090*/  FSEL R33, R33, RZ, P1 ;  /* 0x000000ff21217208 */ /* 0x000fca0000800000 */
[----:B--2---:R-:W-:-:S04]  /*d0a0*/  FFMA.FTZ R0, R62, UR4, -R33 ;  /* 0x000000043e007c23 */ /* 0x004fc80008010821 */
[----:B------:R1:W-:Y:S02]  /*d0b0*/  MUFU.EX2 R140, R0 ;  /* 0x00000000008c7308 */ /* 0x0003e40000000800 */
[----:B-1----:R-:W-:-:S06]  /*d0c0*/  FFMA.FTZ R0, R52, UR4, -R33 ;  /* 0x0000000434007c23 */ /* 0x002fcc0008010821 */
[----:B------:R1:W-:Y:S02]  /*d0d0*/  MUFU.EX2 R15, R0 ;  /* 0x00000000000f7308 */ /* 0x0003e40000000800 */
[----:B-1----:R-:W-:-:S06]  /*d0e0*/  FFMA.FTZ R0, R53, UR4, -R33 ;  /* 0x0000000435007c23 */ /* 0x002fcc0008010821 */
[----:B------:R-:W1:Y:S01]  /*d0f0*/  MUFU.EX2 R5, R0 ;  /* 0x0000000000057308 */ /* 0x000e620000000800 */
[----:B------:R-:W-:Y:S04]  /*d100*/  STL [R1+0x34], R132 ;  /* 0x0000348401007387 */ /* 0x000fe80000100800 */
[----:B------:R-:W-:Y:S04]  /*d110*/  STL [R1+0x20], R232 ;  /* 0x000020e801007387 */ /* 0x000fe80000100800 */
[----:B------:R-:W-:Y:S04]  /*d120*/  STL [R1+0x14], R233 ;  /* 0x000014e901007387 */ /* 0x000fe80000100800 */
[----:B-1----:R1:W-:Y:S04]  /*d130*/  STL [R1+0x68], R5 ;  /* 0x0000680501007387 */ /* 0x0023e80000100800 */
[----:B------:R-:W-:Y:S04]  /*d140*/  STL [R1+0xc0], R233 ;  /* 0x0000c0e901007387 */ /* 0x000fe80000100800 */
[----:B------:R2:W-:Y:S04]  /*d150*/  STL [R1+0xc4], R252 ;  /* 0x0000c4fc01007387 */ /* 0x0005e80000100800 */
[----:B------:R3:W-:Y:S04]  /*d160*/  STL [R1+0xc8], R29 ;  /* 0x0000c81d01007387 */ /* 0x0007e80000100800 */
[----:B------:R-:W4:Y:S01]  /*d170*/  LDL.LU R234, [R1+0x68] ;  /* 0x0000680001ea7983 */ /* 0x000f220000300800 */
[----:B------:R-:W-:-:S05]  /*d180*/  FSEL R0, R232, RZ, P5 ;  /* 0x000000ffe8007208 */ /* 0x000fca0002800000 */
[----:B------:R-:W-:Y:S01]  /*d190*/  FADD.FTZ R0, R133, -R0 ;  /* 0x8000000085007221 */ /* 0x000fe20000010000 */
[----:B------:R-:W-:-:S03]  /*d1a0*/  FADD.FTZ R4, R134, -R4 ;  /* 0x8000000486047221 */ /* 0x000fc60000010000 */
[----:B------:R-:W-:Y:S01]  /*d1b0*/  FMUL.FTZ R38, R0, UR4 ;  /* 0x0000000400267c20 */ /* 0x000fe20008410000 */
[----:B------:R-:W-:Y:S01]  /*d1c0*/  FSEL R0, R252, RZ, P1 ;  /* 0x000000fffc007208 */ /* 0x000fe20000800000 */
[----:B------:R-:W-:Y:S01]  /*d1d0*/  FMUL.FTZ R24, R4, UR4 ;  /* 0x0000000404187c20 */ /* 0x000fe20008410000 */
[----:B------:R-:W-:-:S03]  /*d1e0*/  FSEL R4, R233, RZ, P4 ;  /* 0x000000ffe9047208 */ /* 0x000fc60002000000 */
[----:B------:R-:W-:Y:S02]  /*d1f0*/  FADD.FTZ R0, R143, -R0 ;  /* 0x800000008f007221 */ /* 0x000fe40000010000 */
[----:B------:R-:W-:Y:S02]  /*d200*/  FADD.FTZ R4, R135, -R4 ;  /* 0x8000000487047221 */ /* 0x000fe40000010000 */
[----:B------:R-:W-:Y:S02]  /*d210*/  FMUL.FTZ R0, R0, UR4 ;  /* 0x0000000400007c20 */ /* 0x000fe40008410000 */
[----:B------:R-:W-:Y:S02]  /*d220*/  FMUL.FTZ R4, R4, UR4 ;  /* 0x0000000404047c20 */ /* 0x000fe40008410000 */
[----:B------:R1:W2:Y:S08]  /*d230*/  MUFU.EX2 R40, R0 ;  /* 0x0000000000287308 */ /* 0x0002b00000000800 */
[----:B------:R-:W3:Y:S01]  /*d240*/  MUFU.EX2 R39, R4 ;  /* 0x0000000400277308 */ /* 0x000ee20000000800 */
[----:B-1----:R-:W-:-:S07]  /*d250*/  FFMA.FTZ R0, R54, UR4, -R33 ;  /* 0x0000000436007c23 */ /* 0x002fce0008010821 */
[----:B------:R1:W-:Y:S01]  /*d260*/  MUFU.EX2 R31, R0 ;  /* 0x00000000001f7308 */ /* 0x0003e20000000800 */
[-C--:B--2---:R-:W-:Y:S01]  /*d270*/  FMUL.FTZ R146, R146, R40.reuse ;  /* 0x0000002892927220 */ /* 0x084fe20000410000 */
[----:B------:R-:W-:Y:S01]  /*d280*/  FMUL.FTZ R147, R147, R40 ;  /* 0x0000002893937220 */ /* 0x000fe20000410000 */
[----:B------:R-:W-:Y:S01]  /*d290*/  F2FP.F16.F32.PACK_AB R5, R15, R140 ;  /* 0x0000008c0f05723e */ /* 0x000fe200000000ff */
[-C--:B---3--:R-:W-:Y:S01]  /*d2a0*/  FMUL.FTZ R144, R144, R39.reuse ;  /* 0x0000002790907220 */ /* 0x088fe20000410000 */
[----:B------:R-:W-:Y:S01]  /*d2b0*/  FMUL.FTZ R145, R145, R39 ;  /* 0x0000002791917220 */ /* 0x000fe20000410000 */
[----:B------:R-:W-:Y:S02]  /*d2c0*/  F2FP.F16.F32.PACK_AB R4, R42, R230 ;  /* 0x000000e62a04723e */ /* 0x000fe400000000ff */
[----:B------:R-:W-:Y:S02]  /*d2d0*/  F2FP.F16.F32.PACK_AB R6, R23, R26 ;  /* 0x0000001a1706723e */ /* 0x000fe400000000ff */
[----:B------:R-:W-:Y:S01]  /*d2e0*/  MOV R12, 0x20 ;  /* 0x00000020000c7802 */ /* 0x000fe20000000f00 */
[----:B------:R-:W2:Y:S03]  /*d2f0*/  MUFU.EX2 R24, R24 ;  /* 0x0000001800187308 */ /* 0x000ea60000000800 */
[----:B-1----:R-:W-:-:S05]  /*d300*/  SEL R0, R12, 0xffffffe0, !P6 ;  /* 0xffffffe00c007807 */ /* 0x002fca0007000000 */
[----:B------:R-:W1:Y:S01]  /*d310*/  MUFU.EX2 R38, R38 ;  /* 0x0000002600267308 */ /* 0x000e620000000800 */
[----:B------:R-:W-:Y:S01]  /*d320*/  IMAD.MOV.U32 R143, RZ, RZ, R10 ;  /* 0x000000ffff8f7224 */ /* 0x000fe200078e000a */
[----:B------:R-:W-:Y:S02]  /*d330*/  MOV R252, R11 ;  /* 0x0000000b00fc7202 */ /* 0x000fe40000000f00 */
[----:B------:R-:W-:Y:S02]  /*d340*/  F2FP.F16.F32.PACK_AB R9, R20, R29 ;  /* 0x0000001d1409723e */ /* 0x000fe400000000ff */
[----:B------:R-:W-:Y:S02]  /*d350*/  F2FP.F16.F32.PACK_AB R8, R143, R43 ;  /* 0x0000002b8f08723e */ /* 0x000fe400000000ff */
[----:B------:R-:W-:Y:S01]  /*d360*/  F2FP.F16.F32.PACK_AB R10, R252, R55 ;  /* 0x00000037fc0a723e */ /* 0x000fe200000000ff */
[-C--:B--2---:R-:W-:Y:S01]  /*d370*/  FMUL.FTZ R148, R148, R24.reuse ;  /* 0x0000001894947220 */ /* 0x084fe20000410000 */
[----:B------:R-:W-:Y:S01]  /*d380*/  FMUL.FTZ R149, R149, R24 ;  /* 0x0000001895957220 */ /* 0x000fe20000410000 */
[----:B------:R-:W-:Y:S01]  /*d390*/  F2FP.F16.F32.PACK_AB R11, R249, R247 ;  /* 0x000000f7f90b723e */ /* 0x000fe200000000ff */
[-C--:B-1----:R-:W-:Y:S01]  /*d3a0*/  FMUL.FTZ R150, R150, R38.reuse ;  /* 0x0000002696967220 */ /* 0x082fe20000410000 */
[----:B------:R-:W-:Y:S01]  /*d3b0*/  FMUL.FTZ R151, R151, R38 ;  /* 0x0000002697977220 */ /* 0x000fe20000410000 */
[-C--:B------:R-:W-:Y:S01]  /*d3c0*/  FMUL.FTZ R152, R152, R39.reuse ;  /* 0x0000002798987220 */ /* 0x080fe20000410000 */
[----:B------:R-:W-:Y:S01]  /*d3d0*/  FMUL.FTZ R153, R153, R39 ;  /* 0x0000002799997220 */ /* 0x000fe20000410000 */
[-C--:B------:R-:W-:Y:S01]  /*d3e0*/  FMUL.FTZ R154, R154, R40.reuse ;  /* 0x000000289a9a7220 */ /* 0x080fe20000410000 */
[----:B------:R-:W-:Y:S01]  /*d3f0*/  FMUL.FTZ R155, R155, R40 ;  /* 0x000000289b9b7220 */ /* 0x000fe20000410000 */
[----:B------:R-:W-:-:S02]  /*d400*/  FMUL.FTZ R156, R156, R24 ;  /* 0x000000189c9c7220 */ /* 0x000fc40000410000 */
[----:B------:R-:W-:Y:S01]  /*d410*/  HMMA.16816.F32 R48, R8, R16, R148 ;  /* 0x000000100830723c */ /* 0x000fe20000001894 */
[----:B------:R-:W-:Y:S01]  /*d420*/  FMUL.FTZ R157, R157, R24 ;  /* 0x000000189d9d7220 */ /* 0x000fe20000410000 */
[-C--:B------:R-:W-:Y:S01]  /*d430*/  FMUL.FTZ R158, R158, R38.reuse ;  /* 0x000000269e9e7220 */ /* 0x080fe20000410000 */
[----:B------:R-:W-:Y:S01]  /*d440*/  FMUL.FTZ R159, R159, R38 ;  /* 0x000000269f9f7220 */ /* 0x000fe20000410000 */
[----:B------:R-:W-:-:S06]  /*d450*/  VIADD R34, R35, 0xc040 ;  /* 0x0000c04023227836 */ /* 0x000fcc0000000000 */
[----:B------:R-:W-:Y:S01]  /*d460*/  HMMA.16816.F32 R44, R8, R18, R156 ;  /* 0x00000012082c723c */ /* 0x000fe2000000189c */
        /* <DEDUP_REMOVED lines=17> */
[----:B------:R-:W-:Y:S01]  /*d580*/  MOV R133, R221 ;  /* 0x000000dd00857202 */ /* 0x000fe20000000f00 */
[----:B------:R-:W-:-:S02]  /*d590*/  IMAD.MOV.U32 R134, RZ, RZ, R222 ;  /* 0x000000ffff867224 */ /* 0x000fc400078e00de */
[----:B------:R-:W-:Y:S02]  /*d5a0*/  IMAD.MOV.U32 R135, RZ, RZ, R220 ;  /* 0x000000ffff877224 */ /* 0x000fe400078e00dc */
        /* <DEDUP_REMOVED lines=18> */
[----:B------:R-:W-:Y:S01]  /*d6d0*/  IMAD.MOV.U32 R150, RZ, RZ, R209 ;  /* 0x000000ffff967224 */ /* 0x000fe200078e00d1 */
        /* <DEDUP_REMOVED lines=17> */
[----:B------:R-:W-:-:S02]  /*d7f0*/  IMAD.MOV.U32 R148, RZ, RZ, R63 ;  /* 0x000000ffff947224 */ /* 0x000fc400078e003f */
        /* <DEDUP_REMOVED lines=16> */
[----:B----4-:R-:W-:-:S07]  /*d900*/  F2FP.F16.F32.PACK_AB R7, R31, R234 ;  /* 0x000000ea1f07723e */ /* 0x010fce00000000ff */
[----:B------:R-:W-:Y:S01]  /*d910*/  HMMA.16816.F32 R56, R4, R16, R144 ;  /* 0x000000100438723c */ /* 0x000fe20000001890 */
[----:B------:R-:W-:Y:S02]  /*d920*/  MOV R145, R42 ;  /* 0x0000002a00917202 */ /* 0x000fe40000000f00 */
[----:B------:R-:W-:Y:S02]  /*d930*/  IADD3 R42, PT, PT, R0, R35, RZ ;  /* 0x00000023002a7210 */ /* 0x000fe40007ffe0ff */
[----:B------:R-:W-:-:S03]  /*d940*/  MOV R144, R15 ;  /* 0x0000000f00907202 */ /* 0x000fc60000000f00 */
[----:B------:R-:W1:Y:S01]  /*d950*/  LDSM.16.MT88.4 R12, [R42+0xc000] ;  /* 0x00c000002a0c783b */ /* 0x000e620000004200 */
[----:B------:R-:W-:Y:S01]  /*d960*/  IADD3 R16, PT, PT, R35, 0xc000, RZ ;  /* 0x0000c00023107810 */ /* 0x000fe20007ffe0ff */
[----:B------:R-:W-:-:S03]  /*d970*/  IMAD.MOV.U32 R146, RZ, RZ, R55 ;  /* 0x000000ffff927224 */ /* 0x000fc600078e0037 */
[----:B------:R-:W-:Y:S01]  /*d980*/  @P0 IADD3 R34, PT, PT, R16, -0x40, RZ ;  /* 0xffffffc010220810 */ /* 0x000fe20007ffe0ff */
[----:B------:R-:W-:Y:S04]  /*d990*/  HMMA.16816.F32 R52, R4, R18, R152 ;  /* 0x000000120434723c */ /* 0x000fe80000001898 */
[----:B------:R-:W2:Y:S01]  /*d9a0*/  LDSM.16.MT88.4 R16, [R34] ;  /* 0x000000002210783b */ /* 0x000ea20000004200 */
[----:B------:R-:W-:Y:S02]  /*d9b0*/  IMAD.MOV.U32 R155, RZ, RZ, R41 ;  /* 0x000000ffff9b7224 */ /* 0x000fe400078e0029 */
[----:B------:R-:W-:Y:S01]  /*d9c0*/  IMAD.IADD R41, R0, 0x1, R34 ;  /* 0x0000000100297824 */ /* 0x000fe200078e0222 */
[----:B------:R-:W-:Y:S01]  /*d9d0*/  MOV R147, R211 ;  /* 0x000000d300937202 */ /* 0x000fe20000000f00 */
[-C--:B-1----:R-:W-:Y:S08]  /*d9e0*/  HMMA.16816.F32 R160, R8, R12.reuse, R160 ;  /* 0x0000000c08a0723c */ /* 0x082ff000000018a0 */
[C---:B------:R-:W-:Y:S08]  /*d9f0*/  HMMA.16816.F32 R164, R4.reuse, R12, R164 ;  /* 0x0000000c04a4723c */ /* 0x040ff000000018a4 */
[-C--:B------:R-:W-:Y:S08]  /*da00*/  HMMA.16816.F32 R224, R4, R14.reuse, R168 ;  /* 0x0000000e04e0723c */ /* 0x080ff000000018a8 */
[C---:B------:R-:W-:Y:S01]  /*da10*/  HMMA.16816.F32 R220, R8.reuse, R14, R172 ;  /* 0x0000000e08dc723c */ /* 0x040fe200000018ac */
[----:B------:R-:W1:Y:S07]  /*da20*/  LDSM.16.MT88.4 R12, [R41] ;  /* 0x00000000290c783b */ /* 0x000e6e0000004200 */
        /* <DEDUP_REMOVED lines=8> */
[----:B------:R-:W-:Y:S01]  /*dab0*/  HMMA.16816.F32 R204, R8, R14, R204 ;  /* 0x0000000e08cc723c */ /* 0x000fe200000018cc */
[----:B------:R-:W1:Y:S01]  /*dac0*/  LDSM.16.MT88.4 R12, [R42+0xe000] ;  /* 0x00e000002a0c783b */ /* 0x000e620000004200 */
[----:B------:R-:W-:-:S06]  /*dad0*/  FFMA.FTZ R0, R245, UR4, -R2 ;  /* 0x00000004f5007c23 */ /* 0x000fcc0008010802 */
[----:B--2---:R-:W-:Y:S01]  /*dae0*/  HMMA.16816.F32 R184, R8, R16, R68 ;  /* 0x0000001008b8723c */ /* 0x004fe20000001844 */
[----:B------:R-:W-:-:S07]  /*daf0*/  IMAD.MOV.U32 R198, RZ, RZ, R232 ;  /* 0x000000ffffc67224 */ /* 0x000fce00078e00e8 */
[C---:B------:R-:W-:Y:S01]  /*db00*/  HMMA.16816.F32 R180, R4.reuse, R16, R72 ;  /* 0x0000001004b4723c */ /* 0x040fe20000001848 */
[----:B------:R2:W-:Y:S07]  /*db10*/  MUFU.EX2 R232, R0 ;  /* 0x0000000000e87308 */ /* 0x0005ee0000000800 */
[-C--:B------:R-:W-:Y:S08]  /*db20*/  HMMA.16816.F32 R176, R4, R18.reuse, R76 ;  /* 0x0000001204b0723c */ /* 0x080ff0000000184c */
[----:B------:R-:W-:Y:S01]  /*db30*/  HMMA.16816.F32 R168, R8, R18, R80 ;  /* 0x0000001208a8723c */ /* 0x000fe20000001850 */
[----:B------:R-:W3:Y:S01]  /*db40*/  LDSM.16.MT88.4 R16, [R34+0x2000] ;  /* 0x002000002210783b */ /* 0x000ee20000004200 */
[----:B--2---:R-:W-:Y:S01]  /*db50*/  FFMA.FTZ R0, R240, UR4, -R2 ;  /* 0x00000004f0007c23 */ /* 0x004fe20008010802 */
[-C--:B------:R-:W-:Y:S01]  /*db60*/  FMUL.FTZ R88, R88, R39.reuse ;  /* 0x0000002758587220 */ /* 0x080fe20000410000 */
[----:B------:R-:W-:Y:S01]  /*db70*/  FMUL.FTZ R89, R89, R39 ;  /* 0x0000002759597220 */ /* 0x000fe20000410000 */
[-C--:B------:R-:W-:Y:S01]  /*db80*/  FMUL.FTZ R90, R90, R40.reuse ;  /* 0x000000285a5a7220 */ /* 0x080fe20000410000 */
[-C--:B------:R-:W-:Y:S01]  /*db90*/  FMUL.FTZ R91, R91, R40.reuse ;  /* 0x000000285b5b7220 */ /* 0x080fe20000410000 */
[----:B------:R-:W-:Y:S01]  /*dba0*/  MOV R199, R239 ;  /* 0x000000ef00c77202 */ /* 0x000fe20000000f00 */
[-C--:B------:R-:W-:Y:S01]  /*dbb0*/  FMUL.FTZ R92, R92, R39.reuse ;  /* 0x000000275c5c7220 */ /* 0x080fe20000410000 */
[----:B------:R2:W-:Y:S01]  /*dbc0*/  MUFU.EX2 R239, R0 ;  /* 0x0000000000ef7308 */ /* 0x0005e20000000800 */
[----:B------:R-:W-:Y:S01]  /*dbd0*/  FMUL.FTZ R93, R93, R39 ;  /* 0x000000275d5d7220 */ /* 0x000fe20000410000 */
[-C--:B------:R-:W-:Y:S01]  /*dbe0*/  FMUL.FTZ R94, R94, R40.reuse ;  /* 0x000000285e5e7220 */ /* 0x080fe20000410000 */
[----:B------:R-:W-:Y:S01]  /*dbf0*/  FMUL.FTZ R95, R95, R40 ;  /* 0x000000285f5f7220 */ /* 0x000fe20000410000 */
[----:B------:R-:W-:Y:S01]  /*dc00*/  MOV R83, R233 ;  /* 0x000000e900537202 */ /* 0x000fe20000000f00 */
[----:B------:R-:W-:Y:S01]  /*dc10*/  IMAD.MOV.U32 R196, RZ, RZ, R31 ;  /* 0x000000ffffc47224 */ /* 0x000fe200078e001f */
[----:B------:R-:W-:Y:S01]  /*dc20*/  MOV R233, R22 ;  /* 0x0000001600e97202 */ /* 0x000fe20000000f00 */
[----:B-1----:R-:W-:Y:S01]  /*dc30*/  HMMA.16816.F32 R172, R4, R12, R88 ;  /* 0x0000000c04ac723c */ /* 0x002fe20000001858 */
[----:B------:R-:W-:Y:S01]  /*dc40*/  MOV R69, R135 ;  /* 0x0000008700457202 */ /* 0x000fe20000000f00 */
[----:B------:R-:W-:Y:S01]  /*dc50*/  IMAD.MOV.U32 R70, RZ, RZ, R133 ;  /* 0x000000ffff467224 */ /* 0x000fe200078e0085 */
[----:B------:R-:W-:Y:S01]  /*dc60*/  MOV R71, R134 ;  /* 0x0000008600477202 */ /* 0x000fe20000000f00 */
[----:B------:R-:W-:-:S02]  /*dc70*/  IMAD.MOV.U32 R88, RZ, RZ, R132 ;  /* 0x000000ffff587224 */ /* 0x000fc400078e0084 */
[--C-:B--2---:R-:W-:Y:S02]  /*dc80*/  FFMA.FTZ R0, R236, UR4, -R2.reuse ;  /* 0x00000004ec007c23 */ /* 0x104fe40008010802 */
[----:B------:R-:W-:Y:S02]  /*dc90*/  HMMA.16816.F32 R132, R4, R14, R92 ;  /* 0x0000000e0484723c */ /* 0x000fe4000000185c */
[----:B------:R1:W-:Y:S01]  /*dca0*/  MUFU.EX2 R31, R0 ;  /* 0x00000000001f7308 */ /* 0x0003e20000000800 */
[----:B------:R-:W-:Y:S01]  /*dcb0*/  MOV R95, R233 ;  /* 0x000000e9005f7202 */ /* 0x000fe20000000f00 */
[----:B------:R-:W-:Y:S01]  /*dcc0*/  IMAD.MOV.U32 R82, RZ, RZ, R23 ;  /* 0x000000ffff527224 */ /* 0x000fe200078e0017 */
[----:B------:R-:W-:Y:S01]  /*dcd0*/  MOV R80, R20 ;  /* 0x0000001400507202 */ /* 0x000fe20000000f00 */
[----:B------:R-:W-:Y:S02]  /*dce0*/  IMAD.MOV.U32 R81, RZ, RZ, R21 ;  /* 0x000000ffff517224 */ /* 0x000fe400078e0015 */
        /* <DEDUP_REMOVED lines=15> */
[----:B------:R-:W-:Y:S02]  /*dde0*/  MOV R29, R136 ;  /* 0x00000088001d7202 */ /* 0x000fe40000000f00 */
[----:B---3--:R-:W-:Y:S01]  /*ddf0*/  HMMA.16816.F32 R136, R4, R16, R104 ;  /* 0x000000100488723c */ /* 0x008fe20000001868 */
[----:B-1----:R-:W-:-:S04]  /*de00*/  FFMA.FTZ R0, R231, UR4, -R3 ;  /* 0x00000004e7007c23 */ /* 0x002fc80008010803 */
[----:B------:R1:W-:Y:S01]  /*de10*/  MUFU.EX2 R74, R0 ;  /* 0x00000000004a7308 */ /* 0x0003e20000000800 */
[----:B------:R-:W-:Y:S02]  /*de20*/  IMAD.MOV.U32 R94, RZ, RZ, R32 ;  /* 0x000000ffff5e7224 */ /* 0x000fe400078e0020 */
[----:B------:R-:W-:Y:S02]  /*de30*/  IMAD.MOV.U32 R32, RZ, RZ, R30 ;  /* 0x000000ffff207224 */ /* 0x000fe400078e001e */
[----:B-1----:R-:W-:-:S04]  /*de40*/  FFMA.FTZ R0, R141, UR4, -R3 ;  /* 0x000000048d007c23 */ /* 0x002fc80008010803 */
[----:B------:R1:W3:Y:S01]  /*de50*/  MUFU.EX2 R107, R0 ;  /* 0x00000000006b7308 */ /* 0x0002e20000000800 */
        /* <DEDUP_REMOVED lines=16> */
[----:B------:R-:W-:Y:S01]  /*df60*/  IMAD.MOV.U32 R200, RZ, RZ, R252 ;  /* 0x000000ffffc87224 */ /* 0x000fe200078e00fc */
[----:B------:R-:W-:Y:S01]  /*df70*/  MOV R77, R155 ;  /* 0x0000009b004d7202 */ /* 0x000fe20000000f00 */
[----:B------:R-:W-:Y:S01]  /*df80*/  IMAD.MOV.U32 R89, RZ, RZ, R147 ;  /* 0x000000ffff597224 */ /* 0x000fe200078e0093 */
[----:B------:R-:W-:Y:S01]  /*df90*/  MOV R90, R146 ;  /* 0x00000092005a7202 */ /* 0x000fe20000000f00 */
[----:B-1----:R-:W-:-:S04]  /*dfa0*/  FFMA.FTZ R0, R235, UR4, -R28 ;  /* 0x00000004eb007c23 */ /* 0x002fc8000801081c */
[----:B------:R1:W4:Y:S01]  /*dfb0*/  MUFU.EX2 R106, R0 ;  /* 0x00000000006a7308 */ /* 0x0003220000000800 */
[----:B------:R-:W-:Y:S01]  /*dfc0*/  IMAD.MOV.U32 R76, RZ, RZ, R144 ;  /* 0x000000ffff4c7224 */ /* 0x000fe200078e0090 */
[----:B--2---:R-:W-:Y:S01]  /*dfd0*/  HMMA.16816.F32 R152, R4, R22, R124 ;  /* 0x000000160498723c */ /* 0x004fe2000000187c */
[----:B------:R-:W-:Y:S01]  /*dfe0*/  IMAD.MOV.U32 R91, RZ, RZ, R145 ;  /* 0x000000ffff5b7224 */ /* 0x000fe200078e0091 */
[----:B------:R-:W-:Y:S01]  /*dff0*/  MOV R228, R88 ;  /* 0x0000005800e47202 */ /* 0x000fe20000000f00 */
[----:B------:R-:W-:Y:S01]  /*e000*/  IMAD.MOV.U32 R88, RZ, RZ, R89 ;  /* 0x000000ffff587224 */ /* 0x000fe200078e0059 */
[----:B------:R-:W-:-:S04]  /*e010*/  MOV R89, R90 ;  /* 0x0000005a00597202 */ /* 0x000fc80000000f00 */
[----:B------:R-:W-:Y:S01]  /*e020*/  HMMA.16816.F32 R144, R8, R12, R84 ;  /* 0x0000000c0890723c */ /* 0x000fe20000001854 */
[----:B-1----:R-:W-:-:S07]  /*e030*/  FFMA.FTZ R0, R142, UR4, -R28 ;  /* 0x000000048e007c23 */ /* 0x002fce000801081c */
[----:B------:R-:W-:Y:S01]  /*e040*/  HMMA.16816.F32 R124, R8, R14, R96 ;  /* 0x0000000e087c723c */ /* 0x000fe20000001860 */
[----:B------:R-:W1:Y:S01]  /*e050*/  LDSM.16.MT88.4 R12, [R35+0xc800] ;  /* 0x00c80000230c783b */ /* 0x000e620000004200 */
[----:B------:R2:W-:Y:S01]  /*e060*/  MUFU.EX2 R252, R0 ;  /* 0x0000000000fc7308 */ /* 0x0005e20000000800 */
[----:B------:R-:W-:Y:S01]  /*e070*/  IMAD.MOV.U32 R90, RZ, RZ, R91 ;  /* 0x000000ffff5a7224 */ /* 0x000fe200078e005b */
[----:B------:R-:W-:Y:S02]  /*e080*/  MOV R91, R80 ;  /* 0x00000050005b7202 */ /* 0x000fe40000000f00 */
[----:B------:R-:W-:Y:S01]  /*e090*/  MOV R80, R81 ;  /* 0x0000005100507202 */ /* 0x000fe20000000f00 */
[----:B------:R-:W-:Y:S01]  /*e0a0*/  IMAD.MOV.U32 R81, RZ, RZ, R82 ;  /* 0x000000ffff517224 */ /* 0x000fe200078e0052 */
[----:B------:R-:W-:Y:S01]  /*e0b0*/  MOV R82, R83 ;  /* 0x0000005300527202 */ /* 0x000fe20000000f00 */
[----:B--2---:R-:W-:-:S04]  /*e0c0*/  FFMA.FTZ R0, R246, UR4, -R33 ;  /* 0x00000004f6007c23 */ /* 0x004fc80008010821 */
[----:B------:R2:W-:Y:S01]  /*e0d0*/  MUFU.EX2 R201, R0 ;  /* 0x0000000000c97308 */ /* 0x0005e20000000800 */
[----:B------:R-:W-:Y:S01]  /*e0e0*/  MOV R83, R76 ;  /* 0x0000004c00537202 */ /* 0x000fe20000000f00 */
[----:B------:R-:W-:Y:S01]  /*e0f0*/  IMAD.MOV.U32 R76, RZ, RZ, R77 ;  /* 0x000000ffff4c7224 */ /* 0x000fe200078e004d */
[----:B------:R-:W-:Y:S01]  /*e100*/  MOV R77, R32 ;  /* 0x00000020004d7202 */ /* 0x000fe20000000f00 */
[----:B--2---:R-:W-:-:S04]  /*e110*/  FFMA.FTZ R0, R242, UR4, -R33 ;  /* 0x00000004f2007c23 */ /* 0x004fc80008010821 */
[----:B------:R2:W1:Y:S02]  /*e120*/  MUFU.EX2 R241, R0 ;  /* 0x0000000000f17308 */ /* 0x0004640000000800 */
[----:B--2---:R-:W-:-:S06]  /*e130*/  FFMA.FTZ R0, R237, UR4, -R33 ;  /* 0x00000004ed007c23 */ /* 0x004fcc0008010821 */
[----:B------:R2:W-:Y:S01]  /*e140*/  MUFU.EX2 R32, R0 ;  /* 0x0000000000207308 */ /* 0x0005e20000000800 */
[-C--:B------:R-:W-:Y:S01]  /*e150*/  FMUL.FTZ R108, R108, R39.reuse ;  /* 0x000000276c6c7220 */ /* 0x080fe20000410000 */
[----:B------:R-:W-:Y:S01]  /*e160*/  FMUL.FTZ R109, R109, R39 ;  /* 0x000000276d6d7220 */ /* 0x000fe20000410000 */
[-C--:B------:R-:W-:Y:S01]  /*e170*/  FMUL.FTZ R110, R110, R40.reuse ;  /* 0x000000286e6e7220 */ /* 0x080fe20000410000 */
[----:B------:R-:W-:Y:S01]  /*e180*/  FMUL.FTZ R111, R111, R40 ;  /* 0x000000286f6f7220 */ /* 0x000fe20000410000 */
[----:B--2---:R-:W-:-:S04]  /*e190*/  FFMA.FTZ R0, R229, UR4, -R33 ;  /* 0x00000004e5007c23 */ /* 0x004fc80008010821 */
[----:B------:R-:W2:Y:S01]  /*e1a0*/  MUFU.EX2 R238, R0 ;  /* 0x0000000000ee7308 */ /* 0x000ea20000000800 */
        /* <DEDUP_REMOVED lines=21> */
[----:B----4-:R-:W-:Y:S01]  /*e300*/  MOV R242, R106 ;  /* 0x0000006a00f27202 */ /* 0x010fe20000000f00 */
[----:B------:R-:W-:Y:S01]  /*e310*/  IMAD.MOV.U32 R79, RZ, RZ, R149 ;  /* 0x000000ffff4f7224 */ /* 0x000fe200078e0095 */
[----:B------:R-:W-:Y:S01]  /*e320*/  MOV R78, R148 ;  /* 0x00000094004e7202 */ /* 0x000fe20000000f00 */
[----:B------:R-:W-:Y:S01]  /*e330*/  IMAD.MOV.U32 R73, RZ, RZ, R151 ;  /* 0x000000ffff497224 */ /* 0x000fe200078e0097 */
[----:B------:R-:W-:Y:S01]  /*e340*/  MOV R72, R150 ;  /* 0x0000009600487202 */ /* 0x000fe20000000f00 */
[C---:B------:R-:W-:Y:S08]  /*e350*/  HMMA.16816.F32 R156, R4.reuse, R20, R120 ;  /* 0x00000014049c723c */ /* 0x040ff00000001878 */
[----:B------:R-:W-:Y:S01]  /*e360*/  HMMA.16816.F32 R148, R4, R18, R108 ;  /* 0x000000120494723c */ /* 0x000fe2000000186c */
[----:B------:R-:W-:-:S02]  /*e370*/  F2FP.F16.F32.PACK_AB R4, R30, R202 ;  /* 0x000000ca1e04723e */ /* 0x000fc400000000ff */
[----:B-1----:R-:W-:Y:S02]  /*e380*/  F2FP.F16.F32.PACK_AB R5, R241, R201 ;  /* 0x000000c9f105723e */ /* 0x002fe400000000ff */
[----:B------:R-:W-:Y:S02]  /*e390*/  F2FP.F16.F32.PACK_AB R6, R252, R242 ;  /* 0x000000f2fc06723e */ /* 0x000fe400000000ff */
[----:B--2---:R-:W-:Y:S01]  /*e3a0*/  F2FP.F16.F32.PACK_AB R7, R238, R32 ;  /* 0x00000020ee07723e */ /* 0x004fe200000000ff */
[C---:B------:R-:W-:Y:S08]  /*e3b0*/  HMMA.16816.F32 R100, R8.reuse, R16, R100 ;  /* 0x000000100864723c */ /* 0x040ff00000001864 */
[C---:B------:R-:W-:Y:S01]  /*e3c0*/  HMMA.16816.F32 R112, R8.reuse, R18, R112 ;  /* 0x000000120870723c */ /* 0x040fe20000001870 */
[----:B------:R-:W1:Y:S07]  /*e3d0*/  LDSM.16.MT88.4 R16, [R42+0xc800] ;  /* 0x00c800002a10783b */ /* 0x000e6e0000004200 */
[C---:B------:R-:W-:Y:S08]  /*e3e0*/  HMMA.16816.F32 R116, R8.reuse, R20, R116 ;  /* 0x000000140874723c */ /* 0x040ff00000001874 */
[----:B------:R-:W-:Y:S01]  /*e3f0*/  HMMA.16816.F32 R128, R8, R22, R128 ;  /* 0x000000160880723c */ /* 0x000fe20000001880 */
[----:B------:R-:W-:Y:S01]  /*e400*/  F2FP.F16.F32.PACK_AB R8, R239, R232 ;  /* 0x000000e8ef08723e */ /* 0x000fe200000000ff */
[----:B------:R-:W-:Y:S01]  /*e410*/  IMAD.MOV.U32 R245, RZ, RZ, R93 ;  /* 0x000000fffff57224 */ /* 0x000fe200078e005d */
[----:B------:R-:W-:Y:S01]  /*e420*/  F2FP.F16.F32.PACK_AB R9, R75, R203 ;  /* 0x000000cb4b09723e */ /* 0x000fe200000000ff */
[----:B------:R-:W-:Y:S01]  /*e430*/  IMAD.MOV.U32 R246, RZ, RZ, R95 ;  /* 0x000000fffff67224 */ /* 0x000fe200078e005f */
[----:B------:R-:W-:Y:S01]  /*e440*/  F2FP.F16.F32.PACK_AB R10, R233, R31 ;  /* 0x0000001fe90a723e */ /* 0x000fe200000000ff */
[----:B------:R-:W-:Y:S01]  /*e450*/  LDSM.16.MT88.4 R20, [R42+0xe800] ;  /* 0x00e800002a14783b */ /* 0x000fe20000004200 */
[----:B------:R-:W-:Y:S01]  /*e460*/  F2FP.F16.F32.PACK_AB R11, R237, R74 ;  /* 0x0000004aed0b723e */ /* 0x000fe200000000ff */
[-C--:B------:R-:W-:Y:S08]  /*e470*/  HMMA.16816.F32 R56, R4, R12.reuse, R56 ;  /* 0x0000000c0438723c */ /* 0x080ff00000001838 */
[----:B------:R-:W-:Y:S08]  /*e480*/  HMMA.16816.F32 R48, R8, R12, R48 ;  /* 0x0000000c0830723c */ /* 0x000ff00000001830 */
[-C--:B------:R-:W-:Y:S08]  /*e490*/  HMMA.16816.F32 R52, R4, R14.reuse, R52 ;  /* 0x0000000e0434723c */ /* 0x080ff00000001834 */
[----:B------:R-:W-:Y:S01]  /*e4a0*/  HMMA.16816.F32 R44, R8, R14, R44 ;  /* 0x0000000e082c723c */ /* 0x000fe2000000182c */
[----:B------:R-:W2:Y:S01]  /*e4b0*/  LDSM.16.MT88.4 R12, [R34+0x800] ;  /* 0x00080000220c783b */ /* 0x000ea20000004200 */
[----:B------:R-:W-:-:S02]  /*e4c0*/  MOV R243, R92 ;  /* 0x0000005c00f37202 */ /* 0x000fc40000000f00 */
[----:B------:R-:W-:Y:S02]  /*e4d0*/  MOV R244, R94 ;  /* 0x0000005e00f47202 */ /* 0x000fe40000000f00 */
[----:B------:R-:W-:Y:S02]  /*e4e0*/  MOV R229, R90 ;  /* 0x0000005a00e57202 */ /* 0x000fe40000000f00 */
[-C--:B-1----:R-:W-:Y:S01]  /*e4f0*/  HMMA.16816.F32 R92, R8, R18.reuse, R220 ;  /* 0x00000012085c723c */ /* 0x082fe200000018dc */
[----:B------:R-:W-:Y:S01]  /*e500*/  MOV R223, R88 ;  /* 0x0000005800df7202 */ /* 0x000fe20000000f00 */
[----:B------:R-:W-:Y:S01]  /*e510*/  IMAD.MOV.U32 R222, RZ, RZ, R89 ;  /* 0x000000ffffde7224 */ /* 0x000fe200078e0059 */
[----:B------:R-:W-:Y:S01]  /*e520*/  MOV R141, R91 ;  /* 0x0000005b008d7202 */ /* 0x000fe20000000f00 */
[----:B------:R-:W-:Y:S01]  /*e530*/  IMAD.MOV.U32 R221, RZ, RZ, R80 ;  /* 0x000000ffffdd7224 */ /* 0x000fe200078e0050 */
[----:B------:R-:W-:Y:S02]  /*e540*/  MOV R142, R81 ;  /* 0x00000051008e7202 */ /* 0x000fe40000000f00 */
[----:B------:R-:W-:Y:S01]  /*e550*/  MOV R220, R82 ;  /* 0x0000005200dc7202 */ /* 0x000fe20000000f00 */
[----:B------:R-:W-:Y:S01]  /*e560*/  HMMA.16816.F32 R96, R4, R18, R224 ;  /* 0x000000120460723c */ /* 0x000fe200000018e0 */
[----:B------:R-:W-:-:S07]  /*e570*/  IMAD.MOV.U32 R226, RZ, RZ, R83 ;  /* 0x000000ffffe27224 */ /* 0x000fce00078e0053 */
[----:B--2---:R-:W-:Y:S01]  /*e580*/  HMMA.16816.F32 R88, R8, R12, R216 ;  /* 0x0000000c0858723c */ /* 0x004fe200000018d8 */
[----:B------:R-:W-:Y:S01]  /*e590*/  IMAD.MOV.U32 R217, RZ, RZ, R68 ;  /* 0x000000ffffd97224 */ /* 0x000fe200078e0044 */
[----:B------:R-:W-:-:S06]  /*e5a0*/  MOV R219, R72 ;  /* 0x0000004800db7202 */ /* 0x000fcc0000000f00 */
[----:B------:R-:W-:Y:S01]  /*e5b0*/  HMMA.16816.F32 R80, R4, R12, R212 ;  /* 0x0000000c0450723c */ /* 0x000fe200000018d4 */
[----:B------:R-:W-:Y:S02]  /*e5c0*/  MOV R215, R217 ;  /* 0x000000d900d77202 */ /* 0x000fe40000000f00 */
[----:B------:R-:W-:Y:S01]  /*e5d0*/  MOV R217, R219 ;  /* 0x000000db00d97202 */ /* 0x000fe20000000f00 */
[----:B------:R-:W-:Y:S01]  /*e5e0*/  IMAD.MOV.U32 R219, RZ, RZ, R221 ;  /* 0x000000ffffdb7224 */ /* 0x000fe200078e00dd */
[----:B------:R-:W-:Y:S02]  /*e5f0*/  MOV R221, R223 ;  /* 0x000000df00dd7202 */ /* 0x000fe40000000f00 */
[----:B------:R-:W-:Y:S02]  /*e600*/  MOV R223, R244 ;  /* 0x000000f400df7202 */ /* 0x000fe40000000f00 */
[----:B------:R-:W-:Y:S02]  /*e610*/  MOV R244, R243 ;  /* 0x000000f300f47202 */ /* 0x000fe40000000f00 */
[----:B------:R-:W2:Y:S01]  /*e620*/  LDL.LU R243, [R1+0x28] ;  /* 0x0000280001f37983 */ /* 0x000ea20000300800 */
[----:B------:R-:W-:Y:S01]  /*e630*/  IMAD.MOV.U32 R216, RZ, RZ, R71 ;  /* 0x000000ffffd87224 */ /* 0x000fe200078e0047 */
[----:B------:R-:W-:Y:S01]  /*e640*/  MOV R0, R69 ;  /* 0x0000004500007202 */ /* 0x000fe20000000f00 */
[----:B------:R-:W-:-:S03]  /*e650*/  IMAD.MOV.U32 R218, RZ, RZ, R73 ;  /* 0x000000ffffda7224 */ /* 0x000fc600078e0049 */
[----:B------:R-:W-:Y:S01]  /*e660*/  MOV R214, R216 ;  /* 0x000000d800d67202 */ /* 0x000fe20000000f00 */
[----:B------:R-:W-:Y:S02]  /*e670*/  IMAD.MOV.U32 R216, RZ, RZ, R218 ;  /* 0x000000ffffd87224 */ /* 0x000fe400078e00da */
[----:B------:R-:W-:Y:S01]  /*e680*/  FFMA.FTZ R0, R0, UR4, -R2 ;  /* 0x0000000400007c23 */ /* 0x000fe20008010802 */
[----:B------:R-:W-:Y:S02]  /*e690*/  MOV R218, R220 ;  /* 0x000000dc00da7202 */ /* 0x000fe40000000f00 */
[----:B------:R-:W-:Y:S01]  /*e6a0*/  MOV R220, R222 ;  /* 0x000000de00dc7202 */ /* 0x000fe20000000f00 */
[----:B------:R-:W-:Y:S02]  /*e6b0*/  IMAD.MOV.U32 R222, RZ, RZ, R246 ;  /* 0x000000ffffde7224 */ /* 0x000fe400078e00f6 */
[----:B------:R-:W-:Y:S02]  /*e6c0*/  IMAD.MOV.U32 R246, RZ, RZ, R29 ;  /* 0x000000fffff67224 */ /* 0x000fe400078e001d */
[----:B------:R1:W-:Y:S01]  /*e6d0*/  MUFU.EX2 R29, R0 ;  /* 0x00000000001d7308 */ /* 0x0003e20000000800 */
[----:B------:R-:W-:Y:S01]  /*e6e0*/  MOV R240, R70 ;  /* 0x0000004600f07202 */ /* 0x000fe20000000f00 */
[----:B-1----:R-:W-:Y:S01]  /*e6f0*/  FFMA.FTZ R0, R214, UR4, -R2 ;  /* 0x00000004d6007c23 */ /* 0x002fe20008010802 */
        /* <DEDUP_REMOVED lines=9> */
[----:B------:R-:W-:Y:S01]  /*e790*/  HMMA.16816.F32 R160, R8, R16, R160 ;  /* 0x0000001008a0723c */ /* 0x000fe200000018a0 */
[----:B--2---:R-:W-:-:S02]  /*e7a0*/  MOV R223, R243 ;  /* 0x000000f300df7202 */ /* 0x004fc40000000f00 */
[----:B------:R-:W-:Y:S01]  /*e7b0*/  MOV R243, R240 ;  /* 0x000000f000f37202 */ /* 0x000fe20000000f00 */
[----:B------:R-:W-:Y:S02]  /*e7c0*/  IMAD.MOV.U32 R240, RZ, RZ, R249 ;  /* 0x000000fffff07224 */ /* 0x000fe400078e00f9 */
[----:B------:R-:W2:Y:S02]  /*e7d0*/  LDL.LU R249, [R1+0xd8] ;  /* 0x0000d80001f97983 */ /* 0x000ea40000300800 */
[C---:B------:R-:W-:Y:S02]  /*e7e0*/  HMMA.16816.F32 R164, R4.reuse, R16, R164 ;  /* 0x0000001004a4723c */ /* 0x040fe400000018a4 */
[----:B------:R-:W1:Y:S06]  /*e7f0*/  LDSM.16.MT88.4 R16, [R41+0x800] ;  /* 0x000800002910783b */ /* 0x000e6c0000004200 */
[----:B------:R-:W-:Y:S01]  /*e800*/  HMMA.16816.F32 R120, R4, R20, R172 ;  /* 0x000000140478723c */ /* 0x000fe200000018ac */
[----:B------:R-:W-:-:S02]  /*e810*/  MOV R224, R74 ;  /* 0x0000004a00e07202 */ /* 0x000fc40000000f00 */
[----:B------:R-:W-:-:S05]  /*e820*/  MOV R225, R75 ;  /* 0x0000004b00e17202 */ /* 0x000fca0000000f00 */
[----:B-1----:R-:W-:Y:S01]  /*e830*/  HMMA.16816.F32 R84, R8, R18, R204 ;  /* 0x000000120854723c */ /* 0x002fe200000018cc */
[----:B------:R1:W-:Y:S02]  /*e840*/  MUFU.EX2 R204, R0 ;  /* 0x0000000000cc7308 */ /* 0x0003e40000000800 */
[----:B-1----:R-:W-:Y:S01]  /*e850*/  FFMA.FTZ R0, R214, UR4, -R2 ;  /* 0x00000004d6007c23 */ /* 0x002fe20008010802 */
[----:B------:R-:W-:Y:S02]  /*e860*/  MOV R214, R215 ;  /* 0x000000d700d67202 */ /* 0x000fe40000000f00 */
[----:B------:R-:W-:Y:S01]  /*e870*/  MOV R215, R216 ;  /* 0x000000d800d77202 */ /* 0x000fe20000000f00 */
[----:B------:R-:W-:Y:S01]  /*e880*/  IMAD.MOV.U32 R216, RZ, RZ, R217 ;  /* 0x000000ffffd87224 */ /* 0x000fe200078e00d9 */
[----:B------:R-:W-:Y:S02]  /*e890*/  MOV R217, R218 ;  /* 0x000000da00d97202 */ /* 0x000fe40000000f00 */
        /* <DEDUP_REMOVED lines=12> */
[----:B------:R-:W-:Y:S01]  /*e960*/  HMMA.16816.F32 R76, R4, R14, R208 ;  /* 0x0000000e044c723c */ /* 0x000fe200000018d0 */
[----:B--2---:R-:W-:-:S04]  /*e970*/  FFMA.FTZ R0, R249, UR4, -R2 ;  /* 0x00000004f9007c23 */ /* 0x004fc80008010802 */
[----:B------:R1:W-:Y:S02]  /*e980*/  MUFU.EX2 R200, R0 ;  /* 0x0000000000c87308 */ /* 0x0003e40000000800 */
[----:B-1----:R-:W-:Y:S01]  /*e990*/  FFMA.FTZ R0, R214, UR4, -R3 ;  /* 0x00000004d6007c23 */ /* 0x002fe20008010803 */
        /* <DEDUP_REMOVED lines=14> */
[----:B------:R1:W-:Y:S01]  /*ea80*/  MUFU.EX2 R237, R0 ;  /* 0x0000000000ed7308 */ /* 0x0003e20000000800 */
[----:B------:R-:W-:Y:S02]  /*ea90*/  MOV R218, R220 ;  /* 0x000000dc00da7202 */ /* 0x000fe40000000f00 */
[----:B------:R-:W-:Y:S01]  /*eaa0*/  MOV R220, R222 ;  /* 0x000000de00dc7202 */ /* 0x000fe20000000f00 */
[----:B------:R-:W-:Y:S01]  /*eab0*/  IMAD.MOV.U32 R222, RZ, RZ, R224 ;  /* 0x000000ffffde7224 */ /* 0x000fe200078e00e0 */
[----:B------:R-:W-:Y:S01]  /*eac0*/  MOV R224, R238 ;  /* 0x000000ee00e07202 */ /* 0x000fe20000000f00 */
[----:B-1----:R-:W-:-:S04]  /*ead0*/  FFMA.FTZ R0, R214, UR4, -R3 ;  /* 0x00000004d6007c23 */ /* 0x002fc80008010803 */
[----:B------:R1:W-:Y:S01]  /*eae0*/  MUFU.EX2 R238, R0 ;  /* 0x0000000000ee7308 */ /* 0x0003e20000000800 */
[----:B------:R-:W-:Y:S02]  /*eaf0*/  MOV R214, R216 ;  /* 0x000000d800d67202 */ /* 0x000fe40000000f00 */
[----:B------:R-:W-:Y:S01]  /*eb00*/  MOV R216, R217 ;  /* 0x000000d900d87202 */ /* 0x000fe20000000f00 */
        /* <DEDUP_REMOVED lines=8> */
[----:B------:R-:W-:Y:S02]  /*eb90*/  IMAD.MOV.U32 R225, RZ, RZ, R26 ;  /* 0x000000ffffe17224 */ /* 0x000fe400078e001a */
[----:B------:R-:W2:Y:S01]  /*eba0*/  LDL.LU R26, [R1+0xd4] ;  /* 0x0000d400011a7983 */ /* 0x000ea20000300800 */
[----:B-1----:R-:W-:Y:S01]  /*ebb0*/  FFMA.FTZ R0, R213, UR4, -R28 ;  /* 0x00000004d5007c23 */ /* 0x002fe2000801081c */
[----:B------:R-:W-:Y:S02]  /*ebc0*/  MOV R213, R215 ;  /* 0x000000d700d57202 */ /* 0x000fe40000000f00 */
[----:B------:R-:W-:Y:S01]  /*ebd0*/  MOV R215, R218 ;  /* 0x000000da00d77202 */ /* 0x000fe20000000f00 */
[----:B------:R-:W-:Y:S01]  /*ebe0*/  IMAD.MOV.U32 R218, RZ, RZ, R220 ;  /* 0x000000ffffda7224 */ /* 0x000fe200078e00dc */
[----:B------:R-:W-:Y:S01]  /*ebf0*/  MOV R220, R222 ;  /* 0x000000de00dc7202 */ /* 0x000fe20000000f00 */
[----:B------:R-:W-:Y:S01]  /*ec00*/  IMAD.MOV.U32 R222, RZ, RZ, R224 ;  /* 0x000000ffffde7224 */ /* 0x000fe200078e00e0 */
[----:B------:R-:W-:Y:S01]  /*ec10*/  MOV R224, R226 ;  /* 0x000000e200e07202 */ /* 0x000fe20000000f00 */
[----:B------:R-:W-:Y:S01]  /*ec20*/  IMAD.MOV.U32 R226, RZ, RZ, R235 ;  /* 0x000000ffffe27224 */ /* 0x000fe200078e00eb */
[----:B------:R-:W-:-:S02]  /*ec30*/  MOV R235, R247 ;  /* 0x000000f700eb7202 */ /* 0x000fc40000000f00 */
[----:B------:R-:W3:Y:S04]  /*ec40*/  LDL.LU R247, [R1+0xd0] ;  /* 0x0000d00001f77983 */ /* 0x000ee80000300800 */
[----:B------:R-:W4:Y:S01]  /*ec50*/  LDL.LU R211, [R1+0x84] ;  /* 0x0000840001d37983 */ /* 0x000f220000300800 */
[----:B------:R-:W-:Y:S01]  /*ec60*/  MOV R212, R214 ;  /* 0x000000d600d47202 */ /* 0x000fe20000000f00 */
[----:B------:R-:W-:Y:S01]  /*ec70*/  IMAD.MOV.U32 R214, RZ, RZ, R217 ;  /* 0x000000ffffd67224 */ /* 0x000fe200078e00d9 */
[----:B------:R-:W-:Y:S02]  /*ec80*/  MOV R217, R219 ;  /* 0x000000db00d97202 */ /* 0x000fe40000000f00 */
[----:B------:R-:W-:Y:S02]  /*ec90*/  MOV R219, R223 ;  /* 0x000000df00db7202 */ /* 0x000fe40000000f00 */
[----:B------:R-:W-:-:S02]  /*eca0*/  MOV R223, R225 ;  /* 0x000000e100df7202 */ /* 0x000fc40000000f00 */
[----:B------:R-:W-:Y:S02]  /*ecb0*/  MOV R225, R231 ;  /* 0x000000e700e17202 */ /* 0x000fe40000000f00 */
[----:B------:R1:W-:Y:S02]  /*ecc0*/  MUFU.EX2 R231, R0 ;  /* 0x0000000000e77308 */ /* 0x0003e40000000800 */
        /* <DEDUP_REMOVED lines=9> */
[----:B------:R1:W2:Y:S01]  /*ed60*/  MUFU.EX2 R236, R0 ;  /* 0x0000000000ec7308 */ /* 0x0002a20000000800 */
[----:B------:R-:W-:Y:S02]  /*ed70*/  MOV R210, R212 ;  /* 0x000000d400d27202 */ /* 0x000fe40000000f00 */
[----:B------:R-:W-:Y:S01]  /*ed80*/  MOV R212, R214 ;  /* 0x000000d600d47202 */ /* 0x000fe20000000f00 */
[----:B------:R-:W-:Y:S01]  /*ed90*/  IMAD.MOV.U32 R214, RZ, RZ, R222 ;  /* 0x000000ffffd67224 */ /* 0x000fe200078e00de */
[----:B------:R-:W-:Y:S01]  /*eda0*/  MOV R222, R142 ;  /* 0x0000008e00de7202 */ /* 0x000fe20000000f00 */
[----:B-1----:R-:W-:Y:S01]  /*edb0*/  FFMA.FTZ R0, R251, UR4, -R28 ;  /* 0x00000004fb007c23 */ /* 0x002fe2000801081c */
[----:B------:R-:W-:Y:S01]  /*edc0*/  HMMA.16816.F32 R72, R8, R14, R188 ;  /* 0x0000000e0848723c */ /* 0x000fe200000018bc */
[----:B------:R-:W1:Y:S01]  /*edd0*/  LDSM.16.MT88.4 R12, [R35+0xe800] ;  /* 0x00e80000230c783b */ /* 0x000e620000004200 */
[----:B----4-:R-:W-:Y:S01]  /*ede0*/  FFMA.FTZ R43, R211, R24, R43 ;  /* 0x00000018d32b7223 */ /* 0x010fe2000001002b */
[----:B------:R-:W-:Y:S01]  /*edf0*/  IMAD.MOV.U32 R211, RZ, RZ, R213 ;  /* 0x000000ffffd37224 */ /* 0x000fe200078e00d5 */
[----:B------:R-:W-:-:S02]  /*ee00*/  MOV R213, R215 ;  /* 0x000000d700d57202 */ /* 0x000fc40000000f00 */
[----:B------:R-:W-:Y:S02]  /*ee10*/  MOV R215, R235 ;  /* 0x000000eb00d77202 */ /* 0x000fe40000000f00 */
[----:B------:R4:W-:Y:S02]  /*ee20*/  MUFU.EX2 R235, R0 ;  /* 0x0000000000eb7308 */ /* 0x0009e40000000800 */
[----:B----4-:R-:W-:-:S06]  /*ee30*/  FFMA.FTZ R0, R36, UR4, -R28 ;  /* 0x0000000424007c23 */ /* 0x010fcc000801081c */
[----:B------:R4:W-:Y:S02]  /*ee40*/  MUFU.EX2 R142, R0 ;  /* 0x00000000008e7308 */ /* 0x0009e40000000800 */
[----:B----4-:R-:W-:Y:S01]  /*ee50*/  FFMA.FTZ R0, R210, UR4, -R33 ;  /* 0x00000004d2007c23 */ /* 0x010fe20008010821 */
[----:B------:R-:W-:Y:S01]  /*ee60*/  MOV R210, R212 ;  /* 0x000000d400d27202 */ /* 0x000fe20000000f00 */
[----:B------:R-:W-:Y:S01]  /*ee70*/  IMAD.MOV.U32 R212, RZ, RZ, R214 ;  /* 0x000000ffffd47224 */ /* 0x000fe200078e00d6 */
[----:B------:R-:W-:Y:S02]  /*ee80*/  MOV R214, R216 ;  /* 0x000000d800d67202 */ /* 0x000fe40000000f00 */
[----:B------:R-:W-:Y:S01]  /*ee90*/  MOV R216, R141 ;  /* 0x0000008d00d87202 */ /* 0x000fe20000000f00 */
[----:B------:R-:W-:Y:S02]  /*eea0*/  IMAD.MOV.U32 R141, RZ, RZ, R27 ;  /* 0x000000ffff8d7224 */ /* 0x000fe400078e001b */
[----:B------:R-:W4:Y:S01]  /*eeb0*/  LDL.LU R27, [R1+0xcc] ;  /* 0x0000cc00011b7983 */ /* 0x000f220000300800 */
[----:B-1----:R-:W-:Y:S08]  /*eec0*/  HMMA.16816.F32 R108, R4, R14, R176 ;  /* 0x0000000e046c723c */ /* 0x002ff000000018b0 */
[-C--:B------:R-:W-:Y:S08]  /*eed0*/  HMMA.16816.F32 R188, R8, R12.reuse, R184 ;  /* 0x0000000c08bc723c */ /* 0x080ff000000018b8 */
[----:B------:R-:W-:Y:S08]  /*eee0*/  HMMA.16816.F32 R104, R4, R12, R180 ;  /* 0x0000000c0468723c */ /* 0x000ff000000018b4 */
[C---:B------:R-:W-:Y:S01]  /*eef0*/  HMMA.16816.F32 R176, R8.reuse, R14, R168 ;  /* 0x0000000e08b0723c */ /* 0x040fe200000018a8 */
[----:B------:R-:W1:Y:S07]  /*ef00*/  LDSM.16.MT88.4 R12, [R41+0x2800] ;  /* 0x00280000290c783b */ /* 0x000e6e0000004200 */
[-C--:B------:R-:W-:Y:S08]  /*ef10*/  HMMA.16816.F32 R68, R8, R16.reuse, R192 ;  /* 0x000000100844723c */ /* 0x080ff000000018c0 */
[C---:B------:R-:W-:Y:S08]  /*ef20*/  HMMA.16816.F32 R64, R4.reuse, R16, R64 ;  /* 0x000000100440723c */ /* 0x040ff00000001840 */
[----:B------:R-:W-:Y:S01]  /*ef30*/  HMMA.16816.F32 R60, R4, R18, R60 ;  /* 0x00000012043c723c */ /* 0x000fe2000000183c */
[----:B------:R-:W2:Y:S01]  /*ef40*/  LDSM.16.MT88.4 R16, [R34+0x2800] ;  /* 0x002800002210783b */ /* 0x000ea20000004200 */
[----:B------:R-:W-:Y:S01]  /*ef50*/  IMAD.MOV.U32 R209, RZ, RZ, R211 ;  /* 0x000000ffffd17224 */ /* 0x000fe200078e00d3 */
[----:B------:R-:W-:-:S02]  /*ef60*/  MOV R211, R213 ;  /* 0x000000d500d37202 */ /* 0x000fc40000000f00 */
[----:B------:R-:W-:Y:S01]  /*ef70*/  MOV R213, R215 ;  /* 0x000000d700d57202 */ /* 0x000fe20000000f00 */
[----:B------:R-:W-:Y:S01]  /*ef80*/  IMAD.MOV.U32 R215, RZ, RZ, R229 ;  /* 0x000000ffffd77224 */ /* 0x000fe200078e00e5 */
[----:B------:R-:W-:Y:S02]  /*ef90*/  MOV R229, R143 ;  /* 0x0000008f00e57202 */ /* 0x000fe40000000f00 */
[----:B------:R3:W-:Y:S01]  /*efa0*/  MUFU.EX2 R143, R0 ;  /* 0x00000000008f7308 */ /* 0x0007e20000000800 */
[----:B-1----:R-:W-:Y:S01]  /*efb0*/  HMMA.16816.F32 R156, R4, R12, R156 ;  /* 0x0000000c049c723c */ /* 0x002fe2000000189c */
[----:B---3--:R-:W-:Y:S01]  /*efc0*/  FFMA.FTZ R0, R209, UR4, -R33 ;  /* 0x00000004d1007c23 */ /* 0x008fe20008010821 */
[----:B------:R-:W-:Y:S02]  /*efd0*/  MOV R209, R210 ;  /* 0x000000d200d17202 */ /* 0x000fe40000000f00 */
        /* <DEDUP_REMOVED lines=8> */
[----:B------:R-:W-:Y:S01]  /*f060*/  MOV R216, R229 ;  /* 0x000000e500d87202 */ /* 0x000fe20000000f00 */
[----:B------:R-:W-:-:S06]  /*f070*/  IMAD.MOV.U32 R229, RZ, RZ, R141 ;  /* 0x000000ffffe57224 */ /* 0x000fcc00078e008d */
[----:B------:R-:W-:Y:S01]  /*f080*/  HMMA.16816.F32 R128, R8, R14, R128 ;  /* 0x0000000e0880723c */ /* 0x000fe20000001880 */
[----:B------:R-:W1:Y:S01]  /*f090*/  LDSM.16.MT88.4 R12, [R35+0xd000] ;  /* 0x00d00000230c783b */ /* 0x000e620000004200 */
[----:B------:R-:W-:Y:S02]  /*f0a0*/  MOV R141, R228 ;  /* 0x000000e4008d7202 */ /* 0x000fe40000000f00 */
[----:B------:R3:W1:Y:S01]  /*f0b0*/  MUFU.EX2 R228, R0 ;  /* 0x0000000000e47308 */ /* 0x0006620000000800 */
[----:B------:R-:W-:Y:S02]  /*f0c0*/  IMAD.MOV.U32 R208, RZ, RZ, R211 ;  /* 0x000000ffffd07224 */ /* 0x000fe400078e00d3 */
[----:B------:R-:W-:Y:S02]  /*f0d0*/  IMAD.MOV.U32 R211, RZ, RZ, R214 ;  /* 0x000000ffffd37224 */ /* 0x000fe400078e00d6 */
[----:B------:R-:W-:Y:S01]  /*f0e0*/  IMAD.MOV.U32 R214, RZ, RZ, R229 ;  /* 0x000000ffffd67224 */ /* 0x000fe200078e00e5 */
[----:B------:R-:W-:Y:S01]  /*f0f0*/  HMMA.16816.F32 R132, R4, R22, R132 ;  /* 0x000000160484723c */ /* 0x000fe20000001884 */
[----:B---3--:R-:W-:Y:S01]  /*f100*/  FFMA.FTZ R0, R209, UR4, -R33 ;  /* 0x00000004d1007c23 */ /* 0x008fe20008010821 */
[----:B------:R-:W-:-:S03]  /*f110*/  MOV R209, R212 ;  /* 0x000000d400d17202 */ /* 0x000fc60000000f00 */
[----:B------:R3:W-:Y:S01]  /*f120*/  MUFU.EX2 R229, R0 ;  /* 0x0000000000e57308 */ /* 0x0007e20000000800 */
[----:B------:R-:W-:Y:S02]  /*f130*/  MOV R212, R215 ;  /* 0x000000d700d47202 */ /* 0x000fe40000000f00 */
[----:B------:R-:W-:Y:S01]  /*f140*/  MOV R215, R141 ;  /* 0x0000008d00d77202 */ /* 0x000fe20000000f00 */
[C---:B------:R-:W-:Y:S08]  /*f150*/  HMMA.16816.F32 R144, R8.reuse, R20, R144 ;  /* 0x000000140890723c */ /* 0x040ff00000001890 */
[----:B------:R-:W-:Y:S01]  /*f160*/  HMMA.16816.F32 R124, R8, R22, R124 ;  /* 0x00000016087c723c */ /* 0x000fe2000000187c */
[----:B------:R-:W1:Y:S01]  /*f170*/  LDSM.16.MT88.4 R20, [R42+0xd000] ;  /* 0x00d000002a14783b */ /* 0x000e620000004200 */
[----:B---3--:R-:W-:-:S04]  /*f180*/  FFMA.FTZ R0, R25, UR4, -R33 ;  /* 0x0000000419007c23 */ /* 0x008fc80008010821 */
[----:B------:R-:W3:Y:S02]  /*f190*/  MUFU.EX2 R141, R0 ;  /* 0x00000000008d7308 */ /* 0x000ee40000000800 */
[C---:B--2---:R-:W-:Y:S08]  /*f1a0*/  HMMA.16816.F32 R136, R4.reuse, R16, R136 ;  /* 0x000000100488723c */ /* 0x044ff00000001888 */
[----:B------:R-:W-:Y:S08]  /*f1b0*/  HMMA.16816.F32 R148, R4, R18, R148 ;  /* 0x000000120494723c */ /* 0x000ff00000001894 */
[C---:B------:R-:W-:Y:S08]  /*f1c0*/  HMMA.16816.F32 R100, R8.reuse, R16, R100 ;  /* 0x000000100864723c */ /* 0x040ff00000001864 */
[----:B------:R-:W-:Y:S01]  /*f1d0*/  HMMA.16816.F32 R112, R8, R18, R112 ;  /* 0x000000120870723c */ /* 0x000fe20000001870 */
[----:B------:R-:W2:Y:S01]  /*f1e0*/  LDSM.16.MT88.4 R16, [R34+0x1000] ;  /* 0x001000002210783b */ /* 0x000ea20000004200 */
[----:B------:R-:W-:-:S02]  /*f1f0*/  MOV R195, R210 ;  /* 0x000000d200c37202 */ /* 0x000fc40000000f00 */
[----:B------:R-:W-:Y:S02]  /*f200*/  MOV R210, R213 ;  /* 0x000000d500d27202 */ /* 0x000fe40000000f00 */
[----:B------:R-:W-:Y:S02]  /*f210*/  MOV R213, R216 ;  /* 0x000000d800d57202 */ /* 0x000fe40000000f00 */
[----:B------:R-:W-:Y:S02]  /*f220*/  F2FP.F16.F32.PACK_AB R4, R236, R231 ;  /* 0x000000e7ec04723e */ /* 0x000fe400000000ff */
[----:B-1----:R-:W-:Y:S02]  /*f230*/  F2FP.F16.F32.PACK_AB R5, R228, R143 ;  /* 0x0000008fe405723e */ /* 0x002fe400000000ff */
[----:B------:R-:W-:Y:S02]  /*f240*/  F2FP.F16.F32.PACK_AB R6, R142, R235 ;  /* 0x000000eb8e06723e */ /* 0x000fe400000000ff */
[----:B---3--:R-:W-:-:S02]  /*f250*/  F2FP.F16.F32.PACK_AB R7, R141, R229 ;  /* 0x000000e58d07723e */ /* 0x008fc400000000ff */
        /* <DEDUP_REMOVED lines=11> */
[----:B------:R-:W-:Y:S01]  /*f310*/  FFMA.FTZ R0, R195, UR4, -R2 ;  /* 0x00000004c3007c23 */ /* 0x000fe20008010802 */
[----:B------:R-:W-:Y:S01]  /*f320*/  MOV R209, R216 ;  /* 0x000000d800d17202 */ /* 0x000fe20000000f00 */
[----:B------:R-:W-:Y:S01]  /*f330*/  IMAD.MOV.U32 R216, RZ, RZ, R198 ;  /* 0x000000ffffd87224 */ /* 0x000fe200078e00c6 */
[----:B------:R-:W-:Y:S01]  /*f340*/  MOV R211, R246 ;  /* 0x000000f600d37202 */ /* 0x000fe20000000f00 */
[----:B------:R-:W-:Y:S01]  /*f350*/  HMMA.16816.F32 R192, R4, R14, R52 ;  /* 0x0000000e04c0723c */ /* 0x000fe20000001834 */
[----:B------:R-:W-:-:S02]  /*f360*/  MOV R212, R244 ;  /* 0x000000f400d47202 */ /* 0x000fc40000000f00 */
[----:B------:R-:W-:Y:S02]  /*f370*/  MOV R214, R196 ;  /* 0x000000c400d67202 */ /* 0x000fe40000000f00 */
[----:B------:R-:W-:Y:S01]  /*f380*/  MOV R217, R199 ;  /* 0x000000c700d97202 */ /* 0x000fe20000000f00 */
[----:B------:R-:W-:Y:S01]  /*f390*/  IMAD.MOV.U32 R181, RZ, RZ, R185 ;  /* 0x000000ffffb57224 */ /* 0x000fe200078e00b9 */
[----:B------:R-:W-:Y:S02]  /*f3a0*/  F2FP.F16.F32.PACK_AB R8, R204, R29 ;  /* 0x0000001dcc08723e */ /* 0x000fe400000000ff */
[----:B------:R-:W-:Y:S02]  /*f3b0*/  F2FP.F16.F32.PACK_AB R9, R238, R237 ;  /* 0x000000edee09723e */ /* 0x000fe400000000ff */
[----:B------:R-:W-:Y:S02]  /*f3c0*/  F2FP.F16.F32.PACK_AB R10, R200, R172 ;  /* 0x000000acc80a723e */ /* 0x000fe400000000ff */
[----:B------:R-:W-:-:S02]  /*f3d0*/  F2FP.F16.F32.PACK_AB R11, R248, R249 ;  /* 0x000000f9f80b723e */ /* 0x000fc400000000ff */
        /* <DEDUP_REMOVED lines=26> */
[----:B------:R-:W-:-:S03]  /*f580*/  MOV R221, R240 ;  /* 0x000000f000dd7202 */ /* 0x000fc60000000f00 */
[----:B------:R-:W-:Y:S08]  /*f590*/  HMMA.16816.F32 R196, R4, R12, R56 ;  /* 0x0000000c04c4723c */ /* 0x000ff00000001838 */
[----:B------:R-:W-:Y:S01]  /*f5a0*/  HMMA.16816.F32 R240, R8, R14, R44 ;  /* 0x0000000e08f0723c */ /* 0x000fe2000000182c */
[----:B------:R-:W1:Y:S01]  /*f5b0*/  LDSM.16.MT88.4 R12, [R41+0x1000] ;  /* 0x00100000290c783b */ /* 0x000e620000004200 */
        /* <DEDUP_REMOVED lines=28> */
[----:B------:R-:W-:-:S02]  /*f780*/  MOV R55, R186 ;  /* 0x000000ba00377202 */ /* 0x000fc40000000f00 */
[----:B------:R-:W-:Y:S01]  /*f790*/  MOV R57, R208 ;  /* 0x000000d000397202 */ /* 0x000fe20000000f00 */
[----:B----4-:R-:W-:Y:S01]  /*f7a0*/  FFMA.FTZ R36, R27, UR4, -R2 ;  /* 0x000000041b247c23 */ /* 0x010fe20008010802 */
[----:B------:R-:W-:-:S03]  /*f7b0*/  MOV R27, R183 ;  /* 0x000000b7001b7202 */ /* 0x000fc60000000f00 */
[C---:B------:R-:W-:Y:S01]  /*f7c0*/  HMMA.16816.F32 R180, R4.reuse, R16, R80 ;  /* 0x0000001004b4723c */ /* 0x040fe20000001850 */
[----:B------:R-:W-:Y:S01]  /*f7d0*/  MOV R82, R25 ;  /* 0x0000001900527202 */ /* 0x000fe20000000f00 */
[----:B------:R-:W-:Y:S01]  /*f7e0*/  IMAD.MOV.U32 R25, RZ, RZ, R173 ;  /* 0x000000ffff197224 */ /* 0x000fe200078e00ad */
[----:B------:R-:W-:Y:S02]  /*f7f0*/  MOV R83, R27 ;  /* 0x0000001b00537202 */ /* 0x000fe40000000f00 */
[----:B------:R-:W-:Y:S01]  /*f800*/  MOV R27, R174 ;  /* 0x000000ae001b7202 */ /* 0x000fe20000000f00 */
[----:B------:R-:W-:Y:S01]  /*f810*/  IMAD.MOV.U32 R174, RZ, RZ, R210 ;  /* 0x000000ffffae7224 */ /* 0x000fe200078e00d2 */
[----:B------:R-:W-:Y:S01]  /*f820*/  MOV R58, R209 ;  /* 0x000000d1003a7202 */ /* 0x000fe20000000f00 */
[----:B------:R-:W-:Y:S01]  /*f830*/  HMMA.16816.F32 R184, R4, R18, R76 ;  /* 0x0000001204b8723c */ /* 0x000fe2000000184c */
[----:B------:R-:W-:Y:S02]  /*f840*/  MOV R173, R211 ;  /* 0x000000d300ad7202 */ /* 0x000fe40000000f00 */
[----:B------:R-:W-:-:S05]  /*f850*/  MOV R212, R219 ;  /* 0x000000db00d47202 */ /* 0x000fca0000000f00 */
[C---:B------:R-:W-:Y:S01]  /*f860*/  HMMA.16816.F32 R208, R8.reuse, R18, R72 ;  /* 0x0000001208d0723c */ /* 0x040fe20000001848 */
[----:B------:R-:W2:Y:S07]  /*f870*/  LDSM.16.MT88.4 R16, [R35+0xf000] ;  /* 0x00f000002310783b */ /* 0x000eae0000004200 */
[-C--:B------:R-:W-:Y:S08]  /*f880*/  HMMA.16816.F32 R160, R8, R20.reuse, R160 ;  /* 0x0000001408a0723c */ /* 0x080ff000000018a0 */
[----:B------:R-:W-:Y:S08]  /*f890*/  HMMA.16816.F32 R164, R4, R20, R164 ;  /* 0x0000001404a4723c */ /* 0x000ff000000018a4 */
[----:B------:R-:W-:Y:S01]  /*f8a0*/  HMMA.16816.F32 R216, R8, R22, R92 ;  /* 0x0000001608d8723c */ /* 0x000fe2000000185c */
[----:B------:R-:W3:Y:S01]  /*f8b0*/  LDSM.16.MT88.4 R20, [R34+0x3000] ;  /* 0x003000002214783b */ /* 0x000ee20000004200 */
        /* <DEDUP_REMOVED lines=10> */
[----:B------:R-:W-:-:S02]  /*f960*/  MOV R251, R214 ;  /* 0x000000d600fb7202 */ /* 0x000fc40000000f00 */
[----:B------:R-:W-:Y:S02]  /*f970*/  MOV R59, R215 ;  /* 0x000000d7003b7202 */ /* 0x000fe40000000f00 */
[----:B------:R-:W-:Y:S02]  /*f980*/  MOV R48, R225 ;  /* 0x000000e100307202 */ /* 0x000fe40000000f00 */
[----:B------:R-:W-:Y:S01]  /*f990*/  MOV R49, R226 ;  /* 0x000000e200317202 */ /* 0x000fe20000000f00 */
[----:B------:R-:W-:Y:S08]  /*f9a0*/  HMMA.16816.F32 R60, R4, R14, R60 ;  /* 0x0000000e043c723c */ /* 0x000ff0000000183c */
[C---:B------:R-:W-:Y:S08]  /*f9b0*/  HMMA.16816.F32 R224, R8.reuse, R12, R68 ;  /* 0x0000000c08e0723c */ /* 0x040ff00000001844 */
[----:B------:R-:W-:Y:S01]  /*f9c0*/  HMMA.16816.F32 R212, R8, R14, R84 ;  /* 0x0000000e08d4723c */ /* 0x000fe20000001854 */
[----:B------:R-:W1:Y:S07]  /*f9d0*/  LDSM.16.MT88.4 R12, [R42+0xf000] ;  /* 0x00f000002a0c783b */ /* 0x000e6e0000004200 */
[C---:B--2---:R-:W-:Y:S08]  /*f9e0*/  HMMA.16816.F32 R76, R4.reuse, R18, R108 ;  /* 0x00000012044c723c */ /* 0x044ff0000000186c */
[----:B---3--:R-:W-:Y:S01]  /*f9f0*/  HMMA.16816.F32 R108, R4, R22, R148 ;  /* 0x00000016046c723c */ /* 0x008fe20000001894 */
[----:B------:R-:W-:Y:S01]  /*fa00*/  IMAD.MOV.U32 R148, RZ, RZ, R26 ;  /* 0x000000ffff947224 */ /* 0x000fe200078e001a */
[----:B------:R-:W-:Y:S01]  /*fa10*/  MOV R149, R27 ;  /* 0x0000001b00957202 */ /* 0x000fe20000000f00 */
[----:B------:R-:W-:Y:S01]  /*fa20*/  IMAD.MOV.U32 R151, RZ, RZ, R24 ;  /* 0x000000ffff977224 */ /* 0x000fe200078e0018 */
[----:B------:R-:W-:-:S02]  /*fa30*/  MOV R150, R25 ;  /* 0x0000001900967202 */ /* 0x000fc40000000f00 */
[----:B------:R-:W2:Y:S02]  /*fa40*/  LDSM.16.MT88.4 R24, [R41+0x3000] ;  /* 0x003000002918783b */ /* 0x000ea40000004200 */
[C---:B------:R-:W-:Y:S08]  /*fa50*/  HMMA.16816.F32 R72, R4.reuse, R16, R104 ;  /* 0x000000100448723c */ /* 0x040ff00000001868 */
[----:B------:R-:W-:Y:S01]  /*fa60*/  HMMA.16816.F32 R104, R4, R20, R136 ;  /* 0x000000140468723c */ /* 0x000fe20000001888 */
[----:B------:R-:W-:Y:S01]  /*fa70*/  MOV R136, R48 ;  /* 0x0000003000887202 */ /* 0x000fe20000000f00 */
[----:B------:R-:W-:Y:S01]  /*fa80*/  IMAD.MOV.U32 R137, RZ, RZ, R49 ;  /* 0x000000ffff897224 */ /* 0x000fe200078e0031 */
[----:B------:R-:W-:-:S05]  /*fa90*/  MOV R138, R50 ;  /* 0x00000032008a7202 */ /* 0x000fca0000000f00 */
[----:B-1----:R-:W-:Y:S01]  /*faa0*/  HMMA.16816.F32 R92, R4, R14, R132 ;  /* 0x0000000e045c723c */ /* 0x002fe20000001884 */
[----:B------:R1:W-:Y:S01]  /*fab0*/  MUFU.EX2 R132, R0 ;  /* 0x0000000000847308 */ /* 0x0003e20000000800 */
[----:B------:R-:W-:Y:S01]  /*fac0*/  IMAD.MOV.U32 R133, RZ, RZ, R55 ;  /* 0x000000ffff857224 */ /* 0x000fe200078e0037 */
[----:B------:R-:W-:Y:S02]  /*fad0*/  MOV R139, R51 ;  /* 0x00000033008b7202 */ /* 0x000fe40000000f00 */
[----:B------:R-:W-:-:S03]  /*fae0*/  MOV R134, R54 ;  /* 0x0000003600867202 */ /* 0x000fc60000000f00 */
        /* <DEDUP_REMOVED lines=11> */
[----:B------:R-:W-:-:S02]  /*fba0*/  MOV R138, R139 ;  /* 0x0000008b008a7202 */ /* 0x000fc40000000f00 */
[----:B------:R-:W-:Y:S01]  /*fbb0*/  MOV R99, R59 ;  /* 0x0000003b00637202 */ /* 0x000fe20000000f00 */
[----:B------:R-:W-:Y:S01]  /*fbc0*/  HMMA.16816.F32 R88, R4, R12, R120 ;  /* 0x0000000c0458723c */ /* 0x000fe20000001878 */
[----:B------:R-:W-:Y:S01]  /*fbd0*/  MOV R139, R133 ;  /* 0x00000085008b7202 */ /* 0x000fe20000000f00 */
[----:B------:R-:W-:Y:S01]  /*fbe0*/  IMAD.MOV.U32 R133, RZ, RZ, R134 ;  /* 0x000000ffff857224 */ /* 0x000fe200078e0086 */
[----:B------:R-:W-:Y:S01]  /*fbf0*/  MOV R134, R135 ;  /* 0x0000008700867202 */ /* 0x000fe20000000f00 */
[----:B------:R-:W-:Y:S01]  /*fc00*/  LDSM.16.MT88.4 R188, [R34+0x1800] ;  /* 0x0018000022bc783b */ /* 0x000fe20000004200 */
        /* <DEDUP_REMOVED lines=14> */
[----:B------:R-:W-:Y:S01]  /*fcf0*/  MOV R81, R82 ;  /* 0x0000005200517202 */ /* 0x000fe20000000f00 */
[----:B------:R-:W-:Y:S01]  /*fd00*/  HMMA.16816.F32 R56, R8, R18, R176 ;  /* 0x000000120838723c */ /* 0x000fe200000018b0 */
[----:B------:R-:W-:Y:S01]  /*fd10*/  MOV R82, R83 ;  /* 0x0000005300527202 */ /* 0x000fe20000000f00 */
[----:B-1----:R-:W-:Y:S01]  /*fd20*/  FFMA.FTZ R0, R148, UR4, -R3 ;  /* 0x0000000494007c23 */ /* 0x002fe20008010803 */
[----:B------:R-:W-:Y:S02]  /*fd30*/  MOV R148, R149 ;  /* 0x0000009500947202 */ /* 0x000fe40000000f00 */
[----:B------:R-:W-:Y:S01]  /*fd40*/  MOV R149, R150 ;  /* 0x0000009600957202 */ /* 0x000fe20000000f00 */
[----:B------:R-:W-:Y:S01]  /*fd50*/  IMAD.MOV.U32 R150, RZ, RZ, R151 ;  /* 0x000000ffff967224 */ /* 0x000fe200078e0097 */
[----:B------:R-:W-:Y:S01]  /*fd60*/  MOV R133, R134 ;  /* 0x0000008600857202 */ /* 0x000fe20000000f00 */
[----:B------:R-:W-:Y:S01]  /*fd70*/  MUFU.EX2 R18, R37 ;  /* 0x0000002500127308 */ /* 0x000fe20000000800 */
[----:B------:R-:W-:Y:S01]  /*fd80*/  IMAD.MOV.U32 R83, RZ, RZ, R96 ;  /* 0x000000ffff537224 */ /* 0x000fe200078e0060 */
[----:B------:R-:W-:Y:S01]  /*fd90*/  MOV R134, R135 ;  /* 0x0000008700867202 */ /* 0x000fe20000000f00 */
[----:B--2---:R-:W-:Y:S01]  /*fda0*/  HMMA.16816.F32 R120, R4, R24, R156 ;  /* 0x000000180478723c */ /* 0x004fe2000000189c */
[----:B------:R-:W-:Y:S01]  /*fdb0*/  MOV R151, R136 ;  /* 0x0000008800977202 */ /* 0x000fe20000000f00 */
[----:B------:R-:W-:Y:S01]  /*fdc0*/  IMAD.MOV.U32 R135, RZ, RZ, R80 ;  /* 0x000000ffff877224 */ /* 0x000fe200078e0050 */
[----:B------:R-:W-:-:S02]  /*fdd0*/  MOV R96, R97 ;  /* 0x0000006100607202 */ /* 0x000fc40000000f00 */
[----:B------:R-:W-:Y:S01]  /*fde0*/  MOV R136, R137 ;  /* 0x0000008900887202 */ /* 0x000fe20000000f00 */
[----:B------:R1:W-:Y:S01]  /*fdf0*/  MUFU.EX2 R37, R0 ;  /* 0x0000000000257308 */ /* 0x0003e20000000800 */
        /* <DEDUP_REMOVED lines=13> */
[----:B-1----:R-:W-:Y:S01]  /*fed0*/  FFMA.FTZ R0, R148, UR4, -R3 ;  /* 0x0000000494007c23 */ /* 0x002fe20008010803 */
[----:B------:R-:W-:Y:S02]  /*fee0*/  MOV R83, R96 ;  /* 0x0000006000537202 */ /* 0x000fe40000000f00 */
        /* <DEDUP_REMOVED lines=24> */
[----:B------:R-:W3:Y:S01]  /*10070*/  LDL.LU R252, [R1+0xc4] ;  /* 0x0000c40001fc7983 */ /* 0x000ee20000300800 */
        /* <DEDUP_REMOVED lines=31> */
[----:B------:R-:W4:Y:S01]  /*10270*/  LDL.LU R233, [R1+0xc0] ;  /* 0x0000c00001e97983 */ /* 0x000f220000300800 */
        /* <DEDUP_REMOVED lines=31> */
[----:B------:R1:W3:Y:S01]  /*10470*/  MUFU.EX2 R15, R0 ;  /* 0x00000000000f7308 */ /* 0x0002e20000000800 */
        /* <DEDUP_REMOVED lines=11> */
[----:B------:R-:W-:Y:S01]  /*10530*/  HMMA.16816.F32 R52, R8, R22, R112 ;  /* 0x000000160834723c */ /* 0x000fe20000001870 */
[----:B------:R1:W-:Y:S07]  /*10540*/  MUFU.EX2 R23, R0 ;  /* 0x0000000000177308 */ /* 0x0003ee0000000800 */
[----:B------:R-:W-:Y:S01]  /*10550*/  HMMA.16816.F32 R44, R4, R26, R152 ;  /* 0x0000001a042c723c */ /* 0x000fe20000001898 */
[----:B------:R-:W-:Y:S01]  /*10560*/  IMAD.MOV.U32 R153, RZ, RZ, R158 ;  /* 0x000000ffff997224 */ /* 0x000fe200078e009e */
[----:B------:R-:W-:Y:S01]  /*10570*/  MOV R154, R159 ;  /* 0x0000009f009a7202 */ /* 0x000fe20000000f00 */
[----:B------:R3:W-:Y:S01]  /*10580*/  LDSM.16.MT88.4 R112, [R34+0x3800] ;  /* 0x003800002270783b */ /* 0x0007e20000004200 */
[----:B------:R-:W-:Y:S01]  /*10590*/  MOV R155, R148 ;  /* 0x00000094009b7202 */ /* 0x000fe20000000f00 */
[----:B-1----:R-:W-:Y:S01]  /*105a0*/  FFMA.FTZ R0, R156, UR4, -R28 ;  /* 0x000000049c007c23 */ /* 0x002fe2000801081c */
[----:B------:R-:W-:-:S03]  /*105b0*/  IMAD.MOV.U32 R156, RZ, RZ, R149 ;  /* 0x000000ffff9c7224 */ /* 0x000fc600078e0095 */
[----:B------:R1:W-:Y:S01]  /*105c0*/  MUFU.EX2 R14, R0 ;  /* 0x00000000000e7308 */ /* 0x0003e20000000800 */
[----:B------:R-:W-:Y:S01]  /*105d0*/  MOV R158, R151 ;  /* 0x00000097009e7202 */ /* 0x000fe20000000f00 */
[----:B------:R-:W-:Y:S01]  /*105e0*/  IMAD.MOV.U32 R159, RZ, RZ, R136 ;  /* 0x000000ffff9f7224 */ /* 0x000fe200078e0088 */
[----:B------:R-:W-:Y:S02]  /*105f0*/  MOV R148, R137 ;  /* 0x0000008900947202 */ /* 0x000fe40000000f00 */
[----:B------:R-:W-:Y:S02]  /*10600*/  MOV R149, R138 ;  /* 0x0000008a00957202 */ /* 0x000fe40000000f00 */
[----:B------:R-:W-:Y:S01]  /*10610*/  MOV R151, R133 ;  /* 0x0000008500977202 */ /* 0x000fe20000000f00 */
[----:B------:R-:W-:Y:S02]  /*10620*/  IMAD.MOV.U32 R133, RZ, RZ, R82 ;  /* 0x000000ffff857224 */ /* 0x000fe400078e0052 */
[----:B-1----:R-:W-:Y:S01]  /*10630*/  FFMA.FTZ R0, R153, UR4, -R33 ;  /* 0x0000000499007c23 */ /* 0x002fe20008010821 */
[----:B------:R-:W-:-:S02]  /*10640*/  MOV R153, R154 ;  /* 0x0000009a00997202 */ /* 0x000fc40000000f00 */
[----:B------:R-:W-:Y:S01]  /*10650*/  MOV R154, R155 ;  /* 0x0000009b009a7202 */ /* 0x000fe20000000f00 */
[----:B------:R-:W-:Y:S01]  /*10660*/  IMAD.MOV.U32 R155, RZ, RZ, R156 ;  /* 0x000000ffff9b7224 */ /* 0x000fe200078e009c */
[----:B------:R1:W-:Y:S01]  /*10670*/  MUFU.EX2 R6, R0 ;  /* 0x0000000000067308 */ /* 0x0003e20000000800 */
        /* <DEDUP_REMOVED lines=11> */
[----:B------:R-:W-:-:S02]  /*10730*/  MOV R96, R175 ;  /* 0x000000af00607202 */ /* 0x000fc40000000f00 */
[----:B------:R-:W-:Y:S01]  /*10740*/  MOV R97, R172 ;  /* 0x000000ac00617202 */ /* 0x000fe20000000f00 */
[----:B------:R1:W3:Y:S01]  /*10750*/  MUFU.EX2 R12, R0 ;  /* 0x00000000000c7308 */ /* 0x0002e20000000800 */
[----:B--2---:R-:W-:Y:S01]  /*10760*/  FFMA.FTZ R4, R157, R38, R29 ;  /* 0x000000269d047223 */ /* 0x004fe2000001001d */
[----:B------:R-:W-:Y:S01]  /*10770*/  MOV R157, R150 ;  /* 0x00000096009d7202 */ /* 0x000fe20000000f00 */
[----:B------:R-:W-:Y:S02]  /*10780*/  IMAD.MOV.U32 R150, RZ, RZ, R139 ;  /* 0x000000ffff967224 */ /* 0x000fe400078e008b */
[----:B-1----:R-:W-:Y:S01]  /*10790*/  FFMA.FTZ R0, R153, UR4, -R33 ;  /* 0x0000000499007c23 */ /* 0x002fe20008010821 */
[----:B------:R1:W5:Y:S01]  /*107a0*/  LDL.LU R29, [R1+0xb0] ;  /* 0x0000b000011d7983 */ /* 0x0003620000300800 */
[----:B------:R-:W-:Y:S02]  /*107b0*/  MOV R156, R157 ;  /* 0x0000009d009c7202 */ /* 0x000fe40000000f00 */
[----:B------:R-:W-:Y:S01]  /*107c0*/  MOV R157, R158 ;  /* 0x0000009e009d7202 */ /* 0x000fe20000000f00 */
[----:B------:R-:W-:Y:S01]  /*107d0*/  IMAD.MOV.U32 R158, RZ, RZ, R159 ;  /* 0x000000ffff9e7224 */ /* 0x000fe200078e009f */
[----:B------:R-:W-:Y:S01]  /*107e0*/  MOV R139, R81 ;  /* 0x00000051008b7202 */ /* 0x000fe20000000f00 */
[----:B------:R-:W-:Y:S01]  /*107f0*/  HMMA.16816.F32 R100, R8, R20, R100 ;  /* 0x000000140864723c */ /* 0x000fe20000001864 */
[----:B------:R-:W-:Y:S01]  /*10800*/  MOV R159, R148 ;  /* 0x00000094009f7202 */ /* 0x000fe20000000f00 */
[----:B------:R-:W2:Y:S01]  /*10810*/  LDSM.16.MT88.4 R172, [R42+0xd800] ;  /* 0x00d800002aac783b */ /* 0x000ea20000004200 */
        /* <DEDUP_REMOVED lines=38> */
[----:B----4-:R-:W-:Y:S02]  /*10a80*/  MOV R250, R233 ;  /* 0x000000e900fa7202 */ /* 0x010fe40000000f00 */
[----:B------:R-:W-:Y:S01]  /*10a90*/  MOV R97, R98 ;  /* 0x0000006200617202 */ /* 0x000fe20000000f00 */
[----:B------:R1:W5:Y:S01]  /*10aa0*/  LDL.LU R233, [R1+0xa8] ;  /* 0x0000a80001e97983 */ /* 0x0003620000300800 */
[----:B------:R-:W-:Y:S01]  /*10ab0*/  MOV R98, R99 ;  /* 0x0000006300627202 */ /* 0x000fe20000000f00 */
[----:B------:R-:W-:Y:S01]  /*10ac0*/  IMAD.MOV.U32 R99, RZ, RZ, R251 ;  /* 0x000000ffff637224 */ /* 0x000fe200078e00fb */
[----:B------:R-:W-:Y:S02]  /*10ad0*/  MOV R153, R154 ;  /* 0x0000009a00997202 */ /* 0x000fe40000000f00 */
[----:B------:R-:W-:-:S02]  /*10ae0*/  MOV R251, R250 ;  /* 0x000000fa00fb7202 */ /* 0x000fc40000000f00 */
[----:B------:R-:W-:Y:S01]  /*10af0*/  MOV R250, R205 ;  /* 0x000000cd00fa7202 */ /* 0x000fe20000000f00 */
[----:B------:R-:W-:Y:S02]  /*10b00*/  IMAD.MOV.U32 R205, RZ, RZ, R232 ;  /* 0x000000ffffcd7224 */ /* 0x000fe400078e00e8 */
[----:B------:R-:W-:Y:S01]  /*10b10*/  FFMA.FTZ R3, R153, UR4, -R33 ;  /* 0x0000000499037c23 */ /* 0x000fe20008010821 */
[----:B------:R1:W5:Y:S04]  /*10b20*/  LDL.LU R232, [R1+0xa4] ;  /* 0x0000a40001e87983 */ /* 0x0003680000300800 */
[----:B------:R-:W4:Y:S01]  /*10b30*/  LDL.LU R153, [R1+0x80] ;  /* 0x0000800001997983 */ /* 0x000f220000300800 */
[----:B------:R4:W-:Y:S01]  /*10b40*/  MUFU.EX2 R20, R2 ;  /* 0x0000000200147308 */ /* 0x0009e20000000800 */
        /* <DEDUP_REMOVED lines=9> */
[----:B----4-:R-:W-:Y:S02]  /*10be0*/  FFMA.FTZ R2, R153, R39, R230 ;  /* 0x0000002799027223 */ /* 0x010fe400000100e6 */
[----:B------:R1:W5:Y:S04]  /*10bf0*/  LDL.LU R230, [R1+0xa0] ;  /* 0x0000a00001e67983 */ /* 0x0003680000300800 */
[----:B------:R-:W4:Y:S01]  /*10c00*/  LDL.LU R153, [R1+0x7c] ;  /* 0x00007c0001997983 */ /* 0x000f220000300800 */
        /* <DEDUP_REMOVED lines=15> */
[----:B------:R-:W-:Y:S01]  /*10d00*/  MUFU.EX2 R22, R0 ;  /* 0x0000000000167308 */ /* 0x000fe20000000800 */
[----:B------:R-:W-:Y:S01]  /*10d10*/  MOV R205, R206 ;  /* 0x000000ce00cd7202 */ /* 0x000fe20000000f00 */
[----:B------:R-:W-:Y:S01]  /*10d20*/  FADD.FTZ R5, R154, R43 ;  /* 0x0000002b9a057221 */ /* 0x000fe20000010000 */
[----:B------:R-:W-:Y:S02]  /*10d30*/  IMAD.MOV.U32 R206, RZ, RZ, R234 ;  /* 0x000000ffffce7224 */ /* 0x000fe400078e00ea */
[----:B------:R-:W-:-:S03]  /*10d40*/  FADD.FTZ R2, R156, R2 ;  /* 0x000000029c027221 */ /* 0x000fc60000010000 */
[----:B------:R3:W2:Y:S01]  /*10d50*/  MUFU.EX2 R7, R3 ;  /* 0x0000000300077308 */ /* 0x0006a20000000800 */
[----:B------:R-:W-:Y:S01]  /*10d60*/  HMMA.16816.F32 R116, R8, R24, R116 ;  /* 0x000000180874723c */ /* 0x000fe20000001874 */
[----:B------:R-:W-:Y:S01]  /*10d70*/  FADD.FTZ R21, R158, R5 ;  /* 0x000000059e157221 */ /* 0x000fe20000010000 */
[----:B------:R-:W-:Y:S02]  /*10d80*/  MOV R25, R139 ;  /* 0x0000008b00197202 */ /* 0x000fe40000000f00 */
[----:B------:R-:W-:Y:S02]  /*10d90*/  MOV R178, R250 ;  /* 0x000000fa00b27202 */ /* 0x000fe40000000f00 */
[----:B------:R-:W-:Y:S02]  /*10da0*/  MOV R179, R205 ;  /* 0x000000cd00b37202 */ /* 0x000fe40000000f00 */
[----:B------:R-:W-:Y:S02]  /*10db0*/  MOV R139, R204 ;  /* 0x000000cc008b7202 */ /* 0x000fe40000000f00 */
[----:B------:R-:W-:Y:S01]  /*10dc0*/  MOV R250, R207 ;  /* 0x000000cf00fa7202 */ /* 0x000fe20000000f00 */
[----:B---3--:R-:W-:-:S04]  /*10dd0*/  FADD.FTZ R3, R155, R4 ;  /* 0x000000049b037221 */ /* 0x008fc80000010000 */
[----:B------:R-:W-:Y:S01]  /*10de0*/  FADD.FTZ R5, R159, R3 ;  /* 0x000000039f057221 */ /* 0x000fe20000010000 */
[----:B------:R-:W-:Y:S02]  /*10df0*/  F2FP.F16.F32.PACK_AB R124, R15, R13 ;  /* 0x0000000d0f7c723e */ /* 0x000fe400000000ff */
[----:B------:R-:W-:Y:S02]  /*10e00*/  F2FP.F16.F32.PACK_AB R125, R12, R6 ;  /* 0x000000060c7d723e */ /* 0x000fe400000000ff */
[----:B------:R-:W-:Y:S02]  /*10e10*/  F2FP.F16.F32.PACK_AB R126, R14, R23 ;  /* 0x000000170e7e723e */ /* 0x000fe400000000ff */
[----:B--2---:R-:W-:Y:S01]  /*10e20*/  F2FP.F16.F32.PACK_AB R127, R7, R22 ;  /* 0x00000016077f723e */ /* 0x004fe200000000ff */
[----:B------:R-:W-:Y:S01]  /*10e30*/  IMAD.MOV.U32 R33, RZ, RZ, R134 ;  /* 0x000000ffff217224 */ /* 0x000fe200078e0086 */
[----:B------:R-:W-:Y:S01]  /*10e40*/  MOV R134, R83 ;  /* 0x0000005300867202 */ /* 0x000fe20000000f00 */
[----:B------:R-:W-:Y:S01]  /*10e50*/  IMAD.MOV.U32 R155, RZ, RZ, R151 ;  /* 0x000000ffff9b7224 */ /* 0x000fe200078e0097 */
[----:B------:R-:W-:Y:S01]  /*10e60*/  MOV R28, R149 ;  /* 0x00000095001c7202 */ /* 0x000fe20000000f00 */
[----:B------:R-:W-:Y:S01]  /*10e70*/  IMAD.MOV.U32 R151, RZ, RZ, R96 ;  /* 0x000000ffff977224 */ /* 0x000fe200078e0060 */
[----:B------:R-:W-:-:S02]  /*10e80*/  MOV R38, R150 ;  /* 0x0000009600267202 */ /* 0x000fc40000000f00 */
[----:B------:R-:W-:Y:S02]  /*10e90*/  MOV R149, R98 ;  /* 0x0000006200957202 */ /* 0x000fe40000000f00 */
[----:B------:R-:W-:-:S03]  /*10ea0*/  MOV R150, R97 ;  /* 0x0000006100967202 */ /* 0x000fc60000000f00 */
[----:B------:R-:W-:-:S04]  /*10eb0*/  IMAD.MOV.U32 R3, RZ, RZ, R149 ;  /* 0x000000ffff037224 */ /* 0x000fc800078e0095 */
[----:B------:R-:W-:Y:S01]  /*10ec0*/  FADD.FTZ R3, R3, R21 ;  /* 0x0000001503037221 */ /* 0x000fe20000010000 */
[----:B------:R-:W-:Y:S01]  /*10ed0*/  HMMA.16816.F32 R8, R8, R26, R128 ;  /* 0x0000001a0808723c */ /* 0x000fe20000001880 */
[----:B------:R-:W-:Y:S01]  /*10ee0*/  IMAD.MOV.U32 R34, RZ, RZ, R155 ;  /* 0x000000ffff227224 */ /* 0x000fe200078e009b */
[----:B------:R-:W-:Y:S01]  /*10ef0*/  MOV R27, R80 ;  /* 0x00000050001b7202 */ /* 0x000fe20000000f00 */
[----:B------:R-:W-:Y:S01]  /*10f00*/  IMAD.MOV.U32 R26, RZ, RZ, R81 ;  /* 0x000000ffff1a7224 */ /* 0x000fe200078e0051 */
[----:B------:R-:W-:Y:S02]  /*10f10*/  MOV R39, R135 ;  /* 0x0000008700277202 */ /* 0x000fe40000000f00 */
[----:B------:R-:W-:Y:S01]  /*10f20*/  MOV R24, R133 ;  /* 0x0000008500187202 */ /* 0x000fe20000000f00 */
[----:B------:R-:W-:Y:S01]  /*10f30*/  IMAD.MOV.U32 R135, RZ, RZ, R99 ;  /* 0x000000ffff877224 */ /* 0x000fe200078e0063 */
[----:B------:R-:W-:Y:S01]  /*10f40*/  MOV R133, R82 ;  /* 0x0000005200857202 */ /* 0x000fe20000000f00 */
[----:B------:R-:W-:Y:S04]  /*10f50*/  LDSM.16.MT88.4 R96, [R42+0xf800] ;  /* 0x00f800002a60783b */ /* 0x000fe80000004200 */
[----:B------:R-:W2:Y:S01]  /*10f60*/  LDSM.16.MT88.4 R80, [R35+0xf800] ;  /* 0x00f800002350783b */ /* 0x000ea20000004200 */
[----:B------:R-:W3:Y:S01]  /*10f70*/  MUFU.EX2 R36, R36 ;  /* 0x0000002400247308 */ /* 0x000ee20000000800 */
[----:B------:R-:W-:-:S02]  /*10f80*/  F2FP.F16.F32.PACK_AB R129, R17, R16 ;  /* 0x000000101181723e */ /* 0x000fc400000000ff */
[----:B------:R-:W-:Y:S02]  /*10f90*/  F2FP.F16.F32.PACK_AB R130, R20, R132 ;  /* 0x000000841482723e */ /* 0x000fe400000000ff */
[----:B------:R-:W-:Y:S01]  /*10fa0*/  F2FP.F16.F32.PACK_AB R131, R19, R37 ;  /* 0x000000251383723e */ /* 0x000fe200000000ff */
[----:B------:R-:W1:Y:S01]  /*10fb0*/  S2R R234, SR_TID.X ;  /* 0x0000000000ea7919 */ /* 0x000e620000002100 */
[----:B------:R-:W-:Y:S01]  /*10fc0*/  HMMA.16816.F32 R164, R124, R172, R164 ;  /* 0x000000ac7ca4723c */ /* 0x000fe200000018a4 */
[----:B---3--:R-:W-:-:S07]  /*10fd0*/  F2FP.F16.F32.PACK_AB R128, R36, R18 ;  /* 0x000000122480723e */ /* 0x008fce00000000ff */
[----:B------:R-:W-:Y:S08]  /*10fe0*/  HMMA.16816.F32 R168, R124, R174, R168 ;  /* 0x000000ae7ca8723c */ /* 0x000ff000000018a8 */
[----:B------:R-:W-:Y:S08]  /*10ff0*/  HMMA.16816.F32 R160, R128, R172, R160 ;  /* 0x000000ac80a0723c */ /* 0x000ff000000018a0 */
[C---:B------:R-:W-:Y:S08]  /*11000*/  HMMA.16816.F32 R180, R124.reuse, R188, R180 ;  /* 0x000000bc7cb4723c */ /* 0x040ff000000018b4 */
[C---:B------:R-:W-:Y:S08]  /*11010*/  HMMA.16816.F32 R184, R124.reuse, R190, R184 ;  /* 0x000000be7cb8723c */ /* 0x040ff000000018b8 */
[C---:B--2---:R-:W-:Y:S08]  /*11020*/  HMMA.16816.F32 R72, R124.reuse, R80, R72 ;  /* 0x000000507c48723c */ /* 0x044ff00000001848 */
[C---:B------:R-:W-:Y:S08]  /*11030*/  HMMA.16816.F32 R76, R124.reuse, R82, R76 ;  /* 0x000000527c4c723c */ /* 0x040ff0000000184c */
[C---:B------:R-:W-:Y:S08]  /*11040*/  HMMA.16816.F32 R88, R124.reuse, R96, R88 ;  /* 0x000000607c58723c */ /* 0x040ff00000001858 */
[C---:B------:R-:W-:Y:S08]  /*11050*/  HMMA.16816.F32 R92, R124.reuse, R98, R92 ;  /* 0x000000627c5c723c */ /* 0x040ff0000000185c */
[C---:B------:R-:W-:Y:S08]  /*11060*/  HMMA.16816.F32 R104, R124.reuse, R112, R104 ;  /* 0x000000707c68723c */ /* 0x040ff00000001868 */
[----:B------:R-:W-:Y:S08]  /*11070*/  HMMA.16816.F32 R108, R124, R114, R108 ;  /* 0x000000727c6c723c */ /* 0x000ff0000000186c */
[----:B------:R-:W-:Y:S01]  /*11080*/  HMMA.16816.F32 R84, R128, R96, R84 ;  /* 0x000000608054723c */ /* 0x000fe20000001854 */
[----:B----4-:R-:W-:-:S02]  /*11090*/  FFMA.FTZ R0, R153, R40, R140 ;  /* 0x0000002899007223 */ /* 0x010fc4000001008c */
[----:B------:R2:W5:Y:S02]  /*110a0*/  LDL.LU R140, [R1+0x9c] ;  /* 0x00009c00018c7983 */ /* 0x0005640000300800 */
[----:B------:R-:W-:Y:S01]  /*110b0*/  FADD.FTZ R4, R157, R0 ;  /* 0x000000009d047221 */ /* 0x000fe20000010000 */
[----:B------:R-:W-:Y:S01]  /*110c0*/  FADD.FTZ R0, R148, R2 ;  /* 0x0000000294007221 */ /* 0x000fe20000010000 */
[----:B------:R-:W-:Y:S01]  /*110d0*/  IMAD.MOV.U32 R148, RZ, RZ, R206 ;  /* 0x000000ffff947224 */ /* 0x000fe200078e00ce */
[----:B------:R-:W3:Y:S04]  /*110e0*/  LDSM.16.MT88.4 R156, [R35+0xd800] ;  /* 0x00d80000239c783b */ /* 0x000ee80000004200 */
[----:B------:R-:W4:Y:S01]  /*110f0*/  LDSM.16.MT88.4 R204, [R41+0x1800] ;  /* 0x0018000029cc783b */ /* 0x000f220000004200 */
[----:B------:R-:W-:-:S03]  /*11100*/  MOV R2, R150 ;  /* 0x0000009600027202 */ /* 0x000fc60000000f00 */
[----:B------:R-:W1:Y:S02]  /*11110*/  LDSM.16.MT88.4 R40, [R41+0x3800] ;  /* 0x003800002928783b */ /* 0x000e640000004200 */
[----:B------:R-:W-:Y:S01]  /*11120*/  FADD.FTZ R2, R2, R5 ;  /* 0x0000000502027221 */ /* 0x000fe20000010000 */
[C---:B---3--:R-:W-:Y:S08]  /*11130*/  HMMA.16816.F32 R144, R124.reuse, R156, R196 ;  /* 0x0000009c7c90723c */ /* 0x048ff000000018c4 */
[----:B----4-:R-:W-:Y:S01]  /*11140*/  HMMA.16816.F32 R196, R124, R204, R64 ;  /* 0x000000cc7cc4723c */ /* 0x010fe20000001840 */
[----:B------:R-:W-:Y:S01]  /*11150*/  MOV R67, R134 ;  /* 0x0000008600437202 */ /* 0x000fe20000000f00 */
[----:B------:R-:W-:Y:S01]  /*11160*/  IMAD.MOV.U32 R65, RZ, RZ, R202 ;  /* 0x000000ffff417224 */ /* 0x000fe200078e00ca */
[----:B------:R-:W-:-:S02]  /*11170*/  MOV R66, R201 ;  /* 0x000000c900427202 */ /* 0x000fc40000000f00 */
[----:B------:R-:W-:Y:S02]  /*11180*/  MOV R64, R203 ;  /* 0x000000cb00407202 */ /* 0x000fe40000000f00 */
[----:B------:R-:W-:Y:S02]  /*11190*/  MOV R134, R200 ;  /* 0x000000c800867202 */ /* 0x000fe40000000f00 */
[----:B------:R-:W-:Y:S01]  /*111a0*/  HMMA.16816.F32 R200, R124, R206, R60 ;  /* 0x000000ce7cc8723c */ /* 0x000fe2000000183c */
[----:B------:R-:W-:Y:S02]  /*111b0*/  MOV R60, R148 ;  /* 0x00000094003c7202 */ /* 0x000fe40000000f00 */
[----:B------:R-:W-:Y:S02]  /*111c0*/  MOV R61, R151 ;  /* 0x00000097003d7202 */ /* 0x000fe40000000f00 */
[----:B------:R-:W-:Y:S01]  /*111d0*/  MOV R62, R179 ;  /* 0x000000b3003e7202 */ /* 0x000fe20000000f00 */
        /* <DEDUP_REMOVED lines=53> */
[----:B------:R-:W-:Y:S03]  /*11530*/  HMMA.16816.F32 R152, R124, R158, R192 ;  /* 0x0000009e7c98723c */ /* 0x000fe600000018c0 */
[----:B------:R2:W-:Y:S04]  /*11540*/  STL [R1+0x80], R2 ;  /* 0x0000800201007387 */ /* 0x0005e80000100800 */
[----:B------:R2:W-:Y:S01]  /*11550*/  STL [R1+0x7c], R0 ;  /* 0x00007c0001007387 */ /* 0x0005e20000100800 */
[C---:B------:R-:W-:Y:S03]  /*11560*/  HMMA.16816.F32 R176, R128.reuse, R188, R220 ;  /* 0x000000bc80b0723c */ /* 0x040fe600000018dc */
[----:B------:R2:W-:Y:S05]  /*11570*/  STL [R1+0x88], R228 ;  /* 0x000088e401007387 */ /* 0x0005ea0000100800 */
[C---:B------:R-:W-:Y:S08]  /*11580*/  HMMA.16816.F32 R100, R128.reuse, R112, R100 ;  /* 0x000000708064723c */ /* 0x040ff00000001864 */
[C---:B------:R-:W-:Y:S08]  /*11590*/  HMMA.16816.F32 R148, R128.reuse, R156, R244 ;  /* 0x0000009c8094723c */ /* 0x040ff000000018f4 */
[C---:B------:R-:W-:Y:S08]  /*115a0*/  HMMA.16816.F32 R192, R128.reuse, R204, R224 ;  /* 0x000000cc80c0723c */ /* 0x040ff000000018e0 */
[----:B------:R-:W-:Y:S08]  /*115b0*/  HMMA.16816.F32 R68, R128, R80, R68 ;  /* 0x000000508044723c */ /* 0x000ff00000001844 */
[----:B-1----:R-:W-:Y:S08]  /*115c0*/  HMMA.16816.F32 R120, R124, R40, R120 ;  /* 0x000000287c78723c */ /* 0x002ff00000001878 */
        /* <DEDUP_REMOVED lines=10> */
[----:B------:R-:W-:Y:S01]  /*11670*/  IMAD.MOV.U32 R143, RZ, RZ, R252 ;  /* 0x000000ffff8f7224 */ /* 0x000fe200078e00fc */
[----:B------:R-:W-:-:S02]  /*11680*/  MOV R133, R251 ;  /* 0x000000fb00857202 */ /* 0x000fc40000000f00 */
[----:B------:R-:W-:Y:S01]  /*11690*/  MOV R134, R250 ;  /* 0x000000fa00867202 */ /* 0x000fe20000000f00 */
[----:B--2---:R-:W-:-:S15]  /*116a0*/  BRA.U !UP1, `(.L_x_539) ;  /* 0x00000079098c7547 */ /* 0x004fde000b800000 */
        /* <DEDUP_REMOVED lines=9> */
[----:B------:R-:W-:Y:S02]  /*11740*/  UIADD3 UR4, UPT, UPT, UR12, UR17, URZ ;  /* 0x000000110c047290 */ /* 0x000fe4000fffe0ff */
[----:B------:R-:W-:Y:S02]  /*11750*/  UIADD3 UR12, UPT, UPT, UR17, UR12, URZ ;  /* 0x0000000c110c7290 */ /* 0x000fe4000fffe0ff */
[----:B------:R-:W-:-:S02]  /*11760*/  ULEA.HI.X UR4, UR16, UR13, UR4, 0x6, UP0 ;  /* 0x0000000d10047291 */ /* 0x000fc400080f3404 */
[----:B------:R-:W-:Y:S01]  /*11770*/  ULEA UR15, UP0, UR8, UR7, 0x5 ;  /* 0x00000007080f7291 */ /* 0x000fe2000f8028ff */
[----:B------:R-:W-:-:S03]  /*11780*/  MOV R2, UR16 ;  /* 0x0000001000027c02 */ /* 0x000fc60008000f00 */
[----:B------:R-:W-:Y:S02]  /*11790*/  ULEA.HI.X UR8, UR8, UR4, UR9, 0x5, UP0 ;  /* 0x0000000408087291 */ /* 0x000fe400080f2c09 */
[----:B------:R-:W-:Y:S01]  /*117a0*/  UIADD3 UR14, UP0, UPT, UR7, UR14, URZ ;  /* 0x0000000e070e7290 */ /* 0x000fe2000ff1e0ff */
[----:B------:R-:W-:Y:S01]  /*117b0*/  MOV R0, UR12 ;  /* 0x0000000c00007c02 */ /* 0x000fe20008000f00 */
[----:B------:R-:W-:Y:S02]  /*117c0*/  IMAD.U32 R11, RZ, RZ, UR7 ;  /* 0x00000007ff0b7e24 */ /* 0x000fe4000f8e00ff */
[----:B------:R-:W-:Y:S01]  /*117d0*/  UIADD3.X UR13, UPT, UPT, UR4, UR13, URZ, UP0, !UPT ;  /* 0x0000000d040d7290 */ /* 0x000fe200087fe4ff */
[----:B------:R-:W-:Y:S01]  /*117e0*/  IMAD.U32 R3, RZ, RZ, UR17 ;  /* 0x00000011ff037e24 */ /* 0x000fe2000f8e00ff */
[----:B------:R-:W-:Y:S01]  /*117f0*/  MOV R3, UR4 ;  /* 0x0000000400037c02 */ /* 0x000fe20008000f00 */
[C---:B-----5:R-:W-:Y:S01]  /*11800*/  IMAD.SHL.U32 R233, R234.reuse, 0x20, RZ ;  /* 0x00000020eae97824 */ /* 0x060fe200078e00ff */
[----:B------:R-:W-:Y:S01]  /*11810*/  SHF.R.U32.HI R232, RZ, 0x1, R234 ;  /* 0x00000001ffe87819 */ /* 0x000fe200000116ea */
[----:B------:R-:W-:Y:S01]  /*11820*/  IMAD.U32 R9, RZ, RZ, UR14 ;  /* 0x0000000eff097e24 */ /* 0x000fe2000f8e00ff */
[----:B------:R-:W-:Y:S01]  /*11830*/  SHF.L.U32 R138, R234, 0x6, RZ ;  /* 0x00000006ea8a7819 */ /* 0x000fe200000006ff */
[----:B------:R-:W-:Y:S01]  /*11840*/  IMAD.U32 R7, RZ, RZ, UR13 ;  /* 0x0000000dff077e24 */ /* 0x000fe2000f8e00ff */
[----:B------:R-:W-:Y:S01]  /*11850*/  LOP3.LUT R233, R233, 0x7c00, RZ, 0xc0, !PT ;  /* 0x00007c00e9e97812 */ /* 0x000fe200078ec0ff */
[----:B------:R-:W1:Y:S01]  /*11860*/  LDCU UR4, c[0x0][0x50c] ;  /* 0x0000a180ff0477ac */ /* 0x000e620008000800 */
[----:B------:R-:W-:-:S02]  /*11870*/  MOV R10, UR15 ;  /* 0x0000000f000a7c02 */ /* 0x000fc40008000f00 */
[----:B------:R-:W-:Y:S02]  /*11880*/  LOP3.LUT R16, R232, 0x8, RZ, 0xc0, !PT ;  /* 0x00000008e8107812 */ /* 0x000fe400078ec0ff */
[----:B------:R-:W-:Y:S01]  /*11890*/  MOV R12, UR8 ;  /* 0x00000008000c7c02 */ /* 0x000fe20008000f00 */
        /* <DEDUP_REMOVED lines=73> */
[C---:B------:R-:W-:Y:S08]  /*11d30*/  HMMA.16816.F32 R136, R8.reuse, R44, RZ ;  /* 0x0000002c0888723c */ /* 0x040ff000000018ff */
[----:B------:R-:W-:Y:S03]  /*11d40*/  HMMA.16816.F32 R212, R8, R38, RZ ;  /* 0x0000002608d4723c */ /* 0x000fe600000018ff */
[----:B------:R-:W-:Y:S01]  /*11d50*/  IMAD.MOV.U32 R135, RZ, RZ, R240 ;  /* 0x000000ffff877224 */ /* 0x000fe200078e00f0 */
[----:B------:R-:W-:Y:S01]  /*11d60*/  MOV R134, R241 ;  /* 0x000000f100867202 */ /* 0x000fe20000000f00 */
[----:B------:R-:W-:Y:S01]  /*11d70*/  IMAD.MOV.U32 R133, RZ, RZ, R242 ;  /* 0x000000ffff857224 */ /* 0x000fe200078e00f2 */
[----:B------:R-:W-:-:S02]  /*11d80*/  MOV R132, R243 ;  /* 0x000000f300847202 */ /* 0x000fc40000000f00 */
[C---:B-1----:R-:W-:Y:S08]  /*11d90*/  HMMA.16816.F32 R240, R4.reuse, R52, R64 ;  /* 0x0000003404f0723c */ /* 0x042ff00000001840 */
[----:B------:R-:W-:Y:S08]  /*11da0*/  HMMA.16816.F32 R64, R4, R58, R216 ;  /* 0x0000003a0440723c */ /* 0x000ff000000018d8 */
[C---:B------:R-:W-:Y:S08]  /*11db0*/  HMMA.16816.F32 R220, R8.reuse, R46, RZ ;  /* 0x0000002e08dc723c */ /* 0x040ff000000018ff */
[C---:B------:R-:W-:Y:S08]  /*11dc0*/  HMMA.16816.F32 R208, R8.reuse, R24, RZ ;  /* 0x0000001808d0723c */ /* 0x040ff000000018ff */
[----:B------:R-:W-:Y:S01]  /*11dd0*/  HMMA.16816.F32 R60, R8, R26, RZ ;  /* 0x0000001a083c723c */ /* 0x000fe200000018ff */
[----:B------:R-:W1:Y:S01]  /*11de0*/  LDSM.16.M88.4 R8, [R19] ;  /* 0x000000001308783b */ /* 0x000e620000000200 */
[----:B------:R-:W-:Y:S01]  /*11df0*/  IMAD.MOV.U32 R34, RZ, RZ, R64 ;  /* 0x000000ffff227224 */ /* 0x000fe200078e0040 */
[----:B------:R-:W-:Y:S01]  /*11e00*/  MOV R33, R65 ;  /* 0x0000004100217202 */ /* 0x000fe20000000f00 */
[----:B------:R-:W-:Y:S01]  /*11e10*/  IMAD.MOV.U32 R28, RZ, RZ, R66 ;  /* 0x000000ffff1c7224 */ /* 0x000fe200078e0042 */
[----:B------:R-:W-:-:S03]  /*11e20*/  MOV R18, R67 ;  /* 0x0000004300127202 */ /* 0x000fc60000000f00 */
        /* <DEDUP_REMOVED lines=8> */
[----:B------:R-:W-:Y:S01]  /*11eb0*/  HMMA.16816.F32 R220, R4, R50, R60 ;  /* 0x0000003204dc723c */ /* 0x000fe2000000183c */
[----:B------:R-:W-:-:S07]  /*11ec0*/  IMAD.MOV.U32 R231, RZ, RZ, R64 ;  /* 0x000000ffffe77224 */ /* 0x000fce00078e0040 */
[----:B------:R-:W-:Y:S01]  /*11ed0*/  HMMA.16816.F32 R132, R12, R44, RZ ;  /* 0x0000002c0c84723c */ /* 0x000fe200000018ff */
[----:B------:R-:W-:Y:S01]  /*11ee0*/  MOV R143, R65 ;  /* 0x00000041008f7202 */ /* 0x000fe20000000f00 */
[----:B------:R-:W-:-:S06]  /*11ef0*/  IMAD.MOV.U32 R142, RZ, RZ, R66 ;  /* 0x000000ffff8e7224 */ /* 0x000fcc00078e0042 */
[----:B------:R-:W-:Y:S01]  /*11f00*/  HMMA.16816.F32 R4, R12, R24, RZ ;  /* 0x000000180c04723c */ /* 0x000fe200000018ff */
[----:B------:R-:W-:-:S07]  /*11f10*/  MOV R141, R67 ;  /* 0x00000043008d7202 */ /* 0x000fce0000000f00 */
[----:B------:R-:W-:Y:S01]  /*11f20*/  HMMA.16816.F32 R44, R12, R46, RZ ;  /* 0x0000002e0c2c723c */ /* 0x000fe200000018ff */
[----:B------:R-:W-:Y:S01]  /*11f30*/  IMAD.MOV.U32 R238, RZ, RZ, R136 ;  /* 0x000000ffffee7224 */ /* 0x000fe200078e0088 */
[----:B------:R-:W-:Y:S01]  /*11f40*/  MOV R237, R137 ;  /* 0x0000008900ed7202 */ /* 0x000fe20000000f00 */
[----:B------:R-:W-:Y:S01]  /*11f50*/  IMAD.MOV.U32 R236, RZ, RZ, R138 ;  /* 0x000000ffffec7224 */ /* 0x000fe200078e008a */
[----:B------:R-:W-:-:S04]  /*11f60*/  MOV R235, R139 ;  /* 0x0000008b00eb7202 */ /* 0x000fc80000000f00 */
[C---:B------:R-:W-:Y:S08]  /*11f70*/  HMMA.16816.F32 R64, R12.reuse, R40, RZ ;  /* 0x000000280c40723c */ /* 0x040ff000000018ff */
[----:B------:R-:W-:Y:S01]  /*11f80*/  HMMA.16816.F32 R60, R12, R36, RZ ;  /* 0x000000240c3c723c */ /* 0x000fe200000018ff */
[----:B------:R-:W-:-:S07]  /*11f90*/  IMAD.IADD R0, R0, 0x1, R17 ;  /* 0x0000000100007824 */ /* 0x000fce00078e0211 */
[C---:B------:R-:W-:Y:S08]  /*11fa0*/  HMMA.16816.F32 R40, R12.reuse, R42, RZ ;  /* 0x0000002a0c28723c */ /* 0x040ff000000018ff */
[C---:B------:R-:W-:Y:S08]  /*11fb0*/  HMMA.16816.F32 R136, R12.reuse, R38, RZ ;  /* 0x000000260c88723c */ /* 0x040ff000000018ff */
[----:B------:R-:W-:Y:S01]  /*11fc0*/  HMMA.16816.F32 R24, R12, R26, RZ ;  /* 0x0000001a0c18723c */ /* 0x000fe200000018ff */
[----:B------:R-:W-:-:S05]  /*11fd0*/  IADD3 R17, PT, PT, R17, R16, RZ ;  /* 0x0000001011117210 */ /* 0x000fca0007ffe0ff */
[----:B------:R-:W-:Y:S02]  /*11fe0*/  LDSM.16.M88.4 R12, [R17] ;  /* 0x00000000110c783b */ /* 0x000fe40000000200 */
[C---:B-1----:R-:W-:Y:S08]  /*11ff0*/  HMMA.16816.F32 R36, R8.reuse, R20, R132 ;  /* 0x000000140824723c */ /* 0x042ff00000001884 */
[C---:B------:R-:W-:Y:S01]  /*12000*/  HMMA.16816.F32 R248, R8.reuse, R48, R4 ;  /* 0x0000003008f8723c */ /* 0x040fe20000001804 */
[----:B------:R-:W-:Y:S07]  /*12010*/  LDSM.16.M88.4 R4, [R17+0x2000] ;  /* 0x002000001104783b */ /* 0x000fee0000000200 */
[C---:B------:R-:W-:Y:S01]  /*12020*/  HMMA.16816.F32 R44, R8.reuse, R22, R44 ;  /* 0x00000016082c723c */ /* 0x040fe2000000182c */
[----:B------:R-:W1:Y:S07]  /*12030*/  LDSM.16.M88.4 R20, [R0+0x8000] ;  /* 0x008000000014783b */ /* 0x000e6e0000000200 */
[C---:B------:R-:W-:Y:S08]  /*12040*/  HMMA.16816.F32 R212, R8.reuse, R56, R64 ;  /* 0x0000003808d4723c */ /* 0x040ff00000001840 */
[C---:B------:R-:W-:Y:S08]  /*12050*/  HMMA.16816.F32 R208, R8.reuse, R52, R60 ;  /* 0x0000003408d0723c */ /* 0x040ff0000000183c */
[C---:B------:R-:W-:Y:S01]  /*12060*/  HMMA.16816.F32 R56, R8.reuse, R58, R40 ;  /* 0x0000003a0838723c */ /* 0x040fe20000001828 */
[----:B------:R-:W2:Y:S07]  /*12070*/  LDSM.16.M88.4 R40, [R0+0x9800] ;  /* 0x009800000028783b */ /* 0x000eae0000000200 */
[C---:B------:R-:W-:Y:S08]  /*12080*/  HMMA.16816.F32 R52, R8.reuse, R54, R136 ;  /* 0x000000360834723c */ /* 0x040ff00000001888 */
[----:B------:R-:W-:Y:S01]  /*12090*/  HMMA.16816.F32 R60, R8, R50, R24 ;  /* 0x00000032083c723c */ /* 0x000fe20000001818 */
[----:B------:R-:W3:Y:S04]  /*120a0*/  LDSM.16.M88.4 R8, [R0+0x8800] ;  /* 0x008800000008783b */ /* 0x000ee80000000200 */
[----:B------:R-:W4:Y:S01]  /*120b0*/  LDSM.16.M88.4 R24, [R0+0x9000] ;  /* 0x009000000018783b */ /* 0x000f220000000200 */
[----:B------:R-:W-:Y:S01]  /*120c0*/  IMAD.MOV.U32 R136, RZ, RZ, R238 ;  /* 0x000000ffff887224 */ /* 0x000fe200078e00ee */
[----:B------:R-:W-:Y:S01]  /*120d0*/  MOV R137, R237 ;  /* 0x000000ed00897202 */ /* 0x000fe20000000f00 */
        /* <DEDUP_REMOVED lines=12> */
[C---:B--2---:R-:W-:Y:S08]  /*121a0*/  HMMA.16816.F32 R244, R4.reuse, R40, R244 ;  /* 0x0000002804f4723c */ /* 0x044ff000000018f4 */
[C---:B---3--:R-:W-:Y:S08]  /*121b0*/  HMMA.16816.F32 R216, R4.reuse, R8, R216 ;  /* 0x0000000804d8723c */ /* 0x048ff000000018d8 */
[C---:B----4-:R-:W-:Y:S08]  /*121c0*/  HMMA.16816.F32 R240, R4.reuse, R24, R240 ;  /* 0x0000001804f0723c */ /* 0x050ff000000018f0 */
[C---:B------:R-:W-:Y:S08]  /*121d0*/  HMMA.16816.F32 R224, R4.reuse, R10, R224 ;  /* 0x0000000a04e0723c */ /* 0x040ff000000018e0 */
[C---:B------:R-:W-:Y:S08]  /*121e0*/  HMMA.16816.F32 R48, R4.reuse, R26, R48 ;  /* 0x0000001a0430723c */ /* 0x040ff00000001830 */
[----:B------:R-:W-:Y:S01]  /*121f0*/  HMMA.16816.F32 R4, R4, R42, R220 ;  /* 0x0000002a0404723c */ /* 0x000fe200000018dc */
[----:B------:R-:W-:-:S15]  /*12200*/  MOV R18, R247 ;  /* 0x000000f700127202 */ /* 0x000fde0000000f00 */
[----:B------:R-:W-:-:S03]  /*12210*/  NOP ;  /* 0x0000000000007918 */ /* 0x000fc60000000000 */
[----:B------:R-:W-:Y:S01]  /*12220*/  IMAD.MOV.U32 R235, RZ, RZ, R4 ;  /* 0x000000ffffeb7224 */ /* 0x000fe200078e0004 */
[----:B------:R-:W-:Y:S01]  /*12230*/  MOV R231, R5 ;  /* 0x0000000500e77202 */ /* 0x000fe20000000f00 */
[----:B------:R-:W-:Y:S01]  /*12240*/  IMAD.MOV.U32 R143, RZ, RZ, R6 ;  /* 0x000000ffff8f7224 */ /* 0x000fe200078e0006 */
[----:B------:R-:W-:Y:S02]  /*12250*/  MOV R142, R7 ;  /* 0x00000007008e7202 */ /* 0x000fe40000000f00 */
[C---:B------:R-:W-:Y:S08]  /*12260*/  HMMA.16816.F32 R4, R12.reuse, R22, R44 ;  /* 0x000000160c04723c */ /* 0x040ff0000000182c */
[----:B------:R-:W-:Y:S01]  /*12270*/  HMMA.16816.F32 R220, R12, R10, R56 ;  /* 0x0000000a0cdc723c */ /* 0x000fe20000001838 */
[----:B------:R-:W-:Y:S01]  /*12280*/  MOV R59, R18 ;  /* 0x00000012003b7202 */ /* 0x000fe20000000f00 */
[C---:B------:R-:W-:Y:S01]  /*12290*/  IMAD.IADD R18, R2.reuse, 0x1, R17 ;  /* 0x0000000102127824 */ /* 0x040fe200078e0211 */
[----:B------:R-:W-:-:S05]  /*122a0*/  IADD3 R2, PT, PT, R2, R0, RZ ;  /* 0x0000000002027210 */ /* 0x000fca0007ffe0ff */
        /* <DEDUP_REMOVED lines=10> */
[----:B------:R-:W-:Y:S01]  /*12350*/  LDSM.16.M88.4 R4, [R18+0x2000] ;  /* 0x002000001204783b */ /* 0x000fe20000000200 */
[----:B------:R-:W-:-:S03]  /*12360*/  IMAD.MOV.U32 R58, RZ, RZ, R36 ;  /* 0x000000ffff3a7224 */ /* 0x000fc600078e0024 */
[----:B------:R-:W1:Y:S01]  /*12370*/  LDSM.16.M88.4 R36, [R2+0x8000] ;  /* 0x008000000224783b */ /* 0x000e620000000200 */
[----:B------:R-:W-:Y:S03]  /*12380*/  HMMA.16816.F32 R244, R12, R8, R212 ;  /* 0x000000080cf4723c */ /* 0x000fe600000018d4 */
[----:B------:R-:W2:Y:S01]  /*12390*/  LDSM.16.M88.4 R8, [R18] ;  /* 0x000000001208783b */ /* 0x000ea20000000200 */
[----:B------:R-:W-:Y:S01]  /*123a0*/  IMAD.MOV.U32 R21, RZ, RZ, R50 ;  /* 0x000000ffff157224 */ /* 0x000fe200078e0032 */
[----:B------:R-:W-:-:S03]  /*123b0*/  MOV R20, R51 ;  /* 0x0000003300147202 */ /* 0x000fc60000000f00 */
[----:B------:R-:W-:Y:S01]  /*123c0*/  HMMA.16816.F32 R44, R12, R40, R248 ;  /* 0x000000280c2c723c */ /* 0x000fe200000018f8 */
[----:B------:R-:W-:Y:S01]  /*123d0*/  IMAD.MOV.U32 R250, RZ, RZ, R23 ;  /* 0x000000fffffa7224 */ /* 0x000fe200078e0017 */
[----:B------:R-:W-:-:S06]  /*123e0*/  MOV R251, R22 ;  /* 0x0000001600fb7202 */ /* 0x000fcc0000000f00 */
[----:B------:R-:W-:Y:S01]  /*123f0*/  HMMA.16816.F32 R40, R12, R42, R60 ;  /* 0x0000002a0c28723c */ /* 0x000fe2000000183c */
[----:B------:R-:W-:Y:S01]  /*12400*/  IMAD.MOV.U32 R62, RZ, RZ, R21 ;  /* 0x000000ffff3e7224 */ /* 0x000fe200078e0015 */
[----:B------:R-:W-:Y:S01]  /*12410*/  MOV R63, R20 ;  /* 0x00000014003f7202 */ /* 0x000fe20000000f00 */
[----:B------:R-:W-:Y:S01]  /*12420*/  IMAD.MOV.U32 R33, RZ, RZ, R48 ;  /* 0x000000ffff217224 */ /* 0x000fe200078e0030 */
[----:B------:R-:W-:-:S04]  /*12430*/  MOV R28, R49 ;  /* 0x00000031001c7202 */ /* 0x000fc80000000f00 */
[----:B-1----:R-:W-:Y:S08]  /*12440*/  HMMA.16816.F32 R20, R4, R36, R132 ;  /* 0x000000240414723c */ /* 0x002ff00000001884 */
[----:B------:R-:W-:Y:S01]  /*12450*/  HMMA.16816.F32 R48, R12, R26, R52 ;  /* 0x0000001a0c30723c */ /* 0x000fe20000001834 */
[----:B------:R-:W-:Y:S01]  /*12460*/  IMAD.MOV.U32 R54, RZ, RZ, R143 ;  /* 0x000000ffff367224 */ /* 0x000fe200078e008f */
[----:B------:R-:W-:-:S06]  /*12470*/  MOV R55, R142 ;  /* 0x0000008e00377202 */ /* 0x000fcc0000000f00 */
[----:B------:R-:W-:Y:S01]  /*12480*/  HMMA.16816.F32 R212, R12, R24, R208 ;  /* 0x000000180cd4723c */ /* 0x000fe200000018d0 */
[----:B------:R-:W1:Y:S02]  /*12490*/  LDSM.16.M88.4 R24, [R2+0x8800] ;  /* 0x008800000218783b */ /* 0x000e640000000200 */
[----:B------:R-:W-:Y:S01]  /*124a0*/  IMAD.MOV.U32 R12, RZ, RZ, R20 ;  /* 0x000000ffff0c7224 */ /* 0x000fe200078e0014 */
[----:B------:R-:W-:Y:S01]  /*124b0*/  MOV R238, R21 ;  /* 0x0000001500ee7202 */ /* 0x000fe20000000f00 */
[----:B------:R-:W-:Y:S01]  /*124c0*/  IMAD.MOV.U32 R143, RZ, RZ, R22 ;  /* 0x000000ffff8f7224 */ /* 0x000fe200078e0016 */
[----:B------:R-:W-:Y:S02]  /*124d0*/  MOV R142, R23 ;  /* 0x00000017008e7202 */ /* 0x000fe40000000f00 */
[----:B--2---:R-:W-:Y:S01]  /*124e0*/  HMMA.16816.F32 R20, R8, R36, R64 ;  /* 0x000000240814723c */ /* 0x004fe20000001840 */
[----:B------:R-:W-:Y:S01]  /*124f0*/  IMAD.MOV.U32 R52, RZ, RZ, R235 ;  /* 0x000000ffff347224 */ /* 0x000fe200078e00eb */
[----:B------:R-:W-:Y:S01]  /*12500*/  MOV R53, R231 ;  /* 0x000000e700357202 */ /* 0x000fe20000000f00 */
[----:B------:R-:W-:-:S02]  /*12510*/  IMAD.MOV.U32 R37, RZ, RZ, R12 ;  /* 0x000000ffff257224 */ /* 0x000fc400078e000c */
[----:B------:R-:W-:-:S14]  /*12520*/  LDSM.16.M88.4 R12, [R2+0x9800] ;  /* 0x00980000020c783b */ /* 0x000fdc0000000200 */
[----:B------:R-:W-:Y:S01]  /*12530*/  IMAD.MOV.U32 R237, RZ, RZ, R20 ;  /* 0x000000ffffed7224 */ /* 0x000fe200078e0014 */
[----:B------:R-:W-:Y:S01]  /*12540*/  MOV R236, R21 ;  /* 0x0000001500ec7202 */ /* 0x000fe20000000f00 */
[----:B------:R-:W-:Y:S01]  /*12550*/  IMAD.MOV.U32 R235, RZ, RZ, R22 ;  /* 0x000000ffffeb7224 */ /* 0x000fe200078e0016 */
[----:B------:R-:W-:Y:S02]  /*12560*/  MOV R231, R23 ;  /* 0x0000001700e77202 */ /* 0x000fe40000000f00 */
[----:B------:R-:W2:Y:S01]  /*12570*/  LDSM.16.M88.4 R20, [R2+0x9000] ;  /* 0x009000000214783b */ /* 0x000ea20000000200 */
[----:B------:R-:W-:Y:S01]  /*12580*/  IMAD.MOV.U32 R248, RZ, RZ, R141 ;  /* 0x000000fffff87224 */ /* 0x000fe200078e008d */
[----:B------:R-:W-:Y:S01]  /*12590*/  MOV R249, R34 ;  /* 0x0000002200f97202 */ /* 0x000fe20000000f00 */
[----:B------:R-:W-:Y:S01]  /*125a0*/  IMAD.MOV.U32 R60, RZ, RZ, R33 ;  /* 0x000000ffff3c7224 */ /* 0x000fe200078e0021 */
[----:B------:R-:W-:Y:S01]  /*125b0*/  MOV R61, R28 ;  /* 0x0000001c003d7202 */ /* 0x000fe20000000f00 */
[C---:B------:R-:W-:Y:S08]  /*125c0*/  HMMA.16816.F32 R208, R4.reuse, R38, R136 ;  /* 0x0000002604d0723c */ /* 0x040ff00000001888 */
[----:B-1----:R-:W-:Y:S08]  /*125d0*/  HMMA.16816.F32 R136, R4, R24, R216 ;  /* 0x000000180488723c */ /* 0x002ff000000018d8 */
[C---:B------:R-:W-:Y:S08]  /*125e0*/  HMMA.16816.F32 R216, R8.reuse, R38, R248 ;  /* 0x0000002608d8723c */ /* 0x040ff000000018f8 */
[----:B------:R-:W-:Y:S01]  /*125f0*/  HMMA.16816.F32 R248, R8, R24, R244 ;  /* 0x0000001808f8723c */ /* 0x000fe200000018f4 */
[----:B------:R-:W-:-:S02]  /*12600*/  MOV R244, R37 ;  /* 0x0000002500f47202 */ /* 0x000fc40000000f00 */
[----:B------:R-:W-:Y:S05]  /*12610*/  LDSM.16.M88.4 R36, [R140+UR6+0xa000] ;  /* 0x00a000068c24783b */ /* 0x000fea0008000200 */
[C---:B------:R-:W-:Y:S08]  /*12620*/  HMMA.16816.F32 R132, R4.reuse, R26, R224 ;  /* 0x0000001a0484723c */ /* 0x040ff000000018e0 */
[C---:B--2---:R-:W-:Y:S08]  /*12630*/  HMMA.16816.F32 R64, R4.reuse, R20, R240 ;  /* 0x000000140440723c */ /* 0x044ff000000018f0 */
[C---:B------:R-:W-:Y:S08]  /*12640*/  HMMA.16816.F32 R60, R4.reuse, R22, R60 ;  /* 0x00000016043c723c */ /* 0x040ff0000000183c */
[C---:B------:R-:W-:Y:S08]  /*12650*/  HMMA.16816.F32 R56, R4.reuse, R12, R56 ;  /* 0x0000000c0438723c */ /* 0x040ff00000001838 */
[----:B------:R-:W-:Y:S01]  /*12660*/  HMMA.16816.F32 R52, R4, R14, R52 ;  /* 0x0000000e0434723c */ /* 0x000fe20000001834 */
[----:B------:R-:W1:Y:S07]  /*12670*/  LDSM.16.M88.4 R4, [R16+0x6000] ;  /* 0x006000001004783b */ /* 0x000e6e0000000200 */
[C---:B------:R-:W-:Y:S01]  /*12680*/  HMMA.16816.F32 R240, R8.reuse, R26, R220 ;  /* 0x0000001a08f0723c */ /* 0x040fe200000018dc */
[----:B------:R-:W2:Y:S01]  /*12690*/  LDSM.16.M88.4 R24, [R140+UR6+0xa800] ;  /* 0x00a800068c18783b */ /* 0x000ea20008000200 */
[----:B------:R-:W-:Y:S01]  /*126a0*/  IMAD.MOV.U32 R245, RZ, RZ, R238 ;  /* 0x000000fffff57224 */ /* 0x000fe200078e00ee */
[----:B------:R-:W-:Y:S01]  /*126b0*/  MOV R246, R143 ;  /* 0x0000008f00f67202 */ /* 0x000fe20000000f00 */
[----:B------:R-:W-:Y:S01]  /*126c0*/  IMAD.MOV.U32 R247, RZ, RZ, R142 ;  /* 0x000000fffff77224 */ /* 0x000fe200078e008e */
[----:B------:R-:W-:Y:S01]  /*126d0*/  MOV R141, R216 ;  /* 0x000000d8008d7202 */ /* 0x000fe20000000f00 */
[----:B------:R-:W-:Y:S01]  /*126e0*/  IMAD.MOV.U32 R34, RZ, RZ, R217 ;  /* 0x000000ffff227224 */ /* 0x000fe200078e00d9 */
[----:B------:R-:W-:Y:S01]  /*126f0*/  MOV R33, R218 ;  /* 0x000000da00217202 */ /* 0x000fe20000000f00 */
[----:B------:R-:W-:Y:S01]  /*12700*/  HMMA.16816.F32 R224, R8, R20, R212 ;  /* 0x0000001408e0723c */ /* 0x000fe200000018d4 */
[----:B------:R-:W-:-:S07]  /*12710*/  IMAD.MOV.U32 R28, RZ, RZ, R219 ;  /* 0x000000ffff1c7224 */ /* 0x000fce00078e00db */
[C---:B------:R-:W-:Y:S08]  /*12720*/  HMMA.16816.F32 R212, R8.reuse, R12, R44 ;  /* 0x0000000c08d4723c */ /* 0x040ff0000000182c */
[C---:B------:R-:W-:Y:S01]  /*12730*/  HMMA.16816.F32 R216, R8.reuse, R22, R48 ;  /* 0x0000001608d8723c */ /* 0x040fe20000001830 */
[----:B------:R-:W3:Y:S07]  /*12740*/  LDSM.16.M88.4 R20, [R140+UR6+0xb000] ;  /* 0x00b000068c14783b */ /* 0x000eee0008000200 */
[----:B------:R-:W-:Y:S01]  /*12750*/  HMMA.16816.F32 R40, R8, R14, R40 ;  /* 0x0000000e0828723c */ /* 0x000fe20000001828 */
[----:B------:R4:W3:Y:S04]  /*12760*/  LDSM.16.M88.4 R12, [R140+UR6+0xb800] ;  /* 0x00b800068c0c783b */ /* 0x0008e80008000200 */
[----:B------:R4:W3:Y:S03]  /*12770*/  LDSM.16.M88.4 R8, [R16+0x4000] ;  /* 0x004000001008783b */ /* 0x0008e60000000200 */
[----:B-1----:R-:W-:Y:S01]  /*12780*/  HMMA.16816.F32 R44, R4, R36, R244 ;  /* 0x00000024042c723c */ /* 0x002fe200000018f4 */
[----:B------:R-:W-:Y:S01]  /*12790*/  MOV R142, R33 ;  /* 0x00000021008e7202 */ /* 0x000fe20000000f00 */
[----:B------:R-:W-:-:S06]  /*127a0*/  IMAD.MOV.U32 R143, RZ, RZ, R28 ;  /* 0x000000ffff8f7224 */ /* 0x000fcc00078e001c */
[----:B--2---:R-:W-:Y:S01]  /*127b0*/  HMMA.16816.F32 R136, R4, R24, R136 ;  /* 0x000000180488723c */ /* 0x004fe20000001888 */
[----:B----4-:R-:W-:Y:S01]  /*127c0*/  MOV R140, R141 ;  /* 0x0000008d008c7202 */ /* 0x010fe20000000f00 */
[----:B------:R-:W-:-:S09]  /*127d0*/  IMAD.MOV.U32 R141, RZ, RZ, R34 ;  /* 0x000000ffff8d7224 */ /* 0x000fd200078e0022 */
        /* <DEDUP_REMOVED lines=8> */
[----:B------:R-:W-:Y:S01]  /*12860*/  MOV R134, R235 ;  /* 0x000000eb00867202 */ /* 0x000fe20000000f00 */
[----:B------:R-:W-:-:S04]  /*12870*/  IMAD.MOV.U32 R135, RZ, RZ, R231 ;  /* 0x000000ffff877224 */ /* 0x000fc800078e00e7 */
[C---:B---3--:R-:W-:Y:S03]  /*12880*/  HMMA.16816.F32 R220, R4.reuse, R20, R64 ;  /* 0x0000001404dc723c */ /* 0x048fe60000001840 */
        /* <DEDUP_REMOVED lines=24> */
[----:B------:R-:W-:Y:S01]  /*12a10*/  LDSM.16.M88.4 R24, [R3+0xa800] ;  /* 0x00a800000318783b */ /* 0x000fe20000000200 */
[----:B------:R-:W-:-:S03]  /*12a20*/  MOV R243, R44 ;  /* 0x0000002c00f37202 */ /* 0x000fc60000000f00 */
[C---:B------:R-:W-:Y:S08]  /*12a30*/  HMMA.16816.F32 R44, R8.reuse, R20, R224 ;  /* 0x00000014082c723c */ /* 0x040ff000000018e0 */
[C---:B------:R-:W-:Y:S01]  /*12a40*/  HMMA.16816.F32 R132, R8.reuse, R22, R216 ;  /* 0x000000160884723c */ /* 0x040fe200000018d8 */
[----:B------:R-:W2:Y:S07]  /*12a50*/  LDSM.16.M88.4 R20, [R3+0xb000] ;  /* 0x00b000000314783b */ /* 0x000eae0000000200 */
[C---:B------:R-:W-:Y:S08]  /*12a60*/  HMMA.16816.F32 R140, R8.reuse, R12, R212 ;  /* 0x0000000c088c723c */ /* 0x040ff000000018d4 */
[----:B------:R-:W-:Y:S01]  /*12a70*/  HMMA.16816.F32 R40, R8, R14, R40 ;  /* 0x0000000e0828723c */ /* 0x000fe20000001828 */
[----:B------:R-:W3:Y:S04]  /*12a80*/  LDSM.16.M88.4 R12, [R3+0xb800] ;  /* 0x00b80000030c783b */ /* 0x000ee80000000200 */
[----:B------:R4:W3:Y:S01]  /*12a90*/  LDSM.16.M88.4 R8, [R19+0x4000] ;  /* 0x004000001308783b */ /* 0x0008e20000000200 */
[----:B------:R-:W-:Y:S01]  /*12aa0*/  IMAD.MOV.U32 R224, RZ, RZ, R34 ;  /* 0x000000ffffe07224 */ /* 0x000fe200078e0022 */
[----:B------:R-:W-:Y:S01]  /*12ab0*/  MOV R225, R33 ;  /* 0x0000002100e17202 */ /* 0x000fe20000000f00 */
[----:B------:R-:W-:Y:S01]  /*12ac0*/  IMAD.MOV.U32 R227, RZ, RZ, R16 ;  /* 0x000000ffffe37224 */ /* 0x000fe200078e0010 */
[----:B------:R-:W-:-:S07]  /*12ad0*/  MOV R226, R28 ;  /* 0x0000001c00e27202 */ /* 0x000fce0000000f00 */
[C---:B-1----:R-:W-:Y:S08]  /*12ae0*/  HMMA.16816.F32 R224, R4.reuse, R36, R224 ;  /* 0x0000002404e0723c */ /* 0x042ff000000018e0 */
[----:B------:R-:W-:Y:S11]  /*12af0*/  HMMA.16816.F32 R248, R4, R38, R248 ;  /* 0x0000002604f8723c */ /* 0x000ff600000018f8 */
[----:B------:R-:W-:Y:S01]  /*12b00*/  MOV R28, R224 ;  /* 0x000000e0001c7202 */ /* 0x000fe20000000f00 */
[----:B------:R-:W-:Y:S01]  /*12b10*/  IMAD.MOV.U32 R16, RZ, RZ, R226 ;  /* 0x000000ffff107224 */ /* 0x000fe200078e00e2 */
[----:B----4-:R-:W-:-:S02]  /*12b20*/  MOV R19, R225 ;  /* 0x000000e100137202 */ /* 0x010fc40000000f00 */
[----:B------:R-:W-:Y:S02]  /*12b30*/  MOV R3, R227 ;  /* 0x000000e300037202 */ /* 0x000fe40000000f00 */
[C---:B--2---:R-:W-:Y:S08]  /*12b40*/  HMMA.16816.F32 R224, R4.reuse, R20, R220 ;  /* 0x0000001404e0723c */ /* 0x044ff000000018dc */
[C---:B------:R-:W-:Y:S08]  /*12b50*/  HMMA.16816.F32 R220, R4.reuse, R22, R208 ;  /* 0x0000001604dc723c */ /* 0x040ff000000018d0 */
[----:B---3--:R-:W-:Y:S08]  /*12b60*/  HMMA.16816.F32 R216, R4, R12, R136 ;  /* 0x0000000c04d8723c */ /* 0x008ff00000001888 */
[C---:B------:R-:W-:Y:S08]  /*12b70*/  HMMA.16816.F32 R208, R8.reuse, R36, R60 ;  /* 0x0000002408d0723c */ /* 0x040ff0000000183c */
[----:B------:R-:W-:Y:S08]  /*12b80*/  HMMA.16816.F32 R136, R8, R38, R56 ;  /* 0x000000260888723c */ /* 0x000ff00000001838 */
[C---:B------:R-:W-:Y:S08]  /*12b90*/  HMMA.16816.F32 R240, R4.reuse, R24, R240 ;  /* 0x0000001804f0723c */ /* 0x040ff000000018f0 */
[C---:B------:R-:W-:Y:S08]  /*12ba0*/  HMMA.16816.F32 R244, R4.reuse, R26, R244 ;  /* 0x0000001a04f4723c */ /* 0x040ff000000018f4 */
[----:B------:R-:W-:Y:S01]  /*12bb0*/  HMMA.16816.F32 R212, R4, R14, R64 ;  /* 0x0000000e04d4723c */ /* 0x000fe20000001840 */
[----:B------:R-:W-:Y:S07]  /*12bc0*/  LDSM.16.M88.4 R4, [R17+0x6000] ;  /* 0x006000001104783b */ /* 0x000fee0000000200 */
[C---:B------:R-:W-:Y:S08]  /*12bd0*/  HMMA.16816.F32 R60, R8.reuse, R24, R52 ;  /* 0x00000018083c723c */ /* 0x040ff00000001834 */
[C---:B------:R-:W-:Y:S01]  /*12be0*/  HMMA.16816.F32 R56, R8.reuse, R26, R48 ;  /* 0x0000001a0838723c */ /* 0x040fe20000001830 */
[----:B------:R-:W1:Y:S07]  /*12bf0*/  LDSM.16.M88.4 R24, [R0+0xa000] ;  /* 0x00a000000018783b */ /* 0x000e6e0000000200 */
[C---:B------:R-:W-:Y:S01]  /*12c00*/  HMMA.16816.F32 R52, R8.reuse, R20, R44 ;  /* 0x000000140834723c */ /* 0x040fe2000000182c */
[----:B------:R-:W-:Y:S07]  /*12c10*/  LDSM.16.M88.4 R44, [R0+0xb800] ;  /* 0x00b80000002c783b */ /* 0x000fee0000000200 */
        /* <DEDUP_REMOVED lines=8> */
[----:B------:R-:W-:-:S02]  /*12ca0*/  MOV R134, R16 ;  /* 0x0000001000867202 */ /* 0x000fc40000000f00 */
[----:B------:R-:W-:Y:S01]  /*12cb0*/  MOV R135, R3 ;  /* 0x0000000300877202 */ /* 0x000fe20000000f00 */
[C---:B-1----:R-:W-:Y:S08]  /*12cc0*/  HMMA.16816.F32 R40, R4.reuse, R26, R248 ;  /* 0x0000001a0428723c */ /* 0x042ff000000018f8 */
[C---:B------:R-:W-:Y:S08]  /*12cd0*/  HMMA.16816.F32 R132, R4.reuse, R24, R132 ;  /* 0x000000180484723c */ /* 0x040ff00000001884 */
[----:B--2---:R-:W-:Y:S03]  /*12ce0*/  HMMA.16816.F32 R248, R4, R20, R240 ;  /* 0x0000001404f8723c */ /* 0x004fe600000018f0 */
[----:B------:R-:W-:Y:S01]  /*12cf0*/  MOV R34, R40 ;  /* 0x0000002800227202 */ /* 0x000fe20000000f00 */
[----:B------:R-:W-:Y:S01]  /*12d00*/  IMAD.MOV.U32 R28, RZ, RZ, R42 ;  /* 0x000000ffff1c7224 */ /* 0x000fe200078e002a */
[----:B------:R-:W-:-:S02]  /*12d10*/  MOV R33, R41 ;  /* 0x0000002900217202 */ /* 0x000fc40000000f00 */
[----:B------:R-:W-:Y:S02]  /*12d20*/  MOV R19, R43 ;  /* 0x0000002b00137202 */ /* 0x000fe40000000f00 */
[----:B------:R-:W-:Y:S02]  /*12d30*/  LDSM.16.M88.4 R40, [R2+0xa000] ;  /* 0x00a000000228783b */ /* 0x000fe40000000200 */
[----:B------:R-:W-:Y:S01]  /*12d40*/  IMAD.MOV.U32 R16, RZ, RZ, R132 ;  /* 0x000000ffff107224 */ /* 0x000fe200078e0084 */
[----:B----4-:R-:W-:Y:S01]  /*12d50*/  MOV R17, R133 ;  /* 0x0000008500117202 */ /* 0x010fe20000000f00 */
[----:B------:R-:W-:Y:S01]  /*12d60*/  IMAD.MOV.U32 R0, RZ, RZ, R135 ;  /* 0x000000ffff007224 */ /* 0x000fe200078e0087 */
[----:B------:R-:W-:Y:S01]  /*12d70*/  MOV R3, R134 ;  /* 0x0000008600037202 */ /* 0x000fe20000000f00 */
[----:B---3--:R-:W-:Y:S08]  /*12d80*/  HMMA.16816.F32 R240, R4, R8, R224 ;  /* 0x0000000804f0723c */ /* 0x008ff000000018e0 */
[----:B------:R-:W-:Y:S08]  /*12d90*/  HMMA.16816.F32 R140, R12, R20, R60 ;  /* 0x000000140c8c723c */ /* 0x000ff0000000183c */
[----:B------:R-:W-:Y:S08]  /*12da0*/  HMMA.16816.F32 R224, R4, R10, R220 ;  /* 0x0000000a04e0723c */ /* 0x000ff000000018dc */
[C---:B------:R-:W-:Y:S08]  /*12db0*/  HMMA.16816.F32 R132, R12.reuse, R8, R52 ;  /* 0x000000080c84723c */ /* 0x040ff00000001834 */
[----:B------:R-:W-:Y:S01]  /*12dc0*/  HMMA.16816.F32 R60, R12, R10, R48 ;  /* 0x0000000a0c3c723c */ /* 0x000fe20000001830 */
[----:B------:R-:W1:Y:S07]  /*12dd0*/  LDSM.16.M88.4 R8, [R18+0x4000] ;  /* 0x004000001208783b */ /* 0x000e6e0000000200 */
[C---:B------:R-:W-:Y:S08]  /*12de0*/  HMMA.16816.F32 R220, R4.reuse, R44, R216 ;  /* 0x0000002c04dc723c */ /* 0x040ff000000018d8 */
[----:B------:R-:W-:Y:S08]  /*12df0*/  HMMA.16816.F32 R216, R4, R46, R212 ;  /* 0x0000002e04d8723c */ /* 0x000ff000000018d4 */
[----:B------:R-:W-:Y:S08]  /*12e00*/  HMMA.16816.F32 R212, R12, R24, R208 ;  /* 0x000000180cd4723c */ /* 0x000ff000000018d0 */
[----:B------:R-:W-:Y:S01]  /*12e10*/  HMMA.16816.F32 R244, R4, R22, R244 ;  /* 0x0000001604f4723c */ /* 0x000fe200000018f4 */
[----:B------:R2:W3:Y:S07]  /*12e20*/  LDSM.16.M88.4 R4, [R18+0x6000] ;  /* 0x006000001204783b */ /* 0x0004ee0000000200 */
[C---:B------:R-:W-:Y:S01]  /*12e30*/  HMMA.16816.F32 R208, R12.reuse, R26, R136 ;  /* 0x0000001a0cd0723c */ /* 0x040fe20000001888 */
[----:B------:R-:W-:Y:S07]  /*12e40*/  LDSM.16.M88.4 R24, [R2+0xb000] ;  /* 0x00b000000218783b */ /* 0x000fee0000000200 */
[C---:B------:R-:W-:Y:S01]  /*12e50*/  HMMA.16816.F32 R136, R12.reuse, R22, R56 ;  /* 0x000000160c88723c */ /* 0x040fe20000001838 */
[----:B------:R-:W-:Y:S07]  /*12e60*/  LDSM.16.M88.4 R20, [R2+0xb800] ;  /* 0x00b800000214783b */ /* 0x000fee0000000200 */
[C---:B------:R-:W-:Y:S01]  /*12e70*/  HMMA.16816.F32 R56, R12.reuse, R44, R36 ;  /* 0x0000002c0c38723c */ /* 0x040fe20000001824 */
[----:B------:R-:W4:Y:S07]  /*12e80*/  LDSM.16.M88.4 R36, [R2+0xa800] ;  /* 0x00a800000224783b */ /* 0x000f2e0000000200 */
[----:B------:R-:W-:Y:S01]  /*12e90*/  HMMA.16816.F32 R52, R12, R46, R64 ;  /* 0x0000002e0c34723c */ /* 0x000fe20000001840 */
[----:B------:R-:W-:Y:S01]  /*12ea0*/  MOV R51, R19 ;  /* 0x0000001300337202 */ /* 0x000fe20000000f00 */
[----:B--2---:R-:W-:Y:S01]  /*12eb0*/  IMAD.MOV.U32 R18, RZ, RZ, R3 ;  /* 0x000000ffff127224 */ /* 0x004fe200078e0003 */
[----:B------:R-:W-:Y:S01]  /*12ec0*/  MOV R48, R34 ;  /* 0x0000002200307202 */ /* 0x000fe20000000f00 */
[----:B------:R-:W-:Y:S01]  /*12ed0*/  IMAD.MOV.U32 R49, RZ, RZ, R33 ;  /* 0x000000ffff317224 */ /* 0x000fe200078e0021 */
[----:B------:R-:W-:Y:S01]  /*12ee0*/  MOV R50, R28 ;  /* 0x0000001c00327202 */ /* 0x000fe20000000f00 */
[----:B------:R-:W-:-:S04]  /*12ef0*/  DEPBAR.LE SB0, 0x0 ;  /* 0x000080000000791a */ /* 0x000fc80000000000 */
[----:B-1----:R-:W-:Y:S01]  /*12f00*/  HMMA.16816.F32 R12, R8, R40, R212 ;  /* 0x00000028080c723c */ /* 0x002fe200000018d4 */
[----:B------:R-:W-:-:S07]  /*12f10*/  MOV R19, R0 ;  /* 0x0000000000137202 */ /* 0x000fce0000000f00 */
[C---:B---3--:R-:W-:Y:S08]  /*12f20*/  HMMA.16816.F32 R44, R4.reuse, R40, R16 ;  /* 0x00000028042c723c */ /* 0x048ff00000001810 */
[----:B------:R-:W-:Y:S03]  /*12f30*/  HMMA.16816.F32 R16, R4, R42, R48 ;  /* 0x0000002a0410723c */ /* 0x000fe60000001830 */
[----:B------:R-:W-:-:S05]  /*12f40*/  FMUL.FTZ R0, R12, UR4 ;  /* 0x000000040c007c20 */ /* 0x000fca0008410000 */
[C---:B----4-:R-:W-:Y:S08]  /*12f50*/  HMMA.16816.F32 R48, R4.reuse, R36, R248 ;  /* 0x000000240430723c */ /* 0x050ff000000018f8 */
[C---:B------:R-:W-:Y:S08]  /*12f60*/  HMMA.16816.F32 R64, R4.reuse, R38, R244 ;  /* 0x000000260440723c */ /* 0x040ff000000018f4 */
[C---:B------:R-:W-:Y:S08]  /*12f70*/  HMMA.16816.F32 R240, R4.reuse, R24, R240 ;  /* 0x0000001804f0723c */ /* 0x040ff000000018f0 */
[C---:B------:R-:W-:Y:S08]  /*12f80*/  HMMA.16816.F32 R224, R4.reuse, R26, R224 ;  /* 0x0000001a04e0723c */ /* 0x040ff000000018e0 */
[C---:B------:R-:W-:Y:S08]  /*12f90*/  HMMA.16816.F32 R220, R4.reuse, R20, R220 ;  /* 0x0000001404dc723c */ /* 0x040ff000000018dc */
[----:B------:R-:W-:Y:S08]  /*12fa0*/  HMMA.16816.F32 R216, R4, R22, R216 ;  /* 0x0000001604d8723c */ /* 0x000ff000000018d8 */
[----:B------:R-:W-:Y:S01]  /*12fb0*/  HMMA.16816.F32 R4, R8, R36, R140 ;  /* 0x000000240804723c */ /* 0x000fe2000000188c */
[----:B------:R1:W2:Y:S02]  /*12fc0*/  MUFU.TANH R140, R0 ;  /* 0x00000000008c7308 */ /* 0x0002a40000002400 */
[----:B-1----:R-:W-:-:S06]  /*12fd0*/  FMUL.FTZ R0, R13, UR4 ;  /* 0x000000040d007c20 */ /* 0x002fcc0008410000 */
[----:B------:R1:W3:Y:S01]  /*12fe0*/  MUFU.TANH R142, R0 ;  /* 0x00000000008e7308 */ /* 0x0002e20000002400 */
[----:B------:R-:W-:Y:S01]  /*12ff0*/  HMMA.16816.F32 R40, R8, R42, R208 ;  /* 0x0000002a0828723c */ /* 0x000fe200000018d0 */
[----:B-1----:R-:W-:-:S06]  /*13000*/  FMUL.FTZ R0, R14, UR4 ;  /* 0x000000040e007c20 */ /* 0x002fcc0008410000 */
[----:B------:R1:W4:Y:S02]  /*13010*/  MUFU.TANH R34, R0 ;  /* 0x0000000000227308 */ /* 0x0003240000002400 */
[----:B-1----:R-:W-:-:S06]  /*13020*/  FMUL.FTZ R0, R15, UR4 ;  /* 0x000000040f007c20 */ /* 0x002fcc0008410000 */
[----:B------:R1:W1:Y:S02]  /*13030*/  MUFU.TANH R141, R0 ;  /* 0x00000000008d7308 */ /* 0x0002640000002400 */
        /* <DEDUP_REMOVED lines=41> */
[----:B------:R-:W-:Y:S01]  /*132d0*/  SHF.L.U32 R3, R234, 0x1, RZ ;  /* 0x00000001ea037819 */ /* 0x000fe200000006ff */
[----:B-1----:R-:W-:-:S06]  /*132e0*/  FMUL.FTZ R0, R36, UR4 ;  /* 0x0000000424007c20 */ /* 0x002fcc0008410000 */
[----:B------:R1:W1:Y:S01]  /*132f0*/  MUFU.TANH R49, R0 ;  /* 0x0000000000317308 */ /* 0x0002620000002400 */
[----:B------:R-:W-:Y:S01]  /*13300*/  LOP3.LUT R3, R3, 0x6, RZ, 0xc0, !PT ;  /* 0x0000000603037812 */ /* 0x000fe200078ec0ff */
[----:B------:R-:W-:Y:S01]  /*13310*/  HMMA.16816.F32 R132, R8, R24, R132 ;  /* 0x000000180884723c */ /* 0x000fe20000001884 */
[----:B-1----:R-:W-:-:S05]  /*13320*/  FMUL.FTZ R0, R37, UR4 ;  /* 0x0000000425007c20 */ /* 0x002fca0008410000 */
[----:B------:R1:W1:Y:S02]  /*13330*/  MUFU.TANH R48, R0 ;  /* 0x0000000000307308 */ /* 0x0002640000002400 */
[----:B------:R-:W-:Y:S01]  /*13340*/  HMMA.16816.F32 R60, R8, R26, R60 ;  /* 0x0000001a083c723c */ /* 0x000fe2000000183c */
[----:B-1----:R-:W-:-:S05]  /*13350*/  FMUL.FTZ R0, R38, UR4 ;  /* 0x0000000426007c20 */ /* 0x002fca0008410000 */
[----:B------:R1:W1:Y:S02]  /*13360*/  MUFU.TANH R38, R0 ;  /* 0x0000000000267308 */ /* 0x0002640000002400 */
[----:B------:R-:W-:Y:S01]  /*13370*/  HMMA.16816.F32 R56, R8, R20, R56 ;  /* 0x000000140838723c */ /* 0x000fe20000001838 */
[----:B------:R-:W-:Y:S01]  /*13380*/  UISETP.NE.AND UP0, UPT, UR20, 0x3, UPT ;  /* 0x000000031400788c */ /* 0x000fe2000bf05270 */
[----:B------:R-:W-:Y:S01]  /*13390*/  FMUL.FTZ R2, R39, UR4 ;  /* 0x0000000427027c20 */ /* 0x000fe20008410000 */
[----:B-1----:R-:W-:-:S05]  /*133a0*/  IMAD.U32 R0, RZ, RZ, UR20 ;  /* 0x00000014ff007e24 */ /* 0x002fca000f8e00ff */
[----:B------:R-:W-:Y:S01]  /*133b0*/  LEA R0, R0, R3, 0x6 ;  /* 0x0000000300007211 */ /* 0x000fe200078e30ff */
[----:B------:R-:W-:-:S04]  /*133c0*/  FMUL.FTZ R3, R64, UR4 ;  /* 0x0000000440037c20 */ /* 0x000fc80008410000 */
[----:B------:R-:W1:Y:S01]  /*133d0*/  MUFU.TANH R37, R3 ;  /* 0x0000000300257308 */ /* 0x000e620000002400 */
[----:B------:R-:W-:Y:S01]  /*133e0*/  HMMA.16816.F32 R52, R8, R22, R52 ;  /* 0x000000160834723c */ /* 0x000fe20000001834 */
[----:B------:R-:W-:-:S06]  /*133f0*/  FMUL.FTZ R22, R65, UR4 ;  /* 0x0000000441167c20 */ /* 0x000fcc0008410000 */
[----:B------:R2:W1:Y:S02]  /*13400*/  MUFU.TANH R39, R2 ;  /* 0x0000000200277308 */ /* 0x0004640000002400 */
[----:B--2---:R-:W-:Y:S01]  /*13410*/  IADD3 R2, PT, PT, R0, -0xc0, RZ ;  /* 0xffffff4000027810 */ /* 0x004fe20007ffe0ff */
[----:B------:R-:W-:Y:S03]  /*13420*/  BAR.SYNC.DEFER_BLOCKING 0x0 ;  /* 0x0000000000007b1d */ /* 0x000fe60000010000 */
[C---:B------:R-:W-:Y:S02]  /*13430*/  ISETP.GE.AND P6, PT, R2.reuse, R29, PT ;  /* 0x0000001d0200720c */ /* 0x040fe40003fc6270 */
[C---:B------:R-:W-:Y:S02]  /*13440*/  ISETP.GE.AND P5, PT, R2.reuse, R30, PT ;  /* 0x0000001e0200720c */ /* 0x040fe40003fa6270 */
[----:B------:R-:W-:Y:S01]  /*13450*/  ISETP.GE.AND P4, PT, R2, R31, PT ;  /* 0x0000001f0200720c */ /* 0x000fe20003f86270 */
[----:B-1-34-:R-:W-:-:S12]  /*13460*/  BRA.U !UP0, `(.L_x_541) ;  /* 0x0000000508807547 */ /* 0x01afd8000b800000 */
[----:B------:R-:W2:Y:S04]  /*13470*/  LDL R231, [R1+0x1c] ;  /* 0x00001c0001e77983 */ /* 0x000ea80000100800 */
[----:B------:R-:W3:Y:S01]  /*13480*/  LDL R237, [R1+0x18] ;  /* 0x0000180001ed7983 */ /* 0x000ee20000100800 */
[----:B------:R-:W-:Y:S01]  /*13490*/  UIADD3 UR8, UPT, UPT, UR20, -0x4, URZ ;  /* 0xfffffffc14087890 */ /* 0x000fe2000fffe0ff */
[----:B------:R-:W-:Y:S02]  /*134a0*/  IMAD.U32 R5, RZ, RZ, UR10 ;  /* 0x0000000aff057e24 */ /* 0x000fe4000f8e00ff */
[----:B------:R-:W-:Y:S01]  /*134b0*/  IMAD.U32 R4, RZ, RZ, UR10 ;  /* 0x0000000aff047e24 */ /* 0x000fe2000f8e00ff */
[----:B------:R-:W-:Y:S01]  /*134c0*/  UIMAD.WIDE.U32 UR12, UR8, UR10, URZ ;  /* 0x0000000a080c72a5 */ /* 0x000fe2000f8e00ff */
[----:B------:R-:W-:-:S02]  /*134d0*/  IMAD.U32 R3, RZ, RZ, UR11 ;  /* 0x0000000bff037e24 */ /* 0x000fc4000f8e00ff */
[----:B------:R-:W-:Y:S01]  /*134e0*/  IMAD.U32 R6, RZ, RZ, UR10 ;  /* 0x0000000aff067e24 */ /* 0x000fe2000f8e00ff */
[----:B------:R-:W-:Y:S02]  /*134f0*/  UIMAD UR8, UR8, UR11, UR13 ;  /* 0x0000000b080872a4 */ /* 0x000fe4000f8e020d */
[----:B------:R-:W-:Y:S02]  /*13500*/  USHF.L.U32 UR7, UR12, 0x6, URZ ;  /* 0x000000060c077899 */ /* 0x000fe400080006ff */
[----:B------:R-:W-:-:S04]  /*13510*/  USHF.L.U64.HI UR8, UR12, 0x6, UR8 ;  /* 0x000000060c087899 */ /* 0x000fc80008010208 */
[----:B------:R-:W-:-:S04]  /*13520*/  @!P3 LEA R9, P1, R5, UR7, 0x4 ;  /* 0x000000070509bc11 */ /* 0x000fc8000f8220ff */
[----:B------:R-:W-:Y:S02]  /*13530*/  @!P3 LEA.HI.X R7, R4, UR8, R3, 0x4, P1 ;  /* 0x000000080407bc11 */ /* 0x000fe400088f2403 */
[----:B------:R-:W-:-:S04]  /*13540*/  @!P2 LEA R10, P1, R5, UR7, 0x4 ;  /* 0x00000007050aac11 */ /* 0x000fc8000f8220ff */
[----:B------:R-:W-:Y:S01]  /*13550*/  @!P2 LEA.HI.X R8, R4, UR8, R3, 0x4, P1 ;  /* 0x000000080408ac11 */ /* 0x000fe200088f2403 */
[----:B------:R-:W-:Y:S02]  /*13560*/  IMAD.U32 R3, RZ, RZ, UR10 ;  /* 0x0000000aff037e24 */ /* 0x000fe4000f8e00ff */
[----:B------:R-:W-:-:S03]  /*13570*/  IMAD.U32 R4, RZ, RZ, UR11 ;  /* 0x0000000bff047e24 */ /* 0x000fc6000f8e00ff */
[----:B------:R-:W-:-:S04]  /*13580*/  @!P3 LEA R5, P1, R3, R9, 0x5 ;  /* 0x000000090305b211 */ /* 0x000fc800078228ff */
[----:B------:R-:W-:Y:S01]  /*13590*/  @!P3 LEA.HI.X R13, R6, R7, R4, 0x5, P1 ;  /* 0x00000007060db211 */ /* 0x000fe200008f2c04 */
[----:B------:R-:W-:Y:S01]  /*135a0*/  IMAD.U32 R7, RZ, RZ, UR10 ;  /* 0x0000000aff077e24 */ /* 0x000fe2000f8e00ff */
[----:B------:R-:W-:Y:S01]  /*135b0*/  @!P2 LEA R20, P1, R3, R10, 0x5 ;  /* 0x0000000a0314a211 */ /* 0x000fe200078228ff */
[----:B------:R-:W-:-:S03]  /*135c0*/  IMAD.U32 R3, RZ, RZ, UR7 ;  /* 0x00000007ff037e24 */ /* 0x000fc6000f8e00ff */
[----:B------:R-:W-:Y:S01]  /*135d0*/  @!P2 LEA.HI.X R21, R6, R8, R4, 0x5, P1 ;  /* 0x000000080615a211 */ /* 0x000fe200008f2c04 */
[----:B------:R-:W-:Y:S01]  /*135e0*/  IMAD.U32 R6, RZ, RZ, UR7 ;  /* 0x00000007ff067e24 */ /* 0x000fe2000f8e00ff */
[----:B------:R-:W-:Y:S01]  /*135f0*/  ULEA UR7, UP0, UR10, UR7, 0x4 ;  /* 0x000000070a077291 */ /* 0x000fe2000f8020ff */
[----:B------:R-:W-:-:S03]  /*13600*/  IMAD.U32 R4, RZ, RZ, UR8 ;  /* 0x00000008ff047e24 */ /* 0x000fc6000f8e00ff */
[----:B------:R-:W-:Y:S02]  /*13610*/  ULEA.HI.X UR8, UR10, UR8, UR11, 0x4, UP0 ;  /* 0x000000080a087291 */ /* 0x000fe400080f240b */
[----:B------:R-:W-:Y:S02]  /*13620*/  IMAD.U32 R8, RZ, RZ, UR7 ;  /* 0x00000007ff087e24 */ /* 0x000fe4000f8e00ff */
[----:B------:R-:W-:Y:S01]  /*13630*/  IMAD.U32 R9, RZ, RZ, UR7 ;  /* 0x00000007ff097e24 */ /* 0x000fe2000f8e00ff */
[----:B--2---:R-:W-:-:S04]  /*13640*/  @!P3 LEA R18, P1, R3, R231, 0x1 ;  /* 0x000000e70312b211 */ /* 0x004fc800078208ff */
[C-C-:B---3--:R-:W-:Y:S02]  /*13650*/  @!P3 LEA.HI.X R19, R6.reuse, R237, R4.reuse, 0x1, P1 ;  /* 0x000000ed0613b211 */ /* 0x148fe400008f0c04 */
[----:B------:R-:W-:Y:S01]  /*13660*/  @!P2 LEA R10, P1, R3, R231, 0x1 ;  /* 0x000000e7030aa211 */ /* 0x000fe200078208ff */
[----:B------:R-:W-:Y:S02]  /*13670*/  IMAD.U32 R3, RZ, RZ, UR10 ;  /* 0x0000000aff037e24 */ /* 0x000fe4000f8e00ff */
[----:B------:R-:W-:Y:S01]  /*13680*/  @!PT LDS RZ, [RZ] ;  /* 0x00000000fffff984 */ /* 0x000fe20000000800 */
[----:B------:R-:W-:Y:S01]  /*13690*/  @!PT LDS RZ, [RZ] ;  /* 0x00000000fffff984 */ /* 0x000fe20000000800 */
[----:B------:R-:W-:Y:S01]  /*136a0*/  @!PT LDS RZ, [RZ] ;  /* 0x00000000fffff984 */ /* 0x000fe20000000800 */
[----:B------:R1:W-:Y:S01]  /*136b0*/  @!P3 LDGSTS.E.BYPASS.LTC128B.128 [R239+0x8000], desc[UR22][R18.64] ;  /* 0x0800000012efbfae */ /* 0x0003e2000b981a16 */
        /* <DEDUP_REMOVED lines=17> */
[----:B------:R-:W-:Y:S02]  /*137d0*/  @!P3 LEA.HI.X R17, R9, R237, R6, 0x1, P1 ;  /* 0x000000ed0911b211 */ /* 0x000fe400008f0c06 */
[----:B------:R-:W-:-:S03]  /*137e0*/  @!P2 LEA R8, P1, R8, R231, 0x1 ;  /* 0x000000e70808a211 */ /* 0x000fc600078208ff */
        /* <DEDUP_REMOVED lines=14> */
[----:B------:R-:W-:Y:S02]  /*138d0*/  @!P2 LEA.HI.X R7, R4, R237, R7, 0x1, P1 ;  /* 0x000000ed0407a211 */ /* 0x000fe400008f0c07 */
[C---:B------:R-:W-:Y:S01]  /*138e0*/  @!P3 LEA R12, P1, R5.reuse, R231, 0x1 ;  /* 0x000000e7050cb211 */ /* 0x040fe200078208ff */
        /* <DEDUP_REMOVED lines=24> */
.L_x_541:
[----:B------:R-:W-:Y:S01]  /*13a70*/  STL [R1+0xa8], R239 ;  /* 0x0000a8ef01007387 */ /* 0x000fe20000100800 */
[----:B------:R-:W-:Y:S01]  /*13a80*/  ISETP.GE.AND P1, PT, R2, R32, PT ;  /* 0x000000200200720c */ /* 0x000fe20003f26270 */
[----:B-1----:R1:W-:Y:S01]  /*13a90*/  MUFU.TANH R11, R22 ;  /* 0x00000016000b7308 */ /* 0x0023e20000002400 */
[----:B------:R-:W-:Y:S01]  /*13aa0*/  I2FP.F32.U32 R2, R2 ;  /* 0x0000000200027245 */ /* 0x000fe20000201000 */
[----:B------:R-:W-:Y:S01]  /*13ab0*/  STL [R1+0xa4], R233 ;  /* 0x0000a4e901007387 */ /* 0x000fe20000100800 */
[----:B------:R-:W-:Y:S01]  /*13ac0*/  IADD3 R3, PT, PT, R0, -0xbf, RZ ;  /* 0xffffff4100037810 */ /* 0x000fe20007ffe0ff */
[----:B------:R-:W-:Y:S01]  /*13ad0*/  FMUL.FTZ R6, R66, UR4 ;  /* 0x0000000442067c20 */ /* 0x000fe20008410000 */
[----:B------:R-:W-:Y:S01]  /*13ae0*/  IMAD.MOV.U32 R138, RZ, RZ, R228 ;  /* 0x000000ffff8a7224 */ /* 0x000fe200078e00e4 */
[----:B------:R-:W-:Y:S01]  /*13af0*/  STL [R1+0xa0], R232 ;  /* 0x0000a0e801007387 */ /* 0x000fe20000100800 */
[C---:B------:R-:W-:Y:S01]  /*13b00*/  FFMA.FTZ R4, R2.reuse, UR5, R34 ;  /* 0x0000000502047c23 */ /* 0x040fe20008010022 */
[C---:B------:R-:W-:Y:S01]  /*13b10*/  FFMA.FTZ R7, R2.reuse, UR5, R33 ;  /* 0x0000000502077c23 */ /* 0x040fe20008010021 */
[C---:B------:R-:W-:Y:S01]  /*13b20*/  ISETP.GE.AND P2, PT, R3.reuse, R29, PT ;  /* 0x0000001d0300720c */ /* 0x040fe20003f46270 */
[----:B------:R-:W-:Y:S01]  /*13b30*/  STL [R1+0x9c], R230 ;  /* 0x00009ce601007387 */ /* 0x000fe20000100800 */
[----:B------:R-:W-:Y:S01]  /*13b40*/  ISETP.GE.AND P3, PT, R3, R30, PT ;  /* 0x0000001e0300720c */ /* 0x000fe20003f66270 */
[----:B------:R-:W-:Y:S01]  /*13b50*/  FFMA.FTZ R5, R2, UR5, R140 ;  /* 0x0000000502057c23 */ /* 0x000fe2000801008c */
[----:B------:R-:W-:Y:S01]  /*13b60*/  FSEL R17, R4, -INF , !P5 ;  /* 0xff80000004117808 */ /* 0x000fe20006800000 */
[----:B------:R-:W2:Y:S01]  /*13b70*/  LDL.LU R247, [R1+0x34] ;  /* 0x0000340001f77983 */ /* 0x000ea20000300800 */
[----:B------:R-:W-:Y:S01]  /*13b80*/  I2FP.F32.U32 R4, R3 ;  /* 0x0000000300047245 */ /* 0x000fe20000201000 */
[----:B------:R-:W-:Y:S01]  /*13b90*/  FFMA.FTZ R8, R2, UR5, R28 ;  /* 0x0000000502087c23 */ /* 0x000fe2000801001c */
[----:B------:R-:W-:Y:S01]  /*13ba0*/  FSEL R18, R7, -INF , !P4 ;  /* 0xff80000007127808 */ /* 0x000fe20006000000 */
[----:B------:R-:W3:Y:S01]  /*13bb0*/  LDL.LU R246, [R1+0x20] ;  /* 0x0000200001f67983 */ /* 0x000ee20000300800 */
[C---:B------:R-:W-:Y:S01]  /*13bc0*/  ISETP.GE.AND P5, PT, R3.reuse, R31, PT ;  /* 0x0000001f0300720c */ /* 0x040fe20003fa6270 */
[----:B------:R-:W-:Y:S01]  /*13bd0*/  VIADD R2, R0, 0xffffff48 ;  /* 0xffffff4800027836 */ /* 0x000fe20000000000 */
[----:B------:R-:W-:Y:S01]  /*13be0*/  ISETP.GE.AND P4, PT, R3, R32, PT ;  /* 0x000000200300720c */ /* 0x000fe20003f86270 */
[----:B------:R-:W4:Y:S01]  /*13bf0*/  LDL.LU R245, [R1+0x14] ;  /* 0x0000140001f57983 */ /* 0x000f220000300800 */
[C---:B------:R-:W-:Y:S01]  /*13c00*/  FFMA.FTZ R3, R4.reuse, UR5, R142 ;  /* 0x0000000504037c23 */ /* 0x040fe2000801008e */
[----:B------:R-:W-:Y:S01]  /*13c10*/  FSEL R16, R5, -INF , !P6 ;  /* 0xff80000005107808 */ /* 0x000fe20007000000 */
[----:B------:R-:W-:Y:S01]  /*13c20*/  FFMA.FTZ R5, R4, UR5, R141 ;  /* 0x0000000504057c23 */ /* 0x000fe2000801008d */
[----:B------:R-:W-:Y:S01]  /*13c30*/  FSEL R51, R8, -INF , !P1 ;  /* 0xff80000008337808 */ /* 0x000fe20004800000 */
[----:B------:R1:W1:Y:S02]  /*13c40*/  MUFU.TANH R12, R6 ;  /* 0x00000006000c7308 */ /* 0x0002640000002400 */
[----:B-1----:R-:W-:Y:S01]  /*13c50*/  FSEL R22, R3, -INF , !P2 ;  /* 0xff80000003167808 */ /* 0x002fe20005000000 */
[----:B------:R-:W-:Y:S01]  /*13c60*/  FFMA.FTZ R3, R4, UR5, R44 ;  /* 0x0000000504037c23 */ /* 0x000fe2000801002c */
[----:B------:R-:W-:Y:S01]  /*13c70*/  FSEL R27, R5, -INF , !P3 ;  /* 0xff800000051b7808 */ /* 0x000fe20005800000 */
[----:B------:R-:W-:Y:S01]  /*13c80*/  FMUL.FTZ R5, R133, UR4 ;  /* 0x0000000485057c20 */ /* 0x000fe20008410000 */
[----:B------:R-:W-:Y:S01]  /*13c90*/  ISETP.GE.AND P1, PT, R2, R29, PT ;  /* 0x0000001d0200720c */ /* 0x000fe20003f26270 */
[----:B------:R-:W-:Y:S01]  /*13ca0*/  FFMA.FTZ R4, R4, UR5, R46 ;  /* 0x0000000504047c23 */ /* 0x000fe2000801002e */
[----:B------:R-:W-:Y:S01]  /*13cb0*/  FSEL R36, R3, -INF , !P5 ;  /* 0xff80000003247808 */ /* 0x000fe20006800000 */
[----:B------:R1:W-:Y:S01]  /*13cc0*/  MUFU.TANH R66, R5 ;  /* 0x0000000500427308 */ /* 0x0003e20000002400 */
[C---:B------:R-:W-:Y:S01]  /*13cd0*/  ISETP.GE.AND P2, PT, R2.reuse, R30, PT ;  /* 0x0000001e0200720c */ /* 0x040fe20003f46270 */
[----:B------:R-:W-:Y:S01]  /*13ce0*/  FMUL.FTZ R9, R67, UR4 ;  /* 0x0000000443097c20 */ /* 0x000fe20008410000 */
[----:B------:R-:W-:Y:S01]  /*13cf0*/  ISETP.GE.AND P3, PT, R2, R31, PT ;  /* 0x0000001f0200720c */ /* 0x000fe20003f66270 */
[----:B------:R-:W-:Y:S01]  /*13d00*/  FMUL.FTZ R10, R134, UR4 ;  /* 0x00000004860a7c20 */ /* 0x000fe20008410000 */
[----:B------:R-:W-:-:S02]  /*13d10*/  ISETP.GE.AND P5, PT, R2, R32, PT ;  /* 0x000000200200720c */ /* 0x000fc40003fa6270 */
[----:B------:R-:W-:Y:S01]  /*13d20*/  I2FP.F32.U32 R2, R2 ;  /* 0x0000000200027245 */ /* 0x000fe20000201000 */
[----:B------:R1:W1:Y:S01]  /*13d30*/  MUFU.TANH R64, R9 ;  /* 0x0000000900407308 */ /* 0x0002620000002400 */
[----:B------:R-:W-:Y:S01]  /*13d40*/  FMUL.FTZ R6, R132, UR4 ;  /* 0x0000000484067c20 */ /* 0x000fe20008410000 */
[----:B------:R-:W-:Y:S02]  /*13d50*/  IADD3 R3, PT, PT, R0, -0xb7, RZ ;  /* 0xffffff4900037810 */ /* 0x000fe40007ffe0ff */
[----:B------:R-:W-:Y:S01]  /*13d60*/  FFMA.FTZ R8, R2, UR5, R41 ;  /* 0x0000000502087c23 */ /* 0x000fe20008010029 */
[----:B------:R-:W-:Y:S01]  /*13d70*/  FSEL R28, R4, -INF , !P4 ;  /* 0xff800000041c7808 */ /* 0x000fe20006000000 */
[C---:B------:R-:W-:Y:S01]  /*13d80*/  FFMA.FTZ R7, R2.reuse, UR5, R40 ;  /* 0x0000000502077c23 */ /* 0x040fe20008010028 */
[----:B------:R-:W-:Y:S01]  /*13d90*/  ISETP.GE.AND P4, PT, R3, R29, PT ;  /* 0x0000001d0300720c */ /* 0x000fe20003f86270 */
[----:B------:R1:W1:Y:S02]  /*13da0*/  MUFU.TANH R65, R6 ;  /* 0x0000000600417308 */ /* 0x0002640000002400 */
[----:B-1----:R-:W-:Y:S01]  /*13db0*/  FFMA.FTZ R5, R2, UR5, R42 ;  /* 0x0000000502057c23 */ /* 0x002fe2000801002a */
[----:B------:R-:W-:Y:S01]  /*13dc0*/  FSEL R25, R8, -INF , !P3 ;  /* 0xff80000008197808 */ /* 0x000fe20005800000 */
[----:B------:R-:W-:Y:S01]  /*13dd0*/  FMUL.FTZ R8, R243, UR4 ;  /* 0x00000004f3087c20 */ /* 0x000fe20008410000 */
[----:B------:R-:W-:-:S02]  /*13de0*/  I2FP.F32.U32 R4, R3 ;  /* 0x0000000300047245 */ /* 0x000fc40000201000 */
[----:B------:R-:W-:Y:S02]  /*13df0*/  FSEL R24, R5, -INF , !P2 ;  /* 0xff80000005187808 */ /* 0x000fe40005000000 */
[C---:B------:R-:W-:Y:S01]  /*13e00*/  ISETP.GE.AND P2, PT, R3.reuse, R31, PT ;  /* 0x0000001f0300720c */ /* 0x040fe20003f46270 */
[C---:B------:R-:W-:Y:S01]  /*13e10*/  FFMA.FTZ R5, R4.reuse, UR5, R209 ;  /* 0x0000000504057c23 */ /* 0x040fe200080100d1 */
[----:B------:R-:W-:Y:S01]  /*13e20*/  ISETP.GE.AND P3, PT, R3, R32, PT ;  /* 0x000000200300720c */ /* 0x000fe20003f66270 */
[----:B------:R-:W-:Y:S01]  /*13e30*/  FMUL.FTZ R9, R135, UR4 ;  /* 0x0000000487097c20 */ /* 0x000fe20008410000 */
[----:B------:R-:W-:Y:S01]  /*13e40*/  FSEL R26, R7, -INF , !P5 ;  /* 0xff800000071a7808 */ /* 0x000fe20006800000 */
[----:B------:R-:W-:Y:S01]  /*13e50*/  FFMA.FTZ R7, R4, UR5, R212 ;  /* 0x0000000504077c23 */ /* 0x000fe200080100d4 */
[----:B------:R-:W-:Y:S01]  /*13e60*/  MOV R137, R229 ;  /* 0x000000e500897202 */ /* 0x000fe20000000f00 */
[----:B------:R-:W-:Y:S01]  /*13e70*/  MUFU.TANH R46, R9 ;  /* 0x00000009002e7308 */ /* 0x000fe20000002400 */
[----:B------:R-:W-:Y:S01]  /*13e80*/  MOV R244, R138 ;  /* 0x0000008a00f47202 */ /* 0x000fe20000000f00 */
[----:B------:R-:W-:Y:S01]  /*13e90*/  FFMA.FTZ R6, R2, UR5, R45 ;  /* 0x0000000502067c23 */ /* 0x000fe2000801002d */
[----:B------:R-:W-:Y:S01]  /*13ea0*/  VIADD R2, R0, 0xffffff50 ;  /* 0xffffff5000027836 */ /* 0x000fe20000000000 */
[----:B------:R-:W-:Y:S01]  /*13eb0*/  FSEL R19, R7, -INF , !P4 ;  /* 0xff80000007137808 */ /* 0x000fe20006000000 */
[----:B------:R-:W-:-:S02]  /*13ec0*/  IMAD.MOV.U32 R215, RZ, RZ, R137 ;  /* 0x000000ffffd77224 */ /* 0x000fc400078e0089 */
[----:B------:R-:W-:Y:S01]  /*13ed0*/  FSEL R20, R6, -INF , !P1 ;  /* 0xff80000006147808 */ /* 0x000fe20004800000 */
[----:B------:R-:W-:Y:S01]  /*13ee0*/  FMUL.FTZ R6, R241, UR4 ;  /* 0x00000004f1067c20 */ /* 0x000fe20008410000 */
[-C--:B------:R-:W-:Y:S01]  /*13ef0*/  ISETP.GE.AND P1, PT, R3, R30.reuse, PT ;  /* 0x0000001e0300720c */ /* 0x080fe20003f26270 */
[----:B------:R-:W-:Y:S01]  /*13f00*/  FMUL.FTZ R3, R240, UR4 ;  /* 0x00000004f0037c20 */ /* 0x000fe20008410000 */
[C---:B------:R-:W-:Y:S01]  /*13f10*/  ISETP.GE.AND P5, PT, R2.reuse, R29, PT ;  /* 0x0000001d0200720c */ /* 0x040fe20003fa6270 */
[----:B------:R1:W-:Y:S01]  /*13f20*/  MUFU.TANH R44, R6 ;  /* 0x00000006002c7308 */ /* 0x0003e20000002400 */
[----:B------:R-:W-:Y:S02]  /*13f30*/  FSEL R21, R5, -INF , !P1 ;  /* 0xff80000005157808 */ /* 0x000fe40004800000 */
[C---:B------:R-:W-:Y:S02]  /*13f40*/  ISETP.GE.AND P4, PT, R2.reuse, R30, PT ;  /* 0x0000001e0200720c */ /* 0x040fe40003f86270 */
[----:B------:R-:W-:-:S03]  /*13f50*/  ISETP.GE.AND P1, PT, R2, R31, PT ;  /* 0x0000001f0200720c */ /* 0x000fc60003f26270 */
[----:B------:R1:W-:Y:S08]  /*13f60*/  MUFU.TANH R13, R3 ;  /* 0x00000003000d7308 */ /* 0x0003f00000002400 */
[----:B------:R-:W1:Y:S02]  /*13f70*/  MUFU.TANH R45, R10 ;  /* 0x0000000a002d7308 */ /* 0x000e640000002400 */
[----:B-1----:R-:W-:-:S05]  /*13f80*/  FFMA.FTZ R6, R4, UR5, R211 ;  /* 0x0000000504067c23 */ /* 0x002fca00080100d3 */
[----:B------:R-:W-:Y:S01]  /*13f90*/  FSEL R41, R6, -INF , !P3 ;  /* 0xff80000006297808 */ /* 0x000fe20005800000 */
[----:B------:R-:W-:Y:S01]  /*13fa0*/  MUFU.TANH R34, R8 ;  /* 0x0000000800227308 */ /* 0x000fe20000002400 */
[----:B------:R-:W-:Y:S01]  /*13fb0*/  FFMA.FTZ R3, R4, UR5, R208 ;  /* 0x0000000504037c23 */ /* 0x000fe200080100d0 */
[----:B------:R-:W-:-:S04]  /*13fc0*/  IADD3 R4, PT, PT, R0, -0xaf, RZ ;  /* 0xffffff5100047810 */ /* 0x000fc80007ffe0ff */
[----:B------:R-:W-:Y:S01]  /*13fd0*/  FSEL R23, R3, -INF , !P2 ;  /* 0xff80000003177808 */ /* 0x000fe20005000000 */
[----:B------:R-:W-:Y:S01]  /*13fe0*/  FMUL.FTZ R3, R242, UR4 ;  /* 0x00000004f2037c20 */ /* 0x000fe20008410000 */
[----:B------:R-:W-:Y:S02]  /*13ff0*/  ISETP.GE.AND P2, PT, R2, R32, PT ;  /* 0x000000200200720c */ /* 0x000fe40003f46270 */
[----:B------:R-:W-:Y:S01]  /*14000*/  I2FP.F32.U32 R2, R2 ;  /* 0x0000000200027245 */ /* 0x000fe20000201000 */
[----:B------:R1:W1:Y:S01]  /*14010*/  MUFU.TANH R33, R3 ;  /* 0x0000000300217308 */ /* 0x0002620000002400 */
[----:B------:R-:W-:-:S03]  /*14020*/  ISETP.GE.AND P3, PT, R4, R29, PT ;  /* 0x0000001d0400720c */ /* 0x000fc60003f66270 */
[C---:B------:R-:W-:Y:S01]  /*14030*/  FFMA.FTZ R5, R2.reuse, UR5, R210 ;  /* 0x0000000502057c23 */ /* 0x040fe200080100d2 */
[C---:B------:R-:W-:Y:S01]  /*14040*/  FFMA.FTZ R7, R2.reuse, UR5, R47 ;  /* 0x0000000502077c23 */ /* 0x040fe2000801002f */
[----:B------:R-:W-:-:S03]  /*14050*/  FFMA.FTZ R9, R2, UR5, R43 ;  /* 0x0000000502097c23 */ /* 0x000fc6000801002b */
[----:B------:R-:W-:Y:S01]  /*14060*/  FSEL R228, R5, -INF , !P5 ;  /* 0xff80000005e47808 */ /* 0x000fe20006800000 */
[----:B------:R-:W-:Y:S01]  /*14070*/  FMUL.FTZ R5, R60, UR4 ;  /* 0x000000043c057c20 */ /* 0x000fe20008410000 */
[----:B------:R-:W-:Y:S02]  /*14080*/  FSEL R237, R7, -INF , !P1 ;  /* 0xff80000007ed7808 */ /* 0x000fe40004800000 */
[C---:B------:R-:W-:Y:S01]  /*14090*/  ISETP.GE.AND P5, PT, R4.reuse, R30, PT ;  /* 0x0000001e0400720c */ /* 0x040fe20003fa6270 */
[----:B------:R1:W-:Y:S01]  /*140a0*/  MUFU.TANH R15, R5 ;  /* 0x00000005000f7308 */ /* 0x0003e20000002400 */
[----:B------:R-:W-:Y:S01]  /*140b0*/  ISETP.GE.AND P1, PT, R4, R32, PT ;  /* 0x000000200400720c */ /* 0x000fe20003f26270 */
[----:B-1----:R-:W-:Y:S01]  /*140c0*/  FFMA.FTZ R3, R2, UR5, R143 ;  /* 0x0000000502037c23 */ /* 0x002fe2000801008f */
[----:B------:R-:W-:Y:S01]  /*140d0*/  VIADD R2, R0, 0xffffff58 ;  /* 0xffffff5800027836 */ /* 0x000fe20000000000 */
[----:B------:R-:W-:-:S03]  /*140e0*/  FSEL R249, R9, -INF , !P2 ;  /* 0xff80000009f97808 */ /* 0x000fc60005000000 */
[----:B------:R-:W-:Y:S02]  /*140f0*/  FSEL R236, R3, -INF , !P4 ;  /* 0xff80000003ec7808 */ /* 0x000fe40006000000 */
[----:B------:R-:W-:Y:S02]  /*14100*/  I2FP.F32.U32 R3, R4 ;  /* 0x0000000400037245 */ /* 0x000fe40000201000 */
[----:B------:R-:W-:Y:S02]  /*14110*/  ISETP.GE.AND P4, PT, R4, R31, PT ;  /* 0x0000001f0400720c */ /* 0x000fe40003f86270 */
[----:B------:R-:W-:Y:S01]  /*14120*/  ISETP.GE.AND P2, PT, R2, R29, PT ;  /* 0x0000001d0200720c */ /* 0x000fe20003f46270 */
[C---:B------:R-:W-:Y:S01]  /*14130*/  FFMA.FTZ R4, R3.reuse, UR5, R214 ;  /* 0x0000000503047c23 */ /* 0x040fe200080100d6 */
[----:B------:R-:W-:Y:S01]  /*14140*/  FFMA.FTZ R6, R3, UR5, R213 ;  /* 0x0000000503067c23 */ /* 0x000fe200080100d5 */
[----:B------:R-:W-:-:S03]  /*14150*/  FMUL.FTZ R5, R61, UR4 ;  /* 0x000000043d057c20 */ /* 0x000fc60008410000 */
[----:B------:R-:W-:Y:S01]  /*14160*/  FSEL R140, R4, -INF , !P3 ;  /* 0xff800000048c7808 */ /* 0x000fe20005800000 */
[----:B------:R1:W-:Y:S01]  /*14170*/  MUFU.TANH R42, R5 ;  /* 0x00000005002a7308 */ /* 0x0003e20000002400 */
[----:B------:R-:W-:Y:S01]  /*14180*/  FSEL R142, R6, -INF , !P5 ;  /* 0xff800000068e7808 */ /* 0x000fe20006800000 */
[----:B------:R-:W-:Y:S01]  /*14190*/  FMUL.FTZ R6, R62, UR4 ;  /* 0x000000043e067c20 */ /* 0x000fe20008410000 */
[C---:B------:R-:W-:Y:S02]  /*141a0*/  ISETP.GE.AND P3, PT, R2.reuse, R30, PT ;  /* 0x0000001e0200720c */ /* 0x040fe40003f66270 */
[----:B------:R-:W-:Y:S02]  /*141b0*/  ISETP.GE.AND P5, PT, R2, R31, PT ;  /* 0x0000001f0200720c */ /* 0x000fe40003fa6270 */
[----:B------:R-:W-:Y:S01]  /*141c0*/  I2FP.F32.U32 R4, R2 ;  /* 0x0000000200047245 */ /* 0x000fe20000201000 */
[----:B------:R1:W-:Y:S02]  /*141d0*/  MUFU.TANH R14, R6 ;  /* 0x00000006000e7308 */ /* 0x0003e40000002400 */
[----:B-1----:R-:W-:-:S05]  /*141e0*/  FFMA.FTZ R5, R3, UR5, R136 ;  /* 0x0000000503057c23 */ /* 0x002fca0008010088 */
[----:B------:R-:W-:Y:S01]  /*141f0*/  FSEL R229, R5, -INF , !P4 ;  /* 0xff80000005e57808 */ /* 0x000fe20006000000 */
[----:B------:R-:W-:Y:S01]  /*14200*/  FFMA.FTZ R5, R4, UR5, R49 ;  /* 0x0000000504057c23 */ /* 0x000fe20008010031 */
[----:B------:R-:W-:Y:S01]  /*14210*/  ISETP.GE.AND P4, PT, R2, R32, PT ;  /* 0x000000200200720c */ /* 0x000fe20003f86270 */
[----:B------:R-:W-:Y:S01]  /*14220*/  FFMA.FTZ R2, R3, UR5, R50 ;  /* 0x0000000503027c23 */ /* 0x000fe20008010032 */
[----:B------:R-:W-:Y:S01]  /*14230*/  FMUL.FTZ R6, R63, UR4 ;  /* 0x000000043f067c20 */ /* 0x000fe20008410000 */
[----:B------:R-:W-:Y:S02]  /*14240*/  IADD3 R3, PT, PT, R0, -0xa7, RZ ;  /* 0xffffff5900037810 */ /* 0x000fe40007ffe0ff */
[----:B------:R-:W-:Y:S01]  /*14250*/  FSEL R49, R5, -INF , !P2 ;  /* 0xff80000005317808 */ /* 0x000fe20005000000 */
[----:B------:R1:W-:Y:S01]  /*14260*/  MUFU.TANH R40, R6 ;  /* 0x0000000600287308 */ /* 0x0003e20000002400 */
[----:B------:R-:W-:Y:S01]  /*14270*/  FSEL R248, R2, -INF , !P1 ;  /* 0xff80000002f87808 */ /* 0x000fe20004800000 */
[C---:B------:R-:W-:Y:S01]  /*14280*/  FFMA.FTZ R2, R4.reuse, UR5, R38 ;  /* 0x0000000504027c23 */ /* 0x040fe20008010026 */
[C---:B------:R-:W-:Y:S01]  /*14290*/  FFMA.FTZ R5, R4.reuse, UR5, R37 ;  /* 0x0000000504057c23 */ /* 0x040fe20008010025 */
[----:B------:R-:W-:Y:S01]  /*142a0*/  FFMA.FTZ R4, R4, UR5, R12 ;  /* 0x0000000504047c23 */ /* 0x000fe2000801000c */
[----:B------:R-:W-:-:S02]  /*142b0*/  ISETP.GE.AND P1, PT, R3, R29, PT ;  /* 0x0000001d0300720c */ /* 0x000fc40003f26270 */
[----:B------:R-:W-:Y:S02]  /*142c0*/  FSEL R50, R2, -INF , !P3 ;  /* 0xff80000002327808 */ /* 0x000fe40005800000 */
[----:B------:R-:W-:Y:S02]  /*142d0*/  I2FP.F32.U32 R2, R3 ;  /* 0x0000000300027245 */ /* 0x000fe40000201000 */
[----:B------:R-:W-:Y:S01]  /*142e0*/  FSEL R141, R5, -INF , !P5 ;  /* 0xff800000058d7808 */ /* 0x000fe20006800000 */
[----:B------:R-:W-:Y:S01]  /*142f0*/  FMUL.FTZ R5, R225, UR4 ;  /* 0x00000004e1057c20 */ /* 0x000fe20008410000 */
[C---:B------:R-:W-:Y:S01]  /*14300*/  ISETP.GE.AND P2, PT, R3.reuse, R30, PT ;  /* 0x0000001e0300720c */ /* 0x040fe20003f46270 */
[C---:B------:R-:W-:Y:S01]  /*14310*/  FFMA.FTZ R7, R2.reuse, UR5, R48 ;  /* 0x0000000502077c23 */ /* 0x040fe20008010030 */
[C---:B------:R-:W-:Y:S01]  /*14320*/  ISETP.GE.AND P3, PT, R3.reuse, R31, PT ;  /* 0x0000001f0300720c */ /* 0x040fe20003f66270 */
[----:B------:R-:W-:Y:S01]  /*14330*/  FFMA.FTZ R9, R2, UR5, R11 ;  /* 0x0000000502097c23 */ /* 0x000fe2000801000b */
[----:B-1----:R-:W-:Y:S01]  /*14340*/  FMUL.FTZ R6, R224, UR4 ;  /* 0x00000004e0067c20 */ /* 0x002fe20008410000 */
[----:B------:R-:W-:Y:S01]  /*14350*/  ISETP.GE.AND P5, PT, R3, R32, PT ;  /* 0x000000200300720c */ /* 0x000fe20003fa6270 */
[----:B------:R-:W-:Y:S01]  /*14360*/  VIADD R3, R0, 0xffffff60 ;  /* 0xffffff6000037836 */ /* 0x000fe20000000000 */
[----:B------:R-:W-:Y:S01]  /*14370*/  FSEL R235, R4, -INF , !P4 ;  /* 0xff80000004eb7808 */ /* 0x000fe20006000000 */
[----:B------:R1:W1:Y:S01]  /*14380*/  MUFU.TANH R12, R6 ;  /* 0x00000006000c7308 */ /* 0x0002620000002400 */
[----:B------:R-:W-:Y:S01]  /*14390*/  FMUL.FTZ R4, R226, UR4 ;  /* 0x00000004e2047c20 */ /* 0x000fe20008410000 */
[----:B------:R-:W-:Y:S01]  /*143a0*/  FSEL R43, R7, -INF , !P1 ;  /* 0xff800000072b7808 */ /* 0x000fe20004800000 */
[----:B------:R-:W-:Y:S01]  /*143b0*/  FFMA.FTZ R8, R2, UR5, R64 ;  /* 0x0000000502087c23 */ /* 0x000fe20008010040 */
[----:B------:R-:W-:-:S02]  /*143c0*/  FSEL R132, R9, -INF , !P3 ;  /* 0xff80000009847808 */ /* 0x000fc40005800000 */
[C---:B------:R-:W-:Y:S02]  /*143d0*/  ISETP.GE.AND P4, PT, R3.reuse, R29, PT ;  /* 0x0000001d0300720c */ /* 0x040fe40003f86270 */
[----:B------:R1:W2:Y:S01]  /*143e0*/  MUFU.TANH R10, R4 ;  /* 0x00000004000a7308 */ /* 0x0002a20000002400 */
[C---:B------:R-:W-:Y:S02]  /*143f0*/  ISETP.GE.AND P1, PT, R3.reuse, R30, PT ;  /* 0x0000001e0300720c */ /* 0x040fe40003f26270 */
[----:B------:R-:W-:Y:S02]  /*14400*/  ISETP.GE.AND P3, PT, R3, R32, PT ;  /* 0x000000200300720c */ /* 0x000fe40003f66270 */
[----:B------:R-:W-:-:S03]  /*14410*/  FSEL R231, R8, -INF , !P5 ;  /* 0xff80000008e77808 */ /* 0x000fc60006800000 */
[----:B------:R1:W2:Y:S02]  /*14420*/  MUFU.TANH R11, R5 ;  /* 0x00000005000b7308 */ /* 0x0002a40000002400 */
[----:B-1----:R-:W-:Y:S01]  /*14430*/  FFMA.FTZ R6, R2, UR5, R39 ;  /* 0x0000000502067c23 */ /* 0x002fe20008010027 */
[----:B------:R-:W-:-:S04]  /*14440*/  IADD3 R2, PT, PT, R0, -0x9f, RZ ;  /* 0xffffff6100027810 */ /* 0x000fc80007ffe0ff */
[----:B------:R-:W-:Y:S01]  /*14450*/  FSEL R48, R6, -INF , !P2 ;  /* 0xff80000006307808 */ /* 0x000fe20005000000 */
[----:B------:R-:W-:Y:S01]  /*14460*/  FMUL.FTZ R6, R56, UR4 ;  /* 0x0000000438067c20 */ /* 0x000fe20008410000 */
[----:B------:R-:W-:Y:S02]  /*14470*/  ISETP.GE.AND P2, PT, R3, R31, PT ;  /* 0x0000001f0300720c */ /* 0x000fe40003f46270 */
[----:B------:R-:W-:Y:S01]  /*14480*/  I2FP.F32.U32 R4, R3 ;  /* 0x0000000300047245 */ /* 0x000fe20000201000 */
[----:B------:R-:W-:Y:S01]  /*14490*/  FMUL.FTZ R3, R227, UR4 ;  /* 0x00000004e3037c20 */ /* 0x000fe20008410000 */
[----:B------:R-:W-:-:S03]  /*144a0*/  ISETP.GE.AND P5, PT, R2, R29, PT ;  /* 0x0000001d0200720c */ /* 0x000fc60003fa6270 */
[----:B------:R1:W-:Y:S01]  /*144b0*/  MUFU.TANH R47, R3 ;  /* 0x00000003002f7308 */ /* 0x0003e20000002400 */
[C---:B------:R-:W-:Y:S01]  /*144c0*/  FFMA.FTZ R7, R4.reuse, UR5, R65 ;  /* 0x0000000504077c23 */ /* 0x040fe20008010041 */
[----:B------:R-:W-:-:S04]  /*144d0*/  FFMA.FTZ R5, R4, UR5, R45 ;  /* 0x0000000504057c23 */ /* 0x000fc8000801002d */
[----:B------:R-:W-:Y:S02]  /*144e0*/  FSEL R139, R7, -INF , !P4 ;  /* 0xff800000078b7808 */ /* 0x000fe40006000000 */
[----:B------:R-:W-:Y:S01]  /*144f0*/  FSEL R62, R5, -INF , !P1 ;  /* 0xff800000053e7808 */ /* 0x000fe20004800000 */
[----:B------:R-:W-:Y:S01]  /*14500*/  FMUL.FTZ R5, R57, UR4 ;  /* 0x0000000439057c20 */ /* 0x000fe20008410000 */
[----:B------:R-:W-:Y:S01]  /*14510*/  ISETP.GE.AND P4, PT, R2, R30, PT ;  /* 0x0000001e0200720c */ /* 0x000fe20003f86270 */
[C---:B-1----:R-:W-:Y:S01]  /*14520*/  FFMA.FTZ R3, R4.reuse, UR5, R13 ;  /* 0x0000000504037c23 */ /* 0x042fe2000801000d */
[----:B------:R-:W-:Y:S01]  /*14530*/  FFMA.FTZ R4, R4, UR5, R33 ;  /* 0x0000000504047c23 */ /* 0x000fe20008010021 */
[----:B------:R-:W-:Y:S01]  /*14540*/  ISETP.GE.AND P1, PT, R2, R31, PT ;  /* 0x0000001f0200720c */ /* 0x000fe20003f26270 */
[----:B------:R-:W-:Y:S01]  /*14550*/  FMUL.FTZ R7, R59, UR4 ;  /* 0x000000043b077c20 */ /* 0x000fe20008410000 */
[----:B------:R-:W-:Y:S01]  /*14560*/  MUFU.TANH R13, R6 ;  /* 0x00000006000d7308 */ /* 0x000fe20000002400 */
[----:B------:R-:W-:Y:S01]  /*14570*/  FSEL R238, R3, -INF , !P2 ;  /* 0xff80000003ee7808 */ /* 0x000fe20005000000 */
[----:B------:R-:W-:Y:S01]  /*14580*/  IMAD.MOV.U32 R57, RZ, RZ, R139 ;  /* 0x000000ffff397224 */ /* 0x000fe200078e008b */
[----:B------:R-:W-:-:S05]  /*14590*/  I2FP.F32.U32 R3, R2 ;  /* 0x0000000200037245 */ /* 0x000fca0000201000 */
[----:B------:R1:W-:Y:S01]  /*145a0*/  MUFU.TANH R33, R5 ;  /* 0x0000000500217308 */ /* 0x0003e20000002400 */
[----:B------:R-:W-:Y:S01]  /*145b0*/  FSEL R136, R4, -INF , !P3 ;  /* 0xff80000004887808 */ /* 0x000fe20005800000 */
[C---:B------:R-:W-:Y:S01]  /*145c0*/  FFMA.FTZ R4, R3.reuse, UR5, R46 ;  /* 0x0000000503047c23 */ /* 0x040fe2000801002e */
[----:B------:R-:W-:Y:S02]  /*145d0*/  ISETP.GE.AND P2, PT, R2, R32, PT ;  /* 0x000000200200720c */ /* 0x000fe40003f46270 */
[----:B------:R-:W-:Y:S01]  /*145e0*/  IADD3 R2, PT, PT, R0, -0x98, RZ ;  /* 0xffffff6800027810 */ /* 0x000fe20007ffe0ff */
[----:B-1----:R-:W-:-:S05]  /*145f0*/  FFMA.FTZ R5, R3, UR5, R66 ;  /* 0x0000000503057c23 */ /* 0x002fca0008010042 */
[----:B------:R-:W-:Y:S01]  /*14600*/  FSEL R63, R5, -INF , !P5 ;  /* 0xff800000053f7808 */ /* 0x000fe20006800000 */
[----:B------:R-:W-:Y:S01]  /*14610*/  FFMA.FTZ R5, R3, UR5, R44 ;  /* 0x0000000503057c23 */ /* 0x000fe2000801002c */
[----:B------:R-:W-:Y:S02]  /*14620*/  FSEL R137, R4, -INF , !P4 ;  /* 0xff80000004897808 */ /* 0x000fe40006000000 */
[C---:B------:R-:W-:Y:S02]  /*14630*/  ISETP.GE.AND P3, PT, R2.reuse, R29, PT ;  /* 0x0000001d0200720c */ /* 0x040fe40003f66270 */
[----:B------:R-:W-:Y:S01]  /*14640*/  FSEL R59, R5, -INF , !P1 ;  /* 0xff800000053b7808 */ /* 0x000fe20004800000 */
[----:B------:R-:W-:Y:S01]  /*14650*/  FFMA.FTZ R5, R3, UR5, R34 ;  /* 0x0000000503057c23 */ /* 0x000fe20008010022 */
[----:B------:R-:W-:Y:S01]  /*14660*/  ISETP.GE.AND P5, PT, R2, R30, PT ;  /* 0x0000001e0200720c */ /* 0x000fe20003fa6270 */
[----:B------:R-:W-:Y:S01]  /*14670*/  FMUL.FTZ R3, R220, UR4 ;  /* 0x00000004dc037c20 */ /* 0x000fe20008410000 */
[----:B------:R-:W-:-:S02]  /*14680*/  ISETP.GE.AND P4, PT, R2, R31, PT ;  /* 0x0000001f0200720c */ /* 0x000fc40003f86270 */
[----:B------:R-:W-:Y:S02]  /*14690*/  I2FP.F32.U32 R4, R2 ;  /* 0x0000000200047245 */ /* 0x000fe40000201000 */
[----:B------:R-:W-:Y:S01]  /*146a0*/  ISETP.GE.AND P1, PT, R2, R32, PT ;  /* 0x000000200200720c */ /* 0x000fe20003f26270 */
[----:B------:R-:W-:Y:S01]  /*146b0*/  VIADD R2, R0, 0xffffff69 ;  /* 0xffffff6900027836 */ /* 0x000fe20000000000 */
[----:B------:R1:W-:Y:S01]  /*146c0*/  MUFU.TANH R38, R7 ;  /* 0x0000000700267308 */ /* 0x0003e20000002400 */
[----:B------:R-:W-:Y:S01]  /*146d0*/  FMUL.FTZ R6, R58, UR4 ;  /* 0x000000043a067c20 */ /* 0x000fe20008410000 */
[----:B------:R-:W-:-:S06]  /*146e0*/  FFMA.FTZ R8, R4, UR5, R12 ;  /* 0x0000000504087c23 */ /* 0x000fcc000801000c */
[----:B------:R2:W-:Y:S01]  /*146f0*/  MUFU.TANH R34, R3 ;  /* 0x0000000300227308 */ /* 0x0005e20000002400 */
[----:B------:R-:W-:Y:S01]  /*14700*/  FSEL R45, R5, -INF , !P2 ;  /* 0xff800000052d7808 */ /* 0x000fe20005000000 */
[----:B-1----:R-:W-:Y:S01]  /*14710*/  FFMA.FTZ R7, R4, UR5, R15 ;  /* 0x0000000504077c23 */ /* 0x002fe2000801000f */
[----:B------:R-:W-:-:S05]  /*14720*/  I2FP.F32.U32 R15, R2 ;  /* 0x00000002000f7245 */ /* 0x000fca0000201000 */
[----:B------:R1:W3:Y:S01]  /*14730*/  MUFU.TANH R9, R6 ;  /* 0x0000000600097308 */ /* 0x0002e20000002400 */
[----:B--2---:R-:W-:Y:S01]  /*14740*/  FMUL.FTZ R3, R221, UR4 ;  /* 0x00000004dd037c20 */ /* 0x004fe20008410000 */
[----:B------:R-:W-:-:S06]  /*14750*/  ISETP.GE.AND P2, PT, R2, R29, PT ;  /* 0x0000001d0200720c */ /* 0x000fcc0003f46270 */
[----:B------:R2:W-:Y:S01]  /*14760*/  MUFU.TANH R37, R3 ;  /* 0x0000000300257308 */ /* 0x0005e20000002400 */
[----:B------:R-:W-:Y:S01]  /*14770*/  FSEL R56, R7, -INF , !P3 ;  /* 0xff80000007387808 */ /* 0x000fe20005800000 */
[C---:B-1----:R-:W-:Y:S01]  /*14780*/  FFMA.FTZ R6, R4.reuse, UR5, R14 ;  /* 0x0000000504067c23 */ /* 0x042fe2000801000e */
[----:B------:R-:W-:Y:S01]  /*14790*/  FFMA.FTZ R4, R4, UR5, R10 ;  /* 0x0000000504047c23 */ /* 0x000fe2000801000a */
[----:B------:R-:W-:Y:S01]  /*147a0*/  FSEL R46, R8, -INF , !P4 ;  /* 0xff800000082e7808 */ /* 0x000fe20006000000 */
[C---:B------:R-:W-:Y:S01]  /*147b0*/  FFMA.FTZ R5, R15.reuse, UR5, R40 ;  /* 0x000000050f057c23 */ /* 0x040fe20008010028 */
[----:B------:R-:W-:Y:S01]  /*147c0*/  ISETP.GE.AND P3, PT, R2, R30, PT ;  /* 0x0000001e0200720c */ /* 0x000fe20003f66270 */
[----:B--2---:R-:W-:Y:S01]  /*147d0*/  FFMA.FTZ R3, R15, UR5, R42 ;  /* 0x000000050f037c23 */ /* 0x004fe2000801002a */
[----:B------:R-:W-:Y:S02]  /*147e0*/  FSEL R138, R6, -INF , !P5 ;  /* 0xff800000068a7808 */ /* 0x000fe40006800000 */
[----:B------:R-:W-:-:S02]  /*147f0*/  ISETP.GE.AND P5, PT, R2, R31, PT ;  /* 0x0000001f0200720c */ /* 0x000fc40003fa6270 */
[----:B------:R-:W-:Y:S01]  /*14800*/  FSEL R251, R3, -INF , !P2 ;  /* 0xff80000003fb7808 */ /* 0x000fe20005000000 */
[----:B------:R-:W-:Y:S01]  /*14810*/  FFMA.FTZ R3, R15, UR5, R11 ;  /* 0x000000050f037c23 */ /* 0x000fe2000801000b */
[----:B------:R-:W-:Y:S02]  /*14820*/  ISETP.GE.AND P4, PT, R2, R32, PT ;  /* 0x000000200200720c */ /* 0x000fe40003f86270 */
[----:B------:R-:W-:Y:S01]  /*14830*/  FSEL R60, R4, -INF , !P1 ;  /* 0xff800000043c7808 */ /* 0x000fe20004800000 */
[----:B------:R-:W-:Y:S01]  /*14840*/  FMUL.FTZ R4, R222, UR4 ;  /* 0x00000004de047c20 */ /* 0x000fe20008410000 */
[----:B------:R-:W-:Y:S02]  /*14850*/  IADD3 R2, PT, PT, R0, -0x90, RZ ;  /* 0xffffff7000027810 */ /* 0x000fe40007ffe0ff */
[----:B------:R-:W-:Y:S01]  /*14860*/  FSEL R139, R5, -INF , !P3 ;  /* 0xff800000058b7808 */ /* 0x000fe20005800000 */
[----:B------:R1:W-:Y:S01]  /*14870*/  MUFU.TANH R39, R4 ;  /* 0x0000000400277308 */ /* 0x0003e20000002400 */
[----:B------:R-:W-:-:S02]  /*14880*/  I2FP.F32.U32 R14, R2 ;  /* 0x00000002000e7245 */ /* 0x000fc40000201000 */
[----:B------:R-:W-:Y:S01]  /*14890*/  FSEL R58, R3, -INF , !P5 ;  /* 0xff800000033a7808 */ /* 0x000fe20006800000 */
[----:B------:R-:W-:Y:S01]  /*148a0*/  FMUL.FTZ R5, R53, UR4 ;  /* 0x0000000435057c20 */ /* 0x000fe20008410000 */
[C---:B------:R-:W-:Y:S02]  /*148b0*/  ISETP.GE.AND P1, PT, R2.reuse, R29, PT ;  /* 0x0000001d0200720c */ /* 0x040fe40003f26270 */
[C---:B------:R-:W-:Y:S02]  /*148c0*/  ISETP.GE.AND P2, PT, R2.reuse, R30, PT ;  /* 0x0000001e0200720c */ /* 0x040fe40003f46270 */
[C---:B------:R-:W-:Y:S02]  /*148d0*/  ISETP.GE.AND P3, PT, R2.reuse, R31, PT ;  /* 0x0000001f0200720c */ /* 0x040fe40003f66270 */
[----:B------:R-:W-:Y:S01]  /*148e0*/  ISETP.GE.AND P5, PT, R2, R32, PT ;  /* 0x000000200200720c */ /* 0x000fe20003fa6270 */
[C---:B------:R-:W-:Y:S01]  /*148f0*/  VIADD R2, R0.reuse, 0xffffff71 ;  /* 0xffffff7100027836 */ /* 0x040fe20000000000 */
[C---:B------:R-:W-:Y:S01]  /*14900*/  IADD3 R11, PT, PT, R0.reuse, -0x88, RZ ;  /* 0xffffff78000b7810 */ /* 0x040fe20007ffe0ff */
[----:B------:R-:W-:-:S02]  /*14910*/  VIADD R7, R0, 0xffffff79 ;  /* 0xffffff7900077836 */ /* 0x000fc40000000000 */
[----:B-1----:R-:W-:Y:S01]  /*14920*/  FMUL.FTZ R4, R52, UR4 ;  /* 0x0000000434047c20 */ /* 0x002fe20008410000 */
[----:B------:R-:W-:Y:S01]  /*14930*/  FMNMX3.FTZ R0, R247, R16, R22, !PT ;  /* 0x00000010f7007276 */ /* 0x000fe20007810016 */
[----:B---3--:R-:W-:Y:S02]  /*14940*/  FFMA.FTZ R3, R14, UR5, R9 ;  /* 0x000000050e037c23 */ /* 0x008fe40008010009 */
[----:B------:R1:W2:Y:S01]  /*14950*/  MUFU.TANH R12, R4 ;  /* 0x00000004000c7308 */ /* 0x0002a20000002400 */
[----:B------:R-:W-:-:S07]  /*14960*/  FMNMX3.FTZ R0, R0, R20, R19, !PT ;  /* 0x0000001400007276 */ /* 0x000fce0007810013 */
[----:B------:R2:W3:Y:S01]  /*14970*/  MUFU.TANH R9, R5 ;  /* 0x0000000500097308 */ /* 0x0004e20000002400 */
[----:B------:R-:W-:Y:S01]  /*14980*/  FMNMX3.FTZ R0, R0, R228, R140, !PT ;  /* 0x000000e400007276 */ /* 0x000fe2000781008c */
[----:B-1----:R-:W-:Y:S01]  /*14990*/  FFMA.FTZ R4, R14, UR5, R13 ;  /* 0x000000050e047c23 */ /* 0x002fe2000801000d */
[----:B------:R-:W-:-:S04]  /*149a0*/  I2FP.F32.U32 R13, R2 ;  /* 0x00000002000d7245 */ /* 0x000fc80000201000 */
[----:B------:R-:W-:Y:S01]  /*149b0*/  FSEL R61, R4, -INF , !P1 ;  /* 0xff800000043d7808 */ /* 0x000fe20004800000 */
[----:B------:R-:W-:Y:S01]  /*149c0*/  FFMA.FTZ R4, R13, UR5, R33 ;  /* 0x000000050d047c23 */ /* 0x000fe20008010021 */
[----:B------:R-:W-:Y:S02]  /*149d0*/  ISETP.GE.AND P1, PT, R2, R29, PT ;  /* 0x0000001d0200720c */ /* 0x000fe40003f26270 */
[----:B------:R-:W-:Y:S01]  /*149e0*/  FSEL R64, R3, -INF , !P2 ;  /* 0xff80000003407808 */ /* 0x000fe20005000000 */
[----:B------:R-:W-:Y:S01]  /*149f0*/  FMUL.FTZ R3, R54, UR4 ;  /* 0x0000000436037c20 */ /* 0x000fe20008410000 */
[----:B------:R-:W-:Y:S02]  /*14a00*/  FMNMX3.FTZ R0, R0, R49, R43, !PT ;  /* 0x0000003100007276 */ /* 0x000fe4000781002b */
[----:B------:R-:W-:Y:S02]  /*14a10*/  FSEL R133, R4, -INF , !P1 ;  /* 0xff80000004857808 */ /* 0x000fe40004800000 */
[----:B------:R-:W-:-:S02]  /*14a20*/  ISETP.GE.AND P2, PT, R11, R29, PT ;  /* 0x0000001d0b00720c */ /* 0x000fc40003f46270 */
[----:B------:R-:W-:Y:S02]  /*14a30*/  ISETP.GE.AND P1, PT, R7, R29, PT ;  /* 0x0000001d0700720c */ /* 0x000fe40003f26270 */
[----:B------:R-:W-:Y:S01]  /*14a40*/  I2FP.F32.U32 R10, R11 ;  /* 0x0000000b000a7245 */ /* 0x000fe20000201000 */
[----:B------:R1:W-:Y:S01]  /*14a50*/  MUFU.TANH R29, R3 ;  /* 0x00000003001d7308 */ /* 0x0003e20000002400 */
[----:B------:R-:W-:Y:S02]  /*14a60*/  I2FP.F32.U32 R8, R7 ;  /* 0x0000000700087245 */ /* 0x000fe40000201000 */
[----:B------:R-:W-:Y:S01]  /*14a70*/  FMNMX3.FTZ R0, R0, R57, R63, !PT ;  /* 0x0000003900007276 */ /* 0x000fe2000781003f */
[----:B--2---:R-:W-:Y:S02]  /*14a80*/  FFMA.FTZ R5, R10, UR5, R12 ;  /* 0x000000050a057c23 */ /* 0x004fe4000801000c */
[----:B---3--:R-:W-:Y:S01]  /*14a90*/  FFMA.FTZ R4, R8, UR5, R9 ;  /* 0x0000000508047c23 */ /* 0x008fe20008010009 */
[----:B------:R-:W-:Y:S01]  /*14aa0*/  FMNMX3.FTZ R0, R0, R56, R251, !PT ;  /* 0x0000003800007276 */ /* 0x000fe200078100fb */
[----:B------:R-:W-:Y:S01]  /*14ab0*/  STL [R1+0x68], R64 ;  /* 0x0000684001007387 */ /* 0x000fe20000100800 */
[----:B------:R-:W-:Y:S01]  /*14ac0*/  FSEL R65, R5, -INF , !P2 ;  /* 0xff80000005417808 */ /* 0x000fe20005000000 */
[----:B-1----:R-:W-:-:S04]  /*14ad0*/  FMUL.FTZ R3, R55, UR4 ;  /* 0x0000000437037c20 */ /* 0x002fc80008410000 */
[----:B------:R1:W2:Y:S01]  /*14ae0*/  MUFU.TANH R9, R3 ;  /* 0x0000000300097308 */ /* 0x0002a20000002400 */
[----:B------:R-:W-:Y:S01]  /*14af0*/  STL [R1+0x48], R133 ;  /* 0x0000488501007387 */ /* 0x000fe20000100800 */
[----:B------:R-:W-:Y:S02]  /*14b00*/  FSEL R67, R4, -INF , !P1 ;  /* 0xff80000004437808 */ /* 0x000fe40004800000 */
[----:B------:R-:W-:Y:S01]  /*14b10*/  FMNMX3.FTZ R0, R0, R61, R133, !PT ;  /* 0x0000003d00007276 */ /* 0x000fe20007810085 */
[----:B------:R3:W-:Y:S01]  /*14b20*/  STL [R1+0xc4], R251 ;  /* 0x0000c4fb01007387 */ /* 0x0007e20000100800 */
[----:B------:R-:W-:Y:S01]  /*14b30*/  FMUL.FTZ R6, R223, UR4 ;  /* 0x00000004df067c20 */ /* 0x000fe20008410000 */
[C---:B------:R-:W-:Y:S02]  /*14b40*/  ISETP.GE.AND P1, PT, R2.reuse, R30, PT ;  /* 0x0000001e0200720c */ /* 0x040fe40003f26270 */
[----:B------:R-:W-:Y:S01]  /*14b50*/  ISETP.GE.AND P2, PT, R2, R32, PT ;  /* 0x000000200200720c */ /* 0x000fe20003f46270 */
[----:B-1----:R-:W-:Y:S01]  /*14b60*/  FFMA.FTZ R3, R14, UR5, R34 ;  /* 0x000000050e037c23 */ /* 0x002fe20008010022 */
[----:B------:R-:W-:Y:S01]  /*14b70*/  FMNMX3.FTZ R0, R0, R65, R67, !PT ;  /* 0x0000004100007276 */ /* 0x000fe20007810043 */
[----:B------:R1:W-:Y:S03]  /*14b80*/  MUFU.TANH R33, R6 ;  /* 0x0000000600217308 */ /* 0x0003e60000002400 */
[----:B---3--:R-:W-:-:S02]  /*14b90*/  FSEL R251, R3, -INF , !P3 ;  /* 0xff80000003fb7808 */ /* 0x008fc40005800000 */
[----:B------:R-:W-:Y:S02]  /*14ba0*/  ISETP.GE.AND P3, PT, R2, R31, PT ;  /* 0x0000001f0200720c */ /* 0x000fe40003f66270 */
[----:B------:R-:W-:Y:S01]  /*14bb0*/  FMNMX3.FTZ R2, R246, R17, R27, !PT ;  /* 0x00000011f6027276 */ /* 0x000fe2000781001b */
[----:B-1----:R-:W1:Y:S03]  /*14bc0*/  SHFL.BFLY PT, R6, R0, 0x2, 0x1f ;  /* 0x0c401f0000067f89 */ /* 0x002e6600000e0000 */
[----:B------:R-:W-:Y:S01]  /*14bd0*/  FMNMX3.FTZ R2, R2, R24, R21, !PT ;  /* 0x0000001802027276 */ /* 0x000fe20007810015 */
[C---:B------:R-:W-:Y:S01]  /*14be0*/  FFMA.FTZ R3, R13.reuse, UR5, R37 ;  /* 0x000000050d037c23 */ /* 0x040fe20008010025 */
[----:B------:R-:W-:Y:S02]  /*14bf0*/  FMUL.FTZ R5, R216, UR4 ;  /* 0x00000004d8057c20 */ /* 0x000fe40008410000 */
[----:B------:R-:W-:Y:S01]  /*14c00*/  FMNMX3.FTZ R2, R2, R236, R142, !PT ;  /* 0x000000ec02027276 */ /* 0x000fe2000781008e */
[----:B------:R-:W-:Y:S01]  /*14c10*/  FFMA.FTZ R4, R13, UR5, R38 ;  /* 0x000000050d047c23 */ /* 0x000fe20008010026 */
[----:B------:R3:W4:Y:S02]  /*14c20*/  MUFU.TANH R12, R5 ;  /* 0x00000005000c7308 */ /* 0x0007240000002400 */
[----:B------:R-:W-:-:S02]  /*14c30*/  FMNMX3.FTZ R2, R2, R50, R48, !PT ;  /* 0x0000003202027276 */ /* 0x000fc40007810030 */
[----:B------:R-:W-:Y:S01]  /*14c40*/  FSEL R34, R3, -INF , !P3 ;  /* 0xff80000003227808 */ /* 0x000fe20005800000 */
[----:B------:R-:W-:Y:S01]  /*14c50*/  FMUL.FTZ R3, R217, UR4 ;  /* 0x00000004d9037c20 */ /* 0x000fe20008410000 */
[----:B------:R-:W-:Y:S02]  /*14c60*/  FMNMX3.FTZ R2, R2, R62, R137, !PT ;  /* 0x0000003e02027276 */ /* 0x000fe40007810089 */
[----:B------:R-:W-:Y:S01]  /*14c70*/  FSEL R44, R4, -INF , !P1 ;  /* 0xff800000042c7808 */ /* 0x000fe20004800000 */
[----:B--2---:R-:W-:Y:S01]  /*14c80*/  FFMA.FTZ R4, R8, UR5, R9 ;  /* 0x0000000508047c23 */ /* 0x004fe20008010009 */
[-C--:B------:R-:W-:Y:S02]  /*14c90*/  ISETP.GE.AND P1, PT, R11, R30.reuse, PT ;  /* 0x0000001e0b00720c */ /* 0x080fe40003f26270 */
[----:B------:R-:W-:Y:S01]  /*14ca0*/  ISETP.GE.AND P3, PT, R7, R30, PT ;  /* 0x0000001e0700720c */ /* 0x000fe20003f66270 */
[----:B---3--:R-:W-:Y:S02]  /*14cb0*/  FFMA.FTZ R5, R10, UR5, R29 ;  /* 0x000000050a057c23 */ /* 0x008fe4000801001d */
[----:B------:R2:W3:Y:S01]  /*14cc0*/  MUFU.TANH R29, R3 ;  /* 0x00000003001d7308 */ /* 0x0004e20000002400 */
[----:B------:R-:W-:-:S02]  /*14cd0*/  FSEL R42, R4, -INF , !P3 ;  /* 0xff800000042a7808 */ /* 0x000fc40005800000 */
[----:B------:R-:W-:Y:S02]  /*14ce0*/  FSEL R40, R5, -INF , !P1 ;  /* 0xff80000005287808 */ /* 0x000fe40004800000 */
[----:B-1----:R-:W-:Y:S02]  /*14cf0*/  FMNMX.FTZ R134, R0, R6, !PT ;  /* 0x0000000600867209 */ /* 0x002fe40007810000 */
[----:B--2---:R-:W-:Y:S02]  /*14d00*/  FMNMX3.FTZ R3, R2, R138, R139, !PT ;  /* 0x0000008a02037276 */ /* 0x004fe4000781008b */
[----:B----4-:R-:W-:Y:S02]  /*14d10*/  FMNMX3.FTZ R2, R245, R18, R36, !PT ;  /* 0x00000012f5027276 */ /* 0x010fe40007810024 */
[----:B------:R-:W-:Y:S02]  /*14d20*/  FMNMX3.FTZ R3, R3, R64, R44, !PT ;  /* 0x0000004003037276 */ /* 0x000fe4000781002c */
[----:B------:R-:W-:-:S02]  /*14d30*/  FMNMX3.FTZ R2, R2, R25, R23, !PT ;  /* 0x0000001902027276 */ /* 0x000fc40007810017 */
[----:B------:R-:W-:Y:S02]  /*14d40*/  FMNMX3.FTZ R0, R3, R40, R42, !PT ;  /* 0x0000002803007276 */ /* 0x000fe4000781002a */
[----:B------:R-:W-:Y:S01]  /*14d50*/  FMNMX3.FTZ R2, R2, R237, R229, !PT ;  /* 0x000000ed02027276 */ /* 0x000fe200078100e5 */
[----:B------:R-:W-:Y:S01]  /*14d60*/  FFMA.FTZ R3, R10, UR5, R12 ;  /* 0x000000050a037c23 */ /* 0x000fe2000801000c */
[----:B------:R-:W-:Y:S02]  /*14d70*/  ISETP.GE.AND P1, PT, R11, R31, PT ;  /* 0x0000001f0b00720c */ /* 0x000fe40003f26270 */
[----:B------:R-:W-:Y:S01]  /*14d80*/  FMNMX3.FTZ R2, R2, R141, R132, !PT ;  /* 0x0000008d02027276 */ /* 0x000fe20007810084 */
[----:B------:R-:W-:Y:S01]  /*14d90*/  FMUL.FTZ R4, R218, UR4 ;  /* 0x00000004da047c20 */ /* 0x000fe20008410000 */
[----:B------:R-:W-:Y:S02]  /*14da0*/  FSEL R54, R3, -INF , !P1 ;  /* 0xff80000003367808 */ /* 0x000fe40004800000 */
[----:B------:R-:W-:Y:S01]  /*14db0*/  FMNMX3.FTZ R3, R2, R238, R59, !PT ;  /* 0x000000ee02037276 */ /* 0x000fe2000781003b */
[----:B------:R3:W1:Y:S01]  /*14dc0*/  MUFU.TANH R6, R4 ;  /* 0x0000000400067308 */ /* 0x0006620000002400 */
[----:B------:R-:W-:Y:S01]  /*14dd0*/  FMNMX3.FTZ R2, R252, R51, R28, !PT ;  /* 0x00000033fc027276 */ /* 0x000fe2000781001c */
[----:B------:R-:W-:Y:S01]  /*14de0*/  STL [R1+0x64], R65 ;  /* 0x0000644101007387 */ /* 0x000fe20000100800 */
[----:B------:R-:W-:-:S02]  /*14df0*/  ISETP.GE.AND P3, PT, R7, R31, PT ;  /* 0x0000001f0700720c */ /* 0x000fc40003f66270 */
[----:B------:R-:W-:Y:S01]  /*14e00*/  FMNMX3.FTZ R2, R2, R26, R41, !PT ;  /* 0x0000001a02027276 */ /* 0x000fe20007810029 */
[----:B------:R-:W-:Y:S04]  /*14e10*/  STL [R1+0x60], R67 ;  /* 0x0000604301007387 */ /* 0x000fe80000100800 */
[----:B------:R2:W-:Y:S01]  /*14e20*/  STL [R1+0x5c], R44 ;  /* 0x00005c2c01007387 */ /* 0x0005e20000100800 */
[----:B------:R-:W-:Y:S01]  /*14e30*/  FMNMX3.FTZ R2, R2, R249, R248, !PT ;  /* 0x000000f902027276 */ /* 0x000fe200078100f8 */
[----:B---3--:R-:W-:Y:S01]  /*14e40*/  FFMA.FTZ R4, R8, UR5, R29 ;  /* 0x0000000508047c23 */ /* 0x008fe2000801001d */
[----:B------:R-:W-:Y:S02]  /*14e50*/  MOV R55, R45 ;  /* 0x0000002d00377202 */ /* 0x000fe40000000f00 */
[----:B------:R-:W-:Y:S01]  /*14e60*/  FMNMX3.FTZ R2, R2, R235, R231, !PT ;  /* 0x000000eb02027276 */ /* 0x000fe200078100e7 */
[----:B------:R-:W-:Y:S03]  /*14e70*/  STL [R1+0x50], R34 ;  /* 0x0000502201007387 */ /* 0x000fe60000100800 */
[----:B------:R-:W-:Y:S01]  /*14e80*/  FMNMX3.FTZ R2, R2, R136, R55, !PT ;  /* 0x0000008802027276 */ /* 0x000fe20007810037 */
[----:B------:R-:W-:Y:S01]  /*14e90*/  STL [R1+0x58], R40 ;  /* 0x0000582801007387 */ /* 0x000fe20000100800 */
[----:B--2---:R-:W-:Y:S01]  /*14ea0*/  FSEL R44, R4, -INF , !P3 ;  /* 0xff800000042c7808 */ /* 0x004fe20005800000 */
[----:B------:R-:W-:Y:S01]  /*14eb0*/  FFMA.FTZ R4, R15, UR5, R47 ;  /* 0x000000050f047c23 */ /* 0x000fe2000801002f */
[----:B------:R-:W-:Y:S01]  /*14ec0*/  ISETP.GE.AND P3, PT, R7, R32, PT ;  /* 0x000000200700720c */ /* 0x000fe20003f66270 */
[----:B------:R-:W-:-:S03]  /*14ed0*/  FFMA.FTZ R7, R14, UR5, R39 ;  /* 0x000000050e077c23 */ /* 0x000fc60008010027 */
[----:B------:R-:W-:Y:S02]  /*14ee0*/  FSEL R250, R4, -INF , !P4 ;  /* 0xff80000004fa7808 */ /* 0x000fe40006000000 */
[----:B------:R-:W-:Y:S01]  /*14ef0*/  FSEL R4, R7, -INF , !P5 ;  /* 0xff80000007047808 */ /* 0x000fe20006800000 */
[----:B------:R-:W-:Y:S01]  /*14f00*/  STL [R1+0x54], R42 ;  /* 0x0000542a01007387 */ /* 0x000fe20000100800 */
[----:B------:R-:W-:-:S03]  /*14f10*/  FMNMX3.FTZ R2, R2, R60, R250, !PT ;  /* 0x0000003c02027276 */ /* 0x000fc600078100fa */
[----:B------:R-:W-:Y:S04]  /*14f20*/  STL [R1+0xc8], R251 ;  /* 0x0000c8fb01007387 */ /* 0x000fe80000100800 */
[----:B------:R-:W-:Y:S04]  /*14f30*/  STL [R1+0x4c], R4 ;  /* 0x00004c0401007387 */ /* 0x000fe80000100800 */
[----:B------:R2:W-:Y:S04]  /*14f40*/  STL [R1+0xc0], R250 ;  /* 0x0000c0fa01007387 */ /* 0x0005e80000100800 */
[----:B--2---:R-:W2:Y:S04]  /*14f50*/  LDL.LU R250, [R1+0x4c] ;  /* 0x00004c0001fa7983 */ /* 0x004ea80000300800 */
[----:B------:R-:W3:Y:S01]  /*14f60*/  SHFL.BFLY PT, R9, R0, 0x2, 0x1f ;  /* 0x0c401f0000097f89 */ /* 0x000ee200000e0000 */
[----:B------:R-:W-:-:S03]  /*14f70*/  FMUL.FTZ R5, R219, UR4 ;  /* 0x00000004db057c20 */ /* 0x000fc60008410000 */
[----:B------:R-:W4:Y:S01]  /*14f80*/  SHFL.BFLY PT, R12, R134, 0x1, 0x1f ;  /* 0x0c201f00860c7f89 */ /* 0x000f2200000e0000 */
[----:B------:R-:W-:Y:S01]  /*14f90*/  FMNMX3.FTZ R3, R3, R46, R58, !PT ;  /* 0x0000002e03037276 */ /* 0x000fe2000781003a */
[----:B-1----:R-:W-:Y:S01]  /*14fa0*/  FFMA.FTZ R6, R10, UR5, R6 ;  /* 0x000000050a067c23 */ /* 0x002fe20008010006 */
[----:B------:R-:W1:Y:S01]  /*14fb0*/  MUFU.TANH R5, R5 ;  /* 0x0000000500057308 */ /* 0x000e620000002400 */
[----:B------:R-:W-:Y:S01]  /*14fc0*/  ISETP.GE.AND P1, PT, R11, R32, PT ;  /* 0x000000200b00720c */ /* 0x000fe20003f26270 */
[----:B------:R-:W4:Y:S01]  /*14fd0*/  LDCU UR4, c[0x0][0x45c] ;  /* 0x00008b80ff0477ac */ /* 0x000f220008000800 */
[----:B------:R-:W-:Y:S01]  /*14fe0*/  FMNMX3.FTZ R135, R3, R251, R34, !PT ;  /* 0x000000fb03877276 */ /* 0x000fe20007810022 */
[----:B------:R-:W-:Y:S01]  /*14ff0*/  FFMA.FTZ R3, R13, UR5, R33 ;  /* 0x000000050d037c23 */ /* 0x000fe20008010021 */
[----:B------:R-:W-:-:S04]  /*15000*/  FSEL R30, R6, -INF , !P1 ;  /* 0xff800000061e7808 */ /* 0x000fc80004800000 */
[----:B------:R-:W-:Y:S02]  /*15010*/  FSEL R52, R3, -INF , !P2 ;  /* 0xff80000003347808 */ /* 0x000fe40005000000 */
[----:B---3--:R-:W-:Y:S01]  /*15020*/  FMNMX.FTZ R0, R0, R9, !PT ;  /* 0x0000000900007209 */ /* 0x008fe20007810000 */
[----:B-1----:R-:W-:-:S04]  /*15030*/  FFMA.FTZ R5, R8, UR5, R5 ;  /* 0x0000000508057c23 */ /* 0x002fc80008010005 */
[----:B------:R-:W1:Y:S01]  /*15040*/  SHFL.BFLY PT, R133, R0, 0x1, 0x1f ;  /* 0x0c201f0000857f89 */ /* 0x000e6200000e0000 */
[----:B----4-:R-:W-:Y:S02]  /*15050*/  FMNMX.FTZ R134, R134, R12, !PT ;  /* 0x0000000c86867209 */ /* 0x010fe40007810000 */
[----:B------:R-:W-:Y:S02]  /*15060*/  FSEL R12, R5, -INF , !P3 ;  /* 0xff800000050c7808 */ /* 0x000fe40005800000 */
[C---:B------:R-:W-:Y:S01]  /*15070*/  FSETP.NEU.FTZ.AND P2, PT, R134.reuse, -INF , PT ;  /* 0xff8000008600780b */ /* 0x040fe20003f5d000 */
[----:B------:R-:W-:-:S05]  /*15080*/  FMUL.FTZ R34, R134, UR4 ;  /* 0x0000000486227c20 */ /* 0x000fca0008410000 */
[----:B------:R-:W-:Y:S02]  /*15090*/  FSEL R34, R34, RZ, P2 ;  /* 0x000000ff22227208 */ /* 0x000fe40001000000 */
[----:B-1----:R-:W-:-:S03]  /*150a0*/  FMNMX.FTZ R133, R0, R133, !PT ;  /* 0x0000008500857209 */ /* 0x002fc60007810000 */
[--C-:B------:R-:W-:Y:S01]  /*150b0*/  FFMA.FTZ R0, R20, UR4, -R34.reuse ;  /* 0x0000000414007c23 */ /* 0x100fe20008010822 */
[C---:B------:R-:W-:Y:S01]  /*150c0*/  FSETP.NEU.FTZ.AND P4, PT, R133.reuse, -INF , PT ;  /* 0xff8000008500780b */ /* 0x040fe20003f9d000 */
[----:B------:R-:W-:Y:S02]  /*150d0*/  FMUL.FTZ R33, R133, UR4 ;  /* 0x0000000485217c20 */ /* 0x000fe40008410000 */
[----:B------:R1:W-:Y:S03]  /*150e0*/  MUFU.EX2 R239, R0 ;  /* 0x0000000000ef7308 */ /* 0x0003e60000000800 */
[----:B------:R-:W-:Y:S01]  /*150f0*/  FSEL R33, R33, RZ, P4 ;  /* 0x000000ff21217208 */ /* 0x000fe20002000000 */
[----:B-1----:R-:W-:-:S04]  /*15100*/  FFMA.FTZ R0, R19, UR4, -R34 ;  /* 0x0000000413007c23 */ /* 0x002fc80008010822 */
[----:B------:R1:W-:Y:S02]  /*15110*/  MUFU.EX2 R31, R0 ;  /* 0x00000000001f7308 */ /* 0x0003e40000000800 */
[----:B-1----:R-:W-:-:S06]  /*15120*/  FFMA.FTZ R0, R17, UR4, -R33 ;  /* 0x0000000411007c23 */ /* 0x002fcc0008010821 */
[----:B------:R1:W-:Y:S02]  /*15130*/  MUFU.EX2 R53, R0 ;  /* 0x0000000000357308 */ /* 0x0003e40000000800 */
[----:B-1----:R-:W-:-:S06]  /*15140*/  FFMA.FTZ R0, R27, UR4, -R33 ;  /* 0x000000041b007c23 */ /* 0x002fcc0008010821 */
[----:B------:R-:W-:Y:S01]  /*15150*/  MUFU.EX2 R0, R0 ;  /* 0x0000000000007308 */ /* 0x000fe20000000800 */
[----:B--2---:R-:W-:-:S04]  /*15160*/  FMNMX3.FTZ R2, R2, R250, R52, !PT ;  /* 0x000000fa02027276 */ /* 0x004fc80007810034 */
[----:B------:R-:W-:-:S05]  /*15170*/  FMNMX3.FTZ R143, R2, R30, R12, !PT ;  /* 0x0000001e028f7276 */ /* 0x000fca000781000c */
[----:B------:R-:W1:Y:S01]  /*15180*/  SHFL.BFLY PT, R3, R143, 0x2, 0x1f ;  /* 0x0c401f008f037f89 */ /* 0x000e6200000e0000 */
[----:B------:R-:W-:-:S04]  /*15190*/  FFMA.FTZ R2, R16, UR4, -R34 ;  /* 0x0000000410027c23 */ /* 0x000fc80008010822 */
[----:B------:R2:W3:Y:S02]  /*151a0*/  MUFU.EX2 R4, R2 ;  /* 0x0000000200047308 */ /* 0x0004e40000000800 */
[----:B--2---:R-:W-:Y:S01]  /*151b0*/  FFMA.FTZ R2, R22, UR4, -R34 ;  /* 0x0000000416027c23 */ /* 0x004fe20008010822 */
[----:B-1----:R-:W-:-:S05]  /*151c0*/  FMNMX.FTZ R143, R143, R3, !PT ;  /* 0x000000038f8f7209 */ /* 0x002fca0007810000 */
[----:B------:R1:W-:Y:S02]  /*151d0*/  MUFU.EX2 R29, R2 ;  /* 0x00000002001d7308 */ /* 0x0003e40000000800 */
[----:B-1----:R-:W1:Y:S04]  /*151e0*/  SHFL.BFLY PT, R2, R143, 0x1, 0x1f ;  /* 0x0c201f008f027f89 */ /* 0x002e6800000e0000 */
[----:B---3--:R-:W-:Y:S04]  /*151f0*/  STL [R1+0x38], R4 ;  /* 0x0000380401007387 */ /* 0x008fe80000100800 */
[----:B------:R-:W-:Y:S04]  /*15200*/  STL [R1+0x30], R0 ;  /* 0x0000300001007387 */ /* 0x000fe80000100800 */
[----:B------:R2:W-:Y:S01]  /*15210*/  STL [R1+0xac], R134 ;  /* 0x0000ac8601007387 */ /* 0x0005e20000100800 */
[----:B-1----:R-:W-:-:S02]  /*15220*/  FMNMX.FTZ R143, R143, R2, !PT ;  /* 0x000000028f8f7209 */ /* 0x002fc40007810000 */
[----:B------:R-:W-:Y:S02]  /*15230*/  FSEL R2, R134, RZ, P2 ;  /* 0x000000ff86027208 */ /* 0x000fe40001000000 */
[----:B--2---:R-:W2:Y:S01]  /*15240*/  LDL.LU R134, [R1+0x38] ;  /* 0x0000380001867983 */ /* 0x004ea20000300800 */
[----:B------:R-:W-:-:S05]  /*15250*/  FMNMX3.FTZ R135, R135, R54, R44, !PT ;  /* 0x0000003687877276 */ /* 0x000fca000781002c */
[----:B------:R-:W1:Y:S02]  /*15260*/  SHFL.BFLY PT, R8, R135, 0x2, 0x1f ;  /* 0x0c401f0087087f89 */ /* 0x000e6400000e0000 */
[----:B-1----:R-:W-:-:S05]  /*15270*/  FMNMX.FTZ R135, R135, R8, !PT ;  /* 0x0000000887877209 */ /* 0x002fca0007810000 */
[----:B------:R-:W1:Y:S01]  /*15280*/  SHFL.BFLY PT, R4, R135, 0x1, 0x1f ;  /* 0x0c201f0087047f89 */ /* 0x000e6200000e0000 */
[----:B------:R-:W-:-:S04]  /*15290*/  FFMA.FTZ R0, R24, UR4, -R33 ;  /* 0x0000000418007c23 */ /* 0x000fc80008010821 */
[----:B------:R3:W-:Y:S01]  /*152a0*/  MUFU.EX2 R20, R0 ;  /* 0x0000000000147308 */ /* 0x0007e20000000800 */
[----:B-1----:R-:W-:-:S04]  /*152b0*/  FMNMX.FTZ R135, R135, R4, !PT ;  /* 0x0000000487877209 */ /* 0x002fc80007810000 */
[C---:B------:R-:W-:Y:S01]  /*152c0*/  FSETP.NEU.FTZ.AND P3, PT, R135.reuse, -INF , PT ;  /* 0xff8000008700780b */ /* 0x040fe20003f7d000 */
[----:B------:R-:W-:Y:S01]  /*152d0*/  FMUL.FTZ R3, R135, UR4 ;  /* 0x0000000487037c20 */ /* 0x000fe20008410000 */
[----:B---3--:R-:W-:-:S04]  /*152e0*/  FFMA.FTZ R0, R21, UR4, -R33 ;  /* 0x0000000415007c23 */ /* 0x008fc80008010821 */
[----:B------:R-:W-:Y:S01]  /*152f0*/  FSEL R3, R3, RZ, P3 ;  /* 0x000000ff03037208 */ /* 0x000fe20001800000 */
[----:B------:R1:W-:Y:S01]  /*15300*/  MUFU.EX2 R27, R0 ;  /* 0x00000000001b7308 */ /* 0x0003e20000000800 */
[C---:B------:R-:W-:Y:S01]  /*15310*/  FMUL.FTZ R32, R143.reuse, UR4 ;  /* 0x000000048f207c20 */ /* 0x040fe20008410000 */
[----:B------:R-:W-:Y:S02]  /*15320*/  FSETP.NEU.FTZ.AND P1, PT, R143, -INF , PT ;  /* 0xff8000008f00780b */ /* 0x000fe40003f3d000 */
[--C-:B-1----:R-:W-:Y:S02]  /*15330*/  FFMA.FTZ R0, R18, UR4, -R3.reuse ;  /* 0x0000000412007c23 */ /* 0x102fe40008010803 */
[----:B------:R-:W-:Y:S01]  /*15340*/  FSEL R32, R32, RZ, P1 ;  /* 0x000000ff20207208 */ /* 0x000fe20000800000 */
[----:B------:R-:W-:Y:S01]  /*15350*/  STL [R1+0xb0], R133 ;  /* 0x0000b08501007387 */ /* 0x000fe20000100800 */
[----:B------:R1:W-:Y:S01]  /*15360*/  MUFU.EX2 R232, R0 ;  /* 0x0000000000e87308 */ /* 0x0003e20000000800 */
[----:B------:R-:W-:Y:S01]  /*15370*/  LOP3.LUT P6, RZ, R234, 0x2, RZ, 0xc0, !PT ;  /* 0x00000002eaff7812 */ /* 0x000fe200078cc0ff */
[----:B------:R-:W-:Y:S01]  /*15380*/  FADD.FTZ R2, R247, -R2 ;  /* 0x80000002f7027221 */ /* 0x000fe20000010000 */
[----:B------:R-:W3:Y:S01]  /*15390*/  LDSM.16.MT88.4 R16, [R35+0xc000] ;  /* 0x00c000002310783b */ /* 0x000ee20000004200 */
[----:B-1----:R-:W-:-:S04]  /*153a0*/  FFMA.FTZ R0, R36, UR4, -R3 ;  /* 0x0000000424007c23 */ /* 0x002fc80008010803 */
[----:B------:R1:W-:Y:S02]  /*153b0*/  MUFU.EX2 R45, R0 ;  /* 0x00000000002d7308 */ /* 0x0003e40000000800 */
[----:B-1----:R-:W-:-:S06]  /*153c0*/  FFMA.FTZ R0, R25, UR4, -R3 ;  /* 0x0000000419007c23 */ /* 0x002fcc0008010803 */
        /* <DEDUP_REMOVED lines=9> */
[----:B-1----:R-:W-:-:S05]  /*15460*/  FSEL R0, R133, RZ, P4 ;  /* 0x000000ff85007208 */ /* 0x002fca0002000000 */
[----:B------:R-:W-:-:S04]  /*15470*/  FADD.FTZ R0, R246, -R0 ;  /* 0x80000000f6007221 */ /* 0x000fc80000010000 */
[----:B------:R-:W-:Y:S01]  /*15480*/  FMUL.FTZ R39, R0, UR4 ;  /* 0x0000000400277c20 */ /* 0x000fe20008410000 */
[----:B------:R-:W-:-:S05]  /*15490*/  FSEL R0, R143, RZ, P1 ;  /* 0x000000ff8f007208 */ /* 0x000fca0000800000 */
[----:B------:R-:W-:-:S04]  /*154a0*/  FADD.FTZ R0, R252, -R0 ;  /* 0x80000000fc007221 */ /* 0x000fc80000010000 */
[----:B------:R-:W-:-:S04]  /*154b0*/  FMUL.FTZ R0, R0, UR4 ;  /* 0x0000000400007c20 */ /* 0x000fc80008410000 */
[----:B------:R1:W-:Y:S02]  /*154c0*/  MUFU.EX2 R37, R0 ;  /* 0x0000000000257308 */ /* 0x0003e40000000800 */
[----:B-1----:R-:W-:-:S06]  /*154d0*/  FFMA.FTZ R0, R41, UR4, -R32 ;  /* 0x0000000429007c23 */ /* 0x002fcc0008010820 */
[----:B------:R-:W1:Y:S01]  /*154e0*/  MUFU.EX2 R0, R0 ;  /* 0x0000000000007308 */ /* 0x000e620000000800 */
[----:B------:R-:W-:Y:S04]  /*154f0*/  STL [R1+0xb4], R135 ;  /* 0x0000b48701007387 */ /* 0x000fe80000100800 */
[----:B------:R4:W-:Y:S04]  /*15500*/  STL [R1+0xb8], R143 ;  /* 0x0000b88f01007387 */ /* 0x0009e80000100800 */
[----:B----4-:R-:W4:Y:S04]  /*15510*/  LDL.LU R143, [R1+0x30] ;  /* 0x00003000018f7983 */ /* 0x010f280000300800 */
[----:B--2---:R-:W-:Y:S04]  /*15520*/  STL [R1+0xbc], R134 ;  /* 0x0000bc8601007387 */ /* 0x004fe80000100800 */
[----:B-1----:R1:W-:Y:S04]  /*15530*/  STL [R1+0x24], R0 ;  /* 0x0000240001007387 */ /* 0x0023e80000100800 */
[----:B------:R-:W2:Y:S01]  /*15540*/  LDL.LU R234, [R1+0x24] ;  /* 0x0000240001ea7983 */ /* 0x000ea20000300800 */
[----:B------:R-:W-:Y:S01]  /*15550*/  FSEL R4, R135, RZ, P3 ;  /* 0x000000ff87047208 */ /* 0x000fe20001800000 */
[----:B------:R-:W-:-:S04]  /*15560*/  FMUL.FTZ R2, R2, UR4 ;  /* 0x0000000402027c20 */ /* 0x000fc80008410000 */
[----:B------:R3:W1:Y:S08]  /*15570*/  MUFU.EX2 R40, R2 ;  /* 0x0000000200287308 */ /* 0x0006700000000800 */
[----:B------:R-:W1:Y:S01]  /*15580*/  MUFU.EX2 R39, R39 ;  /* 0x0000002700277308 */ /* 0x000e620000000800 */
[----:B---3--:R-:W-:-:S04]  /*15590*/  FADD.FTZ R2, R245, -R4 ;  /* 0x80000004f5027221 */ /* 0x008fc80000010000 */
[----:B------:R-:W-:-:S04]  /*155a0*/  FMUL.FTZ R2, R2, UR4 ;  /* 0x0000000402027c20 */ /* 0x000fc80008410000 */
[----:B------:R3:W3:Y:S01]  /*155b0*/  MUFU.EX2 R38, R2 ;  /* 0x0000000200267308 */ /* 0x0006e20000000800 */
[----:B------:R-:W-:Y:S01]  /*155c0*/  F2FP.F16.F32.PACK_AB R8, R29, R134 ;  /* 0x000000861d08723e */ /* 0x000fe200000000ff */
[-C--:B-1----:R-:W-:Y:S01]  /*155d0*/  FMUL.FTZ R148, R148, R40.reuse ;  /* 0x0000002894947220 */ /* 0x082fe20000410000 */
[----:B------:R-:W-:Y:S01]  /*155e0*/  F2FP.F16.F32.PACK_AB R10, R31, R239 ;  /* 0x000000ef1f0a723e */ /* 0x000fe200000000ff */
[----:B------:R-:W-:Y:S01]  /*155f0*/  FMUL.FTZ R149, R149, R40 ;  /* 0x0000002895957220 */ /* 0x000fe20000410000 */
[----:B------:R-:W-:Y:S01]  /*15600*/  F2FP.F16.F32.PACK_AB R11, R27, R20 ;  /* 0x000000141b0b723e */ /* 0x000fe200000000ff */
[-C--:B------:R-:W-:Y:S01]  /*15610*/  FMUL.FTZ R150, R150, R39.reuse ;  /* 0x0000002796967220 */ /* 0x080fe20000410000 */
[----:B------:R-:W-:Y:S01]  /*15620*/  FMUL.FTZ R151, R151, R39 ;  /* 0x0000002797977220 */ /* 0x000fe20000410000 */
[----:B------:R-:W-:Y:S01]  /*15630*/  F2FP.F16.F32.PACK_AB R4, R45, R232 ;  /* 0x000000e82d04723e */ /* 0x000fe200000000ff */
[-C--:B------:R-:W-:Y:S01]  /*15640*/  FMUL.FTZ R146, R146, R37.reuse ;  /* 0x0000002592927220 */ /* 0x080fe20000410000 */
[----:B------:R-:W-:Y:S01]  /*15650*/  F2FP.F16.F32.PACK_AB R5, R233, R230 ;  /* 0x000000e6e905723e */ /* 0x000fe200000000ff */
[-C--:B------:R-:W-:Y:S01]  /*15660*/  FMUL.FTZ R147, R147, R37.reuse ;  /* 0x0000002593937220 */ /* 0x080fe20000410000 */
[----:B------:R-:W-:Y:S01]  /*15670*/  F2FP.F16.F32.PACK_AB R6, R251, R22 ;  /* 0x00000016fb06723e */ /* 0x000fe200000000ff */
[-C--:B------:R-:W-:Y:S01]  /*15680*/  FMUL.FTZ R154, R154, R37.reuse ;  /* 0x000000259a9a7220 */ /* 0x080fe20000410000 */
[----:B------:R-:W-:Y:S01]  /*15690*/  FMUL.FTZ R155, R155, R37 ;  /* 0x000000259b9b7220 */ /* 0x000fe20000410000 */
[-C--:B------:R-:W-:Y:S01]  /*156a0*/  FMUL.FTZ R156, R156, R40.reuse ;  /* 0x000000289c9c7220 */ /* 0x080fe20000410000 */
[----:B------:R-:W-:Y:S01]  /*156b0*/  FMUL.FTZ R157, R157, R40 ;  /* 0x000000289d9d7220 */ /* 0x000fe20000410000 */
[----:B---3--:R-:W-:Y:S01]  /*156c0*/  IADD3 R2, PT, PT, R35, 0xc000, RZ ;  /* 0x0000c00023027810 */ /* 0x008fe20007ffe0ff */
[-C--:B------:R-:W-:Y:S01]  /*156d0*/  FMUL.FTZ R144, R144, R38.reuse ;  /* 0x0000002690907220 */ /* 0x080fe20000410000 */
[-C--:B------:R-:W-:Y:S01]  /*156e0*/  FMUL.FTZ R145, R145, R38.reuse ;  /* 0x0000002691917220 */ /* 0x080fe20000410000 */
[-C--:B------:R-:W-:Y:S01]  /*156f0*/  FMUL.FTZ R152, R152, R38.reuse ;  /* 0x0000002698987220 */ /* 0x080fe20000410000 */
[----:B------:R-:W-:Y:S01]  /*15700*/  FMUL.FTZ R153, R153, R38 ;  /* 0x0000002699997220 */ /* 0x000fe20000410000 */
[-C--:B------:R-:W-:Y:S01]  /*15710*/  FMUL.FTZ R158, R158, R39.reuse ;  /* 0x000000279e9e7220 */ /* 0x080fe20000410000 */
[----:B------:R-:W-:Y:S01]  /*15720*/  FMUL.FTZ R159, R159, R39 ;  /* 0x000000279f9f7220 */ /* 0x000fe20000410000 */
[----:B------:R-:W-:-:S02]  /*15730*/  IMAD.MOV.U32 R245, RZ, RZ, 0x20 ;  /* 0x00000020fff57424 */ /* 0x000fc400078e00ff */
[----:B------:R-:W-:Y:S01]  /*15740*/  VIADD R36, R35, 0xc040 ;  /* 0x0000c04023247836 */ /* 0x000fe20000000000 */
[----:B------:R-:W-:Y:S02]  /*15750*/  @P0 IADD3 R36, PT, PT, R2, -0x40, RZ ;  /* 0xffffffc002240810 */ /* 0x000fe40007ffe0ff */
[----:B------:R-:W-:Y:S02]  /*15760*/  SEL R0, R245, 0xffffffe0, !P6 ;  /* 0xffffffe0f5007807 */ /* 0x000fe40007000000 */
[----:B------:R-:W-:Y:S01]  /*15770*/  MOV R51, R244 ;  /* 0x000000f400337202 */ /* 0x000fe20000000f00 */
[-C--:B------:R-:W-:Y:S01]  /*15780*/  FMUL.FTZ R176, R176, R40.reuse ;  /* 0x00000028b0b07220 */ /* 0x080fe20000410000 */
[----:B------:R-:W-:Y:S01]  /*15790*/  FMUL.FTZ R177, R177, R40 ;  /* 0x00000028b1b17220 */ /* 0x000fe20000410000 */
[-C--:B------:R-:W-:Y:S01]  /*157a0*/  FMUL.FTZ R178, R178, R39.reuse ;  /* 0x00000027b2b27220 */ /* 0x080fe20000410000 */
[----:B------:R-:W-:Y:S01]  /*157b0*/  FMUL.FTZ R179, R179, R39 ;  /* 0x00000027b3b37220 */ /* 0x000fe20000410000 */
[----:B------:R-:W-:Y:S01]  /*157c0*/  MOV R21, R215 ;  /* 0x000000d700157202 */ /* 0x000fe20000000f00 */
[----:B------:R-:W-:-:S02]  /*157d0*/  IMAD.IADD R42, R0, 0x1, R35 ;  /* 0x00000001002a7824 */ /* 0x000fc400078e0223 */
        /* <DEDUP_REMOVED lines=13> */
[-C--:B------:R-:W-:Y:S01]  /*158b0*/  FMUL.FTZ R88, R88, R38.reuse ;  /* 0x0000002658587220 */ /* 0x080fe20000410000 */
[----:B------:R-:W-:Y:S01]  /*158c0*/  FMUL.FTZ R89, R89, R38 ;  /* 0x0000002659597220 */ /* 0x000fe20000410000 */
[-C--:B------:R-:W-:Y:S01]  /*158d0*/  FMUL.FTZ R90, R90, R37.reuse ;  /* 0x000000255a5a7220 */ /* 0x080fe20000410000 */
[-C--:B------:R-:W-:Y:S01]  /*158e0*/  FMUL.FTZ R91, R91, R37.reuse ;  /* 0x000000255b5b7220 */ /* 0x080fe20000410000 */
[----:B------:R-:W-:Y:S01]  /*158f0*/  IMAD.MOV.U32 R24, RZ, RZ, R12 ;  /* 0x000000ffff187224 */ /* 0x000fe200078e000c */
[----:B------:R-:W-:Y:S01]  /*15900*/  MOV R133, R54 ;  /* 0x0000003600857202 */ /* 0x000fe20000000f00 */
[----:B------:R-:W-:Y:S01]  /*15910*/  IMAD.MOV.U32 R252, RZ, RZ, R59 ;  /* 0x000000fffffc7224 */ /* 0x000fe200078e003b */
[----:B------:R-:W-:Y:S01]  /*15920*/  MOV R134, R58 ;  /* 0x0000003a00867202 */ /* 0x000fe20000000f00 */
[----:B------:R-:W-:Y:S01]  /*15930*/  FFMA.FTZ R0, R228, UR4, -R34 ;  /* 0x00000004e4007c23 */ /* 0x000fe20008010822 */
[----:B------:R-:W-:Y:S01]  /*15940*/  MOV R135, R52 ;  /* 0x0000003400877202 */ /* 0x000fe20000000f00 */
[----:B------:R-:W-:Y:S01]  /*15950*/  LDSM.16.MT88.4 R12, [R42+0xc000] ;  /* 0x00c000002a0c783b */ /* 0x000fe20000004200 */
        /* <DEDUP_REMOVED lines=40> */
[----:B----4-:R-:W-:-:S02]  /*15be0*/  F2FP.F16.F32.PACK_AB R9, R143, R53 ;  /* 0x000000358f09723e */ /* 0x010fc400000000ff */
[----:B--2---:R-:W-:-:S05]  /*15bf0*/  F2FP.F16.F32.PACK_AB R7, R234, R47 ;  /* 0x0000002fea07723e */ /* 0x004fca00000000ff */
[-C--:B------:R-:W-:Y:S08]  /*15c00*/  HMMA.16816.F32 R240, R8, R16.reuse, R148 ;  /* 0x0000001008f0723c */ /* 0x080ff00000001894 */
[C---:B------:R-:W-:Y:S08]  /*15c10*/  HMMA.16816.F32 R244, R4.reuse, R16, R144 ;  /* 0x0000001004f4723c */ /* 0x040ff00000001890 */
[-C--:B------:R-:W-:Y:S08]  /*15c20*/  HMMA.16816.F32 R224, R4, R18.reuse, R152 ;  /* 0x0000001204e0723c */ /* 0x080ff00000001898 */
[----:B------:R-:W-:Y:S01]  /*15c30*/  HMMA.16816.F32 R220, R8, R18, R156 ;  /* 0x0000001208dc723c */ /* 0x000fe2000000189c */
[----:B------:R-:W1:Y:S01]  /*15c40*/  LDSM.16.MT88.4 R16, [R36] ;  /* 0x000000002410783b */ /* 0x000e620000004200 */
[----:B------:R-:W-:-:S02]  /*15c50*/  MOV R146, R22 ;  /* 0x0000001600927202 */ /* 0x000fc40000000f00 */
[----:B------:R-:W-:Y:S01]  /*15c60*/  MOV R145, R20 ;  /* 0x0000001400917202 */ /* 0x000fe20000000f00 */
[----:B------:R-:W-:-:S03]  /*15c70*/  IMAD.MOV.U32 R151, RZ, RZ, R57 ;  /* 0x000000ffff977224 */ /* 0x000fc600078e0039 */
[----:B-1----:R-:W-:Y:S01]  /*15c80*/  HMMA.16816.F32 R64, R8, R16, R176 ;  /* 0x000000100840723c */ /* 0x002fe200000018b0 */
[----:B------:R-:W-:Y:S02]  /*15c90*/  IMAD.MOV.U32 R178, RZ, RZ, R21 ;  /* 0x000000ffffb27224 */ /* 0x000fe400078e0015 */
[----:B------:R-:W1:Y:S01]  /*15ca0*/  LDSM.16.MT88.4 R20, [R42+0xe000] ;  /* 0x00e000002a14783b */ /* 0x000e620000004200 */
        /* <DEDUP_REMOVED lines=10> */
[----:B------:R-:W-:-:S05]  /*15d50*/  IMAD.MOV.U32 R152, RZ, RZ, R30 ;  /* 0x000000ffff987224 */ /* 0x000fca00078e001e */
[----:B------:R-:W-:Y:S01]  /*15d60*/  HMMA.16816.F32 R60, R4, R16, R180 ;  /* 0x00000010043c723c */ /* 0x000fe200000018b4 */
[----:B------:R-:W-:Y:S01]  /*15d70*/  IMAD.MOV.U32 R183, RZ, RZ, R145 ;  /* 0x000000ffffb77224 */ /* 0x000fe200078e0091 */
[----:B------:R-:W-:-:S06]  /*15d80*/  MOV R182, R146 ;  /* 0x0000009200b67202 */ /* 0x000fcc0000000f00 */
[----:B------:R-:W-:Y:S01]  /*15d90*/  HMMA.16816.F32 R52, R8, R18, R188 ;  /* 0x000000120834723c */ /* 0x000fe200000018bc */
[----:B------:R-:W2:Y:S01]  /*15da0*/  LDSM.16.MT88.4 R16, [R35+0xe000] ;  /* 0x00e000002310783b */ /* 0x000ea20000004200 */
[----:B------:R3:W-:Y:S01]  /*15db0*/  MUFU.EX2 R189, R0 ;  /* 0x0000000000bd7308 */ /* 0x0007e20000000800 */
[----:B------:R-:W-:-:S05]  /*15dc0*/  MOV R181, R147 ;  /* 0x0000009300b57202 */ /* 0x000fca0000000f00 */
[----:B-1----:R-:W-:Y:S01]  /*15dd0*/  HMMA.16816.F32 R28, R4, R20, R88 ;  /* 0x00000014041c723c */ /* 0x002fe20000001858 */
[----:B------:R-:W-:Y:S01]  /*15de0*/  MOV R88, R144 ;  /* 0x0000009000587202 */ /* 0x000fe20000000f00 */
[----:B---3--:R-:W-:-:S06]  /*15df0*/  FFMA.FTZ R0, R140, UR4, -R34 ;  /* 0x000000048c007c23 */ /* 0x008fcc0008010822 */
[----:B------:R-:W-:Y:S01]  /*15e00*/  HMMA.16816.F32 R144, R4, R22, R92 ;  /* 0x000000160490723c */ /* 0x000fe2000000185c */
[----:B------:R1:W3:Y:S01]  /*15e10*/  MUFU.EX2 R94, R0 ;  /* 0x00000000005e7308 */ /* 0x0002e20000000800 */
[----:B------:R-:W-:Y:S01]  /*15e20*/  MOV R177, R24 ;  /* 0x0000001800b17202 */ /* 0x000fe20000000f00 */
[----:B------:R-:W-:Y:S02]  /*15e30*/  IMAD.MOV.U32 R149, RZ, RZ, R27 ;  /* 0x000000ffff957224 */ /* 0x000fe400078e001b */
[----:B------:R-:W-:Y:S01]  /*15e40*/  IMAD.MOV.U32 R89, RZ, RZ, R134 ;  /* 0x000000ffff597224 */ /* 0x000fe200078e0086 */
[----:B------:R-:W4:Y:S01]  /*15e50*/  LDSM.16.MT88.4 R24, [R36+0x2000] ;  /* 0x002000002418783b */ /* 0x000f220000004200 */
[----:B-1----:R-:W-:-:S04]  /*15e60*/  FFMA.FTZ R0, R49, UR4, -R34 ;  /* 0x0000000431007c23 */ /* 0x002fc80008010822 */
[----:B------:R1:W-:Y:S02]  /*15e70*/  MUFU.EX2 R180, R0 ;  /* 0x0000000000b47308 */ /* 0x0003e40000000800 */
[----:B-1----:R-:W-:-:S06]  /*15e80*/  FFMA.FTZ R0, R43, UR4, -R34 ;  /* 0x000000042b007c23 */ /* 0x002fcc0008010822 */
[----:B------:R1:W-:Y:S02]  /*15e90*/  MUFU.EX2 R140, R0 ;  /* 0x00000000008c7308 */ /* 0x0003e40000000800 */
[----:B-1----:R-:W-:-:S06]  /*15ea0*/  FFMA.FTZ R0, R236, UR4, -R33 ;  /* 0x00000004ec007c23 */ /* 0x002fcc0008010821 */
[----:B------:R1:W-:Y:S01]  /*15eb0*/  MUFU.EX2 R134, R0 ;  /* 0x0000000000867308 */ /* 0x0003e20000000800 */
[----:B------:R-:W-:Y:S01]  /*15ec0*/  HMMA.16816.F32 R212, R4, R12, R164 ;  /* 0x0000000c04d4723c */ /* 0x000fe200000018a4 */
[----:B-1----:R-:W-:-:S06]  /*15ed0*/  FFMA.FTZ R0, R142, UR4, -R33 ;  /* 0x000000048e007c23 */ /* 0x002fcc0008010821 */
[----:B------:R1:W-:Y:S01]  /*15ee0*/  MUFU.EX2 R92, R0 ;  /* 0x00000000005c7308 */ /* 0x0003e20000000800 */
[----:B--2---:R-:W-:Y:S01]  /*15ef0*/  HMMA.16816.F32 R164, R4, R18, R76 ;  /* 0x0000001204a4723c */ /* 0x004fe2000000184c */
[----:B------:R-:W-:Y:S01]  /*15f00*/  MOV R77, R238 ;  /* 0x000000ee004d7202 */ /* 0x000fe20000000f00 */
[----:B-1----:R-:W-:-:S05]  /*15f10*/  FFMA.FTZ R0, R50, UR4, -R33 ;  /* 0x0000000432007c23 */ /* 0x002fca0008010821 */
[----:B------:R1:W-:Y:S01]  /*15f20*/  MUFU.EX2 R191, R0 ;  /* 0x0000000000bf7308 */ /* 0x0003e20000000800 */
[----:B------:R-:W-:Y:S01]  /*15f30*/  MOV R90, R252 ;  /* 0x000000fc005a7202 */ /* 0x000fe20000000f00 */
[----:B-1----:R-:W-:-:S06]  /*15f40*/  FFMA.FTZ R0, R48, UR4, -R33 ;  /* 0x0000000430007c23 */ /* 0x002fcc0008010821 */
[----:B------:R1:W2:Y:S01]  /*15f50*/  MUFU.EX2 R93, R0 ;  /* 0x00000000005d7308 */ /* 0x0002a20000000800 */
[----:B------:R-:W-:Y:S01]  /*15f60*/  MOV R190, R47 ;  /* 0x0000002f00be7202 */ /* 0x000fe20000000f00 */
[----:B-1----:R-:W-:-:S06]  /*15f70*/  FFMA.FTZ R0, R237, UR4, -R3 ;  /* 0x00000004ed007c23 */ /* 0x002fcc0008010803 */
[----:B------:R1:W-:Y:S01]  /*15f80*/  MUFU.EX2 R238, R0 ;  /* 0x0000000000ee7308 */ /* 0x0003e20000000800 */
[----:B------:R-:W-:Y:S01]  /*15f90*/  IMAD.MOV.U32 R91, RZ, RZ, R46 ;  /* 0x000000ffff5b7224 */ /* 0x000fe200078e002e */
[----:B------:R-:W-:Y:S01]  /*15fa0*/  MOV R188, R44 ;  /* 0x0000002c00bc7202 */ /* 0x000fe20000000f00 */
[----:B------:R-:W-:Y:S01]  /*15fb0*/  IMAD.MOV.U32 R186, RZ, RZ, R45 ;  /* 0x000000ffffba7224 */ /* 0x000fe200078e002d */
[----:B------:R-:W-:Y:S01]  /*15fc0*/  HMMA.16816.F32 R216, R8, R12, R160 ;  /* 0x0000000c08d8723c */ /* 0x000fe200000018a0 */
[----:B------:R-:W2:Y:S01]  /*15fd0*/  LDSM.16.MT88.4 R44, [R41+0x2000] ;  /* 0x00200000292c783b */ /* 0x000ea20000004200 */
[----:B-1----:R-:W-:-:S04]  /*15fe0*/  FFMA.FTZ R0, R229, UR4, -R3 ;  /* 0x00000004e5007c23 */ /* 0x002fc80008010803 */
[----:B------:R1:W2:Y:S02]  /*15ff0*/  MUFU.EX2 R252, R0 ;  /* 0x0000000000fc7308 */ /* 0x0002a40000000800 */
[----:B------:R-:W-:Y:S01]  /*16000*/  HMMA.16816.F32 R208, R4, R14, R168 ;  /* 0x0000000e04d0723c */ /* 0x000fe200000018a8 */
[----:B------:R-:W-:-:S07]  /*16010*/  IMAD.MOV.U32 R95, RZ, RZ, R159 ;  /* 0x000000ffff5f7224 */ /* 0x000fce00078e009f */
[----:B------:R-:W-:Y:S01]  /*16020*/  HMMA.16816.F32 R172, R8, R14, R172 ;  /* 0x0000000e08ac723c */ /* 0x000fe200000018ac */
[----:B------:R-:W2:Y:S01]  /*16030*/  LDSM.16.MT88.4 R12, [R41] ;  /* 0x00000000290c783b */ /* 0x000ea20000004200 */
[----:B-1----:R-:W-:-:S04]  /*16040*/  FFMA.FTZ R0, R141, UR4, -R3 ;  /* 0x000000048d007c23 */ /* 0x002fc80008010803 */
[----:B------:R1:W-:Y:S01]  /*16050*/  MUFU.EX2 R237, R0 ;  /* 0x0000000000ed7308 */ /* 0x0003e20000000800 */
[----:B---3--:R-:W-:Y:S01]  /*16060*/  MOV R141, R94 ;  /* 0x0000005e008d7202 */ /* 0x008fe20000000f00 */
[----:B------:R-:W-:Y:S01]  /*16070*/  IMAD.MOV.U32 R94, RZ, RZ, R95 ;  /* 0x000000ffff5e7224 */ /* 0x000fe200078e005f */
[----:B------:R-:W-:Y:S01]  /*16080*/  MOV R95, R88 ;  /* 0x00000058005f7202 */ /* 0x000fe20000000f00 */
[----:B----4-:R-:W-:Y:S01]  /*16090*/  HMMA.16816.F32 R156, R4, R24, R104 ;  /* 0x00000018049c723c */ /* 0x010fe20000001868 */
[----:B------:R-:W-:Y:S01]  /*160a0*/  MOV R88, R176 ;  /* 0x000000b000587202 */ /* 0x000fe20000000f00 */
[----:B-1----:R-:W-:-:S04]  /*160b0*/  FFMA.FTZ R0, R132, UR4, -R3 ;  /* 0x0000000484007c23 */ /* 0x002fc80008010803 */
[----:B------:R1:W-:Y:S02]  /*160c0*/  MUFU.EX2 R236, R0 ;  /* 0x0000000000ec7308 */ /* 0x0003e40000000800 */
[----:B------:R-:W-:Y:S01]  /*160d0*/  HMMA.16816.F32 R160, R4, R26, R108 ;  /* 0x0000001a04a0723c */ /* 0x000fe2000000186c */
[----:B------:R-:W-:Y:S01]  /*160e0*/  MOV R76, R136 ;  /* 0x00000088004c7202 */ /* 0x000fe20000000f00 */
[----:B------:R-:W-:Y:S01]  /*160f0*/  IMAD.MOV.U32 R79, RZ, RZ, R138 ;  /* 0x000000ffff4f7224 */ /* 0x000fe200078e008a */
[----:B------:R-:W-:-:S05]  /*16100*/  MOV R78, R139 ;  /* 0x0000008b004e7202 */ /* 0x000fca0000000f00 */
[----:B------:R-:W-:Y:S01]  /*16110*/  HMMA.16816.F32 R108, R8, R20, R84 ;  /* 0x00000014086c723c */ /* 0x000fe20000001854 */
[----:B-1----:R-:W-:-:S07]  /*16120*/  FFMA.FTZ R0, R249, UR4, -R32 ;  /* 0x00000004f9007c23 */ /* 0x002fce0008010820 */
[----:B------:R-:W-:Y:S01]  /*16130*/  HMMA.16816.F32 R104, R8, R22, R96 ;  /* 0x000000160868723c */ /* 0x000fe20000001860 */
[----:B------:R-:W1:Y:S01]  /*16140*/  LDSM.16.MT88.4 R20, [R35+0xc800] ;  /* 0x00c800002314783b */ /* 0x000e620000004200 */
[----:B------:R3:W-:Y:S01]  /*16150*/  MUFU.EX2 R228, R0 ;  /* 0x0000000000e47308 */ /* 0x0007e20000000800 */
[----:B------:R-:W-:Y:S01]  /*16160*/  MOV R2, R137 ;  /* 0x0000008900027202 */ /* 0x000fe20000000f00 */
[----:B---3--:R-:W-:Y:S01]  /*16170*/  FFMA.FTZ R0, R248, UR4, -R32 ;  /* 0x00000004f8007c23 */ /* 0x008fe20008010820 */
[----:B--2---:R-:W-:Y:S01]  /*16180*/  IMAD.MOV.U32 R248, RZ, RZ, R93 ;  /* 0x000000fffff87224 */ /* 0x004fe200078e005d */
        /* <DEDUP_REMOVED lines=10> */
[----:B------:R2:W3:Y:S01]  /*16230*/  MUFU.EX2 R229, R0 ;  /* 0x0000000000e57308 */ /* 0x0004e20000000800 */
[----:B------:R-:W-:Y:S01]  /*16240*/  MOV R79, R2 ;  /* 0x00000002004f7202 */ /* 0x000fe20000000f00 */
[--C-:B------:R-:W-:Y:S01]  /*16250*/  FFMA.FTZ R2, R231, UR4, -R32.reuse ;  /* 0x00000004e7027c23 */ /* 0x100fe20008010820 */
[-C--:B------:R-:W-:Y:S01]  /*16260*/  FMUL.FTZ R72, R72, R38.reuse ;  /* 0x0000002648487220 */ /* 0x080fe20000410000 */
[----:B------:R-:W-:Y:S01]  /*16270*/  FMUL.FTZ R73, R73, R38 ;  /* 0x0000002649497220 */ /* 0x000fe20000410000 */
[-C--:B------:R-:W-:Y:S01]  /*16280*/  FMUL.FTZ R74, R74, R37.reuse ;  /* 0x000000254a4a7220 */ /* 0x080fe20000410000 */
[----:B------:R-:W-:Y:S01]  /*16290*/  FMUL.FTZ R75, R75, R37 ;  /* 0x000000254b4b7220 */ /* 0x000fe20000410000 */
[----:B--2---:R-:W-:-:S02]  /*162a0*/  FFMA.FTZ R0, R235, UR4, -R32 ;  /* 0x00000004eb007c23 */ /* 0x004fc40008010820 */
[----:B------:R2:W-:Y:S08]  /*162b0*/  MUFU.EX2 R235, R2 ;  /* 0x0000000200eb7308 */ /* 0x0005f00000000800 */
[----:B------:R-:W4:Y:S01]  /*162c0*/  MUFU.EX2 R231, R0 ;  /* 0x0000000000e77308 */ /* 0x000f220000000800 */
        /* <DEDUP_REMOVED lines=49> */
[----:B------:R-:W-:Y:S01]  /*165e0*/  HMMA.16816.F32 R168, R4, R16, R72 ;  /* 0x0000001004a8723c */ /* 0x000fe20000001848 */
[----:B--2---:R-:W-:Y:S01]  /*165f0*/  IMAD.MOV.U32 R2, RZ, RZ, R92 ;  /* 0x000000ffff027224 */ /* 0x004fe200078e005c */
        /* <DEDUP_REMOVED lines=8> */
[----:B------:R-:W-:Y:S02]  /*16680*/  MOV R179, R150 ;  /* 0x0000009600b37202 */ /* 0x000fe40000000f00 */
[----:B------:R-:W-:Y:S02]  /*16690*/  MOV R187, R151 ;  /* 0x0000009700bb7202 */ /* 0x000fe40000000f00 */
[----:B------:R-:W-:-:S03]  /*166a0*/  MOV R178, R51 ;  /* 0x0000003300b27202 */ /* 0x000fc60000000f00 */
[----:B------:R-:W-:Y:S01]  /*166b0*/  HMMA.16816.F32 R148, R4, R46, R124 ;  /* 0x0000002e0494723c */ /* 0x000fe2000000187c */
[----:B------:R-:W-:Y:S01]  /*166c0*/  MOV R249, R93 ;  /* 0x0000005d00f97202 */ /* 0x000fe20000000f00 */
[----:B------:R-:W-:Y:S01]  /*166d0*/  IMAD.MOV.U32 R123, RZ, RZ, R95 ;  /* 0x000000ffff7b7224 */ /* 0x000fe200078e005f */
[----:B------:R-:W-:-:S05]  /*166e0*/  MOV R122, R94 ;  /* 0x0000005e007a7202 */ /* 0x000fca0000000f00 */
[----:B------:R-:W-:Y:S01]  /*166f0*/  HMMA.16816.F32 R48, R8, R44, R116 ;  /* 0x0000002c0830723c */ /* 0x000fe20000001874 */
[----:B------:R-:W-:Y:S01]  /*16700*/  MOV R92, R88 ;  /* 0x00000058005c7202 */ /* 0x000fe20000000f00 */
[----:B------:R-:W-:Y:S01]  /*16710*/  IMAD.MOV.U32 R94, RZ, RZ, R90 ;  /* 0x000000ffff5e7224 */ /* 0x000fe200078e005a */
[----:B------:R-:W-:-:S05]  /*16720*/  MOV R93, R89 ;  /* 0x00000059005d7202 */ /* 0x000fca0000000f00 */
[----:B------:R-:W-:Y:S01]  /*16730*/  HMMA.16816.F32 R196, R4, R12, R196 ;  /* 0x0000000c04c4723c */ /* 0x000fe200000018c4 */
[----:B------:R-:W-:-:S07]  /*16740*/  MOV R95, R91 ;  /* 0x0000005b005f7202 */ /* 0x000fce0000000f00 */
[----:B------:R-:W-:Y:S01]  /*16750*/  HMMA.16816.F32 R200, R4, R14, R200 ;  /* 0x0000000e04c8723c */ /* 0x000fe200000018c8 */
[----:B------:R-:W-:Y:S02]  /*16760*/  F2FP.F16.F32.PACK_AB R4, R252, R238 ;  /* 0x000000eefc04723e */ /* 0x000fe400000000ff */
[----:B---3--:R-:W-:Y:S02]  /*16770*/  F2FP.F16.F32.PACK_AB R5, R229, R228 ;  /* 0x000000e4e505723e */ /* 0x008fe400000000ff */
[----:B------:R-:W-:Y:S02]  /*16780*/  F2FP.F16.F32.PACK_AB R6, R236, R237 ;  /* 0x000000edec06723e */ /* 0x000fe400000000ff */
[----:B----4-:R-:W-:Y:S01]  /*16790*/  F2FP.F16.F32.PACK_AB R7, R235, R231 ;  /* 0x000000e7eb07723e */ /* 0x010fe200000000ff */
[C---:B------:R-:W-:Y:S08]  /*167a0*/  HMMA.16816.F32 R192, R8.reuse, R12, R192 ;  /* 0x0000000c08c0723c */ /* 0x040ff000000018c0 */
[C---:B------:R-:W-:Y:S08]  /*167b0*/  HMMA.16816.F32 R204, R8.reuse, R14, R204 ;  /* 0x0000000e08cc723c */ /* 0x040ff000000018cc */
[C---:B------:R-:W-:Y:S08]  /*167c0*/  HMMA.16816.F32 R136, R8.reuse, R16, R68 ;  /* 0x000000100888723c */ /* 0x040ff00000001844 */
[C---:B------:R-:W-:Y:S08]  /*167d0*/  HMMA.16816.F32 R124, R8.reuse, R18, R80 ;  /* 0x00000012087c723c */ /* 0x040ff00000001850 */
        /* <DEDUP_REMOVED lines=9> */
[----:B-1----:R-:W-:Y:S01]  /*16870*/  HMMA.16816.F32 R96, R4, R20, R244 ;  /* 0x000000140460723c */ /* 0x002fe200000018f4 */
[----:B------:R-:W-:Y:S01]  /*16880*/  MOV R247, R92 ;  /* 0x0000005c00f77202 */ /* 0x000fe20000000f00 */
[----:B------:R-:W-:Y:S01]  /*16890*/  IMAD.MOV.U32 R245, RZ, RZ, R94 ;  /* 0x000000fffff57224 */ /* 0x000fe200078e005e */
[----:B------:R-:W-:Y:S01]  /*168a0*/  MOV R246, R93 ;  /* 0x0000005d00f67202 */ /* 0x000fe20000000f00 */
[----:B------:R-:W-:Y:S01]  /*168b0*/  LDSM.16.MT88.4 R12, [R36+0x800] ;  /* 0x00080000240c783b */ /* 0x000fe20000004200 */
[----:B------:R-:W-:-:S03]  /*168c0*/  MOV R43, R95 ;  /* 0x0000005f002b7202 */ /* 0x000fc60000000f00 */
[----:B------:R-:W-:Y:S01]  /*168d0*/  HMMA.16816.F32 R84, R8, R22, R220 ;  /* 0x000000160854723c */ /* 0x000fe200000018dc */
        /* <DEDUP_REMOVED lines=16> */
[----:B------:R-:W-:Y:S01]  /*169e0*/  LDSM.16.MT88.4 R20, [R35+0xe800] ;  /* 0x00e800002314783b */ /* 0x000fe20000004200 */
        /* <DEDUP_REMOVED lines=8> */
[----:B------:R-:W3:Y:S01]  /*16a70*/  LDL.LU R251, [R1+0xc8] ;  /* 0x0000c80001fb7983 */ /* 0x000ee20000300800 */
[----:B------:R-:W-:Y:S01]  /*16a80*/  MOV R0, R187 ;  /* 0x000000bb00007202 */ /* 0x000fe20000000f00 */
[----:B--2---:R-:W-:Y:S04]  /*16a90*/  HMMA.16816.F32 R76, R4, R16, R212 ;  /* 0x00000010044c723c */ /* 0x004fe800000018d4 */
[----:B------:R-:W-:-:S04]  /*16aa0*/  FFMA.FTZ R0, R0, UR4, -R34 ;  /* 0x0000000400007c23 */ /* 0x000fc80008010822 */
        /* <DEDUP_REMOVED lines=13> */
[----:B---3--:R-:W-:Y:S02]  /*16b80*/  MOV R242, R251 ;  /* 0x000000fb00f27202 */ /* 0x008fe40000000f00 */
[----:B------:R-:W2:Y:S01]  /*16b90*/  LDL.LU R251, [R1+0xc4] ;  /* 0x0000c40001fb7983 */ /* 0x000ea20000300800 */
[----:B------:R1:W3:Y:S01]  /*16ba0*/  MUFU.EX2 R215, R0 ;  /* 0x0000000000d77308 */ /* 0x0002e20000000800 */
[----:B------:R-:W-:Y:S01]  /*16bb0*/  HMMA.16816.F32 R80, R8, R16, R216 ;  /* 0x000000100850723c */ /* 0x000fe200000018d8 */
[----:B------:R-:W-:Y:S01]  /*16bc0*/  MOV R240, R74 ;  /* 0x0000004a00f07202 */ /* 0x000fe20000000f00 */
[----:B-1----:R-:W-:-:S05]  /*16bd0*/  FFMA.FTZ R0, R221, UR4, -R34 ;  /* 0x00000004dd007c23 */ /* 0x002fca0008010822 */
[----:B------:R2:W-:Y:S01]  /*16be0*/  MUFU.EX2 R217, R0 ;  /* 0x0000000000d97308 */ /* 0x0005e20000000800 */
[-C--:B------:R-:W-:Y:S08]  /*16bf0*/  HMMA.16816.F32 R72, R4, R18.reuse, R208 ;  /* 0x000000120448723c */ /* 0x080ff000000018d0 */
[----:B------:R-:W-:Y:S01]  /*16c00*/  HMMA.16816.F32 R68, R8, R18, R172 ;  /* 0x000000120844723c */ /* 0x000fe200000018ac */
[----:B------:R-:W1:Y:S01]  /*16c10*/  LDSM.16.MT88.4 R16, [R42+0xe800] ;  /* 0x00e800002a10783b */ /* 0x000e620000004200 */
[----:B--2---:R-:W-:-:S04]  /*16c20*/  FFMA.FTZ R0, R251, UR4, -R34 ;  /* 0x00000004fb007c23 */ /* 0x004fc80008010822 */
[----:B------:R2:W-:Y:S02]  /*16c30*/  MUFU.EX2 R218, R0 ;  /* 0x0000000000da7308 */ /* 0x0005e40000000800 */
[----:B--2---:R-:W-:Y:S01]  /*16c40*/  FFMA.FTZ R0, R222, UR4, -R33 ;  /* 0x00000004de007c23 */ /* 0x004fe20008010821 */
[----:B------:R-:W-:Y:S01]  /*16c50*/  IMAD.MOV.U32 R222, RZ, RZ, R223 ;  /* 0x000000ffffde7224 */ /* 0x000fe200078e00df */
[----:B------:R-:W-:-:S04]  /*16c60*/  MOV R223, R224 ;  /* 0x000000e000df7202 */ /* 0x000fc80000000f00 */
[----:B------:R2:W-:Y:S01]  /*16c70*/  MUFU.EX2 R211, R0 ;  /* 0x0000000000d37308 */ /* 0x0005e20000000800 */
[----:B------:R-:W-:Y:S01]  /*16c80*/  MOV R224, R225 ;  /* 0x000000e100e07202 */ /* 0x000fe20000000f00 */
[----:B------:R-:W-:Y:S01]  /*16c90*/  IMAD.MOV.U32 R225, RZ, RZ, R226 ;  /* 0x000000ffffe17224 */ /* 0x000fe200078e00e2 */
[----:B------:R-:W-:Y:S02]  /*16ca0*/  MOV R226, R227 ;  /* 0x000000e300e27202 */ /* 0x000fe40000000f00 */
[----:B------:R-:W-:Y:S01]  /*16cb0*/  MOV R227, R244 ;  /* 0x000000f400e37202 */ /* 0x000fe20000000f00 */
[----:B------:R-:W-:Y:S01]  /*16cc0*/  IMAD.MOV.U32 R244, RZ, RZ, R245 ;  /* 0x000000fffff47224 */ /* 0x000fe200078e00f5 */
[----:B------:R-:W-:Y:S02]  /*16cd0*/  MOV R245, R246 ;  /* 0x000000f600f57202 */ /* 0x000fe40000000f00 */
[----:B------:R-:W-:Y:S01]  /*16ce0*/  MOV R246, R247 ;  /* 0x000000f700f67202 */ /* 0x000fe20000000f00 */
[----:B------:R-:W-:-:S02]  /*16cf0*/  IMAD.MOV.U32 R247, RZ, RZ, R140 ;  /* 0x000000fffff77224 */ /* 0x000fc400078e008c */
[----:B--2---:R-:W-:-:S04]  /*16d00*/  FFMA.FTZ R0, R222, UR4, -R33 ;  /* 0x00000004de007c23 */ /* 0x004fc80008010821 */
[----:B------:R2:W4:Y:S01]  /*16d10*/  MUFU.EX2 R212, R0 ;  /* 0x0000000000d47308 */ /* 0x0005220000000800 */
[----:B------:R-:W-:Y:S02]  /*16d20*/  MOV R140, R135 ;  /* 0x00000087008c7202 */ /* 0x000fe40000000f00 */
[----:B------:R-:W4:Y:S01]  /*16d30*/  LDL.LU R135, [R1+0x50] ;  /* 0x0000500001877983 */ /* 0x000f220000300800 */
[----:B--2---:R-:W-:Y:S01]  /*16d40*/  FFMA.FTZ R0, R223, UR4, -R33 ;  /* 0x00000004df007c23 */ /* 0x004fe20008010821 */
        /* <DEDUP_REMOVED lines=12> */
[----:B-1----:R-:W-:Y:S03]  /*16e10*/  HMMA.16816.F32 R128, R4, R16, R28 ;  /* 0x000000100480723c */ /* 0x002fe6000000181c */
[----:B------:R-:W1:Y:S05]  /*16e20*/  LDSM.16.MT88.4 R28, [R41+0x2800] ;  /* 0x00280000291c783b */ /* 0x000e6a0000004200 */
[-C--:B------:R-:W-:Y:S08]  /*16e30*/  HMMA.16816.F32 R64, R8, R12.reuse, R64 ;  /* 0x0000000c0840723c */ /* 0x080ff00000001840 */
[C---:B------:R-:W-:Y:S08]  /*16e40*/  HMMA.16816.F32 R60, R4.reuse, R12, R60 ;  /* 0x0000000c043c723c */ /* 0x040ff0000000183c */
[-C--:B------:R-:W-:Y:S08]  /*16e50*/  HMMA.16816.F32 R56, R4, R14.reuse, R56 ;  /* 0x0000000e0438723c */ /* 0x080ff00000001838 */
[----:B------:R-:W-:Y:S01]  /*16e60*/  HMMA.16816.F32 R52, R8, R14, R52 ;  /* 0x0000000e0834723c */ /* 0x000fe20000001834 */
[----:B------:R-:W3:Y:S01]  /*16e70*/  LDSM.16.MT88.4 R12, [R36+0x2800] ;  /* 0x00280000240c783b */ /* 0x000ee20000004200 */
[----:B------:R-:W-:Y:S01]  /*16e80*/  MOV R241, R184 ;  /* 0x000000b800f17202 */ /* 0x000fe20000000f00 */
[----:B------:R-:W-:Y:S01]  /*16e90*/  IMAD.MOV.U32 R243, RZ, RZ, R186 ;  /* 0x000000fffff37224 */ /* 0x000fe200078e00ba */
[----:B------:R1:W-:Y:S01]  /*16ea0*/  MUFU.EX2 R214, R0 ;  /* 0x0000000000d67308 */ /* 0x0003e20000000800 */
[----:B------:R-:W-:-:S03]  /*16eb0*/  IMAD.MOV.U32 R132, RZ, RZ, R123 ;  /* 0x000000ffff847224 */ /* 0x000fc600078e007b */
[C---:B------:R-:W-:Y:S08]  /*16ec0*/  HMMA.16816.F32 R116, R4.reuse, R20, R168 ;  /* 0x000000140474723c */ /* 0x040ff000000018a8 */
[----:B-1----:R-:W-:Y:S01]  /*16ed0*/  HMMA.16816.F32 R184, R4, R28, R152 ;  /* 0x0000001c04b8723c */ /* 0x002fe20000001898 */
[----:B------:R-:W-:-:S07]  /*16ee0*/  FFMA.FTZ R0, R223, UR4, -R33 ;  /* 0x00000004df007c23 */ /* 0x000fce0008010821 */
[C---:B------:R-:W-:Y:S01]  /*16ef0*/  HMMA.16816.F32 R172, R4.reuse, R30, R148 ;  /* 0x0000001e04ac723c */ /* 0x040fe20000001894 */
[----:B------:R1:W4:Y:S07]  /*16f00*/  MUFU.EX2 R216, R0 ;  /* 0x0000000000d87308 */ /* 0x00032e0000000800 */
[----:B------:R-:W-:Y:S08]  /*16f10*/  HMMA.16816.F32 R120, R4, R22, R164 ;  /* 0x000000160478723c */ /* 0x000ff000000018a4 */
[----:B------:R-:W-:Y:S01]  /*16f20*/  HMMA.16816.F32 R152, R8, R20, R136 ;  /* 0x000000140898723c */ /* 0x000fe20000001888 */
[----:B-1----:R-:W-:-:S07]  /*16f30*/  FFMA.FTZ R0, R224, UR4, -R3 ;  /* 0x00000004e0007c23 */ /* 0x002fce0008010803 */
[----:B------:R-:W-:Y:S01]  /*16f40*/  HMMA.16816.F32 R148, R8, R22, R124 ;  /* 0x000000160894723c */ /* 0x000fe2000000187c */
[----:B------:R-:W1:Y:S01]  /*16f50*/  LDSM.16.MT88.4 R20, [R35+0xd000] ;  /* 0x00d000002314783b */ /* 0x000e620000004200 */
[----:B------:R3:W-:Y:S06]  /*16f60*/  MUFU.EX2 R209, R0 ;  /* 0x0000000000d17308 */ /* 0x0007ec0000000800 */
[----:B------:R-:W-:Y:S08]  /*16f70*/  HMMA.16816.F32 R144, R4, R18, R144 ;  /* 0x000000120490723c */ /* 0x000ff00000001890 */
[----:B------:R-:W-:Y:S01]  /*16f80*/  HMMA.16816.F32 R136, R8, R16, R108 ;  /* 0x000000100888723c */ /* 0x000fe2000000186c */
[----:B---3--:R-:W-:-:S07]  /*16f90*/  FFMA.FTZ R0, R225, UR4, -R3 ;  /* 0x00000004e1007c23 */ /* 0x008fce0008010803 */
[----:B------:R-:W-:Y:S01]  /*16fa0*/  HMMA.16816.F32 R124, R8, R18, R104 ;  /* 0x00000012087c723c */ /* 0x000fe20000001868 */
[----:B------:R-:W3:Y:S01]  /*16fb0*/  LDSM.16.MT88.4 R16, [R42+0xd000] ;  /* 0x00d000002a10783b */ /* 0x000ee20000004200 */
[----:B------:R1:W-:Y:S02]  /*16fc0*/  MUFU.EX2 R210, R0 ;  /* 0x0000000000d27308 */ /* 0x0003e40000000800 */
[----:B-1----:R-:W-:-:S06]  /*16fd0*/  FFMA.FTZ R0, R226, UR4, -R3 ;  /* 0x00000004e2007c23 */ /* 0x002fcc0008010803 */
[----:B------:R1:W-:Y:S01]  /*16fe0*/  MUFU.EX2 R208, R0 ;  /* 0x0000000000d07308 */ /* 0x0003e20000000800 */
[C---:B------:R-:W-:Y:S08]  /*16ff0*/  HMMA.16816.F32 R156, R4.reuse, R12, R156 ;  /* 0x0000000c049c723c */ /* 0x040ff0000000189c */
[----:B------:R-:W-:Y:S01]  /*17000*/  HMMA.16816.F32 R160, R4, R14, R160 ;  /* 0x0000000e04a0723c */ /* 0x000fe200000018a0 */
[----:B-1----:R-:W-:Y:S01]  /*17010*/  FFMA.FTZ R0, R227, UR4, -R3 ;  /* 0x00000004e3007c23 */ /* 0x002fe20008010803 */
[----:B------:R-:W-:-:S02]  /*17020*/  MOV R227, R244 ;  /* 0x000000f400e37202 */ /* 0x000fc40000000f00 */
[----:B------:R-:W-:Y:S01]  /*17030*/  MOV R244, R245 ;  /* 0x000000f500f47202 */ /* 0x000fe20000000f00 */
[----:B------:R-:W-:Y:S01]  /*17040*/  IMAD.MOV.U32 R245, RZ, RZ, R246 ;  /* 0x000000fffff57224 */ /* 0x000fe200078e00f6 */
[----:B------:R-:W-:Y:S02]  /*17050*/  MOV R246, R247 ;  /* 0x000000f700f67202 */ /* 0x000fe40000000f00 */
[----:B------:R-:W-:Y:S01]  /*17060*/  MOV R247, R2 ;  /* 0x0000000200f77202 */ /* 0x000fe20000000f00 */
[----:B------:R-:W-:Y:S01]  /*17070*/  IMAD.MOV.U32 R2, RZ, RZ, R141 ;  /* 0x000000ffff027224 */ /* 0x000fe200078e008d */
[----:B------:R-:W-:Y:S01]  /*17080*/  MOV R141, R142 ;  /* 0x0000008e008d7202 */ /* 0x000fe20000000f00 */
[C---:B------:R-:W-:Y:S01]  /*17090*/  HMMA.16816.F32 R100, R8.reuse, R12, R100 ;  /* 0x0000000c0864723c */ /* 0x040fe20000001864 */
[----:B------:R1:W-:Y:S07]  /*170a0*/  MUFU.EX2 R142, R0 ;  /* 0x00000000008e7308 */ /* 0x0003ee0000000800 */
[----:B------:R-:W-:Y:S01]  /*170b0*/  HMMA.16816.F32 R112, R8, R14, R112 ;  /* 0x0000000e0870723c */ /* 0x000fe20000001870 */
[----:B------:R-:W2:Y:S01]  /*170c0*/  LDSM.16.MT88.4 R12, [R36+0x1000] ;  /* 0x00100000240c783b */ /* 0x000ea20000004200 */
[----:B-1----:R-:W-:-:S06]  /*170d0*/  FFMA.FTZ R0, R43, UR4, -R32 ;  /* 0x000000042b007c23 */ /* 0x002fcc0008010820 */
[C---:B------:R-:W-:Y:S01]  /*170e0*/  HMMA.16816.F32 R192, R8.reuse, R24, R192 ;  /* 0x0000001808c0723c */ /* 0x040fe200000018c0 */
[----:B------:R1:W-:Y:S07]  /*170f0*/  MUFU.EX2 R43, R0 ;  /* 0x00000000002b7308 */ /* 0x0003ee0000000800 */
[----:B------:R-:W-:Y:S01]  /*17100*/  HMMA.16816.F32 R204, R8, R26, R204 ;  /* 0x0000001a08cc723c */ /* 0x000fe200000018cc */
[----:B------:R-:W-:-:S07]  /*17110*/  IMAD.MOV.U32 R226, RZ, RZ, R2 ;  /* 0x000000ffffe27224 */ /* 0x000fce00078e0002 */
[----:B------:R-:W-:Y:S01]  /*17120*/  HMMA.16816.F32 R48, R8, R28, R48 ;  /* 0x0000001c0830723c */ /* 0x000fe20000001830 */
[----:B-1----:R-:W-:-:S07]  /*17130*/  FFMA.FTZ R0, R132, UR4, -R32 ;  /* 0x0000000484007c23 */ /* 0x002fce0008010820 */
[----:B------:R-:W-:Y:S01]  /*17140*/  HMMA.16816.F32 R44, R8, R30, R44 ;  /* 0x0000001e082c723c */ /* 0x000fe2000000182c */
[----:B------:R-:W-:Y:S02]  /*17150*/  F2FP.F16.F32.PACK_AB R8, R215, R213 ;  /* 0x000000d5d708723e */ /* 0x000fe400000000ff */
[----:B----4-:R-:W-:Y:S02]  /*17160*/  F2FP.F16.F32.PACK_AB R9, R212, R211 ;  /* 0x000000d3d409723e */ /* 0x010fe400000000ff */
[----:B------:R-:W-:Y:S02]  /*17170*/  F2FP.F16.F32.PACK_AB R10, R218, R217 ;  /* 0x000000d9da0a723e */ /* 0x000fe400000000ff */
[----:B------:R-:W-:Y:S01]  /*17180*/  F2FP.F16.F32.PACK_AB R11, R216, R214 ;  /* 0x000000d6d80b723e */ /* 0x000fe200000000ff */
[----:B------:R1:W4:Y:S01]  /*17190*/  MUFU.EX2 R132, R0 ;  /* 0x0000000000847308 */ /* 0x0003220000000800 */
[----:B------:R-:W-:Y:S01]  /*171a0*/  HMMA.16816.F32 R196, R4, R24, R196 ;  /* 0x0000001804c4723c */ /* 0x000fe200000018c4 */
[----:B------:R-:W-:-:S02]  /*171b0*/  MOV R219, R244 ;  /* 0x000000f400db7202 */ /* 0x000fc40000000f00 */
[----:B------:R-:W-:-:S05]  /*171c0*/  MOV R244, R140 ;  /* 0x0000008c00f47202 */ /* 0x000fca0000000f00 */
[----:B------:R-:W-:Y:S01]  /*171d0*/  HMMA.16816.F32 R200, R4, R26, R200 ;  /* 0x0000001a04c8723c */ /* 0x000fe200000018c8 */
[----:B-1----:R-:W-:-:S07]  /*171e0*/  FFMA.FTZ R0, R227, UR4, -R32 ;  /* 0x00000004e3007c23 */ /* 0x002fce0008010820 */
[C---:B------:R-:W-:Y:S01]  /*171f0*/  HMMA.16816.F32 R4, R8.reuse, R20, R88 ;  /* 0x000000140804723c */ /* 0x040fe20000001858 */
[----:B------:R-:W-:Y:S01]  /*17200*/  MOV R227, R141 ;  /* 0x0000008d00e37202 */ /* 0x000fe20000000f00 */
[----:B------:R-:W-:Y:S06]  /*17210*/  MUFU.EX2 R140, R0 ;  /* 0x00000000008c7308 */ /* 0x000fec0000000800 */
[----:B---3--:R-:W-:Y:S01]  /*17220*/  HMMA.16816.F32 R80, R8, R16, R80 ;  /* 0x000000100850723c */ /* 0x008fe20000001850 */
[----:B------:R-:W-:Y:S01]  /*17230*/  MOV R224, R246 ;  /* 0x000000f600e07202 */ /* 0x000fe20000000f00 */
[----:B------:R-:W-:Y:S01]  /*17240*/  IMAD.MOV.U32 R223, RZ, RZ, R245 ;  /* 0x000000ffffdf7224 */ /* 0x000fe200078e00f5 */
        /* <DEDUP_REMOVED lines=8> */
[----:B------:R-:W-:Y:S01]  /*172d0*/  IMAD.MOV.U32 R171, RZ, RZ, R181 ;  /* 0x000000ffffab7224 */ /* 0x000fe200078e00b5 */
[----:B----4-:R-:W-:-:S02]  /*172e0*/  F2FP.F16.F32.PACK_AB R5, R132, R43 ;  /* 0x0000002b8405723e */ /* 0x010fc400000000ff */
[----:B------:R-:W-:Y:S01]  /*172f0*/  F2FP.F16.F32.PACK_AB R6, R142, R208 ;  /* 0x000000d08e06723e */ /* 0x000fe200000000ff */
        /* <DEDUP_REMOVED lines=11> */
[----:B------:R-:W-:Y:S02]  /*173b0*/  IMAD.MOV.U32 R190, RZ, RZ, R135 ;  /* 0x000000ffffbe7224 */ /* 0x000fe400078e0087 */
[----:B------:R-:W-:Y:S01]  /*173c0*/  IMAD.MOV.U32 R135, RZ, RZ, R4 ;  /* 0x000000ffff877224 */ /* 0x000fe200078e0004 */
[----:B------:R-:W-:Y:S01]  /*173d0*/  F2FP.F16.F32.PACK_AB R4, R210, R209 ;  /* 0x000000d1d204723e */ /* 0x000fe200000000ff */
[----:B------:R-:W-:Y:S01]  /*173e0*/  HMMA.16816.F32 R244, R8, R22, R84 ;  /* 0x0000001608f4723c */ /* 0x000fe20000001854 */
[----:B------:R-:W-:Y:S01]  /*173f0*/  MOV R225, R183 ;  /* 0x000000b700e17202 */ /* 0x000fe20000000f00 */
[----:B--2---:R-:W-:-:S04]  /*17400*/  FFMA.FTZ R2, R250, UR4, -R32 ;  /* 0x00000004fa027c23 */ /* 0x004fc80008010820 */
[----:B------:R-:W1:Y:S01]  /*17410*/  MUFU.EX2 R141, R2 ;  /* 0x00000002008d7308 */ /* 0x000e620000000800 */
        /* <DEDUP_REMOVED lines=11> */
[----:B-1----:R-:W-:Y:S01]  /*174d0*/  F2FP.F16.F32.PACK_AB R7, R141, R140 ;  /* 0x0000008c8d07723e */ /* 0x002fe200000000ff */
[----:B------:R-:W-:Y:S01]  /*174e0*/  IMAD.MOV.U32 R2, RZ, RZ, R240 ;  /* 0x000000ffff027224 */ /* 0x000fe200078e00f0 */
        /* <DEDUP_REMOVED lines=13> */
[C---:B------:R-:W-:Y:S01]  /*175c0*/  HMMA.16816.F32 R240, R8.reuse, R18, R68 ;  /* 0x0000001208f0723c */ /* 0x040fe20000001844 */
[----:B------:R-:W1:Y:S01]  /*175d0*/  LDSM.16.MT88.4 R16, [R35+0xf000] ;  /* 0x00f000002310783b */ /* 0x000e620000004200 */
[----:B------:R-:W-:Y:S02]  /*175e0*/  MOV R83, R82 ;  /* 0x0000005200537202 */ /* 0x000fe40000000f00 */
[----:B------:R-:W-:Y:S02]  /*175f0*/  MOV R82, R25 ;  /* 0x0000001900527202 */ /* 0x000fe40000000f00 */
[----:B------:R-:W-:Y:S02]  /*17600*/  LDSM.16.MT88.4 R24, [R36+0x3000] ;  /* 0x003000002418783b */ /* 0x000fe40000004200 */
[-C--:B------:R-:W-:Y:S08]  /*17610*/  HMMA.16816.F32 R248, R8, R12.reuse, R64 ;  /* 0x0000000c08f8723c */ /* 0x080ff00000001840 */
[C---:B------:R-:W-:Y:S08]  /*17620*/  HMMA.16816.F32 R60, R4.reuse, R12, R60 ;  /* 0x0000000c043c723c */ /* 0x040ff0000000183c */
[-C--:B------:R-:W-:Y:S08]  /*17630*/  HMMA.16816.F32 R56, R4, R14.reuse, R56 ;  /* 0x0000000e0438723c */ /* 0x080ff00000001838 */
[----:B------:R-:W-:Y:S01]  /*17640*/  HMMA.16816.F32 R224, R8, R14, R52 ;  /* 0x0000000e08e0723c */ /* 0x000fe20000001834 */
[----:B------:R-:W2:Y:S01]  /*17650*/  LDSM.16.MT88.4 R12, [R42+0xf000] ;  /* 0x00f000002a0c783b */ /* 0x000ea20000004200 */
[----:B------:R-:W-:Y:S01]  /*17660*/  IMAD.MOV.U32 R222, RZ, RZ, R190 ;  /* 0x000000ffffde7224 */ /* 0x000fe200078e00be */
[----:B------:R-:W-:-:S02]  /*17670*/  MOV R223, R191 ;  /* 0x000000bf00df7202 */ /* 0x000fc40000000f00 */
[----:B------:R-:W-:Y:S02]  /*17680*/  MOV R191, R177 ;  /* 0x000000b100bf7202 */ /* 0x000fe40000000f00 */
[----:B------:R-:W-:Y:S01]  /*17690*/  MOV R190, R178 ;  /* 0x000000b200be7202 */ /* 0x000fe20000000f00 */
[----:B-1----:R-:W-:Y:S01]  /*176a0*/  HMMA.16816.F32 R72, R4, R16, R116 ;  /* 0x000000100448723c */ /* 0x002fe20000001874 */
[----:B------:R-:W-:Y:S01]  /*176b0*/  IMAD.MOV.U32 R119, RZ, RZ, R89 ;  /* 0x000000ffff777224 */ /* 0x000fe200078e0059 */
[----:B------:R-:W-:Y:S02]  /*176c0*/  MOV R118, R90 ;  /* 0x0000005a00767202 */ /* 0x000fe40000000f00 */
[----:B------:R-:W-:-:S04]  /*176d0*/  MOV R117, R91 ;  /* 0x0000005b00757202 */ /* 0x000fc80000000f00 */
[C---:B------:R-:W-:Y:S08]  /*176e0*/  HMMA.16816.F32 R176, R4.reuse, R22, R92 ;  /* 0x0000001604b0723c */ /* 0x040ff0000000185c */
[C---:B------:R-:W-:Y:S01]  /*176f0*/  HMMA.16816.F32 R180, R4.reuse, R20, R96 ;  /* 0x0000001404b4723c */ /* 0x040fe20000001860 */
[----:B------:R-:W-:Y:S01]  /*17700*/  MOV R96, R105 ;  /* 0x0000006900607202 */ /* 0x000fe20000000f00 */
[----:B------:R-:W-:Y:S01]  /*17710*/  IMAD.MOV.U32 R116, RZ, RZ, R86 ;  /* 0x000000ffff747224 */ /* 0x000fe200078e0056 */
[----:B------:R-:W1:Y:S05]  /*17720*/  LDSM.16.MT88.4 R20, [R41+0x1000] ;  /* 0x001000002914783b */ /* 0x000e6a0000004200 */
[----:B--2---:R-:W-:Y:S01]  /*17730*/  HMMA.16816.F32 R88, R4, R12, R128 ;  /* 0x0000000c0458723c */ /* 0x004fe20000001880 */
[----:B------:R-:W-:Y:S01]  /*17740*/  IMAD.MOV.U32 R129, RZ, RZ, R83 ;  /* 0x000000ffff817224 */ /* 0x000fe200078e0053 */
[----:B------:R-:W-:-:S06]  /*17750*/  MOV R83, R104 ;  /* 0x0000006800537202 */ /* 0x000fcc0000000f00 */
[----:B------:R-:W-:Y:S01]  /*17760*/  HMMA.16816.F32 R92, R4, R14, R144 ;  /* 0x0000000e045c723c */ /* 0x000fe20000001890 */
[----:B------:R-:W-:Y:S01]  /*17770*/  IMAD.MOV.U32 R144, RZ, RZ, R106 ;  /* 0x000000ffff907224 */ /* 0x000fe200078e006a */
[----:B------:R-:W-:Y:S01]  /*17780*/  MOV R147, R107 ;  /* 0x0000006b00937202 */ /* 0x000fe20000000f00 */
[----:B------:R-:W-:Y:S01]  /*17790*/  IMAD.MOV.U32 R145, RZ, RZ, R109 ;  /* 0x000000ffff917224 */ /* 0x000fe200078e006d */
[----:B------:R-:W-:-:S04]  /*177a0*/  MOV R146, R108 ;  /* 0x0000006c00927202 */ /* 0x000fc80000000f00 */
[----:B------:R-:W-:Y:S01]  /*177b0*/  HMMA.16816.F32 R104, R4, R24, R156 ;  /* 0x000000180468723c */ /* 0x000fe2000000189c */
[----:B------:R-:W-:Y:S02]  /*177c0*/  MOV R156, R110 ;  /* 0x0000006e009c7202 */ /* 0x000fe40000000f00 */
[----:B------:R-:W-:Y:S01]  /*177d0*/  MOV R157, R111 ;  /* 0x0000006f009d7202 */ /* 0x000fe20000000f00 */
[----:B------:R-:W-:-:S04]  /*177e0*/  IMAD.MOV.U32 R158, RZ, RZ, R220 ;  /* 0x000000ffff9e7224 */ /* 0x000fc800078e00dc */
[----:B------:R-:W-:Y:S01]  /*177f0*/  HMMA.16816.F32 R108, R4, R26, R160 ;  /* 0x0000001a046c723c */ /* 0x000fe200000018a0 */
        /* <DEDUP_REMOVED lines=25> */
[----:B------:R-:W2:Y:S01]  /*17990*/  LDL.LU R134, [R1+0xbc] ;  /* 0x0000bc0001867983 */ /* 0x000ea20000300800 */
[----:B------:R-:W-:Y:S01]  /*179a0*/  MOV R2, R0 ;  /* 0x0000000000027202 */ /* 0x000fe20000000f00 */
[----:B------:R-:W-:Y:S01]  /*179b0*/  IMAD.MOV.U32 R0, RZ, RZ, R30 ;  /* 0x000000ffff007224 */ /* 0x000fe200078e001e */
[----:B------:R-:W-:Y:S01]  /*179c0*/  MOV R98, R31 ;  /* 0x0000001f00627202 */ /* 0x000fe20000000f00 */
[----:B------:R-:W-:Y:S01]  /*179d0*/  IMAD.MOV.U32 R97, RZ, RZ, R29 ;  /* 0x000000ffff617224 */ /* 0x000fe200078e001d */
[----:B------:R-:W-:Y:S02]  /*179e0*/  MOV R99, R28 ;  /* 0x0000001c00637202 */ /* 0x000fe40000000f00 */
[----:B------:R-:W3:Y:S01]  /*179f0*/  LDSM.16.MT88.4 R28, [R41+0x3000] ;  /* 0x00300000291c783b */ /* 0x000ee20000004200 */
[--C-:B------:R-:W-:Y:S01]  /*17a00*/  FFMA.FTZ R0, R0, UR4, -R3.reuse ;  /* 0x0000000400007c23 */ /* 0x100fe20008010803 */
[-C--:B-1----:R-:W-:Y:S08]  /*17a10*/  HMMA.16816.F32 R200, R4, R22.reuse, R200 ;  /* 0x0000001604c8723c */ /* 0x082ff000000018c8 */
[C---:B------:R-:W-:Y:S01]  /*17a20*/  HMMA.16816.F32 R220, R8.reuse, R22, R204 ;  /* 0x0000001608dc723c */ /* 0x040fe200000018cc */
[----:B------:R1:W-:Y:S01]  /*17a30*/  MUFU.EX2 R22, R0 ;  /* 0x0000000000167308 */ /* 0x0003e20000000800 */
[----:B------:R-:W-:Y:S06]  /*17a40*/  LDSM.16.MT88.4 R204, [R41+0x1800] ;  /* 0x0018000029cc783b */ /* 0x000fec0000004200 */
[----:B------:R-:W-:Y:S01]  /*17a50*/  HMMA.16816.F32 R100, R8, R24, R100 ;  /* 0x000000180864723c */ /* 0x000fe20000001864 */
[----:B-1----:R-:W-:Y:S01]  /*17a60*/  FFMA.FTZ R0, R161, UR4, -R3 ;  /* 0x00000004a1007c23 */ /* 0x002fe20008010803 */
[----:B------:R-:W-:Y:S01]  /*17a70*/  MOV R161, R162 ;  /* 0x000000a200a17202 */ /* 0x000fe20000000f00 */
[----:B------:R-:W-:Y:S01]  /*17a80*/  IMAD.MOV.U32 R162, RZ, RZ, R163 ;  /* 0x000000ffffa27224 */ /* 0x000fe200078e00a3 */
[----:B------:R-:W-:Y:S01]  /*17a90*/  MOV R163, R156 ;  /* 0x0000009c00a37202 */ /* 0x000fe20000000f00 */
[----:B------:R1:W4:Y:S01]  /*17aa0*/  MUFU.EX2 R23, R0 ;  /* 0x0000000000177308 */ /* 0x0003220000000800 */
        /* <DEDUP_REMOVED lines=13> */
[----:B------:R1:W-:Y:S01]  /*17b80*/  MUFU.EX2 R25, R0 ;  /* 0x0000000000197308 */ /* 0x0003e20000000800 */
[----:B------:R-:W-:-:S02]  /*17b90*/  MOV R157, R158 ;  /* 0x0000009e009d7202 */ /* 0x000fc40000000f00 */
        /* <DEDUP_REMOVED lines=17> */
[----:B------:R1:W-:Y:S01]  /*17cb0*/  MUFU.EX2 R24, R0 ;  /* 0x0000000000187308 */ /* 0x0003e20000000800 */
[----:B---3--:R-:W-:Y:S01]  /*17cc0*/  HMMA.16816.F32 R120, R4, R28, R184 ;  /* 0x0000001c0478723c */ /* 0x008fe200000018b8 */
        /* <DEDUP_REMOVED lines=12> */
[----:B-1----:R-:W-:Y:S01]  /*17d90*/  FFMA.FTZ R0, R161, UR4, -R32 ;  /* 0x00000004a1007c23 */ /* 0x002fe20008010820 */
[----:B------:R-:W-:-:S03]  /*17da0*/  MOV R160, R156 ;  /* 0x0000009c00a07202 */ /* 0x000fc60000000f00 */
[C---:B------:R-:W-:Y:S01]  /*17db0*/  HMMA.16816.F32 R192, R8.reuse, R20, R192 ;  /* 0x0000001408c0723c */ /* 0x040fe200000018c0 */
        /* <DEDUP_REMOVED lines=11> */
[----:B------:R3:W5:Y:S01]  /*17e70*/  LDL.LU R143, [R1+0xb8] ;  /* 0x0000b800018f7983 */ /* 0x0007620000300800 */
[----:B------:R-:W-:-:S02]  /*17e80*/  MOV R130, R116 ;  /* 0x0000007400827202 */ /* 0x000fc40000000f00 */
        /* <DEDUP_REMOVED lines=19> */
[----:B------:R-:W-:Y:S01]  /*17fc0*/  HMMA.16816.F32 R84, R8, R12, R136 ;  /* 0x0000000c0854723c */ /* 0x000fe20000001888 */
[----:B------:R-:W-:Y:S01]  /*17fd0*/  MOV R99, R133 ;  /* 0x0000008500637202 */ /* 0x000fe20000000f00 */
[----:B------:R-:W-:Y:S01]  /*17fe0*/  FFMA.FTZ R12, R149, UR4, -R34 ;  /* 0x00000004950c7c23 */ /* 0x000fe20008010822 */
[----:B------:R3:W5:Y:S01]  /*17ff0*/  LDL.LU R133, [R1+0xb0] ;  /* 0x0000b00001857983 */ /* 0x0007620000300800 */
[----:B--2---:R-:W-:-:S03]  /*18000*/  IMAD.MOV.U32 R185, RZ, RZ, R134 ;  /* 0x000000ffffb97224 */ /* 0x004fc600078e0086 */
[----:B------:R3:W5:Y:S04]  /*18010*/  LDL.LU R134, [R1+0xac] ;  /* 0x0000ac0001867983 */ /* 0x0007680000300800 */
[----:B------:R-:W2:Y:S01]  /*18020*/  LDL.LU R149, [R1+0x48] ;  /* 0x0000480001957983 */ /* 0x000ea20000300800 */
        /* <DEDUP_REMOVED lines=9> */
[----:B------:R-:W-:Y:S01]  /*180c0*/  HMMA.16816.F32 R44, R8, R30, R44 ;  /* 0x0000001e082c723c */ /* 0x000fe2000000182c */
[----:B------:R-:W-:Y:S01]  /*180d0*/  MOV R157, R158 ;  /* 0x0000009e009d7202 */ /* 0x000fe20000000f00 */
[----:B------:R-:W-:Y:S01]  /*180e0*/  IMAD.MOV.U32 R155, RZ, RZ, R189 ;  /* 0x000000ffff9b7224 */ /* 0x000fe200078e00bd */
[----:B------:R1:W3:Y:S01]  /*180f0*/  MUFU.EX2 R21, R0 ;  /* 0x0000000000157308 */ /* 0x0002e20000000800 */
[----:B----4-:R-:W-:Y:S01]  /*18100*/  F2FP.F16.F32.PACK_AB R124, R23, R22 ;  /* 0x00000016177c723e */ /* 0x010fe200000000ff */
[----:B------:R-:W-:Y:S01]  /*18110*/  LDSM.16.MT88.4 R112, [R36+0x3800] ;  /* 0x003800002470783b */ /* 0x000fe20000004200 */
[----:B--2---:R-:W-:-:S03]  /*18120*/  FFMA.FTZ R11, R149, UR4, -R34 ;  /* 0x00000004950b7c23 */ /* 0x004fc60008010822 */
[----:B------:R-:W2:Y:S01]  /*18130*/  LDL.LU R149, [R1+0x64] ;  /* 0x0000640001957983 */ /* 0x000ea20000300800 */
[----:B------:R-:W-:Y:S01]  /*18140*/  IMAD.MOV.U32 R158, RZ, RZ, R159 ;  /* 0x000000ffff9e7224 */ /* 0x000fe200078e009f */
[----:B------:R-:W-:Y:S02]  /*18150*/  MOV R159, R80 ;  /* 0x00000050009f7202 */ /* 0x000fe40000000f00 */
[----:B------:R-:W-:Y:S01]  /*18160*/  MOV R80, R81 ;  /* 0x0000005100507202 */ /* 0x000fe20000000f00 */
[----:B--2---:R-:W-:Y:S02]  /*18170*/  FFMA.FTZ R10, R149, UR4, -R34 ;  /* 0x00000004950a7c23 */ /* 0x004fe40008010822 */
[----:B------:R-:W2:Y:S01]  /*18180*/  LDL.LU R149, [R1+0x60] ;  /* 0x0000600001957983 */ /* 0x000ea20000300800 */
        /* <DEDUP_REMOVED lines=10> */
[----:B--2---:R-:W-:Y:S01]  /*18230*/  FFMA.FTZ R3, R149, UR4, -R34 ;  /* 0x0000000495037c23 */ /* 0x004fe20008010822 */
        /* <DEDUP_REMOVED lines=9> */
[----:B------:R-:W1:Y:S01]  /*182d0*/  LDSM.16.MT88.4 R156, [R35+0xd800] ;  /* 0x00d80000239c783b */ /* 0x000e620000004200 */
[----:B------:R-:W-:Y:S01]  /*182e0*/  MOV R154, R155 ;  /* 0x0000009b009a7202 */ /* 0x000fe20000000f00 */
[----:B------:R-:W-:Y:S01]  /*182f0*/  IMAD.MOV.U32 R155, RZ, RZ, R144 ;  /* 0x000000ffff9b7224 */ /* 0x000fe200078e0090 */
[----:B------:R-:W-:Y:S01]  /*18300*/  MOV R144, R145 ;  /* 0x0000009100907202 */ /* 0x000fe20000000f00 */
[----:B------:R-:W-:Y:S01]  /*18310*/  HMMA.16816.F32 R52, R4, R30, R172 ;  /* 0x0000001e0434723c */ /* 0x000fe200000018ac */
[----:B------:R-:W-:Y:S01]  /*18320*/  MOV R145, R146 ;  /* 0x0000009200917202 */ /* 0x000fe20000000f00 */
[----:B------:R-:W-:Y:S01]  /*18330*/  IMAD.MOV.U32 R146, RZ, RZ, R147 ;  /* 0x000000ffff927224 */ /* 0x000fe200078e0093 */
[----:B------:R-:W-:Y:S01]  /*18340*/  MOV R147, R2 ;  /* 0x0000000200937202 */ /* 0x000fe20000000f00 */
[----:B------:R-:W-:Y:S04]  /*18350*/  LDSM.16.MT88.4 R80, [R35+0xf800] ;  /* 0x00f800002350783b */ /* 0x000fe80000004200 */
[----:B------:R-:W2:Y:S04]  /*18360*/  LDL.LU R2, [R1+0x68] ;  /* 0x0000680001027983 */ /* 0x000ea80000300800 */
[----:B------:R-:W4:Y:S01]  /*18370*/  LDL.LU R148, [R1+0x5c] ;  /* 0x00005c0001947983 */ /* 0x000f220000300800 */
[----:B------:R-:W-:Y:S01]  /*18380*/  MOV R97, R98 ;  /* 0x0000006200617202 */ /* 0x000fe20000000f00 */
[----:B------:R1:W-:Y:S01]  /*18390*/  MUFU.EX2 R19, R0 ;  /* 0x0000000000137308 */ /* 0x0003e20000000800 */
[----:B------:R-:W-:-:S02]  /*183a0*/  MOV R186, R191 ;  /* 0x000000bf00ba7202 */ /* 0x000fc40000000f00 */
[----:B---3--:R-:W-:Y:S02]  /*183b0*/  F2FP.F16.F32.PACK_AB R125, R21, R20 ;  /* 0x00000014157d723e */ /* 0x008fe400000000ff */
[----:B------:R-:W-:Y:S02]  /*183c0*/  F2FP.F16.F32.PACK_AB R126, R24, R25 ;  /* 0x00000019187e723e */ /* 0x000fe400000000ff */
[----:B------:R-:W-:Y:S01]  /*183d0*/  MOV R27, R149 ;  /* 0x00000095001b7202 */ /* 0x000fe20000000f00 */
[----:B------:R-:W-:Y:S01]  /*183e0*/  IMAD.MOV.U32 R26, RZ, RZ, R150 ;  /* 0x000000ffff1a7224 */ /* 0x000fe200078e0096 */
[----:B------:R-:W-:Y:S01]  /*183f0*/  MOV R28, R155 ;  /* 0x0000009b001c7202 */ /* 0x000fe20000000f00 */
[----:B------:R-:W-:Y:S02]  /*18400*/  IMAD.MOV.U32 R29, RZ, RZ, R154 ;  /* 0x000000ffff1d7224 */ /* 0x000fe400078e009a */
[----:B------:R-:W-:Y:S01]  /*18410*/  IMAD.MOV.U32 R34, RZ, RZ, R239 ;  /* 0x000000ffff227224 */ /* 0x000fe200078e00ef */
[----:B------:R-:W-:Y:S01]  /*18420*/  MOV R4, R96 ;  /* 0x0000006000047202 */ /* 0x000fe20000000f00 */
[----:B------:R-:W-:Y:S01]  /*18430*/  LDSM.16.MT88.4 R172, [R42+0xd800] ;  /* 0x00d800002aac783b */ /* 0x000fe20000004200 */
[----:B----4-:R-:W-:-:S03]  /*18440*/  FFMA.FTZ R9, R148, UR4, -R33 ;  /* 0x0000000494097c23 */ /* 0x010fc60008010821 */
[----:B------:R-:W3:Y:S01]  /*18450*/  LDL.LU R148, [R1+0x58] ;  /* 0x0000580001947983 */ /* 0x000ee20000300800 */
[----:B------:R-:W-:Y:S01]  /*18460*/  MOV R98, R99 ;  /* 0x0000006300627202 */ /* 0x000fe20000000f00 */
[----:B------:R-:W-:Y:S01]  /*18470*/  IMAD.MOV.U32 R99, RZ, RZ, R188 ;  /* 0x000000ffff637224 */ /* 0x000fe200078e00bc */
[----:B------:R-:W-:Y:S01]  /*18480*/  MOV R188, R234 ;  /* 0x000000ea00bc7202 */ /* 0x000fe20000000f00 */
[----:B-1----:R-:W-:Y:S01]  /*18490*/  FFMA.FTZ R0, R187, UR4, -R32 ;  /* 0x00000004bb007c23 */ /* 0x002fe20008010820 */
[----:B------:R-:W-:Y:S02]  /*184a0*/  MOV R187, R190 ;  /* 0x000000be00bb7202 */ /* 0x000fe40000000f00 */
[----:B------:R-:W-:Y:S02]  /*184b0*/  MOV R184, R188 ;  /* 0x000000bc00b87202 */ /* 0x000fe40000000f00 */
[----:B------:R1:W4:Y:S01]  /*184c0*/  LDSM.16.MT88.4 R188, [R36+0x1800] ;  /* 0x0018000024bc783b */ /* 0x0003220000004200 */
[----:B------:R-:W2:Y:S01]  /*184d0*/  MUFU.EX2 R18, R0 ;  /* 0x0000000000127308 */ /* 0x000ea20000000800 */
[----:B---3--:R-:W-:-:S02]  /*184e0*/  FFMA.FTZ R8, R148, UR4, -R33 ;  /* 0x0000000494087c23 */ /* 0x008fc40008010821 */
[----:B------:R-:W3:Y:S01]  /*184f0*/  LDL.LU R148, [R1+0x54] ;  /* 0x0000540001947983 */ /* 0x000ee20000300800 */
[----:B--2---:R-:W-:Y:S02]  /*18500*/  F2FP.F16.F32.PACK_AB R127, R18, R19 ;  /* 0x00000013127f723e */ /* 0x004fe400000000ff */
[----:B------:R-:W-:Y:S01]  /*18510*/  MOV R149, R151 ;  /* 0x0000009700957202 */ /* 0x000fe20000000f00 */
[----:B------:R-:W-:Y:S01]  /*18520*/  IMAD.MOV.U32 R151, RZ, RZ, R17 ;  /* 0x000000ffff977224 */ /* 0x000fe200078e0011 */
[----:B------:R-:W-:Y:S01]  /*18530*/  MOV R17, R153 ;  /* 0x0000009900117202 */ /* 0x000fe20000000f00 */
[----:B------:R-:W-:Y:S01]  /*18540*/  IMAD.MOV.U32 R31, RZ, RZ, R145 ;  /* 0x000000ffff1f7224 */ /* 0x000fe200078e0091 */
[----:B------:R-:W-:Y:S02]  /*18550*/  MOV R32, R144 ;  /* 0x0000009000207202 */ /* 0x000fe40000000f00 */
[----:B------:R-:W-:Y:S01]  /*18560*/  MOV R30, R146 ;  /* 0x00000092001e7202 */ /* 0x000fe20000000f00 */
[----:B------:R-:W-:Y:S01]  /*18570*/  FFMA.FTZ R2, R2, UR4, -R33 ;  /* 0x0000000402027c23 */ /* 0x000fe20008010821 */
[----:B-1----:R-:W-:Y:S01]  /*18580*/  MOV R36, R147 ;  /* 0x0000009300247202 */ /* 0x002fe20000000f00 */
[----:B------:R1:W5:Y:S01]  /*18590*/  LDL.LU R239, [R1+0xa8] ;  /* 0x0000a80001ef7983 */ /* 0x0003620000300800 */
[----:B------:R-:W-:Y:S01]  /*185a0*/  MOV R150, R16 ;  /* 0x0000001000967202 */ /* 0x000fe20000000f00 */
[----:B------:R-:W-:Y:S01]  /*185b0*/  HMMA.16816.F32 R144, R124, R156, R180 ;  /* 0x0000009c7c90723c */ /* 0x000fe200000018b4 */
[----:B------:R-:W-:-:S07]  /*185c0*/  MOV R16, R152 ;  /* 0x0000009800107202 */ /* 0x000fce0000000f00 */
        /* <DEDUP_REMOVED lines=35> */
[----:B------:R-:W-:Y:S02]  /*18800*/  MOV R7, R99 ;  /* 0x0000006300077202 */ /* 0x000fe40000000f00 */
[----:B------:R-:W-:Y:S01]  /*18810*/  MOV R148, R4 ;  /* 0x0000000400947202 */ /* 0x000fe20000000f00 */
[----:B------:R-:W-:Y:S01]  /*18820*/  IMAD.MOV.U32 R150, RZ, RZ, R6 ;  /* 0x000000ffff967224 */ /* 0x000fe200078e0006 */
[----:B------:R-:W-:Y:S01]  /*18830*/  MOV R149, R5 ;  /* 0x0000000500957202 */ /* 0x000fe20000000f00 */
[----:B------:R4:W-:Y:S01]  /*18840*/  LDSM.16.MT88.4 R96, [R42+0xf800] ;  /* 0x00f800002a60783b */ /* 0x0009e20000004200 */
[----:B------:R-:W-:-:S03]  /*18850*/  MOV R151, R7 ;  /* 0x0000000700977202 */ /* 0x000fc60000000f00 */
        /* <DEDUP_REMOVED lines=136> */
.L_x_539:
[----:B------:R-:W-:-:S09]  /*190e0*/  UISETP.GE.AND UP0, UPT, UR7, URZ, UPT ;  /* 0x000000ff0700728c */ /* 0x000fd2000bf06270 */
[----:B------:R-:W-:Y:S05]  /*190f0*/  BRA.U !UP0, `(.L_x_542) ;  /* 0x0000005108a47547 */ /* 0x000fea000b800000 */
[----:B------:R-:W3:Y:S01]  /*19100*/  LDL.LU R5, [R1+0x98] ;  /* 0x0000980001057983 */ /* 0x000ee20000300800 */
[----:B------:R-:W-:Y:S01]  /*19110*/  SHF.R.U32.HI R228, RZ, 0x1, R234 ;  /* 0x00000001ffe47819 */ /* 0x000fe200000116ea */
[----:B------:R-:W2:Y:S01]  /*19120*/  LDC.64 R6, c[0x0][0x3c0] ;  /* 0x0000f000ff067b82 */ /* 0x000ea20000000a00 */
[----:B------:R-:W1:Y:S01]  /*19130*/  LDCU UR4, c[0x0][0x440] ;  /* 0x00008800ff0477ac */ /* 0x000e620008000800 */
        /* <DEDUP_REMOVED lines=10> */
[----:B------:R-:W2:Y:S01]  /*191e0*/  LDCU UR11, c[0x0][0x440] ;  /* 0x00008800ff0b77ac */ /* 0x000ea20008000800 */
[----:B------:R-:W2:Y:S01]  /*191f0*/  LDCU UR8, c[0x0][0x50c] ;  /* 0x0000a180ff0877ac */ /* 0x000ea20008000800 */
[----:B-1----:R-:W-:Y:S01]  /*19200*/  ISETP.GE.AND P1, PT, R230, UR4, PT ;  /* 0x00000004e6007c0c */ /* 0x002fe2000bf26270 */
[----:B------:R-:W1:Y:S01]  /*19210*/  LDCU UR4, c[0x0][0x45c] ;  /* 0x00008b80ff0477ac */ /* 0x000e620008000800 */
[----:B--2---:R-:W-:Y:S01]  /*19220*/  IMAD.MOV.U32 R3, RZ, RZ, R7 ;  /* 0x000000ffff037224 */ /* 0x004fe200078e0007 */
[----:B------:R-:W-:Y:S01]  /*19230*/  STL.64 [R1+0x40], R6 ;  /* 0x0000400601007387 */ /* 0x000fe20000100a00 */
[----:B------:R-:W-:-:S04]  /*19240*/  IMAD.MOV.U32 R2, RZ, RZ, R6 ;  /* 0x000000ffff027224 */ /* 0x000fc800078e0006 */
[C---:B------:R-:W-:Y:S01]  /*19250*/  IMAD.SHL.U32 R0, R2.reuse, 0x10, RZ ;  /* 0x0000001002007824 */ /* 0x040fe200078e00ff */
[----:B------:R-:W-:Y:S01]  /*19260*/  SHF.L.U64.HI R3, R2, 0x4, R3 ;  /* 0x0000000402037819 */ /* 0x000fe20000010203 */
[----:B----4-:R-:W-:Y:S01]  /*19270*/  ULEA UR9, UR9, UR10, 0x18 ;  /* 0x0000000a09097291 */ /* 0x010fe2000f8ec0ff */
[C---:B------:R-:W-:Y:S01]  /*19280*/  IMAD.SHL.U32 R4, R234.reuse, 0x40, RZ ;  /* 0x00000040ea047824 */ /* 0x040fe200078e00ff */
[C---:B------:R-:W-:Y:S02]  /*19290*/  LOP3.LUT P2, RZ, R234.reuse, 0x2, RZ, 0xc0, !PT ;  /* 0x00000002eaff7812 */ /* 0x040fe4000784c0ff */
[----:B------:R-:W-:Y:S01]  /*192a0*/  STL [R1+0x98], R3 ;  /* 0x0000980301007387 */ /* 0x000fe20000100800 */
[C---:B------:R-:W-:Y:S01]  /*192b0*/  IMAD.SHL.U32 R235, R234.reuse, 0x40, RZ ;  /* 0x00000040eaeb7824 */ /* 0x040fe200078e00ff */
[----:B------:R-:W-:Y:S02]  /*192c0*/  LOP3.LUT P0, RZ, R234, 0x2, RZ, 0xc0, !PT ;  /* 0x00000002eaff7812 */ /* 0x000fe4000780c0ff */
[----:B------:R2:W-:Y:S01]  /*192d0*/  STL [R1+0x94], R0 ;  /* 0x0000940001007387 */ /* 0x0005e20000100800 */
[----:B------:R-:W-:-:S02]  /*192e0*/  SEL R229, R229, 0xffffffe0, !P2 ;  /* 0xffffffe0e5e57807 */ /* 0x000fc40005000000 */
[----:B------:R-:W-:Y:S02]  /*192f0*/  SEL R231, R231, 0xffffffe0, !P0 ;  /* 0xffffffe0e7e77807 */ /* 0x000fe40004000000 */
[----:B------:R-:W-:Y:S02]  /*19300*/  LOP3.LUT R236, R235, 0x400, RZ, 0xc0, !PT ;  /* 0x00000400ebec7812 */ /* 0x000fe400078ec0ff */
[----:B---3--:R-:W-:-:S04]  /*19310*/  LOP3.LUT R228, R5, 0x8, R228, 0x78, !PT ;  /* 0x0000000805e47812 */ /* 0x008fc800078e78e4 */
[----:B------:R-:W-:-:S04]  /*19320*/  LOP3.LUT R228, R228, 0x200, R4, 0xf8, !PT ;  /* 0x00000200e4e47812 */ /* 0x000fc800078ef804 */
[----:B------:R-:W-:-:S04]  /*19330*/  LEA R228, R228, UR6, 0x1 ;  /* 0x00000006e4e47c11 */ /* 0x000fc8000f8e08ff */
[C---:B------:R-:W-:Y:S01]  /*19340*/  IADD3 R2, PT, PT, R228.reuse, 0xc000, RZ ;  /* 0x0000c000e4027810 */ /* 0x040fe20007ffe0ff */
[----:B--2---:R-:W-:Y:S02]  /*19350*/  VIADD R0, R228, 0xc040 ;  /* 0x0000c040e4007836 */ /* 0x004fe40000000000 */
[----:B------:R-:W-:-:S03]  /*19360*/  IMAD.IADD R229, R229, 0x1, R228 ;  /* 0x00000001e5e57824 */ /* 0x000fc600078e02e4 */
[----:B------:R2:W-:Y:S04]  /*19370*/  STL [R1+0x8c], R0 ;  /* 0x00008c0001007387 */ /* 0x0005e80000100800 */
[----:B------:R2:W-:Y:S01]  /*19380*/  STL [R1+0x90], R2 ;  /* 0x0000900201007387 */ /* 0x0005e20000100800 */
[----:B-1----:R-:W-:Y:S05]  /*19390*/  BRA `(.L_x_543) ;  /* 0x0000000400487947 */ /* 0x002fea0003800000 */
.L_x_545:
        /* <DEDUP_REMOVED lines=10> */
[CC--:B-----5:R-:W-:Y:S02]  /*19440*/  @!P4 LEA R14, P2, R7.reuse, R47.reuse, 0x1 ;  /* 0x0000002f070ec211 */ /* 0x0e0fe400078408ff */
[----:B------:R-:W-:Y:S02]  /*19450*/  SHF.L.U64.HI R9, R6, 0x6, R10 ;  /* 0x0000000606097819 */ /* 0x000fe4000001020a */
[C---:B------:R-:W-:Y:S02]  /*19460*/  @!P1 LEA R12, P5, R7.reuse, R47, 0x1 ;  /* 0x0000002f070c9211 */ /* 0x040fe400078a08ff */
[C---:B------:R-:W-:Y:S02]  /*19470*/  LEA R6, P3, R4.reuse, R7, 0x4 ;  /* 0x0000000704067211 */ /* 0x040fe400078620ff */
[CCC-:B--2---:R-:W-:Y:S02]  /*19480*/  @!P4 LEA.HI.X R15, R7.reuse, R46.reuse, R9.reuse, 0x1, P2 ;  /* 0x0000002e070fc211 */ /* 0x1c4fe400010f0c09 */
[----:B------:R-:W-:Y:S02]  /*19490*/  @!P1 LEA.HI.X R10, R7, R46, R9, 0x1, P5 ;  /* 0x0000002e070a9211 */ /* 0x000fe400028f0c09 */
[----:B------:R-:W-:Y:S02]  /*194a0*/  LOP3.LUT R239, R11, 0x1e00, R20, 0xf8, !PT ;  /* 0x00001e000bef7812 */ /* 0x000fe400078ef814 */
        /* <DEDUP_REMOVED lines=8> */
[----:B------:R-:W-:Y:S01]  /*19530*/  LEA R239, R239, UR6, 0x1 ;  /* 0x00000006efef7c11 */ /* 0x000fe2000f8e08ff */
[----:B------:R-:W-:Y:S01]  /*19540*/  @!P1 IMAD.MOV.U32 R5, RZ, RZ, R10 ;  /* 0x000000ffff059224 */ /* 0x000fe200078e000a */
[CC--:B------:R-:W-:Y:S02]  /*19550*/  @!P4 LEA R12, P3, R6.reuse, R47.reuse, 0x1 ;  /* 0x0000002f060cc211 */ /* 0x0c0fe400078608ff */
[-C--:B------:R-:W-:Y:S02]  /*19560*/  @!P4 LEA R10, P2, R9, R47.reuse, 0x1 ;  /* 0x0000002f090ac211 */ /* 0x080fe400078408ff */
[----:B------:R-:W-:Y:S01]  /*19570*/  @!PT LDS RZ, [RZ] ;  /* 0x00000000fffff984 */ /* 0x000fe20000000800 */
[----:B------:R-:W-:Y:S01]  /*19580*/  @!PT LDS RZ, [RZ] ;  /* 0x00000000fffff984 */ /* 0x000fe20000000800 */
[----:B------:R-:W-:Y:S01]  /*19590*/  @!PT LDS RZ, [RZ] ;  /* 0x00000000fffff984 */ /* 0x000fe20000000800 */
[----:B------:R2:W-:Y:S01]  /*195a0*/  @!P1 LDGSTS.E.BYPASS.LTC128B.128 [R239+0x8000], desc[UR22][R4.64] ;  /* 0x0800000004ef9fae */ /* 0x0005e2000b981a16 */
[CCC-:B------:R-:W-:Y:S02]  /*195b0*/  @!P4 LEA.HI.X R13, R6.reuse, R46.reuse, R7.reuse, 0x1, P3 ;  /* 0x0000002e060dc211 */ /* 0x1c0fe400018f0c07 */
[CC--:B------:R-:W-:Y:S01]  /*195c0*/  @!P1 LEA R18, P5, R6.reuse, R47.reuse, 0x1 ;  /* 0x0000002f06129211 */ /* 0x0c0fe200078a08ff */
[----:B------:R3:W-:Y:S01]  /*195d0*/  @P1 STS.128 [R239+0x8000], RZ ;  /* 0x008000ffef001388 */ /* 0x0007e20000000c00 */
[CC--:B------:R-:W-:Y:S02]  /*195e0*/  @!P1 LEA R19, P6, R11.reuse, R47.reuse, 0x1 ;  /* 0x0000002f0b139211 */ /* 0x0c0fe400078c08ff */
[-C--:B------:R-:W-:Y:S01]  /*195f0*/  @!P1 LEA.HI.X R17, R6, R46.reuse, R7, 0x1, P5 ;  /* 0x0000002e06119211 */ /* 0x080fe200028f0c07 */
[----:B------:R-:W-:Y:S01]  /*19600*/  @!PT LDS RZ, [RZ] ;  /* 0x00000000fffff984 */ /* 0x000fe20000000800 */
[----:B------:R-:W-:Y:S01]  /*19610*/  @!PT LDS RZ, [RZ] ;  /* 0x00000000fffff984 */ /* 0x000fe20000000800 */
[----:B------:R-:W-:Y:S01]  /*19620*/  @!PT LDS RZ, [RZ] ;  /* 0x00000000fffff984 */ /* 0x000fe20000000800 */
[----:B------:R4:W-:Y:S01]  /*19630*/  @!P4 LDGSTS.E.BYPASS.LTC128B.128 [R239+0xa000], desc[UR22][R14.64+0x80] ;  /* 0x0a0000800eefcfae */ /* 0x0009e2000b981a16 */
[-C--:B------:R-:W-:Y:S01]  /*19640*/  @!P1 LEA.HI.X R7, R11, R46.reuse, R21, 0x1, P6 ;  /* 0x0000002e0b079211 */ /* 0x080fe200030f0c15 */
[----:B------:R-:W-:Y:S01]  /*19650*/  @!P1 IMAD.MOV.U32 R6, RZ, RZ, R19 ;  /* 0x000000ffff069224 */ /* 0x000fe200078e0013 */
[-C--:B------:R-:W-:Y:S01]  /*19660*/  @!P4 LEA.HI.X R11, R9, R46.reuse, R22, 0x1, P2 ;  /* 0x0000002e090bc211 */ /* 0x080fe200010f0c16 */
[----:B------:R3:W-:Y:S01]  /*19670*/  @P4 STS.128 [R239+0xa000], RZ ;  /* 0x00a000ffef004388 */ /* 0x0007e20000000c00 */
[C---:B--2---:R-:W-:Y:S04]  /*19680*/  LEA R4, P5, R16.reuse, R47, 0x1 ;  /* 0x0000002f10047211 */ /* 0x044fe800078a08ff */
[----:B------:R-:W-:Y:S01]  /*19690*/  LEA.HI.X R5, R16, R46, R20, 0x1, P5 ;  /* 0x0000002e10057211 */ /* 0x000fe200028f0c14 */
[----:B----4-:R-:W-:Y:S02]  /*196a0*/  @!P1 IMAD.MOV.U32 R14, RZ, RZ, R18 ;  /* 0x000000ffff0e9224 */ /* 0x010fe400078e0012 */
        /* <DEDUP_REMOVED lines=33> */
.L_x_543:
[----:B---3--:R-:W3:Y:S01]  /*198c0*/  LDL R15, [R1+0x40] ;  /* 0x00004000010f7983 */ /* 0x008ee20000100800 */
[----:B-12---:R-:W-:Y:S01]  /*198d0*/  SHF.L.U32 R0, R234, 0x3, RZ ;  /* 0x00000003ea007819 */ /* 0x006fe200000006ff */
[----:B------:R-:W-:Y:S04]  /*198e0*/  DEPBAR.LE SB0, 0x0 ;  /* 0x000080000000791a */ /* 0x000fe80000000000 */
[----:B------:R-:W2:Y:S01]  /*198f0*/  LDL R17, [R1+0x44] ;  /* 0x0000440001117983 */ /* 0x000ea20000100800 */
[----:B-----5:R-:W-:Y:S01]  /*19900*/  LOP3.LUT R230, R0, 0x38, RZ, 0xc0, !PT ;  /* 0x0000003800e67812 */ /* 0x020fe200078ec0ff */
[----:B------:R-:W-:Y:S01]  /*19910*/  UMOV UR6, UR9 ;  /* 0x0000000900067c82 */ /* 0x000fe20008000000 */
[C---:B------:R-:W-:Y:S01]  /*19920*/  SHF.L.U32 R7, R234.reuse, 0x5, RZ ;  /* 0x00000005ea077819 */ /* 0x040fe200000006ff */
[----:B------:R-:W4:Y:S01]  /*19930*/  LDL R12, [R1+0x70] ;  /* 0x00007000010c7983 */ /* 0x000f220000100800 */
[----:B------:R-:W-:Y:S01]  /*19940*/  SHF.R.U32.HI R232, RZ, 0x1, R234 ;  /* 0x00000001ffe87819 */ /* 0x000fe200000116ea */
[----:B------:R-:W-:Y:S01]  /*19950*/  UISETP.NE.AND UP0, UPT, UR7, URZ, UPT ;  /* 0x000000ff0700728c */ /* 0x000fe2000bf05270 */
[----:B------:R-:W-:Y:S01]  /*19960*/  LOP3.LUT R233, R7, 0x7c00, RZ, 0xc0, !PT ;  /* 0x00007c0007e97812 */ /* 0x000fe200078ec0ff */
[----:B------:R-:W5:Y:S01]  /*19970*/  LDL R16, [R1+0x6c] ;  /* 0x00006c0001107983 */ /* 0x000f620000100800 */
[----:B------:R-:W-:Y:S03]  /*19980*/  SHF.L.U32 R250, R234, 0x1, RZ ;  /* 0x00000001eafa7819 */ /* 0x000fe600000006ff */
[----:B------:R-:W5:Y:S01]  /*19990*/  LDL R6, [R1+0x94] ;  /* 0x0000940001067983 */ /* 0x000f620000100800 */
[----:B------:R-:W-:Y:S03]  /*199a0*/  LOP3.LUT R250, R250, 0x6, RZ, 0xc0, !PT ;  /* 0x00000006fafa7812 */ /* 0x000fe600078ec0ff */
[----:B------:R-:W5:Y:S04]  /*199b0*/  LDL R10, [R1+0x98] ;  /* 0x00009800010a7983 */ /* 0x000f680000100800 */
[----:B------:R1:W-:Y:S01]  /*199c0*/  STL [R1+0x74], R0 ;  /* 0x0000740001007387 */ /* 0x0003e20000100800 */
[----:B------:R-:W-:Y:S01]  /*199d0*/  BAR.SYNC.DEFER_BLOCKING 0x0 ;  /* 0x0000000000007b1d */ /* 0x000fe20000010000 */
[----:B-1----:R-:W-:Y:S04]  /*199e0*/  LOP3.LUT R0, R230, 0x40, RZ, 0xfc, !PT ;  /* 0x00000040e6007812 */ /* 0x002fe800078efcff */
[----:B------:R-:W-:Y:S01]  /*199f0*/  ISETP.GE.AND P4, PT, R0, UR11, PT ;  /* 0x0000000b00007c0c */ /* 0x000fe2000bf86270 */
[----:B------:R1:W-:Y:S02]  /*19a00*/  STL [R1+0x78], R0 ;  /* 0x0000780001007387 */ /* 0x0003e40000100800 */
[----:B-1----:R-:W-:Y:S01]  /*19a10*/  LOP3.LUT R0, R230, 0x1c0, R235, 0xf8, !PT ;  /* 0x000001c0e6007812 */ /* 0x002fe200078ef8eb */
[----:B---3--:R-:W-:Y:S04]  /*19a20*/  IMAD.WIDE.U32 R2, R15, UR7, RZ ;  /* 0x000000070f027c25 */ /* 0x008fe8000f8e00ff */
[----:B--2---:R-:W-:Y:S01]  /*19a30*/  IMAD R5, R17, UR7, R3 ;  /* 0x0000000711057c24 */ /* 0x004fe2000f8e0203 */
        /* <DEDUP_REMOVED lines=35> */
[----:B------:R-:W-:Y:S02]  /*19c70*/  IADD3 R143, PT, PT, R231, R133, RZ ;  /* 0x00000085e78f7210 */ /* 0x000fe40007ffe0ff */
[----:B------:R-:W-:Y:S01]  /*19c80*/  IADD3 R3, PT, PT, R0, UR6, RZ ;  /* 0x0000000600037c10 */ /* 0x000fe2000fffe0ff */
[----:B------:R-:W-:Y:S01]  /*19c90*/  @P1 STS.128 [R239+0xc800], RZ ;  /* 0x00c800ffef001388 */ /* 0x000fe20000000c00 */
[----:B------:R-:W-:Y:S02]  /*19ca0*/  LOP3.LUT P0, RZ, R234, 0x4, RZ, 0xc0, !PT ;  /* 0x00000004eaff7812 */ /* 0x000fe4000780c0ff */
[----:B------:R-:W-:Y:S02]  /*19cb0*/  IADD3 R2, PT, PT, R3, R231, RZ ;  /* 0x000000e703027210 */ /* 0x000fe40007ffe0ff */
[----:B------:R-:W-:Y:S03]  /*19cc0*/  SEL R224, R237, 0xffffffc0, !P0 ;  /* 0xffffffc0ede07807 */ /* 0x000fe60004000000 */
[----:B------:R-:W-:Y:S01]  /*19cd0*/  @!PT LDS RZ, [RZ] ;  /* 0x00000000fffff984 */ /* 0x000fe20000000800 */
[----:B------:R-:W-:Y:S01]  /*19ce0*/  @!PT LDS RZ, [RZ] ;  /* 0x00000000fffff984 */ /* 0x000fe20000000800 */
[----:B------:R-:W-:Y:S01]  /*19cf0*/  @!PT LDS RZ, [RZ] ;  /* 0x00000000fffff984 */ /* 0x000fe20000000800 */
[----:B------:R1:W-:Y:S01]  /*19d00*/  @!P4 LDGSTS.E.BYPASS.LTC128B.128 [R239+0xe800], desc[UR22][R6.64+0x80] ;  /* 0x0e80008006efcfae */ /* 0x0003e2000b981a16 */
[----:B------:R-:W-:Y:S02]  /*19d10*/  IADD3 R134, PT, PT, R224, R133, RZ ;  /* 0x00000085e0867210 */ /* 0x000fe40007ffe0ff */
[----:B------:R-:W-:Y:S02]  /*19d20*/  IADD3 R224, PT, PT, R3, R224, RZ ;  /* 0x000000e003e07210 */ /* 0x000fe40007ffe0ff */
[C---:B------:R-:W-:Y:S02]  /*19d30*/  IADD3 R135, PT, PT, R231.reuse, R134, RZ ;  /* 0x00000086e7877210 */ /* 0x040fe40007ffe0ff */
[----:B------:R-:W-:Y:S01]  /*19d40*/  IADD3 R3, PT, PT, R231, R224, RZ ;  /* 0x000000e0e7037210 */ /* 0x000fe20007ffe0ff */
        /* <DEDUP_REMOVED lines=123> */
[----:B-1----:R-:W-:Y:S04]  /*1a500*/  MOV R0, UR7 ;  /* 0x0000000700007c02 */ /* 0x002fe80008000f00 */
[----:B------:R-:W-:Y:S03]  /*1a510*/  LEA R0, R0, R250, 0x6 ;  /* 0x000000fa00007211 */ /* 0x000fe600078e30ff */
[C---:B------:R-:W-:Y:S01]  /*1a520*/  HMMA.16816.F32 R32, R136.reuse, R218, R32 ;  /* 0x000000da8820723c */ /* 0x040fe20000001820 */
[----:B------:R-:W-:Y:S07]  /*1a530*/  LDSM.16.M88.4 R216, [R2+0xa000] ;  /* 0x00a0000002d8783b */ /* 0x000fee0000000200 */
        /* <DEDUP_REMOVED lines=12> */
[----:B------:R-:W1:Y:S07]  /*1a600*/  LDSM.16.M88.4 R220, [R2+0xb000] ;  /* 0x00b0000002dc783b */ /* 0x000e6e0000000200 */
[C---:B--2---:R-:W-:Y:S08]  /*1a610*/  HMMA.16816.F32 R8, R208.reuse, R216, R8 ;  /* 0x000000d8d008723c */ /* 0x044ff00000001808 */
[-C--:B------:R-:W-:Y:S08]  /*1a620*/  HMMA.16816.F32 R12, R208, R218.reuse, R12 ;  /* 0x000000dad00c723c */ /* 0x080ff0000000180c */
[C---:B------:R-:W-:Y:S01]  /*1a630*/  HMMA.16816.F32 R16, R212.reuse, R218, R16 ;  /* 0x000000dad410723c */ /* 0x040fe20000001810 */
[----:B------:R2:W4:Y:S07]  /*1a640*/  LDSM.16.M88.4 R216, [R2+0xb800] ;  /* 0x00b8000002d8783b */ /* 0x00052e0000000200 */
[-C--:B---3--:R-:W-:Y:S08]  /*1a650*/  HMMA.16816.F32 R20, R212, R136.reuse, R20 ;  /* 0x00000088d414723c */ /* 0x088ff00000001814 */
        /* <DEDUP_REMOVED lines=10> */
[-C--:B----4-:R-:W-:Y:S08]  /*1a700*/  HMMA.16816.F32 R52, R212, R216.reuse, R52 ;  /* 0x000000d8d434723c */ /* 0x090ff00000001834 */
[C---:B------:R-:W-:Y:S08]  /*1a710*/  HMMA.16816.F32 R56, R208.reuse, R216, R56 ;  /* 0x000000d8d038723c */ /* 0x040ff00000001838 */
[-C--:B------:R-:W-:Y:S01]  /*1a720*/  HMMA.16816.F32 R60, R208, R218.reuse, R60 ;  /* 0x000000dad03c723c */ /* 0x080fe2000000183c */
[----:B------:R-:W2:Y:S07]  /*1a730*/  LDSM.16.M88.4 R208, [R134+0x6000] ;  /* 0x0060000086d0783b */ /* 0x000eae0000000200 */
[----:B------:R-:W-:Y:S01]  /*1a740*/  HMMA.16816.F32 R64, R212, R218, R64 ;  /* 0x000000dad440723c */ /* 0x000fe20000001840 */
[----:B------:R-:W3:Y:S08]  /*1a750*/  LDSM.16.M88.4 R212, [R224+0xa800] ;  /* 0x00a80000e0d4783b */ /* 0x000ef00000000200 */
[----:B------:R-:W4:Y:S01]  /*1a760*/  LDSM.16.M88.4 R216, [R224+0xb000] ;  /* 0x00b00000e0d8783b */ /* 0x000f220000000200 */
[-C--:B-1----:R-:W-:Y:S07]  /*1a770*/  HMMA.16816.F32 R4, R136, R220.reuse, R4 ;  /* 0x000000dc8804723c */ /* 0x082fee0000001804 */
[----:B------:R-:W1:Y:S01]  /*1a780*/  LDSM.16.M88.4 R224, [R224+0xb800] ;  /* 0x00b80000e0e0783b */ /* 0x000e620000000200 */
[C---:B--2---:R-:W-:Y:S08]  /*1a790*/  HMMA.16816.F32 R8, R208.reuse, R220, R8 ;  /* 0x000000dcd008723c */ /* 0x044ff00000001808 */
        /* <DEDUP_REMOVED lines=13> */
[-C--:B-1----:R-:W-:Y:S08]  /*1a870*/  HMMA.16816.F32 R52, R136, R224.reuse, R52 ;  /* 0x000000e08834723c */ /* 0x082ff00000001834 */
[C---:B------:R-:W-:Y:S08]  /*1a880*/  HMMA.16816.F32 R56, R208.reuse, R224, R56 ;  /* 0x000000e0d038723c */ /* 0x040ff00000001838 */
[-C--:B------:R-:W-:Y:S08]  /*1a890*/  HMMA.16816.F32 R60, R208, R226.reuse, R60 ;  /* 0x000000e2d03c723c */ /* 0x080ff0000000183c */
[----:B------:R-:W-:Y:S08]  /*1a8a0*/  HMMA.16816.F32 R64, R136, R226, R64 ;  /* 0x000000e28840723c */ /* 0x000ff00000001840 */
[-C--:B--2---:R-:W-:Y:S08]  /*1a8b0*/  HMMA.16816.F32 R4, R212, R220.reuse, R4 ;  /* 0x000000dcd404723c */ /* 0x084ff00000001804 */
[C---:B---3--:R-:W-:Y:S08]  /*1a8c0*/  HMMA.16816.F32 R8, R216.reuse, R220, R8 ;  /* 0x000000dcd808723c */ /* 0x048ff00000001808 */
[-C--:B------:R-:W-:Y:S03]  /*1a8d0*/  HMMA.16816.F32 R12, R216, R222.reuse, R12 ;  /* 0x000000ded80c723c */ /* 0x080fe6000000180c */
[----:B------:R-:W-:Y:S01]  /*1a8e0*/  FMUL.FTZ R4, R4, UR8 ;  /* 0x0000000804047c20 */ /* 0x000fe20008410000 */
[----:B------:R-:W-:Y:S01]  /*1a8f0*/  FMUL.FTZ R6, R6, UR8 ;  /* 0x0000000806067c20 */ /* 0x000fe20008410000 */
[----:B------:R-:W-:Y:S01]  /*1a900*/  FMUL.FTZ R5, R5, UR8 ;  /* 0x0000000805057c20 */ /* 0x000fe20008410000 */
[----:B------:R-:W-:Y:S01]  /*1a910*/  FMUL.FTZ R7, R7, UR8 ;  /* 0x0000000807077c20 */ /* 0x000fe20008410000 */
[----:B------:R-:W1:Y:S01]  /*1a920*/  MUFU.TANH R247, R4 ;  /* 0x0000000400f77308 */ /* 0x000e620000002400 */
        /* <DEDUP_REMOVED lines=17> */
[----:B------:R-:W3:Y:S01]  /*1aa40*/  MUFU.TANH R139, R10 ;  /* 0x0000000a008b7308 */ /* 0x000ee20000002400 */
[----:B--2---:R-:W2:Y:S09]  /*1aa50*/  LDSM.16.M88.4 R4, [R3+0xa800] ;  /* 0x00a800000304783b */ /* 0x004eb20000000200 */
[----:B------:R-:W-:Y:S10]  /*1aa60*/  MUFU.TANH R210, R9 ;  /* 0x0000000900d27308 */ /* 0x000ff40000002400 */
[----:B------:R4:W-:Y:S10]  /*1aa70*/  MUFU.TANH R209, R11 ;  /* 0x0000000b00d17308 */ /* 0x0009f40000002400 */
[----:B------:R-:W-:Y:S10]  /*1aa80*/  MUFU.TANH R133, R18 ;  /* 0x0000001200857308 */ /* 0x000ff40000002400 */
[----:B------:R-:W-:Y:S01]  /*1aa90*/  MUFU.TANH R135, R17 ;  /* 0x0000001100877308 */ /* 0x000fe20000002400 */
[----:B----4-:R-:W4:Y:S09]  /*1aaa0*/  LDSM.16.M88.4 R8, [R3+0xb000] ;  /* 0x00b000000308783b */ /* 0x010f320000000200 */
[----:B------:R-:W5:Y:S01]  /*1aab0*/  MUFU.TANH R138, R12 ;  /* 0x0000000c008a7308 */ /* 0x000f620000002400 */
[-C--:B--2---:R-:W-:Y:S09]  /*1aac0*/  HMMA.16816.F32 R20, R212, R4.reuse, R20 ;  /* 0x00000004d414723c */ /* 0x084ff20000001814 */
[----:B------:R-:W-:Y:S01]  /*1aad0*/  MUFU.TANH R134, R16 ;  /* 0x0000001000867308 */ /* 0x000fe20000002400 */
[C---:B------:R-:W-:Y:S09]  /*1aae0*/  HMMA.16816.F32 R24, R216.reuse, R4, R24 ;  /* 0x00000004d818723c */ /* 0x040ff20000001818 */
[----:B------:R-:W2:Y:S01]  /*1aaf0*/  MUFU.TANH R137, R14 ;  /* 0x0000000e00897308 */ /* 0x000ea20000002400 */
[-C--:B------:R-:W-:Y:S03]  /*1ab00*/  HMMA.16816.F32 R28, R216, R6.reuse, R28 ;  /* 0x00000006d81c723c */ /* 0x080fe6000000181c */
[----:B------:R-:W-:Y:S01]  /*1ab10*/  FMUL.FTZ R20, R20, UR8 ;  /* 0x0000000814147c20 */ /* 0x000fe20008410000 */
[----:B------:R-:W-:Y:S01]  /*1ab20*/  FMUL.FTZ R22, R22, UR8 ;  /* 0x0000000816167c20 */ /* 0x000fe20008410000 */
[----:B------:R-:W-:Y:S01]  /*1ab30*/  FMUL.FTZ R21, R21, UR8 ;  /* 0x0000000815157c20 */ /* 0x000fe20008410000 */
[----:B------:R-:W-:Y:S03]  /*1ab40*/  FMUL.FTZ R23, R23, UR8 ;  /* 0x0000000817177c20 */ /* 0x000fe60008410000 */
[----:B------:R-:W2:Y:S01]  /*1ab50*/  MUFU.TANH R208, R13 ;  /* 0x0000000d00d07308 */ /* 0x000ea20000002400 */
[C---:B------:R-:W-:Y:S01]  /*1ab60*/  HMMA.16816.F32 R32, R212.reuse, R6, R32 ;  /* 0x00000006d420723c */ /* 0x040fe20000001820 */
[----:B------:R-:W1:Y:S01]  /*1ab70*/  LDSM.16.M88.4 R4, [R3+0xb800] ;  /* 0x00b800000304783b */ /* 0x000e620000000200 */
[----:B------:R-:W-:Y:S04]  /*1ab80*/  DEPBAR.LE SB0, 0x0 ;  /* 0x000080000000791a */ /* 0x000fe80000000000 */
[----:B------:R-:W-:Y:S03]  /*1ab90*/  FMUL.FTZ R24, R24, UR8 ;  /* 0x0000000818187c20 */ /* 0x000fe60008410000 */
[----:B------:R-:W-:Y:S01]  /*1aba0*/  MUFU.TANH R143, R15 ;  /* 0x0000000f008f7308 */ /* 0x000fe20000002400 */
[-C--:B----4-:R-:W-:Y:S05]  /*1abb0*/  HMMA.16816.F32 R36, R212, R8.reuse, R36 ;  /* 0x00000008d424723c */ /* 0x090fea0000001824 */
[----:B------:R-:W-:Y:S01]  /*1abc0*/  FMUL.FTZ R28, R28, UR8 ;  /* 0x000000081c1c7c20 */ /* 0x000fe20008410000 */
[----:B------:R-:W-:Y:S03]  /*1abd0*/  FMUL.FTZ R30, R30, UR8 ;  /* 0x000000081e1e7c20 */ /* 0x000fe60008410000 */
[----:B------:R-:W4:Y:S01]  /*1abe0*/  MUFU.TANH R19, R19 ;  /* 0x0000001300137308 */ /* 0x000f220000002400 */
        /* <DEDUP_REMOVED lines=15> */
[----:B------:R3:W-:Y:S01]  /*1ace0*/  MUFU.TANH R18, R37 ;  /* 0x0000002500127308 */ /* 0x0007e20000002400 */
        /* <DEDUP_REMOVED lines=8> */
[----:B------:R-:W-:Y:S01]  /*1ad70*/  IADD3 R4, PT, PT, R0, 0x18, RZ ;  /* 0x0000001800047810 */ /* 0x000fe20007ffe0ff */
[----:B------:R-:W-:Y:S03]  /*1ad80*/  FMUL.FTZ R49, R49, UR8 ;  /* 0x0000000831317c20 */ /* 0x000fe60008410000 */
[----:B------:R5:W-:Y:S01]  /*1ad90*/  MUFU.TANH R241, R32 ;  /* 0x0000002000f17308 */ /* 0x000be20000002400 */
[----:B---3--:R-:W-:Y:S01]  /*1ada0*/  FFMA.FTZ R37, R2, UR5, R247 ;  /* 0x0000000502257c23 */ /* 0x008fe200080100f7 */
[-C--:B------:R-:W-:Y:S03]  /*1adb0*/  HMMA.16816.F32 R60, R216, R6.reuse, R60 ;  /* 0x00000006d83c723c */ /* 0x080fe6000000183c */
[----:B------:R-:W-:Y:S01]  /*1adc0*/  IADD3 R5, PT, PT, R0, 0x19, RZ ;  /* 0x0000001900057810 */ /* 0x000fe20007ffe0ff */
        /* <DEDUP_REMOVED lines=8> */
[C---:B------:R-:W-:Y:S01]  /*1ae50*/  IADD3 R8, PT, PT, R0.reuse, 0x1, RZ ;  /* 0x0000000100087810 */ /* 0x040fe20007ffe0ff */
[----:B------:R-:W-:Y:S03]  /*1ae60*/  FMUL.FTZ R25, R25, UR8 ;  /* 0x0000000819197c20 */ /* 0x000fe60008410000 */
[----:B------:R1:W-:Y:S01]  /*1ae70*/  MUFU.TANH R16, R38 ;  /* 0x0000002600107308 */ /* 0x0003e20000002400 */
[----:B------:R-:W-:Y:S01]  /*1ae80*/  IADD3 R3, PT, PT, R0, 0x8, RZ ;  /* 0x0000000800037810 */ /* 0x000fe20007ffe0ff */
[----:B------:R-:W-:Y:S01]  /*1ae90*/  FMUL.FTZ R27, R27, UR8 ;  /* 0x000000081b1b7c20 */ /* 0x000fe20008410000 */
[----:B------:R-:W-:Y:S01]  /*1aea0*/  I2FP.F32.U32 R8, R8 ;  /* 0x0000000800087245 */ /* 0x000fe20000201000 */
[----:B------:R-:W-:Y:S01]  /*1aeb0*/  FMUL.FTZ R58, R58, UR8 ;  /* 0x000000083a3a7c20 */ /* 0x000fe20008410000 */
[----:B------:R-:W-:Y:S01]  /*1aec0*/  I2FP.F32.U32 R3, R3 ;  /* 0x0000000300037245 */ /* 0x000fe20000201000 */
[----:B------:R-:W-:Y:S01]  /*1aed0*/  FMUL.FTZ R40, R40, UR8 ;  /* 0x0000000828287c20 */ /* 0x000fe20008410000 */
[----:B------:R-:W-:Y:S03]  /*1aee0*/  FFMA.FTZ R28, R2, UR5, R139 ;  /* 0x00000005021c7c23 */ /* 0x000fe6000801008b */
[----:B------:R3:W-:Y:S01]  /*1aef0*/  MUFU.TANH R12, R43 ;  /* 0x0000002b000c7308 */ /* 0x0007e20000002400 */
[----:B------:R-:W-:Y:S01]  /*1af00*/  FMUL.FTZ R42, R42, UR8 ;  /* 0x000000082a2a7c20 */ /* 0x000fe20008410000 */
[C---:B-----5:R-:W-:Y:S01]  /*1af10*/  FFMA.FTZ R32, R3.reuse, UR5, R138 ;  /* 0x0000000503207c23 */ /* 0x060fe2000801008a */
[C---:B--2---:R-:W-:Y:S01]  /*1af20*/  FFMA.FTZ R33, R3.reuse, UR5, R137 ;  /* 0x0000000503217c23 */ /* 0x044fe20008010089 */
[C---:B------:R-:W-:Y:S01]  /*1af30*/  FFMA.FTZ R39, R2.reuse, UR5, R246 ;  /* 0x0000000502277c23 */ /* 0x040fe200080100f6 */
[----:B------:R-:W-:Y:S01]  /*1af40*/  FFMA.FTZ R29, R2, UR5, R136 ;  /* 0x00000005021d7c23 */ /* 0x000fe20008010088 */
[----:B------:R-:W-:Y:S01]  /*1af50*/  IADD3 R2, PT, PT, R0, 0x9, RZ ;  /* 0x0000000900027810 */ /* 0x000fe20007ffe0ff */
[----:B------:R-:W-:Y:S03]  /*1af60*/  HMMA.16816.F32 R64, R212, R6, R64 ;  /* 0x00000006d440723c */ /* 0x000fe60000001840 */
[----:B------:R2:W-:Y:S01]  /*1af70*/  MUFU.TANH R245, R31 ;  /* 0x0000001f00f57308 */ /* 0x0005e20000002400 */
[----:B-1----:R-:W-:Y:S01]  /*1af80*/  FFMA.FTZ R38, R3, UR5, R134 ;  /* 0x0000000503267c23 */ /* 0x002fe20008010086 */
[----:B------:R-:W-:Y:S01]  /*1af90*/  I2FP.F32.U32 R2, R2 ;  /* 0x0000000200027245 */ /* 0x000fe20000201000 */
[----:B------:R-:W-:Y:S01]  /*1afa0*/  FMUL.FTZ R52, R52, UR8 ;  /* 0x0000000834347c20 */ /* 0x000fe20008410000 */
[----:B------:R-:W-:Y:S01]  /*1afb0*/  FMUL.FTZ R54, R54, UR8 ;  /* 0x0000000836367c20 */ /* 0x000fe20008410000 */
[----:B------:R-:W-:Y:S05]  /*1afc0*/  FMUL.FTZ R59, R59, UR8 ;  /* 0x000000083b3b7c20 */ /* 0x000fea0008410000 */
[----:B------:R1:W-:Y:S01]  /*1afd0*/  MUFU.TANH R13, R40 ;  /* 0x00000028000d7308 */ /* 0x0003e20000002400 */
[----:B---3--:R-:W-:Y:S01]  /*1afe0*/  FFMA.FTZ R43, R3, UR5, R133 ;  /* 0x00000005032b7c23 */ /* 0x008fe20008010085 */
[----:B------:R-:W-:Y:S01]  /*1aff0*/  IADD3 R3, PT, PT, R0, 0x10, RZ ;  /* 0x0000001000037810 */ /* 0x000fe20007ffe0ff */
[----:B------:R-:W-:Y:S01]  /*1b000*/  FMUL.FTZ R57, R57, UR8 ;  /* 0x0000000839397c20 */ /* 0x000fe20008410000 */
[----:B------:R-:W-:Y:S01]  /*1b010*/  FMUL.FTZ R60, R60, UR8 ;  /* 0x000000083c3c7c20 */ /* 0x000fe20008410000 */
[----:B------:R-:W-:Y:S01]  /*1b020*/  FMUL.FTZ R61, R61, UR8 ;  /* 0x000000083d3d7c20 */ /* 0x000fe20008410000 */
[----:B------:R-:W-:Y:S01]  /*1b030*/  I2FP.F32.U32 R3, R3 ;  /* 0x0000000300037245 */ /* 0x000fe20000201000 */
[----:B------:R-:W-:Y:S03]  /*1b040*/  FMUL.FTZ R53, R53, UR8 ;  /* 0x0000000835357c20 */ /* 0x000fe60008410000 */
[----:B------:R4:W-:Y:S01]  /*1b050*/  MUFU.TANH R14, R41 ;  /* 0x00000029000e7308 */ /* 0x0009e20000002400 */
[C---:B--2---:R-:W-:Y:S09]  /*1b060*/  FFMA.FTZ R31, R2.reuse, UR5, R208 ;  /* 0x00000005021f7c23 */ /* 0x044ff200080100d0 */
[----:B------:R2:W-:Y:S01]  /*1b070*/  MUFU.TANH R15, R44 ;  /* 0x0000002c000f7308 */ /* 0x0005e20000002400 */
[C---:B-1----:R-:W-:Y:S09]  /*1b080*/  FFMA.FTZ R40, R2.reuse, UR5, R135 ;  /* 0x0000000502287c23 */ /* 0x042ff20008010087 */
[----:B------:R-:W1:Y:S01]  /*1b090*/  MUFU.TANH R226, R20 ;  /* 0x0000001400e27308 */ /* 0x000e620000002400 */
[C---:B----4-:R-:W-:Y:S09]  /*1b0a0*/  FFMA.FTZ R41, R2.reuse, UR5, R19 ;  /* 0x0000000502297c23 */ /* 0x050ff20008010013 */
[----:B------:R-:W3:Y:S01]  /*1b0b0*/  MUFU.TANH R238, R22 ;  /* 0x0000001600ee7308 */ /* 0x000ee20000002400 */
[----:B--2---:R-:W-:Y:S01]  /*1b0c0*/  FFMA.FTZ R44, R2, UR5, R143 ;  /* 0x00000005022c7c23 */ /* 0x004fe2000801008f */
[----:B------:R-:W-:Y:S04]  /*1b0d0*/  IADD3 R2, PT, PT, R0, 0x11, RZ ;  /* 0x0000001100027810 */ /* 0x000fe80007ffe0ff */
[----:B------:R-:W-:Y:S04]  /*1b0e0*/  I2FP.F32.U32 R2, R2 ;  /* 0x0000000200027245 */ /* 0x000fe80000201000 */
[----:B------:R-:W2:Y:S01]  /*1b0f0*/  MUFU.TANH R220, R24 ;  /* 0x0000001800dc7308 */ /* 0x000ea20000002400 */
[C---:B-1----:R-:W-:Y:S09]  /*1b100*/  FFMA.FTZ R226, R3.reuse, UR5, R226 ;  /* 0x0000000503e27c23 */ /* 0x042ff200080100e2 */
[----:B------:R-:W1:Y:S01]  /*1b110*/  MUFU.TANH R221, R26 ;  /* 0x0000001a00dd7308 */ /* 0x000e620000002400 */
[C---:B---3--:R-:W-:Y:S09]  /*1b120*/  FFMA.FTZ R238, R3.reuse, UR5, R238 ;  /* 0x0000000503ee7c23 */ /* 0x048ff200080100ee */
[----:B------:R-:W3:Y:S01]  /*1b130*/  MUFU.TANH R227, R21 ;  /* 0x0000001500e37308 */ /* 0x000ee20000002400 */
[C---:B--2---:R-:W-:Y:S09]  /*1b140*/  FFMA.FTZ R220, R3.reuse, UR5, R220 ;  /* 0x0000000503dc7c23 */ /* 0x044ff200080100dc */
[----:B------:R-:W2:Y:S01]  /*1b150*/  MUFU.TANH R240, R23 ;  /* 0x0000001700f07308 */ /* 0x000ea20000002400 */
[----:B-1----:R-:W-:Y:S01]  /*1b160*/  FFMA.FTZ R221, R3, UR5, R221 ;  /* 0x0000000503dd7c23 */ /* 0x002fe200080100dd */
[----:B------:R-:W-:Y:S01]  /*1b170*/  I2FP.F32.U32 R3, R4 ;  /* 0x0000000400037245 */ /* 0x000fe20000201000 */
[----:B------:R-:W-:Y:S01]  /*1b180*/  FFMA.FTZ R26, R8, UR5, R210 ;  /* 0x00000005081a7c23 */ /* 0x000fe200080100d2 */
[----:B------:R-:W-:Y:S03]  /*1b190*/  IADD3 R4, PT, PT, R0, 0x20, RZ ;  /* 0x0000002000047810 */ /* 0x000fe60007ffe0ff */
[C---:B------:R-:W-:Y:S03]  /*1b1a0*/  FFMA.FTZ R223, R3.reuse, UR5, R223 ;  /* 0x0000000503df7c23 */ /* 0x040fe600080100df */
[----:B------:R-:W1:Y:S01]  /*1b1b0*/  MUFU.TANH R211, R25 ;  /* 0x0000001900d37308 */ /* 0x000e620000002400 */
[----:B------:R-:W-:Y:S01]  /*1b1c0*/  FFMA.FTZ R241, R3, UR5, R241 ;  /* 0x0000000503f17c23 */ /* 0x000fe200080100f1 */
[----:B---3--:R-:W-:Y:S01]  /*1b1d0*/  FFMA.FTZ R227, R2, UR5, R227 ;  /* 0x0000000502e37c23 */ /* 0x008fe200080100e3 */
[----:B------:R-:W-:Y:S04]  /*1b1e0*/  FMNMX3.FTZ R6, R132, R29, R26, !PT ;  /* 0x0000001d84067276 */ /* 0x000fe8000781001a */
[----:B------:R-:W-:Y:S03]  /*1b1f0*/  FMNMX3.FTZ R6, R6, R32, R31, !PT ;  /* 0x0000002006067276 */ /* 0x000fe6000781001f */
[----:B------:R-:W3:Y:S01]  /*1b200*/  MUFU.TANH R222, R27 ;  /* 0x0000001b00de7308 */ /* 0x000ee20000002400 */
[C---:B--2---:R-:W-:Y:S09]  /*1b210*/  FFMA.FTZ R240, R2.reuse, UR5, R240 ;  /* 0x0000000502f07c23 */ /* 0x044ff200080100f0 */
[----:B------:R-:W2:Y:S01]  /*1b220*/  MUFU.TANH R225, R30 ;  /* 0x0000001e00e17308 */ /* 0x000ea20000002400 */
[----:B-1----:R-:W-:Y:S01]  /*1b230*/  FFMA.FTZ R211, R2, UR5, R211 ;  /* 0x0000000502d37c23 */ /* 0x002fe200080100d3 */
[----:B------:R-:W-:Y:S04]  /*1b240*/  FMUL.FTZ R25, R67, UR8 ;  /* 0x0000000843197c20 */ /* 0x000fe80008410000 */
[----:B------:R-:W-:Y:S04]  /*1b250*/  FMNMX3.FTZ R6, R6, R220, R211, !PT ;  /* 0x000000dc06067276 */ /* 0x000fe800078100d3 */
[----:B------:R-:W1:Y:S01]  /*1b260*/  MUFU.TANH R243, R34 ;  /* 0x0000002200f37308 */ /* 0x000e620000002400 */
[----:B---3--:R-:W-:Y:S01]  /*1b270*/  FFMA.FTZ R222, R2, UR5, R222 ;  /* 0x0000000502de7c23 */ /* 0x008fe200080100de */
[----:B------:R-:W-:Y:S01]  /*1b280*/  I2FP.F32.U32 R2, R5 ;  /* 0x0000000500027245 */ /* 0x000fe20000201000 */
[----:B------:R-:W-:Y:S01]  /*1b290*/  FFMA.FTZ R27, R8, UR5, R209 ;  /* 0x00000005081b7c23 */ /* 0x000fe200080100d1 */
[----:B------:R-:W-:Y:S03]  /*1b2a0*/  FMUL.FTZ R5, R62, UR8 ;  /* 0x000000083e057c20 */ /* 0x000fe60008410000 */
[C---:B------:R-:W-:Y:S03]  /*1b2b0*/  FFMA.FTZ R224, R2.reuse, UR5, R224 ;  /* 0x0000000502e07c23 */ /* 0x040fe600080100e0 */
[----:B------:R-:W3:Y:S01]  /*1b2c0*/  MUFU.TANH R244, R35 ;  /* 0x0000002300f47308 */ /* 0x000ee20000002400 */
[C---:B--2---:R-:W-:Y:S01]  /*1b2d0*/  FFMA.FTZ R225, R3.reuse, UR5, R225 ;  /* 0x0000000503e17c23 */ /* 0x044fe200080100e1 */
[C---:B------:R-:W-:Y:S01]  /*1b2e0*/  FFMA.FTZ R245, R2.reuse, UR5, R245 ;  /* 0x0000000502f57c23 */ /* 0x040fe200080100f5 */
[----:B------:R-:W-:Y:S01]  /*1b2f0*/  FFMA.FTZ R242, R2, UR5, R242 ;  /* 0x0000000502f27c23 */ /* 0x000fe200080100f2 */
[----:B------:R-:W-:Y:S01]  /*1b300*/  FMUL.FTZ R30, R66, UR8 ;  /* 0x00000008421e7c20 */ /* 0x000fe20008410000 */
[----:B------:R-:W-:Y:S05]  /*1b310*/  FMNMX3.FTZ R6, R6, R223, R224, !PT ;  /* 0x000000df06067276 */ /* 0x000fea00078100e0 */
[----:B------:R-:W2:Y:S01]  /*1b320*/  MUFU.TANH R36, R36 ;  /* 0x0000002400247308 */ /* 0x000ea20000002400 */
[----:B-1----:R-:W-:Y:S01]  /*1b330*/  FFMA.FTZ R243, R3, UR5, R243 ;  /* 0x0000000503f37c23 */ /* 0x002fe200080100f3 */
[----:B------:R-:W-:Y:S01]  /*1b340*/  I2FP.F32.U32 R3, R4 ;  /* 0x0000000400037245 */ /* 0x000fe20000201000 */
[----:B------:R-:W-:Y:S01]  /*1b350*/  FFMA.FTZ R34, R8, UR5, R249 ;  /* 0x0000000508227c23 */ /* 0x000fe200080100f9 */
[----:B------:R-:W-:Y:S03]  /*1b360*/  IADD3 R4, PT, PT, R0, 0x29, RZ ;  /* 0x0000002900047810 */ /* 0x000fe60007ffe0ff */
[C---:B------:R-:W-:Y:S03]  /*1b370*/  FFMA.FTZ R16, R3.reuse, UR5, R16 ;  /* 0x0000000503107c23 */ /* 0x040fe60008010010 */
[----:B------:R-:W1:Y:S01]  /*1b380*/  MUFU.TANH R42, R42 ;  /* 0x0000002a002a7308 */ /* 0x000e620000002400 */
[----:B---3--:R-:W-:Y:S01]  /*1b390*/  FFMA.FTZ R244, R2, UR5, R244 ;  /* 0x0000000502f47c23 */ /* 0x008fe200080100f4 */
[----:B------:R-:W-:Y:S01]  /*1b3a0*/  IADD3 R2, PT, PT, R0, 0x21, RZ ;  /* 0x0000002100027810 */ /* 0x000fe20007ffe0ff */
[----:B------:R-:W-:Y:S01]  /*1b3b0*/  FFMA.FTZ R35, R8, UR5, R248 ;  /* 0x0000000508237c23 */ /* 0x000fe200080100f8 */
[----:B------:R3:W-:Y:S01]  /*1b3c0*/  STL [R1+0x10], R16 ;  /* 0x0000101001007387 */ /* 0x0007e20000100800 */
[C---:B------:R-:W-:Y:S01]  /*1b3d0*/  FFMA.FTZ R252, R3.reuse, UR5, R13 ;  /* 0x0000000503fc7c23 */ /* 0x040fe2000801000d */
[----:B------:R-:W-:Y:S04]  /*1b3e0*/  I2FP.F32.U32 R2, R2 ;  /* 0x0000000200027245 */ /* 0x000fe80000201000 */
[----:B------:R1:W-:Y:S01]  /*1b3f0*/  MUFU.TANH R139, R58 ;  /* 0x0000003a008b7308 */ /* 0x0003e20000002400 */
[----:B--2---:R-:W-:Y:S01]  /*1b400*/  FFMA.FTZ R10, R3, UR5, R36 ;  /* 0x00000005030a7c23 */ /* 0x004fe20008010024 */
[----:B------:R-:W-:Y:S01]  /*1b410*/  FMUL.FTZ R36, R65, UR8 ;  /* 0x0000000841247c20 */ /* 0x000fe20008410000 */
[C---:B------:R-:W-:Y:S01]  /*1b420*/  FFMA.FTZ R18, R2.reuse, UR5, R18 ;  /* 0x0000000502127c23 */ /* 0x040fe20008010012 */
[C---:B------:R-:W-:Y:S01]  /*1b430*/  FFMA.FTZ R17, R2.reuse, UR5, R17 ;  /* 0x0000000502117c23 */ /* 0x040fe20008010011 */
[C---:B------:R-:W-:Y:S01]  /*1b440*/  FFMA.FTZ R249, R2.reuse, UR5, R14 ;  /* 0x0000000502f97c23 */ /* 0x040fe2000801000e */
[----:B------:R-:W-:Y:S01]  /*1b450*/  FFMA.FTZ R251, R2, UR5, R12 ;  /* 0x0000000502fb7c23 */ /* 0x000fe2000801000c */
[----:B------:R-:W-:Y:S03]  /*1b460*/  I2FP.F32.U32 R2, R4 ;  /* 0x0000000400027245 */ /* 0x000fe60000201000 */
[----:B------:R-:W2:Y:S01]  /*1b470*/  MUFU.TANH R46, R46 ;  /* 0x0000002e002e7308 */ /* 0x000ea20000002400 */
[----:B------:R3:W-:Y:S01]  /*1b480*/  STL [R1+0x4], R18 ;  /* 0x0000041201007387 */ /* 0x0007e20000100800 */
[----:B------:R-:W-:Y:S01]  /*1b490*/  FMUL.FTZ R4, R63, UR8 ;  /* 0x000000083f047c20 */ /* 0x000fe20008410000 */
[----:B------:R-:W-:Y:S02]  /*1b4a0*/  MOV R63, R10 ;  /* 0x0000000a003f7202 */ /* 0x000fe40000000f00 */
[----:B------:R3:W-:Y:S01]  /*1b4b0*/  STL [R1+0x8], R17 ;  /* 0x0000081101007387 */ /* 0x0007e20000100800 */
[C---:B------:R-:W-:Y:S04]  /*1b4c0*/  IADD3 R8, PT, PT, R0.reuse, 0x31, RZ ;  /* 0x0000003100087810 */ /* 0x040fe80007ffe0ff */
[----:B------:R-:W4:Y:S01]  /*1b4d0*/  MUFU.TANH R48, R48 ;  /* 0x0000003000307308 */ /* 0x000f220000002400 */
[----:B-1----:R-:W-:Y:S01]  /*1b4e0*/  FFMA.FTZ R58, R3, UR5, R42 ;  /* 0x00000005033a7c23 */ /* 0x002fe2000801002a */
[----:B------:R-:W-:Y:S01]  /*1b4f0*/  IADD3 R3, PT, PT, R0, 0x28, RZ ;  /* 0x0000002800037810 */ /* 0x000fe20007ffe0ff */
[----:B------:R-:W-:Y:S01]  /*1b500*/  FMUL.FTZ R42, R64, UR8 ;  /* 0x00000008402a7c20 */ /* 0x000fe20008410000 */
[----:B------:R-:W-:Y:S02]  /*1b510*/  FMNMX3.FTZ R7, R142, R39, R35, !PT ;  /* 0x000000278e077276 */ /* 0x000fe40007810023 */
[----:B------:R-:W-:Y:S04]  /*1b520*/  I2FP.F32.U32 R3, R3 ;  /* 0x0000000300037245 */ /* 0x000fe80000201000 */
[----:B------:R-:W1:Y:S01]  /*1b530*/  MUFU.TANH R50, R50 ;  /* 0x0000003200327308 */ /* 0x000e620000002400 */
[----:B------:R-:W-:Y:S01]  /*1b540*/  I2FP.F32.U32 R8, R8 ;  /* 0x0000000800087245 */ /* 0x000fe20000201000 */
[C---:B------:R-:W-:Y:S01]  /*1b550*/  FFMA.FTZ R248, R3.reuse, UR5, R15 ;  /* 0x0000000503f87c23 */ /* 0x040fe2000801000f */
[----:B--2---:R-:W-:Y:S01]  /*1b560*/  FFMA.FTZ R250, R3, UR5, R46 ;  /* 0x0000000503fa7c23 */ /* 0x004fe2000801002e */
[----:B------:R-:W-:Y:S02]  /*1b570*/  FMNMX3.FTZ R7, R7, R43, R41, !PT ;  /* 0x0000002b07077276 */ /* 0x000fe40007810029 */
[----:B------:R-:W-:Y:S04]  /*1b580*/  FMNMX3.FTZ R6, R6, R252, R249, !PT ;  /* 0x000000fc06067276 */ /* 0x000fe800078100f9 */
[----:B------:R-:W2:Y:S01]  /*1b590*/  MUFU.TANH R9, R45 ;  /* 0x0000002d00097308 */ /* 0x000ea20000002400 */
[----:B----4-:R-:W-:Y:S01]  /*1b5a0*/  FFMA.FTZ R48, R3, UR5, R48 ;  /* 0x0000000503307c23 */ /* 0x010fe20008010030 */
[----:B------:R-:W-:Y:S04]  /*1b5b0*/  FMNMX3.FTZ R7, R7, R238, R240, !PT ;  /* 0x000000ee07077276 */ /* 0x000fe800078100f0 */
[----:B------:R-:W-:Y:S04]  /*1b5c0*/  FMNMX3.FTZ R7, R7, R243, R244, !PT ;  /* 0x000000f307077276 */ /* 0x000fe800078100f4 */
[----:B------:R-:W4:Y:S01]  /*1b5d0*/  MUFU.TANH R47, R47 ;  /* 0x0000002f002f7308 */ /* 0x000f220000002400 */
[----:B-1----:R-:W-:Y:S01]  /*1b5e0*/  FFMA.FTZ R50, R3, UR5, R50 ;  /* 0x0000000503327c23 */ /* 0x002fe20008010032 */
[----:B------:R-:W-:Y:S02]  /*1b5f0*/  IADD3 R3, PT, PT, R0, 0x30, RZ ;  /* 0x0000003000037810 */ /* 0x000fe40007ffe0ff */
[----:B------:R-:W-:Y:S06]  /*1b600*/  FMNMX3.FTZ R24, R7, R16, R17, !PT ;  /* 0x0000001007187276 */ /* 0x000fec0007810011 */
[----:B------:R-:W1:Y:S01]  /*1b610*/  MUFU.TANH R49, R49 ;  /* 0x0000003100317308 */ /* 0x000e620000002400 */
[----:B--2---:R-:W-:Y:S01]  /*1b620*/  FFMA.FTZ R247, R2, UR5, R9 ;  /* 0x0000000502f77c23 */ /* 0x004fe20008010009 */
[----:B------:R-:W-:Y:S01]  /*1b630*/  FMUL.FTZ R45, R55, UR8 ;  /* 0x00000008372d7c20 */ /* 0x000fe20008410000 */
[----:B------:R-:W-:Y:S03]  /*1b640*/  FMNMX3.FTZ R9, R141, R37, R34, !PT ;  /* 0x000000258d097276 */ /* 0x000fe60007810022 */
[----:B------:R-:W-:Y:S04]  /*1b650*/  FMNMX3.FTZ R6, R6, R248, R247, !PT ;  /* 0x000000f806067276 */ /* 0x000fe800078100f7 */
[----:B------:R-:W2:Y:S01]  /*1b660*/  MUFU.TANH R51, R51 ;  /* 0x0000003300337308 */ /* 0x000ea20000002400 */
[C---:B----4-:R-:W-:Y:S01]  /*1b670*/  FFMA.FTZ R11, R2.reuse, UR5, R47 ;  /* 0x00000005020b7c23 */ /* 0x050fe2000801002f */
[----:B------:R-:W-:Y:S04]  /*1b680*/  FMNMX3.FTZ R9, R9, R38, R40, !PT ;  /* 0x0000002609097276 */ /* 0x000fe80007810028 */
[----:B------:R3:W-:Y:S01]  /*1b690*/  STL [R1+0xc], R11 ;  /* 0x00000c0b01007387 */ /* 0x0007e20000100800 */
[----:B------:R-:W-:Y:S03]  /*1b6a0*/  FMNMX3.FTZ R9, R9, R226, R227, !PT ;  /* 0x000000e209097276 */ /* 0x000fe600078100e3 */
[----:B------:R-:W4:Y:S01]  /*1b6b0*/  MUFU.TANH R56, R56 ;  /* 0x0000003800387308 */ /* 0x000f220000002400 */
[C---:B-1----:R-:W-:Y:S01]  /*1b6c0*/  FFMA.FTZ R49, R2.reuse, UR5, R49 ;  /* 0x0000000502317c23 */ /* 0x042fe20008010031 */
[----:B------:R-:W-:Y:S04]  /*1b6d0*/  FMNMX3.FTZ R9, R9, R241, R242, !PT ;  /* 0x000000f109097276 */ /* 0x000fe800078100f2 */
[----:B------:R-:W-:Y:S04]  /*1b6e0*/  FMNMX3.FTZ R23, R9, R63, R18, !PT ;  /* 0x0000003f09177276 */ /* 0x000fe80007810012 */
[----:B------:R-:W-:Y:S01]  /*1b6f0*/  MUFU.TANH R52, R52 ;  /* 0x0000003400347308 */ /* 0x000fe20000002400 */
[----:B--2---:R-:W-:Y:S01]  /*1b700*/  FFMA.FTZ R55, R2, UR5, R51 ;  /* 0x0000000502377c23 */ /* 0x004fe20008010033 */
[----:B------:R-:W-:Y:S02]  /*1b710*/  I2FP.F32.U32 R2, R3 ;  /* 0x0000000300027245 */ /* 0x000fe40000201000 */
[----:B------:R-:W-:Y:S03]  /*1b720*/  FMNMX3.FTZ R3, R140, R28, R27, !PT ;  /* 0x0000001c8c037276 */ /* 0x000fe6000781001b */
[C---:B------:R-:W-:Y:S03]  /*1b730*/  FFMA.FTZ R139, R2.reuse, UR5, R139 ;  /* 0x00000005028b7c23 */ /* 0x040fe6000801008b */
[----:B------:R-:W1:Y:S01]  /*1b740*/  MUFU.TANH R54, R54 ;  /* 0x0000003600367308 */ /* 0x000e620000002400 */
[C---:B----4-:R-:W-:Y:S01]  /*1b750*/  FFMA.FTZ R10, R2.reuse, UR5, R56 ;  /* 0x00000005020a7c23 */ /* 0x050fe20008010038 */
[----:B------:R-:W-:Y:S04]  /*1b760*/  FMNMX3.FTZ R3, R3, R33, R44, !PT ;  /* 0x0000002103037276 */ /* 0x000fe8000781002c */
[----:B------:R3:W-:Y:S01]  /*1b770*/  STL [R1], R10 ;  /* 0x0000000a01007387 */ /* 0x0007e20000100800 */
[----:B------:R-:W-:Y:S03]  /*1b780*/  FMNMX3.FTZ R3, R3, R221, R222, !PT ;  /* 0x000000dd03037276 */ /* 0x000fe600078100de */
[----:B------:R2:W4:Y:S01]  /*1b790*/  MUFU.TANH R138, R59 ;  /* 0x0000003b008a7308 */ /* 0x0005220000002400 */
[----:B------:R-:W-:Y:S04]  /*1b7a0*/  FMNMX3.FTZ R3, R3, R225, R245, !PT ;  /* 0x000000e103037276 */ /* 0x000fe800078100f5 */
[----:B------:R-:W-:Y:S05]  /*1b7b0*/  FMNMX3.FTZ R3, R3, R58, R251, !PT ;  /* 0x0000003a03037276 */ /* 0x000fea00078100fb */
[----:B------:R-:W5:Y:S01]  /*1b7c0*/  MUFU.TANH R57, R57 ;  /* 0x0000003900397308 */ /* 0x000f620000002400 */
[C---:B-1----:R-:W-:Y:S01]  /*1b7d0*/  FFMA.FTZ R62, R2.reuse, UR5, R54 ;  /* 0x00000005023e7c23 */ /* 0x042fe20008010036 */
[----:B------:R-:W-:Y:S08]  /*1b7e0*/  FMNMX3.FTZ R3, R3, R250, R11, !PT ;  /* 0x000000fa03037276 */ /* 0x000ff0000781000b */
[----:B------:R-:W1:Y:S01]  /*1b7f0*/  MUFU.TANH R60, R60 ;  /* 0x0000003c003c7308 */ /* 0x000e620000002400 */
[----:B--2---:R-:W-:Y:S01]  /*1b800*/  FFMA.FTZ R59, R2, UR5, R52 ;  /* 0x00000005023b7c23 */ /* 0x004fe20008010034 */
[----:B------:R-:W-:Y:S01]  /*1b810*/  IADD3 R2, PT, PT, R0, 0x38, RZ ;  /* 0x0000003800027810 */ /* 0x000fe20007ffe0ff */
[----:B----4-:R-:W-:Y:S01]  /*1b820*/  FFMA.FTZ R138, R8, UR5, R138 ;  /* 0x00000005088a7c23 */ /* 0x010fe2000801008a */
[----:B------:R-:W-:Y:S02]  /*1b830*/  IADD3 R0, PT, PT, R0, 0x39, RZ ;  /* 0x0000003900007810 */ /* 0x000fe40007ffe0ff */
[----:B------:R-:W-:Y:S04]  /*1b840*/  I2FP.F32.U32 R2, R2 ;  /* 0x0000000200027245 */ /* 0x000fe80000201000 */
[----:B------:R-:W2:Y:S01]  /*1b850*/  MUFU.TANH R61, R61 ;  /* 0x0000003d003d7308 */ /* 0x000ea20000002400 */
[----:B------:R-:W-:Y:S01]  /*1b860*/  I2FP.F32.U32 R0, R0 ;  /* 0x0000000000007245 */ /* 0x000fe20000201000 */
[----:B-----5:R-:W-:Y:S01]  /*1b870*/  FFMA.FTZ R219, R8, UR5, R57 ;  /* 0x0000000508db7c23 */ /* 0x020fe20008010039 */
[----:B------:R-:W-:Y:S04]  /*1b880*/  FMNMX3.FTZ R3, R3, R139, R138, !PT ;  /* 0x0000008b03037276 */ /* 0x000fe8000781008a */
[----:B------:R-:W-:Y:S03]  /*1b890*/  FMNMX3.FTZ R6, R6, R10, R219, !PT ;  /* 0x0000000a06067276 */ /* 0x000fe600078100db */
[----:B------:R-:W4:Y:S01]  /*1b8a0*/  MUFU.TANH R53, R53 ;  /* 0x0000003500357308 */ /* 0x000f220000002400 */
[----:B-1----:R-:W-:Y:S09]  /*1b8b0*/  FFMA.FTZ R218, R2, UR5, R60 ;  /* 0x0000000502da7c23 */ /* 0x002ff2000801003c */
[----:B------:R-:W-:Y:S01]  /*1b8c0*/  MUFU.TANH R45, R45 ;  /* 0x0000002d002d7308 */ /* 0x000fe20000002400 */
[----:B--2---:R-:W-:Y:S05]  /*1b8d0*/  FFMA.FTZ R217, R0, UR5, R61 ;  /* 0x0000000500d97c23 */ /* 0x004fea000801003d */
[----:B------:R-:W-:Y:S04]  /*1b8e0*/  FMNMX3.FTZ R135, R6, R218, R217, !PT ;  /* 0x000000da06877276 */ /* 0x000fe800078100d9 */
[----:B------:R-:W1:Y:S01]  /*1b8f0*/  MUFU.TANH R5, R5 ;  /* 0x0000000500057308 */ /* 0x000e620000002400 */
[----:B----4-:R-:W-:Y:S09]  /*1b900*/  FFMA.FTZ R246, R8, UR5, R53 ;  /* 0x0000000508f67c23 */ /* 0x010ff20008010035 */
[----:B------:R-:W2:Y:S10]  /*1b910*/  MUFU.TANH R4, R4 ;  /* 0x0000000400047308 */ /* 0x000eb40000002400 */
[----:B------:R-:W4:Y:S01]  /*1b920*/  MUFU.TANH R42, R42 ;  /* 0x0000002a002a7308 */ /* 0x000f220000002400 */
[----:B-1----:R-:W-:Y:S09]  /*1b930*/  FFMA.FTZ R137, R2, UR5, R5 ;  /* 0x0000000502897c23 */ /* 0x002ff20008010005 */
[----:B------:R-:W1:Y:S01]  /*1b940*/  MUFU.TANH R36, R36 ;  /* 0x0000002400247308 */ /* 0x000e620000002400 */
[----:B--2---:R-:W-:Y:S09]  /*1b950*/  FFMA.FTZ R136, R0, UR5, R4 ;  /* 0x0000000500887c23 */ /* 0x004ff20008010004 */
[----:B------:R-:W2:Y:S10]  /*1b960*/  MUFU.TANH R30, R30 ;  /* 0x0000001e001e7308 */ /* 0x000eb40000002400 */
[----:B------:R-:W1:Y:S01]  /*1b970*/  MUFU.TANH R25, R25 ;  /* 0x0000001900197308 */ /* 0x000e620000002400 */
[----:B---34-:R-:W-:Y:S05]  /*1b980*/  BRA.U.ANY UP0, `(.L_x_545) ;  /* 0xffffffd900847547 */ /* 0x018fea000b93ffff */
.L_x_544:
[----:B------:R-:W-:Y:S01]  /*1b990*/  MOV R51, R50 ;  /* 0x0000003200337202 */ /* 0x000fe20000000f00 */
[----:B------:R-:W4:Y:S01]  /*1b9a0*/  SHFL.BFLY PT, R9, R135, 0x2, 0x1f ;  /* 0x0c401f0087097f89 */ /* 0x000f2200000e0000 */
[----:B------:R-:W-:Y:S01]  /*1b9b0*/  MOV R56, R49 ;  /* 0x0000003100387202 */ /* 0x000fe20000000f00 */
[----:B------:R-:W-:Y:S01]  /*1b9c0*/  FFMA.FTZ R213, R2, UR5, R42 ;  /* 0x0000000502d57c23 */ /* 0x000fe2000801002a */
[----:B------:R-:W-:Y:S01]  /*1b9d0*/  MOV R50, R48 ;  /* 0x0000003000327202 */ /* 0x000fe20000000f00 */
[----:B-1----:R-:W-:Y:S01]  /*1b9e0*/  FFMA.FTZ R212, R0, UR5, R36 ;  /* 0x0000000500d47c23 */ /* 0x002fe20008010024 */
[----:B------:R-:W-:Y:S01]  /*1b9f0*/  FMNMX3.FTZ R3, R3, R137, R136, !PT ;  /* 0x0000008903037276 */ /* 0x000fe20007810088 */
[----:B------:R-:W-:Y:S01]  /*1ba00*/  FFMA.FTZ R216, R8, UR5, R45 ;  /* 0x0000000508d87c23 */ /* 0x000fe2000801002d */
[----:B---3--:R-:W-:Y:S01]  /*1ba10*/  FMNMX3.FTZ R4, R23, R50, R56, !PT ;  /* 0x0000003217047276 */ /* 0x008fe20007810038 */
[----:B--2---:R-:W-:Y:S01]  /*1ba20*/  FFMA.FTZ R214, R2, UR5, R30 ;  /* 0x0000000502d67c23 */ /* 0x004fe2000801001e */
[----:B------:R-:W-:Y:S01]  /*1ba30*/  FMNMX3.FTZ R6, R24, R51, R55, !PT ;  /* 0x0000003318067276 */ /* 0x000fe20007810037 */
[----:B------:R-:W-:Y:S01]  /*1ba40*/  FFMA.FTZ R215, R0, UR5, R25 ;  /* 0x0000000500d77c23 */ /* 0x000fe20008010019 */
[----:B------:R-:W-:Y:S01]  /*1ba50*/  FMNMX3.FTZ R5, R4, R59, R246, !PT ;  /* 0x0000003b04057276 */ /* 0x000fe200078100f6 */
[----:B------:R-:W2:Y:S01]  /*1ba60*/  LDL R52, [R1+0x90] ;  /* 0x0000900001347983 */ /* 0x000ea20000100800 */
[----:B------:R-:W-:Y:S01]  /*1ba70*/  FMNMX3.FTZ R0, R6, R62, R216, !PT ;  /* 0x0000003e06007276 */ /* 0x000fe200078100d8 */
[----:B------:R-:W-:Y:S01]  /*1ba80*/  UISETP.NE.AND UP0, UPT, UR7, URZ, UPT ;  /* 0x000000ff0700728c */ /* 0x000fe2000bf05270 */
[----:B------:R-:W-:Y:S01]  /*1ba90*/  FMNMX3.FTZ R5, R5, R213, R212, !PT ;  /* 0x000000d505057276 */ /* 0x000fe200078100d4 */
[----:B------:R-:W1:Y:S01]  /*1baa0*/  SHFL.BFLY PT, R4, R3, 0x2, 0x1f ;  /* 0x0c401f0003047f89 */ /* 0x000e6200000e0000 */
[----:B------:R-:W-:Y:S01]  /*1bab0*/  FMNMX3.FTZ R0, R0, R214, R215, !PT ;  /* 0x000000d600007276 */ /* 0x000fe200078100d7 */
[----:B------:R-:W-:Y:S06]  /*1bac0*/  UIADD3 UR7, UPT, UPT, UR7, -0x1, URZ ;  /* 0xffffffff07077890 */ /* 0x000fec000fffe0ff */
[----:B------:R-:W3:Y:S08]  /*1bad0*/  SHFL.BFLY PT, R7, R5, 0x2, 0x1f ;  /* 0x0c401f0005077f89 */ /* 0x000ef000000e0000 */
[----:B------:R-:W3:Y:S08]  /*1bae0*/  SHFL.BFLY PT, R133, R0, 0x2, 0x1f ;  /* 0x0c401f0000857f89 */ /* 0x000ef000000e0000 */
[----:B------:R-:W-:Y:S04]  /*1baf0*/  STL [R1+0xa8], R239 ;  /* 0x0000a8ef01007387 */ /* 0x000fe80000100800 */
[----:B------:R-:W-:Y:S04]  /*1bb00*/  STL [R1+0xa4], R233 ;  /* 0x0000a4e901007387 */ /* 0x000fe80000100800 */
[----:B------:R-:W-:Y:S04]  /*1bb10*/  STL [R1+0xa0], R232 ;  /* 0x0000a0e801007387 */ /* 0x000fe80000100800 */
[----:B------:R-:W-:Y:S04]  /*1bb20*/  STL [R1+0x9c], R230 ;  /* 0x00009ce601007387 */ /* 0x000fe80000100800 */
[----:B------:R-:W-:Y:S01]  /*1bb30*/  LDSM.16.MT88.4 R20, [R228+0xc000] ;  /* 0x00c00000e414783b */ /* 0x000fe20000004200 */
[----:B----4-:R-:W-:Y:S02]  /*1bb40*/  FMNMX.FTZ R135, R135, R9, !PT ;  /* 0x0000000987877209 */ /* 0x010fe40007810000 */
[----:B-1----:R-:W-:Y:S02]  /*1bb50*/  FMNMX.FTZ R3, R3, R4, !PT ;  /* 0x0000000403037209 */ /* 0x002fe40007810000 */
[----:B---3--:R-:W-:Y:S02]  /*1bb60*/  FMNMX.FTZ R5, R5, R7, !PT ;  /* 0x0000000705057209 */ /* 0x008fe40007810000 */
[----:B------:R-:W-:Y:S01]  /*1bb70*/  FMNMX.FTZ R133, R0, R133, !PT ;  /* 0x0000008500857209 */ /* 0x000fe20007810000 */
[----:B------:R-:W1:Y:S08]  /*1bb80*/  SHFL.BFLY PT, R6, R135, 0x1, 0x1f ;  /* 0x0c201f0087067f89 */ /* 0x000e7000000e0000 */
[----:B------:R-:W3:Y:S08]  /*1bb90*/  SHFL.BFLY PT, R2, R3, 0x1, 0x1f ;  /* 0x0c201f0003027f89 */ /* 0x000ef000000e0000 */
[----:B------:R-:W4:Y:S08]  /*1bba0*/  SHFL.BFLY PT, R134, R5, 0x1, 0x1f ;  /* 0x0c201f0005867f89 */ /* 0x000f3000000e0000 */
[----:B------:R-:W4:Y:S01]  /*1bbb0*/  SHFL.BFLY PT, R4, R133, 0x1, 0x1f ;  /* 0x0c201f0085047f89 */ /* 0x000f2200000e0000 */
[----:B-1----:R-:W-:Y:S02]  /*1bbc0*/  FMNMX.FTZ R135, R135, R6, !PT ;  /* 0x0000000687877209 */ /* 0x002fe40007810000 */
[----:B---3--:R-:W-:Y:S03]  /*1bbd0*/  FMNMX.FTZ R143, R3, R2, !PT ;  /* 0x00000002038f7209 */ /* 0x008fe60007810000 */
[C---:B------:R-:W-:Y:S02]  /*1bbe0*/  FADD.FTZ R0, -R135.reuse, R132 ;  /* 0x0000008487007221 */ /* 0x040fe40000010100 */
[----:B------:R-:W-:Y:S01]  /*1bbf0*/  STL [R1+0xac], R135 ;  /* 0x0000ac8701007387 */ /* 0x000fe20000100800 */
[----:B------:R-:W-:Y:S01]  /*1bc00*/  FSETP.NEU.FTZ.AND P2, PT, R135, -INF , PT ;  /* 0xff8000008700780b */ /* 0x000fe20003f5d000 */
[----:B------:R-:W-:Y:S01]  /*1bc10*/  FMUL.FTZ R2, R0, UR4 ;  /* 0x0000000400027c20 */ /* 0x000fe20008410000 */
[----:B----4-:R-:W-:Y:S01]  /*1bc20*/  FMNMX.FTZ R134, R5, R134, !PT ;  /* 0x0000008605867209 */ /* 0x010fe20007810000 */
[----:B------:R1:W-:Y:S01]  /*1bc30*/  STL [R1+0xb0], R143 ;  /* 0x0000b08f01007387 */ /* 0x0003e20000100800 */
[----:B------:R-:W-:Y:S01]  /*1bc40*/  FADD.FTZ R0, -R143, R140 ;  /* 0x0000008c8f007221 */ /* 0x000fe20000010100 */
[----:B------:R3:W4:Y:S01]  /*1bc50*/  MUFU.EX2 R132, R2 ;  /* 0x0000000200847308 */ /* 0x0007220000000800 */
[----:B------:R-:W-:Y:S01]  /*1bc60*/  FMNMX.FTZ R133, R133, R4, !PT ;  /* 0x0000000485857209 */ /* 0x000fe20007810000 */
[----:B------:R-:W-:Y:S01]  /*1bc70*/  STL [R1+0xb4], R134 ;  /* 0x0000b48601007387 */ /* 0x000fe20000100800 */
[----:B------:R-:W-:Y:S01]  /*1bc80*/  FMUL.FTZ R4, R135, UR4 ;  /* 0x0000000487047c20 */ /* 0x000fe20008410000 */
[----:B------:R-:W-:Y:S01]  /*1bc90*/  FMUL.FTZ R210, R143, UR4 ;  /* 0x000000048fd27c20 */ /* 0x000fe20008410000 */
[----:B------:R-:W-:Y:S01]  /*1bca0*/  FMUL.FTZ R208, R134, UR4 ;  /* 0x0000000486d07c20 */ /* 0x000fe20008410000 */
[----:B------:R1:W-:Y:S01]  /*1bcb0*/  STL [R1+0xb8], R133 ;  /* 0x0000b88501007387 */ /* 0x0003e20000100800 */
[C---:B------:R-:W-:Y:S03]  /*1bcc0*/  FMUL.FTZ R209, R133.reuse, UR4 ;  /* 0x0000000485d17c20 */ /* 0x040fe60008410000 */
[----:B------:R1:W2:Y:S01]  /*1bcd0*/  LDL R140, [R1+0x8c] ;  /* 0x00008c00018c7983 */ /* 0x0002a20000100800 */
[----:B---3--:R-:W-:Y:S01]  /*1bce0*/  FMUL.FTZ R2, R0, UR4 ;  /* 0x0000000400027c20 */ /* 0x008fe20008410000 */
[----:B------:R-:W-:Y:S01]  /*1bcf0*/  FADD.FTZ R0, -R134, R141 ;  /* 0x0000008d86007221 */ /* 0x000fe20000010100 */
[C---:B----4-:R-:W-:Y:S01]  /*1bd00*/  FMUL.FTZ R8, R132.reuse, R144 ;  /* 0x0000009084087220 */ /* 0x050fe20000410000 */
[C---:B------:R-:W-:Y:S01]  /*1bd10*/  FMUL.FTZ R12, R132.reuse, R152 ;  /* 0x00000098840c7220 */ /* 0x040fe20000410000 */
[----:B------:R3:W4:Y:S01]  /*1bd20*/  MUFU.EX2 R3, R2 ;  /* 0x0000000200037308 */ /* 0x0007220000000800 */
[C---:B------:R-:W-:Y:S01]  /*1bd30*/  FMUL.FTZ R13, R132.reuse, R153 ;  /* 0x00000099840d7220 */ /* 0x040fe20000410000 */
[C---:B------:R-:W-:Y:S01]  /*1bd40*/  FMUL.FTZ R24, R132.reuse, R164 ;  /* 0x000000a484187220 */ /* 0x040fe20000410000 */
[----:B------:R-:W-:Y:S01]  /*1bd50*/  MOV R164, R55 ;  /* 0x0000003700a47202 */ /* 0x000fe20000000f00 */
        /* <DEDUP_REMOVED lines=13> */
[----:B---3--:R-:W-:Y:S01]  /*1be30*/  FMUL.FTZ R2, R0, UR4 ;  /* 0x0000000400027c20 */ /* 0x008fe20008410000 */
[----:B------:R-:W-:Y:S01]  /*1be40*/  FADD.FTZ R0, -R133, R142 ;  /* 0x0000008e85007221 */ /* 0x000fe20000010100 */
[----:B------:R-:W-:Y:S01]  /*1be50*/  FSEL R142, R4, RZ, P2 ;  /* 0x000000ff048e7208 */ /* 0x000fe20001000000 */
[----:B----4-:R-:W-:Y:S01]  /*1be60*/  FMUL.FTZ R10, R3, R146 ;  /* 0x00000092030a7220 */ /* 0x010fe20000410000 */
[----:B------:R-:W-:Y:S01]  /*1be70*/  FSETP.NEU.FTZ.AND P2, PT, R143, -INF , PT ;  /* 0xff8000008f00780b */ /* 0x000fe20003f5d000 */
[----:B------:R-:W-:Y:S01]  /*1be80*/  FMUL.FTZ R0, R0, UR4 ;  /* 0x0000000400007c20 */ /* 0x000fe20008410000 */
[----:B------:R-:W3:Y:S01]  /*1be90*/  MUFU.EX2 R2, R2 ;  /* 0x0000000200027308 */ /* 0x000ee20000000800 */
[--C-:B------:R-:W-:Y:S01]  /*1bea0*/  FFMA.FTZ R4, R29, UR4, -R142.reuse ;  /* 0x000000041d047c23 */ /* 0x100fe2000801088e */
[----:B------:R-:W-:Y:S01]  /*1beb0*/  FSEL R210, R210, RZ, P2 ;  /* 0x000000ffd2d27208 */ /* 0x000fe20001000000 */
[----:B------:R-:W-:Y:S01]  /*1bec0*/  FFMA.FTZ R5, R26, UR4, -R142 ;  /* 0x000000041a057c23 */ /* 0x000fe2000801088e */
[----:B------:R-:W-:Y:S01]  /*1bed0*/  FSETP.NEU.FTZ.AND P2, PT, R134, -INF , PT ;  /* 0xff8000008600780b */ /* 0x000fe20003f5d000 */
[C---:B------:R-:W-:Y:S01]  /*1bee0*/  FMUL.FTZ R11, R3.reuse, R147 ;  /* 0x00000093030b7220 */ /* 0x040fe20000410000 */
[C---:B------:R-:W-:Y:S01]  /*1bef0*/  FMUL.FTZ R14, R3.reuse, R154 ;  /* 0x0000009a030e7220 */ /* 0x040fe20000410000 */
[C---:B------:R-:W-:Y:S03]  /*1bf00*/  FMUL.FTZ R15, R3.reuse, R155 ;  /* 0x0000009b030f7220 */ /* 0x040fe60000410000 */
[----:B------:R4:W4:Y:S01]  /*1bf10*/  MUFU.EX2 R46, R4 ;  /* 0x00000004002e7308 */ /* 0x0009220000000800 */
[----:B------:R-:W-:Y:S01]  /*1bf20*/  FSEL R208, R208, RZ, P2 ;  /* 0x000000ffd0d07208 */ /* 0x000fe20001000000 */
[----:B------:R-:W-:Y:S01]  /*1bf30*/  FMUL.FTZ R26, R3, R166 ;  /* 0x000000a6031a7220 */ /* 0x000fe20000410000 */
[----:B------:R-:W-:Y:S01]  /*1bf40*/  FSETP.NEU.FTZ.AND P2, PT, R133, -INF , PT ;  /* 0xff8000008500780b */ /* 0x000fe20003f5d000 */
[----:B------:R-:W-:Y:S01]  /*1bf50*/  FMUL.FTZ R29, R132, R169 ;  /* 0x000000a9841d7220 */ /* 0x000fe20000410000 */
[----:B------:R-:W-:Y:S01]  /*1bf60*/  FMUL.FTZ R30, R3, R170 ;  /* 0x000000aa031e7220 */ /* 0x000fe20000410000 */
[----:B------:R-:W-:Y:S01]  /*1bf70*/  FFMA.FTZ R6, R40, UR4, -R208 ;  /* 0x0000000428067c23 */ /* 0x000fe200080108d0 */
[----:B------:R-:W-:Y:S03]  /*1bf80*/  FSEL R209, R209, RZ, P2 ;  /* 0x000000ffd1d17208 */ /* 0x000fe60001000000 */
[----:B-1----:R1:W1:Y:S01]  /*1bf90*/  MUFU.EX2 R143, R5 ;  /* 0x00000005008f7308 */ /* 0x0022620000000800 */
[C---:B---3--:R-:W-:Y:S01]  /*1bfa0*/  FMUL.FTZ R16, R2.reuse, R156 ;  /* 0x0000009c02107220 */ /* 0x048fe20000410000 */
[----:B------:R-:W-:Y:S01]  /*1bfb0*/  FMUL.FTZ R17, R2, R157 ;  /* 0x0000009d02117220 */ /* 0x000fe20000410000 */
[----:B------:R-:W-:Y:S01]  /*1bfc0*/  FMUL.FTZ R40, R132, R180 ;  /* 0x000000b484287220 */ /* 0x000fe20000410000 */
[--C-:B------:R-:W-:Y:S01]  /*1bfd0*/  FFMA.FTZ R9, R43, UR4, -R209.reuse ;  /* 0x000000042b097c23 */ /* 0x100fe200080108d1 */
[C---:B------:R-:W-:Y:S01]  /*1bfe0*/  FMUL.FTZ R42, R3.reuse, R182 ;  /* 0x000000b6032a7220 */ /* 0x040fe20000410000 */
[C---:B------:R-:W-:Y:S01]  /*1bff0*/  FMUL.FTZ R43, R3.reuse, R183 ;  /* 0x000000b7032b7220 */ /* 0x040fe20000410000 */
[----:B------:R-:W-:Y:S03]  /*1c000*/  MOV R170, R59 ;  /* 0x0000003b00aa7202 */ /* 0x000fe60000000f00 */
[----:B------:R-:W3:Y:S01]  /*1c010*/  MUFU.EX2 R0, R0 ;  /* 0x0000000000007308 */ /* 0x000ee20000000800 */
[----:B----4-:R-:W-:Y:S01]  /*1c020*/  FFMA.FTZ R4, R28, UR4, -R210 ;  /* 0x000000041c047c23 */ /* 0x010fe200080108d2 */
[----:B------:R-:W-:Y:S01]  /*1c030*/  FMUL.FTZ R28, R132, R168 ;  /* 0x000000a8841c7220 */ /* 0x000fe20000410000 */
[----:B------:R-:W-:Y:S01]  /*1c040*/  MOV R166, R46 ;  /* 0x0000002e00a67202 */ /* 0x000fe20000000f00 */
[C---:B------:R-:W-:Y:S01]  /*1c050*/  FMUL.FTZ R59, R3.reuse, R199 ;  /* 0x000000c7033b7220 */ /* 0x040fe20000410000 */
[----:B------:R-:W-:Y:S01]  /*1c060*/  MOV R168, R62 ;  /* 0x0000003e00a87202 */ /* 0x000fe20000000f00 */
[----:B------:R-:W-:Y:S01]  /*1c070*/  FMUL.FTZ R62, R3, R202 ;  /* 0x000000ca033e7220 */ /* 0x000fe20000410000 */
[C---:B------:R-:W-:Y:S03]  /*1c080*/  FMUL.FTZ R64, R2.reuse, R204 ;  /* 0x000000cc02407220 */ /* 0x040fe60000410000 */
[----:B------:R4:W-:Y:S01]  /*1c090*/  MUFU.EX2 R47, R4 ;  /* 0x00000004002f7308 */ /* 0x0009e20000000800 */
[----:B-1----:R-:W-:Y:S01]  /*1c0a0*/  FFMA.FTZ R5, R37, UR4, -R208 ;  /* 0x0000000425057c23 */ /* 0x002fe200080108d0 */
[----:B------:R-:W-:Y:S01]  /*1c0b0*/  F2FP.F16.F32.PACK_AB R144, R143, R46 ;  /* 0x0000002e8f90723e */ /* 0x000fe200000000ff */
[C---:B------:R-:W-:Y:S01]  /*1c0c0*/  FMUL.FTZ R46, R3.reuse, R186 ;  /* 0x000000ba032e7220 */ /* 0x040fe20000410000 */
[C---:B------:R-:W-:Y:S01]  /*1c0d0*/  FMUL.FTZ R65, R2.reuse, R205 ;  /* 0x000000cd02417220 */ /* 0x040fe20000410000 */
[C---:B------:R-:W-:Y:S01]  /*1c0e0*/  FMUL.FTZ R68, R2.reuse, R68 ;  /* 0x0000004402447220 */ /* 0x040fe20000410000 */
[----:B------:R-:W-:Y:S01]  /*1c0f0*/  FMUL.FTZ R69, R2, R69 ;  /* 0x0000004502457220 */ /* 0x000fe20000410000 */
[----:B------:R-:W-:Y:S03]  /*1c100*/  FMUL.FTZ R74, R3, R74 ;  /* 0x0000004a034a7220 */ /* 0x000fe60000410000 */
[----:B------:R1:W-:Y:S01]  /*1c110*/  MUFU.EX2 R133, R5 ;  /* 0x0000000500857308 */ /* 0x0003e20000000800 */
[C---:B---3--:R-:W-:Y:S01]  /*1c120*/  FMUL.FTZ R7, R0.reuse, R151 ;  /* 0x0000009700077220 */ /* 0x048fe20000410000 */
[C---:B------:R-:W-:Y:S01]  /*1c130*/  FMUL.FTZ R18, R0.reuse, R158 ;  /* 0x0000009e00127220 */ /* 0x040fe20000410000 */
[C---:B------:R-:W-:Y:S01]  /*1c140*/  FMUL.FTZ R19, R0.reuse, R159 ;  /* 0x0000009f00137220 */ /* 0x040fe20000410000 */
[C---:B------:R-:W-:Y:S01]  /*1c150*/  FMUL.FTZ R66, R0.reuse, R206 ;  /* 0x000000ce00427220 */ /* 0x040fe20000410000 */
[----:B------:R-:W-:Y:S01]  /*1c160*/  LDSM.16.MT88.4 R156, [R228+0xe000] ;  /* 0x00e00000e49c783b */ /* 0x000fe20000004200 */
[C---:B------:R-:W-:Y:S01]  /*1c170*/  FMUL.FTZ R67, R0.reuse, R207 ;  /* 0x000000cf00437220 */ /* 0x040fe20000410000 */
[----:B------:R-:W-:Y:S03]  /*1c180*/  FMUL.FTZ R70, R0, R70 ;  /* 0x0000004600467220 */ /* 0x000fe60000410000 */
[----:B------:R3:W-:Y:S01]  /*1c190*/  MUFU.EX2 R49, R6 ;  /* 0x0000000600317308 */ /* 0x0007e20000000800 */
[----:B----4-:R-:W-:Y:S01]  /*1c1a0*/  FFMA.FTZ R4, R27, UR4, -R210 ;  /* 0x000000041b047c23 */ /* 0x010fe200080108d2 */
[C---:B------:R-:W-:Y:S01]  /*1c1b0*/  FMUL.FTZ R27, R3.reuse, R167 ;  /* 0x000000a7031b7220 */ /* 0x040fe20000410000 */
[----:B------:R-:W-:Y:S01]  /*1c1c0*/  MOV R167, R56 ;  /* 0x0000003800a77202 */ /* 0x000fe20000000f00 */
[----:B------:R-:W-:Y:S01]  /*1c1d0*/  FMUL.FTZ R56, R132, R196 ;  /* 0x000000c484387220 */ /* 0x000fe20000410000 */
[----:B------:R-:W-:Y:S01]  /*1c1e0*/  FMUL.FTZ R71, R0, R71 ;  /* 0x0000004700477220 */ /* 0x000fe20000410000 */
[C---:B------:R-:W-:Y:S01]  /*1c1f0*/  FMUL.FTZ R75, R3.reuse, R75 ;  /* 0x0000004b034b7220 */ /* 0x040fe20000410000 */
[C---:B------:R-:W-:Y:S03]  /*1c200*/  FMUL.FTZ R78, R3.reuse, R78 ;  /* 0x0000004e034e7220 */ /* 0x040fe60000410000 */
[----:B------:R4:W4:Y:S01]  /*1c210*/  MUFU.EX2 R135, R4 ;  /* 0x0000000400877308 */ /* 0x0009220000000800 */
[C---:B-1----:R-:W-:Y:S01]  /*1c220*/  FMUL.FTZ R5, R2.reuse, R149 ;  /* 0x0000009502057220 */ /* 0x042fe20000410000 */
[C---:B------:R-:W-:Y:S01]  /*1c230*/  FMUL.FTZ R79, R3.reuse, R79 ;  /* 0x0000004f034f7220 */ /* 0x040fe20000410000 */
[C---:B------:R-:W-:Y:S01]  /*1c240*/  FMUL.FTZ R80, R2.reuse, R80 ;  /* 0x0000005002507220 */ /* 0x040fe20000410000 */
[----:B------:R-:W-:Y:S01]  /*1c250*/  FMUL.FTZ R81, R2, R81 ;  /* 0x0000005102517220 */ /* 0x000fe20000410000 */
[C---:B------:R-:W-:Y:S01]  /*1c260*/  FMUL.FTZ R82, R0.reuse, R82 ;  /* 0x0000005200527220 */ /* 0x040fe20000410000 */
[----:B------:R-:W-:Y:S01]  /*1c270*/  FMUL.FTZ R83, R0, R83 ;  /* 0x0000005300537220 */ /* 0x000fe20000410000 */
[----:B------:R-:W-:Y:S03]  /*1c280*/  FMUL.FTZ R84, R2, R84 ;  /* 0x0000005402547220 */ /* 0x000fe60000410000 */
[----:B------:R1:W-:Y:S01]  /*1c290*/  MUFU.EX2 R236, R9 ;  /* 0x0000000900ec7308 */ /* 0x0003e20000000800 */
[----:B---3--:R-:W-:Y:S01]  /*1c2a0*/  FMUL.FTZ R6, R0, R150 ;  /* 0x0000009600067220 */ /* 0x008fe20000410000 */
[----:B------:R-:W-:Y:S01]  /*1c2b0*/  FMUL.FTZ R85, R2, R85 ;  /* 0x0000005502557220 */ /* 0x000fe20000410000 */
[C---:B------:R-:W-:Y:S01]  /*1c2c0*/  FMUL.FTZ R86, R0.reuse, R86 ;  /* 0x0000005600567220 */ /* 0x040fe20000410000 */
[----:B------:R-:W-:Y:S01]  /*1c2d0*/  FMUL.FTZ R87, R0, R87 ;  /* 0x0000005700577220 */ /* 0x000fe20000410000 */
[C---:B------:R-:W-:Y:S01]  /*1c2e0*/  FMUL.FTZ R90, R3.reuse, R90 ;  /* 0x0000005a035a7220 */ /* 0x040fe20000410000 */
[C---:B------:R-:W-:Y:S01]  /*1c2f0*/  FMUL.FTZ R91, R3.reuse, R91 ;  /* 0x0000005b035b7220 */ /* 0x040fe20000410000 */
[C---:B------:R-:W-:Y:S01]  /*1c300*/  FMUL.FTZ R94, R3.reuse, R94 ;  /* 0x0000005e035e7220 */ /* 0x040fe20000410000 */
[----:B------:R-:W-:Y:S01]  /*1c310*/  FMUL.FTZ R95, R3, R95 ;  /* 0x0000005f035f7220 */ /* 0x000fe20000410000 */
[--C-:B----4-:R-:W-:Y:S01]  /*1c320*/  FFMA.FTZ R4, R32, UR4, -R142.reuse ;  /* 0x0000000420047c23 */ /* 0x110fe2000801088e */
[----:B------:R-:W-:Y:S01]  /*1c330*/  FMUL.FTZ R32, R2, R172 ;  /* 0x000000ac02207220 */ /* 0x000fe20000410000 */
[----:B------:R-:W-:Y:S01]  /*1c340*/  MOV R172, R51 ;  /* 0x0000003300ac7202 */ /* 0x000fe20000000f00 */
[----:B------:R-:W-:Y:S01]  /*1c350*/  FMUL.FTZ R51, R0, R191 ;  /* 0x000000bf00337220 */ /* 0x000fe20000410000 */
[----:B------:R3:W-:Y:S01]  /*1c360*/  MUFU.EX2 R232, R4 ;  /* 0x0000000400e87308 */ /* 0x0007e20000000800 */
[C---:B------:R-:W-:Y:S01]  /*1c370*/  FMUL.FTZ R96, R2.reuse, R96 ;  /* 0x0000006002607220 */ /* 0x040fe20000410000 */
[----:B------:R-:W-:Y:S01]  /*1c380*/  FMUL.FTZ R97, R2, R97 ;  /* 0x0000006102617220 */ /* 0x000fe20000410000 */
[----:B------:R-:W-:Y:S01]  /*1c390*/  FMUL.FTZ R98, R0, R98 ;  /* 0x0000006200627220 */ /* 0x000fe20000410000 */
[----:B-1----:R-:W-:Y:S01]  /*1c3a0*/  FMUL.FTZ R9, R132, R145 ;  /* 0x0000009184097220 */ /* 0x002fe20000410000 */
[----:B------:R-:W-:Y:S01]  /*1c3b0*/  F2FP.F16.F32.PACK_AB R145, R135, R47 ;  /* 0x0000002f8791723e */ /* 0x000fe200000000ff */
[----:B------:R-:W-:Y:S01]  /*1c3c0*/  FMUL.FTZ R99, R0, R99 ;  /* 0x0000006300637220 */ /* 0x000fe20000410000 */
[C---:B------:R-:W-:Y:S01]  /*1c3d0*/  FMUL.FTZ R100, R2.reuse, R100 ;  /* 0x0000006402647220 */ /* 0x040fe20000410000 */
[----:B------:R-:W-:Y:S01]  /*1c3e0*/  FMUL.FTZ R101, R2, R101 ;  /* 0x0000006502657220 */ /* 0x000fe20000410000 */
[C---:B------:R-:W-:Y:S01]  /*1c3f0*/  FMUL.FTZ R102, R0.reuse, R102 ;  /* 0x0000006600667220 */ /* 0x040fe20000410000 */
[----:B------:R-:W-:Y:S01]  /*1c400*/  FMUL.FTZ R103, R0, R103 ;  /* 0x0000006700677220 */ /* 0x000fe20000410000 */
[C---:B------:R-:W-:Y:S01]  /*1c410*/  FMUL.FTZ R104, R132.reuse, R104 ;  /* 0x0000006884687220 */ /* 0x040fe20000410000 */
[C---:B------:R-:W-:Y:S01]  /*1c420*/  FMUL.FTZ R105, R132.reuse, R105 ;  /* 0x0000006984697220 */ /* 0x040fe20000410000 */
[C---:B------:R-:W-:Y:S01]  /*1c430*/  FMUL.FTZ R106, R3.reuse, R106 ;  /* 0x0000006a036a7220 */ /* 0x040fe20000410000 */
[----:B------:R-:W-:Y:S01]  /*1c440*/  FMUL.FTZ R107, R3, R107 ;  /* 0x0000006b036b7220 */ /* 0x000fe20000410000 */
[C---:B------:R-:W-:Y:S01]  /*1c450*/  FMUL.FTZ R108, R132.reuse, R108 ;  /* 0x0000006c846c7220 */ /* 0x040fe20000410000 */
[----:B------:R-:W-:Y:S01]  /*1c460*/  FMUL.FTZ R109, R132, R109 ;  /* 0x0000006d846d7220 */ /* 0x000fe20000410000 */
[----:B---3--:R-:W-:Y:S01]  /*1c470*/  FFMA.FTZ R4, R31, UR4, -R142 ;  /* 0x000000041f047c23 */ /* 0x008fe2000801088e */
[C---:B------:R-:W-:Y:S01]  /*1c480*/  FMUL.FTZ R31, R3.reuse, R171 ;  /* 0x000000ab031f7220 */ /* 0x040fe20000410000 */
[----:B------:R-:W-:Y:S01]  /*1c490*/  MOV R171, R63 ;  /* 0x0000003f00ab7202 */ /* 0x000fe20000000f00 */
[C---:B------:R-:W-:Y:S01]  /*1c4a0*/  FMUL.FTZ R63, R3.reuse, R203 ;  /* 0x000000cb033f7220 */ /* 0x040fe20000410000 */
[----:B------:R1:W3:Y:S01]  /*1c4b0*/  MUFU.EX2 R235, R4 ;  /* 0x0000000400eb7308 */ /* 0x0002e20000000800 */
        /* <DEDUP_REMOVED lines=16> */
[----:B-1----:R-:W-:Y:S01]  /*1c5c0*/  FFMA.FTZ R4, R33, UR4, -R210 ;  /* 0x0000000421047c23 */ /* 0x002fe200080108d2 */
[----:B---3--:R-:W-:Y:S01]  /*1c5d0*/  F2FP.F16.F32.PACK_AB R146, R235, R232 ;  /* 0x000000e8eb92723e */ /* 0x008fe200000000ff */
[----:B------:R-:W-:Y:S01]  /*1c5e0*/  FMUL.FTZ R33, R2, R173 ;  /* 0x000000ad02217220 */ /* 0x000fe20000410000 */
[----:B------:R-:W-:Y:S01]  /*1c5f0*/  MOV R173, R50 ;  /* 0x0000003200ad7202 */ /* 0x000fe20000000f00 */
[----:B------:R1:W-:Y:S01]  /*1c600*/  MUFU.EX2 R230, R4 ;  /* 0x0000000400e67308 */ /* 0x0003e20000000800 */
[----:B------:R-:W-:Y:S01]  /*1c610*/  FMUL.FTZ R50, R0, R190 ;  /* 0x000000be00327220 */ /* 0x000fe20000410000 */
[C---:B------:R-:W-:Y:S01]  /*1c620*/  FMUL.FTZ R126, R3.reuse, R126 ;  /* 0x0000007e037e7220 */ /* 0x040fe20000410000 */
[----:B------:R-:W-:Y:S01]  /*1c630*/  FMUL.FTZ R127, R3, R127 ;  /* 0x0000007f037f7220 */ /* 0x000fe20000410000 */
[C---:B------:R-:W-:Y:S01]  /*1c640*/  FMUL.FTZ R128, R2.reuse, R128 ;  /* 0x0000008002807220 */ /* 0x040fe20000410000 */
[----:B------:R-:W-:Y:S01]  /*1c650*/  FMUL.FTZ R129, R2, R129 ;  /* 0x0000008102817220 */ /* 0x000fe20000410000 */
[C---:B------:R-:W-:Y:S01]  /*1c660*/  FMUL.FTZ R130, R0.reuse, R130 ;  /* 0x0000008200827220 */ /* 0x040fe20000410000 */
[----:B------:R-:W-:Y:S01]  /*1c670*/  FMUL.FTZ R131, R0, R131 ;  /* 0x0000008300837220 */ /* 0x000fe20000410000 */
[----:B------:R-:W3:Y:S01]  /*1c680*/  LDL.LU R165, [R1+0x4] ;  /* 0x0000040001a57983 */ /* 0x000ee20000300800 */
[--C-:B------:R-:W-:Y:S01]  /*1c690*/  FFMA.FTZ R170, R170, UR4, -R208.reuse ;  /* 0x00000004aaaa7c23 */ /* 0x100fe200080108d0 */
[--C-:B------:R-:W-:Y:S01]  /*1c6a0*/  FFMA.FTZ R168, R168, UR4, -R209.reuse ;  /* 0x00000004a8a87c23 */ /* 0x100fe200080108d1 */
[--C-:B-1----:R-:W-:Y:S01]  /*1c6b0*/  FFMA.FTZ R4, R34, UR4, -R208.reuse ;  /* 0x0000000422047c23 */ /* 0x102fe200080108d0 */
[C---:B------:R-:W-:Y:S01]  /*1c6c0*/  FMUL.FTZ R34, R0.reuse, R174 ;  /* 0x000000ae00227220 */ /* 0x040fe20000410000 */
[----:B------:R-:W-:Y:S02]  /*1c6d0*/  MOV R174, R173 ;  /* 0x000000ad00ae7202 */ /* 0x000fe40000000f00 */
[----:B------:R1:W-:Y:S01]  /*1c6e0*/  MUFU.EX2 R239, R4 ;  /* 0x0000000400ef7308 */ /* 0x0003e20000000800 */
[----:B------:R-:W-:Y:S01]  /*1c6f0*/  MOV R173, R167 ;  /* 0x000000a700ad7202 */ /* 0x000fe20000000f00 */
[--C-:B-1----:R-:W-:Y:S08]  /*1c700*/  FFMA.FTZ R4, R39, UR4, -R209.reuse ;  /* 0x0000000427047c23 */ /* 0x102ff000080108d1 */
[----:B------:R1:W-:Y:S02]  /*1c710*/  MUFU.EX2 R134, R4 ;  /* 0x0000000400867308 */ /* 0x0003e40000000800 */
[--C-:B-1----:R-:W-:Y:S01]  /*1c720*/  FFMA.FTZ R4, R35, UR4, -R209.reuse ;  /* 0x0000000423047c23 */ /* 0x102fe200080108d1 */
[----:B------:R-:W-:Y:S07]  /*1c730*/  FMUL.FTZ R35, R0, R175 ;  /* 0x000000af00237220 */ /* 0x000fee0000410000 */
[----:B------:R1:W4:Y:S02]  /*1c740*/  MUFU.EX2 R233, R4 ;  /* 0x0000000400e97308 */ /* 0x0003240000000800 */
[----:B-1----:R-:W-:Y:S01]  /*1c750*/  FFMA.FTZ R4, R38, UR4, -R208 ;  /* 0x0000000426047c23 */ /* 0x002fe200080108d0 */
[----:B----4-:R-:W-:Y:S01]  /*1c760*/  F2FP.F16.F32.PACK_AB R149, R233, R134 ;  /* 0x00000086e995723e */ /* 0x010fe200000000ff */
[----:B------:R-:W1:Y:S06]  /*1c770*/  LDSM.16.MT88.4 R36, [R229+0xc000] ;  /* 0x00c00000e524783b */ /* 0x000e6c0000004200 */
[----:B------:R4:W4:Y:S02]  /*1c780*/  MUFU.EX2 R237, R4 ;  /* 0x0000000400ed7308 */ /* 0x0009240000000800 */
[--C-:B----4-:R-:W-:Y:S01]  /*1c790*/  FFMA.FTZ R4, R41, UR4, -R209.reuse ;  /* 0x0000000429047c23 */ /* 0x110fe200080108d1 */
[----:B------:R-:W-:Y:S01]  /*1c7a0*/  F2FP.F16.F32.PACK_AB R150, R49, R237 ;  /* 0x000000ed3196723e */ /* 0x000fe200000000ff */
[----:B------:R-:W-:Y:S06]  /*1c7b0*/  FMUL.FTZ R41, R132, R181 ;  /* 0x000000b584297220 */ /* 0x000fec0000410000 */
[----:B------:R4:W1:Y:S02]  /*1c7c0*/  MUFU.EX2 R48, R4 ;  /* 0x0000000400307308 */ /* 0x0008640000000800 */
[----:B----4-:R-:W-:Y:S01]  /*1c7d0*/  FFMA.FTZ R4, R44, UR4, -R210 ;  /* 0x000000042c047c23 */ /* 0x010fe200080108d2 */
[----:B-1----:R-:W-:Y:S01]  /*1c7e0*/  F2FP.F16.F32.PACK_AB R151, R48, R236 ;  /* 0x000000ec3097723e */ /* 0x002fe200000000ff */
[----:B------:R-:W-:Y:S06]  /*1c7f0*/  FMUL.FTZ R44, R132, R184 ;  /* 0x000000b8842c7220 */ /* 0x000fec0000410000 */
[----:B------:R1:W4:Y:S02]  /*1c800*/  MUFU.EX2 R234, R4 ;  /* 0x0000000400ea7308 */ /* 0x0003240000000800 */
[----:B-1----:R-:W-:Y:S01]  /*1c810*/  FMUL.FTZ R4, R2, R148 ;  /* 0x0000009402047220 */ /* 0x002fe20000410000 */
[----:B------:R-:W-:Y:S02]  /*1c820*/  F2FP.F16.F32.PACK_AB R148, R239, R133 ;  /* 0x00000085ef94723e */ /* 0x000fe400000000ff */
[----:B----4-:R-:W-:Y:S02]  /*1c830*/  F2FP.F16.F32.PACK_AB R147, R234, R230 ;  /* 0x000000e6ea93723e */ /* 0x010fe400000000ff */
[----:B--2---:R-:W-:Y:S03]  /*1c840*/  @P0 IADD3 R140, PT, PT, R52, -0x40, RZ ;  /* 0xffffffc0348c0810 */ /* 0x004fe60007ffe0ff */
[-C--:B------:R-:W-:Y:S02]  /*1c850*/  HMMA.16816.F32 R4, R148, R20.reuse, R4 ;  /* 0x000000149404723c */ /* 0x080fe40000001804 */
[----:B------:R-:W1:Y:S03]  /*1c860*/  LDSM.16.MT88.4 R52, [R140] ;  /* 0x000000008c34783b */ /* 0x000e660000004200 */
[----:B------:R-:W-:Y:S03]  /*1c870*/  IADD3 R141, PT, PT, R231, R140, RZ ;  /* 0x0000008ce78d7210 */ /* 0x000fe60007ffe0ff */
[C---:B------:R-:W-:Y:S02]  /*1c880*/  HMMA.16816.F32 R8, R144.reuse, R20, R8 ;  /* 0x000000149008723c */ /* 0x040fe40000001808 */
[----:B------:R-:W2:Y:S02]  /*1c890*/  LDSM.16.MT88.4 R152, [R141] ;  /* 0x000000008d98783b */ /* 0x000ea40000004200 */
[C---:B------:R-:W-:Y:S01]  /*1c8a0*/  FMUL.FTZ R20, R2.reuse, R160 ;  /* 0x000000a002147220 */ /* 0x040fe20000410000 */
[----:B------:R-:W-:Y:S01]  /*1c8b0*/  MOV R160, R58 ;  /* 0x0000003a00a07202 */ /* 0x000fe20000000f00 */
[C---:B------:R-:W-:Y:S01]  /*1c8c0*/  FMUL.FTZ R21, R2.reuse, R161 ;  /* 0x000000a102157220 */ /* 0x040fe20000410000 */
[----:B------:R-:W-:Y:S01]  /*1c8d0*/  MOV R161, R49 ;  /* 0x0000003100a17202 */ /* 0x000fe20000000f00 */
[-C--:B------:R-:W-:Y:S02]  /*1c8e0*/  HMMA.16816.F32 R12, R144, R22.reuse, R12 ;  /* 0x00000016900c723c */ /* 0x080fe4000000180c */
[----:B------:R-:W-:Y:S01]  /*1c8f0*/  LDSM.16.MT88.4 R204, [R141+0x1800] ;  /* 0x001800008dcc783b */ /* 0x000fe20000004200 */
[----:B------:R-:W-:Y:S01]  /*1c900*/  FMUL.FTZ R49, R2, R189 ;  /* 0x000000bd02317220 */ /* 0x000fe20000410000 */
[----:B------:R-:W-:Y:S01]  /*1c910*/  MOV R181, R161 ;  /* 0x000000a100b57202 */ /* 0x000fe20000000f00 */
[C---:B------:R-:W-:Y:S03]  /*1c920*/  FMUL.FTZ R58, R3.reuse, R198 ;  /* 0x000000c6033a7220 */ /* 0x040fe60000410000 */
[C---:B------:R-:W-:Y:S04]  /*1c930*/  HMMA.16816.F32 R16, R148.reuse, R22, R16 ;  /* 0x000000169410723c */ /* 0x040fe80000001810 */
[C---:B------:R-:W-:Y:S01]  /*1c940*/  FMUL.FTZ R22, R0.reuse, R162 ;  /* 0x000000a200167220 */ /* 0x040fe20000410000 */
[----:B------:R-:W-:Y:S01]  /*1c950*/  FMUL.FTZ R23, R0, R163 ;  /* 0x000000a300177220 */ /* 0x000fe20000410000 */
[----:B------:R-:W-:Y:S01]  /*1c960*/  MOV R163, R47 ;  /* 0x0000002f00a37202 */ /* 0x000fe20000000f00 */
[----:B------:R-:W-:Y:S01]  /*1c970*/  FMUL.FTZ R47, R3, R187 ;  /* 0x000000bb032f7220 */ /* 0x000fe20000410000 */
[----:B------:R-:W-:Y:S01]  /*1c980*/  MOV R162, R48 ;  /* 0x0000003000a27202 */ /* 0x000fe20000000f00 */
[C---:B------:R-:W-:Y:S03]  /*1c990*/  FMUL.FTZ R48, R2.reuse, R188 ;  /* 0x000000bc02307220 */ /* 0x040fe60000410000 */
[-C--:B------:R-:W-:Y:S03]  /*1c9a0*/  HMMA.16816.F32 R20, R148, R36.reuse, R20 ;  /* 0x000000249414723c */ /* 0x080fe60000001814 */
[----:B------:R-:W-:Y:S05]  /*1c9b0*/  MOV R196, R162 ;  /* 0x000000a200c47202 */ /* 0x000fea0000000f00 */
        /* <DEDUP_REMOVED lines=8> */
[C---:B------:R-:W-:Y:S04]  /*1ca40*/  HMMA.16816.F32 R40, R144.reuse, R52, R40 ;  /* 0x000000349028723c */ /* 0x040fe80000001828 */
[C---:B------:R-:W-:Y:S01]  /*1ca50*/  FMUL.FTZ R52, R2.reuse, R192 ;  /* 0x000000c002347220 */ /* 0x040fe20000410000 */
[----:B------:R-:W-:Y:S03]  /*1ca60*/  FMUL.FTZ R53, R2, R193 ;  /* 0x000000c102357220 */ /* 0x000fe60000410000 */
[-C--:B------:R-:W-:Y:S08]  /*1ca70*/  HMMA.16816.F32 R44, R144, R54.reuse, R44 ;  /* 0x00000036902c723c */ /* 0x080ff0000000182c */
[C---:B------:R-:W-:Y:S04]  /*1ca80*/  HMMA.16816.F32 R48, R148.reuse, R54, R48 ;  /* 0x000000369430723c */ /* 0x040fe80000001830 */
[C---:B------:R-:W-:Y:S01]  /*1ca90*/  FMUL.FTZ R54, R0.reuse, R194 ;  /* 0x000000c200367220 */ /* 0x040fe20000410000 */
[----:B------:R-:W-:Y:S07]  /*1caa0*/  FMUL.FTZ R55, R0, R195 ;  /* 0x000000c300377220 */ /* 0x000fee0000410000 */
[-C--:B--2---:R-:W-:Y:S08]  /*1cab0*/  HMMA.16816.F32 R52, R148, R152.reuse, R52 ;  /* 0x000000989434723c */ /* 0x084ff00000001834 */
        /* <DEDUP_REMOVED lines=25> */
[--C-:B--2---:R-:W-:Y:S01]  /*1cc50*/  FFMA.FTZ R156, R225, UR4, -R210.reuse ;  /* 0x00000004e19c7c23 */ /* 0x104fe200080108d2 */
[--C-:B------:R-:W-:Y:S08]  /*1cc60*/  FFMA.FTZ R225, R214, UR4, -R209.reuse ;  /* 0x00000004d6e17c23 */ /* 0x100ff000080108d1 */
[----:B------:R2:W-:Y:S10]  /*1cc70*/  MUFU.EX2 R199, R156 ;  /* 0x0000009c00c77308 */ /* 0x0005f40000000800 */
[----:B------:R-:W-:Y:S01]  /*1cc80*/  MUFU.EX2 R225, R225 ;  /* 0x000000e100e17308 */ /* 0x000fe20000000800 */
[----:B-1----:R-:W-:Y:S09]  /*1cc90*/  FFMA.FTZ R152, R222, UR4, -R210 ;  /* 0x00000004de987c23 */ /* 0x002ff200080108d2 */
[----:B------:R1:W-:Y:S01]  /*1cca0*/  MUFU.EX2 R194, R152 ;  /* 0x0000009800c27308 */ /* 0x0003e20000000800 */
[----:B--2---:R-:W-:Y:S01]  /*1ccb0*/  FFMA.FTZ R156, R226, UR4, -R208 ;  /* 0x00000004e29c7c23 */ /* 0x004fe200080108d0 */
[--C-:B------:R-:W-:Y:S08]  /*1ccc0*/  FFMA.FTZ R226, R216, UR4, -R209.reuse ;  /* 0x00000004d8e27c23 */ /* 0x100ff000080108d1 */
[----:B------:R2:W-:Y:S10]  /*1ccd0*/  MUFU.EX2 R179, R156 ;  /* 0x0000009c00b37308 */ /* 0x0005f40000000800 */
[----:B------:R-:W-:Y:S01]  /*1cce0*/  MUFU.EX2 R226, R226 ;  /* 0x000000e200e27308 */ /* 0x000fe20000000800 */
[----:B-1----:R-:W-:Y:S09]  /*1ccf0*/  FFMA.FTZ R152, R223, UR4, -R142 ;  /* 0x00000004df987c23 */ /* 0x002ff2000801088e */
[----:B------:R1:W-:Y:S01]  /*1cd00*/  MUFU.EX2 R198, R152 ;  /* 0x0000009800c67308 */ /* 0x0003e20000000800 */
[--C-:B--2---:R-:W-:Y:S01]  /*1cd10*/  FFMA.FTZ R156, R227, UR4, -R208.reuse ;  /* 0x00000004e39c7c23 */ /* 0x104fe200080108d0 */
[--C-:B------:R-:W-:Y:S08]  /*1cd20*/  FFMA.FTZ R227, R213, UR4, -R208.reuse ;  /* 0x00000004d5e37c23 */ /* 0x100ff000080108d0 */
[----:B------:R2:W-:Y:S10]  /*1cd30*/  MUFU.EX2 R195, R156 ;  /* 0x0000009c00c37308 */ /* 0x0005f40000000800 */
[----:B------:R-:W-:Y:S01]  /*1cd40*/  MUFU.EX2 R227, R227 ;  /* 0x000000e300e37308 */ /* 0x000fe20000000800 */
[----:B-1----:R-:W1:Y:S01]  /*1cd50*/  LDSM.16.MT88.4 R152, [R141+0x2000] ;  /* 0x002000008d98783b */ /* 0x002e620000004200 */
[--C-:B--2---:R-:W-:Y:S08]  /*1cd60*/  FFMA.FTZ R156, R238, UR4, -R209.reuse ;  /* 0x00000004ee9c7c23 */ /* 0x104ff000080108d1 */
[----:B------:R2:W-:Y:S02]  /*1cd70*/  MUFU.EX2 R177, R156 ;  /* 0x0000009c00b17308 */ /* 0x0005e40000000800 */
[--C-:B--2---:R-:W-:Y:S08]  /*1cd80*/  FFMA.FTZ R156, R240, UR4, -R209.reuse ;  /* 0x00000004f09c7c23 */ /* 0x104ff000080108d1 */
[----:B------:R-:W-:Y:S10]  /*1cd90*/  MUFU.EX2 R240, R168 ;  /* 0x000000a800f07308 */ /* 0x000ff40000000800 */
[----:B------:R2:W4:Y:S01]  /*1cda0*/  MUFU.EX2 R197, R156 ;  /* 0x0000009c00c57308 */ /* 0x0005220000000800 */
[-C--:B-1----:R-:W-:Y:S08]  /*1cdb0*/  HMMA.16816.F32 R116, R148, R152.reuse, R116 ;  /* 0x000000989474723c */ /* 0x082ff00000001874 */
[C---:B------:R-:W-:Y:S04]  /*1cdc0*/  HMMA.16816.F32 R120, R144.reuse, R152, R120 ;  /* 0x000000989078723c */ /* 0x040fe80000001878 */
[--C-:B------:R-:W-:Y:S04]  /*1cdd0*/  FFMA.FTZ R152, R242, UR4, -R208.reuse ;  /* 0x00000004f2987c23 */ /* 0x100fe800080108d0 */
[-C--:B------:R-:W-:Y:S01]  /*1cde0*/  HMMA.16816.F32 R124, R144, R154.reuse, R124 ;  /* 0x0000009a907c723c */ /* 0x080fe2000000187c */
[----:B------:R1:W-:Y:S02]  /*1cdf0*/  MUFU.EX2 R211, R152 ;  /* 0x0000009800d37308 */ /* 0x0003e40000000800 */
[----:B--2---:R-:W-:Y:S01]  /*1ce00*/  FFMA.FTZ R156, R241, UR4, -R208 ;  /* 0x00000004f19c7c23 */ /* 0x004fe200080108d0 */
[----:B------:R-:W-:Y:S01]  /*1ce10*/  FFMA.FTZ R144, R245, UR4, -R210 ;  /* 0x00000004f5907c23 */ /* 0x000fe200080108d2 */
[----:B----4-:R-:W-:Y:S03]  /*1ce20*/  F2FP.F16.F32.PACK_AB R145, R197, R177 ;  /* 0x000000b1c591723e */ /* 0x010fe600000000ff */
[----:B------:R-:W-:Y:S03]  /*1ce30*/  HMMA.16816.F32 R128, R148, R154, R128 ;  /* 0x0000009a9480723c */ /* 0x000fe60000001880 */
[----:B------:R2:W4:Y:S01]  /*1ce40*/  MUFU.EX2 R200, R156 ;  /* 0x0000009c00c87308 */ /* 0x0005220000000800 */
[----:B------:R-:W-:Y:S02]  /*1ce50*/  F2FP.F16.F32.PACK_AB R149, R194, R182 ;  /* 0x000000b6c295723e */ /* 0x000fe400000000ff */
[----:B------:R-:W-:Y:S02]  /*1ce60*/  F2FP.F16.F32.PACK_AB R150, R202, R198 ;  /* 0x000000c6ca96723e */ /* 0x000fe400000000ff */
[----:B------:R-:W-:Y:S05]  /*1ce70*/  F2FP.F16.F32.PACK_AB R148, R193, R180 ;  /* 0x000000b4c194723e */ /* 0x000fea00000000ff */
[----:B------:R3:W3:Y:S01]  /*1ce80*/  MUFU.EX2 R203, R144 ;  /* 0x0000009000cb7308 */ /* 0x0006e20000000800 */
[--C-:B-1----:R-:W-:Y:S09]  /*1ce90*/  FFMA.FTZ R152, R243, UR4, -R209.reuse ;  /* 0x00000004f3987c23 */ /* 0x102ff200080108d1 */
[----:B------:R1:W-:Y:S01]  /*1cea0*/  MUFU.EX2 R201, R152 ;  /* 0x0000009800c97308 */ /* 0x0003e20000000800 */
[----:B--2---:R-:W2:Y:S01]  /*1ceb0*/  LDSM.16.MT88.4 R156, [R228+0xc800] ;  /* 0x00c80000e49c783b */ /* 0x004ea20000004200 */
[----:B----4-:R-:W-:Y:S08]  /*1cec0*/  F2FP.F16.F32.PACK_AB R146, R211, R200 ;  /* 0x000000c8d392723e */ /* 0x010ff000000000ff */
[----:B------:R-:W-:Y:S01]  /*1ced0*/  MUFU.EX2 R241, R170 ;  /* 0x000000aa00f17308 */ /* 0x000fe20000000800 */
[----:B---3--:R-:W-:Y:S02]  /*1cee0*/  F2FP.F16.F32.PACK_AB R144, R195, R179 ;  /* 0x000000b3c390723e */ /* 0x008fe400000000ff */
[----:B------:R-:W-:Y:S01]  /*1cef0*/  F2FP.F16.F32.PACK_AB R151, R203, R199 ;  /* 0x000000c7cb97723e */ /* 0x000fe200000000ff */
[--C-:B-1----:R-:W-:Y:S06]  /*1cf00*/  FFMA.FTZ R152, R244, UR4, -R209.reuse ;  /* 0x00000004f4987c23 */ /* 0x102fec00080108d1 */
[----:B------:R1:W3:Y:S02]  /*1cf10*/  MUFU.EX2 R220, R152 ;  /* 0x0000009800dc7308 */ /* 0x0002e40000000800 */
[----:B-1----:R-:W1:Y:S01]  /*1cf20*/  LDSM.16.MT88.4 R152, [R229+0xc800] ;  /* 0x00c80000e598783b */ /* 0x002e620000004200 */
[----:B---3--:R-:W-:Y:S02]  /*1cf30*/  F2FP.F16.F32.PACK_AB R147, R220, R201 ;  /* 0x000000c9dc93723e */ /* 0x008fe400000000ff */
[----:B------:R-:W-:Y:S05]  /*1cf40*/  MOV R170, R220 ;  /* 0x000000dc00aa7202 */ /* 0x000fea0000000f00 */
        /* <DEDUP_REMOVED lines=37> */
[----:B------:R-:W-:Y:S02]  /*1d1a0*/  MOV R165, R164 ;  /* 0x000000a400a57202 */ /* 0x000fe40000000f00 */
[-C--:B------:R-:W-:Y:S01]  /*1d1b0*/  HMMA.16816.F32 R108, R148, R158.reuse, R108 ;  /* 0x0000009e946c723c */ /* 0x080fe2000000186c */
[----:B------:R2:W-:Y:S07]  /*1d1c0*/  MUFU.EX2 R185, R156 ;  /* 0x0000009c00b97308 */ /* 0x0005ee0000000800 */
[C---:B------:R-:W-:Y:S03]  /*1d1d0*/  HMMA.16816.F32 R112, R144.reuse, R158, R112 ;  /* 0x0000009e9070723c */ /* 0x040fe60000001870 */
[----:B------:R-:W-:Y:S01]  /*1d1e0*/  MUFU.EX2 R187, R157 ;  /* 0x0000009d00bb7308 */ /* 0x000fe20000000800 */
[----:B-1----:R-:W-:Y:S02]  /*1d1f0*/  FFMA.FTZ R152, R160, UR4, -R210 ;  /* 0x00000004a0987c23 */ /* 0x002fe400080108d2 */
[----:B------:R-:W3:Y:S07]  /*1d200*/  LDL.LU R160, [R1+0x10] ;  /* 0x0000100001a07983 */ /* 0x000eee0000300800 */
[----:B------:R1:W-:Y:S01]  /*1d210*/  MUFU.EX2 R222, R152 ;  /* 0x0000009800de7308 */ /* 0x0003e20000000800 */
[----:B--2---:R-:W-:Y:S01]  /*1d220*/  FFMA.FTZ R156, R247, UR4, -R142 ;  /* 0x00000004f79c7c23 */ /* 0x004fe2000801088e */
[----:B------:R-:W2:Y:S04]  /*1d230*/  LDL.LU R175, [R1+0x8] ;  /* 0x0000080001af7983 */ /* 0x000ea80000300800 */
[----:B------:R-:W4:Y:S04]  /*1d240*/  LDL.LU R167, [R1] ;  /* 0x0000000001a77983 */ /* 0x000f280000300800 */
[----:B------:R1:W-:Y:S01]  /*1d250*/  MUFU.EX2 R178, R156 ;  /* 0x0000009c00b27308 */ /* 0x0003e20000000800 */
[----:B------:R-:W4:Y:S01]  /*1d260*/  LDL.LU R164, [R1+0xc] ;  /* 0x00000c0001a47983 */ /* 0x000f220000300800 */
[--C-:B-1----:R-:W-:Y:S08]  /*1d270*/  FFMA.FTZ R152, R251, UR4, -R210.reuse ;  /* 0x00000004fb987c23 */ /* 0x102ff000080108d2 */
[----:B------:R1:W1:Y:S01]  /*1d280*/  MUFU.EX2 R192, R152 ;  /* 0x0000009800c07308 */ /* 0x0002620000000800 */
[----:B------:R-:W-:Y:S09]  /*1d290*/  FFMA.FTZ R156, R250, UR4, -R210 ;  /* 0x00000004fa9c7c23 */ /* 0x000ff200080108d2 */
[----:B------:R1:W-:Y:S02]  /*1d2a0*/  MUFU.EX2 R184, R156 ;  /* 0x0000009c00b87308 */ /* 0x0003e40000000800 */
[----:B-1----:R-:W1:Y:S01]  /*1d2b0*/  LDSM.16.MT88.4 R152, [R141+0x2800] ;  /* 0x002800008d98783b */ /* 0x002e620000004200 */
[--C-:B------:R-:W-:Y:S07]  /*1d2c0*/  FFMA.FTZ R156, R171, UR4, -R208.reuse ;  /* 0x00000004ab9c7c23 */ /* 0x100fee00080108d0 */
[----:B------:R-:W-:Y:S01]  /*1d2d0*/  MUFU.EX2 R223, R156 ;  /* 0x0000009c00df7308 */ /* 0x000fe20000000800 */
[-C--:B-1----:R-:W-:Y:S08]  /*1d2e0*/  HMMA.16816.F32 R116, R144, R152.reuse, R116 ;  /* 0x000000989074723c */ /* 0x082ff00000001874 */
[C---:B------:R-:W-:Y:S04]  /*1d2f0*/  HMMA.16816.F32 R120, R148.reuse, R152, R120 ;  /* 0x000000989478723c */ /* 0x040fe80000001878 */
[----:B------:R-:W-:Y:S01]  /*1d300*/  FFMA.FTZ R152, R173, UR4, -R208 ;  /* 0x00000004ad987c23 */ /* 0x000fe200080108d0 */
[----:B------:R-:W-:Y:S01]  /*1d310*/  MOV R173, R166 ;  /* 0x000000a600ad7202 */ /* 0x000fe20000000f00 */
[----:B------:R-:W-:Y:S02]  /*1d320*/  FFMA.FTZ R166, R219, UR4, -R142 ;  /* 0x00000004dba67c23 */ /* 0x000fe4000801088e */
[-C--:B------:R-:W-:Y:S01]  /*1d330*/  HMMA.16816.F32 R124, R148, R154.reuse, R124 ;  /* 0x0000009a947c723c */ /* 0x080fe2000000187c */
[----:B------:R1:W-:Y:S07]  /*1d340*/  MUFU.EX2 R176, R152 ;  /* 0x0000009800b07308 */ /* 0x0003ee0000000800 */
[----:B------:R-:W-:Y:S03]  /*1d350*/  HMMA.16816.F32 R128, R144, R154, R128 ;  /* 0x0000009a9080723c */ /* 0x000fe60000001880 */
[----:B------:R1:W-:Y:S01]  /*1d360*/  MUFU.EX2 R249, R166 ;  /* 0x000000a600f97308 */ /* 0x0003e20000000800 */
[-C--:B------:R-:W-:Y:S02]  /*1d370*/  F2FP.F16.F32.PACK_AB R145, R192, R222.reuse ;  /* 0x000000dec091723e */ /* 0x080fe400000000ff */
[----:B------:R-:W-:Y:S01]  /*1d380*/  F2FP.F16.F32.PACK_AB R146, R178, R185 ;  /* 0x000000b9b292723e */ /* 0x000fe200000000ff */
[--C-:B-1----:R-:W-:Y:S01]  /*1d390*/  FFMA.FTZ R152, R172, UR4, -R209.reuse ;  /* 0x00000004ac987c23 */ /* 0x102fe200080108d1 */
[----:B------:R-:W-:Y:S05]  /*1d3a0*/  FFMA.FTZ R172, R246, UR4, -R208 ;  /* 0x00000004f6ac7c23 */ /* 0x000fea00080108d0 */
[----:B------:R1:W-:Y:S01]  /*1d3b0*/  MUFU.EX2 R252, R152 ;  /* 0x0000009800fc7308 */ /* 0x0003e20000000800 */
[----:B------:R-:W-:Y:S09]  /*1d3c0*/  MOV R166, R222 ;  /* 0x000000de00a67202 */ /* 0x000ff20000000f00 */
[----:B------:R-:W-:Y:S01]  /*1d3d0*/  MUFU.EX2 R242, R172 ;  /* 0x000000ac00f27308 */ /* 0x000fe20000000800 */
[--C-:B-1----:R-:W-:Y:S01]  /*1d3e0*/  FFMA.FTZ R152, R165, UR4, -R209.reuse ;  /* 0x00000004a5987c23 */ /* 0x102fe200080108d1 */
[----:B------:R-:W-:Y:S08]  /*1d3f0*/  FFMA.FTZ R165, R138, UR4, -R210 ;  /* 0x000000048aa57c23 */ /* 0x000ff000080108d2 */
[----:B------:R-:W1:Y:S10]  /*1d400*/  MUFU.EX2 R251, R152 ;  /* 0x0000009800fb7308 */ /* 0x000e740000000800 */
[----:B------:R-:W-:Y:S01]  /*1d410*/  MUFU.EX2 R247, R165 ;  /* 0x000000a500f77308 */ /* 0x000fe20000000800 */
[--C-:B---3--:R-:W-:Y:S09]  /*1d420*/  FFMA.FTZ R160, R160, UR4, -R209.reuse ;  /* 0x00000004a0a07c23 */ /* 0x108ff200080108d1 */
[----:B------:R3:W3:Y:S01]  /*1d430*/  MUFU.EX2 R171, R160 ;  /* 0x000000a000ab7308 */ /* 0x0006e20000000800 */
[--C-:B--2---:R-:W-:Y:S01]  /*1d440*/  FFMA.FTZ R156, R175, UR4, -R209.reuse ;  /* 0x00000004af9c7c23 */ /* 0x104fe200080108d1 */
[----:B------:R-:W-:Y:S01]  /*1d450*/  FFMA.FTZ R209, R215, UR4, -R209 ;  /* 0x00000004d7d17c23 */ /* 0x000fe200080108d1 */
[----:B----4-:R-:W-:Y:S07]  /*1d460*/  FFMA.FTZ R167, R167, UR4, -R142 ;  /* 0x00000004a7a77c23 */ /* 0x010fee000801088e */
[----:B------:R2:W4:Y:S01]  /*1d470*/  MUFU.EX2 R186, R156 ;  /* 0x0000009c00ba7308 */ /* 0x0005220000000800 */
[--C-:B------:R-:W-:Y:S01]  /*1d480*/  FFMA.FTZ R148, R164, UR4, -R210.reuse ;  /* 0x00000004a4947c23 */ /* 0x100fe200080108d2 */
[----:B------:R-:W-:Y:S01]  /*1d490*/  FFMA.FTZ R164, R139, UR4, -R210 ;  /* 0x000000048ba47c23 */ /* 0x000fe200080108d2 */
[----:B-1----:R-:W-:Y:S07]  /*1d4a0*/  F2FP.F16.F32.PACK_AB R139, R251, R252 ;  /* 0x000000fcfb8b723e */ /* 0x002fee00000000ff */
[----:B------:R-:W1:Y:S01]  /*1d4b0*/  MUFU.EX2 R250, R148 ;  /* 0x0000009400fa7308 */ /* 0x000e620000000800 */
[----:B---3--:R-:W3:Y:S01]  /*1d4c0*/  LDL.LU R160, [R1+0x80] ;  /* 0x0000800001a07983 */ /* 0x008ee20000300800 */
[----:B------:R-:W-:Y:S01]  /*1d4d0*/  MOV R219, R171 ;  /* 0x000000ab00db7202 */ /* 0x000fe20000000f00 */
[----:B------:R-:W-:Y:S01]  /*1d4e0*/  FFMA.FTZ R171, R218, UR4, -R142 ;  /* 0x00000004daab7c23 */ /* 0x000fe2000801088e */
[----:B------:R-:W-:Y:S01]  /*1d4f0*/  MOV R218, R169 ;  /* 0x000000a900da7202 */ /* 0x000fe20000000f00 */
[----:B------:R-:W3:Y:S01]  /*1d500*/  LDL.LU R153, [R1+0x7c] ;  /* 0x00007c0001997983 */ /* 0x000ee20000300800 */
[--C-:B------:R-:W-:Y:S01]  /*1d510*/  FFMA.FTZ R169, R137, UR4, -R210.reuse ;  /* 0x0000000489a97c23 */ /* 0x100fe200080108d2 */
[----:B------:R-:W-:Y:S01]  /*1d520*/  FFMA.FTZ R210, R136, UR4, -R210 ;  /* 0x0000000488d27c23 */ /* 0x000fe200080108d2 */
[----:B------:R-:W-:Y:S01]  /*1d530*/  F2FP.F16.F32.PACK_AB R136, R187, R223 ;  /* 0x000000dfbb88723e */ /* 0x000fe200000000ff */
[----:B--2---:R-:W-:Y:S01]  /*1d540*/  FFMA.FTZ R156, R174, UR4, -R208 ;  /* 0x00000004ae9c7c23 */ /* 0x004fe200080108d0 */
[----:B----4-:R-:W-:Y:S01]  /*1d550*/  F2FP.F16.F32.PACK_AB R137, R186, R219 ;  /* 0x000000dbba89723e */ /* 0x010fe200000000ff */
[----:B------:R-:W-:Y:S01]  /*1d560*/  FFMA.FTZ R142, R217, UR4, -R142 ;  /* 0x00000004d98e7c23 */ /* 0x000fe2000801088e */
[----:B------:R-:W-:Y:S01]  /*1d570*/  F2FP.F16.F32.PACK_AB R144, R218, R221 ;  /* 0x000000ddda90723e */ /* 0x000fe200000000ff */
[----:B------:R-:W2:Y:S01]  /*1d580*/  MUFU.EX2 R183, R156 ;  /* 0x0000009c00b77308 */ /* 0x000ea20000000800 */
[----:B------:R-:W-:Y:S01]  /*1d590*/  FFMA.FTZ R208, R212, UR4, -R208 ;  /* 0x00000004d4d07c23 */ /* 0x000fe200080108d0 */
[----:B------:R-:W-:Y:S01]  /*1d5a0*/  MOV R165, R219 ;  /* 0x000000db00a57202 */ /* 0x000fe20000000f00 */
[----:B------:R-:W-:Y:S01]  /*1d5b0*/  LDSM.16.MT88.4 R212, [R228+0xf800] ;  /* 0x00f80000e4d4783b */ /* 0x000fe20000004200 */
[----:B-1----:R-:W-:Y:S06]  /*1d5c0*/  F2FP.F16.F32.PACK_AB R147, R250, R184 ;  /* 0x000000b8fa93723e */ /* 0x002fec00000000ff */
[----:B------:R-:W-:Y:S01]  /*1d5d0*/  MUFU.EX2 R246, R142 ;  /* 0x0000008e00f67308 */ /* 0x000fe20000000800 */
[----:B------:R-:W-:Y:S09]  /*1d5e0*/  LDSM.16.MT88.4 R148, [R229+0xd000] ;  /* 0x00d00000e594783b */ /* 0x000ff20000004200 */
[----:B------:R-:W-:Y:S01]  /*1d5f0*/  MUFU.EX2 R238, R208 ;  /* 0x000000d000ee7308 */ /* 0x000fe20000000800 */
[----:B--2---:R-:W-:Y:S01]  /*1d600*/  F2FP.F16.F32.PACK_AB R138, R176, R183 ;  /* 0x000000b7b08a723e */ /* 0x004fe200000000ff */
[----:B------:R-:W1:Y:S08]  /*1d610*/  LDSM.16.MT88.4 R156, [R228+0xd000] ;  /* 0x00d00000e49c783b */ /* 0x000e700000004200 */
[----:B------:R-:W-:Y:S10]  /*1d620*/  MUFU.EX2 R224, R209 ;  /* 0x000000d100e07308 */ /* 0x000ff40000000800 */
[----:B------:R2:W4:Y:S10]  /*1d630*/  MUFU.EX2 R248, R167 ;  /* 0x000000a700f87308 */ /* 0x0005340000000800 */
[----:B------:R1:W1:Y:S10]  /*1d640*/  MUFU.EX2 R245, R164 ;  /* 0x000000a400f57308 */ /* 0x0002740000000800 */
[----:B------:R1:W3:Y:S01]  /*1d650*/  MUFU.EX2 R244, R171 ;  /* 0x000000ab00f47308 */ /* 0x0002e20000000800 */
[----:B--2---:R-:W-:Y:S02]  /*1d660*/  MOV R167, R221 ;  /* 0x000000dd00a77202 */ /* 0x004fe40000000f00 */
[----:B----4-:R-:W-:Y:S07]  /*1d670*/  F2FP.F16.F32.PACK_AB R208, R249, R248 ;  /* 0x000000f8f9d0723e */ /* 0x010fee00000000ff */
[----:B------:R2:W-:Y:S01]  /*1d680*/  MUFU.EX2 R243, R169 ;  /* 0x000000a900f37308 */ /* 0x0005e20000000800 */
[----:B-1----:R-:W-:Y:S01]  /*1d690*/  MOV R164, R223 ;  /* 0x000000df00a47202 */ /* 0x002fe20000000f00 */
[-C--:B------:R-:W-:Y:S01]  /*1d6a0*/  HMMA.16816.F32 R4, R136, R156.reuse, R4 ;  /* 0x0000009c8804723c */ /* 0x080fe20000001804 */
[----:B------:R-:W-:Y:S04]  /*1d6b0*/  LDSM.16.MT88.4 R220, [R140+0x3800] ;  /* 0x003800008cdc783b */ /* 0x000fe80000004200 */
[----:B------:R-:W-:Y:S02]  /*1d6c0*/  F2FP.F16.F32.PACK_AB R209, R247, R245 ;  /* 0x000000f5f7d1723e */ /* 0x000fe400000000ff */
[----:B------:R-:W-:Y:S01]  /*1d6d0*/  MOV R171, R218 ;  /* 0x000000da00ab7202 */ /* 0x000fe20000000f00 */
[C---:B------:R-:W-:Y:S01]  /*1d6e0*/  HMMA.16816.F32 R8, R144.reuse, R156, R8 ;  /* 0x0000009c9008723c */ /* 0x040fe20000001808 */
[----:B------:R-:W-:Y:S03]  /*1d6f0*/  LDSM.16.MT88.4 R216, [R229+0xf800] ;  /* 0x00f80000e5d8783b */ /* 0x000fe60000004200 */
[----:B--2---:R-:W-:Y:S04]  /*1d700*/  MOV R169, R211 ;  /* 0x000000d300a97202 */ /* 0x004fe80000000f00 */
        /* <DEDUP_REMOVED lines=8> */
[----:B---3--:R-:W-:Y:S05]  /*1d790*/  FFMA.FTZ R132, R132, R160, R173 ;  /* 0x000000a084847223 */ /* 0x008fea00000100ad */
[----:B------:R-:W2:Y:S01]  /*1d7a0*/  LDL.LU R173, [R1+0x84] ;  /* 0x0000840001ad7983 */ /* 0x000ea20000300800 */
[----:B------:R-:W-:Y:S01]  /*1d7b0*/  FFMA.FTZ R3, R3, R153, R163 ;  /* 0x0000009903037223 */ /* 0x000fe200000100a3 */
[----:B------:R-:W-:Y:S02]  /*1d7c0*/  FADD.FTZ R132, R143, R132 ;  /* 0x000000848f847221 */ /* 0x000fe40000010000 */
[----:B------:R-:W3:Y:S01]  /*1d7d0*/  LDL.LU R188, [R1+0x88] ;  /* 0x0000880001bc7983 */ /* 0x000ee20000300800 */
[----:B------:R-:W-:Y:S03]  /*1d7e0*/  FADD.FTZ R3, R135, R3 ;  /* 0x0000000387037221 */ /* 0x000fe60000010000 */
[----:B------:R-:W1:Y:S08]  /*1d7f0*/  LDSM.16.MT88.4 R152, [R140+0x1000] ;  /* 0x001000008c98783b */ /* 0x000e700000004200 */
[----:B------:R-:W4:Y:S01]  /*1d800*/  LDSM.16.MT88.4 R160, [R141+0x1000] ;  /* 0x001000008da0783b */ /* 0x000f220000004200 */
        /* <DEDUP_REMOVED lines=9> */
[----:B------:R-:W4:Y:S07]  /*1d8a0*/  LDSM.16.MT88.4 R160, [R141+0x3000] ;  /* 0x003000008da0783b */ /* 0x000f2e0000004200 */
[-C--:B------:R-:W-:Y:S08]  /*1d8b0*/  HMMA.16816.F32 R68, R136, R156.reuse, R68 ;  /* 0x0000009c8844723c */ /* 0x080ff00000001844 */
[C---:B------:R-:W-:Y:S08]  /*1d8c0*/  HMMA.16816.F32 R72, R144.reuse, R156, R72 ;  /* 0x0000009c9048723c */ /* 0x040ff00000001848 */
[-C--:B------:R-:W-:Y:S08]  /*1d8d0*/  HMMA.16816.F32 R76, R144, R158.reuse, R76 ;  /* 0x0000009e904c723c */ /* 0x080ff0000000184c */
[C---:B------:R-:W-:Y:S01]  /*1d8e0*/  HMMA.16816.F32 R80, R136.reuse, R158, R80 ;  /* 0x0000009e8850723c */ /* 0x040fe20000001850 */
[----:B------:R-:W3:Y:S07]  /*1d8f0*/  LDSM.16.MT88.4 R156, [R228+0xd800] ;  /* 0x00d80000e49c783b */ /* 0x000eee0000004200 */
        /* <DEDUP_REMOVED lines=8> */
[-C--:B----4-:R-:W-:Y:S08]  /*1d980*/  HMMA.16816.F32 R116, R136, R160.reuse, R116 ;  /* 0x000000a08874723c */ /* 0x090ff00000001874 */
[C---:B------:R-:W-:Y:S08]  /*1d990*/  HMMA.16816.F32 R120, R144.reuse, R160, R120 ;  /* 0x000000a09078723c */ /* 0x040ff00000001878 */
[-C--:B------:R-:W-:Y:S08]  /*1d9a0*/  HMMA.16816.F32 R124, R144, R162.reuse, R124 ;  /* 0x000000a2907c723c */ /* 0x080ff0000000187c */
[----:B------:R-:W-:Y:S04]  /*1d9b0*/  HMMA.16816.F32 R128, R136, R162, R128 ;  /* 0x000000a28880723c */ /* 0x000fe80000001880 */
[----:B------:R-:W-:Y:S02]  /*1d9c0*/  F2FP.F16.F32.PACK_AB R136, R242, R241 ;  /* 0x000000f1f288723e */ /* 0x000fe400000000ff */
[----:B------:R-:W-:Y:S02]  /*1d9d0*/  F2FP.F16.F32.PACK_AB R137, R226, R240 ;  /* 0x000000f0e289723e */ /* 0x000fe400000000ff */
[----:B------:R-:W-:Y:S02]  /*1d9e0*/  F2FP.F16.F32.PACK_AB R138, R238, R227 ;  /* 0x000000e3ee8a723e */ /* 0x000fe400000000ff */
[----:B------:R-:W-:Y:S01]  /*1d9f0*/  F2FP.F16.F32.PACK_AB R139, R224, R225 ;  /* 0x000000e1e08b723e */ /* 0x000fe200000000ff */
[----:B--2---:R-:W-:Y:S02]  /*1da00*/  FFMA.FTZ R2, R2, R173, R133 ;  /* 0x000000ad02027223 */ /* 0x004fe40000010085 */
[----:B------:R-:W2:Y:S01]  /*1da10*/  LDL.LU R133, [R1+0xb8] ;  /* 0x0000b80001857983 */ /* 0x000ea20000300800 */
[----:B---3--:R-:W-:Y:S01]  /*1da20*/  FFMA.FTZ R0, R0, R188, R134 ;  /* 0x000000bc00007223 */ /* 0x008fe20000010086 */
[----:B------:R-:W-:Y:S02]  /*1da30*/  FADD.FTZ R148, R239, R2 ;  /* 0x00000002ef947221 */ /* 0x000fe40000010000 */
[----:B------:R-:W3:Y:S01]  /*1da40*/  LDL.LU R134, [R1+0xb4] ;  /* 0x0000b40001867983 */ /* 0x000ee20000300800 */
[----:B------:R-:W-:Y:S01]  /*1da50*/  FADD.FTZ R2, R232, R132 ;  /* 0x00000084e8027221 */ /* 0x000fe20000010000 */
[----:B------:R-:W-:Y:S01]  /*1da60*/  FADD.FTZ R142, R233, R0 ;  /* 0x00000000e98e7221 */ /* 0x000fe20000010000 */
[----:B------:R-:W-:Y:S01]  /*1da70*/  FADD.FTZ R0, R230, R3 ;  /* 0x00000003e6007221 */ /* 0x000fe20000010000 */
[----:B------:R-:W4:Y:S01]  /*1da80*/  LDL.LU R143, [R1+0xb0] ;  /* 0x0000b000018f7983 */ /* 0x000f220000300800 */
[----:B------:R1:W1:Y:S01]  /*1da90*/  MUFU.EX2 R132, R210 ;  /* 0x000000d200847308 */ /* 0x0002620000000800 */
[----:B------:R-:W-:Y:S01]  /*1daa0*/  FADD.FTZ R3, R237, R148 ;  /* 0x00000094ed037221 */ /* 0x000fe20000010000 */
[----:B------:R-:W-:Y:S01]  /*1dab0*/  FADD.FTZ R142, R236, R142 ;  /* 0x0000008eec8e7221 */ /* 0x000fe20000010000 */
[-C--:B------:R-:W-:Y:S01]  /*1dac0*/  HMMA.16816.F32 R148, R136, R156.reuse, R4 ;  /* 0x0000009c8894723c */ /* 0x080fe20000001804 */
[----:B------:R-:W4:Y:S01]  /*1dad0*/  LDL.LU R135, [R1+0xac] ;  /* 0x0000ac0001877983 */ /* 0x000f220000300800 */
[----:B------:R-:W-:Y:S01]  /*1dae0*/  MOV R237, 0x40 ;  /* 0x0000004000ed7802 */ /* 0x000fe20000000f00 */
[----:B------:R-:W-:Y:S01]  /*1daf0*/  FADD.FTZ R2, R235, R2 ;  /* 0x00000002eb027221 */ /* 0x000fe20000010000 */
[----:B------:R-:W-:Y:S01]  /*1db00*/  FADD.FTZ R0, R234, R0 ;  /* 0x00000000ea007221 */ /* 0x000fe20000010000 */
[----:B------:R2:W5:Y:S04]  /*1db10*/  LDL.LU R239, [R1+0xa8] ;  /* 0x0000a80001ef7983 */ /* 0x0005680000300800 */
[----:B------:R2:W5:Y:S04]  /*1db20*/  LDL.LU R233, [R1+0xa4] ;  /* 0x0000a40001e97983 */ /* 0x0005680000300800 */
[----:B------:R2:W5:Y:S01]  /*1db30*/  LDL.LU R232, [R1+0xa0] ;  /* 0x0000a00001e87983 */ /* 0x0005620000300800 */
[----:B-1----:R-:W-:Y:S02]  /*1db40*/  F2FP.F16.F32.PACK_AB R210, R246, R244 ;  /* 0x000000f4f6d2723e */ /* 0x002fe400000000ff */
[----:B------:R-:W-:Y:S01]  /*1db50*/  F2FP.F16.F32.PACK_AB R211, R132, R243 ;  /* 0x000000f384d3723e */ /* 0x000fe200000000ff */
[----:B------:R1:W5:Y:S04]  /*1db60*/  LDL.LU R230, [R1+0x9c] ;  /* 0x00009c0001e67983 */ /* 0x0003680000300800 */
[----:B------:R-:W1:Y:S02]  /*1db70*/  LDSM.16.MT88.4 R172, [R229+0xd800] ;  /* 0x00d80000e5ac783b */ /* 0x000e640000004200 */
[C---:B------:R-:W-:Y:S04]  /*1db80*/  HMMA.16816.F32 R144, R208.reuse, R156, R8 ;  /* 0x0000009cd090723c */ /* 0x040fe80000001808 */
[----:B------:R-:W-:Y:S02]  /*1db90*/  MOV R9, R202 ;  /* 0x000000ca00097202 */ /* 0x000fe40000000f00 */
[----:B------:R1:W1:Y:S01]  /*1dba0*/  LDSM.16.MT88.4 R188, [R140+0x1800] ;  /* 0x001800008cbc783b */ /* 0x0002620000004200 */
[----:B------:R-:W-:Y:S01]  /*1dbb0*/  MOV R10, R201 ;  /* 0x000000c9000a7202 */ /* 0x000fe20000000f00 */
[-C--:B------:R-:W-:Y:S03]  /*1dbc0*/  HMMA.16816.F32 R152, R208, R158.reuse, R12 ;  /* 0x0000009ed098723c */ /* 0x080fe6000000180c */
[----:B------:R-:W-:Y:S02]  /*1dbd0*/  MOV R15, R178 ;  /* 0x000000b2000f7202 */ /* 0x000fe40000000f00 */
[----:B------:R-:W-:Y:S01]  /*1dbe0*/  MOV R14, R183 ;  /* 0x000000b7000e7202 */ /* 0x000fe20000000f00 */
[----:B------:R-:W1:Y:S01]  /*1dbf0*/  LDSM.16.MT88.4 R4, [R141+0x3800] ;  /* 0x003800008d04783b */ /* 0x000e620000004200 */
[----:B------:R-:W-:Y:S01]  /*1dc00*/  MOV R12, R185 ;  /* 0x000000b9000c7202 */ /* 0x000fe20000000f00 */
[C---:B------:R-:W-:Y:S04]  /*1dc10*/  HMMA.16816.F32 R156, R136.reuse, R158, R16 ;  /* 0x0000009e889c723c */ /* 0x040fe80000001810 */
[----:B------:R-:W-:Y:S02]  /*1dc20*/  MOV R16, R171 ;  /* 0x000000ab00107202 */ /* 0x000fe40000000f00 */
[----:B------:R-:W-:Y:S01]  /*1dc30*/  MOV R19, R186 ;  /* 0x000000ba00137202 */ /* 0x000fe20000000f00 */
[----:B------:R-:W1:Y:S01]  /*1dc40*/  S2R R236, SR_TID.X ;  /* 0x0000000000ec7919 */ /* 0x000e620000002100 */
[----:B------:R-:W-:Y:S02]  /*1dc50*/  MOV R18, R187 ;  /* 0x000000bb00127202 */ /* 0x000fe40000000f00 */
[----:B------:R-:W-:Y:S01]  /*1dc60*/  MOV R13, R184 ;  /* 0x000000b8000d7202 */ /* 0x000fe20000000f00 */
[----:B------:R-:W1:Y:S01]  /*1dc70*/  S2R R235, SR_TID.X ;  /* 0x0000000000eb7919 */ /* 0x000e620000002100 */
[----:B------:R-:W-:Y:S02]  /*1dc80*/  MOV R17, R192 ;  /* 0x000000c000117202 */ /* 0x000fe40000000f00 */
[----:B-1----:R-:W-:Y:S01]  /*1dc90*/  MOV R140, R176 ;  /* 0x000000b0008c7202 */ /* 0x002fe20000000f00 */
[----:B------:R-:W1:Y:S01]  /*1dca0*/  S2R R234, SR_TID.X ;  /* 0x0000000000ea7919 */ /* 0x000e620000002100 */
[----:B------:R-:W-:Y:S02]  /*1dcb0*/  MOV R11, R195 ;  /* 0x000000c3000b7202 */ /* 0x000fe40000000f00 */
[----:B------:R-:W-:Y:S01]  /*1dcc0*/  MOV R8, R196 ;  /* 0x000000c400087202 */ /* 0x000fe20000000f00 */
[-C--:B------:R-:W-:Y:S03]  /*1dcd0*/  HMMA.16816.F32 R160, R136, R172.reuse, R20 ;  /* 0x000000ac88a0723c */ /* 0x080fe60000001814 */
[----:B------:R-:W-:Y:S01]  /*1dce0*/  MOV R23, R165 ;  /* 0x000000a500177202 */ /* 0x000fe20000000f00 */
[----:B------:R-:W-:Y:S01]  /*1dcf0*/  FADD.FTZ R8, R8, R142 ;  /* 0x0000008e08087221 */ /* 0x000fe20000010000 */
[----:B------:R-:W-:Y:S02]  /*1dd00*/  MOV R21, R166 ;  /* 0x000000a600157202 */ /* 0x000fe40000000f00 */
[----:B------:R-:W-:Y:S02]  /*1dd10*/  MOV R20, R167 ;  /* 0x000000a700147202 */ /* 0x000fe40000000f00 */
[----:B------:R-:W-:Y:S02]  /*1dd20*/  MOV R22, R164 ;  /* 0x000000a400167202 */ /* 0x000fe40000000f00 */
        /* <DEDUP_REMOVED lines=13> */
[----:B------:R-:W-:Y:S02]  /*1de00*/  MOV R39, R180 ;  /* 0x000000b400277202 */ /* 0x000fe40000000f00 */
[----:B------:R-:W-:Y:S01]  /*1de10*/  MOV R38, R181 ;  /* 0x000000b500267202 */ /* 0x000fe20000000f00 */
[----:B------:R-:W-:Y:S01]  /*1de20*/  FADD.FTZ R0, R32, R0 ;  /* 0x0000000020007221 */ /* 0x000fe20000010000 */
        /* <DEDUP_REMOVED lines=8> */
[----:B------:R-:W-:Y:S01]  /*1deb0*/  MOV R29, R197 ;  /* 0x000000c5001d7202 */ /* 0x000fe20000000f00 */
        /* <DEDUP_REMOVED lines=23> */
[----:B------:R-:W-:Y:S01]  /*1e030*/  SHF.L.U32 R236, R236, 0x6, RZ ;  /* 0x00000006ecec7819 */ /* 0x000fe200000006ff */
[C---:B------:R-:W-:Y:S04]  /*1e040*/  HMMA.16816.F32 R204, R136.reuse, R206, R64 ;  /* 0x000000ce88cc723c */ /* 0x040fe80000001840 */
[----:B------:R-:W-:Y:S01]  /*1e050*/  FADD.FTZ R2, R19, R2 ;  /* 0x0000000213027221 */ /* 0x000fe20000010000 */
[----:B------:R-:W-:Y:S01]  /*1e060*/  FADD.FTZ R0, R250, R0 ;  /* 0x00000000fa007221 */ /* 0x000fe20000010000 */
[----:B------:R-:W-:Y:S01]  /*1e070*/  FADD.FTZ R3, R22, R3 ;  /* 0x0000000316037221 */ /* 0x000fe20000010000 */
[----:B------:R-:W-:Y:S01]  /*1e080*/  LOP3.LUT R236, R236, 0x400, RZ, 0xc0, !PT ;  /* 0x00000400ecec7812 */ /* 0x000fe200078ec0ff */
        /* <DEDUP_REMOVED lines=9> */
[----:B------:R-:W-:Y:S02]  /*1e120*/  FADD.FTZ R3, R14, R3 ;  /* 0x000000030e037221 */ /* 0x000fe40000010000 */
[-C--:B------:R-:W-:Y:S03]  /*1e130*/  HMMA.16816.F32 R76, R208, R214.reuse, R76 ;  /* 0x000000d6d04c723c */ /* 0x080fe6000000184c */
[----:B------:R-:W-:Y:S01]  /*1e140*/  FADD.FTZ R2, R249, R2 ;  /* 0x00000002f9027221 */ /* 0x000fe20000010000 */
[----:B------:R-:W-:Y:S04]  /*1e150*/  FADD.FTZ R3, R140, R3 ;  /* 0x000000038c037221 */ /* 0x000fe80000010000 */
[C---:B------:R-:W-:Y:S04]  /*1e160*/  HMMA.16816.F32 R80, R136.reuse, R214, R80 ;  /* 0x000000d68850723c */ /* 0x040fe80000001850 */
[----:B------:R-:W-:Y:S04]  /*1e170*/  FADD.FTZ R8, R241, R3 ;  /* 0x00000003f1087221 */ /* 0x000fe80000010000 */
[-C--:B------:R-:W-:Y:S03]  /*1e180*/  HMMA.16816.F32 R84, R136, R216.reuse, R84 ;  /* 0x000000d88854723c */ /* 0x080fe60000001854 */
[----:B------:R-:W-:Y:S05]  /*1e190*/  FADD.FTZ R8, R242, R8 ;  /* 0x00000008f2087221 */ /* 0x000fea0000010000 */
        /* <DEDUP_REMOVED lines=8> */
[C---:B------:R-:W-:Y:S04]  /*1e220*/  HMMA.16816.F32 R120, R208.reuse, R4, R120 ;  /* 0x00000004d078723c */ /* 0x040fe80000001878 */
[----:B------:R-:W-:Y:S04]  /*1e230*/  FADD.FTZ R4, R251, R9 ;  /* 0x00000009fb047221 */ /* 0x000fe80000010000 */
        /* <DEDUP_REMOVED lines=12> */
[----:B------:R-:W-:Y:S01]  /*1e300*/  FADD.FTZ R0, R224, R0 ;  /* 0x00000000e0007221 */ /* 0x000fe20000010000 */
[----:B--2---:R-:W-:Y:S02]  /*1e310*/  MOV R142, R133 ;  /* 0x00000085008e7202 */ /* 0x004fe40000000f00 */
[----:B---3--:R-:W-:Y:S01]  /*1e320*/  MOV R141, R134 ;  /* 0x00000086008d7202 */ /* 0x008fe20000000f00 */
[----:B------:R3:W-:Y:S01]  /*1e330*/  STL [R1+0x7c], R3 ;  /* 0x00007c0301007387 */ /* 0x0007e20000100800 */
[----:B----4-:R-:W-:Y:S03]  /*1e340*/  MOV R140, R143 ;  /* 0x0000008f008c7202 */ /* 0x010fe60000000f00 */
[----:B------:R3:W-:Y:S01]  /*1e350*/  STL [R1+0x84], R2 ;  /* 0x0000840201007387 */ /* 0x0007e20000100800 */
[----:B------:R-:W-:Y:S03]  /*1e360*/  MOV R132, R135 ;  /* 0x0000008700847202 */ /* 0x000fe60000000f00 */
[----:B------:R3:W-:Y:S01]  /*1e370*/  STL [R1+0x88], R0 ;  /* 0x0000880001007387 */ /* 0x0007e20000100800 */
[----:B------:R-:W-:Y:S05]  /*1e380*/  BRA.U UP0, `(.L_x_543) ;  /* 0xffffffb5004c7547 */ /* 0x000fea000b83ffff */
.L_x_542:
[----:B--23--:R-:W2:Y:S01]  /*1e390*/  LDL.LU R3, [R1+0x84] ;  /* 0x0000840001037983 */ /* 0x00cea20000300800 */
[----:B------:R-:W-:Y:S01]  /*1e3a0*/  MOV R67, 0x10 ;  /* 0x0000001000437802 */ /* 0x000fe20000000f00 */
[----:B------:R-:W-:Y:S02]  /*1e3b0*/  UISETP.NE.AND UP3, UPT, UR19, -0x1, UPT ;  /* 0xffffffff1300788c */ /* 0x000fe4000bf65270 */
[----:B------:R-:W3:Y:S01]  /*1e3c0*/  LDL.LU R8, [R1+0x88] ;  /* 0x0000880001087983 */ /* 0x000ee20000300800 */
[----:B------:R-:W4:Y:S01]  /*1e3d0*/  S2UR UR13, SR_CTAID.Y ;  /* 0x00000000000d79c3 */ /* 0x000f220000002600 */
[----:B------:R-:W4:Y:S02]  /*1e3e0*/  LDCU.U8 UR7, c[0x0][0x549] ;  /* 0x0000a920ff0777ac */ /* 0x000f240008000000 */
[----:B------:R-:W3:Y:S01]  /*1e3f0*/  LDL.LU R7, [R1+0x80] ;  /* 0x0000800001077983 */ /* 0x000ee20000300800 */
[----:B------:R-:W4:Y:S03]  /*1e400*/  LDCU UR11, c[0x0][0x434] ;  /* 0x00008680ff0b77ac */ /* 0x000f260008000800 */
[----:B------:R-:W3:Y:S01]  /*1e410*/  LDL.LU R6, [R1+0x7c] ;  /* 0x00007c0001067983 */ /* 0x000ee20000300800 */
[----:B------:R-:W-:Y:S01]  /*1e420*/  SEL R67, R67, 0xfffffff0, !P0 ;  /* 0xfffffff043437807 */ /* 0x000fe20004000000 */
[----:B------:R-:W4:Y:S02]  /*1e430*/  @!UP3 LDCU.64 UR8, c[0x0][0x400] ;  /* 0x00008000ff08b7ac */ /* 0x000f240008000a00 */
[----:B------:R-:W3:Y:S01]  /*1e440*/  LDL.LU R5, [R1+0x74] ;  /* 0x0000740001057983 */ /* 0x000ee20000300800 */
[----:B-1----:R-:W-:Y:S01]  /*1e450*/  LOP3.LUT P0, RZ, R234, 0x8, RZ, 0xc0, !PT ;  /* 0x00000008eaff7812 */ /* 0x002fe2000780c0ff */
[----:B------:R-:W1:Y:S01]  /*1e460*/  @UP3 LDCU.64 UR4, c[0x0][0x408] ;  /* 0x00008100ff0437ac */ /* 0x000e620008000a00 */
[----:B------:R-:W1:Y:S01]  /*1e470*/  LDCU.U8 UR12, c[0x0][0x548] ;  /* 0x0000a900ff0c77ac */ /* 0x000e620008000000 */
[----:B----4-:R-:W-:Y:S01]  /*1e480*/  UISETP.NE.AND UP1, UPT, UR7, URZ, UPT ;  /* 0x000000ff0700728c */ /* 0x010fe2000bf25270 */
[----:B------:R-:W4:Y:S01]  /*1e490*/  S2UR UR7, SR_CTAID.Z ;  /* 0x00000000000779c3 */ /* 0x000f220000002700 */
[----:B------:R-:W-:-:S02]  /*1e4a0*/  UISETP.NE.AND UP2, UPT, UR19, -0x1, UPT ;  /* 0xffffffff1300788c */ /* 0x000fc4000bf45270 */
[----:B------:R-:W-:-:S05]  /*1e4b0*/  @!UP3 UIMAD.WIDE.U32 UR14, UR13, UR8, URZ ;  /* 0x000000080d0eb2a5 */ /* 0x000fca000f8e00ff */
[----:B------:R-:W2:Y:S01]  /*1e4c0*/  S2UR UR8, SR_CTAID.X ;  /* 0x00000000000879c3 */ /* 0x000ea20000002500 */
[----:B-1----:R-:W-:Y:S01]  /*1e4d0*/  @UP3 UIMAD.WIDE.U32 UR16, UR19, UR4, URZ ;  /* 0x00000004131032a5 */ /* 0x002fe2000f8e00ff */
[----:B------:R-:W1:Y:S01]  /*1e4e0*/  @UP1 LDCU UR10, c[0x0][0x430] ;  /* 0x00008600ff0a17ac */ /* 0x000e620008000800 */
[----:B------:R-:W-:Y:S02]  /*1e4f0*/  @!UP3 UIMAD UR9, UR13, UR9, UR15 ;  /* 0x000000090d09b2a4 */ /* 0x000fe4000f8e020f */
[----:B------:R-:W-:Y:S02]  /*1e500*/  @UP3 UIMAD UR9, UR19, UR5, UR17 ;  /* 0x00000005130932a4 */ /* 0x000fe4000f8e0211 */
[----:B------:R-:W-:Y:S01]  /*1e510*/  @!UP2 UIMAD UR19, UR13, UR11, URZ ;  /* 0x0000000b0d13a2a4 */ /* 0x000fe2000f8e02ff */
[----:B------:R-:W1:Y:S01]  /*1e520*/  LDCU UR15, c[0x0][0x434] ;  /* 0x00008680ff0f77ac */ /* 0x000e620008000800 */
[----:B------:R-:W-:Y:S01]  /*1e530*/  UISETP.NE.AND UP0, UPT, UR12, URZ, !UP1 ;  /* 0x000000ff0c00728c */ /* 0x000fe2000cf05270 */
[----:B------:R-:W2:Y:S01]  /*1e540*/  @UP1 LDCU UR5, c[0x0][0x430] ;  /* 0x00008600ff0517ac */ /* 0x000ea20008000800 */
[----:B------:R-:W-:Y:S01]  /*1e550*/  @UP1 UMOV UR4, 0x1 ;  /* 0x0000000100041882 */ /* 0x000fe20000000000 */
[----:B-1----:R-:W-:Y:S01]  /*1e560*/  @UP1 UIMAD UR15, UR10, UR11, URZ ;  /* 0x0000000b0a0f12a4 */ /* 0x002fe2000f8e02ff */
[----:B------:R-:W-:Y:S01]  /*1e570*/  @UP3 UMOV UR14, UR16 ;  /* 0x00000010000e3c82 */ /* 0x000fe20008000000 */
[----:B--2---:R-:W1:Y:S04]  /*1e580*/  SHFL.BFLY PT, R2, R3, 0x2, 0x1f ;  /* 0x0c401f0003027f89 */ /* 0x004e6800000e0000 */
[----:B---3--:R-:W2:Y:S04]  /*1e590*/  SHFL.BFLY PT, R0, R8, 0x2, 0x1f ;  /* 0x0c401f0008007f89 */ /* 0x008ea800000e0000 */
[----:B------:R-:W3:Y:S01]  /*1e5a0*/  SHFL.BFLY PT, R4, R7, 0x2, 0x1f ;  /* 0x0c401f0007047f89 */ /* 0x000ee200000e0000 */
[----:B------:R-:W-:-:S02]  /*1e5b0*/  MOV R139, R5 ;  /* 0x00000005008b7202 */ /* 0x000fc40000000f00 */
[----:B------:R-:W-:-:S04]  /*1e5c0*/  SHF.L.U32 R5, R234, 0x1, RZ ;  /* 0x00000001ea057819 */ /* 0x000fc800000006ff */
[----:B-----5:R-:W-:Y:S01]  /*1e5d0*/  LOP3.LUT R233, R233, 0x6, R5, 0xf8, !PT ;  /* 0x00000006e9e97812 */ /* 0x020fe200078ef805 */
[----:B-1----:R-:W-:Y:S02]  /*1e5e0*/  FADD.FTZ R2, R2, R3 ;  /* 0x0000000302027221 */ /* 0x002fe40000010000 */
[----:B------:R-:W1:Y:S01]  /*1e5f0*/  SHFL.BFLY PT, R3, R6, 0x2, 0x1f ;  /* 0x0c401f0006037f89 */ /* 0x000e6200000e0000 */
[----:B--2---:R-:W-:-:S03]  /*1e600*/  FADD.FTZ R0, R0, R8 ;  /* 0x0000000800007221 */ /* 0x004fc60000010000 */
[----:B------:R-:W2:Y:S01]  /*1e610*/  SHFL.BFLY PT, R136, R2, 0x1, 0x1f ;  /* 0x0c201f0002887f89 */ /* 0x000ea200000e0000 */
[----:B---3--:R-:W-:-:S03]  /*1e620*/  FADD.FTZ R4, R4, R7 ;  /* 0x0000000704047221 */ /* 0x008fc60000010000 */
[----:B------:R-:W3:Y:S04]  /*1e630*/  SHFL.BFLY PT, R137, R0, 0x1, 0x1f ;  /* 0x0c201f0000897f89 */ /* 0x000ee800000e0000 */
[----:B------:R-:W4:Y:S01]  /*1e640*/  SHFL.BFLY PT, R132, R4, 0x1, 0x1f ;  /* 0x0c201f0004847f89 */ /* 0x000f2200000e0000 */
[----:B-1----:R-:W-:Y:S01]  /*1e650*/  FADD.FTZ R3, R3, R6 ;  /* 0x0000000603037221 */ /* 0x002fe20000010000 */
[----:B--2---:R-:W-:-:S04]  /*1e660*/  FADD.FTZ R136, R2, R136 ;  /* 0x0000008802887221 */ /* 0x004fc80000010000 */
[----:B------:R-:W1:Y:S01]  /*1e670*/  SHFL.BFLY PT, R138, R3, 0x1, 0x1f ;  /* 0x0c201f00038a7f89 */ /* 0x000e6200000e0000 */
[----:B------:R-:W2:Y:S01]  /*1e680*/  MUFU.RCP R2, R136 ;  /* 0x0000008800027308 */ /* 0x000ea20000001000 */
[----:B---3--:R-:W-:Y:S01]  /*1e690*/  FADD.FTZ R137, R0, R137 ;  /* 0x0000008900897221 */ /* 0x008fe20000010000 */
[----:B------:R-:W-:Y:S02]  /*1e6a0*/  SHF.L.U32 R0, R234, 0x4, RZ ;  /* 0x00000004ea007819 */ /* 0x000fe400000006ff */
[----:B------:R-:W-:Y:S01]  /*1e6b0*/  FSETP.NE.FTZ.AND P4, PT, R136, RZ, PT ;  /* 0x000000ff8800720b */ /* 0x000fe20003f95000 */
[----:B----4-:R-:W-:Y:S01]  /*1e6c0*/  FADD.FTZ R132, R4, R132 ;  /* 0x0000008404847221 */ /* 0x010fe20000010000 */
[----:B------:R-:W-:Y:S02]  /*1e6d0*/  LOP3.LUT R0, R0, 0x1c0, RZ, 0xc0, !PT ;  /* 0x000001c000007812 */ /* 0x000fe400078ec0ff */
[----:B------:R-:W3:Y:S01]  /*1e6e0*/  MUFU.RCP R6, R137 ;  /* 0x0000008900067308 */ /* 0x000ee20000001000 */
[----:B------:R-:W-:-:S02]  /*1e6f0*/  FSETP.NE.FTZ.AND P3, PT, R137, RZ, PT ;  /* 0x000000ff8900720b */ /* 0x000fc40003f75000 */
[----:B------:R-:W-:Y:S02]  /*1e700*/  LOP3.LUT R5, R0, 0x38, R5, 0xf8, !PT ;  /* 0x0000003800057812 */ /* 0x000fe400078ef805 */
[----:B------:R-:W-:Y:S02]  /*1e710*/  FSETP.NE.FTZ.AND P2, PT, R132, RZ, PT ;  /* 0x000000ff8400720b */ /* 0x000fe40003f55000 */
[----:B------:R-:W-:Y:S02]  /*1e720*/  LOP3.LUT R5, R233, R5, RZ, 0xfc, !PT ;  /* 0x00000005e9057212 */ /* 0x000fe400078efcff */
[----:B--2---:R-:W-:Y:S02]  /*1e730*/  FSEL R0, R2, 1, P4 ;  /* 0x3f80000002007808 */ /* 0x004fe40002000000 */
[----:B------:R-:W2:Y:S01]  /*1e740*/  MUFU.RCP R2, R132 ;  /* 0x0000008400027308 */ /* 0x000ea20000001000 */
[----:B------:R-:W-:Y:S01]  /*1e750*/  LEA R5, R5, UR6, 0x1 ;  /* 0x0000000605057c11 */ /* 0x000fe2000f8e08ff */
[----:B-1----:R-:W-:Y:S01]  /*1e760*/  FADD.FTZ R138, R3, R138 ;  /* 0x0000008a038a7221 */ /* 0x002fe20000010000 */
[C---:B------:R-:W-:Y:S01]  /*1e770*/  FMUL.FTZ R148, R0.reuse, R148 ;  /* 0x0000009400947220 */ /* 0x040fe20000410000 */
[C---:B------:R-:W-:Y:S01]  /*1e780*/  FMUL.FTZ R156, R0.reuse, R156 ;  /* 0x0000009c009c7220 */ /* 0x040fe20000410000 */
[----:B------:R-:W-:Y:S01]  /*1e790*/  FMUL.FTZ R157, R0, R157 ;  /* 0x0000009d009d7220 */ /* 0x000fe20000410000 */
        /* <DEDUP_REMOVED lines=286> */
.L_x_546:
        /* <DEDUP_REMOVED lines=70> */
.L_x_548:
[----:B------:R-:W-:Y:S05]  /*1fde0*/  BSYNC.RECONVERGENT B0 ;  /* 0x0000000000007941 */ /* 0x000fea0003800200 */
.L_x_547:
        /* <DEDUP_REMOVED lines=42> */
.L_x_550:
[----:B------:R-:W-:Y:S05]  /*20090*/  BSYNC.RECONVERGENT B0 ;  /* 0x0000000000007941 */ /* 0x000fea0003800200 */
.L_x_549:
        /* <DEDUP_REMOVED lines=23> */
.L_x_552:
[----:B------:R-:W-:Y:S05]  /*20210*/  BSYNC.RECONVERGENT B0 ;  /* 0x0000000000007941 */ /* 0x000fea0003800200 */
.L_x_551:
        /* <DEDUP_REMOVED lines=22> */
.L_x_554:
[----:B------:R-:W-:Y:S05]  /*20380*/  BSYNC.RECONVERGENT B0 ;  /* 0x0000000000007941 */ /* 0x000fea0003800200 */
.L_x_553:
        /* <DEDUP_REMOVED lines=21> */
.L_x_556:
[----:B------:R-:W-:Y:S05]  /*204e0*/  BSYNC.RECONVERGENT B0 ;  /* 0x0000000000007941 */ /* 0x000fea0003800200 */
.L_x_555:
        /* <DEDUP_REMOVED lines=21> */
.L_x_558:
[----:B------:R-:W-:Y:S05]  /*20640*/  BSYNC.RECONVERGENT B0 ;  /* 0x0000000000007941 */ /* 0x000fea0003800200 */
.L_x_557:
        /* <DEDUP_REMOVED lines=21> */
.L_x_560:
[----:B------:R-:W-:Y:S05]  /*207a0*/  BSYNC.RECONVERGENT B0 ;  /* 0x0000000000007941 */ /* 0x000fea0003800200 */
.L_x_559:
        /* <DEDUP_REMOVED lines=21> */
.L_x_562:
[----:B------:R-:W-:Y:S05]  /*20900*/  BSYNC.RECONVERGENT B0 ;  /* 0x0000000000007941 */ /* 0x000fea0003800200 */
.L_x_561:
        /* <DEDUP_REMOVED lines=21> */
.L_x_563:
        /* <DEDUP_REMOVED lines=10> */
.L_x_1661:


//--------------------- .text._ZN5flash16flash_fwd_kernelI23Flash_fwd_kernel_traitsILi128ELi64ELi64ELi4ELb0ELb0EN7cutlass6half_tE19Flash_kernel_traitsILi128ELi64ELi64ELi4ES3_EELb0ELb1ELb0ELb0ELb1ELb1ELb0ELb0EEEvNS_16Flash_fwd_paramsE --------------------------
	.section	.text._ZN5flash16flash_fwd_kernelI23Flash_fwd_kernel_traitsILi128ELi64ELi64ELi4ELb0ELb0EN7cutlass6half_tE19Flash_kernel_traitsILi128ELi64ELi64ELi4ES3_EELb0ELb1ELb0ELb0ELb1ELb1ELb0ELb0EEEvNS_16Flash_fwd_paramsE,"ax",@progbits
	.align	128
        .global         _ZN5flash16flash_fwd_kernelI23Flash_fwd_kernel_traitsILi128ELi64ELi64ELi4ELb0ELb0EN7cutlass6half_tE19Flash_kernel_traitsILi128ELi64ELi64ELi4ES3_EELb0ELb1ELb0ELb0ELb1ELb1ELb0ELb0EEEvNS_16Flash_fwd_paramsE
        .type           _ZN5flash16flash_fwd_kernelI23Flash_fwd_kernel_traitsILi128ELi64ELi64ELi4ELb0ELb0EN7cutlass6half_tE19Flash_kernel_traitsILi128ELi64ELi64ELi4ES3_EELb0ELb1ELb0ELb0ELb1ELb1ELb0ELb0EEEvNS_16Flash_fwd_paramsE,@function
        .size           _ZN5flash16flash_fwd_kernelI23Flash_fwd_kernel_traitsILi128ELi64ELi64ELi4ELb0ELb0EN7cutlass6half_tE19Flash_kernel_traitsILi128ELi64ELi64ELi4ES3_EELb0ELb1ELb0ELb0ELb1ELb1ELb0ELb0EEEvNS_16Flash_fwd_paramsE,(.L_x_1662 - _ZN5flash16flash_fwd_kernelI23Flash_fwd_kernel_traitsILi128ELi64ELi64ELi4ELb0ELb0EN7cutlass6half_tE19Flash_kernel_traitsILi128ELi64ELi64ELi4ES3_EELb0ELb1ELb0ELb0ELb1ELb1ELb0ELb0EEEvNS_16Flash_fwd_paramsE)
        .other          _ZN5flash16flash_fwd_kernelI23Flash_fwd_kernel_traitsILi128ELi64ELi64ELi4ELb0ELb0EN7cutlass6half_tE19Flash_kernel_traitsILi128ELi64ELi64ELi4ES3_EELb0ELb1ELb0ELb0ELb1ELb1ELb0ELb0EEEvNS_16Flash_fwd_paramsE,@"STO_CUDA_ENTRY STV_DEFAULT"
_ZN5flash16flash_fwd_kernelI23Flash_fwd_kernel_traitsILi128ELi64ELi64ELi4ELb0ELb0EN7cutlass6half_tE19Flash_kernel_traitsILi128ELi64ELi64ELi4ES3_EELb0ELb1ELb0ELb0ELb1ELb1ELb0ELb0EEEvNS_16Flash_fwd_paramsE:
.text._ZN5flash16flash_fwd_kernelI23Flash_fwd_kernel_traitsILi128ELi64ELi64ELi4ELb0ELb0EN7cutlass6half_tE19Flash_kernel_traitsILi128ELi64ELi64ELi4ES3_EELb0ELb1ELb0ELb0ELb1ELb1ELb0ELb0EEEvNS_16Flash_fwd_paramsE:
[----:B------:R-:W-:Y:S08]  /*0000*/  LDC R1, c[0x0][0x37c] ;  /* 0x0000df00ff017b82 */ /* 0x000ff00000000800 */
[----:B------:R-:W1:Y:S01]  /*0010*/  LDC.64 R2, c[0x0][0x478] ;  /* 0x00011e00ff027b82 */ /* 0x000e620000000a00 */
[----:B------:R-:W2:Y:S01]  /*0020*/  S2R R35, SR_CTAID.Y ;  /* 0x0000000000237919 */ /* 0x000ea20000002600 */
[----:B------:R-:W3:Y:S01]  /*0030*/  LDCU.64 UR30, c[0x0][0x358] ;  /* 0x00006b00ff1e77ac */ /* 0x000ee20008000a00 */
[----:B------:R-:W-:-:S05]  /*0040*/  IMAD.MOV.U32 R101, RZ, RZ, RZ ;  /* 0x000000ffff657224 */ /* 0x000fca00078e00ff */
[----:B------:R-:W4:Y:S01]  /*0050*/  LDC.64 R4, c[0x0][0x470] ;  /* 0x00011c00ff047b82 */ /* 0x000f220000000a00 */
[----:B------:R-:W3:Y:S07]  /*0060*/  S2R R158, SR_CTAID.X ;  /* 0x00000000009e7919 */ /* 0x000eee0000002500 */
[----:B------:R-:W3:Y:S01]  /*0070*/  LDC R93, c[0x0][0x434] ;  /* 0x00010d00ff5d7b82 */ /* 0x000ee20000000800 */
[----:B-1----:R-:W-:-:S04]  /*0080*/  ISETP.NE.U32.AND P2, PT, R2, RZ, PT ;  /* 0x000000ff0200720c */ /* 0x002fc80003f45070 */
[----:B------:R-:W-:Y:S02]  /*0090*/  ISETP.NE.AND.EX P2, PT, R3, RZ, PT, P2 ;  /* 0x000000ff0300720c */ /* 0x000fe40003f45320 */
[----:B----4-:R-:W-:-:S04]  /*00a0*/  ISETP.NE.U32.AND P0, PT, R4, RZ, PT ;  /* 0x000000ff0400720c */ /* 0x010fc80003f05070 */
[----:B------:R-:W-:-:S07]  /*00b0*/  ISETP.NE.AND.EX P0, PT, R5, RZ, PT, P0 ;  /* 0x000000ff0500720c */ /* 0x000fce0003f05300 */
[----:B------:R-:W2:Y:S08]  /*00c0*/  @P2 LDC.64 R2, c[0x0][0x478] ;  /* 0x00011e00ff022b82 */ /* 0x000eb00000000a00 */
[----:B------:R-:W1:Y:S01]  /*00d0*/  @P0 LDC.64 R4, c[0x0][0x470] ;  /* 0x00011c00ff040b82 */ /* 0x000e620000000a00 */
[----:B--2---:R-:W-:-:S07]  /*00e0*/  @P2 IMAD.WIDE.U32 R8, R35, 0x4, R2 ;  /* 0x0000000423082825 */ /* 0x004fce00078e0002 */
[----:B------:R-:W2:Y:S01]  /*00f0*/  @!P2 LDC.64 R2, c[0x0][0x438] ;  /* 0x00010e00ff02ab82 */ /* 0x000ea20000000a00 */
[----:B---3--:R3:W5:Y:S01]  /*0100*/  @P2 LDG.E R92, desc[UR30][R8.64] ;  /* 0x0000001e085c2981 */ /* 0x008762000c1e1900 */
[----:B-1----:R-:W-:-:S06]  /*0110*/  @P0 IMAD.WIDE.U32 R6, R35, 0x4, R4 ;  /* 0x0000000423060825 */ /* 0x002fcc00078e0004 */
[----:B------:R-:W1:Y:S01]  /*0120*/  @!P2 LDC.64 R4, c[0x0][0x488] ;  /* 0x00012200ff04ab82 */ /* 0x000e620000000a00 */
[----:B------:R-:W-:Y:S01]  /*0130*/  IMAD.SHL.U32 R160, R158, 0x40, RZ ;  /* 0x000000409ea07824 */ /* 0x000fe200078e00ff */
[----:B------:R3:W5:Y:S04]  /*0140*/  @P0 LDG.E R101, desc[UR30][R6.64] ;  /* 0x0000001e06650981 */ /* 0x000768000c1e1900 */
[----:B------:R-:W-:Y:S02]  /*0150*/  ISETP.GE.AND P1, PT, R160, R93, PT ;  /* 0x0000005da000720c */ /* 0x000fe40003f26270 */
[----:B-1----:R-:W-:-:S11]  /*0160*/  @!P2 ISETP.NE.U32.AND P0, PT, R4, RZ, PT ;  /* 0x000000ff0400a20c */ /* 0x002fd60003f05070 */
[----:B--23--:R-:W-:Y:S05]  /*0170*/  @P1 EXIT ;  /* 0x000000000000194d */ /* 0x00cfea0003800000 */
[----:B------:R-:W1:Y:S01]  /*0180*/  LDCU UR28, c[0x0][0x508] ;  /* 0x0000a100ff1c77ac */ /* 0x000e620008000800 */
[----:B------:R-:W-:Y:S01]  /*0190*/  @!P2 ISETP.NE.AND.EX P0, PT, R5, RZ, PT, P0 ;  /* 0x000000ff0500a20c */ /* 0x000fe20003f05300 */
[----:B-----5:R-:W-:Y:S01]  /*01a0*/  @P2 IMAD.IADD R92, R92, 0x1, -R101 ;  /* 0x000000015c5c2824 */ /* 0x020fe200078e0a65 */
[----:B------:R-:W2:Y:S01]  /*01b0*/  S2R R20, SR_CTAID.Z ;  /* 0x0000000000147919 */ /* 0x000ea20000002700 */
[----:B------:R-:W-:Y:S01]  /*01c0*/  VIADD R0, R158, 0x1 ;  /* 0x000000019e007836 */ /* 0x000fe20000000000 */
[----:B------:R-:W-:Y:S01]  /*01d0*/  @!P2 SEL R3, R3, RZ, P0 ;  /* 0x000000ff0303a207 */ /* 0x000fe20000000000 */
[----:B------:R-:W3:Y:S02]  /*01e0*/  S2R R6, SR_TID.X ;  /* 0x0000000000067919 */ /* 0x000ee40000002100 */
[----:B------:R-:W-:Y:S01]  /*01f0*/  IMAD R0, R0, 0x40, -R93 ;  /* 0x0000004000007824 */ /* 0x000fe200078e0a5d */
[----:B------:R-:W-:-:S05]  /*0200*/  @!P2 IADD3 R92, PT, PT, R3, R2, -R101 ;  /* 0x00000002035ca210 */ /* 0x000fca0007ffe865 */
[----:B------:R-:W-:-:S05]  /*0210*/  VIADD R5, R92, 0x3f ;  /* 0x0000003f5c057836 */ /* 0x000fca0000000000 */
[----:B-1----:R-:W-:Y:S02]  /*0220*/  IADD3 R3, PT, PT, R5, UR28, R0 ;  /* 0x0000001c05037c10 */ /* 0x002fe4000fffe000 */
[----:B------:R-:W-:Y:S02]  /*0230*/  SHF.R.S32.HI R2, RZ, 0x1f, R5 ;  /* 0x0000001fff027819 */ /* 0x000fe40000011405 */
[----:B------:R-:W-:Y:S02]  /*0240*/  SHF.R.S32.HI R0, RZ, 0x1f, R3 ;  /* 0x0000001fff007819 */ /* 0x000fe40000011403 */
[----:B------:R-:W-:Y:S02]  /*0250*/  LEA.HI R2, R2, R5, RZ, 0x6 ;  /* 0x0000000502027211 */ /* 0x000fe400078f30ff */
[----:B------:R-:W-:Y:S02]  /*0260*/  LEA.HI R0, R0, R3, RZ, 0x6 ;  /* 0x0000000300007211 */ /* 0x000fe400078f30ff */
[----:B------:R-:W-:-:S02]  /*0270*/  SHF.R.S32.HI R2, RZ, 0x6, R2 ;  /* 0x00000006ff027819 */ /* 0x000fc40000011402 */
[----:B------:R-:W-:-:S04]  /*0280*/  SHF.R.S32.HI R3, RZ, 0x6, R0 ;  /* 0x00000006ff037819 */ /* 0x000fc80000011400 */
[----:B------:R-:W-:-:S04]  /*0290*/  VIMNMX R32, PT, PT, R2, R3, PT ;  /* 0x0000000302207248 */ /* 0x000fc80003fe0100 */
[----:B------:R-:W-:-:S13]  /*02a0*/  ISETP.GT.AND P0, PT, R32, RZ, PT ;  /* 0x000000ff2000720c */ /* 0x000fda0003f04270 */
[----:B--23--:R-:W-:Y:S05]  /*02b0*/  @P0 BRA `(.L_x_564) ;  /* 0x0000000400e00947 */ /* 0x00cfea0003800000 */
[----:B------:R-:W1:Y:S01]  /*02c0*/  LDCU.U8 UR4, c[0x0][0x549] ;  /* 0x0000a920ff0477ac */ /* 0x000e620008000000 */
[----:B------:R-:W2:Y:S01]  /*02d0*/  LDC.64 R4, c[0x0][0x400] ;  /* 0x00010000ff047b82 */ /* 0x000ea20000000a00 */
[----:B------:R-:W-:Y:S01]  /*02e0*/  IMAD.SHL.U32 R10, R6, 0x8, RZ ;  /* 0x00000008060a7824 */ /* 0x000fe200078e00ff */
[----:B------:R-:W3:Y:S04]  /*02f0*/  LDCU.U8 UR6, c[0x0][0x548] ;  /* 0x0000a900ff0677ac */ /* 0x000ee80008000000 */
[----:B------:R-:W-:Y:S02]  /*0300*/  LOP3.LUT R10, R10, 0x38, RZ, 0xc0, !PT ;  /* 0x000000380a0a7812 */ /* 0x000fe400078ec0ff */
[----:B-1----:R-:W-:-:S13]  /*0310*/  ISETP.NE.AND P1, PT, RZ, UR4, PT ;  /* 0x00000004ff007c0c */ /* 0x002fda000bf25270 */
[----:B------:R-:W1:Y:S01]  /*0320*/  @P1 LDC R2, c[0x0][0x430] ;  /* 0x00010c00ff021b82 */ /* 0x000e620000000800 */
[----:B------:R-:W-:-:S07]  /*0330*/  @P1 MOV R0, 0x1 ;  /* 0x0000000100001802 */ /* 0x000fce0000000f00 */
[----:B------:R-:W4:Y:S01]  /*0340*/  @P1 LDC R7, c[0x0][0x430] ;  /* 0x00010c00ff071b82 */ /* 0x000f220000000800 */
[----:B-1----:R-:W-:Y:S01]  /*0350*/  @P1 IMAD R9, R93, R2, RZ ;  /* 0x000000025d091224 */ /* 0x002fe200078e02ff */
[----:B--23--:R-:W-:Y:S06]  /*0360*/  @P1 BRA `(.L_x_565) ;  /* 0x0000000000241947 */ /* 0x00cfec0003800000 */
[----:B------:R-:W-:Y:S01]  /*0370*/  ISETP.NE.AND P0, PT, RZ, UR6, PT ;  /* 0x00000006ff007c0c */ /* 0x000fe2000bf05270 */
[----:B------:R-:W1:-:S12]  /*0380*/  LDC R2, c[0x0][0x3e0] ;  /* 0x0000f800ff027b82 */ /* 0x000e580000000800 */
[----:B------:R-:W2:Y:S01]  /*0390*/  @P0 LDC R9, c[0x0][0x454] ;  /* 0x00011500ff090b82 */ /* 0x000ea20000000800 */
[----:B----4-:R-:W-:Y:S02]  /*03a0*/  @P0 MOV R7, 0x1 ;  /* 0x0000000100070802 */ /* 0x010fe40000000f00 */
[----:B------:R-:W-:-:S05]  /*03b0*/  @!P0 MOV R7, 0x1 ;  /* 0x0000000100078802 */ /* 0x000fca0000000f00 */
[----:B------:R-:W1:Y:S08]  /*03c0*/  @P0 LDC R3, c[0x0][0x454] ;  /* 0x00011500ff030b82 */ /* 0x000e700000000800 */
[----:B------:R-:W3:Y:S01]  /*03d0*/  @!P0 LDC R9, c[0x0][0x434] ;  /* 0x00010d00ff098b82 */ /* 0x000ee20000000800 */
[-C--:B-1----:R-:W-:Y:S02]  /*03e0*/  @P0 IMAD R0, R3, R2.reuse, RZ ;  /* 0x0000000203000224 */ /* 0x082fe400078e02ff */
[----:B--2---:R-:W-:-:S07]  /*03f0*/  @!P0 IMAD R0, R93, R2, RZ ;  /* 0x000000025d008224 */ /* 0x004fce00078e02ff */
.L_x_565:
[----:B------:R-:W1:Y:S01]  /*0400*/  LDCU.64 UR4, c[0x0][0x410] ;  /* 0x00008200ff0477ac */ /* 0x000e620008000a00 */
[----:B------:R-:W-:Y:S01]  /*0410*/  IMAD.MOV.U32 R11, RZ, RZ, RZ ;  /* 0x000000ffff0b7224 */ /* 0x000fe200078e00ff */
[----:B------:R-:W2:Y:S01]  /*0420*/  LDC.64 R2, c[0x0][0x408] ;  /* 0x00010200ff027b82 */ /* 0x000ea20000000a00 */
[----:B------:R-:W-:Y:S01]  /*0430*/  ISETP.NE.AND P0, PT, RZ, UR6, !P1 ;  /* 0x00000006ff007c0c */ /* 0x000fe2000cf05270 */
[----:B---3--:R-:W-:Y:S01]  /*0440*/  IMAD R8, R20, R9, RZ ;  /* 0x0000000914087224 */ /* 0x008fe200078e02ff */
[----:B------:R-:W-:Y:S01]  /*0450*/  BSSY.RECONVERGENT B0, `(.L_x_566) ;  /* 0x000003e000007945 */ /* 0x000fe20003800200 */
[----:B------:R-:W-:-:S04]  /*0460*/  IMAD.WIDE.U32 R10, R35, R4, R10 ;  /* 0x00000004230a7225 */ /* 0x000fc800078e000a */
[C---:B------:R-:W-:Y:S01]  /*0470*/  IMAD R11, R35.reuse, R5, R11 ;  /* 0x00000005230b7224 */ /* 0x040fe200078e020b */
[----:B------:R-:W-:Y:S01]  /*0480*/  SHF.R.U32.HI R5, RZ, 0x3, R6 ;  /* 0x00000003ff057819 */ /* 0x000fe20000011606 */
[----:B----4-:R-:W-:Y:S01]  /*0490*/  IMAD R15, R160, R7, RZ ;  /* 0x00000007a00f7224 */ /* 0x010fe200078e02ff */
[----:B------:R-:W-:Y:S02]  /*04a0*/  LOP3.LUT P6, R6, R6, 0x7, RZ, 0xc0, !PT ;  /* 0x0000000706067812 */ /* 0x000fe400078cc0ff */
[----:B------:R-:W-:Y:S01]  /*04b0*/  LEA R4, P1, R158, R5, 0x6 ;  /* 0x000000059e047211 */ /* 0x000fe200078230ff */
[----:B------:R-:W-:Y:S02]  /*04c0*/  @!P0 IMAD R8, R35, R0, R8 ;  /* 0x0000000023088224 */ /* 0x000fe400078e0208 */
[----:B-1----:R-:W-:Y:S01]  /*04d0*/  IMAD.WIDE.U32 R10, R20, UR4, R10 ;  /* 0x00000004140a7c25 */ /* 0x002fe2000f8e000a */
[----:B------:R-:W-:-:S03]  /*04e0*/  LEA.HI.X R9, R158, RZ, RZ, 0x6, P1 ;  /* 0x000000ff9e097211 */ /* 0x000fc600008f34ff */
[----:B------:R-:W-:Y:S01]  /*04f0*/  IMAD R11, R20, UR5, R11 ;  /* 0x00000005140b7c24 */ /* 0x000fe2000f8e020b */
[----:B------:R-:W1:Y:S01]  /*0500*/  LDCU.64 UR4, c[0x0][0x3f0] ;  /* 0x00007e00ff0477ac */ /* 0x000e620008000a00 */
[----:B------:R-:W-:Y:S02]  /*0510*/  IMAD R35, R35, R93, RZ ;  /* 0x0000005d23237224 */ /* 0x000fe400078e02ff */
[-C--:B--2---:R-:W-:Y:S02]  /*0520*/  IMAD R9, R9, R2.reuse, RZ ;  /* 0x0000000209097224 */ /* 0x084fe400078e02ff */
[----:B------:R-:W-:-:S04]  /*0530*/  IMAD.WIDE.U32 R12, R4, R2, R10 ;  /* 0x00000002040c7225 */ /* 0x000fc800078e000a */
[----:B------:R-:W-:Y:S01]  /*0540*/  IMAD R9, R4, R3, R9 ;  /* 0x0000000304097224 */ /* 0x000fe200078e0209 */
[----:B------:R-:W-:Y:S01]  /*0550*/  SHF.R.S32.HI R4, RZ, 0x1f, R35 ;  /* 0x0000001fff047819 */ /* 0x000fe20000011423 */
[----:B------:R-:W-:Y:S01]  /*0560*/  IMAD.IADD R0, R93, 0x1, -R160 ;  /* 0x000000015d007824 */ /* 0x000fe200078e0aa0 */
[----:B------:R-:W-:Y:S01]  /*0570*/  SEL R35, R35, RZ, P0 ;  /* 0x000000ff23237207 */ /* 0x000fe20000000000 */
[----:B------:R-:W-:Y:S01]  /*0580*/  IMAD.IADD R9, R13, 0x1, R9 ;  /* 0x000000010d097824 */ /* 0x000fe200078e0209 */
[----:B------:R-:W-:Y:S01]  /*0590*/  SEL R4, R4, RZ, P0 ;  /* 0x000000ff04047207 */ /* 0x000fe20000000000 */
[----:B------:R-:W-:Y:S01]  /*05a0*/  IMAD.SHL.U32 R13, R2, 0x20, RZ ;  /* 0x00000020020d7824 */ /* 0x000fe200078e00ff */
[--C-:B------:R-:W-:Y:S01]  /*05b0*/  IADD3 R35, P2, P1, R15, R35, R8.reuse ;  /* 0x000000230f237210 */ /* 0x100fe2000795e008 */
[C---:B------:R-:W-:Y:S01]  /*05c0*/  VIADD R11, R5.reuse, 0x10 ;  /* 0x00000010050b7836 */ /* 0x040fe20000000000 */
[----:B-1----:R-:W-:Y:S01]  /*05d0*/  LEA R16, P0, R12, UR4, 0x1 ;  /* 0x000000040c107c11 */ /* 0x002fe2000f8008ff */
[C---:B------:R-:W-:Y:S01]  /*05e0*/  VIADD R10, R5.reuse, 0x20 ;  /* 0x00000020050a7836 */ /* 0x040fe20000000000 */
[----:B------:R-:W-:Y:S01]  /*05f0*/  SHF.R.S32.HI R15, RZ, 0x1f, R15 ;  /* 0x0000001fff0f7819 */ /* 0x000fe2000001140f */
[----:B------:R-:W-:Y:S01]  /*0600*/  VIADD R14, R5, 0x30 ;  /* 0x00000030050e7836 */ /* 0x000fe20000000000 */
[----:B------:R-:W-:-:S02]  /*0610*/  SHF.R.S32.HI R8, RZ, 0x1f, R8 ;  /* 0x0000001fff087819 */ /* 0x000fc40000011408 */
[----:B------:R-:W-:Y:S02]  /*0620*/  LEA.HI.X R17, R12, UR5, R9, 0x1, P0 ;  /* 0x000000050c117c11 */ /* 0x000fe400080f0c09 */
[C---:B------:R-:W-:Y:S02]  /*0630*/  LEA R18, P0, R2.reuse, R16, 0x6 ;  /* 0x0000001002127211 */ /* 0x040fe400078030ff */
[----:B------:R-:W-:Y:S01]  /*0640*/  IADD3.X R4, PT, PT, R15, R4, R8, P2, P1 ;  /* 0x000000040f047210 */ /* 0x000fe200017e2408 */
[----:B------:R1:W-:Y:S01]  /*0650*/  STG.E.128 desc[UR30][R16.64], RZ ;  /* 0x000000ff10007986 */ /* 0x0003e2000c101d1e */
[C-C-:B------:R-:W-:Y:S02]  /*0660*/  SHF.L.U64.HI R9, R2.reuse, 0x5, R3.reuse ;  /* 0x0000000502097819 */ /* 0x140fe40000010203 */
[----:B------:R-:W-:Y:S01]  /*0670*/  IADD3 R20, P1, PT, R13, R16, RZ ;  /* 0x000000100d147210 */ /* 0x000fe20007f3e0ff */
[----:B------:R1:W-:Y:S01]  /*0680*/  STG.E.128 desc[UR30][R16.64+0x80], RZ ;  /* 0x000080ff10007986 */ /* 0x0003e2000c101d1e */
[----:B------:R-:W-:-:S02]  /*0690*/  LEA.HI.X R19, R2, R17, R3, 0x6, P0 ;  /* 0x0000001102137211 */ /* 0x000fc400000f3403 */
[----:B------:R-:W-:Y:S01]  /*06a0*/  IADD3 R2, P0, PT, R18, R13, RZ ;  /* 0x0000000d12027210 */ /* 0x000fe20007f1e0ff */
[----:B------:R-:W-:Y:S01]  /*06b0*/  IMAD.X R21, R9, 0x1, R17, P1 ;  /* 0x0000000109157824 */ /* 0x000fe200008e0611 */
[-C--:B------:R-:W-:Y:S02]  /*06c0*/  ISETP.GE.OR P6, PT, R5, R0.reuse, P6 ;  /* 0x000000000500720c */ /* 0x080fe400037c6670 */
[-C--:B------:R-:W-:Y:S01]  /*06d0*/  ISETP.GE.AND P5, PT, R11, R0.reuse, PT ;  /* 0x000000000b00720c */ /* 0x080fe20003fa6270 */
[----:B------:R-:W-:Y:S01]  /*06e0*/  IMAD.X R3, R19, 0x1, R9, P0 ;  /* 0x0000000113037824 */ /* 0x000fe200000e0609 */
[----:B------:R1:W-:Y:S01]  /*06f0*/  STG.E.128 desc[UR30][R20.64], RZ ;  /* 0x000000ff14007986 */ /* 0x0003e2000c101d1e */
[-C--:B------:R-:W-:Y:S02]  /*0700*/  ISETP.GE.AND P4, PT, R10, R0.reuse, PT ;  /* 0x000000000a00720c */ /* 0x080fe40003f86270 */
[----:B------:R-:W-:Y:S01]  /*0710*/  ISETP.GE.AND P3, PT, R14, R0, PT ;  /* 0x000000000e00720c */ /* 0x000fe20003f66270 */
[----:B------:R1:W-:Y:S01]  /*0720*/  STG.E.128 desc[UR30][R20.64+0x80], RZ ;  /* 0x000080ff14007986 */ /* 0x0003e2000c101d1e */
[----:B------:R-:W-:-:S02]  /*0730*/  ISETP.NE.OR P5, PT, R6, RZ, P5 ;  /* 0x000000ff0600720c */ /* 0x000fc40002fa5670 */
[C---:B------:R-:W-:Y:S01]  /*0740*/  ISETP.NE.OR P4, PT, R6.reuse, RZ, P4 ;  /* 0x000000ff0600720c */ /* 0x040fe20002785670 */
[----:B------:R1:W-:Y:S01]  /*0750*/  STG.E.128 desc[UR30][R18.64], RZ ;  /* 0x000000ff12007986 */ /* 0x0003e2000c101d1e */
[----:B------:R-:W-:-:S03]  /*0760*/  ISETP.NE.OR P3, PT, R6, RZ, P3 ;  /* 0x000000ff0600720c */ /* 0x000fc60001f65670 */
[----:B------:R1:W-:Y:S04]  /*0770*/  STG.E.128 desc[UR30][R18.64+0x80], RZ ;  /* 0x000080ff12007986 */ /* 0x0003e8000c101d1e */
[----:B------:R1:W-:Y:S04]  /*0780*/  STG.E.128 desc[UR30][R2.64], RZ ;  /* 0x000000ff02007986 */ /* 0x0003e8000c101d1e */
[----:B------:R1:W-:Y:S01]  /*0790*/  STG.E.128 desc[UR30][R2.64+0x80], RZ ;  /* 0x000080ff02007986 */ /* 0x0003e2000c101d1e */
[----:B------:R-:W-:Y:S05]  /*07a0*/  @P6 BRA `(.L_x_567) ;  /* 0x0000000000206947 */ /* 0x000fea0003800000 */
[----:B------:R-:W2:Y:S01]  /*07b0*/  LDCU.64 UR4, c[0x0][0x420] ;  /* 0x00008400ff0477ac */ /* 0x000ea20008000a00 */
[----:B------:R-:W-:Y:S02]  /*07c0*/  IMAD R0, R5, R7, RZ ;  /* 0x0000000705007224 */ /* 0x000fe400078e02ff */
[----:B------:R-:W-:-:S03]  /*07d0*/  IMAD.MOV.U32 R5, RZ, RZ, 0x7f800000 ;  /* 0x7f800000ff057424 */ /* 0x000fc600078e00ff */
[----:B-1----:R-:W-:-:S04]  /*07e0*/  IADD3 R3, P0, PT, R0, R35, RZ ;  /* 0x0000002300037210 */ /* 0x002fc80007f1e0ff */
[----:B------:R-:W-:Y:S02]  /*07f0*/  LEA.HI.X.SX32 R0, R0, R4, 0x1, P0 ;  /* 0x0000000400007211 */ /* 0x000fe400000f0eff */
[----:B--2---:R-:W-:-:S04]  /*0800*/  LEA R2, P0, R3, UR4, 0x2 ;  /* 0x0000000403027c11 */ /* 0x004fc8000f8010ff */
[----:B------:R-:W-:-:S05]  /*0810*/  LEA.HI.X R3, R3, UR5, R0, 0x2, P0 ;  /* 0x0000000503037c11 */ /* 0x000fca00080f1400 */
[----:B------:R2:W-:Y:S04]  /*0820*/  STG.E desc[UR30][R2.64], R5 ;  /* 0x0000000502007986 */ /* 0x0005e8000c10191e */
.L_x_567:
[----:B------:R-:W-:Y:S05]  /*0830*/  BSYNC.RECONVERGENT B0 ;  /* 0x0000000000007941 */ /* 0x000fea0003800200 */
.L_x_566:
[----:B------:R-:W-:Y:S04]  /*0840*/  BSSY.RECONVERGENT B0, `(.L_x_568) ;  /* 0x000000a000007945 */ /* 0x000fe80003800200 */
[----:B------:R-:W-:Y:S05]  /*0850*/  @P5 BRA `(.L_x_569) ;  /* 0x0000000000205947 */ /* 0x000fea0003800000 */
[----:B------:R-:W3:Y:S01]  /*0860*/  LDCU.64 UR4, c[0x0][0x420] ;  /* 0x00008400ff0477ac */ /* 0x000ee20008000a00 */
[----:B------:R-:W-:Y:S02]  /*0870*/  IMAD R0, R11, R7, RZ ;  /* 0x000000070b007224 */ /* 0x000fe400078e02ff */
[----:B--2---:R-:W-:-:S03]  /*0880*/  IMAD.MOV.U32 R5, RZ, RZ, 0x7f800000 ;  /* 0x7f800000ff057424 */ /* 0x004fc600078e00ff */
[----:B-1----:R-:W-:-:S04]  /*0890*/  IADD3 R3, P0, PT, R0, R35, RZ ;  /* 0x0000002300037210 */ /* 0x002fc80007f1e0ff */
[----:B------:R-:W-:Y:S02]  /*08a0*/  LEA.HI.X.SX32 R0, R0, R4, 0x1, P0 ;  /* 0x0000000400007211 */ /* 0x000fe400000f0eff */
[----:B---3--:R-:W-:-:S04]  /*08b0*/  LEA R2, P0, R3, UR4, 0x2 ;  /* 0x0000000403027c11 */ /* 0x008fc8000f8010ff */
[----:B------:R-:W-:-:S05]  /*08c0*/  LEA.HI.X R3, R3, UR5, R0, 0x2, P0 ;  /* 0x0000000503037c11 */ /* 0x000fca00080f1400 */
[----:B------:R3:W-:Y:S04]  /*08d0*/  STG.E desc[UR30][R2.64], R5 ;  /* 0x0000000502007986 */ /* 0x0007e8000c10191e */
.L_x_569:
[----:B------:R-:W-:Y:S05]  /*08e0*/  BSYNC.RECONVERGENT B0 ;  /* 0x0000000000007941 */ /* 0x000fea0003800200 */
.L_x_568:
[----:B------:R-:W-:Y:S04]  /*08f0*/  BSSY.RECONVERGENT B0, `(.L_x_570) ;  /* 0x000000a000007945 */ /* 0x000fe80003800200 */
[----:B------:R-:W-:Y:S05]  /*0900*/  @P4 BRA `(.L_x_571) ;  /* 0x0000000000204947 */ /* 0x000fea0003800000 */
[----:B------:R-:W4:Y:S01]  /*0910*/  LDCU.64 UR4, c[0x0][0x420] ;  /* 0x00008400ff0477ac */ /* 0x000f220008000a00 */
[----:B------:R-:W-:Y:S02]  /*0920*/  IMAD R0, R10, R7, RZ ;  /* 0x000000070a007224 */ /* 0x000fe400078e02ff */
[----:B--23--:R-:W-:-:S03]  /*0930*/  IMAD.MOV.U32 R5, RZ, RZ, 0x7f800000 ;  /* 0x7f800000ff057424 */ /* 0x00cfc600078e00ff */
[----:B-1----:R-:W-:-:S04]  /*0940*/  IADD3 R3, P0, PT, R0, R35, RZ ;  /* 0x0000002300037210 */ /* 0x002fc80007f1e0ff */
[----:B------:R-:W-:Y:S02]  /*0950*/  LEA.HI.X.SX32 R0, R0, R4, 0x1, P0 ;  /* 0x0000000400007211 */ /* 0x000fe400000f0eff */
[----:B----4-:R-:W-:-:S04]  /*0960*/  LEA R2, P0, R3, UR4, 0x2 ;  /* 0x0000000403027c11 */ /* 0x010fc8000f8010ff */
[----:B------:R-:W-:-:S05]  /*0970*/  LEA.HI.X R3, R3, UR5, R0, 0x2, P0 ;  /* 0x0000000503037c11 */ /* 0x000fca00080f1400 */
[----:B------:R4:W-:Y:S04]  /*0980*/  STG.E desc[UR30][R2.64], R5 ;  /* 0x0000000502007986 */ /* 0x0009e8000c10191e */
.L_x_571:
[----:B------:R-:W-:Y:S05]  /*0990*/  BSYNC.RECONVERGENT B0 ;  /* 0x0000000000007941 */ /* 0x000fea0003800200 */
.L_x_570:
[----:B------:R-:W-:Y:S05]  /*09a0*/  @P3 EXIT ;  /* 0x000000000000394d */ /* 0x000fea0003800000 */
[----:B------:R-:W1:Y:S01]  /*09b0*/  LDCU.64 UR4, c[0x0][0x420] ;  /* 0x00008400ff0477ac */ /* 0x000e620008000a00 */
[----:B------:R-:W-:Y:S02]  /*09c0*/  IMAD R7, R14, R7, RZ ;  /* 0x000000070e077224 */ /* 0x000fe400078e02ff */
[----:B--234-:R-:W-:-:S03]  /*09d0*/  IMAD.MOV.U32 R5, RZ, RZ, 0x7f800000 ;  /* 0x7f800000ff057424 */ /* 0x01cfc600078e00ff */
[----:B------:R-:W-:-:S04]  /*09e0*/  IADD3 R35, P0, PT, R7, R35, RZ ;  /* 0x0000002307237210 */ /* 0x000fc80007f1e0ff */
[----:B------:R-:W-:Y:S02]  /*09f0*/  LEA.HI.X.SX32 R4, R7, R4, 0x1, P0 ;  /* 0x0000000407047211 */ /* 0x000fe400000f0eff */
[----:B-1----:R-:W-:-:S04]  /*0a00*/  LEA R2, P0, R35, UR4, 0x2 ;  /* 0x0000000423027c11 */ /* 0x002fc8000f8010ff */
[----:B------:R-:W-:-:S05]  /*0a10*/  LEA.HI.X R3, R35, UR5, R4, 0x2, P0 ;  /* 0x0000000523037c11 */ /* 0x000fca00080f1404 */
[----:B------:R-:W-:Y:S01]  /*0a20*/  STG.E desc[UR30][R2.64], R5 ;  /* 0x0000000502007986 */ /* 0x000fe2000c10191e */
[----:B------:R-:W-:Y:S05]  /*0a30*/  EXIT ;  /* 0x000000000000794d */ /* 0x000fea0003800000 */
.L_x_564:
[----:B------:R-:W1:Y:S01]  /*0a40*/  LDC R5, c[0x0][0x3e8] ;  /* 0x0000fa00ff057b82 */ /* 0x000e620000000800 */
[----:B------:R-:W2:Y:S01]  /*0a50*/  LDCU.128 UR4, c[0x0][0x3b0] ;  /* 0x00007600ff0477ac */ /* 0x000ea20008000c00 */
[C---:B------:R-:W-:Y:S01]  /*0a60*/  IMAD.SHL.U32 R4, R6.reuse, 0x40, RZ ;  /* 0x0000004006047824 */ /* 0x040fe200078e00ff */
[----:B------:R-:W-:Y:S01]  /*0a70*/  SHF.R.S32.HI R12, RZ, 0x1f, R101 ;  /* 0x0000001fff0c7819 */ /* 0x000fe20000011465 */
[C---:B------:R-:W-:Y:S01]  /*0a80*/  IMAD.SHL.U32 R0, R6.reuse, 0x20, RZ ;  /* 0x0000002006007824 */ /* 0x040fe200078e00ff */
[----:B------:R-:W3:Y:S01]  /*0a90*/  LDCU.128 UR20, c[0x0][0x390] ;  /* 0x00007200ff1477ac */ /* 0x000ee20008000c00 */
[----:B------:R-:W-:Y:S01]  /*0aa0*/  IMAD.SHL.U32 R159, R6, 0x8, RZ ;  /* 0x00000008069f7824 */ /* 0x000fe200078e00ff */
[----:B------:R-:W-:Y:S01]  /*0ab0*/  LOP3.LUT R9, R4, 0x200, RZ, 0xc0, !PT ;  /* 0x0000020004097812 */ /* 0x000fe200078ec0ff */
[----:B------:R-:W-:Y:S01]  /*0ac0*/  IMAD.MOV.U32 R163, RZ, RZ, RZ ;  /* 0x000000ffffa37224 */ /* 0x000fe200078e00ff */
[----:B------:R-:W4:Y:S01]  /*0ad0*/  LDCU.128 UR12, c[0x0][0x3c0] ;  /* 0x00007800ff0c77ac */ /* 0x000f220008000c00 */
[----:B------:R-:W-:Y:S01]  /*0ae0*/  VIADD R34, R32, 0xffffffff ;  /* 0xffffffff20227836 */ /* 0x000fe20000000000 */
[----:B------:R-:W-:-:S02]  /*0af0*/  LOP3.LUT R0, R9, 0x7c00, R0, 0xf8, !PT ;  /* 0x00007c0009007812 */ /* 0x000fc400078ef800 */
[C---:B------:R-:W-:Y:S01]  /*0b00*/  LOP3.LUT R162, R159.reuse, 0x38, RZ, 0xc0, !PT ;  /* 0x000000389fa27812 */ /* 0x040fe200078ec0ff */
[----:B------:R-:W5:Y:S01]  /*0b10*/  LDCU.128 UR16, c[0x0][0x3a0] ;  /* 0x00007400ff1077ac */ /* 0x000f620008000c00 */
[----:B------:R-:W-:Y:S02]  /*0b20*/  LOP3.LUT R9, R159, 0x1f8, RZ, 0xc0, !PT ;  /* 0x000001f89f097812 */ /* 0x000fe400078ec0ff */
[----:B------:R-:W-:Y:S01]  /*0b30*/  LOP3.LUT R154, R4, 0x400, RZ, 0xc0, !PT ;  /* 0x00000400049a7812 */ /* 0x000fe200078ec0ff */
[----:B------:R-:W5:Y:S01]  /*0b40*/  LDCU.128 UR24, c[0x0][0x3d0] ;  /* 0x00007a00ff1877ac */ /* 0x000f620008000c00 */
[----:B--2---:R-:W-:Y:S02]  /*0b50*/  IMAD R28, R12, UR6, RZ ;  /* 0x000000060c1c7c24 */ /* 0x004fe4000f8e02ff */
[----:B------:R-:W-:Y:S01]  /*0b60*/  IMAD.WIDE.U32 R16, R101, UR6, R162 ;  /* 0x0000000665107c25 */ /* 0x000fe2000f8e00a2 */
[----:B------:R-:W-:Y:S01]  /*0b70*/  USHF.L.U32 UR9, UR4, 0x5, URZ ;  /* 0x0000000504097899 */ /* 0x000fe200080006ff */
[----:B-1----:R-:W-:-:S02]  /*0b80*/  IABS R7, R5 ;  /* 0x0000000500077213 */ /* 0x002fc40000000000 */
[C---:B---3--:R-:W-:Y:S01]  /*0b90*/  IMAD.WIDE.U32 R30, R35.reuse, UR22, R162 ;  /* 0x00000016231e7c25 */ /* 0x048fe2000f8e00a2 */
[----:B------:R-:W-:Y:S01]  /*0ba0*/  USHF.L.U64.HI UR8, UR4, 0x5, UR5 ;  /* 0x0000000504087899 */ /* 0x000fe20008010205 */
[----:B------:R-:W1:Y:S02]  /*0bb0*/  I2F.RP R8, R7 ;  /* 0x0000000700087306 */ /* 0x000e640000209400 */
[----:B------:R-:W-:Y:S01]  /*0bc0*/  IMAD R31, R35, UR23, R31 ;  /* 0x00000017231f7c24 */ /* 0x000fe2000f8e021f */
[----:B------:R-:W-:Y:S01]  /*0bd0*/  USHF.L.U64.HI UR22, UR4, 0x4, UR5 ;  /* 0x0000000404167899 */ /* 0x000fe20008010205 */
[----:B------:R-:W-:Y:S01]  /*0be0*/  IMAD R28, R101, UR7, R28 ;  /* 0x00000007651c7c24 */ /* 0x000fe2000f8e021c */
[----:B------:R-:W-:Y:S01]  /*0bf0*/  USHF.L.U32 UR23, UR4, 0x4, URZ ;  /* 0x0000000404177899 */ /* 0x000fe200080006ff */
[----:B----4-:R-:W-:Y:S02]  /*0c00*/  IMAD R12, R12, UR12, RZ ;  /* 0x0000000c0c0c7c24 */ /* 0x010fe4000f8e02ff */
[----:B------:R-:W-:-:S02]  /*0c10*/  IMAD.IADD R29, R17, 0x1, R28 ;  /* 0x00000001111d7824 */ /* 0x000fc400078e021c */
[----:B------:R-:W-:Y:S02]  /*0c20*/  IMAD.MOV.U32 R28, RZ, RZ, R16 ;  /* 0x000000ffff1c7224 */ /* 0x000fe400078e0010 */
[----:B------:R-:W-:Y:S02]  /*0c30*/  IMAD.U32 R18, RZ, RZ, UR9 ;  /* 0x00000009ff127e24 */ /* 0x000fe4000f8e00ff */
[----:B------:R-:W-:Y:S01]  /*0c40*/  IMAD.U32 R19, RZ, RZ, UR8 ;  /* 0x00000008ff137e24 */ /* 0x000fe2000f8e00ff */
[----:B------:R-:W2:Y:S01]  /*0c50*/  LDCU.128 UR8, c[0x0][0x380] ;  /* 0x00007000ff0877ac */ /* 0x000ea20008000c00 */
[----:B-1----:R-:W1:Y:S01]  /*0c60*/  MUFU.RCP R2, R8 ;  /* 0x0000000800027308 */ /* 0x002e620000001000 */
[----:B------:R-:W-:Y:S02]  /*0c70*/  IMAD.U32 R16, RZ, RZ, UR23 ;  /* 0x00000017ff107e24 */ /* 0x000fe4000f8e00ff */
[----:B------:R-:W-:Y:S02]  /*0c80*/  IMAD.U32 R17, RZ, RZ, UR22 ;  /* 0x00000016ff117e24 */ /* 0x000fe4000f8e00ff */
[----:B------:R-:W-:-:S02]  /*0c90*/  IMAD R12, R101, UR13, R12 ;  /* 0x0000000d650c7c24 */ /* 0x000fc4000f8e020c */
[----:B------:R-:W-:-:S04]  /*0ca0*/  IMAD.WIDE.U32 R14, R101, UR12, R162 ;  /* 0x0000000c650e7c25 */ /* 0x000fc8000f8e00a2 */
[----:B------:R-:W-:Y:S01]  /*0cb0*/  IMAD.WIDE.U32 R30, R20, UR14, R30 ;  /* 0x0000000e141e7c25 */ /* 0x000fe2000f8e001e */
[----:B------:R-:W-:-:S03]  /*0cc0*/  USHF.L.U64.HI UR14, UR6, 0x6, UR7 ;  /* 0x00000006060e7899 */ /* 0x000fc60008010207 */
[----:B------:R-:W-:Y:S02]  /*0cd0*/  IMAD.IADD R13, R15, 0x1, R12 ;  /* 0x000000010f0d7824 */ /* 0x000fe400078e020c */
[----:B-1----:R-:W-:Y:S01]  /*0ce0*/  VIADD R2, R2, 0xffffffe ;  /* 0x0ffffffe02027836 */ /* 0x002fe20000000000 */
[----:B------:R-:W-:Y:S01]  /*0cf0*/  LOP3.LUT R8, R4, 0x1c0, RZ, 0xc0, !PT ;  /* 0x000001c004087812 */ /* 0x000fe200078ec0ff */
[----:B------:R-:W-:Y:S02]  /*0d00*/  IMAD.MOV.U32 R12, RZ, RZ, R14 ;  /* 0x000000ffff0c7224 */ /* 0x000fe400078e000e */
[----:B------:R-:W1:Y:S01]  /*0d10*/  F2I.FTZ.U32.TRUNC.NTZ R3, R2 ;  /* 0x0000000200037305 */ /* 0x000e62000021f000 */
[----:B------:R-:W-:Y:S01]  /*0d20*/  LOP3.LUT R8, R8, 0x38, R159, 0xf8, !PT ;  /* 0x0000003808087812 */ /* 0x000fe200078ef89f */
[----:B------:R-:W-:Y:S01]  /*0d30*/  IMAD R31, R20, UR15, R31 ;  /* 0x0000000f141f7c24 */ /* 0x000fe2000f8e021f */
[----:B------:R-:W-:Y:S01]  /*0d40*/  USHF.L.U32 UR15, UR6, 0x6, URZ ;  /* 0x00000006060f7899 */ /* 0x000fe200080006ff */
[----:B-----5:R-:W-:Y:S01]  /*0d50*/  IMAD.WIDE.U32 R28, R35, UR16, R28 ;  /* 0x00000010231c7c25 */ /* 0x020fe2000f8e001c */
[----:B------:R-:W-:-:S03]  /*0d60*/  USHF.L.U64.HI UR16, UR6, 0x4, UR7 ;  /* 0x0000000406107899 */ /* 0x000fc60008010207 */
[C---:B------:R-:W-:Y:S01]  /*0d70*/  IMAD R29, R35.reuse, UR17, R29 ;  /* 0x00000011231d7c24 */ /* 0x040fe2000f8e021d */
[----:B------:R-:W-:Y:S01]  /*0d80*/  USHF.L.U32 UR17, UR6, 0x4, URZ ;  /* 0x0000000406117899 */ /* 0x000fe200080006ff */
[C---:B------:R-:W-:Y:S01]  /*0d90*/  IMAD R33, R35.reuse, UR19, RZ ;  /* 0x0000001323217c24 */ /* 0x040fe2000f8e02ff */
[----:B------:R-:W-:Y:S01]  /*0da0*/  USHF.L.U64.HI UR19, UR6, 0x5, UR7 ;  /* 0x0000000506137899 */ /* 0x000fe20008010207 */
[----:B------:R-:W-:-:S04]  /*0db0*/  IMAD.WIDE.U32 R12, R35, UR18, R12 ;  /* 0x00000012230c7c25 */ /* 0x000fc8000f8e000c */
[----:B-1----:R-:W-:Y:S02]  /*0dc0*/  IMAD.MOV R10, RZ, RZ, -R3 ;  /* 0x000000ffff0a7224 */ /* 0x002fe400078e0a03 */
[----:B------:R-:W-:Y:S02]  /*0dd0*/  IMAD.MOV.U32 R2, RZ, RZ, RZ ;  /* 0x000000ffff027224 */ /* 0x000fe400078e00ff */
[----:B------:R-:W-:Y:S02]  /*0de0*/  IMAD R10, R10, R7, RZ ;  /* 0x000000070a0a7224 */ /* 0x000fe400078e02ff */
[----:B------:R-:W-:Y:S02]  /*0df0*/  IMAD.IADD R13, R13, 0x1, R33 ;  /* 0x000000010d0d7824 */ /* 0x000fe400078e0221 */
[----:B------:R-:W-:Y:S01]  /*0e00*/  IMAD.HI.U32 R10, R3, R10, R2 ;  /* 0x0000000a030a7227 */ /* 0x000fe200078e0002 */
[----:B------:R-:W-:Y:S02]  /*0e10*/  IABS R3, R20 ;  /* 0x0000001400037213 */ /* 0x000fe40000000000 */
[----:B------:R-:W-:-:S02]  /*0e20*/  LOP3.LUT R2, R9, 0x38, R6, 0x78, !PT ;  /* 0x0000003809027812 */ /* 0x000fc400078e7806 */
[----:B------:R-:W-:Y:S01]  /*0e30*/  LOP3.LUT R20, R20, R5, RZ, 0x3c, !PT ;  /* 0x0000000514147212 */ /* 0x000fe200078e3cff */
[----:B------:R-:W-:Y:S01]  /*0e40*/  IMAD.HI.U32 R10, R10, R3, RZ ;  /* 0x000000030a0a7227 */ /* 0x000fe200078e00ff */
[----:B------:R-:W-:Y:S02]  /*0e50*/  LOP3.LUT R159, R2, 0x1e00, R159, 0xf8, !PT ;  /* 0x00001e00029f7812 */ /* 0x000fe400078ef89f */
[----:B------:R-:W-:Y:S01]  /*0e60*/  SHF.R.U32.HI R2, RZ, 0x3, R6 ;  /* 0x00000003ff027819 */ /* 0x000fe20000011606 */
[----:B------:R-:W-:-:S04]  /*0e70*/  IMAD.MOV R24, RZ, RZ, -R10 ;  /* 0x000000ffff187224 */ /* 0x000fc800078e0a0a */
[----:B------:R-:W-:Y:S02]  /*0e80*/  IMAD R24, R7, R24, R3 ;  /* 0x0000001807187224 */ /* 0x000fe400078e0203 */
[----:B------:R-:W-:-:S03]  /*0e90*/  IMAD.MOV.U32 R3, RZ, RZ, RZ ;  /* 0x000000ffff037224 */ /* 0x000fc600078e00ff */
[----:B------:R-:W-:Y:S01]  /*0ea0*/  ISETP.GT.U32.AND P4, PT, R7, R24, PT ;  /* 0x000000180700720c */ /* 0x000fe20003f84070 */
[----:B------:R-:W-:-:S04]  /*0eb0*/  IMAD.WIDE.U32 R22, R158, 0x40, R2 ;  /* 0x000000409e167825 */ /* 0x000fc800078e0002 */
[----:B------:R-:W-:Y:S02]  /*0ec0*/  IMAD R3, R23, UR4, RZ ;  /* 0x0000000417037c24 */ /* 0x000fe4000f8e02ff */
[----:B------:R-:W-:-:S04]  /*0ed0*/  IMAD.WIDE.U32 R16, R22, UR4, R16 ;  /* 0x0000000416107c25 */ /* 0x000fc8000f8e0010 */
[----:B------:R-:W-:Y:S01]  /*0ee0*/  IMAD.WIDE.U32 R18, R22, UR4, R18 ;  /* 0x0000000416127c25 */ /* 0x000fe2000f8e0012 */
[----:B------:R-:W-:-:S03]  /*0ef0*/  IADD3 R14, P3, PT, R30, R16, RZ ;  /* 0x000000101e0e7210 */ /* 0x000fc60007f7e0ff */
[----:B------:R-:W-:Y:S01]  /*0f00*/  IMAD R3, R22, UR5, R3 ;  /* 0x0000000516037c24 */ /* 0x000fe2000f8e0203 */
[----:B------:R-:W-:Y:S01]  /*0f10*/  IADD3 R16, P2, PT, R30, R18, RZ ;  /* 0x000000121e107210 */ /* 0x000fe20007f5e0ff */
[----:B------:R-:W-:Y:S01]  /*0f20*/  @!P4 IMAD.IADD R24, R24, 0x1, -R7 ;  /* 0x000000011818c824 */ /* 0x000fe200078e0a07 */
[----:B------:R-:W-:Y:S01]  /*0f30*/  IADD3 R18, P1, P0, R30, UR23, R18 ;  /* 0x000000171e127c10 */ /* 0x000fe2000f83e012 */
[----:B------:R-:W-:Y:S01]  /*0f40*/  IMAD.IADD R15, R3, 0x1, R19 ;  /* 0x00000001030f7824 */ /* 0x000fe200078e0213 */
[----:B------:R-:W-:Y:S01]  /*0f50*/  IADD3.X R9, PT, PT, R31, R3, R17, P3, !PT ;  /* 0x000000031f097210 */ /* 0x000fe20001ffe411 */
[----:B------:R-:W1:Y:S01]  /*0f60*/  S2UR UR5, SR_CgaCtaId ;  /* 0x00000000000579c3 */ /* 0x000e620000008800 */
[----:B--2---:R-:W-:Y:S01]  /*0f70*/  LEA R26, P3, R14, UR8, 0x1 ;  /* 0x000000080e1a7c11 */ /* 0x004fe2000f8608ff */
[----:B------:R-:W-:Y:S01]  /*0f80*/  IMAD.X R11, R15, 0x1, R31, P2 ;  /* 0x000000010f0b7824 */ /* 0x000fe200010e061f */
[----:B------:R-:W-:Y:S01]  /*0f90*/  IADD3.X R15, PT, PT, R31, UR22, R15, P1, P0 ;  /* 0x000000161f0f7c10 */ /* 0x000fe20008fe040f */
[----:B------:R-:W-:Y:S01]  /*0fa0*/  IMAD.WIDE.U32 R30, R22, UR4, R30 ;  /* 0x00000004161e7c25 */ /* 0x000fe2000f8e001e */
[----:B------:R-:W-:Y:S01]  /*0fb0*/  LEA R22, P0, R16, UR8, 0x1 ;  /* 0x0000000810167c11 */ /* 0x000fe2000f8008ff */
[----:B------:R-:W-:Y:S01]  /*0fc0*/  UMOV UR4, 0x400 ;  /* 0x0000040000047882 */ /* 0x000fe20000000000 */
[----:B------:R-:W-:Y:S01]  /*0fd0*/  LEA.HI.X R27, R14, UR9, R9, 0x1, P3 ;  /* 0x000000090e1b7c11 */ /* 0x000fe200098f0c09 */
[----:B------:R-:W-:Y:S01]  /*0fe0*/  IMAD.IADD R3, R31, 0x1, R3 ;  /* 0x000000011f037824 */ /* 0x000fe200078e0203 */
[----:B------:R-:W-:Y:S01]  /*0ff0*/  LEA.HI.X R23, R16, UR9, R11, 0x1, P0 ;  /* 0x0000000910177c11 */ /* 0x000fe200080f0c0b */
[----:B------:R-:W-:Y:S01]  /*1000*/  @!P4 VIADD R10, R10, 0x1 ;  /* 0x000000010a0ac836 */ /* 0x000fe20000000000 */
[----:B------:R-:W-:Y:S01]  /*1010*/  LEA R14, P0, R18, UR8, 0x1 ;  /* 0x00000008120e7c11 */ /* 0x000fe2000f8008ff */
[----:B------:R-:W-:Y:S01]  /*1020*/  IMAD.WIDE.U32 R16, R2, UR6, R28 ;  /* 0x0000000602107c25 */ /* 0x000fe2000f8e001c */
[----:B------:R-:W-:Y:S01]  /*1030*/  ISETP.GE.AND P1, PT, R20, RZ, PT ;  /* 0x000000ff1400720c */ /* 0x000fe20003f26270 */
[----:B------:R-:W-:Y:S01]  /*1040*/  USHF.L.U32 UR22, UR6, 0x5, URZ ;  /* 0x0000000506167899 */ /* 0x000fe200080006ff */
[----:B------:R-:W-:Y:S01]  /*1050*/  LEA.HI.X R15, R18, UR9, R15, 0x1, P0 ;  /* 0x00000009120f7c11 */ /* 0x000fe200080f0c0f */
[----:B------:R-:W-:Y:S01]  /*1060*/  IMAD R17, R2, UR7, R17 ;  /* 0x0000000702117c24 */ /* 0x000fe2000f8e0211 */
[----:B------:R-:W-:Y:S01]  /*1070*/  ISETP.GE.U32.AND P2, PT, R24, R7, PT ;  /* 0x000000071800720c */ /* 0x000fe20003f46070 */
[----:B------:R-:W-:Y:S01]  /*1080*/  IMAD R7, R34, UR14, RZ ;  /* 0x0000000e22077c24 */ /* 0x000fe2000f8e02ff */
[----:B------:R-:W-:Y:S01]  /*1090*/  LEA R20, P0, R30, UR8, 0x1 ;  /* 0x000000081e147c11 */ /* 0x000fe2000f8008ff */
[----:B------:R-:W-:Y:S01]  /*10a0*/  IMAD.WIDE.U32 R18, R34, UR15, RZ ;  /* 0x0000000f22127c25 */ /* 0x000fe2000f8e00ff */
[----:B------:R-:W-:-:S02]  /*10b0*/  USHF.L.U32 UR8, UR12, 0x4, URZ ;  /* 0x000000040c087899 */ /* 0x000fc400080006ff */
[----:B------:R-:W-:Y:S01]  /*10c0*/  LEA.HI.X R21, R30, UR9, R3, 0x1, P0 ;  /* 0x000000091e157c11 */ /* 0x000fe200080f0c03 */
[----:B-1----:R-:W-:Y:S01]  /*10d0*/  ULEA UR5, UR5, UR4, 0x18 ;  /* 0x0000000405057291 */ /* 0x002fe2000f8ec0ff */
[----:B------:R-:W-:Y:S01]  /*10e0*/  ISETP.NE.AND P0, PT, R5, RZ, PT ;  /* 0x000000ff0500720c */ /* 0x000fe20003f05270 */
[----:B------:R-:W-:Y:S01]  /*10f0*/  IMAD.IADD R7, R19, 0x1, R7 ;  /* 0x0000000113077824 */ /* 0x000fe200078e0207 */
[----:B------:R-:W-:Y:S02]  /*1100*/  USHF.L.U64.HI UR4, UR12, 0x4, UR13 ;  /* 0x000000040c047899 */ /* 0x000fe4000801020d */
[----:B------:R-:W-:Y:S01]  /*1110*/  USHF.L.U32 UR7, UR12, 0x5, URZ ;  /* 0x000000050c077899 */ /* 0x000fe200080006ff */
[----:B------:R-:W-:Y:S01]  /*1120*/  @P2 VIADD R10, R10, 0x1 ;  /* 0x000000010a0a2836 */ /* 0x000fe20000000000 */
[----:B------:R-:W-:Y:S01]  /*1130*/  LEA R159, R159, UR5, 0x1 ;  /* 0x000000059f9f7c11 */ /* 0x000fe2000f8e08ff */
[----:B------:R-:W-:Y:S02]  /*1140*/  USHF.L.U64.HI UR6, UR12, 0x5, UR13 ;  /* 0x000000050c067899 */ /* 0x000fe4000801020d */
[----:B------:R-:W-:-:S02]  /*1150*/  @!P1 IMAD.MOV R10, RZ, RZ, -R10 ;  /* 0x000000ffff0a9224 */ /* 0x000fc400078e0a0a */
[----:B------:R-:W-:Y:S01]  /*1160*/  @!PT LDS RZ, [RZ] ;  /* 0x00000000fffff984 */ /* 0x000fe20000000800 */
[----:B------:R-:W-:Y:S01]  /*1170*/  @!PT LDS RZ, [RZ] ;  /* 0x00000000fffff984 */ /* 0x000fe20000000800 */
[----:B------:R-:W-:Y:S01]  /*1180*/  @!PT LDS RZ, [RZ] ;  /* 0x00000000fffff984 */ /* 0x000fe20000000800 */
[----:B------:R-:W-:Y:S02]  /*1190*/  LDGSTS.E.BYPASS.LTC128B.128 [R159], desc[UR30][R20.64] ;  /* 0x00000000149f7fae */ /* 0x000fe4000b981a1e */
[----:B------:R-:W-:Y:S02]  /*11a0*/  @!P0 LOP3.LUT R10, RZ, R5, RZ, 0x33, !PT ;  /* 0x00000005ff0a8212 */ /* 0x000fe400078e33ff */
[----:B------:R1:W-:Y:S02]  /*11b0*/  LDGSTS.E.BYPASS.LTC128B.128 [R159+0x2000], desc[UR30][R20.64+0x80] ;  /* 0x02000080149f7fae */ /* 0x0003e4000b981a1e */
[----:B------:R-:W-:Y:S01]  /*11c0*/  SHF.R.S32.HI R105, RZ, 0x1f, R10 ;  /* 0x0000001fff697819 */ /* 0x000fe2000001140a */
[----:B------:R-:W-:Y:S01]  /*11d0*/  IMAD.WIDE.U32 R16, R10, UR24, R16 ;  /* 0x000000180a107c25 */ /* 0x000fe2000f8e0010 */
[----:B------:R-:W-:Y:S03]  /*11e0*/  LDGSTS.E.BYPASS.LTC128B.128 [R159+0x800], desc[UR30][R26.64] ;  /* 0x008000001a9f7fae */ /* 0x000fe6000b981a1e */
[----:B------:R-:W-:Y:S01]  /*11f0*/  IMAD R3, R105, UR24, RZ ;  /* 0x0000001869037c24 */ /* 0x000fe2000f8e02ff */
[----:B------:R-:W-:Y:S01]  /*1200*/  LEA R157, P1, R16, UR10, 0x1 ;  /* 0x0000000a109d7c11 */ /* 0x000fe2000f8208ff */
[----:B------:R-:W-:Y:S01]  /*1210*/  LDGSTS.E.BYPASS.LTC128B.128 [R159+0x2800], desc[UR30][R26.64+0x80] ;  /* 0x028000801a9f7fae */ /* 0x000fe2000b981a1e */
[----:B------:R-:W-:-:S02]  /*1220*/  IMAD.WIDE.U32 R102, R10, UR26, RZ ;  /* 0x0000001a0a667c25 */ /* 0x000fc4000f8e00ff */
[----:B------:R-:W-:Y:S01]  /*1230*/  LEA R24, P2, R18, R157, 0x1 ;  /* 0x0000009d12187211 */ /* 0x000fe200078408ff */
[----:B------:R-:W-:Y:S01]  /*1240*/  LDGSTS.E.BYPASS.LTC128B.128 [R159+0x1000], desc[UR30][R22.64] ;  /* 0x01000000169f7fae */ /* 0x000fe2000b981a1e */
[C---:B------:R-:W-:Y:S02]  /*1250*/  IMAD R156, R10.reuse, UR25, R3 ;  /* 0x000000190a9c7c24 */ /* 0x040fe4000f8e0203 */
[----:B------:R-:W-:Y:S01]  /*1260*/  IMAD R105, R105, UR26, RZ ;  /* 0x0000001a69697c24 */ /* 0x000fe2000f8e02ff */
[----:B------:R2:W-:Y:S01]  /*1270*/  LDGSTS.E.BYPASS.LTC128B.128 [R159+0x3000], desc[UR30][R22.64+0x80] ;  /* 0x03000080169f7fae */ /* 0x0005e2000b981a1e */
[----:B------:R-:W-:Y:S02]  /*1280*/  IMAD.IADD R156, R17, 0x1, R156 ;  /* 0x00000001119c7824 */ /* 0x000fe400078e029c */
[----:B------:R-:W-:Y:S01]  /*1290*/  IMAD R105, R10, UR27, R105 ;  /* 0x0000001b0a697c24 */ /* 0x000fe2000f8e0269 */
[----:B------:R-:W-:Y:S02]  /*12a0*/  LDGSTS.E.BYPASS.LTC128B.128 [R159+0x1800], desc[UR30][R14.64] ;  /* 0x018000000e9f7fae */ /* 0x000fe4000b981a1e */
[----:B------:R-:W-:Y:S01]  /*12b0*/  LEA.HI.X R156, R16, UR11, R156, 0x1, P1 ;  /* 0x0000000b109c7c11 */ /* 0x000fe200088f0c9c */
[----:B------:R-:W-:Y:S01]  /*12c0*/  IMAD.IADD R105, R103, 0x1, R105 ;  /* 0x0000000167697824 */ /* 0x000fe200078e0269 */
[----:B------:R3:W-:Y:S01]  /*12d0*/  LDGSTS.E.BYPASS.LTC128B.128 [R159+0x3800], desc[UR30][R14.64+0x80] ;  /* 0x038000800e9f7fae */ /* 0x0007e2000b981a1e */
[----:B-1----:R-:W-:Y:S01]  /*12e0*/  IMAD.WIDE.U32 R20, R2, UR12, R12 ;  /* 0x0000000c02147c25 */ /* 0x002fe2000f8e000c */
[----:B------:R-:W-:-:S02]  /*12f0*/  IADD3 R12, P0, PT, R18, UR17, RZ ;  /* 0x00000011120c7c10 */ /* 0x000fc4000ff1e0ff */
[----:B------:R-:W-:Y:S01]  /*1300*/  LEA.HI.X R25, R18, R156, R7, 0x1, P2 ;  /* 0x0000009c12197211 */ /* 0x000fe200010f0c07 */
[----:B------:R-:W-:Y:S01]  /*1310*/  IMAD R3, R2, UR13, R21 ;  /* 0x0000000d02037c24 */ /* 0x000fe2000f8e0215 */
[----:B------:R-:W-:Y:S02]  /*1320*/  IADD3.X R5, PT, PT, R7, UR16, RZ, P0, !PT ;  /* 0x0000001007057c10 */ /* 0x000fe400087fe4ff */
[----:B------:R-:W-:Y:S01]  /*1330*/  IADD3 R16, P0, PT, R12, UR22, RZ ;  /* 0x000000160c107c10 */ /* 0x000fe2000ff1e0ff */
[----:B------:R-:W-:Y:S01]  /*1340*/  LDGSTS.E.BYPASS.LTC128B.128 [R159+0x4000], desc[UR30][R24.64] ;  /* 0x04000000189f7fae */ /* 0x000fe2000b981a1e */
[----:B------:R-:W-:Y:S02]  /*1350*/  IADD3 R2, P4, PT, R102, R20, RZ ;  /* 0x0000001466027210 */ /* 0x000fe40007f9e0ff */
[----:B------:R-:W-:Y:S01]  /*1360*/  IADD3.X R9, PT, PT, R5, UR19, RZ, P0, !PT ;  /* 0x0000001305097c10 */ /* 0x000fe200087fe4ff */
[----:B------:R-:W-:Y:S01]  /*1370*/  LDGSTS.E.BYPASS.LTC128B.128 [R159+0x6000], desc[UR30][R24.64+0x80] ;  /* 0x06000080189f7fae */ /* 0x000fe2000b981a1e */
[----:B------:R-:W-:Y:S01]  /*1380*/  LEA R18, P0, R16, R157, 0x1 ;  /* 0x0000009d10127211 */ /* 0x000fe200078008ff */
[----:B------:R-:W-:Y:S01]  /*1390*/  IMAD.X R3, R3, 0x1, R105, P4 ;  /* 0x0000000103037824 */ /* 0x000fe200020e0669 */
[----:B------:R-:W-:-:S02]  /*13a0*/  LEA R10, P3, R2, UR20, 0x1 ;  /* 0x00000014020a7c11 */ /* 0x000fc4000f8608ff */
[----:B--2---:R-:W-:Y:S02]  /*13b0*/  LEA R22, P2, R12, R157, 0x1 ;  /* 0x0000009d0c167211 */ /* 0x004fe400078408ff */
[-C--:B------:R-:W-:Y:S02]  /*13c0*/  LEA.HI.X R19, R16, R156.reuse, R9, 0x1, P0 ;  /* 0x0000009c10137211 */ /* 0x080fe400000f0c09 */
[----:B------:R-:W-:Y:S02]  /*13d0*/  LEA.HI.X R23, R12, R156, R5, 0x1, P2 ;  /* 0x0000009c0c177211 */ /* 0x000fe400010f0c05 */
[----:B------:R-:W-:Y:S02]  /*13e0*/  LEA.HI.X R2, R2, UR21, R3, 0x1, P3 ;  /* 0x0000001502027c11 */ /* 0x000fe400098f0c03 */
[----:B---3--:R-:W-:Y:S01]  /*13f0*/  IADD3 R14, P1, PT, R12, UR17, RZ ;  /* 0x000000110c0e7c10 */ /* 0x008fe2000ff3e0ff */
[----:B------:R-:W-:Y:S01]  /*1400*/  LDGSTS.E.BYPASS.LTC128B.128 [R159+0x4800], desc[UR30][R22.64] ;  /* 0x04800000169f7fae */ /* 0x000fe2000b981a1e */
[----:B------:R-:W-:Y:S01]  /*1410*/  IMAD.WIDE.U32 R12, R34, UR12, RZ ;  /* 0x0000000c220c7c25 */ /* 0x000fe2000f8e00ff */
[----:B------:R-:W-:-:S02]  /*1420*/  LOP3.LUT R3, R8, 0x8, R6, 0x78, !PT ;  /* 0x0000000808037812 */ /* 0x000fc400078e7806 */
[----:B------:R-:W-:Y:S01]  /*1430*/  IADD3.X R7, PT, PT, R5, UR16, RZ, P1, !PT ;  /* 0x0000001005077c10 */ /* 0x000fe20008ffe4ff */
[----:B------:R-:W-:Y:S01]  /*1440*/  LDGSTS.E.BYPASS.LTC128B.128 [R159+0x6800], desc[UR30][R22.64+0x80] ;  /* 0x06800080169f7fae */ /* 0x000fe2000b981a1e */
[----:B------:R-:W-:Y:S01]  /*1450*/  LEA R20, P1, R14, R157, 0x1 ;  /* 0x0000009d0e147211 */ /* 0x000fe200078208ff */
[----:B------:R-:W-:Y:S02]  /*1460*/  IMAD R13, R34, UR13, R13 ;  /* 0x0000000d220d7c24 */ /* 0x000fe4000f8e020d */
[----:B------:R-:W-:Y:S01]  /*1470*/  IMAD R154, R3, 0x2, R154 ;  /* 0x00000002039a7824 */ /* 0x000fe200078e029a */
[----:B------:R-:W-:Y:S02]  /*1480*/  LEA.HI.X R21, R14, R156, R7, 0x1, P1 ;  /* 0x0000009c0e157211 */ /* 0x000fe400008f0c07 */
[C---:B------:R-:W-:Y:S02]  /*1490*/  LEA R7, P0, R12.reuse, UR8, 0x6 ;  /* 0x000000080c077c11 */ /* 0x040fe4000f8030ff */
[----:B------:R-:W-:Y:S01]  /*14a0*/  SHF.R.U32.HI R3, RZ, 0x1, R6 ;  /* 0x00000001ff037819 */ /* 0x000fe20000011606 */
[----:B------:R-:W-:Y:S01]  /*14b0*/  LDGSTS.E.BYPASS.LTC128B.128 [R159+0x5000], desc[UR30][R20.64] ;  /* 0x05000000149f7fae */ /* 0x000fe2000b981a1e */
[----:B------:R-:W-:-:S02]  /*14c0*/  LEA.HI.X R5, R12, UR4, R13, 0x6, P0 ;  /* 0x000000040c057c11 */ /* 0x000fc400080f340d */
[C---:B------:R-:W-:Y:S01]  /*14d0*/  IADD3 R9, P1, PT, R7.reuse, UR8, RZ ;  /* 0x0000000807097c10 */ /* 0x040fe2000ff3e0ff */
[----:B------:R1:W-:Y:S01]  /*14e0*/  LDGSTS.E.BYPASS.LTC128B.128 [R159+0x7000], desc[UR30][R20.64+0x80] ;  /* 0x07000080149f7fae */ /* 0x0003e2000b981a1e */
[----:B------:R-:W-:-:S03]  /*14f0*/  IADD3 R11, P0, PT, R7, UR7, RZ ;  /* 0x00000007070b7c10 */ /* 0x000fc6000ff1e0ff */
[----:B------:R-:W-:Y:S04]  /*1500*/  LDGSTS.E.BYPASS.LTC128B.128 [R159+0x5800], desc[UR30][R18.64] ;  /* 0x05800000129f7fae */ /* 0x000fe8000b981a1e */
[----:B------:R2:W-:Y:S04]  /*1510*/  LDGSTS.E.BYPASS.LTC128B.128 [R159+0x7800], desc[UR30][R18.64+0x80] ;  /* 0x07800080129f7fae */ /* 0x0005e8000b981a1e */
[----:B------:R-:W0:Y:S01]  /*1520*/  LDGDEPBAR ;  /* 0x00000000000079af */ /* 0x000e220000000000 */
[----:B-1----:R-:W-:-:S04]  /*1530*/  LEA R20, P2, R12, R10, 0x7 ;  /* 0x0000000a0c147211 */ /* 0x002fc800078438ff */
[----:B------:R-:W-:Y:S02]  /*1540*/  LEA.HI.X R21, R12, R2, R13, 0x7, P2 ;  /* 0x000000020c157211 */ /* 0x000fe400010f3c0d */
[----:B------:R-:W-:Y:S02]  /*1550*/  LEA R24, P2, R7, R10, 0x1 ;  /* 0x0000000a07187211 */ /* 0x000fe400078408ff */
[----:B------:R-:W-:Y:S01]  /*1560*/  IADD3.X R12, PT, PT, R5, UR4, RZ, P1, !PT ;  /* 0x00000004050c7c10 */ /* 0x000fe20008ffe4ff */
[----:B------:R-:W-:-:S04]  /*1570*/  DEPBAR.LE SB0, 0x0 ;  /* 0x000080000000791a */ /* 0x000fc80000000000 */
[----:B------:R-:W-:Y:S01]  /*1580*/  BAR.SYNC.DEFER_BLOCKING 0x0 ;  /* 0x0000000000007b1d */ /* 0x000fe20000010000 */
[----:B------:R-:W-:Y:S02]  /*1590*/  LEA.HI.X R25, R7, R2, R5, 0x1, P2 ;  /* 0x0000000207197211 */ /* 0x000fe400010f0c05 */
[-C--:B------:R-:W-:Y:S02]  /*15a0*/  LEA R14, P1, R9, R10.reuse, 0x1 ;  /* 0x0000000a090e7211 */ /* 0x080fe400078208ff */
[----:B------:R-:W-:Y:S02]  /*15b0*/  LOP3.LUT R7, R8, 0x8, R3, 0x78, !PT ;  /* 0x0000000808077812 */ /* 0x000fe400078e7803 */
[----:B------:R-:W-:Y:S01]  /*15c0*/  IADD3.X R13, PT, PT, R5, UR6, RZ, P0, !PT ;  /* 0x00000006050d7c10 */ /* 0x000fe200087fe4ff */
[----:B------:R-:W-:Y:S01]  /*15d0*/  IMAD.MOV.U32 R5, RZ, RZ, 0x20 ;  /* 0x00000020ff057424 */ /* 0x000fe200078e00ff */
[----:B------:R-:W-:Y:S02]  /*15e0*/  LEA R22, P0, R11, R10, 0x1 ;  /* 0x0000000a0b167211 */ /* 0x000fe400078008ff */
[----:B------:R-:W-:-:S02]  /*15f0*/  LEA.HI.X R15, R9, R2, R12, 0x1, P1 ;  /* 0x00000002090f7211 */ /* 0x000fc400008f0c0c */
[----:B------:R-:W-:Y:S01]  /*1600*/  LOP3.LUT R155, R0, R7, RZ, 0xfc, !PT ;  /* 0x00000007009b7212 */ /* 0x000fe200078efcff */
[----:B------:R-:W-:Y:S01]  /*1610*/  IMAD.MOV.U32 R0, RZ, RZ, 0x40 ;  /* 0x00000040ff007424 */ /* 0x000fe200078e00ff */
[----:B------:R-:W-:Y:S01]  /*1620*/  LEA.HI.X R23, R11, R2, R13, 0x1, P0 ;  /* 0x000000020b177211 */ /* 0x000fe200000f0c0d */
[----:B------:R-:W-:Y:S01]  /*1630*/  VIADD R2, R154, UR5 ;  /* 0x000000059a027c36 */ /* 0x000fe20008000000 */
[----:B------:R-:W-:Y:S02]  /*1640*/  LEA R155, R155, UR5, 0x1 ;  /* 0x000000059b9b7c11 */ /* 0x000fe4000f8e08ff */
[----:B------:R-:W-:Y:S02]  /*1650*/  R2P PR, R6, 0x6 ;  /* 0x0000000606007804 */ /* 0x000fe40000000000 */
[----:B------:R-:W-:Y:S01]  /*1660*/  LOP3.LUT R3, R3, 0x1f0, RZ, 0xc0, !PT ;  /* 0x000001f003037812 */ /* 0x000fe200078ec0ff */
[----:B------:R-:W-:Y:S01]  /*1670*/  @!PT LDS RZ, [RZ] ;  /* 0x00000000fffff984 */ /* 0x000fe20000000800 */
[----:B------:R-:W-:Y:S01]  /*1680*/  @!PT LDS RZ, [RZ] ;  /* 0x00000000fffff984 */ /* 0x000fe20000000800 */
[----:B------:R-:W-:Y:S01]  /*1690*/  @!PT LDS RZ, [RZ] ;  /* 0x00000000fffff984 */ /* 0x000fe20000000800 */
[----:B------:R-:W-:Y:S02]  /*16a0*/  LDGSTS.E.BYPASS.LTC128B.128 [R159+0x8000], desc[UR30][R20.64] ;  /* 0x08000000149f7fae */ /* 0x000fe4000b981a1e */
[----:B------:R-:W-:-:S02]  /*16b0*/  SEL R5, R5, 0xffffffe0, !P1 ;  /* 0xffffffe005057807 */ /* 0x000fc40004800000 */
[----:B------:R-:W-:Y:S01]  /*16c0*/  SEL R0, R0, 0xffffffc0, !P2 ;  /* 0xffffffc000007807 */ /* 0x000fe20005000000 */
[----:B------:R-:W-:Y:S01]  /*16d0*/  LDGSTS.E.BYPASS.LTC128B.128 [R159+0xa000], desc[UR30][R20.64+0x80] ;  /* 0x0a000080149f7fae */ /* 0x000fe2000b981a1e */
[----:B------:R-:W-:Y:S01]  /*16e0*/  IADD3 R3, PT, PT, R3, 0x1, R160 ;  /* 0x0000000103037810 */ /* 0x000fe20007ffe0a0 */
[C-C-:B------:R-:W-:Y:S02]  /*16f0*/  IMAD.IADD R153, R5.reuse, 0x1, R155.reuse ;  /* 0x0000000105997824 */ /* 0x140fe400078e029b */
[----:B------:R-:W-:Y:S01]  /*1700*/  LDGSTS.E.BYPASS.LTC128B.128 [R159+0x8800], desc[UR30][R24.64] ;  /* 0x08800000189f7fae */ /* 0x000fe2000b981a1e */
[C-C-:B------:R-:W-:Y:S02]  /*1710*/  IMAD.IADD R149, R5.reuse, 0x1, R2.reuse ;  /* 0x0000000105957824 */ /* 0x140fe400078e0202 */
[C---:B------:R-:W-:Y:S01]  /*1720*/  IMAD.IADD R152, R0.reuse, 0x1, R155 ;  /* 0x0000000100987824 */ /* 0x040fe200078e029b */
[----:B------:R1:W-:Y:S01]  /*1730*/  LDGSTS.E.BYPASS.LTC128B.128 [R159+0xa800], desc[UR30][R24.64+0x80] ;  /* 0x0a800080189f7fae */ /* 0x0003e2000b981a1e */
[----:B------:R-:W-:Y:S01]  /*1740*/  IMAD.IADD R148, R0, 0x1, R2 ;  /* 0x0000000100947824 */ /* 0x000fe200078e0202 */
[----:B------:R-:W-:Y:S01]  /*1750*/  SHF.R.U32.HI R2, RZ, 0x2, R6 ;  /* 0x00000002ff027819 */ /* 0x000fe20000011606 */
[C---:B------:R-:W-:Y:S01]  /*1760*/  IMAD.IADD R151, R5.reuse, 0x1, R152 ;  /* 0x0000000105977824 */ /* 0x040fe200078e0298 */
[----:B------:R-:W-:Y:S01]  /*1770*/  LDGSTS.E.BYPASS.LTC128B.128 [R159+0x9000], desc[UR30][R14.64] ;  /* 0x090000000e9f7fae */ /* 0x000fe2000b981a1e */
[----:B------:R-:W-:Y:S01]  /*1780*/  IMAD.IADD R147, R5, 0x1, R148 ;  /* 0x0000000105937824 */ /* 0x000fe200078e0294 */
[----:B------:R-:W-:Y:S01]  /*1790*/  LOP3.LUT R2, R2, 0x7, RZ, 0xc0, !PT ;  /* 0x0000000702027812 */ /* 0x000fe200078ec0ff */
[----:B------:R-:W-:Y:S01]  /*17a0*/  IMAD.SHL.U32 R6, R6, 0x2, RZ ;  /* 0x0000000206067824 */ /* 0x000fe200078e00ff */
[----:B------:R-:W-:Y:S02]  /*17b0*/  LDGSTS.E.BYPASS.LTC128B.128 [R159+0xb000], desc[UR30][R14.64+0x80] ;  /* 0x0b0000800e9f7fae */ /* 0x000fe4000b981a1e */
[----:B------:R-:W-:-:S02]  /*17c0*/  IADD3 R93, PT, PT, R3, -R93, R2 ;  /* 0x8000005d035d7210 */ /* 0x000fc40007ffe002 */
[----:B------:R-:W-:Y:S01]  /*17d0*/  LDGSTS.E.BYPASS.LTC128B.128 [R159+0x9800], desc[UR30][R22.64] ;  /* 0x09800000169f7fae */ /* 0x000fe2000b981a1e */
[----:B------:R-:W-:Y:S02]  /*17e0*/  LOP3.LUT R3, R6, 0x6, RZ, 0xc0, !PT ;  /* 0x0000000606037812 */ /* 0x000fe400078ec0ff */
[----:B------:R-:W-:Y:S01]  /*17f0*/  IADD3 R93, PT, PT, R93, UR28, R92 ;  /* 0x0000001c5d5d7c10 */ /* 0x000fe2000fffe05c */
[----:B------:R3:W-:Y:S02]  /*1800*/  LDGSTS.E.BYPASS.LTC128B.128 [R159+0xb800], desc[UR30][R22.64+0x80] ;  /* 0x0b800080169f7fae */ /* 0x0007e4000b981a1e */
[----:B------:R-:W-:Y:S02]  /*1810*/  IMAD R3, R34, 0x40, R3 ;  /* 0x0000004022037824 */ /* 0x000fe400078e0203 */
[----:B------:R-:W-:Y:S04]  /*1820*/  LDSM.16.M88.4 R28, [R155] ;  /* 0x000000009b1c783b */ /* 0x000fe80000000200 */
[----:B--2---:R-:W3:Y:S04]  /*1830*/  LDSM.16.M88.4 R16, [R154+UR5+0x4000] ;  /* 0x004000059a10783b */ /* 0x004ee80008000200 */
[----:B------:R-:W2:Y:S04]  /*1840*/  LDSM.16.M88.4 R64, [R154+UR5+0x4800] ;  /* 0x004800059a40783b */ /* 0x000ea80008000200 */
[----:B------:R-:W4:Y:S04]  /*1850*/  LDSM.16.M88.4 R56, [R154+UR5+0x5000] ;  /* 0x005000059a38783b */ /* 0x000f280008000200 */
[----:B------:R-:W5:Y:S04]  /*1860*/  LDSM.16.M88.4 R8, [R154+UR5+0x5800] ;  /* 0x005800059a08783b */ /* 0x000f680008000200 */
[----:B------:R-:W-:Y:S04]  /*1870*/  LDSM.16.M88.4 R48, [R153] ;  /* 0x000000009930783b */ /* 0x000fe80000000200 */
[----:B------:R-:W5:Y:S04]  /*1880*/  LDSM.16.M88.4 R72, [R149+0x4000] ;  /* 0x004000009548783b */ /* 0x000f680000000200 */
[----:B------:R-:W5:Y:S04]  /*1890*/  LDSM.16.M88.4 R44, [R149+0x4800] ;  /* 0x00480000952c783b */ /* 0x000f680000000200 */
[----:B------:R-:W5:Y:S04]  /*18a0*/  LDSM.16.M88.4 R40, [R149+0x5000] ;  /* 0x005000009528783b */ /* 0x000f680000000200 */
[----:B------:R-:W5:Y:S04]  /*18b0*/  LDSM.16.M88.4 R36, [R149+0x5800] ;  /* 0x005800009524783b */ /* 0x000f680000000200 */
[----:B-1----:R-:W-:Y:S01]  /*18c0*/  LDSM.16.M88.4 R24, [R152] ;  /* 0x000000009818783b */ /* 0x002fe20000000200 */
[C---:B---3--:R-:W-:Y:S03]  /*18d0*/  HMMA.16816.F32 R20, R28.reuse, R16, RZ ;  /* 0x000000101c14723c */ /* 0x048fe600000018ff */
[----:B------:R-:W1:Y:S04]  /*18e0*/  LDSM.16.M88.4 R12, [R148+0x4000] ;  /* 0x00400000940c783b */ /* 0x000e680000000200 */
[----:B------:R-:W-:Y:S01]  /*18f0*/  LDSM.16.M88.4 R80, [R148+0x5000] ;  /* 0x005000009450783b */ /* 0x000fe20000000200 */
[C---:B--2---:R-:W-:Y:S03]  /*1900*/  HMMA.16816.F32 R68, R28.reuse, R64, RZ ;  /* 0x000000401c44723c */ /* 0x044fe600000018ff */
[----:B------:R-:W-:Y:S04]  /*1910*/  LDSM.16.M88.4 R76, [R147+0x4000] ;  /* 0x00400000934c783b */ /* 0x000fe80000000200 */
[----:B------:R-:W-:Y:S01]  /*1920*/  LDSM.16.M88.4 R84, [R153+0x2000] ;  /* 0x002000009954783b */ /* 0x000fe20000000200 */
[C---:B----4-:R-:W-:Y:S03]  /*1930*/  HMMA.16816.F32 R60, R28.reuse, R56, RZ ;  /* 0x000000381c3c723c */ /* 0x050fe600000018ff */
[----:B------:R-:W-:Y:S04]  /*1940*/  LDSM.16.M88.4 R88, [R149+0x6000] ;  /* 0x006000009558783b */ /* 0x000fe80000000200 */
[----:B------:R-:W0:Y:S01]  /*1950*/  LDGDEPBAR ;  /* 0x00000000000079af */ /* 0x000e220000000000 */
[C---:B------:R-:W-:Y:S08]  /*1960*/  HMMA.16816.F32 R16, R28.reuse, R18, RZ ;  /* 0x000000121c10723c */ /* 0x040ff000000018ff */
[C---:B------:R-:W-:Y:S08]  /*1970*/  HMMA.16816.F32 R64, R28.reuse, R66, RZ ;  /* 0x000000421c40723c */ /* 0x040ff000000018ff */
[C---:B------:R-:W-:Y:S08]  /*1980*/  HMMA.16816.F32 R56, R28.reuse, R58, RZ ;  /* 0x0000003a1c38723c */ /* 0x040ff000000018ff */
[C---:B-----5:R-:W-:Y:S08]  /*1990*/  HMMA.16816.F32 R52, R28.reuse, R8, RZ ;  /* 0x000000081c34723c */ /* 0x060ff000000018ff */
[----:B------:R-:W-:Y:S01]  /*19a0*/  HMMA.16816.F32 R28, R28, R10, RZ ;  /* 0x0000000a1c1c723c */ /* 0x000fe200000018ff */
[----:B------:R-:W2:Y:S07]  /*19b0*/  LDSM.16.M88.4 R8, [R148+0x4800] ;  /* 0x004800009408783b */ /* 0x000eae0000000200 */
        /* <DEDUP_REMOVED lines=9> */
[C---:B------:R-:W-:Y:S08]  /*1a50*/  HMMA.16816.F32 R52, R48.reuse, R36, R52 ;  /* 0x000000243034723c */ /* 0x040ff00000001834 */
[----:B------:R-:W-:Y:S01]  /*1a60*/  HMMA.16816.F32 R48, R48, R38, R28 ;  /* 0x000000263030723c */ /* 0x000fe2000000181c */
[----:B------:R-:W3:Y:S04]  /*1a70*/  LDSM.16.M88.4 R28, [R148+0x5800] ;  /* 0x00580000941c783b */ /* 0x000ee80000000200 */
[----:B------:R-:W-:Y:S03]  /*1a80*/  LDSM.16.M88.4 R36, [R154+UR5+0x6000] ;  /* 0x006000059a24783b */ /* 0x000fe60008000200 */
[C---:B-1----:R-:W-:Y:S08]  /*1a90*/  HMMA.16816.F32 R20, R24.reuse, R12, R20 ;  /* 0x0000000c1814723c */ /* 0x042ff00000001814 */
[C---:B------:R-:W-:Y:S01]  /*1aa0*/  HMMA.16816.F32 R16, R24.reuse, R14, R16 ;  /* 0x0000000e1810723c */ /* 0x040fe20000001810 */
[----:B------:R-:W1:Y:S07]  /*1ab0*/  LDSM.16.M88.4 R12, [R151] ;  /* 0x00000000970c783b */ /* 0x000e6e0000000200 */
[C---:B--2---:R-:W-:Y:S08]  /*1ac0*/  HMMA.16816.F32 R68, R24.reuse, R8, R68 ;  /* 0x000000081844723c */ /* 0x044ff00000001844 */
[C---:B------:R-:W-:Y:S01]  /*1ad0*/  HMMA.16816.F32 R64, R24.reuse, R10, R64 ;  /* 0x0000000a1840723c */ /* 0x040fe20000001840 */
[----:B------:R-:W2:Y:S07]  /*1ae0*/  LDSM.16.M88.4 R8, [R155+0x2000] ;  /* 0x002000009b08783b */ /* 0x000eae0000000200 */
[C---:B------:R-:W-:Y:S08]  /*1af0*/  HMMA.16816.F32 R60, R24.reuse, R80, R60 ;  /* 0x00000050183c723c */ /* 0x040ff0000000183c */
[C---:B------:R-:W-:Y:S01]  /*1b00*/  HMMA.16816.F32 R56, R24.reuse, R82, R56 ;  /* 0x000000521838723c */ /* 0x040fe20000001838 */
[----:B------:R-:W-:Y:S07]  /*1b10*/  LDSM.16.M88.4 R80, [R149+0x6800] ;  /* 0x006800009550783b */ /* 0x000fee0000000200 */
[C---:B---3--:R-:W-:Y:S08]  /*1b20*/  HMMA.16816.F32 R52, R24.reuse, R28, R52 ;  /* 0x0000001c1834723c */ /* 0x048ff00000001834 */
[----:B------:R-:W-:Y:S01]  /*1b30*/  HMMA.16816.F32 R48, R24, R30, R48 ;  /* 0x0000001e1830723c */ /* 0x000fe20000001830 */
[----:B------:R-:W3:Y:S04]  /*1b40*/  LDSM.16.M88.4 R24, [R154+UR5+0x7000] ;  /* 0x007000059a18783b */ /* 0x000ee80008000200 */
[----:B------:R-:W4:Y:S03]  /*1b50*/  LDSM.16.M88.4 R28, [R154+UR5+0x6800] ;  /* 0x006800059a1c783b */ /* 0x000f260008000200 */
[C---:B-1----:R-:W-:Y:S08]  /*1b60*/  HMMA.16816.F32 R20, R12.reuse, R76, R20 ;  /* 0x0000004c0c14723c */ /* 0x042ff00000001814 */
        /* <DEDUP_REMOVED lines=10> */
[----:B------:R-:W1:Y:S04]  /*1c10*/  LDSM.16.M88.4 R12, [R154+UR5+0x7800] ;  /* 0x007800059a0c783b */ /* 0x000e680008000200 */
[----:B------:R-:W5:Y:S03]  /*1c20*/  LDSM.16.M88.4 R40, [R148+0x6000] ;  /* 0x006000009428783b */ /* 0x000f660000000200 */
[C---:B--2---:R-:W-:Y:S08]  /*1c30*/  HMMA.16816.F32 R20, R8.reuse, R36, R20 ;  /* 0x000000240814723c */ /* 0x044ff00000001814 */
[C---:B------:R-:W-:Y:S01]  /*1c40*/  HMMA.16816.F32 R16, R8.reuse, R38, R16 ;  /* 0x000000260810723c */ /* 0x040fe20000001810 */
[----:B------:R-:W-:Y:S07]  /*1c50*/  LDSM.16.M88.4 R36, [R148+0x6800] ;  /* 0x006800009424783b */ /* 0x000fee0000000200 */
[C---:B---3--:R-:W-:Y:S08]  /*1c60*/  HMMA.16816.F32 R60, R8.reuse, R24, R60 ;  /* 0x00000018083c723c */ /* 0x048ff0000000183c */
[C---:B------:R-:W-:Y:S01]  /*1c70*/  HMMA.16816.F32 R56, R8.reuse, R26, R56 ;  /* 0x0000001a0838723c */ /* 0x040fe20000001838 */
[----:B------:R-:W2:Y:S07]  /*1c80*/  LDSM.16.M88.4 R24, [R148+0x7800] ;  /* 0x007800009418783b */ /* 0x000eae0000000200 */
[C---:B----4-:R-:W-:Y:S08]  /*1c90*/  HMMA.16816.F32 R68, R8.reuse, R28, R68 ;  /* 0x0000001c0844723c */ /* 0x050ff00000001844 */
[C---:B-1----:R-:W-:Y:S08]  /*1ca0*/  HMMA.16816.F32 R52, R8.reuse, R12, R52 ;  /* 0x0000000c0834723c */ /* 0x042ff00000001834 */
[C---:B------:R-:W-:Y:S01]  /*1cb0*/  HMMA.16816.F32 R48, R8.reuse, R14, R48 ;  /* 0x0000000e0830723c */ /* 0x040fe20000001830 */
[----:B------:R-:W-:Y:S07]  /*1cc0*/  LDSM.16.M88.4 R12, [R151+0x2000] ;  /* 0x00200000970c783b */ /* 0x000fee0000000200 */
[----:B------:R-:W-:Y:S01]  /*1cd0*/  HMMA.16816.F32 R64, R8, R30, R64 ;  /* 0x0000001e0840723c */ /* 0x000fe20000001840 */
[----:B------:R-:W1:Y:S04]  /*1ce0*/  LDSM.16.M88.4 R8, [R147+0x6000] ;  /* 0x006000009308783b */ /* 0x000e680000000200 */
[----:B------:R-:W3:Y:S03]  /*1cf0*/  LDSM.16.M88.4 R28, [R148+0x7000] ;  /* 0x00700000941c783b */ /* 0x000ee60000000200 */
[C---:B------:R-:W-:Y:S08]  /*1d00*/  HMMA.16816.F32 R20, R84.reuse, R88, R20 ;  /* 0x000000585414723c */ /* 0x040ff00000001814 */
[C---:B------:R-:W-:Y:S08]  /*1d10*/  HMMA.16816.F32 R16, R84.reuse, R90, R16 ;  /* 0x0000005a5410723c */ /* 0x040ff00000001810 */
[C---:B------:R-:W-:Y:S08]  /*1d20*/  HMMA.16816.F32 R52, R84.reuse, R72, R52 ;  /* 0x000000485434723c */ /* 0x040ff00000001834 */
[----:B------:R-:W-:Y:S01]  /*1d30*/  HMMA.16816.F32 R72, R84, R74, R48 ;  /* 0x0000004a5448723c */ /* 0x000fe20000001830 */
[----:B------:R-:W4:Y:S07]  /*1d40*/  LDSM.16.M88.4 R48, [R147+0x6800] ;  /* 0x006800009330783b */ /* 0x000f2e0000000200 */
[C---:B-----5:R-:W-:Y:S08]  /*1d50*/  HMMA.16816.F32 R20, R44.reuse, R40, R20 ;  /* 0x000000282c14723c */ /* 0x060ff00000001814 */
[----:B------:R-:W-:Y:S08]  /*1d60*/  HMMA.16816.F32 R16, R44, R42, R16 ;  /* 0x0000002a2c10723c */ /* 0x000ff00000001810 */
[C---:B------:R-:W-:Y:S08]  /*1d70*/  HMMA.16816.F32 R68, R84.reuse, R80, R68 ;  /* 0x000000505444723c */ /* 0x040ff00000001844 */
[----:B------:R-:W-:Y:S08]  /*1d80*/  HMMA.16816.F32 R64, R84, R82, R64 ;  /* 0x000000525440723c */ /* 0x000ff00000001840 */
[C---:B--2---:R-:W-:Y:S08]  /*1d90*/  HMMA.16816.F32 R52, R44.reuse, R24, R52 ;  /* 0x000000182c34723c */ /* 0x044ff00000001834 */
[----:B------:R-:W-:Y:S01]  /*1da0*/  HMMA.16816.F32 R72, R44, R26, R72 ;  /* 0x0000001a2c48723c */ /* 0x000fe20000001848 */
[----:B------:R-:W2:Y:S07]  /*1db0*/  LDSM.16.M88.4 R24, [R147+0x7000] ;  /* 0x007000009318783b */ /* 0x000eae0000000200 */
[C---:B------:R-:W-:Y:S08]  /*1dc0*/  HMMA.16816.F32 R56, R84.reuse, R78, R56 ;  /* 0x0000004e5438723c */ /* 0x040ff00000001838 */
[----:B------:R-:W-:Y:S08]  /*1dd0*/  HMMA.16816.F32 R60, R84, R76, R60 ;  /* 0x0000004c543c723c */ /* 0x000ff0000000183c */
[C---:B-1----:R-:W-:Y:S08]  /*1de0*/  HMMA.16816.F32 R20, R12.reuse, R8, R20 ;  /* 0x000000080c14723c */ /* 0x042ff00000001814 */
[----:B------:R-:W-:Y:S01]  /*1df0*/  HMMA.16816.F32 R16, R12, R10, R16 ;  /* 0x0000000a0c10723c */ /* 0x000fe20000001810 */
[----:B------:R-:W1:Y:S01]  /*1e00*/  LDSM.16.M88.4 R8, [R147+0x7800] ;  /* 0x007800009308783b */ /* 0x000e620000000200 */
[----:B------:R-:W-:-:S06]  /*1e10*/  DEPBAR.LE SB0, 0x0 ;  /* 0x000080000000791a */ /* 0x000fcc0000000000 */
[----:B------:R-:W-:Y:S01]  /*1e20*/  HMMA.16816.F32 R68, R44, R36, R68 ;  /* 0x000000242c44723c */ /* 0x000fe20000001844 */
[----:B------:R-:W-:-:S07]  /*1e30*/  VIADD R37, R3, 0x8 ;  /* 0x0000000803257836 */ /* 0x000fce0000000000 */
[C---:B------:R-:W-:Y:S08]  /*1e40*/  HMMA.16816.F32 R64, R44.reuse, R38, R64 ;  /* 0x000000262c40723c */ /* 0x040ff00000001840 */
[----:B---3--:R-:W-:Y:S01]  /*1e50*/  HMMA.16816.F32 R56, R44, R30, R56 ;  /* 0x0000001e2c38723c */ /* 0x008fe20000001838 */
[----:B------:R-:W-:-:S07]  /*1e60*/  VIADD R31, R3, 0x9 ;  /* 0x00000009031f7836 */ /* 0x000fce0000000000 */
[----:B------:R-:W-:Y:S01]  /*1e70*/  HMMA.16816.F32 R60, R44, R28, R60 ;  /* 0x0000001c2c3c723c */ /* 0x000fe2000000183c */
[----:B------:R-:W-:Y:S01]  /*1e80*/  VIMNMX R28, PT, PT, R93, R92, PT ;  /* 0x0000005c5d1c7248 */ /* 0x000fe20003fe0100 */
[----:B------:R-:W-:Y:S01]  /*1e90*/  VIADD R29, R3, 0x1 ;  /* 0x00000001031d7836 */ /* 0x000fe20000000000 */
[----:B------:R-:W-:Y:S02]  /*1ea0*/  VIADDMNMX R92, R93, 0x8, R92, PT ;  /* 0x000000085d5c7846 */ /* 0x000fe4000380015c */
[C---:B------:R-:W-:Y:S02]  /*1eb0*/  ISETP.GE.AND P3, PT, R31.reuse, R28, PT ;  /* 0x0000001c1f00720c */ /* 0x040fe40003f66270 */
[-C--:B------:R-:W-:Y:S01]  /*1ec0*/  ISETP.GE.AND P1, PT, R31, R92.reuse, PT ;  /* 0x0000005c1f00720c */ /* 0x080fe20003f26270 */
[----:B----4-:R-:W-:Y:S01]  /*1ed0*/  HMMA.16816.F32 R68, R12, R48, R68 ;  /* 0x000000300c44723c */ /* 0x010fe20000001844 */
[----:B------:R-:W-:Y:S01]  /*1ee0*/  ISETP.GE.AND P0, PT, R37, R92, PT ;  /* 0x0000005c2500720c */ /* 0x000fe20003f06270 */
[----:B------:R-:W-:Y:S01]  /*1ef0*/  VIADD R31, R3, 0x11 ;  /* 0x00000011031f7836 */ /* 0x000fe20000000000 */
[----:B------:R-:W-:-:S02]  /*1f00*/  ISETP.GE.AND P5, PT, R29, R28, PT ;  /* 0x0000001c1d00720c */ /* 0x000fc40003fa6270 */
[----:B------:R-:W-:Y:S01]  /*1f10*/  ISETP.GE.AND P4, PT, R29, R92, PT ;  /* 0x0000005c1d00720c */ /* 0x000fe20003f86270 */
[----:B------:R-:W-:Y:S01]  /*1f20*/  VIADD R29, R3, 0x10 ;  /* 0x00000010031d7836 */ /* 0x000fe20000000000 */
[----:B------:R-:W-:Y:S01]  /*1f30*/  FSEL R2, R18, -INF , !P0 ;  /* 0xff80000012027808 */ /* 0x000fe20004000000 */
[C---:B------:R-:W-:Y:S01]  /*1f40*/  HMMA.16816.F32 R64, R12.reuse, R50, R64 ;  /* 0x000000320c40723c */ /* 0x040fe20000001840 */
[-C--:B------:R-:W-:Y:S02]  /*1f50*/  ISETP.GE.AND P0, PT, R31, R28.reuse, PT ;  /* 0x0000001c1f00720c */ /* 0x080fe40003f06270 */
[-C--:B------:R-:W-:Y:S02]  /*1f60*/  ISETP.GE.AND P2, PT, R29, R28.reuse, PT ;  /* 0x0000001c1d00720c */ /* 0x080fe40003f46270 */
[----:B------:R-:W-:Y:S02]  /*1f70*/  ISETP.GE.AND P6, PT, R37, R28, PT ;  /* 0x0000001c2500720c */ /* 0x000fe40003fc6270 */
[----:B------:R-:W-:Y:S01]  /*1f80*/  FSEL R39, R17, -INF , !P3 ;  /* 0xff80000011277808 */ /* 0x000fe20005800000 */
[----:B--2---:R-:W-:Y:S01]  /*1f90*/  HMMA.16816.F32 R56, R12, R26, R56 ;  /* 0x0000001a0c38723c */ /* 0x004fe20000001838 */
[----:B------:R-:W-:Y:S01]  /*1fa0*/  VIADD R17, R3, 0x18 ;  /* 0x0000001803117836 */ /* 0x000fe20000000000 */
[----:B------:R-:W-:Y:S01]  /*1fb0*/  FSEL R6, R19, -INF , !P1 ;  /* 0xff80000013067808 */ /* 0x000fe20004800000 */
[----:B------:R-:W-:Y:S01]  /*1fc0*/  VIADD R27, R3, 0x21 ;  /* 0x00000021031b7836 */ /* 0x000fe20000000000 */
[----:B------:R-:W-:-:S02]  /*1fd0*/  FSEL R69, R69, -INF , !P0 ;  /* 0xff80000045457808 */ /* 0x000fc40004000000 */
[----:B------:R-:W-:Y:S02]  /*1fe0*/  FSEL R19, R68, -INF , !P2 ;  /* 0xff80000044137808 */ /* 0x000fe40005000000 */
[C---:B------:R-:W-:Y:S01]  /*1ff0*/  HMMA.16816.F32 R60, R12.reuse, R24, R60 ;  /* 0x000000180c3c723c */ /* 0x040fe2000000183c */
[----:B------:R-:W-:Y:S01]  /*2000*/  VIADD R25, R3, 0x19 ;  /* 0x0000001903197836 */ /* 0x000fe20000000000 */
[----:B------:R-:W-:Y:S02]  /*2010*/  FSEL R37, R16, -INF , !P6 ;  /* 0xff80000010257808 */ /* 0x000fe40007000000 */
[----:B------:R-:W-:Y:S01]  /*2020*/  FSEL R21, R21, -INF , !P5 ;  /* 0xff80000015157808 */ /* 0x000fe20006800000 */
[----:B------:R-:W-:Y:S01]  /*2030*/  BAR.SYNC.DEFER_BLOCKING 0x0 ;  /* 0x0000000000007b1d */ /* 0x000fe20000010000 */
[----:B------:R-:W-:Y:S02]  /*2040*/  ISETP.GE.AND P0, PT, R25, R92, PT ;  /* 0x0000005c1900720c */ /* 0x000fe40003f06270 */
[----:B-1----:R-:W-:Y:S01]  /*2050*/  HMMA.16816.F32 R52, R12, R8, R52 ;  /* 0x000000080c34723c */ /* 0x002fe20000001834 */
[----:B------:R-:W-:Y:S01]  /*2060*/  VIADD R9, R3, 0x28 ;  /* 0x0000002803097836 */ /* 0x000fe20000000000 */
[----:B------:R-:W-:Y:S01]  /*2070*/  FSEL R8, R23, -INF , !P4 ;  /* 0xff80000017087808 */ /* 0x000fe20006000000 */
[C---:B------:R-:W-:Y:S01]  /*2080*/  VIADD R23, R3.reuse, 0x30 ;  /* 0x0000003003177836 */ /* 0x040fe20000000000 */
[----:B------:R-:W-:-:S02]  /*2090*/  ISETP.GE.AND P4, PT, R3, R28, PT ;  /* 0x0000001c0300720c */ /* 0x000fc40003f86270 */
[----:B------:R-:W-:Y:S02]  /*20a0*/  FSEL R68, R67, -INF , !P0 ;  /* 0xff80000043447808 */ /* 0x000fe40004000000 */
[----:B------:R-:W-:Y:S01]  /*20b0*/  ISETP.GE.AND P6, PT, R29, R92, PT ;  /* 0x0000005c1d00720c */ /* 0x000fe20003fc6270 */
[----:B------:R-:W-:Y:S01]  /*20c0*/  HMMA.16816.F32 R72, R12, R10, R72 ;  /* 0x0000000a0c48723c */ /* 0x000fe20000001848 */
[----:B------:R-:W-:Y:S01]  /*20d0*/  ISETP.GE.AND P0, PT, R9, R28, PT ;  /* 0x0000001c0900720c */ /* 0x000fe20003f06270 */
[----:B------:R-:W-:Y:S01]  /*20e0*/  VIADD R15, R3, 0x31 ;  /* 0x00000031030f7836 */ /* 0x000fe20000000000 */
[----:B------:R-:W-:Y:S01]  /*20f0*/  ISETP.GE.AND P5, PT, R9, R92, PT ;  /* 0x0000005c0900720c */ /* 0x000fe20003fa6270 */
[C---:B------:R-:W-:Y:S01]  /*2100*/  VIADD R13, R3.reuse, 0x38 ;  /* 0x00000038030d7836 */ /* 0x040fe20000000000 */
[----:B------:R-:W-:Y:S01]  /*2110*/  FSEL R9, R20, -INF , !P4 ;  /* 0xff80000014097808 */ /* 0x000fe20006000000 */
[----:B------:R-:W-:Y:S01]  /*2120*/  VIADD R11, R3, 0x39 ;  /* 0x00000039030b7836 */ /* 0x000fe20000000000 */
[----:B------:R-:W-:-:S02]  /*2130*/  ISETP.GE.AND P1, PT, R17, R28, PT ;  /* 0x0000001c1100720c */ /* 0x000fc40003f26270 */
[-C--:B------:R-:W-:Y:S01]  /*2140*/  ISETP.GE.AND P2, PT, R17, R92.reuse, PT ;  /* 0x0000005c1100720c */ /* 0x080fe20003f46270 */
[----:B------:R-:W-:Y:S01]  /*2150*/  VIADD R17, R3, 0x20 ;  /* 0x0000002003117836 */ /* 0x000fe20000000000 */
[----:B------:R-:W-:Y:S02]  /*2160*/  ISETP.GE.AND P3, PT, R31, R92, PT ;  /* 0x0000005c1f00720c */ /* 0x000fe40003f66270 */
[----:B------:R-:W-:Y:S02]  /*2170*/  FSEL R70, R70, -INF , !P6 ;  /* 0xff80000046467808 */ /* 0x000fe40007000000 */
[----:B------:R-:W-:Y:S02]  /*2180*/  ISETP.GE.AND P6, PT, R25, R28, PT ;  /* 0x0000001c1900720c */ /* 0x000fe40003fc6270 */
[----:B------:R-:W-:Y:S02]  /*2190*/  FMNMX3.FTZ R10, R9, R21, R37, !PT ;  /* 0x00000015090a7276 */ /* 0x000fe40007810025 */
[----:B------:R-:W-:-:S02]  /*21a0*/  FSEL R18, R71, -INF , !P3 ;  /* 0xff80000047127808 */ /* 0x000fc40005800000 */
[----:B------:R-:W-:Y:S02]  /*21b0*/  FSEL R25, R64, -INF , !P1 ;  /* 0xff80000040197808 */ /* 0x000fe40004800000 */
[----:B------:R-:W-:Y:S02]  /*21c0*/  FSEL R129, R56, -INF , !P0 ;  /* 0xff80000038817808 */ /* 0x000fe40004000000 */
[C---:B------:R-:W-:Y:S02]  /*21d0*/  ISETP.GE.AND P3, PT, R17.reuse, R28, PT ;  /* 0x0000001c1100720c */ /* 0x040fe40003f66270 */
[----:B------:R-:W-:Y:S02]  /*21e0*/  ISETP.GE.AND P1, PT, R17, R92, PT ;  /* 0x0000005c1100720c */ /* 0x000fe40003f26270 */
[----:B------:R-:W-:Y:S02]  /*21f0*/  ISETP.GE.AND P0, PT, R15, R28, PT ;  /* 0x0000001c0f00720c */ /* 0x000fe40003f06270 */
[----:B------:R-:W-:-:S02]  /*2200*/  FSEL R16, R66, -INF , !P2 ;  /* 0xff80000042107808 */ /* 0x000fc40005000000 */
[----:B------:R-:W-:Y:S02]  /*2210*/  FSEL R17, R65, -INF , !P6 ;  /* 0xff80000041117808 */ /* 0x000fe40007000000 */
[----:B------:R-:W-:Y:S02]  /*2220*/  FMNMX3.FTZ R10, R10, R39, R19, !PT ;  /* 0x000000270a0a7276 */ /* 0x000fe40007810013 */
[C---:B------:R-:W-:Y:S02]  /*2230*/  ISETP.GE.AND P2, PT, R27.reuse, R28, PT ;  /* 0x0000001c1b00720c */ /* 0x040fe40003f46270 */
[----:B------:R-:W-:Y:S01]  /*2240*/  ISETP.GE.AND P6, PT, R27, R92, PT ;  /* 0x0000005c1b00720c */ /* 0x000fe20003fc6270 */
[----:B------:R-:W-:Y:S01]  /*2250*/  VIADD R27, R3, 0x29 ;  /* 0x00000029031b7836 */ /* 0x000fe20000000000 */
[----:B------:R-:W-:Y:S02]  /*2260*/  FSEL R133, R53, -INF , !P0 ;  /* 0xff80000035857808 */ /* 0x000fe40004000000 */
[----:B------:R-:W-:-:S02]  /*2270*/  FSEL R123, R60, -INF , !P3 ;  /* 0xff8000003c7b7808 */ /* 0x000fc40005800000 */
[----:B------:R-:W-:Y:S02]  /*2280*/  FMNMX3.FTZ R10, R10, R69, R25, !PT ;  /* 0x000000450a0a7276 */ /* 0x000fe40007810019 */
[----:B------:R-:W-:Y:S02]  /*2290*/  ISETP.GE.AND P0, PT, R3, R92, PT ;  /* 0x0000005c0300720c */ /* 0x000fe40003f06270 */
[-C--:B------:R-:W-:Y:S02]  /*22a0*/  ISETP.GE.AND P3, PT, R27, R28.reuse, PT ;  /* 0x0000001c1b00720c */ /* 0x080fe40003f66270 */
[----:B------:R-:W-:Y:S02]  /*22b0*/  FSEL R131, R61, -INF , !P2 ;  /* 0xff8000003d837808 */ /* 0x000fe40005000000 */
[----:B------:R-:W-:Y:S02]  /*22c0*/  ISETP.GE.AND P2, PT, R23, R28, PT ;  /* 0x0000001c1700720c */ /* 0x000fe40003f46270 */
[----:B------:R-:W-:-:S02]  /*22d0*/  FMNMX3.FTZ R10, R10, R17, R123, !PT ;  /* 0x000000110a0a7276 */ /* 0x000fc4000781007b */
[----:B------:R-:W-:Y:S02]  /*22e0*/  FSEL R22, R22, -INF , !P0 ;  /* 0xff80000016167808 */ /* 0x000fe40004000000 */
[----:B------:R-:W-:Y:S02]  /*22f0*/  ISETP.NE.AND P0, PT, R32, 0x1, PT ;  /* 0x000000012000780c */ /* 0x000fe40003f05270 */
[----:B------:R-:W-:Y:S02]  /*2300*/  FSEL R125, R57, -INF , !P3 ;  /* 0xff800000397d7808 */ /* 0x000fe40005800000 */
[----:B------:R-:W-:Y:S02]  /*2310*/  ISETP.GE.AND P3, PT, R13, R28, PT ;  /* 0x0000001c0d00720c */ /* 0x000fe40003f66270 */
[----:B------:R-:W-:Y:S02]  /*2320*/  FSEL R135, R52, -INF , !P2 ;  /* 0xff80000034877808 */ /* 0x000fe40005000000 */
[----:B------:R-:W-:-:S02]  /*2330*/  FMNMX3.FTZ R10, R10, R131, R129, !PT ;  /* 0x000000830a0a7276 */ /* 0x000fc40007810081 */
[----:B------:R-:W-:Y:S02]  /*2340*/  ISETP.GE.AND P2, PT, R11, R28, PT ;  /* 0x0000001c0b00720c */ /* 0x000fe40003f46270 */
[----:B------:R-:W-:Y:S02]  /*2350*/  FSEL R31, R72, -INF , !P3 ;  /* 0xff800000481f7808 */ /* 0x000fe40005800000 */
[----:B------:R-:W-:Y:S02]  /*2360*/  FMNMX3.FTZ R10, R10, R125, R135, !PT ;  /* 0x0000007d0a0a7276 */ /* 0x000fe40007810087 */
[----:B------:R-:W-:Y:S02]  /*2370*/  ISETP.GE.AND P4, PT, R27, R92, PT ;  /* 0x0000005c1b00720c */ /* 0x000fe40003f86270 */
[----:B------:R-:W-:Y:S02]  /*2380*/  FSEL R29, R73, -INF , !P2 ;  /* 0xff800000491d7808 */ /* 0x000fe40005000000 */
[----:B------:R-:W-:-:S02]  /*2390*/  FMNMX3.FTZ R27, R22, R8, R2, !PT ;  /* 0x00000008161b7276 */ /* 0x000fc40007810002 */
[----:B------:R-:W-:Y:S02]  /*23a0*/  FMNMX3.FTZ R10, R10, R133, R31, !PT ;  /* 0x000000850a0a7276 */ /* 0x000fe4000781001f */
[----:B------:R-:W-:Y:S02]  /*23b0*/  ISETP.GE.AND P3, PT, R23, R92, PT ;  /* 0x0000005c1700720c */ /* 0x000fe40003f66270 */
[----:B------:R-:W-:Y:S02]  /*23c0*/  FSEL R124, R62, -INF , !P1 ;  /* 0xff8000003e7c7808 */ /* 0x000fe40004800000 */
[----:B------:R-:W-:Y:S02]  /*23d0*/  FMNMX3.FTZ R27, R27, R6, R70, !PT ;  /* 0x000000061b1b7276 */ /* 0x000fe40007810046 */
[----:B------:R-:W-:Y:S01]  /*23e0*/  FMNMX.FTZ R10, R29, R10, !PT ;  /* 0x0000000a1d0a7209 */ /* 0x000fe20007810000 */
[----:B------:R-:W-:Y:S06]  /*23f0*/  @!P0 BRA `(.L_x_572) ;  /* 0x0000000000788947 */ /* 0x000fec0003800000 */
[----:B------:R-:W-:-:S04]  /*2400*/  VIADD R40, R32, 0xfffffffe ;  /* 0xfffffffe20287836 */ /* 0x000fc80000000000 */
[C---:B------:R-:W-:Y:S02]  /*2410*/  IMAD R3, R40.reuse, UR14, RZ ;  /* 0x0000000e28037c24 */ /* 0x040fe4000f8e02ff */
[----:B------:R-:W-:-:S04]  /*2420*/  IMAD.WIDE.U32 R40, R40, UR15, RZ ;  /* 0x0000000f28287c25 */ /* 0x000fc8000f8e00ff */
[----:B------:R-:W-:Y:S01]  /*2430*/  IMAD.IADD R3, R41, 0x1, R3 ;  /* 0x0000000129037824 */ /* 0x000fe200078e0203 */
[CC--:B------:R-:W-:Y:S02]  /*2440*/  LEA R42, P2, R40.reuse, R157.reuse, 0x1 ;  /* 0x0000009d282a7211 */ /* 0x0c0fe400078408ff */
[C---:B------:R-:W-:Y:S02]  /*2450*/  IADD3 R14, P1, PT, R40.reuse, UR17, RZ ;  /* 0x00000011280e7c10 */ /* 0x040fe4000ff3e0ff */
[----:B------:R-:W-:Y:S02]  /*2460*/  LEA.HI.X R43, R40, R156, R3, 0x1, P2 ;  /* 0x0000009c282b7211 */ /* 0x000fe400010f0c03 */
[----:B------:R-:W-:Y:S02]  /*2470*/  IADD3.X R3, PT, PT, R3, UR16, RZ, P1, !PT ;  /* 0x0000001003037c10 */ /* 0x000fe40008ffe4ff */
[C---:B------:R-:W-:Y:S01]  /*2480*/  LEA R40, P1, R14.reuse, R157, 0x1 ;  /* 0x0000009d0e287211 */ /* 0x040fe200078208ff */
[----:B------:R-:W-:Y:S01]  /*2490*/  @!PT LDS RZ, [RZ] ;  /* 0x00000000fffff984 */ /* 0x000fe20000000800 */
[----:B------:R-:W-:Y:S01]  /*24a0*/  @!PT LDS RZ, [RZ] ;  /* 0x00000000fffff984 */ /* 0x000fe20000000800 */
[----:B------:R-:W-:Y:S01]  /*24b0*/  @!PT LDS RZ, [RZ] ;  /* 0x00000000fffff984 */ /* 0x000fe20000000800 */
[----:B------:R1:W-:Y:S01]  /*24c0*/  LDGSTS.E.BYPASS.LTC128B.128 [R159+0x4000], desc[UR30][R42.64] ;  /* 0x040000002a9f7fae */ /* 0x0003e2000b981a1e */
[----:B------:R-:W-:-:S02]  /*24d0*/  IADD3 R12, P2, PT, R14, UR17, RZ ;  /* 0x000000110e0c7c10 */ /* 0x000fc4000ff5e0ff */
[C---:B------:R-:W-:Y:S01]  /*24e0*/  LEA.HI.X R41, R14.reuse, R156, R3, 0x1, P1 ;  /* 0x0000009c0e297211 */ /* 0x040fe200008f0c03 */
[----:B------:R1:W-:Y:S01]  /*24f0*/  LDGSTS.E.BYPASS.LTC128B.128 [R159+0x6000], desc[UR30][R42.64+0x80] ;  /* 0x060000802a9f7fae */ /* 0x0003e2000b981a1e */
[----:B------:R-:W-:Y:S02]  /*2500*/  IADD3 R14, P1, PT, R14, UR22, RZ ;  /* 0x000000160e0e7c10 */ /* 0x000fe4000ff3e0ff */
[C---:B------:R-:W-:Y:S01]  /*2510*/  IADD3.X R23, PT, PT, R3.reuse, UR16, RZ, P2, !PT ;  /* 0x0000001003177c10 */ /* 0x040fe200097fe4ff */
[----:B------:R1:W-:Y:S01]  /*2520*/  LDGSTS.E.BYPASS.LTC128B.128 [R159+0x4800], desc[UR30][R40.64] ;  /* 0x04800000289f7fae */ /* 0x0003e2000b981a1e */
[-C--:B------:R-:W-:Y:S02]  /*2530*/  LEA R46, P2, R12, R157.reuse, 0x1 ;  /* 0x0000009d0c2e7211 */ /* 0x080fe400078408ff */
[----:B------:R-:W-:Y:S01]  /*2540*/  IADD3.X R3, PT, PT, R3, UR19, RZ, P1, !PT ;  /* 0x0000001303037c10 */ /* 0x000fe20008ffe4ff */
[----:B------:R1:W-:Y:S01]  /*2550*/  LDGSTS.E.BYPASS.LTC128B.128 [R159+0x6800], desc[UR30][R40.64+0x80] ;  /* 0x06800080289f7fae */ /* 0x0003e2000b981a1e */
[----:B------:R-:W-:-:S02]  /*2560*/  LEA R44, P1, R14, R157, 0x1 ;  /* 0x0000009d0e2c7211 */ /* 0x000fc400078208ff */
[-C--:B------:R-:W-:Y:S02]  /*2570*/  LEA.HI.X R47, R12, R156.reuse, R23, 0x1, P2 ;  /* 0x0000009c0c2f7211 */ /* 0x080fe400010f0c17 */
[----:B------:R-:W-:-:S03]  /*2580*/  LEA.HI.X R45, R14, R156, R3, 0x1, P1 ;  /* 0x0000009c0e2d7211 */ /* 0x000fc600008f0c03 */
[----:B------:R1:W-:Y:S04]  /*2590*/  LDGSTS.E.BYPASS.LTC128B.128 [R159+0x5000], desc[UR30][R46.64] ;  /* 0x050000002e9f7fae */ /* 0x0003e8000b981a1e */
[----:B------:R1:W-:Y:S04]  /*25a0*/  LDGSTS.E.BYPASS.LTC128B.128 [R159+0x7000], desc[UR30][R46.64+0x80] ;  /* 0x070000802e9f7fae */ /* 0x0003e8000b981a1e */
[----:B------:R1:W-:Y:S04]  /*25b0*/  LDGSTS.E.BYPASS.LTC128B.128 [R159+0x5800], desc[UR30][R44.64] ;  /* 0x058000002c9f7fae */ /* 0x0003e8000b981a1e */
[----:B------:R1:W-:Y:S04]  /*25c0*/  LDGSTS.E.BYPASS.LTC128B.128 [R159+0x7800], desc[UR30][R44.64+0x80] ;  /* 0x078000802c9f7fae */ /* 0x0003e8000b981a1e */
[----:B------:R-:W0:Y:S02]  /*25d0*/  LDGDEPBAR ;  /* 0x00000000000079af */ /* 0x000e240000000000 */
.L_x_572:
[----:B------:R-:W-:Y:S01]  /*25e0*/  FMNMX3.FTZ R27, R27, R18, R16, !PT ;  /* 0x000000121b1b7276 */ /* 0x000fe20007810010 */
[----:B------:R-:W2:Y:S01]  /*25f0*/  SHFL.BFLY PT, R3, R10, 0x2, 0x1f ;  /* 0x0c401f000a037f89 */ /* 0x000ea200000e0000 */
[----:B------:R-:W-:Y:S01]  /*2600*/  FSEL R132, R63, -INF , !P6 ;  /* 0xff8000003f847808 */ /* 0x000fe20007000000 */
[----:B------:R-:W3:Y:S01]  /*2610*/  LDCU UR4, c[0x0][0x45c] ;  /* 0x00008b80ff0477ac */ /* 0x000ee20008000800 */
[----:B------:R-:W-:Y:S02]  /*2620*/  FSEL R126, R58, -INF , !P5 ;  /* 0xff8000003a7e7808 */ /* 0x000fe40006800000 */
[----:B------:R-:W-:Y:S02]  /*2630*/  FMNMX3.FTZ R27, R27, R68, R124, !PT ;  /* 0x000000441b1b7276 */ /* 0x000fe4000781007c */
[-C--:B------:R-:W-:Y:S02]  /*2640*/  ISETP.GE.AND P1, PT, R15, R92.reuse, PT ;  /* 0x0000005c0f00720c */ /* 0x080fe40003f26270 */
[----:B------:R-:W-:-:S02]  /*2650*/  ISETP.GE.AND P2, PT, R13, R92, PT ;  /* 0x0000005c0d00720c */ /* 0x000fc40003f46270 */
[----:B------:R-:W-:Y:S02]  /*2660*/  FSEL R130, R59, -INF , !P4 ;  /* 0xff8000003b827808 */ /* 0x000fe40006000000 */
[----:B------:R-:W-:Y:S02]  /*2670*/  FSEL R30, R54, -INF , !P3 ;  /* 0xff800000361e7808 */ /* 0x000fe40005800000 */
[----:B------:R-:W-:Y:S02]  /*2680*/  FMNMX3.FTZ R27, R27, R132, R126, !PT ;  /* 0x000000841b1b7276 */ /* 0x000fe4000781007e */
[----:B------:R-:W-:Y:S02]  /*2690*/  ISETP.GE.AND P3, PT, R11, R92, PT ;  /* 0x0000005c0b00720c */ /* 0x000fe40003f66270 */
[----:B------:R-:W-:Y:S02]  /*26a0*/  FSEL R28, R55, -INF , !P1 ;  /* 0xff800000371c7808 */ /* 0x000fe40004800000 */
[----:B------:R-:W-:-:S02]  /*26b0*/  FSEL R122, R74, -INF , !P2 ;  /* 0xff8000004a7a7808 */ /* 0x000fc40005000000 */
[----:B------:R-:W-:Y:S02]  /*26c0*/  FMNMX3.FTZ R27, R27, R130, R30, !PT ;  /* 0x000000821b1b7276 */ /* 0x000fe4000781001e */
[----:B------:R-:W-:Y:S02]  /*26d0*/  FSEL R120, R75, -INF , !P3 ;  /* 0xff8000004b787808 */ /* 0x000fe40005800000 */
[----:B------:R-:W-:Y:S02]  /*26e0*/  FMNMX3.FTZ R11, R27, R28, R122, !PT ;  /* 0x0000001c1b0b7276 */ /* 0x000fe4000781007a */
[----:B--2---:R-:W-:Y:S02]  /*26f0*/  FMNMX.FTZ R13, R10, R3, !PT ;  /* 0x000000030a0d7209 */ /* 0x004fe40007810000 */
[----:B------:R-:W-:Y:S02]  /*2700*/  FMNMX.FTZ R11, R120, R11, !PT ;  /* 0x0000000b780b7209 */ /* 0x000fe40007810000 */
[----:B------:R-:W-:Y:S01]  /*2710*/  LOP3.LUT R150, R7, 0x200, R4, 0xf8, !PT ;  /* 0x0000020007967812 */ /* 0x000fe200078ef804 */
[----:B------:R-:W2:Y:S03]  /*2720*/  SHFL.BFLY PT, R100, R13, 0x1, 0x1f ;  /* 0x0c201f000d647f89 */ /* 0x000ea600000e0000 */
[----:B------:R-:W-:Y:S01]  /*2730*/  LEA R150, R150, UR5, 0x1 ;  /* 0x0000000596967c11 */ /* 0x000fe2000f8e08ff */
[----:B------:R-:W4:Y:S03]  /*2740*/  SHFL.BFLY PT, R10, R11, 0x2, 0x1f ;  /* 0x0c401f000b0a7f89 */ /* 0x000f2600000e0000 */
[-C--:B------:R-:W-:Y:S01]  /*2750*/  IADD3 R145, PT, PT, R0, R150.reuse, RZ ;  /* 0x0000009600917210 */ /* 0x080fe20007ffe0ff */
[----:B------:R-:W-:Y:S01]  /*2760*/  LDSM.16.MT88.4 R92, [R150+0x8000] ;  /* 0x00800000965c783b */ /* 0x000fe20000004200 */
[----:B------:R-:W-:-:S02]  /*2770*/  IADD3 R146, PT, PT, R5, R150, RZ ;  /* 0x0000009605927210 */ /* 0x000fc40007ffe0ff */
[----:B------:R-:W-:Y:S01]  /*2780*/  IADD3 R144, PT, PT, R5, R145, RZ ;  /* 0x0000009105907210 */ /* 0x000fe20007ffe0ff */
[----:B------:R-:W-:Y:S04]  /*2790*/  LDSM.16.MT88.4 R48, [R145+0x8000] ;  /* 0x008000009130783b */ /* 0x000fe80000004200 */
[----:B------:R-:W-:Y:S04]  /*27a0*/  LDSM.16.MT88.4 R56, [R144+0x8000] ;  /* 0x008000009038783b */ /* 0x000fe80000004200 */
[----:B-1----:R-:W-:Y:S01]  /*27b0*/  LDSM.16.MT88.4 R40, [R146+0x8000] ;  /* 0x008000009228783b */ /* 0x002fe20000004200 */
[----:B--2---:R-:W-:-:S03]  /*27c0*/  FMNMX.FTZ R100, R13, R100, !PT ;  /* 0x000000640d647209 */ /* 0x004fc60007810000 */
[----:B------:R-:W-:Y:S01]  /*27d0*/  LDSM.16.MT88.4 R64, [R150+0xa000] ;  /* 0x00a000009640783b */ /* 0x000fe20000004200 */
[----:B----4-:R-:W-:Y:S01]  /*27e0*/  FMNMX.FTZ R10, R11, R10, !PT ;  /* 0x0000000a0b0a7209 */ /* 0x010fe20007810000 */
[C---:B---3--:R-:W-:Y:S01]  /*27f0*/  FMUL.FTZ R128, R100.reuse, UR4 ;  /* 0x0000000464807c20 */ /* 0x048fe20008410000 */
[----:B------:R-:W-:Y:S01]  /*2800*/  FSETP.NEU.FTZ.AND P1, PT, R100, -INF , PT ;  /* 0xff8000006400780b */ /* 0x000fe20003f3d000 */
[----:B------:R-:W-:Y:S03]  /*2810*/  LDSM.16.MT88.4 R72, [R146+0xa000] ;  /* 0x00a000009248783b */ /* 0x000fe60000004200 */
[----:B------:R-:W-:Y:S01]  /*2820*/  FSEL R128, R128, RZ, P1 ;  /* 0x000000ff80807208 */ /* 0x000fe20000800000 */
[----:B------:R-:W1:Y:S04]  /*2830*/  SHFL.BFLY PT, R3, R10, 0x1, 0x1f ;  /* 0x0c201f000a037f89 */ /* 0x000e6800000e0000 */
[--C-:B------:R-:W-:Y:S01]  /*2840*/  FFMA.FTZ R119, R9, UR4, -R128.reuse ;  /* 0x0000000409777c23 */ /* 0x100fe20008010880 */
[--C-:B------:R-:W-:Y:S01]  /*2850*/  FFMA.FTZ R112, R21, UR4, -R128.reuse ;  /* 0x0000000415707c23 */ /* 0x100fe20008010880 */
[--C-:B------:R-:W-:Y:S01]  /*2860*/  FFMA.FTZ R115, R37, UR4, -R128.reuse ;  /* 0x0000000425737c23 */ /* 0x100fe20008010880 */
[--C-:B------:R-:W-:Y:S01]  /*2870*/  FFMA.FTZ R108, R39, UR4, -R128.reuse ;  /* 0x00000004276c7c23 */ /* 0x100fe20008010880 */
[----:B------:R-:W2:Y:S01]  /*2880*/  LDSM.16.MT88.4 R88, [R145+0xa000] ;  /* 0x00a000009158783b */ /* 0x000ea20000004200 */
[--C-:B------:R-:W-:Y:S01]  /*2890*/  FFMA.FTZ R113, R19, UR4, -R128.reuse ;  /* 0x0000000413717c23 */ /* 0x100fe20008010880 */
[----:B------:R-:W-:Y:S01]  /*28a0*/  MUFU.EX2 R119, R119 ;  /* 0x0000007700777308 */ /* 0x000fe20000000800 */
[--C-:B------:R-:W-:Y:S01]  /*28b0*/  FFMA.FTZ R106, R69, UR4, -R128.reuse ;  /* 0x00000004456a7c23 */ /* 0x100fe20008010880 */
[--C-:B------:R-:W-:Y:S01]  /*28c0*/  FFMA.FTZ R109, R25, UR4, -R128.reuse ;  /* 0x00000004196d7c23 */ /* 0x100fe20008010880 */
[----:B------:R-:W-:Y:S01]  /*28d0*/  LDSM.16.MT88.4 R12, [R150+0xa800] ;  /* 0x00a80000960c783b */ /* 0x000fe20000004200 */
[--C-:B------:R-:W-:Y:S01]  /*28e0*/  FFMA.FTZ R116, R123, UR4, -R128.reuse ;  /* 0x000000047b747c23 */ /* 0x100fe20008010880 */
[--C-:B------:R-:W-:Y:S01]  /*28f0*/  FFMA.FTZ R123, R131, UR4, -R128.reuse ;  /* 0x00000004837b7c23 */ /* 0x100fe20008010880 */
[--C-:B------:R-:W-:Y:S01]  /*2900*/  FFMA.FTZ R118, R129, UR4, -R128.reuse ;  /* 0x0000000481767c23 */ /* 0x100fe20008010880 */
[----:B------:R-:W-:Y:S01]  /*2910*/  LDSM.16.MT88.4 R24, [R146+0x8800] ;  /* 0x008800009218783b */ /* 0x000fe20000004200 */
[----:B------:R-:W3:Y:S01]  /*2920*/  MUFU.EX2 R112, R112 ;  /* 0x0000007000707308 */ /* 0x000ee20000000800 */
[--C-:B------:R-:W-:Y:S01]  /*2930*/  FFMA.FTZ R125, R125, UR4, -R128.reuse ;  /* 0x000000047d7d7c23 */ /* 0x100fe20008010880 */
[--C-:B------:R-:W-:Y:S01]  /*2940*/  FFMA.FTZ R133, R133, UR4, -R128.reuse ;  /* 0x0000000485857c23 */ /* 0x100fe20008010880 */
[----:B------:R-:W-:Y:S01]  /*2950*/  FFMA.FTZ R169, R29, UR4, -R128 ;  /* 0x000000041da97c23 */ /* 0x000fe20008010880 */
[----:B-1----:R-:W-:-:S04]  /*2960*/  FMNMX.FTZ R3, R10, R3, !PT ;  /* 0x000000030a037209 */ /* 0x002fc80007810000 */
[----:B------:R-:W-:Y:S01]  /*2970*/  MUFU.EX2 R115, R115 ;  /* 0x0000007300737308 */ /* 0x000fe20000000800 */
[C---:B------:R-:W-:Y:S01]  /*2980*/  FSETP.NEU.FTZ.AND P1, PT, R3.reuse, -INF , PT ;  /* 0xff8000000300780b */ /* 0x040fe20003f3d000 */
[----:B------:R-:W-:-:S05]  /*2990*/  FMUL.FTZ R127, R3, UR4 ;  /* 0x00000004037f7c20 */ /* 0x000fca0008410000 */
[----:B------:R-:W-:Y:S01]  /*29a0*/  FSEL R127, R127, RZ, P1 ;  /* 0x000000ff7f7f7208 */ /* 0x000fe20000800000 */
[----:B------:R-:W1:Y:S01]  /*29b0*/  MUFU.EX2 R108, R108 ;  /* 0x0000006c006c7308 */ /* 0x000e620000000800 */
[----:B---3--:R-:W-:Y:S01]  /*29c0*/  F2FP.F16.F32.PACK_AB R84, R112, R119 ;  /* 0x000000777054723e */ /* 0x008fe200000000ff */
[----:B------:R-:W-:Y:S02]  /*29d0*/  FADD.FTZ R112, R119, R112 ;  /* 0x0000007077707221 */ /* 0x000fe40000010000 */
[--C-:B------:R-:W-:Y:S01]  /*29e0*/  FFMA.FTZ R121, R22, UR4, -R127.reuse ;  /* 0x0000000416797c23 */ /* 0x100fe2000801087f */
[--C-:B------:R-:W-:Y:S01]  /*29f0*/  FFMA.FTZ R114, R8, UR4, -R127.reuse ;  /* 0x0000000408727c23 */ /* 0x100fe2000801087f */
[--C-:B------:R-:W-:Y:S01]  /*2a00*/  FFMA.FTZ R110, R2, UR4, -R127.reuse ;  /* 0x00000004026e7c23 */ /* 0x100fe2000801087f */
[--C-:B------:R-:W-:Y:S01]  /*2a10*/  FFMA.FTZ R117, R6, UR4, -R127.reuse ;  /* 0x0000000406757c23 */ /* 0x100fe2000801087f */
[--C-:B------:R-:W-:Y:S01]  /*2a20*/  FFMA.FTZ R2, R17, UR4, -R128.reuse ;  /* 0x0000000411027c23 */ /* 0x100fe20008010880 */
[----:B------:R-:W3:Y:S01]  /*2a30*/  LDSM.16.MT88.4 R4, [R144+0xa000] ;  /* 0x00a000009004783b */ /* 0x000ee20000004200 */
[----:B------:R-:W-:Y:S01]  /*2a40*/  MUFU.EX2 R121, R121 ;  /* 0x0000007900797308 */ /* 0x000fe20000000800 */
[--C-:B------:R-:W-:Y:S01]  /*2a50*/  FFMA.FTZ R34, R18, UR4, -R127.reuse ;  /* 0x0000000412227c23 */ /* 0x100fe2000801087f */
[--C-:B------:R-:W-:Y:S01]  /*2a60*/  FFMA.FTZ R107, R16, UR4, -R127.reuse ;  /* 0x00000004106b7c23 */ /* 0x100fe2000801087f */
[----:B------:R-:W-:Y:S01]  /*2a70*/  LDSM.16.MT88.4 R8, [R150+0x8800] ;  /* 0x008800009608783b */ /* 0x000fe20000004200 */
[--C-:B------:R-:W-:Y:S01]  /*2a80*/  FFMA.FTZ R111, R70, UR4, -R127.reuse ;  /* 0x00000004466f7c23 */ /* 0x100fe2000801087f */
[--C-:B------:R-:W-:Y:S01]  /*2a90*/  FFMA.FTZ R0, R68, UR4, -R127.reuse ;  /* 0x0000000444007c23 */ /* 0x100fe2000801087f */
[--C-:B------:R-:W-:Y:S01]  /*2aa0*/  FFMA.FTZ R124, R124, UR4, -R127.reuse ;  /* 0x000000047c7c7c23 */ /* 0x100fe2000801087f */
[----:B------:R-:W4:Y:S01]  /*2ab0*/  LDSM.16.MT88.4 R16, [R145+0x8800] ;  /* 0x008800009110783b */ /* 0x000f220000004200 */
[----:B------:R-:W5:Y:S01]  /*2ac0*/  MUFU.EX2 R114, R114 ;  /* 0x0000007200727308 */ /* 0x000f620000000800 */
[----:B-1----:R-:W-:Y:S01]  /*2ad0*/  F2FP.F16.F32.PACK_AB R86, R108, R115 ;  /* 0x000000736c56723e */ /* 0x002fe200000000ff */
[--C-:B------:R-:W-:Y:S01]  /*2ae0*/  FFMA.FTZ R129, R132, UR4, -R127.reuse ;  /* 0x0000000484817c23 */ /* 0x100fe2000801087f */
[----:B------:R-:W1:Y:S01]  /*2af0*/  LDSM.16.MT88.4 R20, [R144+0x8800] ;  /* 0x008800009014783b */ /* 0x000e620000004200 */
[--C-:B------:R-:W-:Y:S01]  /*2b00*/  FFMA.FTZ R126, R126, UR4, -R127.reuse ;  /* 0x000000047e7e7c23 */ /* 0x100fe2000801087f */
[--C-:B------:R-:W-:Y:S01]  /*2b10*/  FFMA.FTZ R131, R130, UR4, -R127.reuse ;  /* 0x0000000482837c23 */ /* 0x100fe2000801087f */
[--C-:B------:R-:W-:Y:S01]  /*2b20*/  FFMA.FTZ R130, R135, UR4, -R128.reuse ;  /* 0x0000000487827c23 */ /* 0x100fe20008010880 */
[----:B------:R-:W-:Y:S01]  /*2b30*/  FFMA.FTZ R132, R31, UR4, -R128 ;  /* 0x000000041f847c23 */ /* 0x000fe20008010880 */
[----:B------:R-:W-:Y:S01]  /*2b40*/  MUFU.EX2 R110, R110 ;  /* 0x0000006e006e7308 */ /* 0x000fe20000000800 */
[--C-:B------:R-:W-:Y:S01]  /*2b50*/  FFMA.FTZ R128, R30, UR4, -R127.reuse ;  /* 0x000000041e807c23 */ /* 0x100fe2000801087f */
[--C-:B------:R-:W-:Y:S01]  /*2b60*/  FFMA.FTZ R135, R28, UR4, -R127.reuse ;  /* 0x000000041c877c23 */ /* 0x100fe2000801087f */
[--C-:B------:R-:W-:Y:S01]  /*2b70*/  FFMA.FTZ R122, R122, UR4, -R127.reuse ;  /* 0x000000047a7a7c23 */ /* 0x100fe2000801087f */
[----:B------:R-:W-:Y:S01]  /*2b80*/  FFMA.FTZ R167, R120, UR4, -R127 ;  /* 0x0000000478a77c23 */ /* 0x000fe2000801087f */
[----:B------:R-:W-:Y:S01]  /*2b90*/  FADD.FTZ R115, R115, R112 ;  /* 0x0000007073737221 */ /* 0x000fe20000010000 */
[----:B------:R-:W-:Y:S02]  /*2ba0*/  LDSM.16.MT88.4 R28, [R146+0x9800] ;  /* 0x00980000921c783b */ /* 0x000fe40000004200 */
[----:B------:R-:W2:Y:S01]  /*2bb0*/  MUFU.EX2 R117, R117 ;  /* 0x0000007500757308 */ /* 0x000ea20000000800 */
[----:B-----5:R-:W-:Y:S01]  /*2bc0*/  F2FP.F16.F32.PACK_AB R85, R114, R121 ;  /* 0x000000797255723e */ /* 0x020fe200000000ff */
[----:B------:R-:W-:Y:S01]  /*2bd0*/  FADD.FTZ R121, R121, R114 ;  /* 0x0000007279797221 */ /* 0x000fe20000010000 */
[----:B------:R-:W-:-:S05]  /*2be0*/  FADD.FTZ R108, R108, R115 ;  /* 0x000000736c6c7221 */ /* 0x000fca0000010000 */
[----:B------:R-:W-:Y:S08]  /*2bf0*/  MUFU.EX2 R113, R113 ;  /* 0x0000007100717308 */ /* 0x000ff00000000800 */
[----:B------:R-:W5:Y:S01]  /*2c00*/  MUFU.EX2 R106, R106 ;  /* 0x0000006a006a7308 */ /* 0x000f620000000800 */
[----:B--2---:R-:W-:-:S07]  /*2c10*/  F2FP.F16.F32.PACK_AB R87, R117, R110 ;  /* 0x0000006e7557723e */ /* 0x004fce00000000ff */
[----:B------:R-:W-:Y:S01]  /*2c20*/  MUFU.EX2 R109, R109 ;  /* 0x0000006d006d7308 */ /* 0x000fe20000000800 */
[C---:B------:R-:W-:Y:S07]  /*2c30*/  HMMA.16816.F32 R44, R84.reuse, R48, RZ ;  /* 0x00000030542c723c */ /* 0x040fee00000018ff */
[----:B------:R-:W-:Y:S01]  /*2c40*/  MUFU.EX2 R2, R2 ;  /* 0x0000000200027308 */ /* 0x000fe20000000800 */
[C---:B------:R-:W-:Y:S07]  /*2c50*/  HMMA.16816.F32 R48, R84.reuse, R50, RZ ;  /* 0x000000325430723c */ /* 0x040fee00000018ff */
[----:B------:R-:W-:Y:S01]  /*2c60*/  MUFU.EX2 R111, R111 ;  /* 0x0000006f006f7308 */ /* 0x000fe20000000800 */
[C---:B------:R-:W-:Y:S07]  /*2c70*/  HMMA.16816.F32 R96, R84.reuse, R92, RZ ;  /* 0x0000005c5460723c */ /* 0x040fee00000018ff */
[----:B------:R-:W2:Y:S01]  /*2c80*/  MUFU.EX2 R34, R34 ;  /* 0x0000002200227308 */ /* 0x000ea20000000800 */
[C---:B------:R-:W-:Y:S07]  /*2c90*/  HMMA.16816.F32 R52, R84.reuse, R56, RZ ;  /* 0x000000385434723c */ /* 0x040fee00000018ff */
[----:B------:R-:W-:Y:S01]  /*2ca0*/  MUFU.EX2 R107, R107 ;  /* 0x0000006b006b7308 */ /* 0x000fe20000000800 */
[C---:B------:R-:W-:Y:S07]  /*2cb0*/  HMMA.16816.F32 R92, R84.reuse, R94, RZ ;  /* 0x0000005e545c723c */ /* 0x040fee00000018ff */
[----:B------:R-:W4:Y:S01]  /*2cc0*/  MUFU.EX2 R0, R0 ;  /* 0x0000000000007308 */ /* 0x000f220000000800 */
[C---:B------:R-:W-:Y:S07]  /*2cd0*/  HMMA.16816.F32 R56, R84.reuse, R58, RZ ;  /* 0x0000003a5438723c */ /* 0x040fee00000018ff */
[----:B------:R-:W-:Y:S01]  /*2ce0*/  MUFU.EX2 R116, R116 ;  /* 0x0000007400747308 */ /* 0x000fe20000000800 */
[C---:B------:R-:W-:Y:S07]  /*2cf0*/  HMMA.16816.F32 R36, R84.reuse, R40, RZ ;  /* 0x000000285424723c */ /* 0x040fee00000018ff */
[----:B------:R-:W1:Y:S01]  /*2d00*/  MUFU.EX2 R123, R123 ;  /* 0x0000007b007b7308 */ /* 0x000e620000000800 */
[C---:B------:R-:W-:Y:S07]  /*2d10*/  HMMA.16816.F32 R60, R84.reuse, R64, RZ ;  /* 0x00000040543c723c */ /* 0x040fee00000018ff */
[----:B------:R-:W-:Y:S01]  /*2d20*/  MUFU.EX2 R118, R118 ;  /* 0x0000007600767308 */ /* 0x000fe20000000800 */
[C---:B------:R-:W-:Y:S07]  /*2d30*/  HMMA.16816.F32 R68, R84.reuse, R72, RZ ;  /* 0x000000485444723c */ /* 0x040fee00000018ff */
[----:B------:R-:W-:Y:S01]  /*2d40*/  MUFU.EX2 R125, R125 ;  /* 0x0000007d007d7308 */ /* 0x000fe20000000800 */
[C---:B------:R-:W-:Y:S07]  /*2d50*/  HMMA.16816.F32 R76, R84.reuse, R88, RZ ;  /* 0x00000058544c723c */ /* 0x040fee00000018ff */
[----:B------:R-:W-:Y:S01]  /*2d60*/  MUFU.EX2 R124, R124 ;  /* 0x0000007c007c7308 */ /* 0x000fe20000000800 */
[C---:B------:R-:W-:Y:S07]  /*2d70*/  HMMA.16816.F32 R40, R84.reuse, R42, RZ ;  /* 0x0000002a5428723c */ /* 0x040fee00000018ff */
[----:B------:R-:W1:Y:S01]  /*2d80*/  MUFU.EX2 R129, R129 ;  /* 0x0000008100817308 */ /* 0x000e620000000800 */
[C---:B------:R-:W-:Y:S07]  /*2d90*/  HMMA.16816.F32 R64, R84.reuse, R66, RZ ;  /* 0x000000425440723c */ /* 0x040fee00000018ff */
[----:B------:R-:W-:Y:S01]  /*2da0*/  MUFU.EX2 R126, R126 ;  /* 0x0000007e007e7308 */ /* 0x000fe20000000800 */
[C---:B------:R-:W-:Y:S07]  /*2db0*/  HMMA.16816.F32 R72, R84.reuse, R74, RZ ;  /* 0x0000004a5448723c */ /* 0x040fee00000018ff */
[----:B------:R-:W1:Y:S01]  /*2dc0*/  MUFU.EX2 R131, R131 ;  /* 0x0000008300837308 */ /* 0x000e620000000800 */
[C---:B------:R-:W-:Y:S07]  /*2dd0*/  HMMA.16816.F32 R88, R84.reuse, R90, RZ ;  /* 0x0000005a5458723c */ /* 0x040fee00000018ff */
[----:B------:R-:W-:Y:S01]  /*2de0*/  MUFU.EX2 R130, R130 ;  /* 0x0000008200827308 */ /* 0x000fe20000000800 */
[----:B---3--:R-:W-:Y:S01]  /*2df0*/  HMMA.16816.F32 R80, R84, R4, RZ ;  /* 0x000000045450723c */ /* 0x008fe200000018ff */
[----:B-----5:R-:W-:Y:S01]  /*2e00*/  F2FP.F16.F32.PACK_AB R4, R106, R113 ;  /* 0x000000716a04723e */ /* 0x020fe200000000ff */
[----:B------:R-:W-:Y:S01]  /*2e10*/  FADD.FTZ R113, R113, R108 ;  /* 0x0000006c71717221 */ /* 0x000fe20000010000 */
[----:B--2---:R-:W-:-:S03]  /*2e20*/  F2FP.F16.F32.PACK_AB R5, R34, R111 ;  /* 0x0000006f2205723e */ /* 0x004fc600000000ff */
[----:B------:R-:W-:Y:S01]  /*2e30*/  FADD.FTZ R106, R106, R113 ;  /* 0x000000716a6a7221 */ /* 0x000fe20000010000 */
[----:B------:R-:W2:Y:S01]  /*2e40*/  MUFU.EX2 R133, R133 ;  /* 0x0000008500857308 */ /* 0x000ea20000000800 */
[----:B------:R-:W-:Y:S01]  /*2e50*/  HMMA.16816.F32 R84, R84, R6, RZ ;  /* 0x000000065454723c */ /* 0x000fe200000018ff */
[----:B------:R-:W-:Y:S02]  /*2e60*/  F2FP.F16.F32.PACK_AB R6, R2, R109 ;  /* 0x0000006d0206723e */ /* 0x000fe400000000ff */
[----:B----4-:R-:W-:-:S04]  /*2e70*/  F2FP.F16.F32.PACK_AB R7, R0, R107 ;  /* 0x0000006b0007723e */ /* 0x010fc800000000ff */
[----:B------:R-:W-:Y:S03]  /*2e80*/  MUFU.EX2 R132, R132 ;  /* 0x0000008400847308 */ /* 0x000fe60000000800 */
[C---:B------:R-:W-:Y:S05]  /*2e90*/  HMMA.16816.F32 R44, R4.reuse, R16, R44 ;  /* 0x00000010042c723c */ /* 0x040fea000000182c */
[----:B------:R-:W-:Y:S03]  /*2ea0*/  MUFU.EX2 R169, R169 ;  /* 0x000000a900a97308 */ /* 0x000fe60000000800 */
[C---:B------:R-:W-:Y:S01]  /*2eb0*/  HMMA.16816.F32 R48, R4.reuse, R18, R48 ;  /* 0x000000120430723c */ /* 0x040fe20000001830 */
[----:B------:R-:W3:Y:S04]  /*2ec0*/  LDSM.16.MT88.4 R16, [R145+0xa800] ;  /* 0x00a800009110783b */ /* 0x000ee80000004200 */
[----:B------:R-:W-:Y:S03]  /*2ed0*/  MUFU.EX2 R128, R128 ;  /* 0x0000008000807308 */ /* 0x000fe60000000800 */
[C---:B------:R-:W-:Y:S05]  /*2ee0*/  HMMA.16816.F32 R96, R4.reuse, R8, R96 ;  /* 0x000000080460723c */ /* 0x040fea0000001860 */
[----:B------:R-:W4:Y:S03]  /*2ef0*/  MUFU.EX2 R135, R135 ;  /* 0x0000008700877308 */ /* 0x000f260000000800 */
[C---:B------:R-:W-:Y:S01]  /*2f00*/  HMMA.16816.F32 R92, R4.reuse, R10, R92 ;  /* 0x0000000a045c723c */ /* 0x040fe2000000185c */
[----:B------:R-:W5:Y:S04]  /*2f10*/  LDSM.16.MT88.4 R8, [R146+0xa800] ;  /* 0x00a800009208783b */ /* 0x000f680000004200 */
[----:B------:R-:W-:Y:S03]  /*2f20*/  MUFU.EX2 R122, R122 ;  /* 0x0000007a007a7308 */ /* 0x000fe60000000800 */
[C---:B-1----:R-:W-:Y:S05]  /*2f30*/  HMMA.16816.F32 R52, R4.reuse, R20, R52 ;  /* 0x000000140434723c */ /* 0x042fea0000001834 */
[----:B------:R-:W1:Y:S03]  /*2f40*/  MUFU.EX2 R167, R167 ;  /* 0x000000a700a77308 */ /* 0x000e660000000800 */
[C---:B------:R-:W-:Y:S01]  /*2f50*/  HMMA.16816.F32 R56, R4.reuse, R22, R56 ;  /* 0x000000160438723c */ /* 0x040fe20000001838 */
[----:B------:R-:W2:Y:S07]  /*2f60*/  LDSM.16.MT88.4 R20, [R144+0xa800] ;  /* 0x00a800009014783b */ /* 0x000eae0000004200 */
[C---:B------:R-:W-:Y:S08]  /*2f70*/  HMMA.16816.F32 R60, R4.reuse, R12, R60 ;  /* 0x0000000c043c723c */ /* 0x040ff0000000183c */
[C---:B------:R-:W-:Y:S01]  /*2f80*/  HMMA.16816.F32 R64, R4.reuse, R14, R64 ;  /* 0x0000000e0440723c */ /* 0x040fe20000001840 */
[----:B------:R-:W4:Y:S07]  /*2f90*/  LDSM.16.MT88.4 R12, [R150+0x9000] ;  /* 0x00900000960c783b */ /* 0x000f2e0000004200 */
[C---:B---3--:R-:W-:Y:S08]  /*2fa0*/  HMMA.16816.F32 R76, R4.reuse, R16, R76 ;  /* 0x00000010044c723c */ /* 0x048ff0000000184c */
[C---:B------:R-:W-:Y:S01]  /*2fb0*/  HMMA.16816.F32 R88, R4.reuse, R18, R88 ;  /* 0x000000120458723c */ /* 0x040fe20000001858 */
[----:B------:R-:W3:Y:S07]  /*2fc0*/  LDSM.16.MT88.4 R16, [R144+0x9000] ;  /* 0x009000009010783b */ /* 0x000eee0000004200 */
[C---:B------:R-:W-:Y:S08]  /*2fd0*/  HMMA.16816.F32 R36, R4.reuse, R24, R36 ;  /* 0x000000180424723c */ /* 0x040ff00000001824 */
[C---:B------:R-:W-:Y:S01]  /*2fe0*/  HMMA.16816.F32 R40, R4.reuse, R26, R40 ;  /* 0x0000001a0428723c */ /* 0x040fe20000001828 */
[----:B------:R-:W-:Y:S07]  /*2ff0*/  LDSM.16.MT88.4 R24, [R146+0x9000] ;  /* 0x009000009218783b */ /* 0x000fee0000004200 */
[C---:B-----5:R-:W-:Y:S08]  /*3000*/  HMMA.16816.F32 R68, R4.reuse, R8, R68 ;  /* 0x000000080444723c */ /* 0x060ff00000001844 */
[C---:B------:R-:W-:Y:S01]  /*3010*/  HMMA.16816.F32 R72, R4.reuse, R10, R72 ;  /* 0x0000000a0448723c */ /* 0x040fe20000001848 */
[----:B------:R-:W5:Y:S07]  /*3020*/  LDSM.16.MT88.4 R8, [R145+0x9000] ;  /* 0x009000009108783b */ /* 0x000f6e0000004200 */
[C---:B--2---:R-:W-:Y:S08]  /*3030*/  HMMA.16816.F32 R80, R4.reuse, R20, R80 ;  /* 0x000000140450723c */ /* 0x044ff00000001850 */
[----:B------:R-:W-:Y:S01]  /*3040*/  HMMA.16816.F32 R84, R4, R22, R84 ;  /* 0x000000160454723c */ /* 0x000fe20000001854 */
[----:B------:R-:W-:Y:S01]  /*3050*/  F2FP.F16.F32.PACK_AB R4, R123, R116 ;  /* 0x000000747b04723e */ /* 0x000fe200000000ff */
[----:B------:R-:W-:Y:S01]  /*3060*/  LDSM.16.MT88.4 R20, [R150+0xb000] ;  /* 0x00b000009614783b */ /* 0x000fe20000004200 */
[----:B------:R-:W-:-:S02]  /*3070*/  F2FP.F16.F32.PACK_AB R5, R129, R124 ;  /* 0x0000007c8105723e */ /* 0x000fc400000000ff */
[----:B------:R-:W-:Y:S02]  /*3080*/  F2FP.F16.F32.PACK_AB R6, R125, R118 ;  /* 0x000000767d06723e */ /* 0x000fe400000000ff */
[----:B------:R-:W-:-:S07]  /*3090*/  F2FP.F16.F32.PACK_AB R7, R131, R126 ;  /* 0x0000007e8307723e */ /* 0x000fce00000000ff */
[C---:B----4-:R-:W-:Y:S08]  /*30a0*/  HMMA.16816.F32 R96, R4.reuse, R12, R96 ;  /* 0x0000000c0460723c */ /* 0x050ff00000001860 */
[C---:B------:R-:W-:Y:S01]  /*30b0*/  HMMA.16816.F32 R92, R4.reuse, R14, R92 ;  /* 0x0000000e045c723c */ /* 0x040fe2000000185c */
[----:B------:R-:W2:Y:S07]  /*30c0*/  LDSM.16.MT88.4 R12, [R146+0xb000] ;  /* 0x00b00000920c783b */ /* 0x000eae0000004200 */
[C---:B---3--:R-:W-:Y:S08]  /*30d0*/  HMMA.16816.F32 R52, R4.reuse, R16, R52 ;  /* 0x000000100434723c */ /* 0x048ff00000001834 */
[C---:B------:R-:W-:Y:S01]  /*30e0*/  HMMA.16816.F32 R56, R4.reuse, R18, R56 ;  /* 0x000000120438723c */ /* 0x040fe20000001838 */
[----:B------:R-:W3:Y:S07]  /*30f0*/  LDSM.16.MT88.4 R16, [R144+0xb000] ;  /* 0x00b000009010783b */ /* 0x000eee0000004200 */
[C---:B-----5:R-:W-:Y:S08]  /*3100*/  HMMA.16816.F32 R44, R4.reuse, R8, R44 ;  /* 0x00000008042c723c */ /* 0x060ff0000000182c */
[C---:B------:R-:W-:Y:S01]  /*3110*/  HMMA.16816.F32 R48, R4.reuse, R10, R48 ;  /* 0x0000000a0430723c */ /* 0x040fe20000001830 */
[----:B------:R-:W4:Y:S07]  /*3120*/  LDSM.16.MT88.4 R8, [R145+0xb000] ;  /* 0x00b000009108783b */ /* 0x000f2e0000004200 */
[C---:B------:R-:W-:Y:S08]  /*3130*/  HMMA.16816.F32 R36, R4.reuse, R24, R36 ;  /* 0x000000180424723c */ /* 0x040ff00000001824 */
[C---:B--2---:R-:W-:Y:S08]  /*3140*/  HMMA.16816.F32 R68, R4.reuse, R12, R68 ;  /* 0x0000000c0444723c */ /* 0x044ff00000001844 */
[C---:B------:R-:W-:Y:S01]  /*3150*/  HMMA.16816.F32 R72, R4.reuse, R14, R72 ;  /* 0x0000000e0448723c */ /* 0x040fe20000001848 */
[----:B------:R-:W2:Y:S07]  /*3160*/  LDSM.16.MT88.4 R12, [R150+0x9800] ;  /* 0x00980000960c783b */ /* 0x000eae0000004200 */
[C---:B---3--:R-:W-:Y:S08]  /*3170*/  HMMA.16816.F32 R80, R4.reuse, R16, R80 ;  /* 0x000000100450723c */ /* 0x048ff00000001850 */
[C---:B------:R-:W-:Y:S01]  /*3180*/  HMMA.16816.F32 R84, R4.reuse, R18, R84 ;  /* 0x000000120454723c */ /* 0x040fe20000001854 */
[----:B------:R-:W3:Y:S07]  /*3190*/  LDSM.16.MT88.4 R16, [R146+0xb800] ;  /* 0x00b800009210783b */ /* 0x000eee0000004200 */
[C---:B------:R-:W-:Y:S01]  /*31a0*/  HMMA.16816.F32 R40, R4.reuse, R26, R40 ;  /* 0x0000001a0428723c */ /* 0x040fe20000001828 */
[----:B------:R-:W-:Y:S07]  /*31b0*/  LDSM.16.MT88.4 R24, [R145+0x9800] ;  /* 0x009800009118783b */ /* 0x000fee0000004200 */
[C---:B------:R-:W-:Y:S08]  /*31c0*/  HMMA.16816.F32 R60, R4.reuse, R20, R60 ;  /* 0x00000014043c723c */ /* 0x040ff0000000183c */
[C---:B------:R-:W-:Y:S01]  /*31d0*/  HMMA.16816.F32 R64, R4.reuse, R22, R64 ;  /* 0x000000160440723c */ /* 0x040fe20000001840 */
[----:B------:R-:W-:Y:S07]  /*31e0*/  LDSM.16.MT88.4 R20, [R144+0x9800] ;  /* 0x009800009014783b */ /* 0x000fee0000004200 */
[C---:B----4-:R-:W-:Y:S08]  /*31f0*/  HMMA.16816.F32 R76, R4.reuse, R8, R76 ;  /* 0x00000008044c723c */ /* 0x050ff0000000184c */
[----:B------:R-:W-:Y:S01]  /*3200*/  HMMA.16816.F32 R88, R4, R10, R88 ;  /* 0x0000000a0458723c */ /* 0x000fe20000001858 */
[----:B------:R-:W-:Y:S01]  /*3210*/  F2FP.F16.F32.PACK_AB R4, R133, R130 ;  /* 0x000000828504723e */ /* 0x000fe200000000ff */
[----:B------:R-:W4:Y:S01]  /*3220*/  LDSM.16.MT88.4 R8, [R150+0xb800] ;  /* 0x00b800009608783b */ /* 0x000f220000004200 */
[----:B------:R-:W-:-:S02]  /*3230*/  F2FP.F16.F32.PACK_AB R5, R135, R128 ;  /* 0x000000808705723e */ /* 0x000fc400000000ff */
[----:B------:R-:W-:Y:S02]  /*3240*/  F2FP.F16.F32.PACK_AB R6, R169, R132 ;  /* 0x00000084a906723e */ /* 0x000fe400000000ff */
[----:B-1----:R-:W-:-:S07]  /*3250*/  F2FP.F16.F32.PACK_AB R7, R167, R122 ;  /* 0x0000007aa707723e */ /* 0x002fce00000000ff */
[C---:B--2---:R-:W-:Y:S08]  /*3260*/  HMMA.16816.F32 R96, R4.reuse, R12, R96 ;  /* 0x0000000c0460723c */ /* 0x044ff00000001860 */
[C---:B------:R-:W-:Y:S01]  /*3270*/  HMMA.16816.F32 R92, R4.reuse, R14, R92 ;  /* 0x0000000e045c723c */ /* 0x040fe2000000185c */
[----:B------:R-:W1:Y:S07]  /*3280*/  LDSM.16.MT88.4 R12, [R145+0xb800] ;  /* 0x00b80000910c783b */ /* 0x000e6e0000004200 */
[----:B---3--:R-:W-:Y:S01]  /*3290*/  HMMA.16816.F32 R68, R4, R16, R68 ;  /* 0x000000100444723c */ /* 0x008fe20000001844 */
[----:B------:R-:W-:-:S04]  /*32a0*/  FADD.FTZ R16, R110, R121 ;  /* 0x000000796e107221 */ /* 0x000fc80000010000 */
[----:B------:R-:W-:-:S03]  /*32b0*/  FADD.FTZ R16, R117, R16 ;  /* 0x0000001075107221 */ /* 0x000fc60000010000 */
[----:B------:R-:W-:Y:S01]  /*32c0*/  HMMA.16816.F32 R36, R4, R28, R36 ;  /* 0x0000001c0424723c */ /* 0x000fe20000001824 */
[----:B------:R-:W-:-:S04]  /*32d0*/  FADD.FTZ R111, R111, R16 ;  /* 0x000000106f6f7221 */ /* 0x000fc80000010000 */
[----:B------:R-:W-:-:S03]  /*32e0*/  FADD.FTZ R34, R34, R111 ;  /* 0x0000006f22227221 */ /* 0x000fc60000010000 */
[----:B----4-:R-:W-:Y:S01]  /*32f0*/  HMMA.16816.F32 R60, R4, R8, R60 ;  /* 0x00000008043c723c */ /* 0x010fe2000000183c */
[----:B------:R-:W-:-:S04]  /*3300*/  FADD.FTZ R17, R107, R34 ;  /* 0x000000226b117221 */ /* 0x000fc80000010000 */
[----:B------:R-:W-:-:S03]  /*3310*/  FADD.FTZ R17, R0, R17 ;  /* 0x0000001100117221 */ /* 0x000fc60000010000 */
[----:B------:R-:W-:Y:S01]  /*3320*/  HMMA.16816.F32 R64, R4, R10, R64 ;  /* 0x0000000a0440723c */ /* 0x000fe20000001840 */
[----:B------:R-:W2:Y:S01]  /*3330*/  LDSM.16.MT88.4 R8, [R144+0xb800] ;  /* 0x00b800009008783b */ /* 0x000ea20000004200 */
[----:B------:R-:W-:-:S04]  /*3340*/  FADD.FTZ R124, R124, R17 ;  /* 0x000000117c7c7221 */ /* 0x000fc80000010000 */
[----:B------:R-:W-:Y:S02]  /*3350*/  FADD.FTZ R129, R129, R124 ;  /* 0x0000007c81817221 */ /* 0x000fe40000010000 */
[----:B------:R-:W-:Y:S02]  /*3360*/  HMMA.16816.F32 R40, R4, R30, R40 ;  /* 0x0000001e0428723c */ /* 0x000fe40000001828 */
[----:B------:R-:W-:-:S04]  /*3370*/  FADD.FTZ R126, R126, R129 ;  /* 0x000000817e7e7221 */ /* 0x000fc80000010000 */
[----:B------:R-:W-:Y:S02]  /*3380*/  FADD.FTZ R131, R131, R126 ;  /* 0x0000007e83837221 */ /* 0x000fe40000010000 */
[----:B-1----:R-:W-:Y:S01]  /*3390*/  HMMA.16816.F32 R76, R4, R12, R76 ;  /* 0x0000000c044c723c */ /* 0x002fe2000000184c */
[----:B------:R-:W-:Y:S01]  /*33a0*/  FADD.FTZ R13, R109, R106 ;  /* 0x0000006a6d0d7221 */ /* 0x000fe20000010000 */
[----:B------:R-:W-:-:S03]  /*33b0*/  FADD.FTZ R128, R128, R131 ;  /* 0x0000008380807221 */ /* 0x000fc60000010000 */
[----:B------:R-:W-:Y:S01]  /*33c0*/  FADD.FTZ R13, R2, R13 ;  /* 0x0000000d020d7221 */ /* 0x000fe20000010000 */
[----:B------:R-:W-:Y:S02]  /*33d0*/  FADD.FTZ R135, R135, R128 ;  /* 0x0000008087877221 */ /* 0x000fe40000010000 */
[----:B------:R-:W-:Y:S01]  /*33e0*/  HMMA.16816.F32 R44, R4, R24, R44 ;  /* 0x00000018042c723c */ /* 0x000fe2000000182c */
[----:B------:R-:W-:Y:S01]  /*33f0*/  FADD.FTZ R116, R116, R13 ;  /* 0x0000000d74747221 */ /* 0x000fe20000010000 */
[----:B------:R-:W-:-:S03]  /*3400*/  FADD.FTZ R122, R122, R135 ;  /* 0x000000877a7a7221 */ /* 0x000fc60000010000 */
[----:B------:R-:W-:Y:S01]  /*3410*/  FADD.FTZ R123, R123, R116 ;  /* 0x000000747b7b7221 */ /* 0x000fe20000010000 */
[----:B------:R-:W-:Y:S02]  /*3420*/  FADD.FTZ R167, R167, R122 ;  /* 0x0000007aa7a77221 */ /* 0x000fe40000010000 */
[----:B------:R-:W-:Y:S01]  /*3430*/  HMMA.16816.F32 R48, R4, R26, R48 ;  /* 0x0000001a0430723c */ /* 0x000fe20000001830 */
[----:B------:R-:W-:-:S04]  /*3440*/  FADD.FTZ R118, R118, R123 ;  /* 0x0000007b76767221 */ /* 0x000fc80000010000 */
[----:B------:R-:W-:-:S03]  /*3450*/  FADD.FTZ R125, R125, R118 ;  /* 0x000000767d7d7221 */ /* 0x000fc60000010000 */
[----:B------:R-:W-:Y:S01]  /*3460*/  HMMA.16816.F32 R52, R4, R20, R52 ;  /* 0x000000140434723c */ /* 0x000fe20000001834 */
[----:B------:R-:W-:-:S04]  /*3470*/  FADD.FTZ R130, R130, R125 ;  /* 0x0000007d82827221 */ /* 0x000fc80000010000 */
[----:B------:R-:W-:-:S03]  /*3480*/  FADD.FTZ R133, R133, R130 ;  /* 0x0000008285857221 */ /* 0x000fc60000010000 */
[----:B------:R-:W-:Y:S01]  /*3490*/  HMMA.16816.F32 R56, R4, R22, R56 ;  /* 0x000000160438723c */ /* 0x000fe20000001838 */
[----:B------:R-:W-:-:S04]  /*34a0*/  FADD.FTZ R132, R132, R133 ;  /* 0x0000008584847221 */ /* 0x000fc80000010000 */
[----:B------:R-:W-:-:S03]  /*34b0*/  FADD.FTZ R169, R169, R132 ;  /* 0x00000084a9a97221 */ /* 0x000fc60000010000 */
[C---:B------:R-:W-:Y:S08]  /*34c0*/  HMMA.16816.F32 R72, R4.reuse, R18, R72 ;  /* 0x000000120448723c */ /* 0x040ff00000001848 */
[C---:B------:R-:W-:Y:S08]  /*34d0*/  HMMA.16816.F32 R88, R4.reuse, R14, R88 ;  /* 0x0000000e0458723c */ /* 0x040ff00000001858 */
[C---:B--2---:R-:W-:Y:S08]  /*34e0*/  HMMA.16816.F32 R80, R4.reuse, R8, R80 ;  /* 0x000000080450723c */ /* 0x044ff00000001850 */
[----:B------:R-:W-:Y:S01]  /*34f0*/  HMMA.16816.F32 R84, R4, R10, R84 ;  /* 0x0000000a0454723c */ /* 0x000fe20000001854 */
[----:B------:R-:W-:-:S04]  /*3500*/  NOP ;  /* 0x0000000000007918 */ /* 0x000fc80000000000 */
[----:B------:R-:W-:-:S15]  /*3510*/  @!P0 BRA `(.L_x_573) ;  /* 0x0000001c00e88947 */ /* 0x000fde0003800000 */
[----:B------:R-:W1:Y:S01]  /*3520*/  S2R R0, SR_TID.X ;  /* 0x0000000000007919 */ /* 0x000e620000002100 */
[----:B------:R-:W-:Y:S01]  /*3530*/  SHF.R.S32.HI R2, RZ, 0x1f, R101 ;  /* 0x0000001fff027819 */ /* 0x000fe20000011465 */
[----:B------:R-:W-:Y:S01]  /*3540*/  IMAD.MOV.U32 R104, RZ, RZ, R102 ;  /* 0x000000ffff687224 */ /* 0x000fe200078e0066 */
[----:B------:R-:W-:Y:S01]  /*3550*/  UIADD3 UR8, UP0, UPT, UR7, -0x80, URZ ;  /* 0xffffff8007087890 */ /* 0x000fe2000ff1e0ff */
[----:B------:R-:W-:Y:S01]  /*3560*/  IADD3 R166, PT, PT, R32, -0x3, RZ ;  /* 0xfffffffd20a67810 */ /* 0x000fe20007ffe0ff */
[----:B------:R-:W2:Y:S02]  /*3570*/  LDCU UR4, c[0x0][0x45c] ;  /* 0x00008b80ff0477ac */ /* 0x000ea40008000800 */
[----:B------:R-:W-:Y:S01]  /*3580*/  UIADD3.X UR9, UPT, UPT, UR6, -0x1, URZ, UP0, !UPT ;  /* 0xffffffff06097890 */ /* 0x000fe200087fe4ff */
[----:B-1----:R-:W-:-:S04]  /*3590*/  SHF.R.U32.HI R0, RZ, 0x3, R0 ;  /* 0x00000003ff007819 */ /* 0x002fc80000011600 */
[----:B------:R-:W-:-:S05]  /*35a0*/  IADD3 R101, P0, PT, R0, R101, RZ ;  /* 0x0000006500657210 */ /* 0x000fca0007f1e0ff */
[----:B------:R-:W-:Y:S02]  /*35b0*/  IMAD.X R0, RZ, RZ, R2, P0 ;  /* 0x000000ffff007224 */ /* 0x000fe400000e0602 */
[----:B------:R-:W-:-:S04]  /*35c0*/  IMAD.WIDE.U32 R104, R101, UR12, R104 ;  /* 0x0000000c65687c25 */ /* 0x000fc8000f8e0068 */
[----:B------:R-:W-:-:S04]  /*35d0*/  IMAD R0, R0, UR12, RZ ;  /* 0x0000000c00007c24 */ /* 0x000fc8000f8e02ff */
[----:B------:R-:W-:Y:S01]  /*35e0*/  IMAD R0, R101, UR13, R0 ;  /* 0x0000000d65007c24 */ /* 0x000fe2000f8e0200 */
[----:B------:R-:W-:-:S04]  /*35f0*/  MOV R101, R100 ;  /* 0x0000006400657202 */ /* 0x000fc80000000f00 */
[----:B------:R-:W-:Y:S01]  /*3600*/  IADD3 R105, PT, PT, R105, R0, RZ ;  /* 0x0000000069697210 */ /* 0x000fe20007ffe0ff */
[----:B------:R-:W-:Y:S02]  /*3610*/  VIADD R0, R32, 0xfffffffe ;  /* 0xfffffffe20007836 */ /* 0x000fe40000000000 */
[----:B------:R-:W-:-:S04]  /*3620*/  IMAD.WIDE.U32 R4, R35, UR18, R104 ;  /* 0x0000001223047c25 */ /* 0x000fc8000f8e0068 */
[----:B------:R-:W-:Y:S01]  /*3630*/  IMAD.WIDE.U32 R6, R0, UR12, RZ ;  /* 0x0000000c00067c25 */ /* 0x000fe2000f8e00ff */
[----:B------:R-:W-:-:S04]  /*3640*/  IADD3 R2, P0, PT, R162, R4, RZ ;  /* 0x00000004a2027210 */ /* 0x000fc80007f1e0ff */
[----:B------:R-:W-:Y:S01]  /*3650*/  IADD3.X R33, PT, PT, R33, R5, RZ, P0, !PT ;  /* 0x0000000521217210 */ /* 0x000fe200007fe4ff */
[----:B------:R-:W-:Y:S02]  /*3660*/  IMAD.SHL.U32 R4, R2, 0x2, RZ ;  /* 0x0000000202047824 */ /* 0x000fe400078e00ff */
[----:B------:R-:W-:Y:S01]  /*3670*/  IMAD R5, R0, UR13, R7 ;  /* 0x0000000d00057c24 */ /* 0x000fe2000f8e0207 */
[----:B------:R-:W-:Y:S01]  /*3680*/  SHF.L.U64.HI R33, R2, 0x1, R33 ;  /* 0x0000000102217819 */ /* 0x000fe20000010221 */
[----:B------:R-:W-:Y:S01]  /*3690*/  IMAD.MOV.U32 R0, RZ, RZ, R3 ;  /* 0x000000ffff007224 */ /* 0x000fe200078e0003 */
[----:B------:R-:W-:-:S04]  /*36a0*/  LEA R4, P0, R6, R4, 0x7 ;  /* 0x0000000406047211 */ /* 0x000fc800078038ff */
[----:B------:R-:W-:Y:S02]  /*36b0*/  LEA.HI.X R5, R6, R33, R5, 0x7, P0 ;  /* 0x0000002106057211 */ /* 0x000fe400000f3c05 */
[----:B------:R-:W-:-:S04]  /*36c0*/  IADD3 R164, P0, PT, R4, UR20, RZ ;  /* 0x0000001404a47c10 */ /* 0x000fc8000ff1e0ff */
[----:B------:R-:W-:Y:S01]  /*36d0*/  IADD3.X R161, PT, PT, R5, UR21, RZ, P0, !PT ;  /* 0x0000001505a17c10 */ /* 0x000fe200087fe4ff */
[----:B--2---:R-:W-:Y:S08]  /*36e0*/  BRA `(.L_x_574) ;  /* 0x0000000000787947 */ /* 0x004ff00003800000 */
.L_x_576:
[C---:B------:R-:W-:Y:S04]  /*36f0*/  IMAD.WIDE.U32 R104, R166.reuse, UR15, RZ ;  /* 0x0000000fa6687c25 */ /* 0x040fe8000f8e00ff */
[----:B------:R-:W-:Y:S01]  /*3700*/  IMAD R3, R166, UR14, RZ ;  /* 0x0000000ea6037c24 */ /* 0x000fe2000f8e02ff */
[CC--:B------:R-:W-:Y:S02]  /*3710*/  LEA R112, P0, R104.reuse, R157.reuse, 0x1 ;  /* 0x0000009d68707211 */ /* 0x0c0fe400078008ff */
[----:B------:R-:W-:Y:S01]  /*3720*/  IADD3 R2, P1, PT, R104, UR17, RZ ;  /* 0x0000001168027c10 */ /* 0x000fe2000ff3e0ff */
[----:B------:R-:W-:Y:S03]  /*3730*/  IMAD.IADD R105, R105, 0x1, R3 ;  /* 0x0000000169697824 */ /* 0x000fe600078e0203 */
[-C--:B------:R-:W-:Y:S02]  /*3740*/  LEA R110, P2, R2, R157.reuse, 0x1 ;  /* 0x0000009d026e7211 */ /* 0x080fe400078408ff */
[-C--:B------:R-:W-:Y:S02]  /*3750*/  LEA.HI.X R113, R104, R156.reuse, R105, 0x1, P0 ;  /* 0x0000009c68717211 */ /* 0x080fe400000f0c69 */
[----:B------:R-:W-:Y:S02]  /*3760*/  IADD3.X R3, PT, PT, R105, UR16, RZ, P1, !PT ;  /* 0x0000001069037c10 */ /* 0x000fe40008ffe4ff */
[C---:B------:R-:W-:Y:S01]  /*3770*/  IADD3 R100, P1, PT, R2.reuse, UR17, RZ ;  /* 0x0000001102647c10 */ /* 0x040fe2000ff3e0ff */
[----:B------:R-:W-:Y:S01]  /*3780*/  @!PT LDS RZ, [RZ] ;  /* 0x00000000fffff984 */ /* 0x000fe20000000800 */
[----:B------:R-:W-:Y:S01]  /*3790*/  @!PT LDS RZ, [RZ] ;  /* 0x00000000fffff984 */ /* 0x000fe20000000800 */
[----:B------:R-:W-:Y:S01]  /*37a0*/  @!PT LDS RZ, [RZ] ;  /* 0x00000000fffff984 */ /* 0x000fe20000000800 */
[----:B------:R1:W-:Y:S01]  /*37b0*/  LDGSTS.E.BYPASS.LTC128B.128 [R159+0x4000], desc[UR30][R112.64] ;  /* 0x04000000709f7fae */ /* 0x0003e2000b981a1e */
[-C--:B------:R-:W-:Y:S02]  /*37c0*/  LEA.HI.X R111, R2, R156.reuse, R3, 0x1, P2 ;  /* 0x0000009c026f7211 */ /* 0x080fe400010f0c03 */
[C---:B------:R-:W-:Y:S01]  /*37d0*/  IADD3.X R105, PT, PT, R3.reuse, UR16, RZ, P1, !PT ;  /* 0x0000001003697c10 */ /* 0x040fe20008ffe4ff */
[----:B------:R1:W-:Y:S01]  /*37e0*/  LDGSTS.E.BYPASS.LTC128B.128 [R159+0x6000], desc[UR30][R112.64+0x80] ;  /* 0x06000080709f7fae */ /* 0x0003e2000b981a1e */
[-C--:B------:R-:W-:Y:S02]  /*37f0*/  LEA R108, P1, R100, R157.reuse, 0x1 ;  /* 0x0000009d646c7211 */ /* 0x080fe400078208ff */
[----:B------:R-:W-:Y:S01]  /*3800*/  IADD3 R102, P0, PT, R2, UR22, RZ ;  /* 0x0000001602667c10 */ /* 0x000fe2000ff1e0ff */
[----:B------:R1:W-:Y:S01]  /*3810*/  LDGSTS.E.BYPASS.LTC128B.128 [R159+0x4800], desc[UR30][R110.64] ;  /* 0x048000006e9f7fae */ /* 0x0003e2000b981a1e */
[-C--:B------:R-:W-:Y:S02]  /*3820*/  LEA.HI.X R109, R100, R156.reuse, R105, 0x1, P1 ;  /* 0x0000009c646d7211 */ /* 0x080fe400008f0c69 */
[----:B------:R-:W-:Y:S01]  /*3830*/  IADD3.X R107, PT, PT, R3, UR19, RZ, P0, !PT ;  /* 0x00000013036b7c10 */ /* 0x000fe200087fe4ff */
[----:B------:R1:W-:Y:S01]  /*3840*/  LDGSTS.E.BYPASS.LTC128B.128 [R159+0x6800], desc[UR30][R110.64+0x80] ;  /* 0x068000806e9f7fae */ /* 0x0003e2000b981a1e */
[C---:B------:R-:W-:Y:S03]  /*3850*/  LEA R104, P0, R102.reuse, R157, 0x1 ;  /* 0x0000009d66687211 */ /* 0x040fe600078008ff */
[----:B------:R1:W-:Y:S01]  /*3860*/  LDGSTS.E.BYPASS.LTC128B.128 [R159+0x5000], desc[UR30][R108.64] ;  /* 0x050000006c9f7fae */ /* 0x0003e2000b981a1e */
[----:B------:R-:W-:Y:S03]  /*3870*/  LEA.HI.X R105, R102, R156, R107, 0x1, P0 ;  /* 0x0000009c66697211 */ /* 0x000fe600000f0c6b */
[----:B------:R1:W-:Y:S04]  /*3880*/  LDGSTS.E.BYPASS.LTC128B.128 [R159+0x7000], desc[UR30][R108.64+0x80] ;  /* 0x070000806c9f7fae */ /* 0x0003e8000b981a1e */
[----:B------:R1:W-:Y:S04]  /*3890*/  LDGSTS.E.BYPASS.LTC128B.128 [R159+0x5800], desc[UR30][R104.64] ;  /* 0x05800000689f7fae */ /* 0x0003e8000b981a1e */
[----:B------:R1:W-:Y:S04]  /*38a0*/  LDGSTS.E.BYPASS.LTC128B.128 [R159+0x7800], desc[UR30][R104.64+0x80] ;  /* 0x07800080689f7fae */ /* 0x0003e8000b981a1e */
[----:B------:R-:W0:Y:S01]  /*38b0*/  LDGDEPBAR ;  /* 0x00000000000079af */ /* 0x000e220000000000 */
[----:B------:R-:W-:Y:S05]  /*38c0*/  BRA `(.L_x_575) ;  /* 0x0000000800407947 */ /* 0x000fea0003800000 */
.L_x_574:
[----:B------:R-:W-:Y:S04]  /*38d0*/  DEPBAR.LE SB0, 0x0 ;  /* 0x000080000000791a */ /* 0x000fe80000000000 */
[----:B------:R-:W-:Y:S01]  /*38e0*/  BAR.SYNC.DEFER_BLOCKING 0x0 ;  /* 0x0000000000007b1d */ /* 0x000fe20000010000 */
[----:B------:R-:W-:Y:S01]  /*38f0*/  IMAD.MOV.U32 R165, RZ, RZ, R161 ;  /* 0x000000ffffa57224 */ /* 0x000fe200078e00a1 */
[----:B------:R-:W-:Y:S04]  /*3900*/  IADD3 R102, P0, PT, R164, UR7, RZ ;  /* 0x00000007a4667c10 */ /* 0x000fe8000ff1e0ff */
[----:B------:R-:W-:Y:S02]  /*3910*/  IADD3.X R103, PT, PT, R161, UR6, RZ, P0, !PT ;  /* 0x00000006a1677c10 */ /* 0x000fe400087fe4ff */
[----:B------:R-:W-:Y:S04]  /*3920*/  IADD3 R2, P0, PT, R102, UR8, RZ ;  /* 0x0000000866027c10 */ /* 0x000fe8000ff1e0ff */
[----:B------:R-:W-:Y:S02]  /*3930*/  IADD3.X R3, PT, PT, R103, UR9, RZ, P0, !PT ;  /* 0x0000000967037c10 */ /* 0x000fe400087fe4ff */
[----:B------:R-:W-:Y:S04]  /*3940*/  IADD3 R170, P0, PT, R2, UR8, RZ ;  /* 0x0000000802aa7c10 */ /* 0x000fe8000ff1e0ff */
[----:B------:R-:W-:Y:S02]  /*3950*/  IADD3.X R171, PT, PT, R3, UR9, RZ, P0, !PT ;  /* 0x0000000903ab7c10 */ /* 0x000fe400087fe4ff */
[----:B------:R-:W-:Y:S01]  /*3960*/  ISETP.NE.AND P0, PT, R166, -0x1, PT ;  /* 0xffffffffa600780c */ /* 0x000fe20003f05270 */
        /* <DEDUP_REMOVED lines=8> */
[----:B------:R1:W-:Y:S04]  /*39f0*/  LDGSTS.E.BYPASS.LTC128B.128 [R159+0xb000], desc[UR30][R2.64+0x100] ;  /* 0x0b000100029f7fae */ /* 0x0003e8000b981a1e */
[----:B------:R2:W-:Y:S04]  /*3a00*/  LDGSTS.E.BYPASS.LTC128B.128 [R159+0x9800], desc[UR30][R170.64+0x100] ;  /* 0x09800100aa9f7fae */ /* 0x0005e8000b981a1e */
[----:B------:R2:W-:Y:S04]  /*3a10*/  LDGSTS.E.BYPASS.LTC128B.128 [R159+0xb800], desc[UR30][R170.64+0x180] ;  /* 0x0b800180aa9f7fae */ /* 0x0005e8000b981a1e */
[----:B------:R-:W-:Y:S04]  /*3a20*/  LDSM.16.M88.4 R104, [R155] ;  /* 0x000000009b68783b */ /* 0x000fe80000000200 */
[----:B------:R-:W3:Y:S04]  /*3a30*/  LDSM.16.M88.4 R108, [R154+UR5+0x4000] ;  /* 0x004000059a6c783b */ /* 0x000ee80008000200 */
[----:B------:R-:W4:Y:S04]  /*3a40*/  LDSM.16.M88.4 R112, [R154+UR5+0x4800] ;  /* 0x004800059a70783b */ /* 0x000f280008000200 */
[----:B------:R-:W5:Y:S04]  /*3a50*/  LDSM.16.M88.4 R116, [R154+UR5+0x5000] ;  /* 0x005000059a74783b */ /* 0x000f680008000200 */
[----:B------:R-:W0:Y:S04]  /*3a60*/  LDGDEPBAR ;  /* 0x00000000000079af */ /* 0x000e280000000000 */
[----:B------:R-:W1:Y:S04]  /*3a70*/  LDSM.16.M88.4 R120, [R154+UR5+0x5800] ;  /* 0x005800059a78783b */ /* 0x000e680008000200 */
[----:B------:R-:W-:Y:S04]  /*3a80*/  LDSM.16.M88.4 R124, [R153] ;  /* 0x00000000997c783b */ /* 0x000fe80000000200 */
[----:B------:R-:W2:Y:S04]  /*3a90*/  LDSM.16.M88.4 R128, [R149+0x4000] ;  /* 0x004000009580783b */ /* 0x000ea80000000200 */
[----:B------:R-:W2:Y:S04]  /*3aa0*/  LDSM.16.M88.4 R132, [R149+0x4800] ;  /* 0x004800009584783b */ /* 0x000ea80000000200 */
[----:B------:R-:W-:Y:S04]  /*3ab0*/  LDSM.16.M88.4 R136, [R147+0x4000] ;  /* 0x004000009388783b */ /* 0x000fe80000000200 */
[----:B------:R-:W-:Y:S01]  /*3ac0*/  LDSM.16.M88.4 R140, [R149+0x6800] ;  /* 0x00680000958c783b */ /* 0x000fe20000000200 */
[C---:B---3--:R-:W-:Y:S08]  /*3ad0*/  HMMA.16816.F32 R4, R104.reuse, R108, RZ ;  /* 0x0000006c6804723c */ /* 0x048ff000000018ff */
[C---:B------:R-:W-:Y:S01]  /*3ae0*/  HMMA.16816.F32 R8, R104.reuse, R110, RZ ;  /* 0x0000006e6808723c */ /* 0x040fe200000018ff */
[----:B------:R-:W3:Y:S07]  /*3af0*/  LDSM.16.M88.4 R108, [R149+0x5000] ;  /* 0x00500000956c783b */ /* 0x000eee0000000200 */
[C---:B----4-:R-:W-:Y:S08]  /*3b00*/  HMMA.16816.F32 R12, R104.reuse, R112, RZ ;  /* 0x00000070680c723c */ /* 0x050ff000000018ff */
[C---:B------:R-:W-:Y:S01]  /*3b10*/  HMMA.16816.F32 R16, R104.reuse, R114, RZ ;  /* 0x000000726810723c */ /* 0x040fe200000018ff */
[----:B------:R-:W4:Y:S07]  /*3b20*/  LDSM.16.M88.4 R112, [R149+0x5800] ;  /* 0x005800009570783b */ /* 0x000f2e0000000200 */
[C---:B-----5:R-:W-:Y:S08]  /*3b30*/  HMMA.16816.F32 R20, R104.reuse, R116, RZ ;  /* 0x000000746814723c */ /* 0x060ff000000018ff */
[C---:B------:R-:W-:Y:S01]  /*3b40*/  HMMA.16816.F32 R24, R104.reuse, R118, RZ ;  /* 0x000000766818723c */ /* 0x040fe200000018ff */
[----:B------:R-:W-:Y:S07]  /*3b50*/  LDSM.16.M88.4 R116, [R148+0x4000] ;  /* 0x004000009474783b */ /* 0x000fee0000000200 */
[C---:B-1----:R-:W-:Y:S08]  /*3b60*/  HMMA.16816.F32 R28, R104.reuse, R120, RZ ;  /* 0x00000078681c723c */ /* 0x042ff000000018ff */
[----:B------:R-:W-:Y:S01]  /*3b70*/  HMMA.16816.F32 R32, R104, R122, RZ ;  /* 0x0000007a6820723c */ /* 0x000fe200000018ff */
[----:B------:R-:W1:Y:S04]  /*3b80*/  LDSM.16.M88.4 R104, [R152] ;  /* 0x000000009868783b */ /* 0x000e680000000200 */
[----:B------:R-:W5:Y:S03]  /*3b90*/  LDSM.16.M88.4 R120, [R148+0x4800] ;  /* 0x004800009478783b */ /* 0x000f660000000200 */
[C---:B--2---:R-:W-:Y:S08]  /*3ba0*/  HMMA.16816.F32 R4, R124.reuse, R128, R4 ;  /* 0x000000807c04723c */ /* 0x044ff00000001804 */
[C---:B------:R-:W-:Y:S01]  /*3bb0*/  HMMA.16816.F32 R8, R124.reuse, R130, R8 ;  /* 0x000000827c08723c */ /* 0x040fe20000001808 */
[----:B------:R-:W2:Y:S07]  /*3bc0*/  LDSM.16.M88.4 R128, [R148+0x5000] ;  /* 0x005000009480783b */ /* 0x000eae0000000200 */
[C---:B------:R-:W-:Y:S08]  /*3bd0*/  HMMA.16816.F32 R12, R124.reuse, R132, R12 ;  /* 0x000000847c0c723c */ /* 0x040ff0000000180c */
[C---:B------:R-:W-:Y:S01]  /*3be0*/  HMMA.16816.F32 R16, R124.reuse, R134, R16 ;  /* 0x000000867c10723c */ /* 0x040fe20000001810 */
[----:B------:R-:W-:Y:S07]  /*3bf0*/  LDSM.16.M88.4 R132, [R151] ;  /* 0x000000009784783b */ /* 0x000fee0000000200 */
[C---:B---3--:R-:W-:Y:S08]  /*3c00*/  HMMA.16816.F32 R20, R124.reuse, R108, R20 ;  /* 0x0000006c7c14723c */ /* 0x048ff00000001814 */
[C---:B------:R-:W-:Y:S01]  /*3c10*/  HMMA.16816.F32 R24, R124.reuse, R110, R24 ;  /* 0x0000006e7c18723c */ /* 0x040fe20000001818 */
[----:B------:R-:W3:Y:S07]  /*3c20*/  LDSM.16.M88.4 R108, [R148+0x5800] ;  /* 0x00580000946c783b */ /* 0x000eee0000000200 */
[C---:B----4-:R-:W-:Y:S08]  /*3c30*/  HMMA.16816.F32 R28, R124.reuse, R112, R28 ;  /* 0x000000707c1c723c */ /* 0x050ff0000000181c */
[----:B------:R-:W-:Y:S01]  /*3c40*/  HMMA.16816.F32 R32, R124, R114, R32 ;  /* 0x000000727c20723c */ /* 0x000fe20000001820 */
[----:B------:R-:W4:Y:S04]  /*3c50*/  LDSM.16.M88.4 R112, [R147+0x4800] ;  /* 0x004800009370783b */ /* 0x000f280000000200 */
[----:B------:R-:W-:Y:S03]  /*3c60*/  LDSM.16.M88.4 R124, [R154+UR5+0x7000] ;  /* 0x007000059a7c783b */ /* 0x000fe60008000200 */
[C---:B-1----:R-:W-:Y:S08]  /*3c70*/  HMMA.16816.F32 R4, R104.reuse, R116, R4 ;  /* 0x000000746804723c */ /* 0x042ff00000001804 */
[C---:B------:R-:W-:Y:S01]  /*3c80*/  HMMA.16816.F32 R8, R104.reuse, R118, R8 ;  /* 0x000000766808723c */ /* 0x040fe20000001808 */
[----:B------:R-:W1:Y:S07]  /*3c90*/  LDSM.16.M88.4 R116, [R147+0x5000] ;  /* 0x005000009374783b */ /* 0x000e6e0000000200 */
[C---:B-----5:R-:W-:Y:S08]  /*3ca0*/  HMMA.16816.F32 R12, R104.reuse, R120, R12 ;  /* 0x00000078680c723c */ /* 0x060ff0000000180c */
[C---:B------:R-:W-:Y:S01]  /*3cb0*/  HMMA.16816.F32 R16, R104.reuse, R122, R16 ;  /* 0x0000007a6810723c */ /* 0x040fe20000001810 */
[----:B------:R-:W5:Y:S07]  /*3cc0*/  LDSM.16.M88.4 R120, [R147+0x5800] ;  /* 0x005800009378783b */ /* 0x000f6e0000000200 */
[C---:B--2---:R-:W-:Y:S08]  /*3cd0*/  HMMA.16816.F32 R20, R104.reuse, R128, R20 ;  /* 0x000000806814723c */ /* 0x044ff00000001814 */
[C---:B------:R-:W-:Y:S01]  /*3ce0*/  HMMA.16816.F32 R24, R104.reuse, R130, R24 ;  /* 0x000000826818723c */ /* 0x040fe20000001818 */
[----:B------:R-:W-:Y:S07]  /*3cf0*/  LDSM.16.M88.4 R128, [R154+UR5+0x7800] ;  /* 0x007800059a80783b */ /* 0x000fee0008000200 */
[C---:B---3--:R-:W-:Y:S08]  /*3d00*/  HMMA.16816.F32 R28, R104.reuse, R108, R28 ;  /* 0x0000006c681c723c */ /* 0x048ff0000000181c */
[----:B------:R-:W-:Y:S01]  /*3d10*/  HMMA.16816.F32 R32, R104, R110, R32 ;  /* 0x0000006e6820723c */ /* 0x000fe20000001820 */
[----:B------:R-:W-:Y:S04]  /*3d20*/  LDSM.16.M88.4 R104, [R155+0x2000] ;  /* 0x002000009b68783b */ /* 0x000fe80000000200 */
[----:B------:R-:W2:Y:S03]  /*3d30*/  LDSM.16.M88.4 R108, [R154+UR5+0x6000] ;  /* 0x006000059a6c783b */ /* 0x000ea60008000200 */
[C---:B------:R-:W-:Y:S08]  /*3d40*/  HMMA.16816.F32 R4, R132.reuse, R136, R4 ;  /* 0x000000888404723c */ /* 0x040ff00000001804 */
[C---:B------:R-:W-:Y:S01]  /*3d50*/  HMMA.16816.F32 R8, R132.reuse, R138, R8 ;  /* 0x0000008a8408723c */ /* 0x040fe20000001808 */
[----:B------:R-:W-:Y:S07]  /*3d60*/  LDSM.16.M88.4 R136, [R149+0x6000] ;  /* 0x006000009588783b */ /* 0x000fee0000000200 */
[C---:B----4-:R-:W-:Y:S08]  /*3d70*/  HMMA.16816.F32 R12, R132.reuse, R112, R12 ;  /* 0x00000070840c723c */ /* 0x050ff0000000180c */
[C---:B------:R-:W-:Y:S01]  /*3d80*/  HMMA.16816.F32 R16, R132.reuse, R114, R16 ;  /* 0x000000728410723c */ /* 0x040fe20000001810 */
[----:B------:R-:W3:Y:S07]  /*3d90*/  LDSM.16.M88.4 R112, [R154+UR5+0x6800] ;  /* 0x006800059a70783b */ /* 0x000eee0008000200 */
[C---:B-1----:R-:W-:Y:S08]  /*3da0*/  HMMA.16816.F32 R20, R132.reuse, R116, R20 ;  /* 0x000000748414723c */ /* 0x042ff00000001814 */
[C---:B------:R-:W-:Y:S01]  /*3db0*/  HMMA.16816.F32 R24, R132.reuse, R118, R24 ;  /* 0x000000768418723c */ /* 0x040fe20000001818 */
[----:B------:R-:W1:Y:S07]  /*3dc0*/  LDSM.16.M88.4 R116, [R153+0x2000] ;  /* 0x002000009974783b */ /* 0x000e6e0000000200 */
[C---:B-----5:R-:W-:Y:S08]  /*3dd0*/  HMMA.16816.F32 R28, R132.reuse, R120, R28 ;  /* 0x00000078841c723c */ /* 0x060ff0000000181c */
[----:B------:R-:W-:Y:S01]  /*3de0*/  HMMA.16816.F32 R32, R132, R122, R32 ;  /* 0x0000007a8420723c */ /* 0x000fe20000001820 */
[----:B------:R-:W4:Y:S04]  /*3df0*/  LDSM.16.M88.4 R120, [R149+0x7000] ;  /* 0x007000009578783b */ /* 0x000f280000000200 */
[----:B------:R-:W-:Y:S03]  /*3e00*/  LDSM.16.M88.4 R132, [R151+0x2000] ;  /* 0x002000009784783b */ /* 0x000fe60000000200 */
[C---:B--2---:R-:W-:Y:S08]  /*3e10*/  HMMA.16816.F32 R4, R104.reuse, R108, R4 ;  /* 0x0000006c6804723c */ /* 0x044ff00000001804 */
[C---:B------:R-:W-:Y:S01]  /*3e20*/  HMMA.16816.F32 R8, R104.reuse, R110, R8 ;  /* 0x0000006e6808723c */ /* 0x040fe20000001808 */
[----:B------:R-:W2:Y:S07]  /*3e30*/  LDSM.16.M88.4 R108, [R149+0x7800] ;  /* 0x00780000956c783b */ /* 0x000eae0000000200 */
[C---:B---3--:R-:W-:Y:S08]  /*3e40*/  HMMA.16816.F32 R12, R104.reuse, R112, R12 ;  /* 0x00000070680c723c */ /* 0x048ff0000000180c */
        /* <DEDUP_REMOVED lines=8> */
[----:B------:R-:W-:Y:S03]  /*3ed0*/  LDSM.16.M88.4 R128, [R148+0x7800] ;  /* 0x007800009480783b */ /* 0x000fe60000000200 */
[C---:B-1----:R-:W-:Y:S08]  /*3ee0*/  HMMA.16816.F32 R4, R116.reuse, R136, R4 ;  /* 0x000000887404723c */ /* 0x042ff00000001804 */
[C---:B------:R-:W-:Y:S01]  /*3ef0*/  HMMA.16816.F32 R8, R116.reuse, R138, R8 ;  /* 0x0000008a7408723c */ /* 0x040fe20000001808 */
[----:B------:R-:W-:Y:S07]  /*3f00*/  LDSM.16.M88.4 R136, [R147+0x6000] ;  /* 0x006000009388783b */ /* 0x000fee0000000200 */
[C---:B------:R-:W-:Y:S08]  /*3f10*/  HMMA.16816.F32 R12, R116.reuse, R140, R12 ;  /* 0x0000008c740c723c */ /* 0x040ff0000000180c */
[C---:B------:R-:W-:Y:S08]  /*3f20*/  HMMA.16816.F32 R16, R116.reuse, R142, R16 ;  /* 0x0000008e7410723c */ /* 0x040ff00000001810 */
[C---:B----4-:R-:W-:Y:S08]  /*3f30*/  HMMA.16816.F32 R20, R116.reuse, R120, R20 ;  /* 0x000000787414723c */ /* 0x050ff00000001814 */
[C---:B------:R-:W-:Y:S01]  /*3f40*/  HMMA.16816.F32 R24, R116.reuse, R122, R24 ;  /* 0x0000007a7418723c */ /* 0x040fe20000001818 */
[----:B------:R-:W1:Y:S07]  /*3f50*/  LDSM.16.M88.4 R120, [R148+0x7000] ;  /* 0x007000009478783b */ /* 0x000e6e0000000200 */
[C---:B--2---:R-:W-:Y:S08]  /*3f60*/  HMMA.16816.F32 R28, R116.reuse, R108, R28 ;  /* 0x0000006c741c723c */ /* 0x044ff0000000181c */
[----:B------:R-:W-:Y:S01]  /*3f70*/  HMMA.16816.F32 R32, R116, R110, R32 ;  /* 0x0000006e7420723c */ /* 0x000fe20000001820 */
[----:B------:R-:W2:Y:S04]  /*3f80*/  LDSM.16.M88.4 R108, [R147+0x6800] ;  /* 0x00680000936c783b */ /* 0x000ea80000000200 */
[----:B------:R-:W4:Y:S03]  /*3f90*/  LDSM.16.M88.4 R116, [R147+0x7000] ;  /* 0x007000009374783b */ /* 0x000f260000000200 */
[C---:B---3--:R-:W-:Y:S08]  /*3fa0*/  HMMA.16816.F32 R4, R104.reuse, R112, R4 ;  /* 0x000000706804723c */ /* 0x048ff00000001804 */
[C---:B------:R-:W-:Y:S01]  /*3fb0*/  HMMA.16816.F32 R8, R104.reuse, R114, R8 ;  /* 0x000000726808723c */ /* 0x040fe20000001808 */
[----:B------:R-:W3:Y:S01]  /*3fc0*/  LDSM.16.M88.4 R112, [R147+0x7800] ;  /* 0x007800009370783b */ /* 0x000ee20000000200 */
[----:B------:R-:W-:Y:S04]  /*3fd0*/  DEPBAR.LE SB0, 0x0 ;  /* 0x000080000000791a */ /* 0x000fe80000000000 */
[----:B------:R-:W-:Y:S02]  /*3fe0*/  BAR.SYNC.DEFER_BLOCKING 0x0 ;  /* 0x0000000000007b1d */ /* 0x000fe40000010000 */
[C---:B------:R-:W-:Y:S08]  /*3ff0*/  HMMA.16816.F32 R12, R104.reuse, R124, R12 ;  /* 0x0000007c680c723c */ /* 0x040ff0000000180c */
[C---:B------:R-:W-:Y:S08]  /*4000*/  HMMA.16816.F32 R16, R104.reuse, R126, R16 ;  /* 0x0000007e6810723c */ /* 0x040ff00000001810 */
[C---:B-1----:R-:W-:Y:S08]  /*4010*/  HMMA.16816.F32 R20, R104.reuse, R120, R20 ;  /* 0x000000786814723c */ /* 0x042ff00000001814 */
[C---:B------:R-:W-:Y:S08]  /*4020*/  HMMA.16816.F32 R24, R104.reuse, R122, R24 ;  /* 0x0000007a6818723c */ /* 0x040ff00000001818 */
[C---:B------:R-:W-:Y:S08]  /*4030*/  HMMA.16816.F32 R28, R104.reuse, R128, R28 ;  /* 0x00000080681c723c */ /* 0x040ff0000000181c */
[----:B------:R-:W-:Y:S08]  /*4040*/  HMMA.16816.F32 R32, R104, R130, R32 ;  /* 0x000000826820723c */ /* 0x000ff00000001820 */
[C---:B------:R-:W-:Y:S08]  /*4050*/  HMMA.16816.F32 R4, R132.reuse, R136, R4 ;  /* 0x000000888404723c */ /* 0x040ff00000001804 */
[C---:B------:R-:W-:Y:S08]  /*4060*/  HMMA.16816.F32 R8, R132.reuse, R138, R8 ;  /* 0x0000008a8408723c */ /* 0x040ff00000001808 */
[C---:B--2---:R-:W-:Y:S03]  /*4070*/  HMMA.16816.F32 R12, R132.reuse, R108, R12 ;  /* 0x0000006c840c723c */ /* 0x044fe6000000180c */
[----:B------:R-:W-:Y:S02]  /*4080*/  FMNMX3.FTZ R2, R101, R4, R5, !PT ;  /* 0x0000000465027276 */ /* 0x000fe40007810005 */
[----:B------:R-:W-:Y:S03]  /*4090*/  FMNMX3.FTZ R3, R0, R6, R7, !PT ;  /* 0x0000000600037276 */ /* 0x000fe60007810007 */
[C---:B------:R-:W-:Y:S03]  /*40a0*/  HMMA.16816.F32 R16, R132.reuse, R110, R16 ;  /* 0x0000006e8410723c */ /* 0x040fe60000001810 */
[----:B------:R-:W-:Y:S02]  /*40b0*/  FMNMX3.FTZ R100, R2, R8, R9, !PT ;  /* 0x0000000802647276 */ /* 0x000fe40007810009 */
[----:B------:R-:W-:Y:S03]  /*40c0*/  FMNMX3.FTZ R2, R3, R10, R11, !PT ;  /* 0x0000000a03027276 */ /* 0x000fe6000781000b */
[C---:B----4-:R-:W-:Y:S03]  /*40d0*/  HMMA.16816.F32 R20, R132.reuse, R116, R20 ;  /* 0x000000748414723c */ /* 0x050fe60000001814 */
[----:B------:R-:W-:Y:S02]  /*40e0*/  FMNMX3.FTZ R3, R100, R12, R13, !PT ;  /* 0x0000000c64037276 */ /* 0x000fe4000781000d */
[----:B------:R-:W-:Y:S03]  /*40f0*/  FMNMX3.FTZ R2, R2, R14, R15, !PT ;  /* 0x0000000e02027276 */ /* 0x000fe6000781000f */
[C---:B------:R-:W-:Y:S03]  /*4100*/  HMMA.16816.F32 R24, R132.reuse, R118, R24 ;  /* 0x000000768418723c */ /* 0x040fe60000001818 */
[----:B------:R-:W-:Y:S02]  /*4110*/  FMNMX3.FTZ R3, R3, R16, R17, !PT ;  /* 0x0000001003037276 */ /* 0x000fe40007810011 */
[----:B------:R-:W-:Y:S03]  /*4120*/  FMNMX3.FTZ R103, R2, R18, R19, !PT ;  /* 0x0000001202677276 */ /* 0x000fe60007810013 */
[C---:B---3--:R-:W-:Y:S03]  /*4130*/  HMMA.16816.F32 R28, R132.reuse, R112, R28 ;  /* 0x00000070841c723c */ /* 0x048fe6000000181c */
[----:B------:R-:W-:Y:S02]  /*4140*/  FMNMX3.FTZ R165, R3, R20, R21, !PT ;  /* 0x0000001403a57276 */ /* 0x000fe40007810015 */
[----:B------:R-:W-:Y:S03]  /*4150*/  FMNMX3.FTZ R103, R103, R22, R23, !PT ;  /* 0x0000001667677276 */ /* 0x000fe60007810017 */
[----:B------:R-:W-:Y:S03]  /*4160*/  HMMA.16816.F32 R32, R132, R114, R32 ;  /* 0x000000728420723c */ /* 0x000fe60000001820 */
[----:B------:R-:W-:Y:S02]  /*4170*/  FMNMX3.FTZ R165, R165, R24, R25, !PT ;  /* 0x00000018a5a57276 */ /* 0x000fe40007810019 */
[----:B------:R-:W-:Y:S06]  /*4180*/  FMNMX3.FTZ R103, R103, R26, R27, !PT ;  /* 0x0000001a67677276 */ /* 0x000fec000781001b */
[----:B------:R-:W-:Y:S02]  /*4190*/  FMNMX3.FTZ R165, R165, R28, R29, !PT ;  /* 0x0000001ca5a57276 */ /* 0x000fe4000781001d */
[----:B------:R-:W-:Y:S06]  /*41a0*/  FMNMX3.FTZ R103, R103, R30, R31, !PT ;  /* 0x0000001e67677276 */ /* 0x000fec000781001f */
[----:B------:R-:W-:Y:S01]  /*41b0*/  FMNMX3.FTZ R165, R165, R32, R33, !PT ;  /* 0x00000020a5a57276 */ /* 0x000fe20007810021 */
[----:B------:R-:W-:Y:S06]  /*41c0*/  @P0 BRA `(.L_x_576) ;  /* 0xfffffff400480947 */ /* 0x000fec000383ffff */
.L_x_575:
[----:B------:R-:W-:Y:S01]  /*41d0*/  FMNMX3.FTZ R103, R103, R34, R35, !PT ;  /* 0x0000002267677276 */ /* 0x000fe20007810023 */
[----:B------:R-:W2:Y:S01]  /*41e0*/  SHFL.BFLY PT, R100, R165, 0x2, 0x1f ;  /* 0x0c401f00a5647f89 */ /* 0x000ea200000e0000 */
[----:B------:R-:W-:Y:S07]  /*41f0*/  IADD3 R166, PT, PT, R166, -0x1, RZ ;  /* 0xffffffffa6a67810 */ /* 0x000fee0007ffe0ff */
[----:B------:R-:W3:Y:S01]  /*4200*/  SHFL.BFLY PT, R2, R103, 0x2, 0x1f ;  /* 0x0c401f0067027f89 */ /* 0x000ee200000e0000 */
[----:B------:R-:W-:Y:S07]  /*4210*/  ISETP.NE.AND P1, PT, R166, -0x2, PT ;  /* 0xfffffffea600780c */ /* 0x000fee0003f25270 */
[----:B-1----:R-:W-:Y:S08]  /*4220*/  LDSM.16.MT88.4 R108, [R146+0x8000] ;  /* 0x00800000926c783b */ /* 0x002ff00000004200 */
[----:B------:R-:W-:Y:S01]  /*4230*/  LDSM.16.MT88.4 R112, [R145+0x8000] ;  /* 0x008000009170783b */ /* 0x000fe20000004200 */
[----:B--2---:R-:W-:Y:S02]  /*4240*/  FMNMX.FTZ R105, R165, R100, !PT ;  /* 0x00000064a5697209 */ /* 0x004fe40007810000 */
[----:B---3--:R-:W-:Y:S05]  /*4250*/  FMNMX.FTZ R102, R103, R2, !PT ;  /* 0x0000000267667209 */ /* 0x008fea0007810000 */
[----:B------:R-:W1:Y:S08]  /*4260*/  SHFL.BFLY PT, R100, R105, 0x1, 0x1f ;  /* 0x0c201f0069647f89 */ /* 0x000e7000000e0000 */
[----:B------:R-:W2:Y:S01]  /*4270*/  SHFL.BFLY PT, R3, R102, 0x1, 0x1f ;  /* 0x0c201f0066037f89 */ /* 0x000ea200000e0000 */
[----:B-1----:R-:W-:Y:S07]  /*4280*/  FMNMX.FTZ R100, R105, R100, !PT ;  /* 0x0000006469647209 */ /* 0x002fee0007810000 */
[----:B------:R-:W1:Y:S01]  /*4290*/  LDSM.16.MT88.4 R104, [R150+0x8000] ;  /* 0x008000009668783b */ /* 0x000e620000004200 */
[----:B--2---:R-:W-:Y:S01]  /*42a0*/  FMNMX.FTZ R3, R102, R3, !PT ;  /* 0x0000000366037209 */ /* 0x004fe20007810000 */
[C---:B------:R-:W-:Y:S01]  /*42b0*/  FADD.FTZ R2, -R100.reuse, R101 ;  /* 0x0000006564027221 */ /* 0x040fe20000010100 */
[C---:B------:R-:W-:Y:S01]  /*42c0*/  FMUL.FTZ R122, R100.reuse, UR4 ;  /* 0x00000004647a7c20 */ /* 0x040fe20008410000 */
[----:B------:R-:W-:Y:S02]  /*42d0*/  FSETP.NEU.FTZ.AND P0, PT, R100, -INF , PT ;  /* 0xff8000006400780b */ /* 0x000fe40003f1d000 */
[C---:B------:R-:W-:Y:S01]  /*42e0*/  FADD.FTZ R0, -R3.reuse, R0 ;  /* 0x0000000003007221 */ /* 0x040fe20000010100 */
[----:B------:R-:W-:Y:S01]  /*42f0*/  FMUL.FTZ R101, R2, UR4 ;  /* 0x0000000402657c20 */ /* 0x000fe20008410000 */
[----:B------:R-:W-:Y:S01]  /*4300*/  FSEL R122, R122, RZ, P0 ;  /* 0x000000ff7a7a7208 */ /* 0x000fe20000000000 */
[C---:B------:R-:W-:Y:S01]  /*4310*/  FMUL.FTZ R121, R3.reuse, UR4 ;  /* 0x0000000403797c20 */ /* 0x040fe20008410000 */
[----:B------:R-:W-:Y:S01]  /*4320*/  FMUL.FTZ R103, R0, UR4 ;  /* 0x0000000400677c20 */ /* 0x000fe20008410000 */
[----:B------:R2:W3:Y:S01]  /*4330*/  MUFU.EX2 R2, R101 ;  /* 0x0000006500027308 */ /* 0x0004e20000000800 */
[----:B------:R-:W-:Y:S01]  /*4340*/  FSETP.NEU.FTZ.AND P0, PT, R3, -INF , PT ;  /* 0xff8000000300780b */ /* 0x000fe20003f1d000 */
[--C-:B------:R-:W-:Y:S01]  /*4350*/  FFMA.FTZ R117, R4, UR4, -R122.reuse ;  /* 0x0000000404757c23 */ /* 0x100fe2000801087a */
[--C-:B------:R-:W-:Y:S01]  /*4360*/  FFMA.FTZ R116, R5, UR4, -R122.reuse ;  /* 0x0000000405747c23 */ /* 0x100fe2000801087a */
[--C-:B------:R-:W-:Y:S01]  /*4370*/  FFMA.FTZ R102, R9, UR4, -R122.reuse ;  /* 0x0000000409667c23 */ /* 0x100fe2000801087a */
[----:B------:R-:W-:Y:S01]  /*4380*/  FSEL R121, R121, RZ, P0 ;  /* 0x000000ff79797208 */ /* 0x000fe20000000000 */
[--C-:B------:R-:W-:Y:S01]  /*4390*/  FFMA.FTZ R135, R24, UR4, -R122.reuse ;  /* 0x0000000418877c23 */ /* 0x100fe2000801087a */
[--C-:B------:R-:W-:Y:S03]  /*43a0*/  FFMA.FTZ R136, R25, UR4, -R122.reuse ;  /* 0x0000000419887c23 */ /* 0x100fe6000801087a */
[----:B------:R4:W5:Y:S01]  /*43b0*/  MUFU.EX2 R0, R103 ;  /* 0x0000006700007308 */ /* 0x0009620000000800 */
[--C-:B------:R-:W-:Y:S01]  /*43c0*/  FFMA.FTZ R139, R28, UR4, -R122.reuse ;  /* 0x000000041c8b7c23 */ /* 0x100fe2000801087a */
[--C-:B------:R-:W-:Y:S01]  /*43d0*/  FFMA.FTZ R119, R6, UR4, -R121.reuse ;  /* 0x0000000406777c23 */ /* 0x100fe20008010879 */
[--C-:B------:R-:W-:Y:S01]  /*43e0*/  FFMA.FTZ R120, R7, UR4, -R121.reuse ;  /* 0x0000000407787c23 */ /* 0x100fe20008010879 */
[--C-:B------:R-:W-:Y:S01]  /*43f0*/  FFMA.FTZ R118, R11, UR4, -R121.reuse ;  /* 0x000000040b767c23 */ /* 0x100fe20008010879 */
[--C-:B------:R-:W-:Y:S01]  /*4400*/  FFMA.FTZ R137, R26, UR4, -R121.reuse ;  /* 0x000000041a897c23 */ /* 0x100fe20008010879 */
[--C-:B------:R-:W-:Y:S01]  /*4410*/  FFMA.FTZ R138, R27, UR4, -R121.reuse ;  /* 0x000000041b8a7c23 */ /* 0x100fe20008010879 */
[--C-:B------:R-:W-:Y:S03]  /*4420*/  FFMA.FTZ R140, R29, UR4, -R122.reuse ;  /* 0x000000041d8c7c23 */ /* 0x100fe6000801087a */
[----:B------:R-:W-:Y:S01]  /*4430*/  MUFU.EX2 R117, R117 ;  /* 0x0000007500757308 */ /* 0x000fe20000000800 */
[--C-:B--2---:R-:W-:Y:S01]  /*4440*/  FFMA.FTZ R101, R8, UR4, -R122.reuse ;  /* 0x0000000408657c23 */ /* 0x104fe2000801087a */
[C---:B---3--:R-:W-:Y:S01]  /*4450*/  FMUL.FTZ R4, R2.reuse, R96 ;  /* 0x0000006002047220 */ /* 0x048fe20000410000 */
[C---:B------:R-:W-:Y:S01]  /*4460*/  FMUL.FTZ R5, R2.reuse, R97 ;  /* 0x0000006102057220 */ /* 0x040fe20000410000 */
[C---:B------:R-:W-:Y:S01]  /*4470*/  FMUL.FTZ R8, R2.reuse, R92 ;  /* 0x0000005c02087220 */ /* 0x040fe20000410000 */
[C---:B------:R-:W-:Y:S01]  /*4480*/  FMUL.FTZ R9, R2.reuse, R93 ;  /* 0x0000005d02097220 */ /* 0x040fe20000410000 */
[C---:B------:R-:W-:Y:S01]  /*4490*/  FMUL.FTZ R36, R2.reuse, R36 ;  /* 0x0000002402247220 */ /* 0x040fe20000410000 */
[----:B------:R-:W-:Y:S03]  /*44a0*/  FMUL.FTZ R37, R2, R37 ;  /* 0x0000002502257220 */ /* 0x000fe60000410000 */
[----:B------:R-:W2:Y:S01]  /*44b0*/  MUFU.EX2 R116, R116 ;  /* 0x0000007400747308 */ /* 0x000ea20000000800 */
[--C-:B----4-:R-:W-:Y:S01]  /*44c0*/  FFMA.FTZ R103, R10, UR4, -R121.reuse ;  /* 0x000000040a677c23 */ /* 0x110fe20008010879 */
[C---:B-----5:R-:W-:Y:S01]  /*44d0*/  FMUL.FTZ R6, R0.reuse, R98 ;  /* 0x0000006200067220 */ /* 0x060fe20000410000 */
[C---:B------:R-:W-:Y:S01]  /*44e0*/  FMUL.FTZ R7, R0.reuse, R99 ;  /* 0x0000006300077220 */ /* 0x040fe20000410000 */
[C---:B------:R-:W-:Y:S01]  /*44f0*/  FMUL.FTZ R10, R0.reuse, R94 ;  /* 0x0000005e000a7220 */ /* 0x040fe20000410000 */
[C---:B------:R-:W-:Y:S01]  /*4500*/  FMUL.FTZ R11, R0.reuse, R95 ;  /* 0x0000005f000b7220 */ /* 0x040fe20000410000 */
[C---:B------:R-:W-:Y:S01]  /*4510*/  FMUL.FTZ R38, R0.reuse, R38 ;  /* 0x0000002600267220 */ /* 0x040fe20000410000 */
[----:B------:R-:W3:Y:S03]  /*4520*/  LDSM.16.MT88.4 R92, [R144+0x8000] ;  /* 0x00800000905c783b */ /* 0x000ee60000004200 */
[----:B------:R-:W-:Y:S01]  /*4530*/  MUFU.EX2 R119, R119 ;  /* 0x0000007700777308 */ /* 0x000fe20000000800 */
[----:B------:R-:W-:Y:S01]  /*4540*/  FMUL.FTZ R39, R0, R39 ;  /* 0x0000002700277220 */ /* 0x000fe20000410000 */
[--C-:B------:R-:W-:Y:S01]  /*4550*/  FFMA.FTZ R141, R30, UR4, -R121.reuse ;  /* 0x000000041e8d7c23 */ /* 0x100fe20008010879 */
[--C-:B------:R-:W-:Y:S01]  /*4560*/  FFMA.FTZ R142, R31, UR4, -R121.reuse ;  /* 0x000000041f8e7c23 */ /* 0x100fe20008010879 */
[--C-:B------:R-:W-:Y:S01]  /*4570*/  FFMA.FTZ R143, R32, UR4, -R122.reuse ;  /* 0x00000004208f7c23 */ /* 0x100fe2000801087a */
[--C-:B------:R-:W-:Y:S01]  /*4580*/  FFMA.FTZ R165, R34, UR4, -R121.reuse ;  /* 0x0000000422a57c23 */ /* 0x100fe20008010879 */
[----:B------:R-:W-:Y:S01]  /*4590*/  FMUL.FTZ R40, R2, R40 ;  /* 0x0000002802287220 */ /* 0x000fe20000410000 */
[----:B------:R-:W-:Y:S03]  /*45a0*/  LDSM.16.MT88.4 R24, [R145+0x9000] ;  /* 0x009000009118783b */ /* 0x000fe60000004200 */
[----:B------:R-:W4:Y:S01]  /*45b0*/  MUFU.EX2 R120, R120 ;  /* 0x0000007800787308 */ /* 0x000f220000000800 */
[----:B--2---:R-:W-:Y:S01]  /*45c0*/  F2FP.F16.F32.PACK_AB R96, R116, R117 ;  /* 0x000000757460723e */ /* 0x004fe200000000ff */
[----:B------:R-:W-:Y:S01]  /*45d0*/  FMUL.FTZ R41, R2, R41 ;  /* 0x0000002902297220 */ /* 0x000fe20000410000 */
[C---:B------:R-:W-:Y:S01]  /*45e0*/  FMUL.FTZ R42, R0.reuse, R42 ;  /* 0x0000002a002a7220 */ /* 0x040fe20000410000 */
[----:B------:R-:W-:Y:S01]  /*45f0*/  FMUL.FTZ R43, R0, R43 ;  /* 0x0000002b002b7220 */ /* 0x000fe20000410000 */
[C---:B------:R-:W-:Y:S01]  /*4600*/  FMUL.FTZ R44, R2.reuse, R44 ;  /* 0x0000002c022c7220 */ /* 0x040fe20000410000 */
[----:B------:R-:W-:Y:S01]  /*4610*/  FMUL.FTZ R45, R2, R45 ;  /* 0x0000002d022d7220 */ /* 0x000fe20000410000 */
[----:B------:R-:W-:Y:S03]  /*4620*/  LDSM.16.MT88.4 R28, [R144+0xb000] ;  /* 0x00b00000901c783b */ /* 0x000fe60000004200 */
[----:B------:R-:W-:Y:S01]  /*4630*/  MUFU.EX2 R101, R101 ;  /* 0x0000006500657308 */ /* 0x000fe20000000800 */
[C---:B------:R-:W-:Y:S01]  /*4640*/  FMUL.FTZ R46, R0.reuse, R46 ;  /* 0x0000002e002e7220 */ /* 0x040fe20000410000 */
[----:B------:R-:W-:Y:S01]  /*4650*/  FMUL.FTZ R47, R0, R47 ;  /* 0x0000002f002f7220 */ /* 0x000fe20000410000 */
[C---:B------:R-:W-:Y:S01]  /*4660*/  FMUL.FTZ R48, R2.reuse, R48 ;  /* 0x0000003002307220 */ /* 0x040fe20000410000 */
[----:B------:R-:W-:Y:S01]  /*4670*/  FMUL.FTZ R49, R2, R49 ;  /* 0x0000003102317220 */ /* 0x000fe20000410000 */
[C---:B------:R-:W-:Y:S01]  /*4680*/  FMUL.FTZ R50, R0.reuse, R50 ;  /* 0x0000003200327220 */ /* 0x040fe20000410000 */
[----:B------:R-:W-:Y:S01]  /*4690*/  FMUL.FTZ R51, R0, R51 ;  /* 0x0000003300337220 */ /* 0x000fe20000410000 */
[----:B------:R-:W-:Y:S03]  /*46a0*/  FMUL.FTZ R52, R2, R52 ;  /* 0x0000003402347220 */ /* 0x000fe60000410000 */
[----:B------:R-:W2:Y:S01]  /*46b0*/  MUFU.EX2 R102, R102 ;  /* 0x0000006600667308 */ /* 0x000ea20000000800 */
[----:B----4-:R-:W-:Y:S01]  /*46c0*/  F2FP.F16.F32.PACK_AB R97, R120, R119 ;  /* 0x000000777861723e */ /* 0x010fe200000000ff */
[----:B------:R-:W-:Y:S01]  /*46d0*/  FMUL.FTZ R53, R2, R53 ;  /* 0x0000003502357220 */ /* 0x000fe20000410000 */
[C---:B------:R-:W-:Y:S01]  /*46e0*/  FMUL.FTZ R54, R0.reuse, R54 ;  /* 0x0000003600367220 */ /* 0x040fe20000410000 */
[----:B------:R-:W-:Y:S01]  /*46f0*/  FMUL.FTZ R55, R0, R55 ;  /* 0x0000003700377220 */ /* 0x000fe20000410000 */
[C---:B------:R-:W-:Y:S01]  /*4700*/  FMUL.FTZ R56, R2.reuse, R56 ;  /* 0x0000003802387220 */ /* 0x040fe20000410000 */
[----:B------:R-:W-:Y:S01]  /*4710*/  FMUL.FTZ R57, R2, R57 ;  /* 0x0000003902397220 */ /* 0x000fe20000410000 */
[C---:B------:R-:W-:Y:S03]  /*4720*/  FMUL.FTZ R58, R0.reuse, R58 ;  /* 0x0000003a003a7220 */ /* 0x040fe60000410000 */
[----:B------:R-:W-:Y:S01]  /*4730*/  MUFU.EX2 R103, R103 ;  /* 0x0000006700677308 */ /* 0x000fe20000000800 */
[----:B------:R-:W-:Y:S01]  /*4740*/  FMUL.FTZ R59, R0, R59 ;  /* 0x0000003b003b7220 */ /* 0x000fe20000410000 */
[C---:B------:R-:W-:Y:S01]  /*4750*/  FMUL.FTZ R60, R2.reuse, R60 ;  /* 0x0000003c023c7220 */ /* 0x040fe20000410000 */
[----:B------:R-:W-:Y:S01]  /*4760*/  FMUL.FTZ R61, R2, R61 ;  /* 0x0000003d023d7220 */ /* 0x000fe20000410000 */
[C---:B------:R-:W-:Y:S01]  /*4770*/  FMUL.FTZ R62, R0.reuse, R62 ;  /* 0x0000003e003e7220 */ /* 0x040fe20000410000 */
[----:B------:R-:W-:Y:S01]  /*4780*/  FMUL.FTZ R63, R0, R63 ;  /* 0x0000003f003f7220 */ /* 0x000fe20000410000 */
[C---:B------:R-:W-:Y:S01]  /*4790*/  FMUL.FTZ R64, R2.reuse, R64 ;  /* 0x0000004002407220 */ /* 0x040fe20000410000 */
[----:B------:R-:W-:Y:S03]  /*47a0*/  FMUL.FTZ R65, R2, R65 ;  /* 0x0000004102417220 */ /* 0x000fe60000410000 */
[----:B------:R-:W4:Y:S01]  /*47b0*/  MUFU.EX2 R118, R118 ;  /* 0x0000007600767308 */ /* 0x000f220000000800 */
[----:B--2---:R-:W-:Y:S01]  /*47c0*/  F2FP.F16.F32.PACK_AB R98, R102, R101 ;  /* 0x000000656662723e */ /* 0x004fe200000000ff */
        /* <DEDUP_REMOVED lines=10> */
[--C-:B------:R-:W-:Y:S01]  /*4870*/  FFMA.FTZ R123, R12, UR4, -R122.reuse ;  /* 0x000000040c7b7c23 */ /* 0x100fe2000801087a */
[C---:B------:R-:W-:Y:S01]  /*4880*/  FMUL.FTZ R12, R2.reuse, R88 ;  /* 0x00000058020c7220 */ /* 0x040fe20000410000 */
[--C-:B------:R-:W-:Y:S01]  /*4890*/  FFMA.FTZ R124, R13, UR4, -R122.reuse ;  /* 0x000000040d7c7c23 */ /* 0x100fe2000801087a */
[----:B------:R-:W-:Y:S01]  /*48a0*/  FMUL.FTZ R13, R2, R89 ;  /* 0x00000059020d7220 */ /* 0x000fe20000410000 */
[--C-:B------:R-:W-:Y:S01]  /*48b0*/  FFMA.FTZ R125, R14, UR4, -R121.reuse ;  /* 0x000000040e7d7c23 */ /* 0x100fe20008010879 */
[----:B----4-:R-:W-:Y:S01]  /*48c0*/  F2FP.F16.F32.PACK_AB R99, R118, R103 ;  /* 0x000000677663723e */ /* 0x010fe200000000ff */
[C---:B------:R-:W-:Y:S01]  /*48d0*/  FMUL.FTZ R14, R0.reuse, R90 ;  /* 0x0000005a000e7220 */ /* 0x040fe20000410000 */
[--C-:B------:R-:W-:Y:S01]  /*48e0*/  FFMA.FTZ R126, R15, UR4, -R121.reuse ;  /* 0x000000040f7e7c23 */ /* 0x100fe20008010879 */
[----:B------:R-:W-:Y:S01]  /*48f0*/  FMUL.FTZ R15, R0, R91 ;  /* 0x0000005b000f7220 */ /* 0x000fe20000410000 */
[C---:B------:R-:W-:Y:S01]  /*4900*/  FMUL.FTZ R76, R2.reuse, R76 ;  /* 0x0000004c024c7220 */ /* 0x040fe20000410000 */
[----:B------:R-:W-:Y:S01]  /*4910*/  LDSM.16.MT88.4 R88, [R150+0x8800] ;  /* 0x008800009658783b */ /* 0x000fe20000004200 */
[----:B------:R-:W-:Y:S01]  /*4920*/  FMUL.FTZ R77, R2, R77 ;  /* 0x0000004d024d7220 */ /* 0x000fe20000410000 */
[C---:B-1----:R-:W-:Y:S01]  /*4930*/  HMMA.16816.F32 R4, R96.reuse, R104, R4 ;  /* 0x000000686004723c */ /* 0x042fe20000001804 */
[----:B------:R-:W-:Y:S04]  /*4940*/  MUFU.EX2 R123, R123 ;  /* 0x0000007b007b7308 */ /* 0x000fe80000000800 */
[C---:B------:R-:W-:Y:S01]  /*4950*/  FMUL.FTZ R78, R0.reuse, R78 ;  /* 0x0000004e004e7220 */ /* 0x040fe20000410000 */
[----:B------:R-:W-:Y:S01]  /*4960*/  FMUL.FTZ R79, R0, R79 ;  /* 0x0000004f004f7220 */ /* 0x000fe20000410000 */
[--C-:B------:R-:W-:Y:S01]  /*4970*/  FFMA.FTZ R127, R16, UR4, -R122.reuse ;  /* 0x00000004107f7c23 */ /* 0x100fe2000801087a */
[C---:B------:R-:W-:Y:S01]  /*4980*/  HMMA.16816.F32 R8, R96.reuse, R106, R8 ;  /* 0x0000006a6008723c */ /* 0x040fe20000001808 */
[----:B------:R-:W1:Y:S02]  /*4990*/  LDSM.16.MT88.4 R104, [R150+0xa000] ;  /* 0x00a000009668783b */ /* 0x000e640000004200 */
[----:B------:R-:W2:Y:S01]  /*49a0*/  MUFU.EX2 R124, R124 ;  /* 0x0000007c007c7308 */ /* 0x000ea20000000800 */
[--C-:B------:R-:W-:Y:S01]  /*49b0*/  FFMA.FTZ R128, R17, UR4, -R122.reuse ;  /* 0x0000000411807c23 */ /* 0x100fe2000801087a */
[--C-:B------:R-:W-:Y:S01]  /*49c0*/  FFMA.FTZ R129, R18, UR4, -R121.reuse ;  /* 0x0000000412817c23 */ /* 0x100fe20008010879 */
[--C-:B------:R-:W-:Y:S01]  /*49d0*/  FFMA.FTZ R130, R19, UR4, -R121.reuse ;  /* 0x0000000413827c23 */ /* 0x100fe20008010879 */
[C---:B------:R-:W-:Y:S01]  /*49e0*/  FMUL.FTZ R80, R2.reuse, R80 ;  /* 0x0000005002507220 */ /* 0x040fe20000410000 */
[----:B------:R-:W-:Y:S01]  /*49f0*/  FMUL.FTZ R81, R2, R81 ;  /* 0x0000005102517220 */ /* 0x000fe20000410000 */
[C---:B------:R-:W-:Y:S04]  /*4a00*/  HMMA.16816.F32 R36, R96.reuse, R108, R36 ;  /* 0x0000006c6024723c */ /* 0x040fe80000001824 */
[----:B------:R-:W-:Y:S01]  /*4a10*/  MUFU.EX2 R125, R125 ;  /* 0x0000007d007d7308 */ /* 0x000fe20000000800 */
[C---:B------:R-:W-:Y:S01]  /*4a20*/  FMUL.FTZ R82, R0.reuse, R82 ;  /* 0x0000005200527220 */ /* 0x040fe20000410000 */
[----:B------:R-:W-:Y:S01]  /*4a30*/  FMUL.FTZ R83, R0, R83 ;  /* 0x0000005300537220 */ /* 0x000fe20000410000 */
[C---:B------:R-:W-:Y:S01]  /*4a40*/  FMUL.FTZ R16, R2.reuse, R84 ;  /* 0x0000005402107220 */ /* 0x040fe20000410000 */
[----:B------:R-:W-:Y:S01]  /*4a50*/  FMUL.FTZ R17, R2, R85 ;  /* 0x0000005502117220 */ /* 0x000fe20000410000 */
[----:B------:R-:W-:Y:S01]  /*4a60*/  FMUL.FTZ R18, R0, R86 ;  /* 0x0000005600127220 */ /* 0x000fe20000410000 */
[C---:B------:R-:W-:Y:S01]  /*4a70*/  HMMA.16816.F32 R40, R96.reuse, R110, R40 ;  /* 0x0000006e6028723c */ /* 0x040fe20000001828 */
[----:B------:R-:W4:Y:S03]  /*4a80*/  LDSM.16.MT88.4 R108, [R146+0xa000] ;  /* 0x00a00000926c783b */ /* 0x000f260000004200 */
[----:B------:R-:W5:Y:S01]  /*4a90*/  MUFU.EX2 R126, R126 ;  /* 0x0000007e007e7308 */ /* 0x000f620000000800 */
[----:B--2---:R-:W-:Y:S01]  /*4aa0*/  F2FP.F16.F32.PACK_AB R84, R124, R123 ;  /* 0x0000007b7c54723e */ /* 0x004fe200000000ff */
[----:B------:R-:W-:Y:S01]  /*4ab0*/  FMUL.FTZ R19, R0, R87 ;  /* 0x0000005700137220 */ /* 0x000fe20000410000 */
[--C-:B------:R-:W-:Y:S01]  /*4ac0*/  FFMA.FTZ R131, R20, UR4, -R122.reuse ;  /* 0x0000000414837c23 */ /* 0x100fe2000801087a */
[--C-:B------:R-:W-:Y:S01]  /*4ad0*/  FFMA.FTZ R132, R21, UR4, -R122.reuse ;  /* 0x0000000415847c23 */ /* 0x100fe2000801087a */
[----:B------:R-:W-:Y:S01]  /*4ae0*/  FFMA.FTZ R122, R33, UR4, -R122 ;  /* 0x00000004217a7c23 */ /* 0x000fe2000801087a */
[C---:B------:R-:W-:Y:S04]  /*4af0*/  HMMA.16816.F32 R44, R96.reuse, R112, R44 ;  /* 0x00000070602c723c */ /* 0x040fe8000000182c */
[----:B------:R-:W-:Y:S01]  /*4b00*/  MUFU.EX2 R127, R127 ;  /* 0x0000007f007f7308 */ /* 0x000fe20000000800 */
[--C-:B------:R-:W-:Y:S01]  /*4b10*/  FFMA.FTZ R133, R22, UR4, -R121.reuse ;  /* 0x0000000416857c23 */ /* 0x100fe20008010879 */
[--C-:B------:R-:W-:Y:S01]  /*4b20*/  FFMA.FTZ R134, R23, UR4, -R121.reuse ;  /* 0x0000000417867c23 */ /* 0x100fe20008010879 */
[----:B------:R-:W-:Y:S01]  /*4b30*/  FFMA.FTZ R121, R35, UR4, -R121 ;  /* 0x0000000423797c23 */ /* 0x000fe20008010879 */
[----:B------:R-:W-:Y:S01]  /*4b40*/  FFMA.FTZ R117, R2, R169, R117 ;  /* 0x000000a902757223 */ /* 0x000fe20000010075 */
[----:B------:R-:W-:Y:S01]  /*4b50*/  LDSM.16.MT88.4 R32, [R150+0xb800] ;  /* 0x00b800009620783b */ /* 0x000fe20000004200 */
[C---:B------:R-:W-:Y:S04]  /*4b60*/  HMMA.16816.F32 R48, R96.reuse, R114, R48 ;  /* 0x000000726030723c */ /* 0x040fe80000001830 */
[----:B------:R-:W2:Y:S01]  /*4b70*/  MUFU.EX2 R128, R128 ;  /* 0x0000008000807308 */ /* 0x000ea20000000800 */
[----:B-----5:R-:W-:Y:S01]  /*4b80*/  F2FP.F16.F32.PACK_AB R85, R126, R125 ;  /* 0x0000007d7e55723e */ /* 0x020fe200000000ff */
[----:B------:R-:W-:Y:S01]  /*4b90*/  FFMA.FTZ R119, R0, R167, R119 ;  /* 0x000000a700777223 */ /* 0x000fe20000010077 */
[----:B------:R-:W-:Y:S01]  /*4ba0*/  FADD.FTZ R116, R116, R117 ;  /* 0x0000007574747221 */ /* 0x000fe20000010000 */
[----:B------:R-:W-:Y:S01]  /*4bb0*/  LDSM.16.MT88.4 R112, [R144+0x8800] ;  /* 0x008800009070783b */ /* 0x000fe20000004200 */
[C---:B---3--:R-:W-:Y:S05]  /*4bc0*/  HMMA.16816.F32 R52, R96.reuse, R92, R52 ;  /* 0x0000005c6034723c */ /* 0x048fea0000001834 */
[----:B------:R-:W-:Y:S01]  /*4bd0*/  MUFU.EX2 R129, R129 ;  /* 0x0000008100817308 */ /* 0x000fe20000000800 */
[----:B------:R-:W-:Y:S01]  /*4be0*/  FADD.FTZ R120, R120, R119 ;  /* 0x0000007778787221 */ /* 0x000fe20000010000 */
[----:B------:R-:W-:Y:S03]  /*4bf0*/  FADD.FTZ R101, R101, R116 ;  /* 0x0000007465657221 */ /* 0x000fe60000010000 */
[----:B------:R-:W-:Y:S01]  /*4c00*/  FADD.FTZ R103, R103, R120 ;  /* 0x0000007867677221 */ /* 0x000fe20000010000 */
[C---:B------:R-:W-:Y:S01]  /*4c10*/  HMMA.16816.F32 R56, R96.reuse, R94, R56 ;  /* 0x0000005e6038723c */ /* 0x040fe20000001838 */
[----:B------:R-:W3:Y:S03]  /*4c20*/  LDSM.16.MT88.4 R92, [R145+0xa000] ;  /* 0x00a00000915c783b */ /* 0x000ee60000004200 */
[----:B------:R-:W5:Y:S01]  /*4c30*/  MUFU.EX2 R130, R130 ;  /* 0x0000008200827308 */ /* 0x000f620000000800 */
[----:B--2---:R-:W-:Y:S01]  /*4c40*/  F2FP.F16.F32.PACK_AB R86, R128, R127 ;  /* 0x0000007f8056723e */ /* 0x004fe200000000ff */
[----:B------:R-:W-:Y:S01]  /*4c50*/  FADD.FTZ R102, R102, R101 ;  /* 0x0000006566667221 */ /* 0x000fe20000010000 */
[----:B------:R-:W-:Y:S01]  /*4c60*/  MOV R101, R100 ;  /* 0x0000006400657202 */ /* 0x000fe20000000f00 */
[----:B------:R-:W-:Y:S01]  /*4c70*/  FADD.FTZ R118, R118, R103 ;  /* 0x0000006776767221 */ /* 0x000fe20000010000 */
[C---:B-1----:R-:W-:Y:S05]  /*4c80*/  HMMA.16816.F32 R60, R96.reuse, R104, R60 ;  /* 0x00000068603c723c */ /* 0x042fea000000183c */
[----:B------:R-:W-:Y:S01]  /*4c90*/  MUFU.EX2 R131, R131 ;  /* 0x0000008300837308 */ /* 0x000fe20000000800 */
[----:B------:R-:W-:Y:S01]  /*4ca0*/  FADD.FTZ R123, R123, R102 ;  /* 0x000000667b7b7221 */ /* 0x000fe20000010000 */
[----:B------:R-:W-:Y:S03]  /*4cb0*/  FADD.FTZ R125, R125, R118 ;  /* 0x000000767d7d7221 */ /* 0x000fe60000010000 */
[----:B------:R-:W-:Y:S01]  /*4cc0*/  FADD.FTZ R124, R124, R123 ;  /* 0x0000007b7c7c7221 */ /* 0x000fe20000010000 */
[C---:B------:R-:W-:Y:S01]  /*4cd0*/  HMMA.16816.F32 R64, R96.reuse, R106, R64 ;  /* 0x0000006a6040723c */ /* 0x040fe20000001840 */
[----:B------:R-:W1:Y:S03]  /*4ce0*/  LDSM.16.MT88.4 R104, [R144+0xa000] ;  /* 0x00a000009068783b */ /* 0x000e660000004200 */
[----:B------:R-:W2:Y:S01]  /*4cf0*/  MUFU.EX2 R132, R132 ;  /* 0x0000008400847308 */ /* 0x000ea20000000800 */
[----:B-----5:R-:W-:Y:S01]  /*4d00*/  F2FP.F16.F32.PACK_AB R87, R130, R129 ;  /* 0x000000818257723e */ /* 0x020fe200000000ff */
[----:B------:R-:W-:Y:S01]  /*4d10*/  FADD.FTZ R126, R126, R125 ;  /* 0x0000007d7e7e7221 */ /* 0x000fe20000010000 */
[----:B------:R-:W-:Y:S01]  /*4d20*/  FADD.FTZ R127, R127, R124 ;  /* 0x0000007c7f7f7221 */ /* 0x000fe20000010000 */
[C---:B----4-:R-:W-:Y:S06]  /*4d30*/  HMMA.16816.F32 R68, R96.reuse, R108, R68 ;  /* 0x0000006c6044723c */ /* 0x050fec0000001844 */
[----:B------:R-:W-:Y:S01]  /*4d40*/  MUFU.EX2 R133, R133 ;  /* 0x0000008500857308 */ /* 0x000fe20000000800 */
[----:B------:R-:W-:Y:S01]  /*4d50*/  FADD.FTZ R129, R129, R126 ;  /* 0x0000007e81817221 */ /* 0x000fe20000010000 */
[----:B------:R-:W-:Y:S03]  /*4d60*/  FADD.FTZ R128, R128, R127 ;  /* 0x0000007f80807221 */ /* 0x000fe60000010000 */
[----:B------:R-:W-:Y:S01]  /*4d70*/  FADD.FTZ R130, R130, R129 ;  /* 0x0000008182827221 */ /* 0x000fe20000010000 */
[C---:B------:R-:W-:Y:S01]  /*4d80*/  HMMA.16816.F32 R72, R96.reuse, R110, R72 ;  /* 0x0000006e6048723c */ /* 0x040fe20000001848 */
[----:B------:R-:W-:Y:S03]  /*4d90*/  LDSM.16.MT88.4 R108, [R145+0x8800] ;  /* 0x00880000916c783b */ /* 0x000fe60000004200 */
[----:B------:R-:W4:Y:S01]  /*4da0*/  MUFU.EX2 R134, R134 ;  /* 0x0000008600867308 */ /* 0x000f220000000800 */
[C---:B--2---:R-:W-:Y:S01]  /*4db0*/  F2FP.F16.F32.PACK_AB R20, R132.reuse, R131 ;  /* 0x000000838414723e */ /* 0x044fe200000000ff */
[----:B------:R-:W-:Y:S04]  /*4dc0*/  FADD.FTZ R131, R131, R128 ;  /* 0x0000008083837221 */ /* 0x000fe80000010000 */
[----:B------:R-:W-:Y:S01]  /*4dd0*/  FADD.FTZ R132, R132, R131 ;  /* 0x0000008384847221 */ /* 0x000fe20000010000 */
[C---:B---3--:R-:W-:Y:S03]  /*4de0*/  HMMA.16816.F32 R76, R96.reuse, R92, R76 ;  /* 0x0000005c604c723c */ /* 0x048fe6000000184c */
[----:B------:R-:W-:Y:S05]  /*4df0*/  MUFU.EX2 R135, R135 ;  /* 0x0000008700877308 */ /* 0x000fea0000000800 */
[C---:B------:R-:W-:Y:S01]  /*4e00*/  HMMA.16816.F32 R12, R96.reuse, R94, R12 ;  /* 0x0000005e600c723c */ /* 0x040fe2000000180c */
[----:B------:R-:W2:Y:S04]  /*4e10*/  LDSM.16.MT88.4 R92, [R146+0x8800] ;  /* 0x00880000925c783b */ /* 0x000ea80000004200 */
[----:B------:R-:W3:Y:S01]  /*4e20*/  MUFU.EX2 R136, R136 ;  /* 0x0000008800887308 */ /* 0x000ee20000000800 */
[C---:B----4-:R-:W-:Y:S01]  /*4e30*/  F2FP.F16.F32.PACK_AB R21, R134.reuse, R133 ;  /* 0x000000858615723e */ /* 0x050fe200000000ff */
[----:B------:R-:W-:Y:S01]  /*4e40*/  FADD.FTZ R133, R133, R130 ;  /* 0x0000008285857221 */ /* 0x000fe20000010000 */
[C---:B-1----:R-:W-:Y:S07]  /*4e50*/  HMMA.16816.F32 R80, R96.reuse, R104, R80 ;  /* 0x000000686050723c */ /* 0x042fee0000001850 */
[----:B------:R-:W-:Y:S01]  /*4e60*/  MUFU.EX2 R137, R137 ;  /* 0x0000008900897308 */ /* 0x000fe20000000800 */
[----:B------:R-:W-:Y:S01]  /*4e70*/  FADD.FTZ R134, R134, R133 ;  /* 0x0000008586867221 */ /* 0x000fe20000010000 */
[----:B------:R-:W-:Y:S01]  /*4e80*/  HMMA.16816.F32 R16, R96, R106, R16 ;  /* 0x0000006a6010723c */ /* 0x000fe20000001810 */
[----:B------:R-:W1:Y:S07]  /*4e90*/  LDSM.16.MT88.4 R96, [R150+0xa800] ;  /* 0x00a800009660783b */ /* 0x000e6e0000004200 */
[----:B------:R-:W4:Y:S01]  /*4ea0*/  MUFU.EX2 R138, R138 ;  /* 0x0000008a008a7308 */ /* 0x000f220000000800 */
[C---:B---3--:R-:W-:Y:S01]  /*4eb0*/  F2FP.F16.F32.PACK_AB R22, R136.reuse, R135 ;  /* 0x000000878816723e */ /* 0x048fe200000000ff */
[----:B------:R-:W-:Y:S01]  /*4ec0*/  FADD.FTZ R135, R135, R132 ;  /* 0x0000008487877221 */ /* 0x000fe20000010000 */
[C---:B------:R-:W-:Y:S01]  /*4ed0*/  HMMA.16816.F32 R4, R84.reuse, R88, R4 ;  /* 0x000000585404723c */ /* 0x040fe20000001804 */
[----:B------:R-:W-:Y:S06]  /*4ee0*/  LDSM.16.MT88.4 R104, [R144+0xa800] ;  /* 0x00a800009068783b */ /* 0x000fec0000004200 */
[----:B------:R-:W-:Y:S01]  /*4ef0*/  MUFU.EX2 R139, R139 ;  /* 0x0000008b008b7308 */ /* 0x000fe20000000800 */
[----:B------:R-:W-:Y:S01]  /*4f00*/  FADD.FTZ R136, R136, R135 ;  /* 0x0000008788887221 */ /* 0x000fe20000010000 */
[C---:B------:R-:W-:Y:S01]  /*4f10*/  HMMA.16816.F32 R8, R84.reuse, R90, R8 ;  /* 0x0000005a5408723c */ /* 0x040fe20000001808 */
[----:B------:R-:W3:Y:S07]  /*4f20*/  LDSM.16.MT88.4 R88, [R146+0xa800] ;  /* 0x00a800009258783b */ /* 0x000eee0000004200 */
[----:B------:R-:W5:Y:S01]  /*4f30*/  MUFU.EX2 R140, R140 ;  /* 0x0000008c008c7308 */ /* 0x000f620000000800 */
[C---:B----4-:R-:W-:Y:S01]  /*4f40*/  F2FP.F16.F32.PACK_AB R23, R138.reuse, R137 ;  /* 0x000000898a17723e */ /* 0x050fe200000000ff */
[----:B------:R-:W-:Y:S04]  /*4f50*/  FADD.FTZ R137, R137, R134 ;  /* 0x0000008689897221 */ /* 0x000fe80000010000 */
[----:B------:R-:W-:Y:S01]  /*4f60*/  FADD.FTZ R138, R138, R137 ;  /* 0x000000898a8a7221 */ /* 0x000fe20000010000 */
[C---:B--2---:R-:W-:Y:S03]  /*4f70*/  HMMA.16816.F32 R36, R84.reuse, R92, R36 ;  /* 0x0000005c5424723c */ /* 0x044fe60000001824 */
[----:B------:R-:W-:Y:S05]  /*4f80*/  MUFU.EX2 R141, R141 ;  /* 0x0000008d008d7308 */ /* 0x000fea0000000800 */
[C---:B------:R-:W-:Y:S01]  /*4f90*/  HMMA.16816.F32 R40, R84.reuse, R94, R40 ;  /* 0x0000005e5428723c */ /* 0x040fe20000001828 */
[----:B------:R-:W2:Y:S04]  /*4fa0*/  LDSM.16.MT88.4 R92, [R145+0xa800] ;  /* 0x00a80000915c783b */ /* 0x000ea80000004200 */
[----:B------:R-:W4:Y:S03]  /*4fb0*/  MUFU.EX2 R142, R142 ;  /* 0x0000008e008e7308 */ /* 0x000f260000000800 */
[C---:B------:R-:W-:Y:S07]  /*4fc0*/  HMMA.16816.F32 R44, R84.reuse, R108, R44 ;  /* 0x0000006c542c723c */ /* 0x040fee000000182c */
[----:B------:R-:W-:Y:S01]  /*4fd0*/  MUFU.EX2 R143, R143 ;  /* 0x0000008f008f7308 */ /* 0x000fe20000000800 */
[C---:B------:R-:W-:Y:S01]  /*4fe0*/  HMMA.16816.F32 R48, R84.reuse, R110, R48 ;  /* 0x0000006e5430723c */ /* 0x040fe20000001830 */
[----:B------:R-:W-:Y:S08]  /*4ff0*/  LDSM.16.MT88.4 R108, [R146+0x9000] ;  /* 0x00900000926c783b */ /* 0x000ff00000004200 */
[----:B------:R-:W4:Y:S01]  /*5000*/  MUFU.EX2 R122, R122 ;  /* 0x0000007a007a7308 */ /* 0x000f220000000800 */
[C---:B------:R-:W-:Y:S09]  /*5010*/  HMMA.16816.F32 R52, R84.reuse, R112, R52 ;  /* 0x000000705434723c */ /* 0x040ff20000001834 */
[----:B------:R-:W-:Y:S01]  /*5020*/  MUFU.EX2 R165, R165 ;  /* 0x000000a500a57308 */ /* 0x000fe20000000800 */
[C---:B------:R-:W-:Y:S01]  /*5030*/  HMMA.16816.F32 R56, R84.reuse, R114, R56 ;  /* 0x000000725438723c */ /* 0x040fe20000001838 */
[----:B------:R-:W-:Y:S08]  /*5040*/  LDSM.16.MT88.4 R112, [R145+0x9800] ;  /* 0x009800009170783b */ /* 0x000ff00000004200 */
[----:B------:R-:W4:Y:S01]  /*5050*/  MUFU.EX2 R168, R121 ;  /* 0x0000007900a87308 */ /* 0x000f220000000800 */
[C---:B-1----:R-:W-:Y:S08]  /*5060*/  HMMA.16816.F32 R60, R84.reuse, R96, R60 ;  /* 0x00000060543c723c */ /* 0x042ff0000000183c */
[C---:B------:R-:W-:Y:S01]  /*5070*/  HMMA.16816.F32 R64, R84.reuse, R98, R64 ;  /* 0x000000625440723c */ /* 0x040fe20000001840 */
[----:B------:R-:W1:Y:S07]  /*5080*/  LDSM.16.MT88.4 R96, [R150+0x9000] ;  /* 0x009000009660783b */ /* 0x000e6e0000004200 */
[C---:B---3--:R-:W-:Y:S08]  /*5090*/  HMMA.16816.F32 R68, R84.reuse, R88, R68 ;  /* 0x000000585444723c */ /* 0x048ff00000001844 */
[C---:B------:R-:W-:Y:S01]  /*50a0*/  HMMA.16816.F32 R72, R84.reuse, R90, R72 ;  /* 0x0000005a5448723c */ /* 0x040fe20000001848 */
[----:B------:R-:W-:Y:S07]  /*50b0*/  LDSM.16.MT88.4 R88, [R150+0xb000] ;  /* 0x00b000009658783b */ /* 0x000fee0000004200 */
[C---:B--2---:R-:W-:Y:S08]  /*50c0*/  HMMA.16816.F32 R76, R84.reuse, R92, R76 ;  /* 0x0000005c544c723c */ /* 0x044ff0000000184c */
[C---:B------:R-:W-:Y:S01]  /*50d0*/  HMMA.16816.F32 R12, R84.reuse, R94, R12 ;  /* 0x0000005e540c723c */ /* 0x040fe2000000180c */
[----:B------:R-:W-:Y:S07]  /*50e0*/  LDSM.16.MT88.4 R92, [R146+0xb000] ;  /* 0x00b00000925c783b */ /* 0x000fee0000004200 */
[C---:B------:R-:W-:Y:S08]  /*50f0*/  HMMA.16816.F32 R80, R84.reuse, R104, R80 ;  /* 0x000000685450723c */ /* 0x040ff00000001850 */
[----:B------:R-:W-:Y:S01]  /*5100*/  HMMA.16816.F32 R16, R84, R106, R16 ;  /* 0x0000006a5410723c */ /* 0x000fe20000001810 */
[----:B------:R-:W2:Y:S07]  /*5110*/  LDSM.16.MT88.4 R84, [R144+0x9000] ;  /* 0x009000009054783b */ /* 0x000eae0000004200 */
[C---:B-1----:R-:W-:Y:S01]  /*5120*/  HMMA.16816.F32 R4, R20.reuse, R96, R4 ;  /* 0x000000601404723c */ /* 0x042fe20000001804 */
[----:B------:R-:W-:Y:S07]  /*5130*/  LDSM.16.MT88.4 R104, [R150+0x9800] ;  /* 0x009800009668783b */ /* 0x000fee0000004200 */
[C---:B------:R-:W-:Y:S08]  /*5140*/  HMMA.16816.F32 R8, R20.reuse, R98, R8 ;  /* 0x000000621408723c */ /* 0x040ff00000001808 */
[C---:B------:R-:W-:Y:S08]  /*5150*/  HMMA.16816.F32 R36, R20.reuse, R108, R36 ;  /* 0x0000006c1424723c */ /* 0x040ff00000001824 */
[C---:B------:R-:W-:Y:S01]  /*5160*/  HMMA.16816.F32 R40, R20.reuse, R110, R40 ;  /* 0x0000006e1428723c */ /* 0x040fe20000001828 */
[----:B------:R-:W-:Y:S07]  /*5170*/  LDSM.16.MT88.4 R108, [R146+0x9800] ;  /* 0x00980000926c783b */ /* 0x000fee0000004200 */
[C---:B------:R-:W-:Y:S08]  /*5180*/  HMMA.16816.F32 R44, R20.reuse, R24, R44 ;  /* 0x00000018142c723c */ /* 0x040ff0000000182c */
[C---:B------:R-:W-:Y:S01]  /*5190*/  HMMA.16816.F32 R48, R20.reuse, R26, R48 ;  /* 0x0000001a1430723c */ /* 0x040fe20000001830 */
[----:B------:R-:W1:Y:S07]  /*51a0*/  LDSM.16.MT88.4 R24, [R145+0xb000] ;  /* 0x00b000009118783b */ /* 0x000e6e0000004200 */
[C---:B--2---:R-:W-:Y:S03]  /*51b0*/  HMMA.16816.F32 R52, R20.reuse, R84, R52 ;  /* 0x000000541434723c */ /* 0x044fe60000001834 */
[----:B-----5:R-:W-:Y:S01]  /*51c0*/  F2FP.F16.F32.PACK_AB R84, R140, R139 ;  /* 0x0000008b8c54723e */ /* 0x020fe200000000ff */
[----:B------:R-:W-:Y:S01]  /*51d0*/  FADD.FTZ R139, R139, R136 ;  /* 0x000000888b8b7221 */ /* 0x000fe20000010000 */
[----:B----4-:R-:W-:Y:S01]  /*51e0*/  F2FP.F16.F32.PACK_AB R85, R142, R141 ;  /* 0x0000008d8e55723e */ /* 0x010fe200000000ff */
[----:B------:R-:W-:Y:S02]  /*51f0*/  FADD.FTZ R141, R141, R138 ;  /* 0x0000008a8d8d7221 */ /* 0x000fe40000010000 */
[C---:B------:R-:W-:Y:S03]  /*5200*/  HMMA.16816.F32 R56, R20.reuse, R86, R56 ;  /* 0x000000561438723c */ /* 0x040fe60000001838 */
[----:B------:R-:W-:Y:S01]  /*5210*/  F2FP.F16.F32.PACK_AB R86, R122, R143 ;  /* 0x0000008f7a56723e */ /* 0x000fe200000000ff */
[----:B------:R-:W-:Y:S01]  /*5220*/  FADD.FTZ R140, R140, R139 ;  /* 0x0000008b8c8c7221 */ /* 0x000fe20000010000 */
[----:B------:R-:W-:Y:S01]  /*5230*/  F2FP.F16.F32.PACK_AB R87, R168, R165 ;  /* 0x000000a5a857723e */ /* 0x000fe200000000ff */
[----:B------:R-:W-:Y:S02]  /*5240*/  FADD.FTZ R142, R142, R141 ;  /* 0x0000008d8e8e7221 */ /* 0x000fe40000010000 */
[C---:B------:R-:W-:Y:S03]  /*5250*/  HMMA.16816.F32 R60, R20.reuse, R88, R60 ;  /* 0x00000058143c723c */ /* 0x040fe6000000183c */
[----:B------:R-:W-:Y:S01]  /*5260*/  FADD.FTZ R143, R143, R140 ;  /* 0x0000008c8f8f7221 */ /* 0x000fe20000010000 */
[----:B------:R-:W-:Y:S03]  /*5270*/  FADD.FTZ R165, R165, R142 ;  /* 0x0000008ea5a57221 */ /* 0x000fe60000010000 */
[----:B------:R-:W-:Y:S01]  /*5280*/  FADD.FTZ R169, R122, R143 ;  /* 0x0000008f7aa97221 */ /* 0x000fe20000010000 */
[C---:B------:R-:W-:Y:S01]  /*5290*/  HMMA.16816.F32 R64, R20.reuse, R90, R64 ;  /* 0x0000005a1440723c */ /* 0x040fe20000001840 */
[----:B------:R-:W2:Y:S02]  /*52a0*/  LDSM.16.MT88.4 R88, [R144+0x9800] ;  /* 0x009800009058783b */ /* 0x000ea40000004200 */
[----:B------:R-:W-:Y:S05]  /*52b0*/  FADD.FTZ R167, R168, R165 ;  /* 0x000000a5a8a77221 */ /* 0x000fea0000010000 */
[C---:B------:R-:W-:Y:S08]  /*52c0*/  HMMA.16816.F32 R68, R20.reuse, R92, R68 ;  /* 0x0000005c1444723c */ /* 0x040ff00000001844 */
[C---:B------:R-:W-:Y:S08]  /*52d0*/  HMMA.16816.F32 R72, R20.reuse, R94, R72 ;  /* 0x0000005e1448723c */ /* 0x040ff00000001848 */
[C---:B-1----:R-:W-:Y:S08]  /*52e0*/  HMMA.16816.F32 R76, R20.reuse, R24, R76 ;  /* 0x00000018144c723c */ /* 0x042ff0000000184c */
[C---:B------:R-:W-:Y:S08]  /*52f0*/  HMMA.16816.F32 R12, R20.reuse, R26, R12 ;  /* 0x0000001a140c723c */ /* 0x040ff0000000180c */
[C---:B------:R-:W-:Y:S08]  /*5300*/  HMMA.16816.F32 R80, R20.reuse, R28, R80 ;  /* 0x0000001c1450723c */ /* 0x040ff00000001850 */
[----:B------:R-:W-:Y:S01]  /*5310*/  HMMA.16816.F32 R16, R20, R30, R16 ;  /* 0x0000001e1410723c */ /* 0x000fe20000001810 */
[----:B------:R-:W1:Y:S07]  /*5320*/  LDSM.16.MT88.4 R20, [R146+0xb800] ;  /* 0x00b800009214783b */ /* 0x000e6e0000004200 */
[C---:B------:R-:W-:Y:S01]  /*5330*/  HMMA.16816.F32 R96, R84.reuse, R104, R4 ;  /* 0x000000685460723c */ /* 0x040fe20000001804 */
[----:B------:R-:W-:Y:S07]  /*5340*/  LDSM.16.MT88.4 R4, [R144+0xb800] ;  /* 0x00b800009004783b */ /* 0x000fee0000004200 */
[C---:B------:R-:W-:Y:S01]  /*5350*/  HMMA.16816.F32 R92, R84.reuse, R106, R8 ;  /* 0x0000006a545c723c */ /* 0x040fe20000001808 */
[----:B------:R-:W3:Y:S07]  /*5360*/  LDC.64 R8, c[0x0][0x3c0] ;  /* 0x0000f000ff087b82 */ /* 0x000eee0000000a00 */
[C---:B------:R-:W-:Y:S08]  /*5370*/  HMMA.16816.F32 R36, R84.reuse, R108, R36 ;  /* 0x0000006c5424723c */ /* 0x040ff00000001824 */
[C---:B------:R-:W-:Y:S08]  /*5380*/  HMMA.16816.F32 R40, R84.reuse, R110, R40 ;  /* 0x0000006e5428723c */ /* 0x040ff00000001828 */
[C---:B------:R-:W-:Y:S03]  /*5390*/  HMMA.16816.F32 R44, R84.reuse, R112, R44 ;  /* 0x00000070542c723c */ /* 0x040fe6000000182c */
[C---:B---3--:R-:W-:Y:S02]  /*53a0*/  SHF.L.U64.HI R0, R8.reuse, 0x7, R9 ;  /* 0x0000000708007819 */ /* 0x048fe40000010209 */
[----:B------:R-:W-:Y:S03]  /*53b0*/  LEA R164, P0, -R8, R164, 0x7 ;  /* 0x000000a408a47211 */ /* 0x000fe600078039ff */
[C---:B------:R-:W-:Y:S03]  /*53c0*/  HMMA.16816.F32 R48, R84.reuse, R114, R48 ;  /* 0x000000725430723c */ /* 0x040fe60000001830 */
[----:B------:R-:W-:Y:S02]  /*53d0*/  IADD3.X R161, PT, PT, R161, ~R0, RZ, P0, !PT ;  /* 0x80000000a1a17210 */ /* 0x000fe400007fe4ff */
[----:B------:R-:W-:Y:S03]  /*53e0*/  MOV R0, R3 ;  /* 0x0000000300007202 */ /* 0x000fe60000000f00 */
[C---:B--2---:R-:W-:Y:S08]  /*53f0*/  HMMA.16816.F32 R52, R84.reuse, R88, R52 ;  /* 0x000000585434723c */ /* 0x044ff00000001834 */
[C---:B------:R-:W-:Y:S01]  /*5400*/  HMMA.16816.F32 R56, R84.reuse, R90, R56 ;  /* 0x0000005a5438723c */ /* 0x040fe20000001838 */
[----:B------:R-:W2:Y:S07]  /*5410*/  LDSM.16.MT88.4 R88, [R145+0xb800] ;  /* 0x00b800009158783b */ /* 0x000eae0000004200 */
[C---:B------:R-:W-:Y:S08]  /*5420*/  HMMA.16816.F32 R60, R84.reuse, R32, R60 ;  /* 0x00000020543c723c */ /* 0x040ff0000000183c */
[C---:B------:R-:W-:Y:S08]  /*5430*/  HMMA.16816.F32 R64, R84.reuse, R34, R64 ;  /* 0x000000225440723c */ /* 0x040ff00000001840 */
[C---:B-1----:R-:W-:Y:S08]  /*5440*/  HMMA.16816.F32 R68, R84.reuse, R20, R68 ;  /* 0x000000145444723c */ /* 0x042ff00000001844 */
[C---:B------:R-:W-:Y:S08]  /*5450*/  HMMA.16816.F32 R72, R84.reuse, R22, R72 ;  /* 0x000000165448723c */ /* 0x040ff00000001848 */
[C---:B--2---:R-:W-:Y:S08]  /*5460*/  HMMA.16816.F32 R76, R84.reuse, R88, R76 ;  /* 0x00000058544c723c */ /* 0x044ff0000000184c */
[C---:B------:R-:W-:Y:S08]  /*5470*/  HMMA.16816.F32 R88, R84.reuse, R90, R12 ;  /* 0x0000005a5458723c */ /* 0x040ff0000000180c */
[C---:B------:R-:W-:Y:S08]  /*5480*/  HMMA.16816.F32 R80, R84.reuse, R4, R80 ;  /* 0x000000045450723c */ /* 0x040ff00000001850 */
[----:B------:R-:W-:Y:S01]  /*5490*/  HMMA.16816.F32 R84, R84, R6, R16 ;  /* 0x000000065454723c */ /* 0x000fe20000001810 */
[----:B------:R-:W-:Y:S08]  /*54a0*/  @!UPT UIADD3 URZ, UPT, UPT, URZ, URZ, URZ ;  /* 0x000000fffffff290 */ /* 0x000ff0000fffe0ff */
[----:B------:R-:W-:Y:S11]  /*54b0*/  @P1 BRA `(.L_x_574) ;  /* 0xffffffe400041947 */ /* 0x000ff6000383ffff */
.L_x_573:
[----:B------:R-:W1:Y:S01]  /*54c0*/  SHFL.BFLY PT, R12, R169, 0x2, 0x1f ;  /* 0x0c401f00a90c7f89 */ /* 0x000e6200000e0000 */
[----:B------:R-:W2:Y:S01]  /*54d0*/  S2UR UR4, SR_CgaCtaId ;  /* 0x00000000000479c3 */ /* 0x000ea20000008800 */
[----:B------:R-:W-:Y:S02]  /*54e0*/  UMOV UR5, 0x400 ;  /* 0x0000040000057882 */ /* 0x000fe40000000000 */
[----:B------:R-:W3:Y:S01]  /*54f0*/  SHFL.BFLY PT, R0, R167, 0x2, 0x1f ;  /* 0x0c401f00a7007f89 */ /* 0x000ee200000e0000 */
[----:B------:R-:W4:Y:S04]  /*5500*/  S2R R4, SR_TID.X ;  /* 0x0000000000047919 */ /* 0x000f280000002100 */
[----:B------:R-:W4:Y:S08]  /*5510*/  LDC R25, c[0x0][0x434] ;  /* 0x00010d00ff197b82 */ /* 0x000f300000000800 */
[----:B------:R-:W4:Y:S01]  /*5520*/  S2UR UR6, SR_CTAID.Z ;  /* 0x00000000000679c3 */ /* 0x000f220000002700 */
[----:B-1----:R-:W-:Y:S01]  /*5530*/  FADD.FTZ R12, R12, R169 ;  /* 0x000000a90c0c7221 */ /* 0x002fe20000010000 */
[----:B--2---:R-:W-:-:S06]  /*5540*/  ULEA UR4, UR4, UR5, 0x18 ;  /* 0x0000000504047291 */ /* 0x004fcc000f8ec0ff */
[----:B------:R-:W1:Y:S01]  /*5550*/  S2UR UR7, SR_CTAID.Y ;  /* 0x00000000000779c3 */ /* 0x000e620000002600 */
[----:B---3--:R-:W-:Y:S01]  /*5560*/  FADD.FTZ R11, R0, R167 ;  /* 0x000000a7000b7221 */ /* 0x008fe20000010000 */
[----:B------:R-:W2:Y:S04]  /*5570*/  SHFL.BFLY PT, R7, R12, 0x1, 0x1f ;  /* 0x0c201f000c077f89 */ /* 0x000ea800000e0000 */
[----:B------:R-:W3:Y:S01]  /*5580*/  SHFL.BFLY PT, R6, R11, 0x1, 0x1f ;  /* 0x0c201f000b067f89 */ /* 0x000ee200000e0000 */
[C---:B----4-:R-:W-:Y:S02]  /*5590*/  SHF.L.U32 R2, R4.reuse, 0x1, RZ ;  /* 0x0000000104027819 */ /* 0x050fe400000006ff */
[C---:B------:R-:W-:Y:S02]  /*55a0*/  SHF.L.U32 R9, R4.reuse, 0x4, RZ ;  /* 0x0000000404097819 */ /* 0x040fe400000006ff */
[----:B------:R-:W-:-:S02]  /*55b0*/  SHF.L.U32 R0, R4, 0x5, RZ ;  /* 0x0000000504007819 */ /* 0x000fc400000006ff */
[----:B------:R-:W-:Y:S02]  /*55c0*/  LOP3.LUT R5, R2, 0x6, RZ, 0xc0, !PT ;  /* 0x0000000602057812 */ /* 0x000fe400078ec0ff */
[----:B------:R-:W-:Y:S02]  /*55d0*/  LOP3.LUT R9, R9, 0x1c0, RZ, 0xc0, !PT ;  /* 0x000001c009097812 */ /* 0x000fe400078ec0ff */
[----:B------:R-:W-:Y:S02]  /*55e0*/  LOP3.LUT R0, R5, 0x7c00, R0, 0xf8, !PT ;  /* 0x00007c0005007812 */ /* 0x000fe400078ef800 */
[----:B------:R-:W-:Y:S01]  /*55f0*/  LOP3.LUT R9, R9, 0x38, R2, 0xf8, !PT ;  /* 0x0000003809097812 */ /* 0x000fe200078ef802 */
[----:B--2---:R-:W-:Y:S01]  /*5600*/  FADD.FTZ R7, R12, R7 ;  /* 0x000000070c077221 */ /* 0x004fe20000010000 */
[----:B------:R-:W-:Y:S02]  /*5610*/  MOV R2, 0x20 ;  /* 0x0000002000027802 */ /* 0x000fe40000000f00 */
[----:B------:R-:W-:Y:S01]  /*5620*/  LOP3.LUT R0, R0, R9, RZ, 0xfc, !PT ;  /* 0x0000000900007212 */ /* 0x000fe200078efcff */
[----:B---3--:R-:W-:Y:S01]  /*5630*/  FADD.FTZ R6, R11, R6 ;  /* 0x000000060b067221 */ /* 0x008fe20000010000 */
[----:B------:R-:W-:Y:S01]  /*5640*/  FSETP.NE.FTZ.AND P1, PT, R7, RZ, PT ;  /* 0x000000ff0700720b */ /* 0x000fe20003f35000 */
[----:B------:R-:W2:Y:S01]  /*5650*/  MUFU.RCP R10, R7 ;  /* 0x00000007000a7308 */ /* 0x000ea20000001000 */
[----:B------:R-:W-:Y:S01]  /*5660*/  LEA R9, R0, UR4, 0x1 ;  /* 0x0000000400097c11 */ /* 0x000fe2000f8e08ff */
[----:B------:R-:W3:Y:S01]  /*5670*/  LDCU.U8 UR4, c[0x0][0x549] ;  /* 0x0000a920ff0477ac */ /* 0x000ee20008000000 */
[----:B------:R-:W-:-:S02]  /*5680*/  FSETP.NE.FTZ.AND P0, PT, R6, RZ, PT ;  /* 0x000000ff0600720b */ /* 0x000fc40003f15000 */
[----:B------:R-:W-:Y:S02]  /*5690*/  MOV R5, 0x10 ;  /* 0x0000001000057802 */ /* 0x000fe40000000f00 */
[----:B------:R-:W-:Y:S01]  /*56a0*/  R2P PR, R4, 0x1c ;  /* 0x0000001c04007804 */ /* 0x000fe20000000000 */
[----:B------:R-:W4:Y:S01]  /*56b0*/  MUFU.RCP R8, R6 ;  /* 0x0000000600087308 */ /* 0x000f220000001000 */
[----:B------:R-:W-:-:S03]  /*56c0*/  IADD3 R11, PT, PT, R9, 0x40, RZ ;  /* 0x00000040090b7810 */ /* 0x000fc60007ffe0ff */
[----:B------:R-:W-:Y:S02]  /*56d0*/  SEL R2, R2, 0xffffffe0, !P3 ;  /* 0xffffffe002027807 */ /* 0x000fe40005800000 */
[----:B------:R-:W-:Y:S02]  /*56e0*/  SEL R0, R5, 0xfffffff0, !P2 ;  /* 0xfffffff005007807 */ /* 0x000fe40005000000 */
[----:B------:R-:W-:Y:S01]  /*56f0*/  IADD3 R13, PT, PT, R2, R9, RZ ;  /* 0x00000009020d7210 */ /* 0x000fe20007ffe0ff */
[----:B------:R-:W1:Y:S01]  /*5700*/  @P1 MUFU.LG2 R7, R7 ;  /* 0x0000000700071308 */ /* 0x000e620000000c00 */
[----:B--2---:R-:W-:Y:S02]  /*5710*/  FSEL R10, R10, 1, P1 ;  /* 0x3f8000000a0a7808 */ /* 0x004fe40000800000 */
[----:B---3--:R-:W-:Y:S01]  /*5720*/  ISETP.NE.AND P3, PT, RZ, UR4, PT ;  /* 0x00000004ff007c0c */ /* 0x008fe2000bf65270 */
[----:B------:R-:W2:Y:S01]  /*5730*/  LDCU.U8 UR4, c[0x0][0x548] ;  /* 0x0000a900ff0477ac */ /* 0x000ea20008000000 */
[----:B------:R-:W-:Y:S01]  /*5740*/  @P4 IADD3 R11, PT, PT, R9, -0x40, RZ ;  /* 0xffffffc0090b4810 */ /* 0x000fe20007ffe0ff */
[C---:B------:R-:W-:Y:S01]  /*5750*/  FMUL.FTZ R96, R10.reuse, R96 ;  /* 0x000000600a607220 */ /* 0x040fe20000410000 */
[----:B------:R-:W-:Y:S01]  /*5760*/  FMUL.FTZ R97, R10, R97 ;  /* 0x000000610a617220 */ /* 0x000fe20000410000 */
[----:B----4-:R-:W-:Y:S01]  /*5770*/  FSEL R8, R8, 1, P0 ;  /* 0x3f80000008087808 */ /* 0x010fe20000000000 */
[C---:B------:R-:W-:Y:S01]  /*5780*/  FMUL.FTZ R92, R10.reuse, R92 ;  /* 0x0000005c0a5c7220 */ /* 0x040fe20000410000 */
[C---:B------:R-:W-:Y:S01]  /*5790*/  FMUL.FTZ R93, R10.reuse, R93 ;  /* 0x0000005d0a5d7220 */ /* 0x040fe20000410000 */
[C---:B------:R-:W-:Y:S01]  /*57a0*/  FMUL.FTZ R36, R10.reuse, R36 ;  /* 0x000000240a247220 */ /* 0x040fe20000410000 */
[----:B------:R-:W-:Y:S01]  /*57b0*/  FMUL.FTZ R37, R10, R37 ;  /* 0x000000250a257220 */ /* 0x000fe20000410000 */
[C---:B------:R-:W-:Y:S01]  /*57c0*/  FMUL.FTZ R98, R8.reuse, R98 ;  /* 0x0000006208627220 */ /* 0x040fe20000410000 */
[C---:B------:R-:W-:Y:S01]  /*57d0*/  FMUL.FTZ R99, R8.reuse, R99 ;  /* 0x0000006308637220 */ /* 0x040fe20000410000 */
[C---:B------:R-:W-:Y:S01]  /*57e0*/  FMUL.FTZ R94, R8.reuse, R94 ;  /* 0x0000005e085e7220 */ /* 0x040fe20000410000 */
[----:B------:R-:W3:Y:S01]  /*57f0*/  @P3 LDC.64 R20, c[0x0][0x430] ;  /* 0x00010c00ff143b82 */ /* 0x000ee20000000a00 */
        /* <DEDUP_REMOVED lines=15> */
[----:B------:R-:W-:Y:S01]  /*58f0*/  F2FP.F16.F32.PACK_AB R96, R97, R96 ;  /* 0x000000606160723e */ /* 0x000fe200000000ff */
[C---:B------:R-:W-:Y:S01]  /*5900*/  FMUL.FTZ R52, R10.reuse, R52 ;  /* 0x000000340a347220 */ /* 0x040fe20000410000 */
[----:B------:R-:W-:Y:S01]  /*5910*/  F2FP.F16.F32.PACK_AB R98, R99, R98 ;  /* 0x000000626362723e */ /* 0x000fe200000000ff */
[----:B------:R-:W-:Y:S01]  /*5920*/  FMUL.FTZ R53, R10, R53 ;  /* 0x000000350a357220 */ /* 0x000fe20000410000 */
[C---:B------:R-:W-:Y:S01]  /*5930*/  FMUL.FTZ R54, R8.reuse, R54 ;  /* 0x0000003608367220 */ /* 0x040fe20000410000 */
[----:B------:R-:W-:Y:S01]  /*5940*/  FMUL.FTZ R55, R8, R55 ;  /* 0x0000003708377220 */ /* 0x000fe20000410000 */
[----:B------:R-:W-:Y:S01]  /*5950*/  F2FP.F16.F32.PACK_AB R92, R93, R92 ;  /* 0x0000005c5d5c723e */ /* 0x000fe200000000ff */
[C---:B------:R-:W-:Y:S01]  /*5960*/  FMUL.FTZ R56, R10.reuse, R56 ;  /* 0x000000380a387220 */ /* 0x040fe20000410000 */
[----:B------:R-:W-:Y:S01]  /*5970*/  F2FP.F16.F32.PACK_AB R94, R95, R94 ;  /* 0x0000005e5f5e723e */ /* 0x000fe200000000ff */
[----:B------:R-:W-:Y:S01]  /*5980*/  FMUL.FTZ R57, R10, R57 ;  /* 0x000000390a397220 */ /* 0x000fe20000410000 */
[----:B------:R-:W-:Y:S01]  /*5990*/  IADD3 R5, PT, PT, R0, R9, RZ ;  /* 0x0000000900057210 */ /* 0x000fe20007ffe0ff */
        /* <DEDUP_REMOVED lines=13> */
[----:B------:R-:W-:Y:S01]  /*5a70*/  FMUL.FTZ R66, R8, R66 ;  /* 0x0000004208427220 */ /* 0x000fe20000410000 */
[----:B------:R-:W-:Y:S01]  /*5a80*/  IADD3 R19, PT, PT, R2, R11, RZ ;  /* 0x0000000b02137210 */ /* 0x000fe20007ffe0ff */
        /* <DEDUP_REMOVED lines=8> */
[----:B------:R-:W-:Y:S01]  /*5b10*/  STS [R9], R96 ;  /* 0x0000006009007388 */ /* 0x000fe20000000800 */
[----:B------:R-:W-:Y:S01]  /*5b20*/  F2FP.F16.F32.PACK_AB R50, R51, R50 ;  /* 0x000000323332723e */ /* 0x000fe200000000ff */
[----:B------:R-:W-:Y:S01]  /*5b30*/  FMUL.FTZ R72, R10, R72 ;  /* 0x000000480a487220 */ /* 0x000fe20000410000 */
[----:B------:R-:W-:Y:S01]  /*5b40*/  IADD3 R17, PT, PT, R0, R11, RZ ;  /* 0x0000000b00117210 */ /* 0x000fe20007ffe0ff */
[----:B------:R-:W-:Y:S01]  /*5b50*/  STS [R9+0x400], R98 ;  /* 0x0004006209007388 */ /* 0x000fe20000000800 */
[----:B------:R-:W-:Y:S01]  /*5b60*/  FMUL.FTZ R73, R10, R73 ;  /* 0x000000490a497220 */ /* 0x000fe20000410000 */
[C---:B------:R-:W-:Y:S01]  /*5b70*/  FMUL.FTZ R74, R8.reuse, R74 ;  /* 0x0000004a084a7220 */ /* 0x040fe20000410000 */
[----:B------:R-:W-:Y:S01]  /*5b80*/  FMUL.FTZ R75, R8, R75 ;  /* 0x0000004b084b7220 */ /* 0x000fe20000410000 */
[----:B------:R-:W-:Y:S01]  /*5b90*/  F2FP.F16.F32.PACK_AB R52, R53, R52 ;  /* 0x000000343534723e */ /* 0x000fe200000000ff */
[----:B------:R-:W-:Y:S01]  /*5ba0*/  STS [R5], R92 ;  /* 0x0000005c05007388 */ /* 0x000fe20000000800 */
[----:B------:R-:W-:Y:S01]  /*5bb0*/  F2FP.F16.F32.PACK_AB R54, R55, R54 ;  /* 0x000000363736723e */ /* 0x000fe200000000ff */
[C---:B------:R-:W-:Y:S01]  /*5bc0*/  FMUL.FTZ R76, R10.reuse, R76 ;  /* 0x0000004c0a4c7220 */ /* 0x040fe20000410000 */
[----:B------:R-:W-:Y:S01]  /*5bd0*/  FMUL.FTZ R77, R10, R77 ;  /* 0x0000004d0a4d7220 */ /* 0x000fe20000410000 */
[----:B------:R-:W-:Y:S01]  /*5be0*/  STS [R5+0x400], R94 ;  /* 0x0004005e05007388 */ /* 0x000fe20000000800 */
        /* <DEDUP_REMOVED lines=30> */
[----:B---3--:R-:W-:Y:S01]  /*5dd0*/  @P3 IMAD R20, R21, R20, RZ ;  /* 0x0000001415143224 */ /* 0x008fe200078e02ff */
[----:B------:R-:W-:Y:S01]  /*5de0*/  F2FP.F16.F32.PACK_AB R72, R73, R72 ;  /* 0x000000484948723e */ /* 0x000fe200000000ff */
[----:B------:R-:W-:Y:S01]  /*5df0*/  STS [R17+0x400], R50 ;  /* 0x0004003211007388 */ /* 0x000fe20000000800 */
[----:B------:R-:W-:Y:S01]  /*5e00*/  F2FP.F16.F32.PACK_AB R74, R75, R74 ;  /* 0x0000004a4b4a723e */ /* 0x000fe200000000ff */
[----:B------:R-:W3:Y:S01]  /*5e10*/  @P3 LDC R21, c[0x0][0x430] ;  /* 0x00010c00ff153b82 */ /* 0x000ee20000000800 */
        /* <DEDUP_REMOVED lines=11> */
[----:B------:R-:W-:-:S03]  /*5ed0*/  F2FP.F16.F32.PACK_AB R86, R87, R86 ;  /* 0x000000565756723e */ /* 0x000fc600000000ff */
[----:B------:R-:W-:Y:S04]  /*5ee0*/  STS [R9+0x2000], R60 ;  /* 0x0020003c09007388 */ /* 0x000fe80000000800 */
[----:B------:R4:W-:Y:S04]  /*5ef0*/  STS [R9+0x2400], R62 ;  /* 0x0024003e09007388 */ /* 0x0009e80000000800 */
[----:B------:R-:W-:Y:S04]  /*5f00*/  STS [R5+0x2000], R64 ;  /* 0x0020004005007388 */ /* 0x000fe80000000800 */
[----:B------:R5:W-:Y:S04]  /*5f10*/  STS [R5+0x2400], R66 ;  /* 0x0024004205007388 */ /* 0x000be80000000800 */
[----:B------:R1:W-:Y:S04]  /*5f20*/  STS [R13+0x2000], R68 ;  /* 0x002000440d007388 */ /* 0x0003e80000000800 */
[----:B------:R1:W-:Y:S04]  /*5f30*/  STS [R13+0x2400], R70 ;  /* 0x002400460d007388 */ /* 0x0003e80000000800 */
[----:B------:R1:W-:Y:S04]  /*5f40*/  STS [R15+0x2000], R72 ;  /* 0x002000480f007388 */ /* 0x0003e80000000800 */
[----:B------:R1:W-:Y:S01]  /*5f50*/  STS [R15+0x2400], R74 ;  /* 0x0024004a0f007388 */ /* 0x0003e20000000800 */
[----:B----4-:R-:W4:Y:S03]  /*5f60*/  LDC.64 R8, c[0x0][0x400] ;  /* 0x00010000ff087b82 */ /* 0x010f260000000a00 */
[----:B------:R1:W-:Y:S04]  /*5f70*/  STS [R11+0x2000], R76 ;  /* 0x0020004c0b007388 */ /* 0x0003e80000000800 */
[----:B------:R1:W-:Y:S01]  /*5f80*/  STS [R11+0x2400], R78 ;  /* 0x0024004e0b007388 */ /* 0x0003e20000000800 */
[----:B-----5:R-:W-:-:S03]  /*5f90*/  @P3 MOV R5, 0x1 ;  /* 0x0000000100053802 */ /* 0x020fc60000000f00 */
[----:B------:R1:W-:Y:S04]  /*5fa0*/  STS [R17+0x2000], R88 ;  /* 0x0020005811007388 */ /* 0x0003e80000000800 */
[----:B------:R1:W-:Y:S04]  /*5fb0*/  STS [R17+0x2400], R90 ;  /* 0x0024005a11007388 */ /* 0x0003e80000000800 */
[----:B------:R1:W-:Y:S04]  /*5fc0*/  STS [R19+0x2000], R80 ;  /* 0x0020005013007388 */ /* 0x0003e80000000800 */
[----:B------:R1:W-:Y:S01]  /*5fd0*/  STS [R19+0x2400], R82 ;  /* 0x0024005213007388 */ /* 0x0003e20000000800 */
[----:B------:R-:W1:Y:S03]  /*5fe0*/  S2R R0, SR_TID.X ;  /* 0x0000000000007919 */ /* 0x000e660000002100 */
[----:B------:R1:W-:Y:S04]  /*5ff0*/  STS [R23+0x2000], R84 ;  /* 0x0020005417007388 */ /* 0x0003e80000000800 */
[----:B------:R1:W-:Y:S01]  /*6000*/  STS [R23+0x2400], R86 ;  /* 0x0024005617007388 */ /* 0x0003e20000000800 */
[----:B--23--:R-:W-:Y:S05]  /*6010*/  @P3 BRA `(.L_x_577) ;  /* 0x0000000000283947 */ /* 0x00cfea0003800000 */
[----:B------:R-:W-:Y:S01]  /*6020*/  ISETP.NE.AND P2, PT, RZ, UR4, PT ;  /* 0x00000004ff007c0c */ /* 0x000fe2000bf45270 */
[----:B-1----:R-:W1:-:S12]  /*6030*/  LDC R11, c[0x0][0x3e0] ;  /* 0x0000f800ff0b7b82 */ /* 0x002e580000000800 */
[----:B------:R-:W2:Y:S01]  /*6040*/  @P2 LDC R20, c[0x0][0x454] ;  /* 0x00011500ff142b82 */ /* 0x000ea20000000800 */
[----:B------:R-:W-:Y:S02]  /*6050*/  @P2 MOV R21, 0x1 ;  /* 0x0000000100152802 */ /* 0x000fe40000000f00 */
[----:B------:R-:W-:-:S05]  /*6060*/  @!P2 MOV R21, 0x1 ;  /* 0x000000010015a802 */ /* 0x000fca0000000f00 */
[----:B------:R-:W1:Y:S08]  /*6070*/  @P2 LDC R10, c[0x0][0x454] ;  /* 0x00011500ff0a2b82 */ /* 0x000e700000000800 */
[----:B------:R-:W3:Y:S08]  /*6080*/  @!P2 LDC R2, c[0x0][0x434] ;  /* 0x00010d00ff02ab82 */ /* 0x000ef00000000800 */
[----:B------:R-:W2:Y:S01]  /*6090*/  @!P2 LDC R20, c[0x0][0x434] ;  /* 0x00010d00ff14ab82 */ /* 0x000ea20000000800 */
[----:B-1----:R-:W-:-:S02]  /*60a0*/  @P2 IMAD R5, R10, R11, RZ ;  /* 0x0000000b0a052224 */ /* 0x002fc400078e02ff */
[----:B---3--:R-:W-:-:S07]  /*60b0*/  @!P2 IMAD R5, R2, R11, RZ ;  /* 0x0000000b0205a224 */ /* 0x008fce00078e02ff */
.L_x_577:
[----:B------:R-:W-:Y:S01]  /*60c0*/  BAR.SYNC.DEFER_BLOCKING 0x0 ;  /* 0x0000000000007b1d */ /* 0x000fe20000010000 */
[----:B------:R-:W-:Y:S01]  /*60d0*/  ISETP.NE.AND P2, PT, RZ, UR4, !P3 ;  /* 0x00000004ff007c0c */ /* 0x000fe2000df45270 */
[----:B--2---:R-:W-:Y:S01]  /*60e0*/  IMAD R20, R20, UR6, RZ ;  /* 0x0000000614147c24 */ /* 0x004fe2000f8e02ff */
[----:B-1----:R-:W-:Y:S01]  /*60f0*/  SHF.R.U32.HI R11, RZ, 0x1, R4 ;  /* 0x00000001ff0b7819 */ /* 0x002fe20000011604 */
[----:B------:R-:W-:Y:S01]  /*6100*/  IMAD R28, R25, UR7, RZ ;  /* 0x00000007191c7c24 */ /* 0x000fe2000f8e02ff */
[----:B------:R-:W-:-:S03]  /*6110*/  LOP3.LUT P5, RZ, R4, 0x3, RZ, 0xc0, !PT ;  /* 0x0000000304ff7812 */ /* 0x000fc600078ac0ff */
[----:B------:R-:W1:Y:S01]  /*6120*/  @P1 LDC R23, c[0x0][0x458] ;  /* 0x00011600ff171b82 */ /* 0x000e620000000800 */
[----:B------:R-:W-:Y:S01]  /*6130*/  SHF.R.U32.HI R4, RZ, 0x2, R4 ;  /* 0x00000002ff047819 */ /* 0x000fe20000011604 */
[----:B------:R-:W2:Y:S01]  /*6140*/  @P0 MUFU.LG2 R6, R6 ;  /* 0x0000000600060308 */ /* 0x000ea20000000c00 */
[----:B------:R-:W-:Y:S01]  /*6150*/  LOP3.LUT R11, R11, 0x30, RZ, 0xc0, !PT ;  /* 0x000000300b0b7812 */ /* 0x000fe200078ec0ff */
[----:B------:R-:W-:Y:S01]  /*6160*/  IMAD R29, R160, R21, RZ ;  /* 0x00000015a01d7224 */ /* 0x000fe200078e02ff */
[----:B------:R-:W-:Y:S01]  /*6170*/  SHF.R.U32.HI R44, RZ, 0x3, R0 ;  /* 0x00000003ff2c7819 */ /* 0x000fe20000011600 */
[----:B------:R-:W-:Y:S01]  /*6180*/  IMAD.MOV.U32 R26, RZ, RZ, R162 ;  /* 0x000000ffff1a7224 */ /* 0x000fe200078e00a2 */
[----:B------:R-:W-:Y:S01]  /*6190*/  LOP3.LUT R0, R11, 0x7, R4, 0xf8, !PT ;  /* 0x000000070b007812 */ /* 0x000fe200078ef804 */
[----:B------:R-:W3:Y:S01]  /*61a0*/  @P0 LDC R2, c[0x0][0x458] ;  /* 0x00011600ff020b82 */ /* 0x000ee20000000800 */
[----:B------:R-:W-:Y:S01]  /*61b0*/  @!P2 IMAD R20, R5, UR7, R20 ;  /* 0x000000070514ac24 */ /* 0x000fe2000f8e0214 */
[----:B------:R-:W-:Y:S01]  /*61c0*/  MOV R27, RZ ;  /* 0x000000ff001b7202 */ /* 0x000fe20000000f00 */
[----:B------:R-:W-:Y:S01]  /*61d0*/  IMAD.MOV.U32 R45, RZ, RZ, RZ ;  /* 0x000000ffff2d7224 */ /* 0x000fe200078e00ff */
[----:B------:R-:W-:Y:S01]  /*61e0*/  SEL R24, R28, RZ, P2 ;  /* 0x000000ff1c187207 */ /* 0x000fe20001000000 */
[----:B------:R-:W-:Y:S01]  /*61f0*/  @P1 FMUL.FTZ R7, R7, 0.69314718246459960938 ;  /* 0x3f31721807071820 */ /* 0x000fe20000410000 */
[----:B------:R-:W-:Y:S01]  /*6200*/  SHF.R.S32.HI R28, RZ, 0x1f, R28 ;  /* 0x0000001fff1c7819 */ /* 0x000fe2000001141c */
[----:B----4-:R-:W-:Y:S01]  /*6210*/  IMAD.WIDE.U32 R26, R8, UR7, R26 ;  /* 0x00000007081a7c25 */ /* 0x010fe2000f8e001a */
[----:B------:R-:W4:Y:S01]  /*6220*/  LDC.64 R10, c[0x0][0x410] ;  /* 0x00010400ff0a7b82 */ /* 0x000f220000000a00 */
[--C-:B------:R-:W-:Y:S01]  /*6230*/  IADD3 R24, P4, P3, R29, R24, R20.reuse ;  /* 0x000000181d187210 */ /* 0x100fe20007b9e014 */
[----:B------:R1:W4:Y:S01]  /*6240*/  LDS.128 R16, [R159] ;  /* 0x000000009f107984 */ /* 0x0003220000000c00 */
[----:B--2---:R-:W-:Y:S01]  /*6250*/  @P0 FMUL.FTZ R6, R6, 0.69314718246459960938 ;  /* 0x3f31721806060820 */ /* 0x004fe20000410000 */
[----:B------:R-:W-:Y:S01]  /*6260*/  SHF.R.S32.HI R29, RZ, 0x1f, R29 ;  /* 0x0000001fff1d7819 */ /* 0x000fe2000001141d */
[----:B------:R-:W-:Y:S01]  /*6270*/  BSSY.RECONVERGENT B0, `(.L_x_578) ;  /* 0x000001f000007945 */ /* 0x000fe20003800200 */
[----:B------:R2:W2:Y:S01]  /*6280*/  LDS.128 R12, [R159+0x2000] ;  /* 0x002000009f0c7984 */ /* 0x0004a20000000c00 */
[----:B------:R-:W-:Y:S01]  /*6290*/  SEL R28, R28, RZ, P2 ;  /* 0x000000ff1c1c7207 */ /* 0x000fe20001000000 */
[----:B------:R-:W2:Y:S01]  /*62a0*/  LDC.64 R4, c[0x0][0x408] ;  /* 0x00010200ff047b82 */ /* 0x000ea20000000a00 */
[----:B------:R-:W-:Y:S01]  /*62b0*/  SHF.R.S32.HI R20, RZ, 0x1f, R20 ;  /* 0x0000001fff147819 */ /* 0x000fe20000011414 */
[----:B------:R-:W-:Y:S01]  /*62c0*/  IMAD.MOV.U32 R22, RZ, RZ, 0x7f800000 ;  /* 0x7f800000ff167424 */ /* 0x000fe200078e00ff */
[----:B------:R-:W-:Y:S01]  /*62d0*/  MOV R8, 0x7f800000 ;  /* 0x7f80000000087802 */ /* 0x000fe20000000f00 */
[----:B------:R-:W-:-:S04]  /*62e0*/  IMAD.WIDE.U32 R44, R158, 0x40, R44 ;  /* 0x000000409e2c7825 */ /* 0x000fc800078e002c */
[----:B-1----:R-:W-:Y:S01]  /*62f0*/  @P1 FFMA.FTZ R22, R100, R23, R7 ;  /* 0x0000001764161223 */ /* 0x002fe20000010007 */
[----:B------:R-:W-:Y:S01]  /*6300*/  IADD3.X R20, PT, PT, R29, R28, R20, P4, P3 ;  /* 0x0000001c1d147210 */ /* 0x000fe200027e6414 */
[----:B---3--:R-:W-:Y:S01]  /*6310*/  @P0 FFMA.FTZ R8, R3, R2, R6 ;  /* 0x0000000203080223 */ /* 0x008fe20000010006 */
[----:B------:R-:W-:Y:S01]  /*6320*/  IMAD R9, R9, UR7, R27 ;  /* 0x0000000709097c24 */ /* 0x000fe2000f8e021b */
[----:B------:R-:W-:Y:S06]  /*6330*/  @P5 BRA `(.L_x_579) ;  /* 0x0000000000485947 */ /* 0x000fec0003800000 */
[----:B------:R-:W-:Y:S02]  /*6340*/  IMAD.IADD R25, R25, 0x1, -R160 ;  /* 0x0000000119197824 */ /* 0x000fe400078e0aa0 */
[----:B------:R-:W-:-:S03]  /*6350*/  VIADD R28, R0, 0x8 ;  /* 0x00000008001c7836 */ /* 0x000fc60000000000 */
[-C--:B------:R-:W-:Y:S02]  /*6360*/  ISETP.GE.AND P3, PT, R0, R25.reuse, PT ;  /* 0x000000190000720c */ /* 0x080fe40003f66270 */
[----:B------:R-:W-:-:S11]  /*6370*/  ISETP.GE.AND P2, PT, R28, R25, PT ;  /* 0x000000191c00720c */ /* 0x000fd60003f46270 */
[----:B------:R-:W1:Y:S01]  /*6380*/  @!P3 LDC.64 R6, c[0x0][0x420] ;  /* 0x00010800ff06bb82 */ /* 0x000e620000000a00 */
[-C--:B------:R-:W-:Y:S02]  /*6390*/  @!P3 IMAD R23, R0, R21.reuse, RZ ;  /* 0x000000150017b224 */ /* 0x080fe400078e02ff */
[----:B------:R-:W-:-:S03]  /*63a0*/  @!P2 IMAD R21, R28, R21, RZ ;  /* 0x000000151c15a224 */ /* 0x000fc600078e02ff */
[-C--:B------:R-:W-:Y:S02]  /*63b0*/  @!P3 IADD3 R0, P1, PT, R23, R24.reuse, RZ ;  /* 0x000000181700b210 */ /* 0x080fe40007f3e0ff */
[----:B------:R-:W3:Y:S01]  /*63c0*/  @!P2 LDC.64 R2, c[0x0][0x420] ;  /* 0x00010800ff02ab82 */ /* 0x000ee20000000a00 */
[----:B------:R-:W-:Y:S02]  /*63d0*/  @!P2 IADD3 R24, P0, PT, R21, R24, RZ ;  /* 0x000000181518a210 */ /* 0x000fe40007f1e0ff */
[-C--:B------:R-:W-:Y:S02]  /*63e0*/  @!P3 LEA.HI.X.SX32 R23, R23, R20.reuse, 0x1, P1 ;  /* 0x000000141717b211 */ /* 0x080fe400008f0eff */
[----:B------:R-:W-:Y:S02]  /*63f0*/  @!P2 LEA.HI.X.SX32 R20, R21, R20, 0x1, P0 ;  /* 0x000000141514a211 */ /* 0x000fe400000f0eff */
[----:B-1----:R-:W-:-:S04]  /*6400*/  @!P3 LEA R6, P1, R0, R6, 0x2 ;  /* 0x000000060006b211 */ /* 0x002fc800078210ff */
[----:B------:R-:W-:Y:S02]  /*6410*/  @!P3 LEA.HI.X R7, R0, R7, R23, 0x2, P1 ;  /* 0x000000070007b211 */ /* 0x000fe400008f1417 */
[----:B---3--:R-:W-:-:S03]  /*6420*/  @!P2 LEA R2, P0, R24, R2, 0x2 ;  /* 0x000000021802a211 */ /* 0x008fc600078010ff */
[----:B------:R1:W-:Y:S01]  /*6430*/  @!P3 STG.E desc[UR30][R6.64], R22 ;  /* 0x000000160600b986 */ /* 0x0003e2000c10191e */
[----:B------:R-:W-:-:S05]  /*6440*/  @!P2 LEA.HI.X R3, R24, R3, R20, 0x2, P0 ;  /* 0x000000031803a211 */ /* 0x000fca00000f1414 */
[----:B------:R1:W-:Y:S04]  /*6450*/  @!P2 STG.E desc[UR30][R2.64], R8 ;  /* 0x000000080200a986 */ /* 0x0003e8000c10191e */
.L_x_579:
[----:B------:R-:W-:Y:S05]  /*6460*/  BSYNC.RECONVERGENT B0 ;  /* 0x0000000000007941 */ /* 0x000fea0003800200 */
.L_x_578:
[----:B-1----:R-:W-:Y:S01]  /*6470*/  IMAD.MOV.U32 R8, RZ, RZ, R26 ;  /* 0x000000ffff087224 */ /* 0x002fe200078e001a */
[----:B------:R-:W1:Y:S01]  /*6480*/  LDS.128 R32, [R159+0x800] ;  /* 0x000800009f207984 */ /* 0x000e620000000c00 */
[----:B------:R-:W3:Y:S01]  /*6490*/  LDCU.64 UR4, c[0x0][0x3f0] ;  /* 0x00007e00ff0477ac */ /* 0x000ee20008000a00 */
[----:B--2---:R-:W-:Y:S02]  /*64a0*/  IMAD R2, R45, R4, RZ ;  /* 0x000000042d027224 */ /* 0x004fe400078e02ff */
[----:B------:R-:W2:Y:S01]  /*64b0*/  LDS.128 R24, [R159+0x2800] ;  /* 0x002800009f187984 */ /* 0x000ea20000000c00 */
[----:B----4-:R-:W-:-:S03]  /*64c0*/  IMAD.WIDE.U32 R8, R10, UR6, R8 ;  /* 0x000000060a087c25 */ /* 0x010fc6000f8e0008 */
[----:B------:R-:W4:Y:S01]  /*64d0*/  LDS.128 R28, [R159+0x1000] ;  /* 0x001000009f1c7984 */ /* 0x000f220000000c00 */
[----:B------:R-:W-:Y:S02]  /*64e0*/  IMAD R9, R11, UR6, R9 ;  /* 0x000000060b097c24 */ /* 0x000fe4000f8e0209 */
[C---:B------:R-:W-:Y:S01]  /*64f0*/  IMAD R2, R44.reuse, R5, R2 ;  /* 0x000000052c027224 */ /* 0x040fe200078e0202 */
[----:B------:R-:W5:Y:S01]  /*6500*/  LDS.128 R20, [R159+0x3000] ;  /* 0x003000009f147984 */ /* 0x000f620000000c00 */
[----:B------:R-:W-:-:S03]  /*6510*/  IMAD.WIDE.U32 R44, R44, R4, R8 ;  /* 0x000000042c2c7225 */ /* 0x000fc600078e0008 */
[----:B------:R-:W5:Y:S01]  /*6520*/  LDS.128 R36, [R159+0x1800] ;  /* 0x001800009f247984 */ /* 0x000f620000000c00 */
[----:B------:R-:W-:Y:S01]  /*6530*/  IMAD.SHL.U32 R0, R4, 0x20, RZ ;  /* 0x0000002004007824 */ /* 0x000fe200078e00ff */
[----:B------:R-:W-:Y:S02]  /*6540*/  IADD3 R2, PT, PT, R45, R2, RZ ;  /* 0x000000022d027210 */ /* 0x000fe40007ffe0ff */
[----:B------:R-:W5:Y:S01]  /*6550*/  LDS.128 R40, [R159+0x3800] ;  /* 0x003800009f287984 */ /* 0x000f620000000c00 */
[----:B---3--:R-:W-:-:S04]  /*6560*/  LEA R6, P0, R44, UR4, 0x1 ;  /* 0x000000042c067c11 */ /* 0x008fc8000f8008ff */
[----:B------:R-:W-:Y:S02]  /*6570*/  LEA.HI.X R7, R44, UR5, R2, 0x1, P0 ;  /* 0x000000052c077c11 */ /* 0x000fe400080f0c02 */
[C---:B------:R-:W-:Y:S02]  /*6580*/  LEA R8, P0, R4.reuse, R6, 0x6 ;  /* 0x0000000604087211 */ /* 0x040fe400078030ff */
[--C-:B------:R-:W-:Y:S01]  /*6590*/  SHF.L.U64.HI R2, R4, 0x5, R5.reuse ;  /* 0x0000000504027819 */ /* 0x100fe20000010205 */
[----:B------:R-:W-:Y:S01]  /*65a0*/  STG.E.128 desc[UR30][R6.64], R16 ;  /* 0x0000001006007986 */ /* 0x000fe2000c101d1e */
[-C--:B------:R-:W-:Y:S02]  /*65b0*/  IADD3 R10, P1, PT, R6, R0.reuse, RZ ;  /* 0x00000000060a7210 */ /* 0x080fe40007f3e0ff */
[----:B------:R-:W-:Y:S01]  /*65c0*/  LEA.HI.X R9, R4, R7, R5, 0x6, P0 ;  /* 0x0000000704097211 */ /* 0x000fe200000f3405 */
[----:B------:R-:W-:Y:S01]  /*65d0*/  STG.E.128 desc[UR30][R6.64+0x80], R12 ;  /* 0x0000800c06007986 */ /* 0x000fe2000c101d1e */
[----:B------:R-:W-:-:S02]  /*65e0*/  IADD3 R4, P0, PT, R8, R0, RZ ;  /* 0x0000000008047210 */ /* 0x000fc40007f1e0ff */
[----:B------:R-:W-:-:S03]  /*65f0*/  IADD3.X R11, PT, PT, R7, R2, RZ, P1, !PT ;  /* 0x00000002070b7210 */ /* 0x000fc60000ffe4ff */
[----:B------:R-:W-:Y:S02]  /*6600*/  IMAD.X R5, R9, 0x1, R2, P0 ;  /* 0x0000000109057824 */ /* 0x000fe400000e0602 */
[----:B-1----:R-:W-:Y:S04]  /*6610*/  STG.E.128 desc[UR30][R10.64], R32 ;  /* 0x000000200a007986 */ /* 0x002fe8000c101d1e */
[----:B--2---:R-:W-:Y:S04]  /*6620*/  STG.E.128 desc[UR30][R10.64+0x80], R24 ;  /* 0x000080180a007986 */ /* 0x004fe8000c101d1e */
[----:B----4-:R-:W-:Y:S04]  /*6630*/  STG.E.128 desc[UR30][R8.64], R28 ;  /* 0x0000001c08007986 */ /* 0x010fe8000c101d1e */
[----:B-----5:R-:W-:Y:S04]  /*6640*/  STG.E.128 desc[UR30][R8.64+0x80], R20 ;  /* 0x0000801408007986 */ /* 0x020fe8000c101d1e */
[----:B------:R-:W-:Y:S04]  /*6650*/  STG.E.128 desc[UR30][R4.64], R36 ;  /* 0x0000002404007986 */ /* 0x000fe8000c101d1e */
[----:B------:R-:W-:Y:S01]  /*6660*/  STG.E.128 desc[UR30][R4.64+0x80], R40 ;  /* 0x0000802804007986 */ /* 0x000fe2000c101d1e */
[----:B------:R-:W-:Y:S05]  /*6670*/  EXIT ;  /* 0x000000000000794d */ /* 0x000fea0003800000 */
.L_x_580:
        /* <DEDUP_REMOVED lines=16> */
.L_x_1662:


//--------------------- .text._ZN5flash16flash_fwd_kernelI23Flash_fwd_kernel_traitsILi128ELi64ELi64ELi4ELb0ELb0EN7cutlass6half_tE19Flash_kernel_traitsILi128ELi64ELi64ELi4ES3_EELb0ELb1ELb0ELb0ELb1ELb1ELb1ELb0EEEvNS_16Flash_fwd_paramsE --------------------------
	.section	.text._ZN5flash16flash_fwd_kernelI23Flash_fwd_kernel_traitsILi128ELi64ELi64ELi4ELb0ELb0EN7cutlass6half_tE19Flash_kernel_traitsILi128ELi64ELi64ELi4ES3_EELb0ELb1ELb0ELb0ELb1ELb1ELb1ELb0EEEvNS_16Flash_fwd_paramsE,"ax",@progbits
	.align	128
        .global         _ZN5flash16flash_fwd_kernelI23Flash_fwd_kernel_traitsILi128ELi64ELi64ELi4ELb0ELb0EN7cutlass6half_tE19Flash_kernel_traitsILi128ELi64ELi64ELi4ES3_EELb0ELb1ELb0ELb0ELb1ELb1ELb1ELb0EEEvNS_16Flash_fwd_paramsE
        .type           _ZN5flash16flash_fwd_kernelI23Flash_fwd_kernel_traitsILi128ELi64ELi64ELi4ELb0ELb0EN7cutlass6half_tE19Flash_kernel_traitsILi128ELi64ELi64ELi4ES3_EELb0ELb1ELb0ELb0ELb1ELb1ELb1ELb0EEEvNS_16Flash_fwd_paramsE,@function
        .size           _ZN5flash16flash_fwd_kernelI23Flash_fwd_kernel_traitsILi128ELi64ELi64ELi4ELb0ELb0EN7cutlass6half_tE19Flash_kernel_traitsILi128ELi64ELi64ELi4ES3_EELb0ELb1ELb0ELb0ELb1ELb1ELb1ELb0EEEvNS_16Flash_fwd_paramsE,(.L_x_1663 - _ZN5flash16flash_fwd_kernelI23Flash_fwd_kernel_traitsILi128ELi64ELi64ELi4ELb0ELb0EN7cutlass6half_tE19Flash_kernel_traitsILi128ELi64ELi64ELi4ES3_EELb0ELb1ELb0ELb0ELb1ELb1ELb1ELb0EEEvNS_16Flash_fwd_paramsE)
        .other          _ZN5flash16flash_fwd_kernelI23Flash_fwd_kernel_traitsILi128ELi64ELi64ELi4ELb0ELb0EN7cutlass6half_tE19Flash_kernel_traitsILi128ELi64ELi64ELi4ES3_EELb0ELb1ELb0ELb0ELb1ELb1ELb1ELb0EEEvNS_16Flash_fwd_paramsE,@"STO_CUDA_ENTRY STV_DEFAULT"
_ZN5flash16flash_fwd_kernelI23Flash_fwd_kernel_traitsILi128ELi64ELi64ELi4ELb0ELb0EN7cutlass6half_tE19Flash_kernel_traitsILi128ELi64ELi64ELi4ES3_EELb0ELb1ELb0ELb0ELb1ELb1ELb1ELb0EEEvNS_16Flash_fwd_paramsE:
.text._ZN5flash16flash_fwd_kernelI23Flash_fwd_kernel_traitsILi128ELi64ELi64ELi4ELb0ELb0EN7cutlass6half_tE19Flash_kernel_traitsILi128ELi64ELi64ELi4ES3_EELb0ELb1ELb0ELb0ELb1ELb1ELb1ELb0EEEvNS_16Flash_fwd_paramsE:
        /* <DEDUP_REMOVED lines=64> */
.L_x_582:
        /* <DEDUP_REMOVED lines=67> */
.L_x_584:
[----:B------:R-:W-:Y:S05]  /*0830*/  BSYNC.RECONVERGENT B0 ;  /* 0x0000000000007941 */ /* 0x000fea0003800200 */
.L_x_583:
        /* <DEDUP_REMOVED lines=10> */
.L_x_586:
[----:B------:R-:W-:Y:S05]  /*08e0*/  BSYNC.RECONVERGENT B0 ;  /* 0x0000000000007941 */ /* 0x000fea0003800200 */
.L_x_585:
        /* <DEDUP_REMOVED lines=10> */
.L_x_588:
[----:B------:R-:W-:Y:S05]  /*0990*/  BSYNC.RECONVERGENT B0 ;  /* 0x0000000000007941 */ /* 0x000fea0003800200 */
.L_x_587:
        /* <DEDUP_REMOVED lines=10> */
.L_x_581:
        /* <DEDUP_REMOVED lines=165> */
[C---:B------:R-:W-:Y:S02]  /*1490*/  LEA R14, P2, R12.reuse, R10, 0x7 ;  /* 0x0000000a0c0e7211 */ /* 0x040fe400078438ff */
[C---:B------:R-:W-:Y:S01]  /*14a0*/  LEA R7, P0, R12.reuse, UR8, 0x6 ;  /* 0x000000080c077c11 */ /* 0x040fe2000f8030ff */
[----:B------:R-:W-:Y:S01]  /*14b0*/  LDGSTS.E.BYPASS.LTC128B.128 [R163+0x5000], desc[UR30][R20.64] ;  /* 0x0500000014a37fae */ /* 0x000fe2000b981a1e */
[----:B------:R-:W-:-:S02]  /*14c0*/  LEA.HI.X R15, R12, R2, R13, 0x7, P2 ;  /* 0x000000020c0f7211 */ /* 0x000fc400010f3c0d */
[----:B------:R-:W-:Y:S01]  /*14d0*/  LEA.HI.X R5, R12, UR4, R13, 0x6, P0 ;  /* 0x000000040c057c11 */ /* 0x000fe200080f340d */
[----:B------:R-:W-:Y:S01]  /*14e0*/  LDGSTS.E.BYPASS.LTC128B.128 [R163+0x7000], desc[UR30][R20.64+0x80] ;  /* 0x0700008014a37fae */ /* 0x000fe2000b981a1e */
[C---:B------:R-:W-:Y:S02]  /*14f0*/  IADD3 R9, P1, PT, R7.reuse, UR8, RZ ;  /* 0x0000000807097c10 */ /* 0x040fe4000ff3e0ff */
[----:B------:R-:W-:Y:S01]  /*1500*/  SHF.R.U32.HI R3, RZ, 0x1, R6 ;  /* 0x00000001ff037819 */ /* 0x000fe20000011606 */
[----:B------:R-:W-:Y:S01]  /*1510*/  LDGSTS.E.BYPASS.LTC128B.128 [R163+0x5800], desc[UR30][R18.64] ;  /* 0x0580000012a37fae */ /* 0x000fe2000b981a1e */
[----:B------:R-:W-:Y:S02]  /*1520*/  IADD3 R11, P0, PT, R7, UR7, RZ ;  /* 0x00000007070b7c10 */ /* 0x000fe4000ff1e0ff */
[----:B------:R-:W-:Y:S01]  /*1530*/  IADD3.X R12, PT, PT, R5, UR4, RZ, P1, !PT ;  /* 0x00000004050c7c10 */ /* 0x000fe20008ffe4ff */
[----:B------:R1:W-:Y:S01]  /*1540*/  LDGSTS.E.BYPASS.LTC128B.128 [R163+0x7800], desc[UR30][R18.64+0x80] ;  /* 0x0780008012a37fae */ /* 0x0003e2000b981a1e */
[----:B------:R-:W-:Y:S01]  /*1550*/  LEA R16, P1, R9, R10, 0x1 ;  /* 0x0000000a09107211 */ /* 0x000fe200078208ff */
[----:B------:R-:W2:Y:S01]  /*1560*/  LDCU UR4, c[0x0][0x50c] ;  /* 0x0000a180ff0477ac */ /* 0x000ea20008000800 */
[----:B------:R-:W-:Y:S01]  /*1570*/  IADD3.X R13, PT, PT, R5, UR6, RZ, P0, !PT ;  /* 0x00000006050d7c10 */ /* 0x000fe200087fe4ff */
[----:B------:R-:W0:Y:S01]  /*1580*/  LDGDEPBAR ;  /* 0x00000000000079af */ /* 0x000e220000000000 */
[----:B------:R-:W-:-:S02]  /*1590*/  LEA.HI.X R17, R9, R2, R12, 0x1, P1 ;  /* 0x0000000209117211 */ /* 0x000fc400008f0c0c */
[----:B-1----:R-:W-:Y:S01]  /*15a0*/  LEA R18, P2, R7, R10, 0x1 ;  /* 0x0000000a07127211 */ /* 0x002fe200078408ff */
[----:B------:R-:W-:-:S04]  /*15b0*/  DEPBAR.LE SB0, 0x0 ;  /* 0x000080000000791a */ /* 0x000fc80000000000 */
[----:B------:R-:W-:Y:S01]  /*15c0*/  BAR.SYNC.DEFER_BLOCKING 0x0 ;  /* 0x0000000000007b1d */ /* 0x000fe20000010000 */
[----:B------:R-:W-:Y:S01]  /*15d0*/  LEA.HI.X R19, R7, R2, R5, 0x1, P2 ;  /* 0x0000000207137211 */ /* 0x000fe200010f0c05 */
[----:B------:R-:W-:Y:S01]  /*15e0*/  IMAD.MOV.U32 R5, RZ, RZ, 0x20 ;  /* 0x00000020ff057424 */ /* 0x000fe200078e00ff */
[----:B------:R-:W-:Y:S02]  /*15f0*/  LOP3.LUT R7, R8, 0x8, R3, 0x78, !PT ;  /* 0x0000000808077812 */ /* 0x000fe400078e7803 */
[C---:B------:R-:W-:Y:S02]  /*1600*/  LEA R10, P0, R11.reuse, R10, 0x1 ;  /* 0x0000000a0b0a7211 */ /* 0x040fe400078008ff */
[----:B------:R-:W-:Y:S01]  /*1610*/  LOP3.LUT R159, R0, R7, RZ, 0xfc, !PT ;  /* 0x00000007009f7212 */ /* 0x000fe200078efcff */
[----:B------:R-:W-:Y:S01]  /*1620*/  IMAD.MOV.U32 R0, RZ, RZ, 0x40 ;  /* 0x00000040ff007424 */ /* 0x000fe200078e00ff */
[----:B------:R-:W-:Y:S01]  /*1630*/  LEA.HI.X R11, R11, R2, R13, 0x1, P0 ;  /* 0x000000020b0b7211 */ /* 0x000fe200000f0c0d */
[----:B------:R-:W-:Y:S01]  /*1640*/  VIADD R2, R158, UR5 ;  /* 0x000000059e027c36 */ /* 0x000fe20008000000 */
[----:B------:R-:W-:-:S02]  /*1650*/  LEA R159, R159, UR5, 0x1 ;  /* 0x000000059f9f7c11 */ /* 0x000fc4000f8e08ff */
[----:B------:R-:W-:Y:S02]  /*1660*/  R2P PR, R6, 0x6 ;  /* 0x0000000606007804 */ /* 0x000fe40000000000 */
[----:B------:R-:W-:-:S03]  /*1670*/  LOP3.LUT R3, R3, 0x1f0, RZ, 0xc0, !PT ;  /* 0x000001f003037812 */ /* 0x000fc600078ec0ff */
[----:B------:R-:W-:Y:S02]  /*1680*/  SEL R5, R5, 0xffffffe0, !P1 ;  /* 0xffffffe005057807 */ /* 0x000fe40004800000 */
[----:B------:R-:W-:Y:S02]  /*1690*/  SEL R0, R0, 0xffffffc0, !P2 ;  /* 0xffffffc000007807 */ /* 0x000fe40005000000 */
[----:B------:R-:W-:Y:S01]  /*16a0*/  IADD3 R3, PT, PT, R3, 0x1, R164 ;  /* 0x0000000103037810 */ /* 0x000fe20007ffe0a4 */
[C-C-:B------:R-:W-:Y:S01]  /*16b0*/  IMAD.IADD R157, R5.reuse, 0x1, R159.reuse ;  /* 0x00000001059d7824 */ /* 0x140fe200078e029f */
[----:B------:R-:W-:Y:S01]  /*16c0*/  @!PT LDS RZ, [RZ] ;  /* 0x00000000fffff984 */ /* 0x000fe20000000800 */
[----:B------:R-:W-:Y:S01]  /*16d0*/  @!PT LDS RZ, [RZ] ;  /* 0x00000000fffff984 */ /* 0x000fe20000000800 */
[----:B------:R-:W-:Y:S01]  /*16e0*/  @!PT LDS RZ, [RZ] ;  /* 0x00000000fffff984 */ /* 0x000fe20000000800 */
[----:B------:R-:W-:Y:S01]  /*16f0*/  LDGSTS.E.BYPASS.LTC128B.128 [R163+0x8000], desc[UR30][R14.64] ;  /* 0x080000000ea37fae */ /* 0x000fe2000b981a1e */
[--C-:B------:R-:W-:Y:S02]  /*1700*/  IMAD.IADD R153, R5, 0x1, R2.reuse ;  /* 0x0000000105997824 */ /* 0x100fe400078e0202 */
[C---:B------:R-:W-:Y:S01]  /*1710*/  IMAD.IADD R156, R0.reuse, 0x1, R159 ;  /* 0x00000001009c7824 */ /* 0x040fe200078e029f */
[----:B------:R1:W-:Y:S01]  /*1720*/  LDGSTS.E.BYPASS.LTC128B.128 [R163+0xa000], desc[UR30][R14.64+0x80] ;  /* 0x0a0000800ea37fae */ /* 0x0003e2000b981a1e */
[----:B------:R-:W-:-:S02]  /*1730*/  IMAD.IADD R152, R0, 0x1, R2 ;  /* 0x0000000100987824 */ /* 0x000fc400078e0202 */
[C---:B------:R-:W-:Y:S01]  /*1740*/  IMAD.IADD R155, R5.reuse, 0x1, R156 ;  /* 0x00000001059b7824 */ /* 0x040fe200078e029c */
[----:B------:R-:W-:Y:S01]  /*1750*/  LDGSTS.E.BYPASS.LTC128B.128 [R163+0x8800], desc[UR30][R18.64] ;  /* 0x0880000012a37fae */ /* 0x000fe2000b981a1e */
[----:B------:R-:W-:-:S03]  /*1760*/  IMAD.IADD R151, R5, 0x1, R152 ;  /* 0x0000000105977824 */ /* 0x000fc600078e0298 */
[----:B------:R-:W-:Y:S04]  /*1770*/  LDGSTS.E.BYPASS.LTC128B.128 [R163+0xa800], desc[UR30][R18.64+0x80] ;  /* 0x0a80008012a37fae */ /* 0x000fe8000b981a1e */
[----:B------:R-:W-:Y:S04]  /*1780*/  LDGSTS.E.BYPASS.LTC128B.128 [R163+0x9000], desc[UR30][R16.64] ;  /* 0x0900000010a37fae */ /* 0x000fe8000b981a1e */
[----:B------:R-:W-:Y:S04]  /*1790*/  LDGSTS.E.BYPASS.LTC128B.128 [R163+0xb000], desc[UR30][R16.64+0x80] ;  /* 0x0b00008010a37fae */ /* 0x000fe8000b981a1e */
[----:B------:R-:W-:Y:S04]  /*17a0*/  LDGSTS.E.BYPASS.LTC128B.128 [R163+0x9800], desc[UR30][R10.64] ;  /* 0x098000000aa37fae */ /* 0x000fe8000b981a1e */
[----:B------:R3:W-:Y:S04]  /*17b0*/  LDGSTS.E.BYPASS.LTC128B.128 [R163+0xb800], desc[UR30][R10.64+0x80] ;  /* 0x0b8000800aa37fae */ /* 0x0007e8000b981a1e */
[----:B------:R-:W-:Y:S04]  /*17c0*/  LDSM.16.M88.4 R24, [R159] ;  /* 0x000000009f18783b */ /* 0x000fe80000000200 */
[----:B------:R-:W4:Y:S04]  /*17d0*/  LDSM.16.M88.4 R48, [R158+UR5+0x5000] ;  /* 0x005000059e30783b */ /* 0x000f280008000200 */
[----:B------:R-:W5:Y:S04]  /*17e0*/  LDSM.16.M88.4 R28, [R158+UR5+0x4000] ;  /* 0x004000059e1c783b */ /* 0x000f680008000200 */
[----:B------:R-:W2:Y:S04]  /*17f0*/  LDSM.16.M88.4 R56, [R158+UR5+0x4800] ;  /* 0x004800059e38783b */ /* 0x000ea80008000200 */
[----:B-1----:R-:W1:Y:S04]  /*1800*/  LDSM.16.M88.4 R12, [R158+UR5+0x5800] ;  /* 0x005800059e0c783b */ /* 0x002e680008000200 */
[----:B------:R-:W-:Y:S04]  /*1810*/  LDSM.16.M88.4 R72, [R157] ;  /* 0x000000009d48783b */ /* 0x000fe80000000200 */
[----:B---3--:R-:W3:Y:S04]  /*1820*/  LDSM.16.M88.4 R8, [R153+0x5000] ;  /* 0x005000009908783b */ /* 0x008ee80000000200 */
[----:B------:R-:W3:Y:S04]  /*1830*/  LDSM.16.M88.4 R40, [R153+0x4000] ;  /* 0x004000009928783b */ /* 0x000ee80000000200 */
[----:B------:R-:W3:Y:S04]  /*1840*/  LDSM.16.M88.4 R64, [R153+0x4800] ;  /* 0x004800009940783b */ /* 0x000ee80000000200 */
[----:B------:R-:W3:Y:S04]  /*1850*/  LDSM.16.M88.4 R36, [R153+0x5800] ;  /* 0x005800009924783b */ /* 0x000ee80000000200 */
[----:B------:R-:W-:Y:S01]  /*1860*/  LDSM.16.M88.4 R20, [R156] ;  /* 0x000000009c14783b */ /* 0x000fe20000000200 */
[C---:B----4-:R-:W-:Y:S03]  /*1870*/  HMMA.16816.F32 R52, R24.reuse, R48, RZ ;  /* 0x000000301834723c */ /* 0x050fe600000018ff */
[----:B------:R-:W-:Y:S04]  /*1880*/  LDSM.16.M88.4 R76, [R155] ;  /* 0x000000009b4c783b */ /* 0x000fe80000000200 */
[----:B------:R-:W-:Y:S01]  /*1890*/  LDSM.16.M88.4 R68, [R159+0x2000] ;  /* 0x002000009f44783b */ /* 0x000fe20000000200 */
[C---:B-----5:R-:W-:Y:S03]  /*18a0*/  HMMA.16816.F32 R16, R24.reuse, R28, RZ ;  /* 0x0000001c1810723c */ /* 0x060fe600000018ff */
[----:B------:R-:W-:Y:S04]  /*18b0*/  LDSM.16.M88.4 R84, [R153+0x6000] ;  /* 0x006000009954783b */ /* 0x000fe80000000200 */
[----:B------:R-:W-:Y:S01]  /*18c0*/  LDSM.16.M88.4 R80, [R151+0x5800] ;  /* 0x005800009750783b */ /* 0x000fe20000000200 */
[C---:B--2---:R-:W-:Y:S03]  /*18d0*/  HMMA.16816.F32 R60, R24.reuse, R56, RZ ;  /* 0x00000038183c723c */ /* 0x044fe600000018ff */
[----:B------:R-:W0:Y:S05]  /*18e0*/  LDGDEPBAR ;  /* 0x00000000000079af */ /* 0x000e2a0000000000 */
[C---:B------:R-:W-:Y:S08]  /*18f0*/  HMMA.16816.F32 R48, R24.reuse, R50, RZ ;  /* 0x000000321830723c */ /* 0x040ff000000018ff */
[C---:B------:R-:W-:Y:S08]  /*1900*/  HMMA.16816.F32 R28, R24.reuse, R30, RZ ;  /* 0x0000001e181c723c */ /* 0x040ff000000018ff */
[C---:B------:R-:W-:Y:S08]  /*1910*/  HMMA.16816.F32 R56, R24.reuse, R58, RZ ;  /* 0x0000003a1838723c */ /* 0x040ff000000018ff */
[C---:B-1----:R-:W-:Y:S08]  /*1920*/  HMMA.16816.F32 R44, R24.reuse, R12, RZ ;  /* 0x0000000c182c723c */ /* 0x042ff000000018ff */
[----:B------:R-:W-:Y:S01]  /*1930*/  HMMA.16816.F32 R24, R24, R14, RZ ;  /* 0x0000000e1818723c */ /* 0x000fe200000018ff */
[----:B------:R-:W1:Y:S07]  /*1940*/  LDSM.16.M88.4 R12, [R152+0x4000] ;  /* 0x00400000980c783b */ /* 0x000e6e0000000200 */
[C---:B---3--:R-:W-:Y:S08]  /*1950*/  HMMA.16816.F32 R52, R72.reuse, R8, R52 ;  /* 0x000000084834723c */ /* 0x048ff00000001834 */
[C---:B------:R-:W-:Y:S01]  /*1960*/  HMMA.16816.F32 R48, R72.reuse, R10, R48 ;  /* 0x0000000a4830723c */ /* 0x040fe20000001830 */
[----:B------:R-:W2:Y:S07]  /*1970*/  LDSM.16.M88.4 R8, [R152+0x5000] ;  /* 0x005000009808783b */ /* 0x000eae0000000200 */
[C---:B------:R-:W-:Y:S08]  /*1980*/  HMMA.16816.F32 R16, R72.reuse, R40, R16 ;  /* 0x000000284810723c */ /* 0x040ff00000001810 */
[C---:B------:R-:W-:Y:S01]  /*1990*/  HMMA.16816.F32 R28, R72.reuse, R42, R28 ;  /* 0x0000002a481c723c */ /* 0x040fe2000000181c */
[----:B------:R-:W3:Y:S07]  /*19a0*/  LDSM.16.M88.4 R40, [R152+0x4800] ;  /* 0x004800009828783b */ /* 0x000eee0000000200 */
[C---:B------:R-:W-:Y:S08]  /*19b0*/  HMMA.16816.F32 R60, R72.reuse, R64, R60 ;  /* 0x00000040483c723c */ /* 0x040ff0000000183c */
[C---:B------:R-:W-:Y:S01]  /*19c0*/  HMMA.16816.F32 R56, R72.reuse, R66, R56 ;  /* 0x000000424838723c */ /* 0x040fe20000001838 */
[----:B------:R-:W4:Y:S07]  /*19d0*/  LDSM.16.M88.4 R64, [R151+0x4000] ;  /* 0x004000009740783b */ /* 0x000f2e0000000200 */
[C---:B------:R-:W-:Y:S08]  /*19e0*/  HMMA.16816.F32 R44, R72.reuse, R36, R44 ;  /* 0x00000024482c723c */ /* 0x040ff0000000182c */
[----:B------:R-:W-:Y:S01]  /*19f0*/  HMMA.16816.F32 R72, R72, R38, R24 ;  /* 0x000000264848723c */ /* 0x000fe20000001818 */
[----:B------:R-:W5:Y:S04]  /*1a00*/  LDSM.16.M88.4 R24, [R152+0x5800] ;  /* 0x005800009818783b */ /* 0x000f680000000200 */
[----:B------:R-:W5:Y:S03]  /*1a10*/  LDSM.16.M88.4 R36, [R158+UR5+0x6000] ;  /* 0x006000059e24783b */ /* 0x000f660008000200 */
[C---:B-1----:R-:W-:Y:S08]  /*1a20*/  HMMA.16816.F32 R16, R20.reuse, R12, R16 ;  /* 0x0000000c1410723c */ /* 0x042ff00000001810 */
[C---:B------:R-:W-:Y:S01]  /*1a30*/  HMMA.16816.F32 R28, R20.reuse, R14, R28 ;  /* 0x0000000e141c723c */ /* 0x040fe2000000181c */
[----:B------:R-:W1:Y:S07]  /*1a40*/  LDSM.16.M88.4 R12, [R151+0x4800] ;  /* 0x00480000970c783b */ /* 0x000e6e0000000200 */
[C---:B--2---:R-:W-:Y:S08]  /*1a50*/  HMMA.16816.F32 R52, R20.reuse, R8, R52 ;  /* 0x000000081434723c */ /* 0x044ff00000001834 */
[C---:B------:R-:W-:Y:S01]  /*1a60*/  HMMA.16816.F32 R48, R20.reuse, R10, R48 ;  /* 0x0000000a1430723c */ /* 0x040fe20000001830 */
[----:B------:R-:W2:Y:S07]  /*1a70*/  LDSM.16.M88.4 R8, [R151+0x5000] ;  /* 0x005000009708783b */ /* 0x000eae0000000200 */
[C---:B---3--:R-:W-:Y:S08]  /*1a80*/  HMMA.16816.F32 R60, R20.reuse, R40, R60 ;  /* 0x00000028143c723c */ /* 0x048ff0000000183c */
[----:B------:R-:W-:Y:S01]  /*1a90*/  HMMA.16816.F32 R56, R20, R42, R56 ;  /* 0x0000002a1438723c */ /* 0x000fe20000001838 */
[----:B------:R-:W3:Y:S07]  /*1aa0*/  LDSM.16.M88.4 R40, [R157+0x2000] ;  /* 0x002000009d28783b */ /* 0x000eee0000000200 */
[C---:B----4-:R-:W-:Y:S08]  /*1ab0*/  HMMA.16816.F32 R16, R76.reuse, R64, R16 ;  /* 0x000000404c10723c */ /* 0x050ff00000001810 */
[----:B------:R-:W-:Y:S01]  /*1ac0*/  HMMA.16816.F32 R28, R76, R66, R28 ;  /* 0x000000424c1c723c */ /* 0x000fe2000000181c */
[----:B------:R-:W-:Y:S07]  /*1ad0*/  LDSM.16.M88.4 R64, [R158+UR5+0x6800] ;  /* 0x006800059e40783b */ /* 0x000fee0008000200 */
[C---:B-----5:R-:W-:Y:S08]  /*1ae0*/  HMMA.16816.F32 R44, R20.reuse, R24, R44 ;  /* 0x00000018142c723c */ /* 0x060ff0000000182c */
[----:B------:R-:W-:Y:S01]  /*1af0*/  HMMA.16816.F32 R72, R20, R26, R72 ;  /* 0x0000001a1448723c */ /* 0x000fe20000001848 */
[----:B------:R-:W-:Y:S04]  /*1b00*/  LDSM.16.M88.4 R24, [R156+0x2000] ;  /* 0x002000009c18783b */ /* 0x000fe80000000200 */
[----:B------:R-:W4:Y:S03]  /*1b10*/  LDSM.16.M88.4 R20, [R152+0x6000] ;  /* 0x006000009814783b */ /* 0x000f260000000200 */
[C---:B------:R-:W-:Y:S08]  /*1b20*/  HMMA.16816.F32 R16, R68.reuse, R36, R16 ;  /* 0x000000244410723c */ /* 0x040ff00000001810 */
[----:B------:R-:W-:Y:S01]  /*1b30*/  HMMA.16816.F32 R28, R68, R38, R28 ;  /* 0x00000026441c723c */ /* 0x000fe2000000181c */
[----:B------:R-:W-:Y:S07]  /*1b40*/  LDSM.16.M88.4 R36, [R153+0x6800] ;  /* 0x006800009924783b */ /* 0x000fee0000000200 */
[C---:B-1----:R-:W-:Y:S08]  /*1b50*/  HMMA.16816.F32 R60, R76.reuse, R12, R60 ;  /* 0x0000000c4c3c723c */ /* 0x042ff0000000183c */
[C---:B------:R-:W-:Y:S01]  /*1b60*/  HMMA.16816.F32 R56, R76.reuse, R14, R56 ;  /* 0x0000000e4c38723c */ /* 0x040fe20000001838 */
[----:B------:R-:W-:Y:S07]  /*1b70*/  LDSM.16.M88.4 R12, [R155+0x2000] ;  /* 0x002000009b0c783b */ /* 0x000fee0000000200 */
[C---:B--2---:R-:W-:Y:S08]  /*1b80*/  HMMA.16816.F32 R52, R76.reuse, R8, R52 ;  /* 0x000000084c34723c */ /* 0x044ff00000001834 */
[----:B------:R-:W-:Y:S01]  /*1b90*/  HMMA.16816.F32 R48, R76, R10, R48 ;  /* 0x0000000a4c30723c */ /* 0x000fe20000001830 */
[----:B------:R-:W1:Y:S07]  /*1ba0*/  LDSM.16.M88.4 R8, [R151+0x6000] ;  /* 0x006000009708783b */ /* 0x000e6e0000000200 */
[C---:B---3--:R-:W-:Y:S08]  /*1bb0*/  HMMA.16816.F32 R16, R40.reuse, R84, R16 ;  /* 0x000000542810723c */ /* 0x048ff00000001810 */
[----:B------:R-:W-:Y:S08]  /*1bc0*/  HMMA.16816.F32 R28, R40, R86, R28 ;  /* 0x00000056281c723c */ /* 0x000ff0000000181c */
[C---:B------:R-:W-:Y:S08]  /*1bd0*/  HMMA.16816.F32 R44, R76.reuse, R80, R44 ;  /* 0x000000504c2c723c */ /* 0x040ff0000000182c */
[----:B------:R-:W-:Y:S08]  /*1be0*/  HMMA.16816.F32 R72, R76, R82, R72 ;  /* 0x000000524c48723c */ /* 0x000ff00000001848 */
[C---:B----4-:R-:W-:Y:S08]  /*1bf0*/  HMMA.16816.F32 R16, R24.reuse, R20, R16 ;  /* 0x000000141810723c */ /* 0x050ff00000001810 */
[----:B------:R-:W-:Y:S01]  /*1c00*/  HMMA.16816.F32 R28, R24, R22, R28 ;  /* 0x00000016181c723c */ /* 0x000fe2000000181c */
[----:B------:R-:W2:Y:S07]  /*1c10*/  LDSM.16.M88.4 R20, [R158+UR5+0x7000] ;  /* 0x007000059e14783b */ /* 0x000eae0008000200 */
[C---:B------:R-:W-:Y:S01]  /*1c20*/  HMMA.16816.F32 R76, R68.reuse, R64, R60 ;  /* 0x00000040444c723c */ /* 0x040fe2000000183c */
[----:B------:R-:W3:Y:S07]  /*1c30*/  LDSM.16.M88.4 R60, [R152+0x6800] ;  /* 0x00680000983c783b */ /* 0x000eee0000000200 */
[----:B------:R-:W-:Y:S08]  /*1c40*/  HMMA.16816.F32 R56, R68, R66, R56 ;  /* 0x000000424438723c */ /* 0x000ff00000001838 */
[C---:B-1----:R-:W-:Y:S08]  /*1c50*/  HMMA.16816.F32 R16, R12.reuse, R8, R16 ;  /* 0x000000080c10723c */ /* 0x042ff00000001810 */
[----:B------:R-:W-:Y:S01]  /*1c60*/  HMMA.16816.F32 R28, R12, R10, R28 ;  /* 0x0000000a0c1c723c */ /* 0x000fe2000000181c */
[----:B------:R-:W1:Y:S07]  /*1c70*/  LDSM.16.M88.4 R8, [R153+0x7000] ;  /* 0x007000009908783b */ /* 0x000e6e0000000200 */
[----:B------:R-:W-:Y:S01]  /*1c80*/  HMMA.16816.F32 R80, R40, R36, R76 ;  /* 0x000000242850723c */ /* 0x000fe2000000184c */
[----:B------:R-:W-:Y:S02]  /*1c90*/  LDSM.16.M88.4 R76, [R151+0x6800] ;  /* 0x00680000974c783b */ /* 0x000fe40000000200 */
[----:B------:R-:W-:Y:S01]  /*1ca0*/  FMUL.FTZ R2, R16, UR4 ;  /* 0x0000000410027c20 */ /* 0x000fe20008410000 */
[----:B------:R-:W-:Y:S01]  /*1cb0*/  FMUL.FTZ R65, R17, UR4 ;  /* 0x0000000411417c20 */ /* 0x000fe20008410000 */
[----:B------:R-:W-:Y:S01]  /*1cc0*/  FMUL.FTZ R64, R18, UR4 ;  /* 0x0000000412407c20 */ /* 0x000fe20008410000 */
[----:B------:R-:W-:-:S02]  /*1cd0*/  FMUL.FTZ R66, R19, UR4 ;  /* 0x0000000413427c20 */ /* 0x000fc40008410000 */
[----:B------:R-:W-:Y:S01]  /*1ce0*/  HMMA.16816.F32 R56, R40, R38, R56 ;  /* 0x000000262838723c */ /* 0x000fe20000001838 */
[----:B------:R-:W4:Y:S01]  /*1cf0*/  LDSM.16.M88.4 R36, [R158+UR5+0x7800] ;  /* 0x007800059e24783b */ /* 0x000f220008000200 */
[----:B------:R-:W5:Y:S01]  /*1d00*/  MUFU.TANH R65, R65 ;  /* 0x0000004100417308 */ /* 0x000f620000002400 */
[----:B------:R-:W-:Y:S01]  /*1d10*/  FMUL.FTZ R28, R28, UR4 ;  /* 0x000000041c1c7c20 */ /* 0x000fe20008410000 */
[----:B------:R-:W-:Y:S01]  /*1d20*/  FMUL.FTZ R29, R29, UR4 ;  /* 0x000000041d1d7c20 */ /* 0x000fe20008410000 */
[----:B------:R-:W5:Y:S01]  /*1d30*/  LDSM.16.M88.4 R16, [R152+0x7000] ;  /* 0x007000009810783b */ /* 0x000f620000000200 */
[----:B------:R-:W-:Y:S01]  /*1d40*/  FMUL.FTZ R30, R30, UR4 ;  /* 0x000000041e1e7c20 */ /* 0x000fe20008410000 */
[----:B------:R-:W-:Y:S01]  /*1d50*/  FMUL.FTZ R31, R31, UR4 ;  /* 0x000000041f1f7c20 */ /* 0x000fe20008410000 */
[C---:B--2---:R-:W-:Y:S02]  /*1d60*/  HMMA.16816.F32 R52, R68.reuse, R20, R52 ;  /* 0x000000144434723c */ /* 0x044fe40000001834 */
[----:B------:R-:W2:Y:S06]  /*1d70*/  MUFU.TANH R66, R66 ;  /* 0x0000004200427308 */ /* 0x000eac0000002400 */
[----:B------:R-:W-:Y:S01]  /*1d80*/  HMMA.16816.F32 R48, R68, R22, R48 ;  /* 0x000000164430723c */ /* 0x000fe20000001830 */
[----:B------:R-:W2:Y:S01]  /*1d90*/  LDSM.16.M88.4 R20, [R153+0x7800] ;  /* 0x007800009914783b */ /* 0x000ea20000000200 */
[----:B------:R-:W-:Y:S06]  /*1da0*/  MUFU.TANH R28, R28 ;  /* 0x0000001c001c7308 */ /* 0x000fec0000002400 */
[C---:B---3--:R-:W-:Y:S02]  /*1db0*/  HMMA.16816.F32 R80, R24.reuse, R60, R80 ;  /* 0x0000003c1850723c */ /* 0x048fe40000001850 */
[----:B------:R-:W-:Y:S06]  /*1dc0*/  MUFU.TANH R29, R29 ;  /* 0x0000001d001d7308 */ /* 0x000fec0000002400 */
[----:B------:R-:W-:Y:S02]  /*1dd0*/  HMMA.16816.F32 R56, R24, R62, R56 ;  /* 0x0000003e1838723c */ /* 0x000fe40000001838 */
[----:B------:R-:W3:Y:S06]  /*1de0*/  MUFU.TANH R30, R30 ;  /* 0x0000001e001e7308 */ /* 0x000eec0000002400 */
[C---:B-1----:R-:W-:Y:S01]  /*1df0*/  HMMA.16816.F32 R60, R40.reuse, R8, R52 ;  /* 0x00000008283c723c */ /* 0x042fe20000001834 */
[----:B------:R-:W-:Y:S01]  /*1e00*/  LDSM.16.M88.4 R52, [R151+0x7000] ;  /* 0x007000009734783b */ /* 0x000fe20000000200 */
[----:B------:R-:W1:Y:S06]  /*1e10*/  MUFU.TANH R31, R31 ;  /* 0x0000001f001f7308 */ /* 0x000e6c0000002400 */
[----:B------:R-:W-:Y:S01]  /*1e20*/  HMMA.16816.F32 R48, R40, R10, R48 ;  /* 0x0000000a2830723c */ /* 0x000fe20000001830 */
[----:B------:R-:W3:Y:S01]  /*1e30*/  LDSM.16.M88.4 R8, [R152+0x7800] ;  /* 0x007800009808783b */ /* 0x000ee20000000200 */
[----:B------:R-:W-:Y:S06]  /*1e40*/  MUFU.TANH R2, R2 ;  /* 0x0000000200027308 */ /* 0x000fec0000002400 */
[C---:B----4-:R-:W-:Y:S02]  /*1e50*/  HMMA.16816.F32 R44, R68.reuse, R36, R44 ;  /* 0x00000024442c723c */ /* 0x050fe4000000182c */
[----:B------:R-:W-:Y:S06]  /*1e60*/  MUFU.TANH R64, R64 ;  /* 0x0000004000407308 */ /* 0x000fec0000002400 */
[----:B------:R-:W-:Y:S08]  /*1e70*/  HMMA.16816.F32 R72, R68, R38, R72 ;  /* 0x000000264448723c */ /* 0x000ff00000001848 */
[C---:B-----5:R-:W-:Y:S08]  /*1e80*/  HMMA.16816.F32 R60, R24.reuse, R16, R60 ;  /* 0x00000010183c723c */ /* 0x060ff0000000183c */
[----:B------:R-:W-:Y:S01]  /*1e90*/  HMMA.16816.F32 R48, R24, R18, R48 ;  /* 0x000000121830723c */ /* 0x000fe20000001830 */
[----:B------:R-:W4:Y:S01]  /*1ea0*/  LDSM.16.M88.4 R16, [R151+0x7800] ;  /* 0x007800009710783b */ /* 0x000f220000000200 */
[----:B------:R-:W-:-:S06]  /*1eb0*/  DEPBAR.LE SB0, 0x0 ;  /* 0x000080000000791a */ /* 0x000fcc0000000000 */
[----:B--2---:R-:W-:Y:S01]  /*1ec0*/  HMMA.16816.F32 R44, R40, R20, R44 ;  /* 0x00000014282c723c */ /* 0x004fe2000000182c */
[----:B------:R-:W-:Y:S01]  /*1ed0*/  SHF.R.U32.HI R20, RZ, 0x2, R6 ;  /* 0x00000002ff147819 */ /* 0x000fe20000011606 */
[----:B------:R-:W-:-:S03]  /*1ee0*/  IMAD.SHL.U32 R6, R6, 0x2, RZ ;  /* 0x0000000206067824 */ /* 0x000fc600078e00ff */
[----:B------:R-:W-:Y:S02]  /*1ef0*/  LOP3.LUT R20, R20, 0x7, RZ, 0xc0, !PT ;  /* 0x0000000714147812 */ /* 0x000fe400078ec0ff */
[----:B------:R-:W-:Y:S01]  /*1f00*/  LOP3.LUT R21, R6, 0x6, RZ, 0xc0, !PT ;  /* 0x0000000606157812 */ /* 0x000fe200078ec0ff */
[----:B------:R-:W-:Y:S01]  /*1f10*/  HMMA.16816.F32 R72, R40, R22, R72 ;  /* 0x000000162848723c */ /* 0x000fe20000001848 */
[----:B------:R-:W-:-:S03]  /*1f20*/  IADD3 R3, PT, PT, R3, -R89, R20 ;  /* 0x8000005903037210 */ /* 0x000fc60007ffe014 */
[----:B------:R-:W-:Y:S01]  /*1f30*/  IMAD R34, R34, 0x40, R21 ;  /* 0x0000004022227824 */ /* 0x000fe200078e0215 */
[----:B------:R-:W-:-:S03]  /*1f40*/  IADD3 R3, PT, PT, R3, UR28, R88 ;  /* 0x0000001c03037c10 */ /* 0x000fc6000fffe058 */
[C---:B------:R-:W-:Y:S01]  /*1f50*/  HMMA.16816.F32 R80, R12.reuse, R76, R80 ;  /* 0x0000004c0c50723c */ /* 0x040fe20000001850 */
[C---:B------:R-:W-:Y:S01]  /*1f60*/  VIADD R6, R34.reuse, 0x1 ;  /* 0x0000000122067836 */ /* 0x040fe20000000000 */
[C---:B------:R-:W-:Y:S01]  /*1f70*/  VIMNMX R21, PT, PT, R3.reuse, R88, PT ;  /* 0x0000005803157248 */ /* 0x040fe20003fe0100 */
[----:B------:R-:W-:Y:S01]  /*1f80*/  VIADD R20, R34, 0x21 ;  /* 0x0000002122147836 */ /* 0x000fe20000000000 */
[----:B------:R-:W-:Y:S02]  /*1f90*/  VIADDMNMX R3, R3, 0x8, R88, PT ;  /* 0x0000000803037846 */ /* 0x000fe40003800158 */
[C---:B------:R-:W-:Y:S02]  /*1fa0*/  ISETP.GE.AND P4, PT, R6.reuse, R21, PT ;  /* 0x000000150600720c */ /* 0x040fe40003f86270 */
[----:B------:R-:W-:Y:S01]  /*1fb0*/  HMMA.16816.F32 R56, R12, R78, R56 ;  /* 0x0000004e0c38723c */ /* 0x000fe20000001838 */
[----:B------:R-:W-:Y:S01]  /*1fc0*/  ISETP.GE.AND P1, PT, R6, R3, PT ;  /* 0x000000030600720c */ /* 0x000fe20003f26270 */
[----:B------:R-:W-:Y:S01]  /*1fd0*/  VIADD R6, R34, 0x8 ;  /* 0x0000000822067836 */ /* 0x000fe20000000000 */
[----:B------:R-:W-:-:S02]  /*1fe0*/  FSEL R65, R65, -INF , !P4 ;  /* 0xff80000041417808 */ /* 0x000fc40006000000 */
[----:B------:R-:W-:Y:S02]  /*1ff0*/  FSEL R66, R66, -INF , !P1 ;  /* 0xff80000042427808 */ /* 0x000fe40004800000 */
[----:B------:R-:W-:Y:S01]  /*2000*/  ISETP.GE.AND P3, PT, R6, R21, PT ;  /* 0x000000150600720c */ /* 0x000fe20003f66270 */
[----:B---3--:R-:W-:Y:S01]  /*2010*/  HMMA.16816.F32 R44, R24, R8, R44 ;  /* 0x00000008182c723c */ /* 0x008fe2000000182c */
[----:B------:R-:W-:Y:S01]  /*2020*/  VIADD R8, R34, 0x9 ;  /* 0x0000000922087836 */ /* 0x000fe20000000000 */
[----:B------:R-:W-:Y:S01]  /*2030*/  ISETP.GE.AND P6, PT, R6, R3, PT ;  /* 0x000000030600720c */ /* 0x000fe20003fc6270 */
[----:B------:R-:W-:Y:S01]  /*2040*/  FMUL.FTZ R67, R80, UR4 ;  /* 0x0000000450437c20 */ /* 0x000fe20008410000 */
[----:B------:R-:W-:Y:S01]  /*2050*/  FMUL.FTZ R76, R81, UR4 ;  /* 0x00000004514c7c20 */ /* 0x000fe20008410000 */
[----:B------:R-:W-:Y:S01]  /*2060*/  FMUL.FTZ R77, R82, UR4 ;  /* 0x00000004524d7c20 */ /* 0x000fe20008410000 */
[----:B------:R-:W-:Y:S01]  /*2070*/  FMUL.FTZ R78, R83, UR4 ;  /* 0x00000004534e7c20 */ /* 0x000fe20008410000 */
[C---:B------:R-:W-:Y:S01]  /*2080*/  ISETP.GE.AND P0, PT, R8.reuse, R21, PT ;  /* 0x000000150800720c */ /* 0x040fe20003f06270 */
[----:B------:R-:W-:Y:S01]  /*2090*/  HMMA.16816.F32 R60, R12, R52, R60 ;  /* 0x000000340c3c723c */ /* 0x000fe2000000183c */
[----:B------:R-:W2:Y:S01]  /*20a0*/  MUFU.TANH R67, R67 ;  /* 0x0000004300437308 */ /* 0x000ea20000002400 */
[----:B------:R-:W-:Y:S01]  /*20b0*/  ISETP.GE.AND P5, PT, R8, R3, PT ;  /* 0x000000030800720c */ /* 0x000fe20003fa6270 */
[----:B------:R-:W-:Y:S01]  /*20c0*/  FMUL.FTZ R37, R57, UR4 ;  /* 0x0000000439257c20 */ /* 0x000fe20008410000 */
[----:B------:R-:W-:Y:S01]  /*20d0*/  FMUL.FTZ R52, R58, UR4 ;  /* 0x000000043a347c20 */ /* 0x000fe20008410000 */
[----:B------:R-:W-:-:S02]  /*20e0*/  VIADD R8, R34, 0x11 ;  /* 0x0000001122087836 */ /* 0x000fc40000000000 */
[----:B------:R-:W-:Y:S01]  /*20f0*/  FMUL.FTZ R38, R59, UR4 ;  /* 0x000000043b267c20 */ /* 0x000fe20008410000 */
[----:B------:R-:W-:Y:S01]  /*2100*/  VIADD R6, R34, 0x10 ;  /* 0x0000001022067836 */ /* 0x000fe20000000000 */
[----:B------:R-:W-:Y:S01]  /*2110*/  HMMA.16816.F32 R72, R24, R10, R72 ;  /* 0x0000000a1848723c */ /* 0x000fe20000001848 */
[----:B------:R-:W3:Y:S01]  /*2120*/  MUFU.TANH R76, R76 ;  /* 0x0000004c004c7308 */ /* 0x000ee20000002400 */
[-C--:B------:R-:W-:Y:S01]  /*2130*/  ISETP.GE.AND P1, PT, R8, R21.reuse, PT ;  /* 0x000000150800720c */ /* 0x080fe20003f26270 */
[----:B------:R-:W-:Y:S01]  /*2140*/  FMUL.FTZ R36, R56, UR4 ;  /* 0x0000000438247c20 */ /* 0x000fe20008410000 */
[C---:B------:R-:W-:Y:S02]  /*2150*/  ISETP.GE.AND P2, PT, R6.reuse, R21, PT ;  /* 0x000000150600720c */ /* 0x040fe40003f46270 */
[-C--:B------:R-:W-:Y:S02]  /*2160*/  ISETP.GE.AND P4, PT, R6, R3.reuse, PT ;  /* 0x000000030600720c */ /* 0x080fe40003f86270 */
[C---:B------:R-:W-:Y:S01]  /*2170*/  HMMA.16816.F32 R48, R12.reuse, R54, R48 ;  /* 0x000000360c30723c */ /* 0x040fe20000001830 */
[----:B------:R-:W5:Y:S01]  /*2180*/  MUFU.TANH R77, R77 ;  /* 0x0000004d004d7308 */ /* 0x000f620000002400 */
[----:B------:R-:W-:Y:S01]  /*2190*/  FSEL R6, R30, -INF , !P6 ;  /* 0xff8000001e067808 */ /* 0x000fe20007000000 */
[----:B------:R-:W-:Y:S01]  /*21a0*/  FMUL.FTZ R60, R60, UR4 ;  /* 0x000000043c3c7c20 */ /* 0x000fe20008410000 */
[----:B------:R-:W-:Y:S01]  /*21b0*/  FMUL.FTZ R61, R61, UR4 ;  /* 0x000000043d3d7c20 */ /* 0x000fe20008410000 */
[----:B------:R-:W-:Y:S01]  /*21c0*/  FSEL R23, R29, -INF , !P0 ;  /* 0xff8000001d177808 */ /* 0x000fe20004000000 */
[----:B------:R-:W-:Y:S01]  /*21d0*/  FMUL.FTZ R62, R62, UR4 ;  /* 0x000000043e3e7c20 */ /* 0x000fe20008410000 */
[----:B-1----:R-:W-:Y:S01]  /*21e0*/  FSEL R10, R31, -INF , !P5 ;  /* 0xff8000001f0a7808 */ /* 0x002fe20006800000 */
[C---:B----4-:R-:W-:Y:S01]  /*21f0*/  HMMA.16816.F32 R44, R12.reuse, R16, R44 ;  /* 0x000000100c2c723c */ /* 0x050fe2000000182c */
[----:B------:R-:W1:Y:S01]  /*2200*/  MUFU.TANH R78, R78 ;  /* 0x0000004e004e7308 */ /* 0x000e620000002400 */
[----:B------:R-:W-:Y:S01]  /*2210*/  FSEL R17, R28, -INF , !P3 ;  /* 0xff8000001c117808 */ /* 0x000fe20005800000 */
[----:B------:R-:W-:Y:S01]  /*2220*/  VIADD R16, R34, 0x20 ;  /* 0x0000002022107836 */ /* 0x000fe20000000000 */
[----:B------:R-:W-:Y:S01]  /*2230*/  ISETP.GE.AND P3, PT, R8, R3, PT ;  /* 0x000000030800720c */ /* 0x000fe20003f66270 */
[----:B------:R-:W-:Y:S01]  /*2240*/  VIADD R8, R34, 0x18 ;  /* 0x0000001822087836 */ /* 0x000fe20000000000 */
[----:B--2---:R-:W-:Y:S01]  /*2250*/  FSEL R11, R67, -INF , !P2 ;  /* 0xff800000430b7808 */ /* 0x004fe20005000000 */
[----:B------:R-:W-:Y:S01]  /*2260*/  FMUL.FTZ R63, R63, UR4 ;  /* 0x000000043f3f7c20 */ /* 0x000fe20008410000 */
[----:B------:R-:W-:Y:S01]  /*2270*/  HMMA.16816.F32 R72, R12, R18, R72 ;  /* 0x000000120c48723c */ /* 0x000fe20000001848 */
[----:B------:R-:W2:Y:S01]  /*2280*/  MUFU.TANH R37, R37 ;  /* 0x0000002500257308 */ /* 0x000ea20000002400 */
[----:B------:R-:W-:Y:S01]  /*2290*/  ISETP.GE.AND P6, PT, R8, R21, PT ;  /* 0x000000150800720c */ /* 0x000fe20003fc6270 */
[----:B------:R-:W-:Y:S01]  /*22a0*/  FMUL.FTZ R48, R48, UR4 ;  /* 0x0000000430307c20 */ /* 0x000fe20008410000 */
[----:B------:R-:W-:Y:S01]  /*22b0*/  ISETP.GE.AND P0, PT, R8, R3, PT ;  /* 0x000000030800720c */ /* 0x000fe20003f06270 */
[----:B------:R-:W-:-:S02]  /*22c0*/  VIADD R8, R34, 0x19 ;  /* 0x0000001922087836 */ /* 0x000fc40000000000 */
[----:B------:R-:W-:Y:S01]  /*22d0*/  FMUL.FTZ R49, R49, UR4 ;  /* 0x0000000431317c20 */ /* 0x000fe20008410000 */
[----:B---3--:R-:W-:Y:S01]  /*22e0*/  FSEL R9, R76, -INF , !P1 ;  /* 0xff8000004c097808 */ /* 0x008fe20004800000 */
[----:B------:R-:W-:Y:S01]  /*22f0*/  VIADD R12, R34, 0x28 ;  /* 0x00000028220c7836 */ /* 0x000fe20000000000 */
[----:B------:R-:W3:Y:S01]  /*2300*/  MUFU.TANH R52, R52 ;  /* 0x0000003400347308 */ /* 0x000ee20000002400 */
[C---:B------:R-:W-:Y:S01]  /*2310*/  ISETP.GE.AND P5, PT, R8.reuse, R21, PT ;  /* 0x000000150800720c */ /* 0x040fe20003fa6270 */
[----:B------:R-:W-:Y:S01]  /*2320*/  FMUL.FTZ R45, R45, UR4 ;  /* 0x000000042d2d7c20 */ /* 0x000fe20008410000 */
[----:B------:R-:W-:Y:S01]  /*2330*/  ISETP.GE.AND P2, PT, R8, R3, PT ;  /* 0x000000030800720c */ /* 0x000fe20003f46270 */
[----:B------:R-:W-:Y:S01]  /*2340*/  VIADD R18, R34, 0x29 ;  /* 0x0000002922127836 */ /* 0x000fe20000000000 */
[----:B-----5:R-:W-:Y:S01]  /*2350*/  FSEL R8, R77, -INF , !P4 ;  /* 0xff8000004d087808 */ /* 0x020fe20006000000 */
[----:B------:R-:W-:Y:S01]  /*2360*/  FMUL.FTZ R44, R44, UR4 ;  /* 0x000000042c2c7c20 */ /* 0x000fe20008410000 */
[C---:B------:R-:W-:Y:S01]  /*2370*/  ISETP.GE.AND P4, PT, R16.reuse, R21, PT ;  /* 0x000000151000720c */ /* 0x040fe20003f86270 */
[----:B------:R-:W4:Y:S01]  /*2380*/  MUFU.TANH R38, R38 ;  /* 0x0000002600267308 */ /* 0x000f220000002400 */
[----:B------:R-:W-:Y:S01]  /*2390*/  ISETP.GE.AND P1, PT, R16, R3, PT ;  /* 0x000000031000720c */ /* 0x000fe20003f26270 */
[----:B------:R-:W-:Y:S01]  /*23a0*/  FMUL.FTZ R31, R72, UR4 ;  /* 0x00000004481f7c20 */ /* 0x000fe20008410000 */
[----:B-1----:R-:W-:Y:S01]  /*23b0*/  FSEL R16, R78, -INF , !P3 ;  /* 0xff8000004e107808 */ /* 0x002fe20005800000 */
[----:B------:R-:W-:Y:S01]  /*23c0*/  FMUL.FTZ R29, R73, UR4 ;  /* 0x00000004491d7c20 */ /* 0x000fe20008410000 */
[-C--:B------:R-:W-:Y:S01]  /*23d0*/  ISETP.GE.AND P3, PT, R20, R21.reuse, PT ;  /* 0x000000151400720c */ /* 0x080fe20003f66270 */
[----:B------:R-:W-:Y:S01]  /*23e0*/  FMUL.FTZ R30, R46, UR4 ;  /* 0x000000042e1e7c20 */ /* 0x000fe20008410000 */
[----:B--2---:R-:W-:Y:S01]  /*23f0*/  FSEL R37, R37, -INF , !P5 ;  /* 0xff80000025257808 */ /* 0x004fe20006800000 */
[----:B------:R-:W1:Y:S01]  /*2400*/  MUFU.TANH R131, R60 ;  /* 0x0000003c00837308 */ /* 0x000e620000002400 */
[----:B---3--:R-:W-:Y:S01]  /*2410*/  FSEL R14, R52, -INF , !P0 ;  /* 0xff800000340e7808 */ /* 0x008fe20004000000 */
[----:B------:R-:W-:Y:S01]  /*2420*/  FMUL.FTZ R28, R47, UR4 ;  /* 0x000000042f1c7c20 */ /* 0x000fe20008410000 */
[----:B------:R-:W-:Y:S01]  /*2430*/  ISETP.GE.AND P0, PT, R12, R21, PT ;  /* 0x000000150c00720c */ /* 0x000fe20003f06270 */
[----:B------:R-:W-:Y:S01]  /*2440*/  FMUL.FTZ R50, R50, UR4 ;  /* 0x0000000432327c20 */ /* 0x000fe20008410000 */
[----:B------:R-:W-:Y:S01]  /*2450*/  ISETP.GE.AND P5, PT, R12, R3, PT ;  /* 0x000000030c00720c */ /* 0x000fe20003fa6270 */
[----:B------:R-:W-:Y:S01]  /*2460*/  FMUL.FTZ R51, R51, UR4 ;  /* 0x0000000433337c20 */ /* 0x000fe20008410000 */
[----:B------:R-:W-:Y:S01]  /*2470*/  FMUL.FTZ R74, R74, UR4 ;  /* 0x000000044a4a7c20 */ /* 0x000fe20008410000 */
[----:B------:R-:W2:Y:S01]  /*2480*/  MUFU.TANH R123, R61 ;  /* 0x0000003d007b7308 */ /* 0x000ea20000002400 */
[----:B----4-:R-:W-:Y:S01]  /*2490*/  FSEL R12, R38, -INF , !P2 ;  /* 0xff800000260c7808 */ /* 0x010fe20005000000 */
[----:B------:R-:W-:Y:S01]  /*24a0*/  FMUL.FTZ R75, R75, UR4 ;  /* 0x000000044b4b7c20 */ /* 0x000fe20008410000 */
[----:B------:R-:W-:-:S05]  /*24b0*/  ISETP.GE.AND P2, PT, R18, R21, PT ;  /* 0x000000151200720c */ /* 0x000fca0003f46270 */
[----:B------:R-:W3:Y:S01]  /*24c0*/  MUFU.TANH R129, R48 ;  /* 0x0000003000817308 */ /* 0x000ee20000002400 */
[----:B-1----:R-:W-:Y:S02]  /*24d0*/  FSEL R131, R131, -INF , !P4 ;  /* 0xff80000083837808 */ /* 0x002fe40006000000 */
[----:B------:R-:W-:Y:S01]  /*24e0*/  ISETP.GE.AND P4, PT, R18, R3, PT ;  /* 0x000000031200720c */ /* 0x000fe20003f86270 */
[----:B------:R-:W-:-:S04]  /*24f0*/  VIADD R18, R34, 0x30 ;  /* 0x0000003022127836 */ /* 0x000fc80000000000 */
[----:B------:R-:W1:Y:S01]  /*2500*/  MUFU.TANH R125, R49 ;  /* 0x00000031007d7308 */ /* 0x000e620000002400 */
[----:B--2---:R-:W-:Y:S02]  /*2510*/  FSEL R123, R123, -INF , !P3 ;  /* 0xff8000007b7b7808 */ /* 0x004fe40005800000 */
[----:B------:R-:W-:-:S04]  /*2520*/  ISETP.GE.AND P3, PT, R34, R21, PT ;  /* 0x000000152200720c */ /* 0x000fc80003f66270 */
[----:B------:R-:W-:Y:S01]  /*2530*/  FSEL R15, R2, -INF , !P3 ;  /* 0xff800000020f7808 */ /* 0x000fe20005800000 */
[----:B------:R-:W2:Y:S01]  /*2540*/  MUFU.TANH R36, R36 ;  /* 0x0000002400247308 */ /* 0x000ea20000002400 */
[----:B---3--:R-:W-:Y:S01]  /*2550*/  FSEL R129, R129, -INF , !P0 ;  /* 0xff80000081817808 */ /* 0x008fe20004000000 */
[----:B------:R-:W-:Y:S01]  /*2560*/  VIADD R2, R34, 0x38 ;  /* 0x0000003822027836 */ /* 0x000fe20000000000 */
[C---:B------:R-:W-:Y:S02]  /*2570*/  ISETP.GE.AND P0, PT, R18.reuse, R21, PT ;  /* 0x000000151200720c */ /* 0x040fe40003f06270 */
[----:B------:R-:W-:Y:S01]  /*2580*/  ISETP.GE.AND P3, PT, R18, R3, PT ;  /* 0x000000031200720c */ /* 0x000fe20003f66270 */
[----:B------:R-:W-:Y:S02]  /*2590*/  VIADD R18, R34, 0x31 ;  /* 0x0000003122127836 */ /* 0x000fe40000000000 */
[----:B------:R-:W3:Y:S01]  /*25a0*/  MUFU.TANH R133, R45 ;  /* 0x0000002d00857308 */ /* 0x000ee20000002400 */
[----:B-1----:R-:W-:-:S02]  /*25b0*/  FSEL R125, R125, -INF , !P2 ;  /* 0xff8000007d7d7808 */ /* 0x002fc40005000000 */
[----:B------:R-:W-:-:S05]  /*25c0*/  ISETP.GE.AND P2, PT, R18, R21, PT ;  /* 0x000000151200720c */ /* 0x000fca0003f46270 */
[----:B------:R-:W1:Y:S01]  /*25d0*/  MUFU.TANH R135, R44 ;  /* 0x0000002c00877308 */ /* 0x000e620000002400 */
[----:B--2---:R-:W-:Y:S02]  /*25e0*/  FSEL R13, R36, -INF , !P6 ;  /* 0xff800000240d7808 */ /* 0x004fe40007000000 */
[----:B------:R-:W-:Y:S02]  /*25f0*/  ISETP.GE.AND P6, PT, R20, R3, PT ;  /* 0x000000031400720c */ /* 0x000fe40003fc6270 */
[----:B------:R-:W-:-:S03]  /*2600*/  FMNMX3.FTZ R20, R15, R65, R17, !PT ;  /* 0x000000410f147276 */ /* 0x000fc60007810011 */
[----:B------:R-:W2:Y:S01]  /*2610*/  MUFU.TANH R31, R31 ;  /* 0x0000001f001f7308 */ /* 0x000ea20000002400 */
[----:B---3--:R-:W-:Y:S02]  /*2620*/  FSEL R133, R133, -INF , !P2 ;  /* 0xff80000085857808 */ /* 0x008fe40005000000 */
[C---:B------:R-:W-:Y:S01]  /*2630*/  ISETP.GE.AND P2, PT, R34.reuse, R3, PT ;  /* 0x000000032200720c */ /* 0x040fe20003f46270 */
[----:B------:R-:W-:Y:S01]  /*2640*/  VIADD R34, R34, 0x39 ;  /* 0x0000003922227836 */ /* 0x000fe20000000000 */
[----:B------:R-:W-:Y:S02]  /*2650*/  FMNMX3.FTZ R20, R20, R23, R11, !PT ;  /* 0x0000001714147276 */ /* 0x000fe4000781000b */
[----:B------:R-:W-:Y:S01]  /*2660*/  FSEL R64, R64, -INF , !P2 ;  /* 0xff80000040407808 */ /* 0x000fe20005000000 */
[----:B------:R-:W3:Y:S01]  /*2670*/  MUFU.TANH R29, R29 ;  /* 0x0000001d001d7308 */ /* 0x000ee20000002400 */
[----:B-1----:R-:W-:Y:S02]  /*2680*/  FSEL R135, R135, -INF , !P0 ;  /* 0xff80000087877808 */ /* 0x002fe40004000000 */
[----:B------:R-:W-:-:S02]  /*2690*/  ISETP.GE.AND P0, PT, R2, R21, PT ;  /* 0x000000150200720c */ /* 0x000fc40003f06270 */
[----:B------:R-:W-:Y:S02]  /*26a0*/  FMNMX3.FTZ R20, R20, R9, R13, !PT ;  /* 0x0000000914147276 */ /* 0x000fe4000781000d */
[----:B------:R-:W-:Y:S01]  /*26b0*/  FMNMX3.FTZ R25, R64, R66, R6, !PT ;  /* 0x0000004240197276 */ /* 0x000fe20007810006 */
[----:B------:R-:W1:Y:S01]  /*26c0*/  MUFU.TANH R124, R62 ;  /* 0x0000003e007c7308 */ /* 0x000e620000002400 */
[----:B--2---:R-:W-:Y:S02]  /*26d0*/  FSEL R31, R31, -INF , !P0 ;  /* 0xff8000001f1f7808 */ /* 0x004fe40004000000 */
[----:B------:R-:W-:Y:S02]  /*26e0*/  ISETP.GE.AND P0, PT, R34, R21, PT ;  /* 0x000000152200720c */ /* 0x000fe40003f06270 */
[----:B------:R-:W-:Y:S02]  /*26f0*/  FMNMX3.FTZ R20, R20, R37, R131, !PT ;  /* 0x0000002514147276 */ /* 0x000fe40007810083 */
[----:B------:R-:W-:Y:S01]  /*2700*/  FMNMX3.FTZ R25, R25, R10, R8, !PT ;  /* 0x0000000a19197276 */ /* 0x000fe20007810008 */
[----:B------:R2:W4:Y:S01]  /*2710*/  MUFU.TANH R132, R63 ;  /* 0x0000003f00847308 */ /* 0x0005220000002400 */
[----:B---3--:R-:W-:-:S02]  /*2720*/  FSEL R29, R29, -INF , !P0 ;  /* 0xff8000001d1d7808 */ /* 0x008fc40004000000 */
[----:B------:R-:W-:Y:S02]  /*2730*/  ISETP.NE.AND P0, PT, R32, 0x1, PT ;  /* 0x000000012000780c */ /* 0x000fe40003f05270 */
[----:B------:R-:W-:-:S03]  /*2740*/  FMNMX3.FTZ R20, R20, R123, R129, !PT ;  /* 0x0000007b14147276 */ /* 0x000fc60007810081 */
[----:B------:R2:W3:Y:S01]  /*2750*/  MUFU.TANH R126, R50 ;  /* 0x00000032007e7308 */ /* 0x0004e20000002400 */
[----:B------:R-:W-:Y:S02]  /*2760*/  FMNMX3.FTZ R20, R20, R125, R135, !PT ;  /* 0x0000007d14147276 */ /* 0x000fe40007810087 */
[----:B-1----:R-:W-:Y:S02]  /*2770*/  FSEL R124, R124, -INF , !P1 ;  /* 0xff8000007c7c7808 */ /* 0x002fe40004800000 */
[----:B------:R-:W-:-:S03]  /*2780*/  FMNMX3.FTZ R20, R20, R133, R31, !PT ;  /* 0x0000008514147276 */ /* 0x000fc6000781001f */
[----:B------:R2:W1:Y:S01]  /*2790*/  MUFU.TANH R130, R51 ;  /* 0x0000003300827308 */ /* 0x0004620000002400 */
[----:B------:R-:W-:-:S07]  /*27a0*/  FMNMX.FTZ R20, R29, R20, !PT ;  /* 0x000000141d147209 */ /* 0x000fce0007810000 */
[----:B------:R-:W1:Y:S08]  /*27b0*/  MUFU.TANH R30, R30 ;  /* 0x0000001e001e7308 */ /* 0x000e700000002400 */
[----:B------:R-:W1:Y:S08]  /*27c0*/  MUFU.TANH R28, R28 ;  /* 0x0000001c001c7308 */ /* 0x000e700000002400 */
[----:B------:R2:W1:Y:S08]  /*27d0*/  MUFU.TANH R122, R74 ;  /* 0x0000004a007a7308 */ /* 0x0004700000002400 */
[----:B------:R2:W1:Y:S01]  /*27e0*/  MUFU.TANH R120, R75 ;  /* 0x0000004b00787308 */ /* 0x0004620000002400 */
[----:B------:R-:W-:Y:S06]  /*27f0*/  BAR.SYNC.DEFER_BLOCKING 0x0 ;  /* 0x0000000000007b1d */ /* 0x000fec0000010000 */
[----:B---34-:R-:W-:Y:S05]  /*2800*/  @!P0 BRA `(.L_x_589) ;  /* 0x0000000000788947 */ /* 0x018fea0003800000 */
        /* <DEDUP_REMOVED lines=30> */
.L_x_589:
[----:B------:R-:W-:Y:S01]  /*29f0*/  FMNMX3.FTZ R25, R25, R16, R14, !PT ;  /* 0x0000001019197276 */ /* 0x000fe2000781000e */
[----:B------:R-:W4:Y:S01]  /*2a00*/  SHFL.BFLY PT, R19, R20, 0x2, 0x1f ;  /* 0x0c401f0014137f89 */ /* 0x000f2200000e0000 */
[----:B------:R-:W-:Y:S01]  /*2a10*/  FSEL R132, R132, -INF , !P6 ;  /* 0xff80000084847808 */ /* 0x000fe20007000000 */
[----:B------:R-:W5:Y:S01]  /*2a20*/  LDCU UR4, c[0x0][0x45c] ;  /* 0x00008b80ff0477ac */ /* 0x000f620008000800 */
[----:B------:R-:W-:Y:S02]  /*2a30*/  FSEL R126, R126, -INF , !P5 ;  /* 0xff8000007e7e7808 */ /* 0x000fe40006800000 */
[----:B------:R-:W-:Y:S02]  /*2a40*/  FMNMX3.FTZ R25, R25, R12, R124, !PT ;  /* 0x0000000c19197276 */ /* 0x000fe4000781007c */
[-C--:B------:R-:W-:Y:S02]  /*2a50*/  ISETP.GE.AND P1, PT, R18, R3.reuse, PT ;  /* 0x000000031200720c */ /* 0x080fe40003f26270 */
[----:B------:R-:W-:-:S02]  /*2a60*/  ISETP.GE.AND P2, PT, R2, R3, PT ;  /* 0x000000030200720c */ /* 0x000fc40003f46270 */
[----:B-1----:R-:W-:Y:S02]  /*2a70*/  FSEL R130, R130, -INF , !P4 ;  /* 0xff80000082827808 */ /* 0x002fe40006000000 */
        /* <DEDUP_REMOVED lines=8> */
[----:B----4-:R-:W-:Y:S02]  /*2b00*/  FMNMX.FTZ R19, R20, R19, !PT ;  /* 0x0000001314137209 */ /* 0x010fe40007810000 */
[----:B------:R-:W-:Y:S02]  /*2b10*/  FMNMX.FTZ R18, R120, R25, !PT ;  /* 0x0000001978127209 */ /* 0x000fe40007810000 */
[----:B------:R-:W-:Y:S01]  /*2b20*/  LOP3.LUT R154, R7, 0x200, R4, 0xf8, !PT ;  /* 0x00000200079a7812 */ /* 0x000fe200078ef804 */
[----:B------:R-:W1:Y:S03]  /*2b30*/  SHFL.BFLY PT, R100, R19, 0x1, 0x1f ;  /* 0x0c201f0013647f89 */ /* 0x000e6600000e0000 */
        /* <DEDUP_REMOVED lines=8> */
[----:B------:R-:W-:Y:S01]  /*2bc0*/  LDSM.16.MT88.4 R84, [R150+0x8000] ;  /* 0x008000009654783b */ /* 0x000fe20000004200 */
[----:B-1----:R-:W-:-:S03]  /*2bd0*/  FMNMX.FTZ R100, R19, R100, !PT ;  /* 0x0000006413647209 */ /* 0x002fc60007810000 */
[----:B---3--:R-:W-:Y:S01]  /*2be0*/  LDSM.16.MT88.4 R40, [R154+0xa000] ;  /* 0x00a000009a28783b */ /* 0x008fe20000004200 */
[----:B----4-:R-:W-:Y:S01]  /*2bf0*/  FMNMX.FTZ R2, R18, R3, !PT ;  /* 0x0000000312027209 */ /* 0x010fe20007810000 */
[C---:B-----5:R-:W-:Y:S01]  /*2c00*/  FMUL.FTZ R128, R100.reuse, UR4 ;  /* 0x0000000464807c20 */ /* 0x060fe20008410000 */
[----:B------:R-:W-:Y:S01]  /*2c10*/  FSETP.NEU.FTZ.AND P1, PT, R100, -INF , PT ;  /* 0xff8000006400780b */ /* 0x000fe20003f3d000 */
[----:B--2---:R-:W-:Y:S03]  /*2c20*/  LDSM.16.MT88.4 R48, [R150+0xa000] ;  /* 0x00a000009630783b */ /* 0x004fe60000004200 */
        /* <DEDUP_REMOVED lines=10> */
[----:B------:R-:W-:Y:S01]  /*2cd0*/  LDSM.16.MT88.4 R20, [R148+0x8800] ;  /* 0x008800009414783b */ /* 0x000fe20000004200 */
[--C-:B------:R-:W-:Y:S01]  /*2ce0*/  FFMA.FTZ R109, R13, UR4, -R128.reuse ;  /* 0x000000040d6d7c23 */ /* 0x100fe20008010880 */
[--C-:B------:R-:W-:Y:S01]  /*2cf0*/  FFMA.FTZ R116, R131, UR4, -R128.reuse ;  /* 0x0000000483747c23 */ /* 0x100fe20008010880 */
[--C-:B------:R-:W-:Y:S01]  /*2d00*/  FFMA.FTZ R118, R129, UR4, -R128.reuse ;  /* 0x0000000481767c23 */ /* 0x100fe20008010880 */
[----:B------:R-:W-:Y:S01]  /*2d10*/  LDSM.16.MT88.4 R24, [R150+0x8800] ;  /* 0x008800009618783b */ /* 0x000fe20000004200 */
[--C-:B------:R-:W-:Y:S01]  /*2d20*/  FFMA.FTZ R123, R123, UR4, -R128.reuse ;  /* 0x000000047b7b7c23 */ /* 0x100fe20008010880 */
[----:B------:R-:W3:Y:S01]  /*2d30*/  MUFU.EX2 R112, R112 ;  /* 0x0000007000707308 */ /* 0x000ee20000000800 */
[--C-:B------:R-:W-:Y:S01]  /*2d40*/  FFMA.FTZ R125, R125, UR4, -R128.reuse ;  /* 0x000000047d7d7c23 */ /* 0x100fe20008010880 */
[--C-:B------:R-:W-:Y:S01]  /*2d50*/  FFMA.FTZ R133, R133, UR4, -R128.reuse ;  /* 0x0000000485857c23 */ /* 0x100fe20008010880 */
[--C-:B------:R-:W-:Y:S01]  /*2d60*/  FFMA.FTZ R173, R29, UR4, -R128.reuse ;  /* 0x000000041dad7c23 */ /* 0x100fe20008010880 */
[----:B-1----:R-:W-:Y:S01]  /*2d70*/  FMNMX.FTZ R3, R2, R3, !PT ;  /* 0x0000000302037209 */ /* 0x002fe20007810000 */
[----:B------:R-:W-:-:S03]  /*2d80*/  FFMA.FTZ R2, R37, UR4, -R128 ;  /* 0x0000000425027c23 */ /* 0x000fc60008010880 */
[----:B------:R-:W-:Y:S01]  /*2d90*/  MUFU.EX2 R115, R115 ;  /* 0x0000007300737308 */ /* 0x000fe20000000800 */
[C---:B------:R-:W-:Y:S01]  /*2da0*/  FSETP.NEU.FTZ.AND P1, PT, R3.reuse, -INF , PT ;  /* 0xff8000000300780b */ /* 0x040fe20003f3d000 */
[----:B------:R-:W-:-:S05]  /*2db0*/  FMUL.FTZ R127, R3, UR4 ;  /* 0x00000004037f7c20 */ /* 0x000fca0008410000 */
[----:B------:R-:W-:Y:S01]  /*2dc0*/  FSEL R127, R127, RZ, P1 ;  /* 0x000000ff7f7f7208 */ /* 0x000fe20000800000 */
[----:B------:R-:W1:Y:S04]  /*2dd0*/  MUFU.EX2 R108, R108 ;  /* 0x0000006c006c7308 */ /* 0x000e680000000800 */
[--C-:B------:R-:W-:Y:S01]  /*2de0*/  FFMA.FTZ R121, R64, UR4, -R127.reuse ;  /* 0x0000000440797c23 */ /* 0x100fe2000801087f */
[--C-:B------:R-:W-:Y:S01]  /*2df0*/  FFMA.FTZ R114, R66, UR4, -R127.reuse ;  /* 0x0000000442727c23 */ /* 0x100fe2000801087f */
[--C-:B------:R-:W-:Y:S01]  /*2e00*/  FFMA.FTZ R110, R6, UR4, -R127.reuse ;  /* 0x00000004066e7c23 */ /* 0x100fe2000801087f */
[--C-:B------:R-:W-:Y:S01]  /*2e10*/  FFMA.FTZ R117, R10, UR4, -R127.reuse ;  /* 0x000000040a757c23 */ /* 0x100fe2000801087f */
[----:B------:R-:W4:Y:S01]  /*2e20*/  LDSM.16.MT88.4 R4, [R148+0xa000] ;  /* 0x00a000009404783b */ /* 0x000f220000004200 */
[--C-:B------:R-:W-:Y:S01]  /*2e30*/  FFMA.FTZ R34, R16, UR4, -R127.reuse ;  /* 0x0000000410227c23 */ /* 0x100fe2000801087f */
[----:B------:R-:W-:Y:S01]  /*2e40*/  MUFU.EX2 R121, R121 ;  /* 0x0000007900797308 */ /* 0x000fe20000000800 */
[--C-:B------:R-:W-:Y:S01]  /*2e50*/  FFMA.FTZ R111, R8, UR4, -R127.reuse ;  /* 0x00000004086f7c23 */ /* 0x100fe2000801087f */
[----:B------:R-:W5:Y:S01]  /*2e60*/  LDSM.16.MT88.4 R16, [R149+0x8800] ;  /* 0x008800009510783b */ /* 0x000f620000004200 */
[--C-:B------:R-:W-:Y:S01]  /*2e70*/  FFMA.FTZ R107, R14, UR4, -R127.reuse ;  /* 0x000000040e6b7c23 */ /* 0x100fe2000801087f */
[--C-:B------:R-:W-:Y:S01]  /*2e80*/  FFMA.FTZ R0, R12, UR4, -R127.reuse ;  /* 0x000000040c007c23 */ /* 0x100fe2000801087f */
[----:B---3--:R-:W-:Y:S01]  /*2e90*/  F2FP.F16.F32.PACK_AB R64, R112, R119 ;  /* 0x000000777040723e */ /* 0x008fe200000000ff */
[----:B------:R-:W3:Y:S01]  /*2ea0*/  LDSM.16.MT88.4 R8, [R154+0x8800] ;  /* 0x008800009a08783b */ /* 0x000ee20000004200 */
[----:B-1----:R-:W-:Y:S01]  /*2eb0*/  F2FP.F16.F32.PACK_AB R66, R108, R115 ;  /* 0x000000736c42723e */ /* 0x002fe200000000ff */
[----:B------:R-:W1:Y:S01]  /*2ec0*/  MUFU.EX2 R114, R114 ;  /* 0x0000007200727308 */ /* 0x000e620000000800 */
[--C-:B------:R-:W-:Y:S01]  /*2ed0*/  FFMA.FTZ R124, R124, UR4, -R127.reuse ;  /* 0x000000047c7c7c23 */ /* 0x100fe2000801087f */
[----:B------:R-:W3:Y:S01]  /*2ee0*/  LDSM.16.MT88.4 R12, [R154+0xa800] ;  /* 0x00a800009a0c783b */ /* 0x000ee20000004200 */
[--C-:B------:R-:W-:Y:S01]  /*2ef0*/  FFMA.FTZ R129, R132, UR4, -R127.reuse ;  /* 0x0000000484817c23 */ /* 0x100fe2000801087f */
        /* <DEDUP_REMOVED lines=12> */
[----:B-1----:R-:W-:Y:S01]  /*2fc0*/  F2FP.F16.F32.PACK_AB R65, R114, R121 ;  /* 0x000000797241723e */ /* 0x002fe200000000ff */
[----:B------:R-:W-:Y:S01]  /*2fd0*/  FADD.FTZ R121, R121, R114 ;  /* 0x0000007279797221 */ /* 0x000fe20000010000 */
[----:B------:R-:W-:-:S04]  /*2fe0*/  FADD.FTZ R115, R115, R112 ;  /* 0x0000007073737221 */ /* 0x000fc80000010000 */
[----:B------:R-:W-:Y:S01]  /*2ff0*/  FADD.FTZ R108, R108, R115 ;  /* 0x000000736c6c7221 */ /* 0x000fe20000010000 */
[----:B------:R-:W-:Y:S08]  /*3000*/  MUFU.EX2 R113, R113 ;  /* 0x0000007100717308 */ /* 0x000ff00000000800 */
[----:B------:R-:W1:Y:S01]  /*3010*/  MUFU.EX2 R106, R106 ;  /* 0x0000006a006a7308 */ /* 0x000e620000000800 */
        /* <DEDUP_REMOVED lines=11> */
[----:B------:R-:W5:Y:S01]  /*30d0*/  MUFU.EX2 R0, R0 ;  /* 0x0000000000007308 */ /* 0x000f620000000800 */
[C---:B------:R-:W-:Y:S07]  /*30e0*/  HMMA.16816.F32 R68, R64.reuse, R70, RZ ;  /* 0x000000464044723c */ /* 0x040fee00000018ff */
[----:B------:R-:W-:Y:S01]  /*30f0*/  MUFU.EX2 R116, R116 ;  /* 0x0000007400747308 */ /* 0x000fe20000000800 */
[C---:B------:R-:W-:Y:S07]  /*3100*/  HMMA.16816.F32 R88, R64.reuse, R84, RZ ;  /* 0x000000544058723c */ /* 0x040fee00000018ff */
[----:B------:R-:W3:Y:S01]  /*3110*/  MUFU.EX2 R123, R123 ;  /* 0x0000007b007b7308 */ /* 0x000ee20000000800 */
[C---:B------:R-:W-:Y:S07]  /*3120*/  HMMA.16816.F32 R36, R64.reuse, R40, RZ ;  /* 0x000000284024723c */ /* 0x040fee00000018ff */
[----:B------:R-:W-:Y:S01]  /*3130*/  MUFU.EX2 R118, R118 ;  /* 0x0000007600767308 */ /* 0x000fe20000000800 */
[C---:B------:R-:W-:Y:S07]  /*3140*/  HMMA.16816.F32 R44, R64.reuse, R48, RZ ;  /* 0x00000030402c723c */ /* 0x040fee00000018ff */
[----:B------:R-:W-:Y:S01]  /*3150*/  MUFU.EX2 R125, R125 ;  /* 0x0000007d007d7308 */ /* 0x000fe20000000800 */
[C---:B------:R-:W-:Y:S07]  /*3160*/  HMMA.16816.F32 R52, R64.reuse, R56, RZ ;  /* 0x000000384034723c */ /* 0x040fee00000018ff */
[----:B------:R-:W-:Y:S01]  /*3170*/  MUFU.EX2 R124, R124 ;  /* 0x0000007c007c7308 */ /* 0x000fe20000000800 */
[C---:B------:R-:W-:Y:S07]  /*3180*/  HMMA.16816.F32 R84, R64.reuse, R86, RZ ;  /* 0x000000564054723c */ /* 0x040fee00000018ff */
[----:B------:R-:W3:Y:S01]  /*3190*/  MUFU.EX2 R129, R129 ;  /* 0x0000008100817308 */ /* 0x000ee20000000800 */
[C---:B------:R-:W-:Y:S07]  /*31a0*/  HMMA.16816.F32 R40, R64.reuse, R42, RZ ;  /* 0x0000002a4028723c */ /* 0x040fee00000018ff */
[----:B------:R-:W-:Y:S01]  /*31b0*/  MUFU.EX2 R126, R126 ;  /* 0x0000007e007e7308 */ /* 0x000fe20000000800 */
[C---:B------:R-:W-:Y:S07]  /*31c0*/  HMMA.16816.F32 R48, R64.reuse, R50, RZ ;  /* 0x000000324030723c */ /* 0x040fee00000018ff */
[----:B------:R-:W3:Y:S01]  /*31d0*/  MUFU.EX2 R131, R131 ;  /* 0x0000008300837308 */ /* 0x000ee20000000800 */
[C---:B------:R-:W-:Y:S07]  /*31e0*/  HMMA.16816.F32 R56, R64.reuse, R58, RZ ;  /* 0x0000003a4038723c */ /* 0x040fee00000018ff */
[----:B------:R-:W-:Y:S01]  /*31f0*/  MUFU.EX2 R130, R130 ;  /* 0x0000008200827308 */ /* 0x000fe20000000800 */
[----:B----4-:R-:W-:Y:S01]  /*3200*/  HMMA.16816.F32 R60, R64, R4, RZ ;  /* 0x00000004403c723c */ /* 0x010fe200000018ff */
[----:B-1----:R-:W-:Y:S01]  /*3210*/  F2FP.F16.F32.PACK_AB R4, R106, R113 ;  /* 0x000000716a04723e */ /* 0x002fe200000000ff */
[----:B------:R-:W-:Y:S01]  /*3220*/  FADD.FTZ R113, R113, R108 ;  /* 0x0000006c71717221 */ /* 0x000fe20000010000 */
[----:B--2---:R-:W-:-:S03]  /*3230*/  F2FP.F16.F32.PACK_AB R5, R34, R111 ;  /* 0x0000006f2205723e */ /* 0x004fc600000000ff */
[----:B------:R-:W-:Y:S01]  /*3240*/  FADD.FTZ R106, R106, R113 ;  /* 0x000000716a6a7221 */ /* 0x000fe20000010000 */
[----:B------:R-:W1:Y:S01]  /*3250*/  MUFU.EX2 R133, R133 ;  /* 0x0000008500857308 */ /* 0x000e620000000800 */
[----:B------:R-:W-:Y:S01]  /*3260*/  HMMA.16816.F32 R64, R64, R6, RZ ;  /* 0x000000064040723c */ /* 0x000fe200000018ff */
[----:B------:R-:W-:Y:S02]  /*3270*/  F2FP.F16.F32.PACK_AB R6, R2, R109 ;  /* 0x0000006d0206723e */ /* 0x000fe400000000ff */
[----:B-----5:R-:W-:-:S04]  /*3280*/  F2FP.F16.F32.PACK_AB R7, R0, R107 ;  /* 0x0000006b0007723e */ /* 0x020fc800000000ff */
[----:B------:R-:W-:Y:S03]  /*3290*/  MUFU.EX2 R132, R132 ;  /* 0x0000008400847308 */ /* 0x000fe60000000800 */
[C---:B------:R-:W-:Y:S05]  /*32a0*/  HMMA.16816.F32 R80, R4.reuse, R16, R80 ;  /* 0x000000100450723c */ /* 0x040fea0000001850 */
[----:B------:R-:W-:Y:S03]  /*32b0*/  MUFU.EX2 R173, R173 ;  /* 0x000000ad00ad7308 */ /* 0x000fe60000000800 */
[C---:B------:R-:W-:Y:S01]  /*32c0*/  HMMA.16816.F32 R76, R4.reuse, R18, R76 ;  /* 0x00000012044c723c */ /* 0x040fe2000000184c */
[----:B------:R-:W2:Y:S04]  /*32d0*/  LDSM.16.MT88.4 R16, [R149+0xa800] ;  /* 0x00a800009510783b */ /* 0x000ea80000004200 */
[----:B------:R-:W-:Y:S03]  /*32e0*/  MUFU.EX2 R128, R128 ;  /* 0x0000008000807308 */ /* 0x000fe60000000800 */
[C---:B---3--:R-:W-:Y:S05]  /*32f0*/  HMMA.16816.F32 R96, R4.reuse, R8, R96 ;  /* 0x000000080460723c */ /* 0x048fea0000001860 */
[----:B------:R-:W3:Y:S03]  /*3300*/  MUFU.EX2 R135, R135 ;  /* 0x0000008700877308 */ /* 0x000ee60000000800 */
[C---:B------:R-:W-:Y:S01]  /*3310*/  HMMA.16816.F32 R92, R4.reuse, R10, R92 ;  /* 0x0000000a045c723c */ /* 0x040fe2000000185c */
[----:B------:R-:W4:Y:S04]  /*3320*/  LDSM.16.MT88.4 R8, [R150+0xa800] ;  /* 0x00a800009608783b */ /* 0x000f280000004200 */
[----:B------:R-:W-:Y:S03]  /*3330*/  MUFU.EX2 R122, R122 ;  /* 0x0000007a007a7308 */ /* 0x000fe60000000800 */
[C---:B------:R-:W-:Y:S05]  /*3340*/  HMMA.16816.F32 R72, R4.reuse, R20, R72 ;  /* 0x000000140448723c */ /* 0x040fea0000001848 */
[----:B------:R-:W5:Y:S03]  /*3350*/  MUFU.EX2 R171, R171 ;  /* 0x000000ab00ab7308 */ /* 0x000f660000000800 */
[C---:B------:R-:W-:Y:S01]  /*3360*/  HMMA.16816.F32 R68, R4.reuse, R22, R68 ;  /* 0x000000160444723c */ /* 0x040fe20000001844 */
[----:B------:R-:W1:Y:S07]  /*3370*/  LDSM.16.MT88.4 R20, [R148+0xa800] ;  /* 0x00a800009414783b */ /* 0x000e6e0000004200 */
[C---:B------:R-:W-:Y:S08]  /*3380*/  HMMA.16816.F32 R36, R4.reuse, R12, R36 ;  /* 0x0000000c0424723c */ /* 0x040ff00000001824 */
[C---:B------:R-:W-:Y:S01]  /*3390*/  HMMA.16816.F32 R40, R4.reuse, R14, R40 ;  /* 0x0000000e0428723c */ /* 0x040fe20000001828 */
[----:B------:R-:W3:Y:S07]  /*33a0*/  LDSM.16.MT88.4 R12, [R154+0x9000] ;  /* 0x009000009a0c783b */ /* 0x000eee0000004200 */
[C---:B--2---:R-:W-:Y:S08]  /*33b0*/  HMMA.16816.F32 R52, R4.reuse, R16, R52 ;  /* 0x000000100434723c */ /* 0x044ff00000001834 */
[C---:B------:R-:W-:Y:S01]  /*33c0*/  HMMA.16816.F32 R56, R4.reuse, R18, R56 ;  /* 0x000000120438723c */ /* 0x040fe20000001838 */
[----:B------:R-:W2:Y:S07]  /*33d0*/  LDSM.16.MT88.4 R16, [R148+0x9000] ;  /* 0x009000009410783b */ /* 0x000eae0000004200 */
[C---:B------:R-:W-:Y:S08]  /*33e0*/  HMMA.16816.F32 R88, R4.reuse, R24, R88 ;  /* 0x000000180458723c */ /* 0x040ff00000001858 */
[C---:B------:R-:W-:Y:S01]  /*33f0*/  HMMA.16816.F32 R84, R4.reuse, R26, R84 ;  /* 0x0000001a0454723c */ /* 0x040fe20000001854 */
[----:B------:R-:W-:Y:S07]  /*3400*/  LDSM.16.MT88.4 R24, [R150+0x9000] ;  /* 0x009000009618783b */ /* 0x000fee0000004200 */
[C---:B----4-:R-:W-:Y:S08]  /*3410*/  HMMA.16816.F32 R44, R4.reuse, R8, R44 ;  /* 0x00000008042c723c */ /* 0x050ff0000000182c */
[C---:B------:R-:W-:Y:S01]  /*3420*/  HMMA.16816.F32 R48, R4.reuse, R10, R48 ;  /* 0x0000000a0430723c */ /* 0x040fe20000001830 */
[----:B------:R-:W4:Y:S07]  /*3430*/  LDSM.16.MT88.4 R8, [R149+0x9000] ;  /* 0x009000009508783b */ /* 0x000f2e0000004200 */
[C---:B-1----:R-:W-:Y:S08]  /*3440*/  HMMA.16816.F32 R60, R4.reuse, R20, R60 ;  /* 0x00000014043c723c */ /* 0x042ff0000000183c */
[----:B------:R-:W-:Y:S01]  /*3450*/  HMMA.16816.F32 R64, R4, R22, R64 ;  /* 0x000000160440723c */ /* 0x000fe20000001840 */
[----:B------:R-:W-:Y:S01]  /*3460*/  F2FP.F16.F32.PACK_AB R4, R123, R116 ;  /* 0x000000747b04723e */ /* 0x000fe200000000ff */
[----:B------:R-:W-:Y:S01]  /*3470*/  LDSM.16.MT88.4 R20, [R154+0xb000] ;  /* 0x00b000009a14783b */ /* 0x000fe20000004200 */
[----:B------:R-:W-:-:S02]  /*3480*/  F2FP.F16.F32.PACK_AB R5, R129, R124 ;  /* 0x0000007c8105723e */ /* 0x000fc400000000ff */
[----:B------:R-:W-:Y:S02]  /*3490*/  F2FP.F16.F32.PACK_AB R6, R125, R118 ;  /* 0x000000767d06723e */ /* 0x000fe400000000ff */
[----:B------:R-:W-:-:S07]  /*34a0*/  F2FP.F16.F32.PACK_AB R7, R131, R126 ;  /* 0x0000007e8307723e */ /* 0x000fce00000000ff */
[C---:B---3--:R-:W-:Y:S08]  /*34b0*/  HMMA.16816.F32 R96, R4.reuse, R12, R96 ;  /* 0x0000000c0460723c */ /* 0x048ff00000001860 */
[C---:B------:R-:W-:Y:S01]  /*34c0*/  HMMA.16816.F32 R92, R4.reuse, R14, R92 ;  /* 0x0000000e045c723c */ /* 0x040fe2000000185c */
[----:B------:R-:W1:Y:S07]  /*34d0*/  LDSM.16.MT88.4 R12, [R150+0xb000] ;  /* 0x00b00000960c783b */ /* 0x000e6e0000004200 */
[C---:B--2---:R-:W-:Y:S08]  /*34e0*/  HMMA.16816.F32 R72, R4.reuse, R16, R72 ;  /* 0x000000100448723c */ /* 0x044ff00000001848 */
[C---:B------:R-:W-:Y:S01]  /*34f0*/  HMMA.16816.F32 R68, R4.reuse, R18, R68 ;  /* 0x000000120444723c */ /* 0x040fe20000001844 */
[----:B------:R-:W2:Y:S07]  /*3500*/  LDSM.16.MT88.4 R16, [R148+0xb000] ;  /* 0x00b000009410783b */ /* 0x000eae0000004200 */
[C---:B----4-:R-:W-:Y:S08]  /*3510*/  HMMA.16816.F32 R80, R4.reuse, R8, R80 ;  /* 0x000000080450723c */ /* 0x050ff00000001850 */
[C---:B------:R-:W-:Y:S01]  /*3520*/  HMMA.16816.F32 R76, R4.reuse, R10, R76 ;  /* 0x0000000a044c723c */ /* 0x040fe2000000184c */
[----:B------:R-:W3:Y:S07]  /*3530*/  LDSM.16.MT88.4 R8, [R149+0xb000] ;  /* 0x00b000009508783b */ /* 0x000eee0000004200 */
[C---:B------:R-:W-:Y:S08]  /*3540*/  HMMA.16816.F32 R88, R4.reuse, R24, R88 ;  /* 0x000000180458723c */ /* 0x040ff00000001858 */
[C---:B-1----:R-:W-:Y:S08]  /*3550*/  HMMA.16816.F32 R44, R4.reuse, R12, R44 ;  /* 0x0000000c042c723c */ /* 0x042ff0000000182c */
[C---:B------:R-:W-:Y:S01]  /*3560*/  HMMA.16816.F32 R48, R4.reuse, R14, R48 ;  /* 0x0000000e0430723c */ /* 0x040fe20000001830 */
[----:B------:R-:W1:Y:S07]  /*3570*/  LDSM.16.MT88.4 R12, [R154+0x9800] ;  /* 0x009800009a0c783b */ /* 0x000e6e0000004200 */
[C---:B--2---:R-:W-:Y:S08]  /*3580*/  HMMA.16816.F32 R60, R4.reuse, R16, R60 ;  /* 0x00000010043c723c */ /* 0x044ff0000000183c */
[C---:B------:R-:W-:Y:S01]  /*3590*/  HMMA.16816.F32 R64, R4.reuse, R18, R64 ;  /* 0x000000120440723c */ /* 0x040fe20000001840 */
[----:B------:R-:W2:Y:S07]  /*35a0*/  LDSM.16.MT88.4 R16, [R150+0xb800] ;  /* 0x00b800009610783b */ /* 0x000eae0000004200 */
[C---:B------:R-:W-:Y:S01]  /*35b0*/  HMMA.16816.F32 R84, R4.reuse, R26, R84 ;  /* 0x0000001a0454723c */ /* 0x040fe20000001854 */
[----:B------:R-:W-:Y:S07]  /*35c0*/  LDSM.16.MT88.4 R24, [R149+0x9800] ;  /* 0x009800009518783b */ /* 0x000fee0000004200 */
[C---:B------:R-:W-:Y:S08]  /*35d0*/  HMMA.16816.F32 R36, R4.reuse, R20, R36 ;  /* 0x000000140424723c */ /* 0x040ff00000001824 */
[C---:B------:R-:W-:Y:S01]  /*35e0*/  HMMA.16816.F32 R40, R4.reuse, R22, R40 ;  /* 0x000000160428723c */ /* 0x040fe20000001828 */
[----:B------:R-:W-:Y:S07]  /*35f0*/  LDSM.16.MT88.4 R20, [R148+0x9800] ;  /* 0x009800009414783b */ /* 0x000fee0000004200 */
[C---:B---3--:R-:W-:Y:S08]  /*3600*/  HMMA.16816.F32 R52, R4.reuse, R8, R52 ;  /* 0x000000080434723c */ /* 0x048ff00000001834 */
[----:B------:R-:W-:Y:S01]  /*3610*/  HMMA.16816.F32 R56, R4, R10, R56 ;  /* 0x0000000a0438723c */ /* 0x000fe20000001838 */
[----:B------:R-:W-:Y:S01]  /*3620*/  F2FP.F16.F32.PACK_AB R4, R133, R130 ;  /* 0x000000828504723e */ /* 0x000fe200000000ff */
[----:B------:R-:W3:Y:S01]  /*3630*/  LDSM.16.MT88.4 R8, [R154+0xb800] ;  /* 0x00b800009a08783b */ /* 0x000ee20000004200 */
[----:B------:R-:W-:-:S02]  /*3640*/  F2FP.F16.F32.PACK_AB R5, R135, R128 ;  /* 0x000000808705723e */ /* 0x000fc400000000ff */
[----:B------:R-:W-:Y:S02]  /*3650*/  F2FP.F16.F32.PACK_AB R6, R173, R132 ;  /* 0x00000084ad06723e */ /* 0x000fe400000000ff */
[----:B-----5:R-:W-:-:S07]  /*3660*/  F2FP.F16.F32.PACK_AB R7, R171, R122 ;  /* 0x0000007aab07723e */ /* 0x020fce00000000ff */
[C---:B-1----:R-:W-:Y:S08]  /*3670*/  HMMA.16816.F32 R96, R4.reuse, R12, R96 ;  /* 0x0000000c0460723c */ /* 0x042ff00000001860 */
[C---:B------:R-:W-:Y:S01]  /*3680*/  HMMA.16816.F32 R92, R4.reuse, R14, R92 ;  /* 0x0000000e045c723c */ /* 0x040fe2000000185c */
[----:B------:R-:W1:Y:S07]  /*3690*/  LDSM.16.MT88.4 R12, [R149+0xb800] ;  /* 0x00b80000950c783b */ /* 0x000e6e0000004200 */
[----:B--2---:R-:W-:Y:S01]  /*36a0*/  HMMA.16816.F32 R44, R4, R16, R44 ;  /* 0x00000010042c723c */ /* 0x004fe2000000182c */
[----:B------:R-:W-:-:S04]  /*36b0*/  FADD.FTZ R16, R110, R121 ;  /* 0x000000796e107221 */ /* 0x000fc80000010000 */
[----:B------:R-:W-:-:S03]  /*36c0*/  FADD.FTZ R16, R117, R16 ;  /* 0x0000001075107221 */ /* 0x000fc60000010000 */
[----:B------:R-:W-:Y:S01]  /*36d0*/  HMMA.16816.F32 R88, R4, R28, R88 ;  /* 0x0000001c0458723c */ /* 0x000fe20000001858 */
[----:B------:R-:W-:-:S04]  /*36e0*/  FADD.FTZ R111, R111, R16 ;  /* 0x000000106f6f7221 */ /* 0x000fc80000010000 */
[----:B------:R-:W-:-:S03]  /*36f0*/  FADD.FTZ R34, R34, R111 ;  /* 0x0000006f22227221 */ /* 0x000fc60000010000 */
[----:B---3--:R-:W-:Y:S01]  /*3700*/  HMMA.16816.F32 R36, R4, R8, R36 ;  /* 0x000000080424723c */ /* 0x008fe20000001824 */
        /* <DEDUP_REMOVED lines=39> */
[----:B------:R-:W2:Y:S01]  /*3980*/  LDCU UR8, c[0x0][0x50c] ;  /* 0x0000a180ff0877ac */ /* 0x000ea20008000800 */
[----:B------:R-:W-:Y:S01]  /*3990*/  MOV R103, R100 ;  /* 0x0000006400677202 */ /* 0x000fe20000000f00 */
[----:B------:R-:W3:Y:S01]  /*39a0*/  LDCU UR4, c[0x0][0x45c] ;  /* 0x00008b80ff0477ac */ /* 0x000ee20008000800 */
[----:B------:R-:W-:Y:S01]  /*39b0*/  UIADD3.X UR10, UPT, UPT, UR6, -0x1, URZ, UP0, !UPT ;  /* 0xffffffff060a7890 */ /* 0x000fe200087fe4ff */
[----:B-1----:R-:W-:-:S04]  /*39c0*/  SHF.R.U32.HI R0, RZ, 0x3, R0 ;  /* 0x00000003ff007819 */ /* 0x002fc80000011600 */
[----:B------:R-:W-:-:S05]  /*39d0*/  IADD3 R101, P0, PT, R0, R101, RZ ;  /* 0x0000006500657210 */ /* 0x000fca0007f1e0ff */
[----:B------:R-:W-:Y:S02]  /*39e0*/  IMAD.X R0, RZ, RZ, R2, P0 ;  /* 0x000000ffff007224 */ /* 0x000fe400000e0602 */
[----:B------:R-:W-:-:S04]  /*39f0*/  IMAD.WIDE.U32 R104, R101, UR12, R104 ;  /* 0x0000000c65687c25 */ /* 0x000fc8000f8e0068 */
[----:B------:R-:W-:-:S04]  /*3a00*/  IMAD R0, R0, UR12, RZ ;  /* 0x0000000c00007c24 */ /* 0x000fc8000f8e02ff */
[----:B------:R-:W-:-:S05]  /*3a10*/  IMAD R0, R101, UR13, R0 ;  /* 0x0000000d65007c24 */ /* 0x000fca000f8e0200 */
        /* <DEDUP_REMOVED lines=14> */
[----:B--23--:R-:W-:Y:S08]  /*3b00*/  BRA `(.L_x_591) ;  /* 0x0000000000787947 */ /* 0x00cff00003800000 */
.L_x_593:
        /* <DEDUP_REMOVED lines=30> */
.L_x_591:
[----:B------:R-:W-:Y:S04]  /*3cf0*/  DEPBAR.LE SB0, 0x0 ;  /* 0x000080000000791a */ /* 0x000fe80000000000 */
[----:B------:R-:W-:Y:S01]  /*3d00*/  BAR.SYNC.DEFER_BLOCKING 0x0 ;  /* 0x0000000000007b1d */ /* 0x000fe20000010000 */
[----:B------:R-:W-:Y:S02]  /*3d10*/  MOV R169, R165 ;  /* 0x000000a500a97202 */ /* 0x000fe40000000f00 */
        /* <DEDUP_REMOVED lines=10> */
[----:B------:R-:W-:Y:S06]  /*3dc0*/  LDGSTS.E.BYPASS.LTC128B.128 [R163+0x8000], desc[UR30][R168.64] ;  /* 0x08000000a8a37fae */ /* 0x000fec000b981a1e */
[----:B------:R-:W-:Y:S06]  /*3dd0*/  LDGSTS.E.BYPASS.LTC128B.128 [R163+0xa000], desc[UR30][R168.64+0x80] ;  /* 0x0a000080a8a37fae */ /* 0x000fec000b981a1e */
[----:B------:R-:W-:Y:S06]  /*3de0*/  LDGSTS.E.BYPASS.LTC128B.128 [R163+0x8800], desc[UR30][R100.64] ;  /* 0x0880000064a37fae */ /* 0x000fec000b981a1e */
[----:B------:R-:W-:Y:S06]  /*3df0*/  LDGSTS.E.BYPASS.LTC128B.128 [R163+0xa800], desc[UR30][R100.64+0x80] ;  /* 0x0a80008064a37fae */ /* 0x000fec000b981a1e */
[----:B------:R-:W-:Y:S06]  /*3e00*/  LDGSTS.E.BYPASS.LTC128B.128 [R163+0x9000], desc[UR30][R2.64+0x80] ;  /* 0x0900008002a37fae */ /* 0x000fec000b981a1e */
[----:B------:R-:W-:Y:S06]  /*3e10*/  LDGSTS.E.BYPASS.LTC128B.128 [R163+0xb000], desc[UR30][R2.64+0x100] ;  /* 0x0b00010002a37fae */ /* 0x000fec000b981a1e */
[----:B------:R-:W-:Y:S06]  /*3e20*/  LDGSTS.E.BYPASS.LTC128B.128 [R163+0x9800], desc[UR30][R104.64+0x100] ;  /* 0x0980010068a37fae */ /* 0x000fec000b981a1e */
[----:B------:R1:W-:Y:S06]  /*3e30*/  LDGSTS.E.BYPASS.LTC128B.128 [R163+0xb800], desc[UR30][R104.64+0x180] ;  /* 0x0b80018068a37fae */ /* 0x0003ec000b981a1e */
[----:B------:R-:W-:Y:S06]  /*3e40*/  LDSM.16.M88.4 R108, [R159] ;  /* 0x000000009f6c783b */ /* 0x000fec0000000200 */
[----:B------:R-:W2:Y:S06]  /*3e50*/  LDSM.16.M88.4 R112, [R158+UR5+0x4000] ;  /* 0x004000059e70783b */ /* 0x000eac0008000200 */
[----:B------:R-:W3:Y:S06]  /*3e60*/  LDSM.16.M88.4 R116, [R158+UR5+0x4800] ;  /* 0x004800059e74783b */ /* 0x000eec0008000200 */
[----:B------:R-:W4:Y:S06]  /*3e70*/  LDSM.16.M88.4 R120, [R158+UR5+0x5000] ;  /* 0x005000059e78783b */ /* 0x000f2c0008000200 */
[----:B------:R-:W0:Y:S06]  /*3e80*/  LDGDEPBAR ;  /* 0x00000000000079af */ /* 0x000e2c0000000000 */
[----:B------:R-:W5:Y:S06]  /*3e90*/  LDSM.16.M88.4 R124, [R158+UR5+0x5800] ;  /* 0x005800059e7c783b */ /* 0x000f6c0008000200 */
[----:B------:R-:W-:Y:S06]  /*3ea0*/  LDSM.16.M88.4 R128, [R157] ;  /* 0x000000009d80783b */ /* 0x000fec0000000200 */
[----:B------:R-:W5:Y:S01]  /*3eb0*/  LDSM.16.M88.4 R132, [R153+0x4000] ;  /* 0x004000009984783b */ /* 0x000f620000000200 */
[C---:B--2---:R-:W-:Y:S05]  /*3ec0*/  HMMA.16816.F32 R4, R108.reuse, R112, RZ ;  /* 0x000000706c04723c */ /* 0x044fea00000018ff */
[----:B------:R-:W2:Y:S06]  /*3ed0*/  LDSM.16.M88.4 R136, [R153+0x4800] ;  /* 0x004800009988783b */ /* 0x000eac0000000200 */
[----:B------:R-:W-:Y:S01]  /*3ee0*/  LDSM.16.M88.4 R140, [R151+0x4000] ;  /* 0x00400000978c783b */ /* 0x000fe20000000200 */
[C---:B------:R-:W-:Y:S05]  /*3ef0*/  HMMA.16816.F32 R8, R108.reuse, R114, RZ ;  /* 0x000000726c08723c */ /* 0x040fea00000018ff */
[----:B------:R-:W2:Y:S03]  /*3f00*/  LDSM.16.M88.4 R112, [R153+0x5000] ;  /* 0x005000009970783b */ /* 0x000ea60000000200 */
[C---:B---3--:R-:W-:Y:S03]  /*3f10*/  HMMA.16816.F32 R12, R108.reuse, R116, RZ ;  /* 0x000000746c0c723c */ /* 0x048fe600000018ff */
[----:B------:R-:W-:Y:S05]  /*3f20*/  LDSM.16.M88.4 R144, [R151+0x4800] ;  /* 0x004800009790783b */ /* 0x000fea0000000200 */
[C---:B------:R-:W-:Y:S01]  /*3f30*/  HMMA.16816.F32 R16, R108.reuse, R118, RZ ;  /* 0x000000766c10723c */ /* 0x040fe200000018ff */
[----:B------:R-:W-:Y:S06]  /*3f40*/  LDSM.16.M88.4 R116, [R156] ;  /* 0x000000009c74783b */ /* 0x000fec0000000200 */
[----:B-1----:R-:W-:Y:S01]  /*3f50*/  LDSM.16.M88.4 R104, [R159+0x2000] ;  /* 0x002000009f68783b */ /* 0x002fe20000000200 */
[C---:B----4-:R-:W-:Y:S08]  /*3f60*/  HMMA.16816.F32 R20, R108.reuse, R120, RZ ;  /* 0x000000786c14723c */ /* 0x050ff000000018ff */
[C---:B------:R-:W-:Y:S01]  /*3f70*/  HMMA.16816.F32 R24, R108.reuse, R122, RZ ;  /* 0x0000007a6c18723c */ /* 0x040fe200000018ff */
[----:B------:R-:W-:Y:S07]  /*3f80*/  LDSM.16.M88.4 R120, [R152+0x4000] ;  /* 0x004000009878783b */ /* 0x000fee0000000200 */
[C---:B-----5:R-:W-:Y:S08]  /*3f90*/  HMMA.16816.F32 R28, R108.reuse, R124, RZ ;  /* 0x0000007c6c1c723c */ /* 0x060ff000000018ff */
[----:B------:R-:W-:Y:S01]  /*3fa0*/  HMMA.16816.F32 R32, R108, R126, RZ ;  /* 0x0000007e6c20723c */ /* 0x000fe200000018ff */
[----:B------:R-:W1:Y:S06]  /*3fb0*/  LDSM.16.M88.4 R108, [R153+0x5800] ;  /* 0x00580000996c783b */ /* 0x000e6c0000000200 */
[----:B------:R-:W3:Y:S01]  /*3fc0*/  LDSM.16.M88.4 R124, [R152+0x4800] ;  /* 0x00480000987c783b */ /* 0x000ee20000000200 */
[C---:B------:R-:W-:Y:S08]  /*3fd0*/  HMMA.16816.F32 R4, R128.reuse, R132, R4 ;  /* 0x000000848004723c */ /* 0x040ff00000001804 */
[C---:B------:R-:W-:Y:S01]  /*3fe0*/  HMMA.16816.F32 R8, R128.reuse, R134, R8 ;  /* 0x000000868008723c */ /* 0x040fe20000001808 */
[----:B------:R-:W4:Y:S07]  /*3ff0*/  LDSM.16.M88.4 R132, [R152+0x5000] ;  /* 0x005000009884783b */ /* 0x000f2e0000000200 */
[C---:B--2---:R-:W-:Y:S08]  /*4000*/  HMMA.16816.F32 R12, R128.reuse, R136, R12 ;  /* 0x00000088800c723c */ /* 0x044ff0000000180c */
[C---:B------:R-:W-:Y:S01]  /*4010*/  HMMA.16816.F32 R16, R128.reuse, R138, R16 ;  /* 0x0000008a8010723c */ /* 0x040fe20000001810 */
[----:B------:R-:W-:Y:S07]  /*4020*/  LDSM.16.M88.4 R136, [R155] ;  /* 0x000000009b88783b */ /* 0x000fee0000000200 */
[C---:B------:R-:W-:Y:S08]  /*4030*/  HMMA.16816.F32 R20, R128.reuse, R112, R20 ;  /* 0x000000708014723c */ /* 0x040ff00000001814 */
[C---:B------:R-:W-:Y:S01]  /*4040*/  HMMA.16816.F32 R24, R128.reuse, R114, R24 ;  /* 0x000000728018723c */ /* 0x040fe20000001818 */
[----:B------:R-:W2:Y:S07]  /*4050*/  LDSM.16.M88.4 R112, [R152+0x5800] ;  /* 0x005800009870783b */ /* 0x000eae0000000200 */
[C---:B-1----:R-:W-:Y:S08]  /*4060*/  HMMA.16816.F32 R28, R128.reuse, R108, R28 ;  /* 0x0000006c801c723c */ /* 0x042ff0000000181c */
[----:B------:R-:W-:Y:S01]  /*4070*/  HMMA.16816.F32 R32, R128, R110, R32 ;  /* 0x0000006e8020723c */ /* 0x000fe20000001820 */
[----:B------:R-:W1:Y:S06]  /*4080*/  LDSM.16.M88.4 R108, [R151+0x5000] ;  /* 0x00500000976c783b */ /* 0x000e6c0000000200 */
[----:B------:R-:W-:Y:S01]  /*4090*/  LDSM.16.M88.4 R128, [R157+0x2000] ;  /* 0x002000009d80783b */ /* 0x000fe20000000200 */
[C---:B------:R-:W-:Y:S08]  /*40a0*/  HMMA.16816.F32 R4, R116.reuse, R120, R4 ;  /* 0x000000787404723c */ /* 0x040ff00000001804 */
[C---:B------:R-:W-:Y:S01]  /*40b0*/  HMMA.16816.F32 R8, R116.reuse, R122, R8 ;  /* 0x0000007a7408723c */ /* 0x040fe20000001808 */
[----:B------:R-:W5:Y:S07]  /*40c0*/  LDSM.16.M88.4 R120, [R151+0x5800] ;  /* 0x005800009778783b */ /* 0x000f6e0000000200 */
[C---:B---3--:R-:W-:Y:S08]  /*40d0*/  HMMA.16816.F32 R12, R116.reuse, R124, R12 ;  /* 0x0000007c740c723c */ /* 0x048ff0000000180c */
[C---:B------:R-:W-:Y:S01]  /*40e0*/  HMMA.16816.F32 R16, R116.reuse, R126, R16 ;  /* 0x0000007e7410723c */ /* 0x040fe20000001810 */
[----:B------:R-:W-:Y:S07]  /*40f0*/  LDSM.16.M88.4 R124, [R158+UR5+0x7000] ;  /* 0x007000059e7c783b */ /* 0x000fee0008000200 */
[C---:B----4-:R-:W-:Y:S08]  /*4100*/  HMMA.16816.F32 R20, R116.reuse, R132, R20 ;  /* 0x000000847414723c */ /* 0x050ff00000001814 */
[C---:B------:R-:W-:Y:S01]  /*4110*/  HMMA.16816.F32 R24, R116.reuse, R134, R24 ;  /* 0x000000867418723c */ /* 0x040fe20000001818 */
[----:B------:R-:W-:Y:S07]  /*4120*/  LDSM.16.M88.4 R132, [R153+0x6000] ;  /* 0x006000009984783b */ /* 0x000fee0000000200 */
[C---:B--2---:R-:W-:Y:S08]  /*4130*/  HMMA.16816.F32 R28, R116.reuse, R112, R28 ;  /* 0x00000070741c723c */ /* 0x044ff0000000181c */
[----:B------:R-:W-:Y:S01]  /*4140*/  HMMA.16816.F32 R32, R116, R114, R32 ;  /* 0x000000727420723c */ /* 0x000fe20000001820 */
[----:B------:R-:W2:Y:S06]  /*4150*/  LDSM.16.M88.4 R112, [R158+UR5+0x6000] ;  /* 0x006000059e70783b */ /* 0x000eac0008000200 */
[----:B------:R-:W3:Y:S01]  /*4160*/  LDSM.16.M88.4 R116, [R158+UR5+0x6800] ;  /* 0x006800059e74783b */ /* 0x000ee20008000200 */
[C---:B------:R-:W-:Y:S08]  /*4170*/  HMMA.16816.F32 R4, R136.reuse, R140, R4 ;  /* 0x0000008c8804723c */ /* 0x040ff00000001804 */
[C---:B------:R-:W-:Y:S01]  /*4180*/  HMMA.16816.F32 R8, R136.reuse, R142, R8 ;  /* 0x0000008e8808723c */ /* 0x040fe20000001808 */
[----:B------:R-:W-:Y:S07]  /*4190*/  LDSM.16.M88.4 R140, [R153+0x6800] ;  /* 0x00680000998c783b */ /* 0x000fee0000000200 */
[C---:B------:R-:W-:Y:S08]  /*41a0*/  HMMA.16816.F32 R12, R136.reuse, R144, R12 ;  /* 0x00000090880c723c */ /* 0x040ff0000000180c */
[C---:B------:R-:W-:Y:S08]  /*41b0*/  HMMA.16816.F32 R16, R136.reuse, R146, R16 ;  /* 0x000000928810723c */ /* 0x040ff00000001810 */
[C---:B-1----:R-:W-:Y:S08]  /*41c0*/  HMMA.16816.F32 R20, R136.reuse, R108, R20 ;  /* 0x0000006c8814723c */ /* 0x042ff00000001814 */
[C---:B------:R-:W-:Y:S01]  /*41d0*/  HMMA.16816.F32 R24, R136.reuse, R110, R24 ;  /* 0x0000006e8818723c */ /* 0x040fe20000001818 */
[----:B------:R-:W1:Y:S07]  /*41e0*/  LDSM.16.M88.4 R108, [R158+UR5+0x7800] ;  /* 0x007800059e6c783b */ /* 0x000e6e0008000200 */
[C---:B-----5:R-:W-:Y:S08]  /*41f0*/  HMMA.16816.F32 R28, R136.reuse, R120, R28 ;  /* 0x00000078881c723c */ /* 0x060ff0000000181c */
[----:B------:R-:W-:Y:S01]  /*4200*/  HMMA.16816.F32 R32, R136, R122, R32 ;  /* 0x0000007a8820723c */ /* 0x000fe20000001820 */
[----:B------:R-:W4:Y:S06]  /*4210*/  LDSM.16.M88.4 R120, [R153+0x7000] ;  /* 0x007000009978783b */ /* 0x000f2c0000000200 */
[----:B------:R-:W-:Y:S01]  /*4220*/  LDSM.16.M88.4 R136, [R155+0x2000] ;  /* 0x002000009b88783b */ /* 0x000fe20000000200 */
        /* <DEDUP_REMOVED lines=8> */
[----:B------:R-:W3:Y:S07]  /*42b0*/  LDSM.16.M88.4 R124, [R152+0x6000] ;  /* 0x00600000987c783b */ /* 0x000eee0000000200 */
[C---:B-1----:R-:W-:Y:S08]  /*42c0*/  HMMA.16816.F32 R28, R104.reuse, R108, R28 ;  /* 0x0000006c681c723c */ /* 0x042ff0000000181c */
[----:B------:R-:W-:Y:S01]  /*42d0*/  HMMA.16816.F32 R32, R104, R110, R32 ;  /* 0x0000006e6820723c */ /* 0x000fe20000001820 */
[----:B------:R-:W1:Y:S06]  /*42e0*/  LDSM.16.M88.4 R104, [R152+0x6800] ;  /* 0x006800009868783b */ /* 0x000e6c0000000200 */
[----:B------:R-:W5:Y:S01]  /*42f0*/  LDSM.16.M88.4 R108, [R152+0x7000] ;  /* 0x00700000986c783b */ /* 0x000f620000000200 */
[C---:B------:R-:W-:Y:S08]  /*4300*/  HMMA.16816.F32 R4, R128.reuse, R132, R4 ;  /* 0x000000848004723c */ /* 0x040ff00000001804 */
[C---:B------:R-:W-:Y:S01]  /*4310*/  HMMA.16816.F32 R8, R128.reuse, R134, R8 ;  /* 0x000000868008723c */ /* 0x040fe20000001808 */
[----:B------:R-:W5:Y:S07]  /*4320*/  LDSM.16.M88.4 R132, [R152+0x7800] ;  /* 0x007800009884783b */ /* 0x000f6e0000000200 */
[C---:B------:R-:W-:Y:S08]  /*4330*/  HMMA.16816.F32 R12, R128.reuse, R140, R12 ;  /* 0x0000008c800c723c */ /* 0x040ff0000000180c */
[C---:B------:R-:W-:Y:S01]  /*4340*/  HMMA.16816.F32 R16, R128.reuse, R142, R16 ;  /* 0x0000008e8010723c */ /* 0x040fe20000001810 */
[----:B------:R-:W5:Y:S07]  /*4350*/  LDSM.16.M88.4 R140, [R151+0x6000] ;  /* 0x00600000978c783b */ /* 0x000f6e0000000200 */
[C---:B----4-:R-:W-:Y:S08]  /*4360*/  HMMA.16816.F32 R20, R128.reuse, R120, R20 ;  /* 0x000000788014723c */ /* 0x050ff00000001814 */
[C---:B------:R-:W-:Y:S08]  /*4370*/  HMMA.16816.F32 R24, R128.reuse, R122, R24 ;  /* 0x0000007a8018723c */ /* 0x040ff00000001818 */
[C---:B--2---:R-:W-:Y:S08]  /*4380*/  HMMA.16816.F32 R28, R128.reuse, R112, R28 ;  /* 0x00000070801c723c */ /* 0x044ff0000000181c */
[----:B------:R-:W-:Y:S08]  /*4390*/  HMMA.16816.F32 R32, R128, R114, R32 ;  /* 0x000000728020723c */ /* 0x000ff00000001820 */
[C---:B---3--:R-:W-:Y:S08]  /*43a0*/  HMMA.16816.F32 R4, R116.reuse, R124, R4 ;  /* 0x0000007c7404723c */ /* 0x048ff00000001804 */
[C---:B------:R-:W-:Y:S08]  /*43b0*/  HMMA.16816.F32 R8, R116.reuse, R126, R8 ;  /* 0x0000007e7408723c */ /* 0x040ff00000001808 */
[C---:B-1----:R-:W-:Y:S08]  /*43c0*/  HMMA.16816.F32 R12, R116.reuse, R104, R12 ;  /* 0x00000068740c723c */ /* 0x042ff0000000180c */
[C---:B------:R-:W-:Y:S01]  /*43d0*/  HMMA.16816.F32 R16, R116.reuse, R106, R16 ;  /* 0x0000006a7410723c */ /* 0x040fe20000001810 */
[----:B------:R-:W1:Y:S07]  /*43e0*/  LDSM.16.M88.4 R104, [R151+0x6800] ;  /* 0x006800009768783b */ /* 0x000e6e0000000200 */
[C---:B-----5:R-:W-:Y:S08]  /*43f0*/  HMMA.16816.F32 R20, R116.reuse, R108, R20 ;  /* 0x0000006c7414723c */ /* 0x060ff00000001814 */
[C---:B------:R-:W-:Y:S01]  /*4400*/  HMMA.16816.F32 R24, R116.reuse, R110, R24 ;  /* 0x0000006e7418723c */ /* 0x040fe20000001818 */
[----:B------:R-:W2:Y:S07]  /*4410*/  LDSM.16.M88.4 R108, [R151+0x7000] ;  /* 0x00700000976c783b */ /* 0x000eae0000000200 */
[C---:B------:R-:W-:Y:S08]  /*4420*/  HMMA.16816.F32 R28, R116.reuse, R132, R28 ;  /* 0x00000084741c723c */ /* 0x040ff0000000181c */
[----:B------:R-:W-:Y:S08]  /*4430*/  HMMA.16816.F32 R32, R116, R134, R32 ;  /* 0x000000867420723c */ /* 0x000ff00000001820 */
[C---:B------:R-:W-:Y:S08]  /*4440*/  HMMA.16816.F32 R4, R136.reuse, R140, R4 ;  /* 0x0000008c8804723c */ /* 0x040ff00000001804 */
[C---:B------:R-:W-:Y:S08]  /*4450*/  HMMA.16816.F32 R8, R136.reuse, R142, R8 ;  /* 0x0000008e8808723c */ /* 0x040ff00000001808 */
[C---:B-1----:R-:W-:Y:S03]  /*4460*/  HMMA.16816.F32 R12, R136.reuse, R104, R12 ;  /* 0x00000068880c723c */ /* 0x042fe6000000180c */
[----:B------:R-:W-:Y:S01]  /*4470*/  FMUL.FTZ R215, R4, UR8 ;  /* 0x0000000804d77c20 */ /* 0x000fe20008410000 */
[----:B------:R-:W-:Y:S01]  /*4480*/  FMUL.FTZ R213, R5, UR8 ;  /* 0x0000000805d57c20 */ /* 0x000fe20008410000 */
[----:B------:R-:W-:Y:S01]  /*4490*/  FMUL.FTZ R211, R6, UR8 ;  /* 0x0000000806d37c20 */ /* 0x000fe20008410000 */
[----:B------:R-:W-:Y:S02]  /*44a0*/  FMUL.FTZ R209, R7, UR8 ;  /* 0x0000000807d17c20 */ /* 0x000fe40008410000 */
[C---:B------:R-:W-:Y:S01]  /*44b0*/  HMMA.16816.F32 R16, R136.reuse, R106, R16 ;  /* 0x0000006a8810723c */ /* 0x040fe20000001810 */
[----:B------:R-:W-:Y:S01]  /*44c0*/  MUFU.TANH R215, R215 ;  /* 0x000000d700d77308 */ /* 0x000fe20000002400 */
[----:B------:R-:W1:Y:S01]  /*44d0*/  LDSM.16.M88.4 R104, [R151+0x7800] ;  /* 0x007800009768783b */ /* 0x000e620000000200 */
[----:B------:R-:W-:Y:S04]  /*44e0*/  DEPBAR.LE SB0, 0x0 ;  /* 0x000080000000791a */ /* 0x000fe80000000000 */
[----:B------:R-:W-:Y:S01]  /*44f0*/  FMUL.FTZ R223, R8, UR8 ;  /* 0x0000000808df7c20 */ /* 0x000fe20008410000 */
[C---:B--2---:R-:W-:Y:S03]  /*4500*/  HMMA.16816.F32 R20, R136.reuse, R108, R20 ;  /* 0x0000006c8814723c */ /* 0x044fe60000001814 */
[----:B------:R-:W2:Y:S01]  /*4510*/  MUFU.TANH R213, R213 ;  /* 0x000000d500d57308 */ /* 0x000ea20000002400 */
[----:B------:R-:W-:Y:S01]  /*4520*/  BAR.SYNC.DEFER_BLOCKING 0x0 ;  /* 0x0000000000007b1d */ /* 0x000fe20000010000 */
[----:B------:R-:W-:Y:S01]  /*4530*/  FMUL.FTZ R221, R9, UR8 ;  /* 0x0000000809dd7c20 */ /* 0x000fe20008410000 */
[----:B------:R-:W-:Y:S01]  /*4540*/  FMUL.FTZ R219, R10, UR8 ;  /* 0x000000080adb7c20 */ /* 0x000fe20008410000 */
[----:B------:R-:W-:Y:S01]  /*4550*/  FMUL.FTZ R217, R11, UR8 ;  /* 0x000000080bd97c20 */ /* 0x000fe20008410000 */
[C---:B------:R-:W-:Y:S05]  /*4560*/  HMMA.16816.F32 R24, R136.reuse, R110, R24 ;  /* 0x0000006e8818723c */ /* 0x040fea0000001818 */
[----:B------:R-:W-:Y:S01]  /*4570*/  MUFU.TANH R211, R211 ;  /* 0x000000d300d37308 */ /* 0x000fe20000002400 */
[----:B------:R-:W-:Y:S01]  /*4580*/  FMUL.FTZ R205, R12, UR8 ;  /* 0x000000080ccd7c20 */ /* 0x000fe20008410000 */
[----:B------:R-:W-:Y:S01]  /*4590*/  FMUL.FTZ R207, R13, UR8 ;  /* 0x000000080dcf7c20 */ /* 0x000fe20008410000 */
[----:B------:R-:W-:Y:S01]  /*45a0*/  FMUL.FTZ R203, R14, UR8 ;  /* 0x000000080ecb7c20 */ /* 0x000fe20008410000 */
[----:B------:R-:W-:Y:S01]  /*45b0*/  FMUL.FTZ R199, R15, UR8 ;  /* 0x000000080fc77c20 */ /* 0x000fe20008410000 */
[----:B------:R-:W-:Y:S01]  /*45c0*/  FMUL.FTZ R201, R16, UR8 ;  /* 0x0000000810c97c20 */ /* 0x000fe20008410000 */
[----:B------:R-:W-:Y:S04]  /*45d0*/  FMUL.FTZ R197, R17, UR8 ;  /* 0x0000000811c57c20 */ /* 0x000fe80008410000 */
[----:B------:R-:W3:Y:S01]  /*45e0*/  MUFU.TANH R209, R209 ;  /* 0x000000d100d17308 */ /* 0x000ee20000002400 */
[----:B------:R-:W-:Y:S01]  /*45f0*/  FMUL.FTZ R195, R18, UR8 ;  /* 0x0000000812c37c20 */ /* 0x000fe20008410000 */
[----:B------:R-:W-:Y:S01]  /*4600*/  FMUL.FTZ R193, R19, UR8 ;  /* 0x0000000813c17c20 */ /* 0x000fe20008410000 */
[----:B------:R-:W-:Y:S01]  /*4610*/  FMUL.FTZ R191, R20, UR8 ;  /* 0x0000000814bf7c20 */ /* 0x000fe20008410000 */
[----:B------:R-:W-:Y:S01]  /*4620*/  FMUL.FTZ R187, R21, UR8 ;  /* 0x0000000815bb7c20 */ /* 0x000fe20008410000 */
[----:B------:R-:W-:Y:S01]  /*4630*/  FMUL.FTZ R189, R22, UR8 ;  /* 0x0000000816bd7c20 */ /* 0x000fe20008410000 */
[----:B------:R-:W-:Y:S01]  /*4640*/  FMUL.FTZ R183, R23, UR8 ;  /* 0x0000000817b77c20 */ /* 0x000fe20008410000 */
[----:B--2---:R-:W-:Y:S03]  /*4650*/  FMNMX3.FTZ R2, R103, R215, R213, !PT ;  /* 0x000000d767027276 */ /* 0x004fe600078100d5 */
[----:B------:R-:W-:Y:S01]  /*4660*/  MUFU.TANH R223, R223 ;  /* 0x000000df00df7308 */ /* 0x000fe20000002400 */
[----:B------:R-:W-:Y:S01]  /*4670*/  FMUL.FTZ R185, R24, UR8 ;  /* 0x0000000818b97c20 */ /* 0x000fe20008410000 */
[----:B------:R-:W-:Y:S01]  /*4680*/  FMUL.FTZ R181, R25, UR8 ;  /* 0x0000000819b57c20 */ /* 0x000fe20008410000 */
[----:B------:R-:W-:Y:S01]  /*4690*/  FMUL.FTZ R177, R26, UR8 ;  /* 0x000000081ab17c20 */ /* 0x000fe20008410000 */
[----:B------:R-:W-:Y:S06]  /*46a0*/  FMUL.FTZ R179, R27, UR8 ;  /* 0x000000081bb37c20 */ /* 0x000fec0008410000 */
[----:B------:R-:W2:Y:S01]  /*46b0*/  MUFU.TANH R221, R221 ;  /* 0x000000dd00dd7308 */ /* 0x000ea20000002400 */
[C---:B-1----:R-:W-:Y:S03]  /*46c0*/  HMMA.16816.F32 R28, R136.reuse, R104, R28 ;  /* 0x00000068881c723c */ /* 0x042fe6000000181c */
[----:B---3--:R-:W-:Y:S06]  /*46d0*/  FMNMX3.FTZ R100, R0, R211, R209, !PT ;  /* 0x000000d300647276 */ /* 0x008fec00078100d1 */
[----:B------:R-:W-:Y:S01]  /*46e0*/  MUFU.TANH R219, R219 ;  /* 0x000000db00db7308 */ /* 0x000fe20000002400 */
[----:B------:R-:W-:Y:S09]  /*46f0*/  HMMA.16816.F32 R32, R136, R106, R32 ;  /* 0x0000006a8820723c */ /* 0x000ff20000001820 */
[----:B------:R-:W1:Y:S01]  /*4700*/  MUFU.TANH R217, R217 ;  /* 0x000000d900d97308 */ /* 0x000e620000002400 */
[----:B--2---:R-:W-:Y:S01]  /*4710*/  FMNMX3.FTZ R2, R2, R223, R221, !PT ;  /* 0x000000df02027276 */ /* 0x004fe200078100dd */
        /* <DEDUP_REMOVED lines=9> */
[----:B------:R-:W2:Y:S01]  /*47b0*/  MUFU.TANH R207, R207 ;  /* 0x000000cf00cf7308 */ /* 0x000ea20000002400 */
[----:B-1----:R-:W-:Y:S09]  /*47c0*/  FMNMX3.FTZ R100, R100, R219, R217, !PT ;  /* 0x000000db64647276 */ /* 0x002ff200078100d9 */
[----:B------:R-:W-:Y:S10]  /*47d0*/  MUFU.TANH R203, R203 ;  /* 0x000000cb00cb7308 */ /* 0x000ff40000002400 */
[----:B------:R-:W1:Y:S01]  /*47e0*/  MUFU.TANH R199, R199 ;  /* 0x000000c700c77308 */ /* 0x000e620000002400 */
[----:B--2---:R-:W-:Y:S09]  /*47f0*/  FMNMX3.FTZ R2, R2, R205, R207, !PT ;  /* 0x000000cd02027276 */ /* 0x004ff200078100cf */
[----:B------:R-:W-:Y:S10]  /*4800*/  MUFU.TANH R201, R201 ;  /* 0x000000c900c97308 */ /* 0x000ff40000002400 */
        /* <DEDUP_REMOVED lines=26> */
[----:B------:R1:W3:Y:S10]  /*49b0*/  MUFU.TANH R102, R34 ;  /* 0x0000002200667308 */ /* 0x0002f40000002400 */
[----:B------:R1:W4:Y:S01]  /*49c0*/  MUFU.TANH R101, R35 ;  /* 0x0000002300657308 */ /* 0x0003220000002400 */
[----:B--2---:R-:W-:Y:S01]  /*49d0*/  FMNMX3.FTZ R106, R2, R172, R107, !PT ;  /* 0x000000ac026a7276 */ /* 0x004fe2000781006b */
[----:B------:R-:W-:Y:S06]  /*49e0*/  @P0 BRA `(.L_x_593) ;  /* 0xfffffff000480947 */ /* 0x000fec000383ffff */
.L_x_592:
[----:B------:R-:W5:Y:S01]  /*49f0*/  SHFL.BFLY PT, R3, R106, 0x2, 0x1f ;  /* 0x0c401f006a037f89 */ /* 0x000f6200000e0000 */
[----:B---34-:R-:W-:Y:S02]  /*4a00*/  FMNMX3.FTZ R7, R7, R102, R101, !PT ;  /* 0x0000006607077276 */ /* 0x018fe40007810065 */
[----:B------:R-:W-:Y:S05]  /*4a10*/  IADD3 R170, PT, PT, R170, -0x1, RZ ;  /* 0xffffffffaaaa7810 */ /* 0x000fea0007ffe0ff */
[----:B--2---:R-:W-:Y:S01]  /*4a20*/  LDSM.16.MT88.4 R12, [R154+0x8000] ;  /* 0x008000009a0c783b */ /* 0x004fe20000004200 */
[----:B------:R-:W-:Y:S07]  /*4a30*/  ISETP.NE.AND P1, PT, R170, -0x2, PT ;  /* 0xfffffffeaa00780c */ /* 0x000fee0003f25270 */
[----:B------:R-:W2:Y:S08]  /*4a40*/  SHFL.BFLY PT, R2, R7, 0x2, 0x1f ;  /* 0x0c401f0007027f89 */ /* 0x000eb000000e0000 */
[----:B------:R-:W-:Y:S08]  /*4a50*/  LDSM.16.MT88.4 R20, [R150+0x8000] ;  /* 0x008000009614783b */ /* 0x000ff00000004200 */
[----:B------:R-:W-:Y:S08]  /*4a60*/  LDSM.16.MT88.4 R28, [R149+0x8000] ;  /* 0x00800000951c783b */ /* 0x000ff00000004200 */
[----:B------:R-:W-:Y:S08]  /*4a70*/  LDSM.16.MT88.4 R112, [R148+0x9800] ;  /* 0x009800009470783b */ /* 0x000ff00000004200 */
[----:B------:R-:W-:Y:S08]  /*4a80*/  LDSM.16.MT88.4 R116, [R154+0xb800] ;  /* 0x00b800009a74783b */ /* 0x000ff00000004200 */
[----:B------:R-:W-:Y:S01]  /*4a90*/  LDSM.16.MT88.4 R120, [R150+0xb800] ;  /* 0x00b800009678783b */ /* 0x000fe20000004200 */
[----:B-----5:R-:W-:Y:S02]  /*4aa0*/  FMNMX.FTZ R9, R106, R3, !PT ;  /* 0x000000036a097209 */ /* 0x020fe40007810000 */
[----:B--2---:R-:W-:Y:S05]  /*4ab0*/  FMNMX.FTZ R4, R7, R2, !PT ;  /* 0x0000000207047209 */ /* 0x004fea0007810000 */
[----:B------:R-:W2:Y:S08]  /*4ac0*/  SHFL.BFLY PT, R100, R9, 0x1, 0x1f ;  /* 0x0c201f0009647f89 */ /* 0x000eb000000e0000 */
[----:B------:R-:W3:Y:S01]  /*4ad0*/  SHFL.BFLY PT, R3, R4, 0x1, 0x1f ;  /* 0x0c201f0004037f89 */ /* 0x000ee200000e0000 */
[----:B--2---:R-:W-:Y:S02]  /*4ae0*/  FMNMX.FTZ R100, R9, R100, !PT ;  /* 0x0000006409647209 */ /* 0x004fe40007810000 */
[----:B---3--:R-:W-:Y:S03]  /*4af0*/  FMNMX.FTZ R3, R4, R3, !PT ;  /* 0x0000000304037209 */ /* 0x008fe60007810000 */
[C---:B------:R-:W-:Y:S01]  /*4b00*/  FMUL.FTZ R108, R100.reuse, UR4 ;  /* 0x00000004646c7c20 */ /* 0x040fe20008410000 */
[C---:B------:R-:W-:Y:S01]  /*4b10*/  FSETP.NEU.FTZ.AND P0, PT, R100.reuse, -INF , PT ;  /* 0xff8000006400780b */ /* 0x040fe20003f1d000 */
[----:B------:R-:W-:Y:S01]  /*4b20*/  FADD.FTZ R2, -R100, R103 ;  /* 0x0000006764027221 */ /* 0x000fe20000010100 */
[C---:B------:R-:W-:Y:S02]  /*4b30*/  FMUL.FTZ R106, R3.reuse, UR4 ;  /* 0x00000004036a7c20 */ /* 0x040fe40008410000 */
[----:B------:R-:W-:Y:S01]  /*4b40*/  FSEL R108, R108, RZ, P0 ;  /* 0x000000ff6c6c7208 */ /* 0x000fe20000000000 */
[C---:B------:R-:W-:Y:S01]  /*4b50*/  FADD.FTZ R0, -R3.reuse, R0 ;  /* 0x0000000003007221 */ /* 0x040fe20000010100 */
[----:B------:R-:W-:Y:S01]  /*4b60*/  FSETP.NEU.FTZ.AND P0, PT, R3, -INF , PT ;  /* 0xff8000000300780b */ /* 0x000fe20003f1d000 */
[----:B------:R-:W-:Y:S02]  /*4b70*/  FMUL.FTZ R5, R2, UR4 ;  /* 0x0000000402057c20 */ /* 0x000fe40008410000 */
[--C-:B------:R-:W-:Y:S01]  /*4b80*/  FFMA.FTZ R131, R215, UR4, -R108.reuse ;  /* 0x00000004d7837c23 */ /* 0x100fe2000801086c */
[----:B------:R-:W-:Y:S01]  /*4b90*/  FSEL R106, R106, RZ, P0 ;  /* 0x000000ff6a6a7208 */ /* 0x000fe20000000000 */
[--C-:B------:R-:W-:Y:S01]  /*4ba0*/  FFMA.FTZ R128, R213, UR4, -R108.reuse ;  /* 0x00000004d5807c23 */ /* 0x100fe2000801086c */
[--C-:B------:R-:W-:Y:S01]  /*4bb0*/  FFMA.FTZ R126, R223, UR4, -R108.reuse ;  /* 0x00000004df7e7c23 */ /* 0x100fe2000801086c */
[----:B------:R-:W-:Y:S01]  /*4bc0*/  FFMA.FTZ R125, R221, UR4, -R108 ;  /* 0x00000004dd7d7c23 */ /* 0x000fe2000801086c */
[----:B------:R-:W-:Y:S01]  /*4bd0*/  FMUL.FTZ R6, R0, UR4 ;  /* 0x0000000400067c20 */ /* 0x000fe20008410000 */
[--C-:B------:R-:W-:Y:S01]  /*4be0*/  FFMA.FTZ R129, R211, UR4, -R106.reuse ;  /* 0x00000004d3817c23 */ /* 0x100fe2000801086a */
[--C-:B------:R-:W-:Y:S01]  /*4bf0*/  FFMA.FTZ R127, R209, UR4, -R106.reuse ;  /* 0x00000004d17f7c23 */ /* 0x100fe2000801086a */
[--C-:B------:R-:W-:Y:S01]  /*4c00*/  FFMA.FTZ R124, R219, UR4, -R106.reuse ;  /* 0x00000004db7c7c23 */ /* 0x100fe2000801086a */
[----:B------:R-:W-:Y:S01]  /*4c10*/  FFMA.FTZ R103, R217, UR4, -R106 ;  /* 0x00000004d9677c23 */ /* 0x000fe2000801086a */
[----:B------:R-:W2:Y:S01]  /*4c20*/  MUFU.EX2 R2, R5 ;  /* 0x0000000500027308 */ /* 0x000ea20000000800 */
[--C-:B------:R-:W-:Y:S01]  /*4c30*/  FFMA.FTZ R130, R205, UR4, -R108.reuse ;  /* 0x00000004cd827c23 */ /* 0x100fe2000801086c */
[--C-:B------:R-:W-:Y:S01]  /*4c40*/  FFMA.FTZ R133, R207, UR4, -R108.reuse ;  /* 0x00000004cf857c23 */ /* 0x100fe2000801086c */
[--C-:B------:R-:W-:Y:S01]  /*4c50*/  FFMA.FTZ R134, R201, UR4, -R108.reuse ;  /* 0x00000004c9867c23 */ /* 0x100fe2000801086c */
[--C-:B------:R-:W-:Y:S01]  /*4c60*/  FFMA.FTZ R137, R197, UR4, -R108.reuse ;  /* 0x00000004c5897c23 */ /* 0x100fe2000801086c */
[--C-:B------:R-:W-:Y:S01]  /*4c70*/  FFMA.FTZ R138, R191, UR4, -R108.reuse ;  /* 0x00000004bf8a7c23 */ /* 0x100fe2000801086c */
[--C-:B------:R-:W-:Y:S01]  /*4c80*/  FFMA.FTZ R141, R187, UR4, -R108.reuse ;  /* 0x00000004bb8d7c23 */ /* 0x100fe2000801086c */
[--C-:B------:R-:W-:Y:S03]  /*4c90*/  FFMA.FTZ R142, R185, UR4, -R108.reuse ;  /* 0x00000004b98e7c23 */ /* 0x100fe6000801086c */
[----:B------:R-:W3:Y:S01]  /*4ca0*/  MUFU.EX2 R0, R6 ;  /* 0x0000000600007308 */ /* 0x000ee20000000800 */
[----:B------:R-:W-:Y:S01]  /*4cb0*/  FFMA.FTZ R145, R181, UR4, -R108 ;  /* 0x00000004b5917c23 */ /* 0x000fe2000801086c */
[----:B------:R-:W-:Y:S01]  /*4cc0*/  FFMA.FTZ R144, R177, UR4, -R106 ;  /* 0x00000004b1907c23 */ /* 0x000fe2000801086a */
[--C-:B------:R-:W-:Y:S01]  /*4cd0*/  FFMA.FTZ R146, R175, UR4, -R108.reuse ;  /* 0x00000004af927c23 */ /* 0x100fe2000801086c */
[--C-:B------:R-:W-:Y:S01]  /*4ce0*/  FFMA.FTZ R169, R169, UR4, -R108.reuse ;  /* 0x00000004a9a97c23 */ /* 0x100fe2000801086c */
[--C-:B------:R-:W-:Y:S01]  /*4cf0*/  FFMA.FTZ R172, R172, UR4, -R108.reuse ;  /* 0x00000004acac7c23 */ /* 0x100fe2000801086c */
[----:B------:R-:W-:Y:S01]  /*4d00*/  FFMA.FTZ R108, R107, UR4, -R108 ;  /* 0x000000046b6c7c23 */ /* 0x000fe2000801086c */
[--C-:B------:R-:W-:Y:S03]  /*4d10*/  FFMA.FTZ R174, R105, UR4, -R106.reuse ;  /* 0x0000000469ae7c23 */ /* 0x100fe6000801086a */
[----:B------:R-:W-:Y:S01]  /*4d20*/  MUFU.EX2 R131, R131 ;  /* 0x0000008300837308 */ /* 0x000fe20000000800 */
[C---:B--2---:R-:W-:Y:S01]  /*4d30*/  FMUL.FTZ R4, R2.reuse, R96 ;  /* 0x0000006002047220 */ /* 0x044fe20000410000 */
[C---:B------:R-:W-:Y:S01]  /*4d40*/  FMUL.FTZ R5, R2.reuse, R97 ;  /* 0x0000006102057220 */ /* 0x040fe20000410000 */
[C---:B------:R-:W-:Y:S01]  /*4d50*/  FMUL.FTZ R8, R2.reuse, R92 ;  /* 0x0000005c02087220 */ /* 0x040fe20000410000 */
[C---:B------:R-:W-:Y:S01]  /*4d60*/  FMUL.FTZ R9, R2.reuse, R93 ;  /* 0x0000005d02097220 */ /* 0x040fe20000410000 */
[C---:B------:R-:W-:Y:S01]  /*4d70*/  FMUL.FTZ R16, R2.reuse, R84 ;  /* 0x0000005402107220 */ /* 0x040fe20000410000 */
[C---:B------:R-:W-:Y:S01]  /*4d80*/  FMUL.FTZ R17, R2.reuse, R85 ;  /* 0x0000005502117220 */ /* 0x040fe20000410000 */
[----:B------:R-:W-:Y:S03]  /*4d90*/  FMUL.FTZ R24, R2, R76 ;  /* 0x0000004c02187220 */ /* 0x000fe60000410000 */
[----:B------:R-:W2:Y:S01]  /*4da0*/  MUFU.EX2 R128, R128 ;  /* 0x0000008000807308 */ /* 0x000ea20000000800 */
[C---:B---3--:R-:W-:Y:S01]  /*4db0*/  FMUL.FTZ R6, R0.reuse, R98 ;  /* 0x0000006200067220 */ /* 0x048fe20000410000 */
[C---:B------:R-:W-:Y:S01]  /*4dc0*/  FMUL.FTZ R7, R0.reuse, R99 ;  /* 0x0000006300077220 */ /* 0x040fe20000410000 */
[C---:B------:R-:W-:Y:S01]  /*4dd0*/  FMUL.FTZ R10, R0.reuse, R94 ;  /* 0x0000005e000a7220 */ /* 0x040fe20000410000 */
[C---:B------:R-:W-:Y:S01]  /*4de0*/  FMUL.FTZ R11, R0.reuse, R95 ;  /* 0x0000005f000b7220 */ /* 0x040fe20000410000 */
[C---:B------:R-:W-:Y:S01]  /*4df0*/  FMUL.FTZ R18, R0.reuse, R86 ;  /* 0x0000005600127220 */ /* 0x040fe20000410000 */
[----:B------:R-:W-:Y:S01]  /*4e00*/  FMUL.FTZ R19, R0, R87 ;  /* 0x0000005700137220 */ /* 0x000fe20000410000 */
[----:B------:R-:W-:Y:S03]  /*4e10*/  LDSM.16.MT88.4 R92, [R154+0x9800] ;  /* 0x009800009a5c783b */ /* 0x000fe60000004200 */
[----:B------:R-:W-:Y:S01]  /*4e20*/  MUFU.EX2 R129, R129 ;  /* 0x0000008100817308 */ /* 0x000fe20000000800 */
[----:B------:R-:W-:Y:S01]  /*4e30*/  FMUL.FTZ R25, R2, R77 ;  /* 0x0000004d02197220 */ /* 0x000fe20000410000 */
[C---:B------:R-:W-:Y:S01]  /*4e40*/  FMUL.FTZ R26, R0.reuse, R78 ;  /* 0x0000004e001a7220 */ /* 0x040fe20000410000 */
[----:B------:R-:W-:Y:S01]  /*4e50*/  FMUL.FTZ R27, R0, R79 ;  /* 0x0000004f001b7220 */ /* 0x000fe20000410000 */
[C---:B------:R-:W-:Y:S01]  /*4e60*/  FMUL.FTZ R32, R2.reuse, R68 ;  /* 0x0000004402207220 */ /* 0x040fe20000410000 */
[----:B------:R-:W-:Y:S01]  /*4e70*/  FMUL.FTZ R33, R2, R69 ;  /* 0x0000004502217220 */ /* 0x000fe20000410000 */
[----:B-1----:R-:W-:Y:S01]  /*4e80*/  FMUL.FTZ R34, R0, R70 ;  /* 0x0000004600227220 */ /* 0x002fe20000410000 */
[----:B------:R-:W-:Y:S03]  /*4e90*/  LDSM.16.MT88.4 R76, [R148+0xa000] ;  /* 0x00a00000944c783b */ /* 0x000fe60000004200 */
[----:B------:R-:W1:Y:S01]  /*4ea0*/  MUFU.EX2 R127, R127 ;  /* 0x0000007f007f7308 */ /* 0x000e620000000800 */
        /* <DEDUP_REMOVED lines=14> */
[----:B------:R-:W-:Y:S03]  /*4f90*/  LDSM.16.MT88.4 R84, [R149+0x8800] ;  /* 0x008800009554783b */ /* 0x000fe60000004200 */
[----:B------:R-:W2:Y:S01]  /*4fa0*/  MUFU.EX2 R125, R125 ;  /* 0x0000007d007d7308 */ /* 0x000ea20000000800 */
[----:B-1----:R-:W-:Y:S01]  /*4fb0*/  F2FP.F16.F32.PACK_AB R97, R127, R129 ;  /* 0x000000817f61723e */ /* 0x002fe200000000ff */
[C---:B------:R-:W-:Y:S01]  /*4fc0*/  FMUL.FTZ R46, R0.reuse, R46 ;  /* 0x0000002e002e7220 */ /* 0x040fe20000410000 */
[----:B------:R-:W-:Y:S01]  /*4fd0*/  FMUL.FTZ R47, R0, R47 ;  /* 0x0000002f002f7220 */ /* 0x000fe20000410000 */
[C---:B------:R-:W-:Y:S01]  /*4fe0*/  FMUL.FTZ R48, R2.reuse, R48 ;  /* 0x0000003002307220 */ /* 0x040fe20000410000 */
[----:B------:R-:W-:Y:S01]  /*4ff0*/  FMUL.FTZ R49, R2, R49 ;  /* 0x0000003102317220 */ /* 0x000fe20000410000 */
[C---:B------:R-:W-:Y:S01]  /*5000*/  FMUL.FTZ R50, R0.reuse, R50 ;  /* 0x0000003200327220 */ /* 0x040fe20000410000 */
[----:B------:R-:W-:Y:S03]  /*5010*/  FMUL.FTZ R51, R0, R51 ;  /* 0x0000003300337220 */ /* 0x000fe60000410000 */
[----:B------:R-:W-:Y:S01]  /*5020*/  MUFU.EX2 R124, R124 ;  /* 0x0000007c007c7308 */ /* 0x000fe20000000800 */
[C---:B------:R-:W-:Y:S01]  /*5030*/  FMUL.FTZ R60, R2.reuse, R60 ;  /* 0x0000003c023c7220 */ /* 0x040fe20000410000 */
[----:B------:R-:W-:Y:S01]  /*5040*/  FMUL.FTZ R61, R2, R61 ;  /* 0x0000003d023d7220 */ /* 0x000fe20000410000 */
[C---:B------:R-:W-:Y:S01]  /*5050*/  FMUL.FTZ R62, R0.reuse, R62 ;  /* 0x0000003e003e7220 */ /* 0x040fe20000410000 */
[----:B------:R-:W-:Y:S01]  /*5060*/  FMUL.FTZ R63, R0, R63 ;  /* 0x0000003f003f7220 */ /* 0x000fe20000410000 */
[C---:B------:R-:W-:Y:S01]  /*5070*/  FMUL.FTZ R64, R2.reuse, R64 ;  /* 0x0000004002407220 */ /* 0x040fe20000410000 */
[----:B------:R-:W-:Y:S01]  /*5080*/  FMUL.FTZ R65, R2, R65 ;  /* 0x0000004102417220 */ /* 0x000fe20000410000 */
[C---:B------:R-:W-:Y:S03]  /*5090*/  FMUL.FTZ R66, R0.reuse, R66 ;  /* 0x0000004200427220 */ /* 0x040fe60000410000 */
[----:B------:R-:W1:Y:S01]  /*50a0*/  MUFU.EX2 R103, R103 ;  /* 0x0000006700677308 */ /* 0x000e620000000800 */
[----:B--2---:R-:W-:Y:S01]  /*50b0*/  F2FP.F16.F32.PACK_AB R98, R125, R126 ;  /* 0x0000007e7d62723e */ /* 0x004fe200000000ff */
[----:B------:R-:W-:Y:S01]  /*50c0*/  FMUL.FTZ R67, R0, R67 ;  /* 0x0000004300437220 */ /* 0x000fe20000410000 */
[C---:B------:R-:W-:Y:S01]  /*50d0*/  FMUL.FTZ R52, R2.reuse, R52 ;  /* 0x0000003402347220 */ /* 0x040fe20000410000 */
[----:B------:R-:W-:Y:S01]  /*50e0*/  FMUL.FTZ R53, R2, R53 ;  /* 0x0000003502357220 */ /* 0x000fe20000410000 */
[C---:B------:R-:W-:Y:S01]  /*50f0*/  FMUL.FTZ R54, R0.reuse, R54 ;  /* 0x0000003600367220 */ /* 0x040fe20000410000 */
[----:B------:R-:W-:Y:S01]  /*5100*/  FMUL.FTZ R55, R0, R55 ;  /* 0x0000003700377220 */ /* 0x000fe20000410000 */
[C---:B------:R-:W-:Y:S03]  /*5110*/  FMUL.FTZ R56, R2.reuse, R56 ;  /* 0x0000003802387220 */ /* 0x040fe60000410000 */
[----:B------:R2:W-:Y:S01]  /*5120*/  MUFU.EX2 R177, R108 ;  /* 0x0000006c00b17308 */ /* 0x0005e20000000800 */
[----:B------:R-:W-:Y:S01]  /*5130*/  FMUL.FTZ R57, R2, R57 ;  /* 0x0000003902397220 */ /* 0x000fe20000410000 */
[C---:B------:R-:W-:Y:S01]  /*5140*/  FMUL.FTZ R58, R0.reuse, R58 ;  /* 0x0000003a003a7220 */ /* 0x040fe20000410000 */
[----:B------:R-:W-:Y:S01]  /*5150*/  FMUL.FTZ R59, R0, R59 ;  /* 0x0000003b003b7220 */ /* 0x000fe20000410000 */
[--C-:B------:R-:W-:Y:S01]  /*5160*/  FFMA.FTZ R175, R104, UR4, -R106.reuse ;  /* 0x0000000468af7c23 */ /* 0x100fe2000801086a */
[--C-:B------:R-:W-:Y:S01]  /*5170*/  FFMA.FTZ R132, R203, UR4, -R106.reuse ;  /* 0x00000004cb847c23 */ /* 0x100fe2000801086a */
[--C-:B------:R-:W-:Y:S01]  /*5180*/  FFMA.FTZ R135, R199, UR4, -R106.reuse ;  /* 0x00000004c7877c23 */ /* 0x100fe2000801086a */
[--C-:B------:R-:W-:Y:S03]  /*5190*/  FFMA.FTZ R136, R195, UR4, -R106.reuse ;  /* 0x00000004c3887c23 */ /* 0x100fe6000801086a */
[----:B------:R-:W-:Y:S01]  /*51a0*/  MUFU.EX2 R130, R130 ;  /* 0x0000008200827308 */ /* 0x000fe20000000800 */
[----:B-1----:R-:W-:Y:S01]  /*51b0*/  F2FP.F16.F32.PACK_AB R99, R103, R124 ;  /* 0x0000007c6763723e */ /* 0x002fe200000000ff */
[--C-:B------:R-:W-:Y:S01]  /*51c0*/  FFMA.FTZ R139, R193, UR4, -R106.reuse ;  /* 0x00000004c18b7c23 */ /* 0x100fe2000801086a */
[--C-:B------:R-:W-:Y:S01]  /*51d0*/  FFMA.FTZ R140, R189, UR4, -R106.reuse ;  /* 0x00000004bd8c7c23 */ /* 0x100fe2000801086a */
[--C-:B------:R-:W-:Y:S01]  /*51e0*/  FFMA.FTZ R143, R183, UR4, -R106.reuse ;  /* 0x00000004b78f7c23 */ /* 0x100fe2000801086a */
[--C-:B------:R-:W-:Y:S01]  /*51f0*/  FFMA.FTZ R147, R179, UR4, -R106.reuse ;  /* 0x00000004b3937c23 */ /* 0x100fe2000801086a */
[--C-:B------:R-:W-:Y:S01]  /*5200*/  FFMA.FTZ R102, R102, UR4, -R106.reuse ;  /* 0x0000000466667c23 */ /* 0x100fe2000801086a */
[----:B------:R-:W-:Y:S01]  /*5210*/  FFMA.FTZ R106, R101, UR4, -R106 ;  /* 0x00000004656a7c23 */ /* 0x000fe2000801086a */
[C---:B------:R-:W-:Y:S01]  /*5220*/  HMMA.16816.F32 R4, R96.reuse, R12, R4 ;  /* 0x0000000c6004723c */ /* 0x040fe20000001804 */
[----:B--2---:R-:W-:Y:S01]  /*5230*/  LDSM.16.MT88.4 R108, [R149+0x9800] ;  /* 0x00980000956c783b */ /* 0x004fe20000004200 */
[----:B------:R-:W1:Y:S03]  /*5240*/  MUFU.EX2 R133, R133 ;  /* 0x0000008500857308 */ /* 0x000e660000000800 */
[C---:B------:R-:W-:Y:S01]  /*5250*/  FMUL.FTZ R12, R2.reuse, R88 ;  /* 0x00000058020c7220 */ /* 0x040fe20000410000 */
[C---:B------:R-:W-:Y:S01]  /*5260*/  FMUL.FTZ R13, R2.reuse, R89 ;  /* 0x00000059020d7220 */ /* 0x040fe20000410000 */
[----:B------:R-:W-:Y:S01]  /*5270*/  FFMA.FTZ R131, R2, R173, R131 ;  /* 0x000000ad02837223 */ /* 0x000fe20000010083 */
[C---:B------:R-:W-:Y:S04]  /*5280*/  HMMA.16816.F32 R8, R96.reuse, R14, R8 ;  /* 0x0000000e6008723c */ /* 0x040fe80000001808 */
[----:B------:R-:W-:Y:S01]  /*5290*/  MUFU.EX2 R132, R132 ;  /* 0x0000008400847308 */ /* 0x000fe20000000800 */
[C---:B------:R-:W-:Y:S01]  /*52a0*/  FMUL.FTZ R14, R0.reuse, R90 ;  /* 0x0000005a000e7220 */ /* 0x040fe20000410000 */
[C---:B------:R-:W-:Y:S01]  /*52b0*/  FMUL.FTZ R15, R0.reuse, R91 ;  /* 0x0000005b000f7220 */ /* 0x040fe20000410000 */
[----:B------:R-:W-:Y:S01]  /*52c0*/  FFMA.FTZ R129, R0, R171, R129 ;  /* 0x000000ab00817223 */ /* 0x000fe20000010081 */
[----:B------:R-:W2:Y:S01]  /*52d0*/  LDSM.16.MT88.4 R88, [R148+0x8000] ;  /* 0x008000009458783b */ /* 0x000ea20000004200 */
[----:B------:R-:W-:Y:S02]  /*52e0*/  FADD.FTZ R131, R128, R131 ;  /* 0x0000008380837221 */ /* 0x000fe40000010000 */
[----:B------:R-:W-:Y:S03]  /*52f0*/  FADD.FTZ R129, R127, R129 ;  /* 0x000000817f817221 */ /* 0x000fe60000010000 */
[----:B------:R-:W3:Y:S01]  /*5300*/  MUFU.EX2 R135, R135 ;  /* 0x0000008700877308 */ /* 0x000ee20000000800 */
[C---:B------:R-:W-:Y:S03]  /*5310*/  HMMA.16816.F32 R12, R96.reuse, R20, R12 ;  /* 0x00000014600c723c */ /* 0x040fe6000000180c */
[C---:B------:R-:W-:Y:S01]  /*5320*/  FMUL.FTZ R20, R2.reuse, R80 ;  /* 0x0000005002147220 */ /* 0x040fe20000410000 */
[----:B------:R-:W-:Y:S01]  /*5330*/  FMUL.FTZ R21, R2, R81 ;  /* 0x0000005102157220 */ /* 0x000fe20000410000 */
[----:B------:R-:W-:Y:S01]  /*5340*/  FADD.FTZ R126, R126, R131 ;  /* 0x000000837e7e7221 */ /* 0x000fe20000010000 */
[----:B------:R-:W-:Y:S03]  /*5350*/  FADD.FTZ R124, R124, R129 ;  /* 0x000000817c7c7221 */ /* 0x000fe60000010000 */
[----:B------:R-:W-:Y:S01]  /*5360*/  MUFU.EX2 R134, R134 ;  /* 0x0000008600867308 */ /* 0x000fe20000000800 */
[C---:B------:R-:W-:Y:S03]  /*5370*/  HMMA.16816.F32 R16, R96.reuse, R22, R16 ;  /* 0x000000166010723c */ /* 0x040fe60000001810 */
[C---:B------:R-:W-:Y:S01]  /*5380*/  FMUL.FTZ R22, R0.reuse, R82 ;  /* 0x0000005200167220 */ /* 0x040fe20000410000 */
[----:B------:R-:W-:Y:S01]  /*5390*/  FMUL.FTZ R23, R0, R83 ;  /* 0x0000005300177220 */ /* 0x000fe20000410000 */
[----:B------:R-:W-:Y:S01]  /*53a0*/  FADD.FTZ R125, R125, R126 ;  /* 0x0000007e7d7d7221 */ /* 0x000fe20000010000 */
[----:B------:R-:W4:Y:S03]  /*53b0*/  LDSM.16.MT88.4 R80, [R154+0xa000] ;  /* 0x00a000009a50783b */ /* 0x000f260000004200 */
[----:B------:R-:W5:Y:S01]  /*53c0*/  MUFU.EX2 R137, R137 ;  /* 0x0000008900897308 */ /* 0x000f620000000800 */
[----:B------:R-:W-:Y:S01]  /*53d0*/  FADD.FTZ R103, R103, R124 ;  /* 0x0000007c67677221 */ /* 0x000fe20000010000 */
[C---:B------:R-:W-:Y:S03]  /*53e0*/  HMMA.16816.F32 R20, R96.reuse, R28, R20 ;  /* 0x0000001c6014723c */ /* 0x040fe60000001814 */
[C---:B------:R-:W-:Y:S01]  /*53f0*/  FMUL.FTZ R28, R2.reuse, R72 ;  /* 0x00000048021c7220 */ /* 0x040fe20000410000 */
[----:B------:R-:W-:Y:S04]  /*5400*/  FMUL.FTZ R29, R2, R73 ;  /* 0x00000049021d7220 */ /* 0x000fe80000410000 */
[----:B------:R-:W-:Y:S01]  /*5410*/  MUFU.EX2 R136, R136 ;  /* 0x0000008800887308 */ /* 0x000fe20000000800 */
[C---:B------:R-:W-:Y:S03]  /*5420*/  HMMA.16816.F32 R24, R96.reuse, R30, R24 ;  /* 0x0000001e6018723c */ /* 0x040fe60000001818 */
[C---:B------:R-:W-:Y:S01]  /*5430*/  FMUL.FTZ R30, R0.reuse, R74 ;  /* 0x0000004a001e7220 */ /* 0x040fe20000410000 */
[----:B------:R-:W-:Y:S05]  /*5440*/  FMUL.FTZ R31, R0, R75 ;  /* 0x0000004b001f7220 */ /* 0x000fea0000410000 */
[----:B------:R-:W5:Y:S01]  /*5450*/  MUFU.EX2 R139, R139 ;  /* 0x0000008b008b7308 */ /* 0x000f620000000800 */
[----:B------:R-:W1:Y:S01]  /*5460*/  LDSM.16.MT88.4 R72, [R150+0xa000] ;  /* 0x00a000009648783b */ /* 0x000e620000004200 */
[C---:B--2---:R-:W-:Y:S08]  /*5470*/  HMMA.16816.F32 R28, R96.reuse, R88, R28 ;  /* 0x00000058601c723c */ /* 0x044ff0000000181c */
[----:B------:R-:W-:Y:S01]  /*5480*/  MUFU.EX2 R138, R138 ;  /* 0x0000008a008a7308 */ /* 0x000fe20000000800 */
[C---:B------:R-:W-:Y:S01]  /*5490*/  HMMA.16816.F32 R32, R96.reuse, R90, R32 ;  /* 0x0000005a6020723c */ /* 0x040fe20000001820 */
[----:B------:R-:W-:Y:S08]  /*54a0*/  LDSM.16.MT88.4 R88, [R148+0x8800] ;  /* 0x008800009458783b */ /* 0x000ff00000004200 */
[----:B------:R-:W-:Y:S01]  /*54b0*/  MUFU.EX2 R141, R141 ;  /* 0x0000008d008d7308 */ /* 0x000fe20000000800 */
[C---:B----4-:R-:W-:Y:S09]  /*54c0*/  HMMA.16816.F32 R36, R96.reuse, R80, R36 ;  /* 0x000000506024723c */ /* 0x050ff20000001824 */
[----:B------:R-:W-:Y:S01]  /*54d0*/  MUFU.EX2 R140, R140 ;  /* 0x0000008c008c7308 */ /* 0x000fe20000000800 */
[C---:B------:R-:W-:Y:S01]  /*54e0*/  HMMA.16816.F32 R40, R96.reuse, R82, R40 ;  /* 0x000000526028723c */ /* 0x040fe20000001828 */
[----:B------:R-:W-:Y:S08]  /*54f0*/  LDSM.16.MT88.4 R80, [R150+0x8800] ;  /* 0x008800009650783b */ /* 0x000ff00000004200 */
[----:B------:R-:W-:Y:S10]  /*5500*/  MUFU.EX2 R143, R143 ;  /* 0x0000008f008f7308 */ /* 0x000ff40000000800 */
[----:B------:R-:W-:Y:S01]  /*5510*/  MUFU.EX2 R142, R142 ;  /* 0x0000008e008e7308 */ /* 0x000fe20000000800 */
[C---:B-1----:R-:W-:Y:S09]  /*5520*/  HMMA.16816.F32 R44, R96.reuse, R72, R44 ;  /* 0x00000048602c723c */ /* 0x042ff2000000182c */
[----:B------:R-:W-:Y:S01]  /*5530*/  MUFU.EX2 R145, R145 ;  /* 0x0000009100917308 */ /* 0x000fe20000000800 */
[C---:B------:R-:W-:Y:S01]  /*5540*/  HMMA.16816.F32 R48, R96.reuse, R74, R48 ;  /* 0x0000004a6030723c */ /* 0x040fe20000001830 */
[----:B------:R-:W1:Y:S08]  /*5550*/  LDSM.16.MT88.4 R72, [R154+0x8800] ;  /* 0x008800009a48783b */ /* 0x000e700000004200 */
[----:B------:R-:W-:Y:S01]  /*5560*/  MUFU.EX2 R144, R144 ;  /* 0x0000009000907308 */ /* 0x000fe20000000800 */
[C---:B------:R-:W-:Y:S03]  /*5570*/  HMMA.16816.F32 R52, R96.reuse, R68, R52 ;  /* 0x000000446034723c */ /* 0x040fe60000001834 */
[----:B------:R-:W-:Y:S01]  /*5580*/  F2FP.F16.F32.PACK_AB R68, R133, R130 ;  /* 0x000000828544723e */ /* 0x000fe200000000ff */
[----:B------:R-:W-:Y:S01]  /*5590*/  FADD.FTZ R130, R130, R125 ;  /* 0x0000007d82827221 */ /* 0x000fe20000010000 */
[----:B---3--:R-:W-:Y:S01]  /*55a0*/  F2FP.F16.F32.PACK_AB R69, R135, R132 ;  /* 0x000000848745723e */ /* 0x008fe200000000ff */
[----:B------:R-:W-:Y:S03]  /*55b0*/  FADD.FTZ R132, R132, R103 ;  /* 0x0000006784847221 */ /* 0x000fe60000010000 */
[----:B------:R-:W-:Y:S01]  /*55c0*/  MUFU.EX2 R147, R147 ;  /* 0x0000009300937308 */ /* 0x000fe20000000800 */
[C---:B------:R-:W-:Y:S03]  /*55d0*/  HMMA.16816.F32 R56, R96.reuse, R70, R56 ;  /* 0x000000466038723c */ /* 0x040fe60000001838 */
[----:B-----5:R-:W-:Y:S01]  /*55e0*/  F2FP.F16.F32.PACK_AB R70, R137, R134 ;  /* 0x000000868946723e */ /* 0x020fe200000000ff */
[----:B------:R-:W-:Y:S01]  /*55f0*/  FADD.FTZ R133, R133, R130 ;  /* 0x0000008285857221 */ /* 0x000fe20000010000 */
[----:B------:R-:W-:Y:S01]  /*5600*/  F2FP.F16.F32.PACK_AB R71, R139, R136 ;  /* 0x000000888b47723e */ /* 0x000fe200000000ff */
[----:B------:R-:W-:Y:S03]  /*5610*/  FADD.FTZ R135, R135, R132 ;  /* 0x0000008487877221 */ /* 0x000fe60000010000 */
[----:B------:R-:W-:Y:S01]  /*5620*/  MUFU.EX2 R146, R146 ;  /* 0x0000009200927308 */ /* 0x000fe20000000800 */
[C---:B------:R-:W-:Y:S03]  /*5630*/  HMMA.16816.F32 R60, R96.reuse, R76, R60 ;  /* 0x0000004c603c723c */ /* 0x040fe6000000183c */
[----:B------:R-:W-:Y:S01]  /*5640*/  MOV R103, R100 ;  /* 0x0000006400677202 */ /* 0x000fe20000000f00 */
[----:B------:R-:W-:Y:S01]  /*5650*/  FADD.FTZ R134, R134, R133 ;  /* 0x0000008586867221 */ /* 0x000fe20000010000 */
[----:B------:R-:W-:Y:S04]  /*5660*/  FADD.FTZ R136, R136, R135 ;  /* 0x0000008788887221 */ /* 0x000fe80000010000 */
[----:B------:R-:W2:Y:S01]  /*5670*/  MUFU.EX2 R169, R169 ;  /* 0x000000a900a97308 */ /* 0x000ea20000000800 */
[----:B------:R-:W-:Y:S01]  /*5680*/  HMMA.16816.F32 R64, R96, R78, R64 ;  /* 0x0000004e6040723c */ /* 0x000fe20000001840 */
[----:B------:R-:W3:Y:S02]  /*5690*/  LDSM.16.MT88.4 R76, [R154+0xa800] ;  /* 0x00a800009a4c783b */ /* 0x000ee40000004200 */
[----:B------:R-:W-:Y:S01]  /*56a0*/  FADD.FTZ R137, R137, R134 ;  /* 0x0000008689897221 */ /* 0x000fe20000010000 */
[----:B------:R-:W-:Y:S05]  /*56b0*/  FADD.FTZ R139, R139, R136 ;  /* 0x000000888b8b7221 */ /* 0x000fea0000010000 */
[----:B------:R-:W-:Y:S01]  /*56c0*/  MUFU.EX2 R174, R174 ;  /* 0x000000ae00ae7308 */ /* 0x000fe20000000800 */
[C---:B-1----:R-:W-:Y:S09]  /*56d0*/  HMMA.16816.F32 R4, R68.reuse, R72, R4 ;  /* 0x000000484404723c */ /* 0x042ff20000001804 */
[----:B------:R-:W1:Y:S01]  /*56e0*/  MUFU.EX2 R175, R175 ;  /* 0x000000af00af7308 */ /* 0x000e620000000800 */
[----:B--2---:R-:W-:Y:S01]  /*56f0*/  F2FP.F16.F32.PACK_AB R104, R169, R146 ;  /* 0x00000092a968723e */ /* 0x004fe200000000ff */
[C---:B------:R-:W-:Y:S01]  /*5700*/  HMMA.16816.F32 R8, R68.reuse, R74, R8 ;  /* 0x0000004a4408723c */ /* 0x040fe20000001808 */
[----:B------:R-:W2:Y:S07]  /*5710*/  LDSM.16.MT88.4 R72, [R150+0xa800] ;  /* 0x00a800009648783b */ /* 0x000eae0000004200 */
[----:B------:R-:W4:Y:S01]  /*5720*/  MUFU.EX2 R172, R172 ;  /* 0x000000ac00ac7308 */ /* 0x000f220000000800 */
[C---:B------:R-:W-:Y:S09]  /*5730*/  HMMA.16816.F32 R12, R68.reuse, R80, R12 ;  /* 0x00000050440c723c */ /* 0x040ff2000000180c */
[----:B------:R-:W-:Y:S01]  /*5740*/  MUFU.EX2 R102, R102 ;  /* 0x0000006600667308 */ /* 0x000fe20000000800 */
[----:B-1----:R-:W-:Y:S01]  /*5750*/  F2FP.F16.F32.PACK_AB R105, R175, R174 ;  /* 0x000000aeaf69723e */ /* 0x002fe200000000ff */
[C---:B------:R-:W-:Y:S01]  /*5760*/  HMMA.16816.F32 R16, R68.reuse, R82, R16 ;  /* 0x000000524410723c */ /* 0x040fe20000001810 */
[----:B------:R-:W1:Y:S07]  /*5770*/  LDSM.16.MT88.4 R80, [R149+0xa800] ;  /* 0x00a800009550783b */ /* 0x000e6e0000004200 */
[----:B------:R4:W5:Y:S01]  /*5780*/  MUFU.EX2 R101, R106 ;  /* 0x0000006a00657308 */ /* 0x0009620000000800 */
[C---:B------:R-:W-:Y:S08]  /*5790*/  HMMA.16816.F32 R20, R68.reuse, R84, R20 ;  /* 0x000000544414723c */ /* 0x040ff00000001814 */
[C---:B------:R-:W-:Y:S01]  /*57a0*/  HMMA.16816.F32 R24, R68.reuse, R86, R24 ;  /* 0x000000564418723c */ /* 0x040fe20000001818 */
[----:B------:R-:W1:Y:S02]  /*57b0*/  LDSM.16.MT88.4 R84, [R148+0xa800] ;  /* 0x00a800009454783b */ /* 0x000e640000004200 */
[----:B----4-:R-:W-:Y:S05]  /*57c0*/  F2FP.F16.F32.PACK_AB R106, R177, R172 ;  /* 0x000000acb16a723e */ /* 0x010fea00000000ff */
[C---:B------:R-:W-:Y:S03]  /*57d0*/  HMMA.16816.F32 R28, R68.reuse, R88, R28 ;  /* 0x00000058441c723c */ /* 0x040fe6000000181c */
[----:B-----5:R-:W-:Y:S05]  /*57e0*/  F2FP.F16.F32.PACK_AB R107, R101, R102 ;  /* 0x00000066656b723e */ /* 0x020fea00000000ff */
[C---:B------:R-:W-:Y:S01]  /*57f0*/  HMMA.16816.F32 R32, R68.reuse, R90, R32 ;  /* 0x0000005a4420723c */ /* 0x040fe20000001820 */
[----:B------:R-:W-:Y:S07]  /*5800*/  LDSM.16.MT88.4 R88, [R150+0x9000] ;  /* 0x009000009658783b */ /* 0x000fee0000004200 */
[C---:B---3--:R-:W-:Y:S08]  /*5810*/  HMMA.16816.F32 R36, R68.reuse, R76, R36 ;  /* 0x0000004c4424723c */ /* 0x048ff00000001824 */
[C---:B------:R-:W-:Y:S01]  /*5820*/  HMMA.16816.F32 R40, R68.reuse, R78, R40 ;  /* 0x0000004e4428723c */ /* 0x040fe20000001828 */
[----:B------:R-:W3:Y:S07]  /*5830*/  LDSM.16.MT88.4 R76, [R154+0x9000] ;  /* 0x009000009a4c783b */ /* 0x000eee0000004200 */
[C---:B--2---:R-:W-:Y:S08]  /*5840*/  HMMA.16816.F32 R44, R68.reuse, R72, R44 ;  /* 0x00000048442c723c */ /* 0x044ff0000000182c */
[C---:B------:R-:W-:Y:S01]  /*5850*/  HMMA.16816.F32 R48, R68.reuse, R74, R48 ;  /* 0x0000004a4430723c */ /* 0x040fe20000001830 */
[----:B------:R-:W2:Y:S07]  /*5860*/  LDSM.16.MT88.4 R72, [R149+0x9000] ;  /* 0x009000009548783b */ /* 0x000eae0000004200 */
[C---:B-1----:R-:W-:Y:S08]  /*5870*/  HMMA.16816.F32 R52, R68.reuse, R80, R52 ;  /* 0x000000504434723c */ /* 0x042ff00000001834 */
[C---:B------:R-:W-:Y:S01]  /*5880*/  HMMA.16816.F32 R56, R68.reuse, R82, R56 ;  /* 0x000000524438723c */ /* 0x040fe20000001838 */
[----:B------:R-:W1:Y:S07]  /*5890*/  LDSM.16.MT88.4 R80, [R148+0x9000] ;  /* 0x009000009450783b */ /* 0x000e6e0000004200 */
[C---:B------:R-:W-:Y:S08]  /*58a0*/  HMMA.16816.F32 R60, R68.reuse, R84, R60 ;  /* 0x00000054443c723c */ /* 0x040ff0000000183c */
[----:B------:R-:W-:Y:S01]  /*58b0*/  HMMA.16816.F32 R64, R68, R86, R64 ;  /* 0x000000564440723c */ /* 0x000fe20000001840 */
[----:B------:R-:W-:Y:S02]  /*58c0*/  LDSM.16.MT88.4 R84, [R150+0xb000] ;  /* 0x00b000009654783b */ /* 0x000fe40000004200 */
[----:B------:R-:W-:Y:S01]  /*58d0*/  F2FP.F16.F32.PACK_AB R68, R141, R138 ;  /* 0x0000008a8d44723e */ /* 0x000fe200000000ff */
[----:B------:R-:W-:Y:S01]  /*58e0*/  FADD.FTZ R138, R138, R137 ;  /* 0x000000898a8a7221 */ /* 0x000fe20000010000 */
[----:B------:R-:W-:Y:S01]  /*58f0*/  F2FP.F16.F32.PACK_AB R69, R143, R140 ;  /* 0x0000008c8f45723e */ /* 0x000fe200000000ff */
[----:B------:R-:W-:Y:S01]  /*5900*/  FADD.FTZ R140, R140, R139 ;  /* 0x0000008b8c8c7221 */ /* 0x000fe20000010000 */
[----:B------:R-:W-:Y:S01]  /*5910*/  F2FP.F16.F32.PACK_AB R70, R145, R142 ;  /* 0x0000008e9146723e */ /* 0x000fe200000000ff */
[----:B------:R-:W-:Y:S01]  /*5920*/  FADD.FTZ R141, R141, R138 ;  /* 0x0000008a8d8d7221 */ /* 0x000fe20000010000 */
[----:B------:R-:W-:Y:S01]  /*5930*/  F2FP.F16.F32.PACK_AB R71, R147, R144 ;  /* 0x000000909347723e */ /* 0x000fe200000000ff */
[----:B------:R-:W-:Y:S02]  /*5940*/  FADD.FTZ R143, R143, R140 ;  /* 0x0000008c8f8f7221 */ /* 0x000fe40000010000 */
[----:B------:R-:W-:Y:S02]  /*5950*/  FADD.FTZ R142, R142, R141 ;  /* 0x0000008d8e8e7221 */ /* 0x000fe40000010000 */
[----:B------:R-:W-:Y:S02]  /*5960*/  FADD.FTZ R144, R144, R143 ;  /* 0x0000008f90907221 */ /* 0x000fe40000010000 */
[C---:B---3--:R-:W-:Y:S03]  /*5970*/  HMMA.16816.F32 R4, R68.reuse, R76, R4 ;  /* 0x0000004c4404723c */ /* 0x048fe60000001804 */
[----:B------:R-:W-:Y:S01]  /*5980*/  FADD.FTZ R145, R145, R142 ;  /* 0x0000008e91917221 */ /* 0x000fe20000010000 */
[----:B------:R-:W-:Y:S03]  /*5990*/  FADD.FTZ R147, R147, R144 ;  /* 0x0000009093937221 */ /* 0x000fe60000010000 */
[----:B------:R-:W-:Y:S01]  /*59a0*/  FADD.FTZ R146, R146, R145 ;  /* 0x0000009192927221 */ /* 0x000fe20000010000 */
[C---:B------:R-:W-:Y:S01]  /*59b0*/  HMMA.16816.F32 R8, R68.reuse, R78, R8 ;  /* 0x0000004e4408723c */ /* 0x040fe20000001808 */
[----:B------:R-:W3:Y:S02]  /*59c0*/  LDSM.16.MT88.4 R76, [R154+0xb000] ;  /* 0x00b000009a4c783b */ /* 0x000ee40000004200 */
[----:B------:R-:W-:Y:S01]  /*59d0*/  FADD.FTZ R174, R174, R147 ;  /* 0x00000093aeae7221 */ /* 0x000fe20000010000 */
[----:B------:R-:W-:Y:S03]  /*59e0*/  FADD.FTZ R169, R169, R146 ;  /* 0x00000092a9a97221 */ /* 0x000fe60000010000 */
[----:B------:R-:W-:Y:S01]  /*59f0*/  FADD.FTZ R175, R175, R174 ;  /* 0x000000aeafaf7221 */ /* 0x000fe20000010000 */
[C---:B------:R-:W-:Y:S03]  /*5a00*/  HMMA.16816.F32 R12, R68.reuse, R88, R12 ;  /* 0x00000058440c723c */ /* 0x040fe6000000180c */
[----:B------:R-:W-:Y:S01]  /*5a10*/  FADD.FTZ R172, R172, R169 ;  /* 0x000000a9acac7221 */ /* 0x000fe20000010000 */
[----:B------:R-:W-:Y:S03]  /*5a20*/  FADD.FTZ R102, R102, R175 ;  /* 0x000000af66667221 */ /* 0x000fe60000010000 */
[----:B------:R-:W-:Y:S01]  /*5a30*/  FADD.FTZ R173, R177, R172 ;  /* 0x000000acb1ad7221 */ /* 0x000fe20000010000 */
[C---:B------:R-:W-:Y:S01]  /*5a40*/  HMMA.16816.F32 R16, R68.reuse, R90, R16 ;  /* 0x0000005a4410723c */ /* 0x040fe20000001810 */
[----:B------:R-:W-:Y:S02]  /*5a50*/  LDSM.16.MT88.4 R88, [R148+0xb000] ;  /* 0x00b000009458783b */ /* 0x000fe40000004200 */
[----:B------:R-:W-:Y:S05]  /*5a60*/  FADD.FTZ R171, R101, R102 ;  /* 0x0000006665ab7221 */ /* 0x000fea0000010000 */
[C---:B--2---:R-:W-:Y:S08]  /*5a70*/  HMMA.16816.F32 R20, R68.reuse, R72, R20 ;  /* 0x000000484414723c */ /* 0x044ff00000001814 */
[C---:B------:R-:W-:Y:S01]  /*5a80*/  HMMA.16816.F32 R24, R68.reuse, R74, R24 ;  /* 0x0000004a4418723c */ /* 0x040fe20000001818 */
[----:B------:R-:W2:Y:S07]  /*5a90*/  LDSM.16.MT88.4 R72, [R149+0xb000] ;  /* 0x00b000009548783b */ /* 0x000eae0000004200 */
[C---:B-1----:R-:W-:Y:S08]  /*5aa0*/  HMMA.16816.F32 R28, R68.reuse, R80, R28 ;  /* 0x00000050441c723c */ /* 0x042ff0000000181c */
[C---:B------:R-:W-:Y:S01]  /*5ab0*/  HMMA.16816.F32 R32, R68.reuse, R82, R32 ;  /* 0x000000524420723c */ /* 0x040fe20000001820 */
[----:B------:R-:W1:Y:S07]  /*5ac0*/  LDSM.16.MT88.4 R80, [R150+0x9800] ;  /* 0x009800009650783b */ /* 0x000e6e0000004200 */
[C---:B---3--:R-:W-:Y:S08]  /*5ad0*/  HMMA.16816.F32 R36, R68.reuse, R76, R36 ;  /* 0x0000004c4424723c */ /* 0x048ff00000001824 */
[C---:B------:R-:W-:Y:S08]  /*5ae0*/  HMMA.16816.F32 R40, R68.reuse, R78, R40 ;  /* 0x0000004e4428723c */ /* 0x040ff00000001828 */
[C---:B------:R-:W-:Y:S08]  /*5af0*/  HMMA.16816.F32 R44, R68.reuse, R84, R44 ;  /* 0x00000054442c723c */ /* 0x040ff0000000182c */
[C---:B------:R-:W-:Y:S08]  /*5b00*/  HMMA.16816.F32 R48, R68.reuse, R86, R48 ;  /* 0x000000564430723c */ /* 0x040ff00000001830 */
[C---:B--2---:R-:W-:Y:S08]  /*5b10*/  HMMA.16816.F32 R52, R68.reuse, R72, R52 ;  /* 0x000000484434723c */ /* 0x044ff00000001834 */
[C---:B------:R-:W-:Y:S08]  /*5b20*/  HMMA.16816.F32 R56, R68.reuse, R74, R56 ;  /* 0x0000004a4438723c */ /* 0x040ff00000001838 */
[C---:B------:R-:W-:Y:S08]  /*5b30*/  HMMA.16816.F32 R60, R68.reuse, R88, R60 ;  /* 0x00000058443c723c */ /* 0x040ff0000000183c */
[----:B------:R-:W-:Y:S08]  /*5b40*/  HMMA.16816.F32 R64, R68, R90, R64 ;  /* 0x0000005a4440723c */ /* 0x000ff00000001840 */
[C---:B------:R-:W-:Y:S01]  /*5b50*/  HMMA.16816.F32 R96, R104.reuse, R92, R4 ;  /* 0x0000005c6860723c */ /* 0x040fe20000001804 */
[----:B------:R-:W2:Y:S07]  /*5b60*/  LDSM.16.MT88.4 R4, [R149+0xb800] ;  /* 0x00b800009504783b */ /* 0x000eae0000004200 */
[C---:B------:R-:W-:Y:S01]  /*5b70*/  HMMA.16816.F32 R92, R104.reuse, R94, R8 ;  /* 0x0000005e685c723c */ /* 0x040fe20000001808 */
[----:B------:R-:W3:Y:S07]  /*5b80*/  LDSM.16.MT88.4 R8, [R148+0xb800] ;  /* 0x00b800009408783b */ /* 0x000eee0000004200 */
        /* <DEDUP_REMOVED lines=10> */
[C---:B--2---:R-:W-:Y:S01]  /*5c30*/  HMMA.16816.F32 R52, R104.reuse, R4, R52 ;  /* 0x000000046834723c */ /* 0x044fe20000001834 */
[----:B------:R-:W1:Y:S07]  /*5c40*/  LDC.64 R4, c[0x0][0x3c0] ;  /* 0x0000f000ff047b82 */ /* 0x000e6e0000000a00 */
[C---:B------:R-:W-:Y:S08]  /*5c50*/  HMMA.16816.F32 R56, R104.reuse, R6, R56 ;  /* 0x000000066838723c */ /* 0x040ff00000001838 */
[C---:B---3--:R-:W-:Y:S08]  /*5c60*/  HMMA.16816.F32 R60, R104.reuse, R8, R60 ;  /* 0x00000008683c723c */ /* 0x048ff0000000183c */
[----:B------:R-:W-:Y:S03]  /*5c70*/  HMMA.16816.F32 R64, R104, R10, R64 ;  /* 0x0000000a6840723c */ /* 0x000fe60000001840 */
[C---:B-1----:R-:W-:Y:S02]  /*5c80*/  SHF.L.U64.HI R0, R4.reuse, 0x7, R5 ;  /* 0x0000000704007819 */ /* 0x042fe40000010205 */
[----:B------:R-:W-:Y:S04]  /*5c90*/  LEA R168, P0, -R4, R168, 0x7 ;  /* 0x000000a804a87211 */ /* 0x000fe800078039ff */
[----:B------:R-:W-:Y:S02]  /*5ca0*/  IADD3.X R165, PT, PT, R165, ~R0, RZ, P0, !PT ;  /* 0x80000000a5a57210 */ /* 0x000fe400007fe4ff */
[----:B------:R-:W-:Y:S01]  /*5cb0*/  MOV R0, R3 ;  /* 0x0000000300007202 */ /* 0x000fe20000000f00 */
[----:B------:R-:W-:Y:S08]  /*5cc0*/  @P1 BRA `(.L_x_591) ;  /* 0xffffffe000081947 */ /* 0x000ff0000383ffff */
.L_x_590:
        /* <DEDUP_REMOVED lines=192> */
.L_x_594:
        /* <DEDUP_REMOVED lines=58> */
.L_x_596:
[----:B------:R-:W-:Y:S05]  /*6c70*/  BSYNC.RECONVERGENT B0 ;  /* 0x0000000000007941 */ /* 0x000fea0003800200 */
.L_x_595:
        /* <DEDUP_REMOVED lines=33> */
.L_x_597:
        /* <DEDUP_REMOVED lines=15> */
.L_x_1663:


//--------------------- .text._ZN5flash16flash_fwd_kernelI23Flash_fwd_kernel_traitsILi128ELi64ELi64ELi4ELb0ELb0EN7cutlass6half_tE19Flash_kernel_traitsILi128ELi64ELi64ELi4ES3_EELb0ELb1ELb0ELb0ELb0ELb1ELb0ELb0EEEvNS_16Flash_fwd_paramsE --------------------------
	.section	.text._ZN5flash16flash_fwd_kernelI23Flash_fwd_kernel_traitsILi128ELi64ELi64ELi4ELb0ELb0EN7cutlass6half_tE19Flash_kernel_traitsILi128ELi64ELi64ELi4ES3_EELb0ELb1ELb0ELb0ELb0ELb1ELb0ELb0EEEvNS_16Flash_fwd_paramsE,"ax",@progbits
	.align	128
        .global         _ZN5flash16flash_fwd_kernelI23Flash_fwd_kernel_traitsILi128ELi64ELi64ELi4ELb0ELb0EN7cutlass6half_tE19Flash_kernel_traitsILi128ELi64ELi64ELi4ES3_EELb0ELb1ELb0ELb0ELb0ELb1ELb0ELb0EEEvNS_16Flash_fwd_paramsE
        .type           _ZN5flash16flash_fwd_kernelI23Flash_fwd_kernel_traitsILi128ELi64ELi64ELi4ELb0ELb0EN7cutlass6half_tE19Flash_kernel_traitsILi128ELi64ELi64ELi4ES3_EELb0ELb1ELb0ELb0ELb0ELb1ELb0ELb0EEEvNS_16Flash_fwd_paramsE,@function
        .size           _ZN5flash16flash_fwd_kernelI23Flash_fwd_kernel_traitsILi128ELi64ELi64ELi4ELb0ELb0EN7cutlass6half_tE19Flash_kernel_traitsILi128ELi64ELi64ELi4ES3_EELb0ELb1ELb0ELb0ELb0ELb1ELb0ELb0EEEvNS_16Flash_fwd_paramsE,(.L_x_1664 - _ZN5flash16flash_fwd_kernelI23Flash_fwd_kernel_traitsILi128ELi64ELi64ELi4ELb0ELb0EN7cutlass6half_tE19Flash_kernel_traitsILi128ELi64ELi64ELi4ES3_EELb0ELb1ELb0ELb0ELb0ELb1ELb0ELb0EEEvNS_16Flash_fwd_paramsE)
        .other          _ZN5flash16flash_fwd_kernelI23Flash_fwd_kernel_traitsILi128ELi64ELi64ELi4ELb0ELb0EN7cutlass6half_tE19Flash_kernel_traitsILi128ELi64ELi64ELi4ES3_EELb0ELb1ELb0ELb0ELb0ELb1ELb0ELb0EEEvNS_16Flash_fwd_paramsE,@"STO_CUDA_ENTRY STV_DEFAULT"
_ZN5flash16flash_fwd_kernelI23Flash_fwd_kernel_traitsILi128ELi64ELi64ELi4ELb0ELb0EN7cutlass6half_tE19Flash_kernel_traitsILi128ELi64ELi64ELi4ES3_EELb0ELb1ELb0ELb0ELb0ELb1ELb0ELb0EEEvNS_16Flash_fwd_paramsE:
.text._ZN5flash16flash_fwd_kernelI23Flash_fwd_kernel_traitsILi128ELi64ELi64ELi4ELb0ELb0EN7cutlass6half_tE19Flash_kernel_traitsILi128ELi64ELi64ELi4ES3_EELb0ELb1ELb0ELb0ELb0ELb1ELb0ELb0EEEvNS_16Flash_fwd_paramsE:
[----:B------:R-:W-:Y:S08]  /*0000*/  LDC R1, c[0x0][0x37c] ;  /* 0x0000df00ff017b82 */ /* 0x000ff00000000800 */
[----:B------:R-:W1:Y:S01]  /*0010*/  LDC.64 R2, c[0x0][0x460] ;  /* 0x00011800ff027b82 */ /* 0x000e620000000a00 */
[----:B------:R-:W2:Y:S01]  /*0020*/  S2R R157, SR_CTAID.Y ;  /* 0x00000000009d7919 */ /* 0x000ea20000002600 */
[----:B------:R-:W3:Y:S01]  /*0030*/  LDCU.64 UR4, c[0x0][0x478] ;  /* 0x00008f00ff0477ac */ /* 0x000ee20008000a00 */
[----:B------:R-:W-:Y:S01]  /*0040*/  IMAD.MOV.U32 R156, RZ, RZ, -0x1 ;  /* 0xffffffffff9c7424 */ /* 0x000fe200078e00ff */
[----:B------:R-:W4:Y:S04]  /*0050*/  LDCU.64 UR10, c[0x0][0x358] ;  /* 0x00006b00ff0a77ac */ /* 0x000f280008000a00 */
[----:B------:R-:W2:Y:S01]  /*0060*/  LDC.64 R4, c[0x0][0x460] ;  /* 0x00011800ff047b82 */ /* 0x000ea20000000a00 */
[----:B------:R-:W4:Y:S01]  /*0070*/  LDCU.64 UR6, c[0x0][0x470] ;  /* 0x00008e00ff0677ac */ /* 0x000f220008000a00 */
[----:B---3--:R-:W-:-:S02]  /*0080*/  ISETP.NE.U32.AND P2, PT, RZ, UR4, PT ;  /* 0x00000004ff007c0c */ /* 0x008fc4000bf45070 */
[C---:B-1----:R-:W-:Y:S02]  /*0090*/  ISETP.NE.U32.AND P0, PT, R2.reuse, RZ, PT ;  /* 0x000000ff0200720c */ /* 0x042fe40003f05070 */
[----:B------:R-:W-:Y:S02]  /*00a0*/  ISETP.NE.U32.AND P4, PT, R2, RZ, PT ;  /* 0x000000ff0200720c */ /* 0x000fe40003f85070 */
[C---:B------:R-:W-:Y:S02]  /*00b0*/  ISETP.NE.AND.EX P0, PT, R3.reuse, RZ, PT, P0 ;  /* 0x000000ff0300720c */ /* 0x040fe40003f05300 */
[----:B------:R-:W-:Y:S02]  /*00c0*/  ISETP.NE.AND.EX P2, PT, RZ, UR5, PT, P2 ;  /* 0x00000005ff007c0c */ /* 0x000fe4000bf45320 */
[----:B------:R-:W-:Y:S01]  /*00d0*/  ISETP.NE.AND.EX P4, PT, R3, RZ, PT, P4 ;  /* 0x000000ff0300720c */ /* 0x000fe20003f85340 */
[----:B--2---:R-:W-:-:S04]  /*00e0*/  IMAD.WIDE.U32 R6, R157, 0x4, R4 ;  /* 0x000000049d067825 */ /* 0x004fc800078e0004 */
[----:B------:R-:W-:Y:S01]  /*00f0*/  IMAD.SHL.U32 R11, R157, 0x4, RZ ;  /* 0x000000049d0b7824 */ /* 0x000fe200078e00ff */
[----:B------:R-:W-:Y:S01]  /*0100*/  SHF.R.U32.HI R2, RZ, 0x1e, R157 ;  /* 0x0000001eff027819 */ /* 0x000fe2000001169d */
[----:B------:R-:W1:Y:S01]  /*0110*/  LDC.64 R4, c[0x0][0x468] ;  /* 0x00011a00ff047b82 */ /* 0x000e620000000a00 */
[----:B----4-:R-:W-:Y:S01]  /*0120*/  ISETP.NE.U32.AND P3, PT, RZ, UR6, PT ;  /* 0x00000006ff007c0c */ /* 0x010fe2000bf65070 */
[----:B------:R-:W2:Y:S02]  /*0130*/  @P0 LDG.E R156, desc[UR10][R6.64] ;  /* 0x0000000a069c0981 */ /* 0x000ea4000c1e1900 */
[----:B------:R-:W-:Y:S02]  /*0140*/  @P2 IADD3 R8, P0, PT, R11, UR4, RZ ;  /* 0x000000040b082c10 */ /* 0x000fe4000ff1e0ff */
[----:B------:R3:W2:Y:S01]  /*0150*/  @P4 LDG.E R13, desc[UR10][R6.64+0x4] ;  /* 0x0000040a060d4981 */ /* 0x0006a2000c1e1900 */
[----:B------:R-:W-:Y:S02]  /*0160*/  ISETP.NE.AND.EX P3, PT, RZ, UR7, PT, P3 ;  /* 0x00000007ff007c0c */ /* 0x000fe4000bf65330 */
[----:B------:R-:W-:-:S06]  /*0170*/  @P2 IADD3.X R9, PT, PT, R2, UR5, RZ, P0, !PT ;  /* 0x0000000502092c10 */ /* 0x000fcc00087fe4ff */
[----:B------:R4:W5:Y:S01]  /*0180*/  @P2 LDG.E R9, desc[UR10][R8.64] ;  /* 0x0000000a08092981 */ /* 0x000962000c1e1900 */
[----:B------:R-:W3:Y:S04]  /*0190*/  LDCU.U8 UR4, c[0x0][0x532] ;  /* 0x0000a640ff0477ac */ /* 0x000ee80008000000 */
[C---:B------:R-:W-:Y:S02]  /*01a0*/  @P3 IADD3 R14, P1, PT, R11.reuse, UR6, RZ ;  /* 0x000000060b0e3c10 */ /* 0x040fe4000ff3e0ff */
[----:B-1----:R-:W-:Y:S01]  /*01b0*/  IADD3 R10, P0, PT, R11, R4, RZ ;  /* 0x000000040b0a7210 */ /* 0x002fe20007f1e0ff */
[----:B------:R-:W1:Y:S04]  /*01c0*/  S2R R158, SR_CTAID.X ;  /* 0x00000000009e7919 */ /* 0x000e680000002500 */
[----:B------:R-:W-:Y:S01]  /*01d0*/  IMAD.X R11, R2, 0x1, R5, P0 ;  /* 0x00000001020b7824 */ /* 0x000fe200000e0605 */
[----:B------:R-:W-:Y:S01]  /*01e0*/  ISETP.NE.U32.AND P0, PT, R4, RZ, PT ;  /* 0x000000ff0400720c */ /* 0x000fe20003f05070 */
[----:B------:R-:W-:Y:S01]  /*01f0*/  IMAD.MOV.U32 R0, RZ, RZ, RZ ;  /* 0x000000ffff007224 */ /* 0x000fe200078e00ff */
[----:B------:R-:W-:Y:S01]  /*0200*/  @P3 IADD3.X R15, PT, PT, R2, UR7, RZ, P1, !PT ;  /* 0x00000007020f3c10 */ /* 0x000fe20008ffe4ff */
[----:B------:R-:W4:Y:S01]  /*0210*/  @!P4 LDC R95, c[0x0][0x434] ;  /* 0x00010d00ff5fcb82 */ /* 0x000f220000000800 */
[----:B------:R-:W-:-:S02]  /*0220*/  ISETP.NE.AND.EX P0, PT, R5, RZ, PT, P0 ;  /* 0x000000ff0500720c */ /* 0x000fc40003f05300 */
[----:B---3--:R-:W-:Y:S01]  /*0230*/  ISETP.NE.AND P1, PT, RZ, UR4, PT ;  /* 0x00000004ff007c0c */ /* 0x008fe2000bf25270 */
[----:B------:R3:W5:Y:S01]  /*0240*/  @P3 LDG.E R0, desc[UR10][R14.64] ;  /* 0x0000000a0e003981 */ /* 0x000762000c1e1900 */
[----:B------:R-:W-:-:S03]  /*0250*/  ISETP.EQ.U32.AND P3, PT, R4, RZ, PT ;  /* 0x000000ff0400720c */ /* 0x000fc60003f62070 */
[----:B------:R-:W2:Y:S01]  /*0260*/  @!P2 LDC R6, c[0x0][0x43c] ;  /* 0x00010f00ff06ab82 */ /* 0x000ea20000000800 */
[----:B------:R-:W-:-:S07]  /*0270*/  ISETP.EQ.OR.EX P3, PT, R5, RZ, !P1, P3 ;  /* 0x000000ff0500720c */ /* 0x000fce0004f62730 */
[----:B------:R-:W2:Y:S08]  /*0280*/  @!P2 LDC.64 R2, c[0x0][0x488] ;  /* 0x00012200ff02ab82 */ /* 0x000eb00000000a00 */
[----:B------:R-:W2:Y:S01]  /*0290*/  @!P0 LDC R5, c[0x0][0x438] ;  /* 0x00010e00ff058b82 */ /* 0x000ea20000000800 */
[----:B------:R-:W-:Y:S02]  /*02a0*/  IMAD.MOV.U32 R7, RZ, RZ, -0x1 ;  /* 0xffffffffff077424 */ /* 0x000fe400078e00ff */
[----:B-1----:R-:W-:-:S04]  /*02b0*/  IMAD.SHL.U32 R160, R158, 0x40, RZ ;  /* 0x000000409ea07824 */ /* 0x002fc800078e00ff */
[----:B------:R3:W5:Y:S01]  /*02c0*/  @!P3 LDG.E R7, desc[UR10][R10.64] ;  /* 0x0000000a0a07b981 */ /* 0x000762000c1e1900 */
[----:B--2---:R-:W-:-:S05]  /*02d0*/  @P4 IMAD.IADD R95, R13, 0x1, -R156 ;  /* 0x000000010d5f4824 */ /* 0x004fca00078e0a9c */
[----:B----4-:R-:W-:Y:S01]  /*02e0*/  ISETP.GT.AND P3, PT, R95, R160, PT ;  /* 0x000000a05f00720c */ /* 0x010fe20003f64270 */
[----:B---3--:R-:W-:-:S12]  /*02f0*/  @!P0 BRA `(.L_x_598) ;  /* 0x00000000000c8947 */ /* 0x008fd80003800000 */
[----:B------:R-:W2:Y:S02]  /*0300*/  @P1 LDG.E R4, desc[UR10][R10.64+0x4] ;  /* 0x0000040a0a041981 */ /* 0x000ea4000c1e1900 */
[----:B--2--5:R-:W-:-:S06]  /*0310*/  @P1 IADD3 R5, PT, PT, R4, -R7, RZ ;  /* 0x8000000704051210 */ /* 0x024fcc0007ffe0ff */
[----:B------:R1:W5:Y:S02]  /*0320*/  @!P1 LDG.E R5, desc[UR10][R10.64] ;  /* 0x0000000a0a059981 */ /* 0x000364000c1e1900 */
.L_x_598:
[----:B------:R-:W-:Y:S05]  /*0330*/  @!P3 EXIT ;  /* 0x000000000000b94d */ /* 0x000fea0003800000 */
[----:B------:R-:W2:Y:S01]  /*0340*/  LDC R93, c[0x0][0x508] ;  /* 0x00014200ff5d7b82 */ /* 0x000ea20000000800 */
[----:B------:R-:W-:Y:S01]  /*0350*/  @!P2 ISETP.NE.U32.AND P0, PT, R2, RZ, PT ;  /* 0x000000ff0200a20c */ /* 0x000fe20003f05070 */
[----:B-----5:R-:W-:Y:S01]  /*0360*/  @P2 IMAD.IADD R92, R9, 0x1, -R0 ;  /* 0x00000001095c2824 */ /* 0x020fe200078e0a00 */
[----:B------:R-:W3:Y:S01]  /*0370*/  S2R R25, SR_CTAID.Z ;  /* 0x0000000000197919 */ /* 0x000ee20000002700 */
[----:B------:R-:W-:Y:S01]  /*0380*/  VIADD R2, R158, 0x1 ;  /* 0x000000019e027836 */ /* 0x000fe20000000000 */
[----:B------:R-:W-:Y:S01]  /*0390*/  @!P2 ISETP.NE.AND.EX P0, PT, R3, RZ, PT, P0 ;  /* 0x000000ff0300a20c */ /* 0x000fe20003f05300 */
[----:B------:R-:W4:Y:S02]  /*03a0*/  S2R R94, SR_TID.X ;  /* 0x00000000005e7919 */ /* 0x000f240000002100 */
[----:B------:R-:W-:Y:S01]  /*03b0*/  IMAD R2, R2, 0x40, -R95 ;  /* 0x0000004002027824 */ /* 0x000fe200078e0a5f */
[----:B------:R-:W-:-:S04]  /*03c0*/  @!P2 SEL R6, R6, RZ, P0 ;  /* 0x000000ff0606a207 */ /* 0x000fc80000000000 */
[----:B------:R-:W-:-:S05]  /*03d0*/  @!P2 IADD3 R92, PT, PT, R6, R5, -R0 ;  /* 0x00000005065ca210 */ /* 0x000fca0007ffe800 */
[----:B------:R-:W-:-:S05]  /*03e0*/  VIADD R5, R92, 0x3f ;  /* 0x0000003f5c057836 */ /* 0x000fca0000000000 */
[----:B------:R-:W-:Y:S02]  /*03f0*/  SHF.R.S32.HI R4, RZ, 0x1f, R5 ;  /* 0x0000001fff047819 */ /* 0x000fe40000011405 */
[----:B--2---:R-:W-:Y:S02]  /*0400*/  IADD3 R3, PT, PT, R5, R93, R2 ;  /* 0x0000005d05037210 */ /* 0x004fe40007ffe002 */
[----:B------:R-:W-:Y:S02]  /*0410*/  LEA.HI R4, R4, R5, RZ, 0x6 ;  /* 0x0000000504047211 */ /* 0x000fe400078f30ff */
[----:B------:R-:W-:Y:S02]  /*0420*/  SHF.R.S32.HI R2, RZ, 0x1f, R3 ;  /* 0x0000001fff027819 */ /* 0x000fe40000011403 */
[----:B------:R-:W-:Y:S02]  /*0430*/  SHF.R.S32.HI R4, RZ, 0x6, R4 ;  /* 0x00000006ff047819 */ /* 0x000fe40000011404 */
[----:B------:R-:W-:-:S04]  /*0440*/  LEA.HI R2, R2, R3, RZ, 0x6 ;  /* 0x0000000302027211 */ /* 0x000fc800078f30ff */
[----:B------:R-:W-:-:S04]  /*0450*/  SHF.R.S32.HI R103, RZ, 0x6, R2 ;  /* 0x00000006ff677819 */ /* 0x000fc80000011402 */
[----:B------:R-:W-:-:S04]  /*0460*/  VIMNMX R103, PT, PT, R4, R103, PT ;  /* 0x0000006704677248 */ /* 0x000fc80003fe0100 */
[----:B------:R-:W-:-:S13]  /*0470*/  ISETP.GT.AND P0, PT, R103, RZ, PT ;  /* 0x000000ff6700720c */ /* 0x000fda0003f04270 */
[----:B---34-:R-:W-:Y:S05]  /*0480*/  @P0 BRA `(.L_x_599) ;  /* 0x0000000800b00947 */ /* 0x018fea0003800000 */
[----:B------:R-:W2:Y:S01]  /*0490*/  LDC.U8 R0, c[0x0][0x549] ;  /* 0x00015240ff007b82 */ /* 0x000ea20000000000 */
[----:B------:R-:W-:-:S07]  /*04a0*/  ISETP.NE.AND P1, PT, R156, -0x1, PT ;  /* 0xffffffff9c00780c */ /* 0x000fce0003f25270 */
[----:B------:R-:W3:Y:S08]  /*04b0*/  LDC.U8 R8, c[0x0][0x548] ;  /* 0x00015200ff087b82 */ /* 0x000ef00000000000 */
[----:B------:R-:W1:Y:S01]  /*04c0*/  @!P1 LDC.64 R6, c[0x0][0x400] ;  /* 0x00010000ff069b82 */ /* 0x000e620000000a00 */
[----:B--2---:R-:W-:-:S07]  /*04d0*/  ISETP.NE.AND P0, PT, R0, RZ, PT ;  /* 0x000000ff0000720c */ /* 0x004fce0003f05270 */
[----:B------:R-:W2:Y:S01]  /*04e0*/  @P1 LDC.64 R4, c[0x0][0x408] ;  /* 0x00010200ff041b82 */ /* 0x000ea20000000a00 */
[----:B---3--:R-:W-:-:S07]  /*04f0*/  ISETP.NE.AND P5, PT, R8, RZ, !P0 ;  /* 0x000000ff0800720c */ /* 0x008fce00047a5270 */
[----:B------:R-:W3:Y:S01]  /*0500*/  LDC R0, c[0x0][0x434] ;  /* 0x00010d00ff007b82 */ /* 0x000ee20000000800 */
[----:B-1----:R-:W-:-:S07]  /*0510*/  @!P1 IMAD.WIDE.U32 R10, R157, R6, RZ ;  /* 0x000000069d0a9225 */ /* 0x002fce00078e00ff */
[----:B------:R-:W1:Y:S01]  /*0520*/  @P0 LDC.64 R2, c[0x0][0x430] ;  /* 0x00010c00ff020b82 */ /* 0x000e620000000a00 */
[----:B------:R-:W-:Y:S01]  /*0530*/  @!P1 IMAD R7, R157, R7, R11 ;  /* 0x000000079d079224 */ /* 0x000fe200078e020b */
[----:B------:R-:W-:Y:S01]  /*0540*/  @!P1 MOV R6, R10 ;  /* 0x0000000a00069202 */ /* 0x000fe20000000f00 */
[----:B--2---:R-:W-:-:S04]  /*0550*/  @P1 IMAD.WIDE.U32 R10, R156, R4, RZ ;  /* 0x000000049c0a1225 */ /* 0x004fc800078e00ff */
[----:B------:R-:W-:Y:S01]  /*0560*/  @P1 IMAD R7, R156, R5, R11 ;  /* 0x000000059c071224 */ /* 0x000fe200078e020b */
[----:B------:R-:W-:Y:S01]  /*0570*/  @P1 MOV R6, R10 ;  /* 0x0000000a00061202 */ /* 0x000fe20000000f00 */
[----:B-1----:R-:W-:Y:S01]  /*0580*/  @P0 IMAD R4, R2, R3, RZ ;  /* 0x0000000302040224 */ /* 0x002fe200078e02ff */
[----:B------:R-:W-:Y:S01]  /*0590*/  @P0 MOV R2, 0x1 ;  /* 0x0000000100020802 */ /* 0x000fe20000000f00 */
[----:B------:R-:W1:Y:S01]  /*05a0*/  @P0 LDC R3, c[0x0][0x430] ;  /* 0x00010c00ff030b82 */ /* 0x000e620000000800 */
[----:B---3--:R-:W-:Y:S05]  /*05b0*/  @P0 BRA `(.L_x_600) ;  /* 0x0000000000280947 */ /* 0x008fea0003800000 */
[----:B------:R-:W-:Y:S02]  /*05c0*/  ISETP.NE.AND P0, PT, R8, RZ, PT ;  /* 0x000000ff0800720c */ /* 0x000fe40003f05270 */
[----:B------:R-:W2:Y:S11]  /*05d0*/  LDC R8, c[0x0][0x3e0] ;  /* 0x0000f800ff087b82 */ /* 0x000eb60000000800 */
[----:B------:R-:W3:Y:S01]  /*05e0*/  @P0 LDC R4, c[0x0][0x454] ;  /* 0x00011500ff040b82 */ /* 0x000ee20000000800 */
[----:B-1----:R-:W-:-:S02]  /*05f0*/  @P0 MOV R3, 0x1 ;  /* 0x0000000100030802 */ /* 0x002fc40000000f00 */
[----:B------:R-:W-:-:S05]  /*0600*/  @!P0 MOV R3, 0x1 ;  /* 0x0000000100038802 */ /* 0x000fca0000000f00 */
[----:B------:R-:W2:Y:S08]  /*0610*/  @P0 LDC R9, c[0x0][0x454] ;  /* 0x00011500ff090b82 */ /* 0x000eb00000000800 */
[----:B------:R-:W1:Y:S08]  /*0620*/  @!P0 LDC R5, c[0x0][0x434] ;  /* 0x00010d00ff058b82 */ /* 0x000e700000000800 */
[----:B------:R-:W4:Y:S01]  /*0630*/  @!P0 LDC R4, c[0x0][0x434] ;  /* 0x00010d00ff048b82 */ /* 0x000f220000000800 */
[----:B--2---:R-:W-:-:S02]  /*0640*/  @P0 IMAD R2, R9, R8, RZ ;  /* 0x0000000809020224 */ /* 0x004fc400078e02ff */
[----:B-1-3--:R-:W-:-:S07]  /*0650*/  @!P0 IMAD R2, R5, R8, RZ ;  /* 0x0000000805028224 */ /* 0x00afce00078e02ff */
.L_x_600:
[----:B------:R-:W-:Y:S01]  /*0660*/  IMAD.SHL.U32 R5, R94, 0x8, RZ ;  /* 0x000000085e057824 */ /* 0x000fe200078e00ff */
[----:B------:R-:W2:Y:S01]  /*0670*/  LDCU.64 UR4, c[0x0][0x410] ;  /* 0x00008200ff0477ac */ /* 0x000ea20008000a00 */
[----:B------:R-:W-:Y:S01]  /*0680*/  IMAD.IADD R95, R95, 0x1, -R160 ;  /* 0x000000015f5f7824 */ /* 0x000fe200078e0aa0 */
[----:B------:R-:W-:Y:S01]  /*0690*/  SHF.R.U32.HI R8, RZ, 0x3, R94 ;  /* 0x00000003ff087819 */ /* 0x000fe2000001165e */
[----:B------:R-:W-:Y:S01]  /*06a0*/  IMAD R9, R157, R0, RZ ;  /* 0x000000009d097224 */ /* 0x000fe200078e02ff */
[----:B------:R-:W-:Y:S01]  /*06b0*/  LOP3.LUT R5, R5, 0x38, RZ, 0xc0, !PT ;  /* 0x0000003805057812 */ /* 0x000fe200078ec0ff */
[----:B----4-:R-:W-:Y:S01]  /*06c0*/  IMAD R4, R25, R4, RZ ;  /* 0x0000000419047224 */ /* 0x010fe200078e02ff */
[CC--:B------:R-:W-:Y:S01]  /*06d0*/  ISETP.GE.AND P3, PT, R8.reuse, R95.reuse, PT ;  /* 0x0000005f0800720c */ /* 0x0c0fe20003f66270 */
[C---:B------:R-:W-:Y:S01]  /*06e0*/  VIADD R12, R8.reuse, 0x10 ;  /* 0x00000010080c7836 */ /* 0x040fe20000000000 */
[----:B------:R-:W-:Y:S01]  /*06f0*/  IADD3 R6, P4, PT, R5, R6, RZ ;  /* 0x0000000605067210 */ /* 0x000fe20007f9e0ff */
[----:B------:R-:W-:Y:S01]  /*0700*/  VIADD R10, R8, 0x20 ;  /* 0x00000020080a7836 */ /* 0x000fe20000000000 */
[----:B------:R-:W-:Y:S01]  /*0710*/  ISETP.NE.AND P0, PT, R156, -0x1, PT ;  /* 0xffffffff9c00780c */ /* 0x000fe20003f05270 */
[----:B------:R-:W-:Y:S01]  /*0720*/  VIADD R0, R8, 0x30 ;  /* 0x0000003008007836 */ /* 0x000fe20000000000 */
[----:B------:R-:W-:Y:S01]  /*0730*/  LOP3.LUT P6, R94, R94, 0x7, RZ, 0xc0, !PT ;  /* 0x000000075e5e7812 */ /* 0x000fe200078cc0ff */
[----:B------:R-:W-:Y:S01]  /*0740*/  IMAD.X R7, RZ, RZ, R7, P4 ;  /* 0x000000ffff077224 */ /* 0x000fe200020e0607 */
[----:B------:R-:W-:Y:S01]  /*0750*/  SEL R156, R9, R156, !P0 ;  /* 0x0000009c099c7207 */ /* 0x000fe20004000000 */
[----:B------:R-:W-:Y:S01]  /*0760*/  IMAD.MOV.U32 R9, RZ, RZ, RZ ;  /* 0x000000ffff097224 */ /* 0x000fe200078e00ff */
[----:B------:R-:W-:Y:S01]  /*0770*/  ISETP.GE.AND P1, PT, R12, R95, PT ;  /* 0x0000005f0c00720c */ /* 0x000fe20003f26270 */
[----:B------:R-:W-:Y:S01]  /*0780*/  BSSY.RECONVERGENT B0, `(.L_x_601) ;  /* 0x0000019000007945 */ /* 0x000fe20003800200 */
[----:B--2---:R-:W-:Y:S01]  /*0790*/  IMAD.WIDE.U32 R6, R25, UR4, R6 ;  /* 0x0000000419067c25 */ /* 0x004fe2000f8e0006 */
[----:B------:R-:W-:-:S02]  /*07a0*/  SHF.R.S32.HI R5, RZ, 0x1f, R156 ;  /* 0x0000001fff057819 */ /* 0x000fc4000001149c */
[-C--:B------:R-:W-:Y:S01]  /*07b0*/  ISETP.GE.AND P2, PT, R10, R95.reuse, PT ;  /* 0x0000005f0a00720c */ /* 0x080fe20003f46270 */
[----:B------:R-:W-:Y:S01]  /*07c0*/  IMAD R15, R25, UR5, R7 ;  /* 0x00000005190f7c24 */ /* 0x000fe2000f8e0207 */
[----:B------:R-:W-:Y:S01]  /*07d0*/  SEL R11, R156, RZ, P5 ;  /* 0x000000ff9c0b7207 */ /* 0x000fe20002800000 */
[----:B------:R-:W-:Y:S01]  /*07e0*/  @!P5 IMAD R4, R157, R2, R4 ;  /* 0x000000029d04d224 */ /* 0x000fe200078e0204 */
[----:B------:R-:W-:Y:S01]  /*07f0*/  SEL R5, R5, RZ, P5 ;  /* 0x000000ff05057207 */ /* 0x000fe20002800000 */
[----:B------:R-:W-:Y:S01]  /*0800*/  IMAD.WIDE.U32 R158, R158, 0x40, R8 ;  /* 0x000000409e9e7825 */ /* 0x000fe200078e0008 */
[-C--:B------:R-:W-:Y:S02]  /*0810*/  ISETP.GE.OR P6, PT, R8, R95.reuse, P6 ;  /* 0x0000005f0800720c */ /* 0x080fe400037c6670 */
[----:B------:R-:W-:Y:S02]  /*0820*/  ISETP.GE.AND P0, PT, R0, R95, PT ;  /* 0x0000005f0000720c */ /* 0x000fe40003f06270 */
[----:B------:R-:W-:-:S02]  /*0830*/  ISETP.NE.OR P5, PT, R94, RZ, P1 ;  /* 0x000000ff5e00720c */ /* 0x000fc40000fa5670 */
[----:B------:R-:W-:Y:S01]  /*0840*/  ISETP.NE.OR P4, PT, R94, RZ, P2 ;  /* 0x000000ff5e00720c */ /* 0x000fe20001785670 */
[----:B------:R-:W-:-:S12]  /*0850*/  @P3 BRA `(.L_x_602) ;  /* 0x00000000002c3947 */ /* 0x000fd80003800000 */
[----:B------:R-:W2:Y:S01]  /*0860*/  LDCU.64 UR4, c[0x0][0x408] ;  /* 0x00008100ff0477ac */ /* 0x000ea20008000a00 */
[----:B------:R-:W-:Y:S01]  /*0870*/  MOV R14, R6 ;  /* 0x00000006000e7202 */ /* 0x000fe20000000f00 */
[----:B------:R-:W3:Y:S01]  /*0880*/  LDCU.64 UR6, c[0x0][0x3f0] ;  /* 0x00007e00ff0677ac */ /* 0x000ee20008000a00 */
[----:B--2---:R-:W-:-:S03]  /*0890*/  IMAD R2, R159, UR4, RZ ;  /* 0x000000049f027c24 */ /* 0x004fc6000f8e02ff */
[----:B------:R-:W-:-:S04]  /*08a0*/  IMAD.WIDE.U32 R16, R158, UR4, R14 ;  /* 0x000000049e107c25 */ /* 0x000fc8000f8e000e */
[----:B------:R-:W-:Y:S01]  /*08b0*/  IMAD R2, R158, UR5, R2 ;  /* 0x000000059e027c24 */ /* 0x000fe2000f8e0202 */
[----:B---3--:R-:W-:-:S04]  /*08c0*/  LEA R18, P3, R16, UR6, 0x1 ;  /* 0x0000000610127c11 */ /* 0x008fc8000f8608ff */
[----:B------:R-:W-:-:S04]  /*08d0*/  IADD3 R2, PT, PT, R17, R2, RZ ;  /* 0x0000000211027210 */ /* 0x000fc80007ffe0ff */
[----:B------:R-:W-:-:S05]  /*08e0*/  LEA.HI.X R19, R16, UR7, R2, 0x1, P3 ;  /* 0x0000000710137c11 */ /* 0x000fca00098f0c02 */
[----:B------:R2:W-:Y:S04]  /*08f0*/  STG.E.128 desc[UR10][R18.64], RZ ;  /* 0x000000ff12007986 */ /* 0x0005e8000c101d0a */
[----:B------:R2:W-:Y:S02]  /*0900*/  STG.E.128 desc[UR10][R18.64+0x80], RZ ;  /* 0x000080ff12007986 */ /* 0x0005e4000c101d0a */
.L_x_602:
[----:B------:R-:W-:Y:S05]  /*0910*/  BSYNC.RECONVERGENT B0 ;  /* 0x0000000000007941 */ /* 0x000fea0003800200 */
.L_x_601:
[----:B------:R-:W-:Y:S01]  /*0920*/  BSSY.RECONVERGENT B0, `(.L_x_603) ;  /* 0x0000012000007945 */ /* 0x000fe20003800200 */
[----:B------:R-:W-:Y:S01]  /*0930*/  ISETP.NE.OR P3, PT, R94, RZ, P0 ;  /* 0x000000ff5e00720c */ /* 0x000fe20000765670 */
[----:B-1----:R-:W-:Y:S02]  /*0940*/  IMAD R160, R160, R3, RZ ;  /* 0x00000003a0a07224 */ /* 0x002fe400078e02ff */
[----:B------:R-:W-:Y:S10]  /*0950*/  @P1 BRA `(.L_x_604) ;  /* 0x0000000000381947 */ /* 0x000ff40003800000 */
[----:B------:R-:W1:Y:S01]  /*0960*/  LDCU.64 UR6, c[0x0][0x408] ;  /* 0x00008100ff0677ac */ /* 0x000e620008000a00 */
[----:B------:R-:W-:Y:S01]  /*0970*/  IADD3 R13, P1, PT, R158, 0x10, RZ ;  /* 0x000000109e0d7810 */ /* 0x000fe20007f3e0ff */
[----:B------:R-:W-:Y:S01]  /*0980*/  IMAD.MOV.U32 R16, RZ, RZ, R6 ;  /* 0x000000ffff107224 */ /* 0x000fe200078e0006 */
[----:B------:R-:W-:Y:S01]  /*0990*/  MOV R17, R15 ;  /* 0x0000000f00117202 */ /* 0x000fe20000000f00 */
[----:B------:R-:W2:Y:S02]  /*09a0*/  LDCU.64 UR4, c[0x0][0x3f0] ;  /* 0x00007e00ff0477ac */ /* 0x000ea40008000a00 */
[----:B------:R-:W-:-:S04]  /*09b0*/  IMAD.X R2, RZ, RZ, R159, P1 ;  /* 0x000000ffff027224 */ /* 0x000fc800008e069f */
[----:B-1----:R-:W-:Y:S02]  /*09c0*/  IMAD R2, R2, UR6, RZ ;  /* 0x0000000602027c24 */ /* 0x002fe4000f8e02ff */
[----:B------:R-:W-:-:S04]  /*09d0*/  IMAD.WIDE.U32 R16, R13, UR6, R16 ;  /* 0x000000060d107c25 */ /* 0x000fc8000f8e0010 */
[----:B------:R-:W-:Y:S01]  /*09e0*/  IMAD R2, R13, UR7, R2 ;  /* 0x000000070d027c24 */ /* 0x000fe2000f8e0202 */
[----:B--2---:R-:W-:-:S04]  /*09f0*/  LEA R18, P1, R16, UR4, 0x1 ;  /* 0x0000000410127c11 */ /* 0x004fc8000f8208ff */
[----:B------:R-:W-:-:S04]  /*0a00*/  IADD3 R2, PT, PT, R17, R2, RZ ;  /* 0x0000000211027210 */ /* 0x000fc80007ffe0ff */
[----:B------:R-:W-:-:S05]  /*0a10*/  LEA.HI.X R19, R16, UR5, R2, 0x1, P1 ;  /* 0x0000000510137c11 */ /* 0x000fca00088f0c02 */
[----:B------:R1:W-:Y:S04]  /*0a20*/  STG.E.128 desc[UR10][R18.64], RZ ;  /* 0x000000ff12007986 */ /* 0x0003e8000c101d0a */
[----:B------:R1:W-:Y:S02]  /*0a30*/  STG.E.128 desc[UR10][R18.64+0x80], RZ ;  /* 0x000080ff12007986 */ /* 0x0003e4000c101d0a */
.L_x_604:
[----:B------:R-:W-:Y:S05]  /*0a40*/  BSYNC.RECONVERGENT B0 ;  /* 0x0000000000007941 */ /* 0x000fea0003800200 */
.L_x_603:
[----:B------:R-:W-:Y:S04]  /*0a50*/  BSSY.RECONVERGENT B0, `(.L_x_605) ;  /* 0x0000010000007945 */ /* 0x000fe80003800200 */
[----:B------:R-:W-:Y:S05]  /*0a60*/  @P2 BRA `(.L_x_606) ;  /* 0x0000000000382947 */ /* 0x000fea0003800000 */
[----:B------:R-:W3:Y:S01]  /*0a70*/  LDCU.64 UR6, c[0x0][0x408] ;  /* 0x00008100ff0677ac */ /* 0x000ee20008000a00 */
[----:B------:R-:W-:Y:S01]  /*0a80*/  IADD3 R13, P1, PT, R158, 0x20, RZ ;  /* 0x000000209e0d7810 */ /* 0x000fe20007f3e0ff */
[----:B------:R-:W-:Y:S01]  /*0a90*/  IMAD.MOV.U32 R16, RZ, RZ, R6 ;  /* 0x000000ffff107224 */ /* 0x000fe200078e0006 */
[----:B------:R-:W-:Y:S01]  /*0aa0*/  MOV R17, R15 ;  /* 0x0000000f00117202 */ /* 0x000fe20000000f00 */
[----:B------:R-:W1:Y:S02]  /*0ab0*/  LDCU.64 UR4, c[0x0][0x3f0] ;  /* 0x00007e00ff0477ac */ /* 0x000e640008000a00 */
[----:B------:R-:W-:-:S04]  /*0ac0*/  IMAD.X R2, RZ, RZ, R159, P1 ;  /* 0x000000ffff027224 */ /* 0x000fc800008e069f */
[----:B---3--:R-:W-:Y:S02]  /*0ad0*/  IMAD R2, R2, UR6, RZ ;  /* 0x0000000602027c24 */ /* 0x008fe4000f8e02ff */
[----:B------:R-:W-:-:S04]  /*0ae0*/  IMAD.WIDE.U32 R16, R13, UR6, R16 ;  /* 0x000000060d107c25 */ /* 0x000fc8000f8e0010 */
[----:B------:R-:W-:Y:S01]  /*0af0*/  IMAD R2, R13, UR7, R2 ;  /* 0x000000070d027c24 */ /* 0x000fe2000f8e0202 */
[----:B-12---:R-:W-:-:S04]  /*0b00*/  LEA R18, P1, R16, UR4, 0x1 ;  /* 0x0000000410127c11 */ /* 0x006fc8000f8208ff */
[----:B------:R-:W-:-:S04]  /*0b10*/  IADD3 R2, PT, PT, R17, R2, RZ ;  /* 0x0000000211027210 */ /* 0x000fc80007ffe0ff */
[----:B------:R-:W-:-:S05]  /*0b20*/  LEA.HI.X R19, R16, UR5, R2, 0x1, P1 ;  /* 0x0000000510137c11 */ /* 0x000fca00088f0c02 */
[----:B------:R3:W-:Y:S04]  /*0b30*/  STG.E.128 desc[UR10][R18.64], RZ ;  /* 0x000000ff12007986 */ /* 0x0007e8000c101d0a */
[----:B------:R3:W-:Y:S02]  /*0b40*/  STG.E.128 desc[UR10][R18.64+0x80], RZ ;  /* 0x000080ff12007986 */ /* 0x0007e4000c101d0a */
.L_x_606:
[----:B------:R-:W-:Y:S05]  /*0b50*/  BSYNC.RECONVERGENT B0 ;  /* 0x0000000000007941 */ /* 0x000fea0003800200 */
.L_x_605:
[----:B------:R-:W-:Y:S01]  /*0b60*/  BSSY.RECONVERGENT B0, `(.L_x_607) ;  /* 0x0000012000007945 */ /* 0x000fe20003800200 */
[----:B------:R-:W-:Y:S02]  /*0b70*/  IADD3 R11, P2, P1, R160, R11, R4 ;  /* 0x0000000ba00b7210 */ /* 0x000fe4000795e004 */
[----:B------:R-:W-:Y:S02]  /*0b80*/  SHF.R.S32.HI R160, RZ, 0x1f, R160 ;  /* 0x0000001fffa07819 */ /* 0x000fe400000114a0 */
[----:B------:R-:W-:Y:S01]  /*0b90*/  SHF.R.S32.HI R4, RZ, 0x1f, R4 ;  /* 0x0000001fff047819 */ /* 0x000fe20000011404 */
[----:B------:R-:W-:Y:S05]  /*0ba0*/  @P0 BRA `(.L_x_608) ;  /* 0x0000000000340947 */ /* 0x000fea0003800000 */
[----:B------:R-:W4:Y:S01]  /*0bb0*/  LDCU.64 UR6, c[0x0][0x408] ;  /* 0x00008100ff0677ac */ /* 0x000f220008000a00 */
[----:B------:R-:W-:Y:S02]  /*0bc0*/  IADD3 R2, P0, PT, R158, 0x30, RZ ;  /* 0x000000309e027810 */ /* 0x000fe40007f1e0ff */
[----:B------:R-:W-:Y:S01]  /*0bd0*/  MOV R14, R6 ;  /* 0x00000006000e7202 */ /* 0x000fe20000000f00 */
[----:B------:R-:W5:Y:S01]  /*0be0*/  LDCU.64 UR4, c[0x0][0x3f0] ;  /* 0x00007e00ff0477ac */ /* 0x000f620008000a00 */
[----:B------:R-:W-:-:S05]  /*0bf0*/  IADD3.X R7, PT, PT, RZ, R159, RZ, P0, !PT ;  /* 0x0000009fff077210 */ /* 0x000fca00007fe4ff */
[----:B----4-:R-:W-:Y:S02]  /*0c00*/  IMAD R7, R7, UR6, RZ ;  /* 0x0000000607077c24 */ /* 0x010fe4000f8e02ff */
[----:B------:R-:W-:-:S04]  /*0c10*/  IMAD.WIDE.U32 R14, R2, UR6, R14 ;  /* 0x00000006020e7c25 */ /* 0x000fc8000f8e000e */
[----:B------:R-:W-:Y:S01]  /*0c20*/  IMAD R7, R2, UR7, R7 ;  /* 0x0000000702077c24 */ /* 0x000fe2000f8e0207 */
[----:B-----5:R-:W-:-:S04]  /*0c30*/  LEA R6, P0, R14, UR4, 0x1 ;  /* 0x000000040e067c11 */ /* 0x020fc8000f8008ff */
[----:B------:R-:W-:-:S04]  /*0c40*/  IADD3 R7, PT, PT, R15, R7, RZ ;  /* 0x000000070f077210 */ /* 0x000fc80007ffe0ff */
[----:B------:R-:W-:-:S05]  /*0c50*/  LEA.HI.X R7, R14, UR5, R7, 0x1, P0 ;  /* 0x000000050e077c11 */ /* 0x000fca00080f0c07 */
[----:B------:R4:W-:Y:S04]  /*0c60*/  STG.E.128 desc[UR10][R6.64], RZ ;  /* 0x000000ff06007986 */ /* 0x0009e8000c101d0a */
[----:B------:R4:W-:Y:S02]  /*0c70*/  STG.E.128 desc[UR10][R6.64+0x80], RZ ;  /* 0x000080ff06007986 */ /* 0x0009e4000c101d0a */
.L_x_608:
[----:B------:R-:W-:Y:S05]  /*0c80*/  BSYNC.RECONVERGENT B0 ;  /* 0x0000000000007941 */ /* 0x000fea0003800200 */
.L_x_607:
[----:B------:R-:W-:Y:S01]  /*0c90*/  BSSY.RECONVERGENT B0, `(.L_x_609) ;  /* 0x000000b000007945 */ /* 0x000fe20003800200 */
[----:B------:R-:W-:-:S03]  /*0ca0*/  IADD3.X R4, PT, PT, R160, R5, R4, P2, P1 ;  /* 0x00000005a0047210 */ /* 0x000fc600017e2404 */
[----:B------:R-:W-:Y:S05]  /*0cb0*/  @P6 BRA `(.L_x_610) ;  /* 0x0000000000206947 */ /* 0x000fea0003800000 */
[----:B------:R-:W4:Y:S01]  /*0cc0*/  LDCU.64 UR4, c[0x0][0x420] ;  /* 0x00008400ff0477ac */ /* 0x000f220008000a00 */
[----:B------:R-:W-:-:S05]  /*0cd0*/  IMAD R2, R8, R3, RZ ;  /* 0x0000000308027224 */ /* 0x000fca00078e02ff */
[----:B------:R-:W-:-:S04]  /*0ce0*/  IADD3 R5, P0, PT, R2, R11, RZ ;  /* 0x0000000b02057210 */ /* 0x000fc80007f1e0ff */
[----:B------:R-:W-:Y:S02]  /*0cf0*/  LEA.HI.X.SX32 R2, R2, R4, 0x1, P0 ;  /* 0x0000000402027211 */ /* 0x000fe400000f0eff */
[----:B----4-:R-:W-:-:S04]  /*0d00*/  LEA R6, P0, R5, UR4, 0x2 ;  /* 0x0000000405067c11 */ /* 0x010fc8000f8010ff */
[----:B------:R-:W-:Y:S01]  /*0d10*/  LEA.HI.X R7, R5, UR5, R2, 0x2, P0 ;  /* 0x0000000505077c11 */ /* 0x000fe200080f1402 */
[----:B------:R-:W-:-:S05]  /*0d20*/  IMAD.MOV.U32 R5, RZ, RZ, 0x7f800000 ;  /* 0x7f800000ff057424 */ /* 0x000fca00078e00ff */
[----:B------:R4:W-:Y:S03]  /*0d30*/  STG.E desc[UR10][R6.64], R5 ;  /* 0x0000000506007986 */ /* 0x0009e6000c10190a */
.L_x_610:
[----:B------:R-:W-:Y:S05]  /*0d40*/  BSYNC.RECONVERGENT B0 ;  /* 0x0000000000007941 */ /* 0x000fea0003800200 */
.L_x_609:
[----:B------:R-:W-:Y:S04]  /*0d50*/  BSSY.RECONVERGENT B0, `(.L_x_611) ;  /* 0x000000a000007945 */ /* 0x000fe80003800200 */
[----:B------:R-:W-:Y:S05]  /*0d60*/  @P5 BRA `(.L_x_612) ;  /* 0x0000000000205947 */ /* 0x000fea0003800000 */
[----:B------:R-:W5:Y:S01]  /*0d70*/  LDCU.64 UR4, c[0x0][0x420] ;  /* 0x00008400ff0477ac */ /* 0x000f620008000a00 */
[----:B------:R-:W-:-:S05]  /*0d80*/  IMAD R2, R12, R3, RZ ;  /* 0x000000030c027224 */ /* 0x000fca00078e02ff */
[----:B----4-:R-:W-:-:S04]  /*0d90*/  IADD3 R5, P0, PT, R2, R11, RZ ;  /* 0x0000000b02057210 */ /* 0x010fc80007f1e0ff */
[----:B------:R-:W-:Y:S02]  /*0da0*/  LEA.HI.X.SX32 R2, R2, R4, 0x1, P0 ;  /* 0x0000000402027211 */ /* 0x000fe400000f0eff */
[----:B-----5:R-:W-:-:S04]  /*0db0*/  LEA R6, P0, R5, UR4, 0x2 ;  /* 0x0000000405067c11 */ /* 0x020fc8000f8010ff */
[----:B------:R-:W-:Y:S01]  /*0dc0*/  LEA.HI.X R7, R5, UR5, R2, 0x2, P0 ;  /* 0x0000000505077c11 */ /* 0x000fe200080f1402 */
[----:B------:R-:W-:-:S05]  /*0dd0*/  IMAD.MOV.U32 R5, RZ, RZ, 0x7f800000 ;  /* 0x7f800000ff057424 */ /* 0x000fca00078e00ff */
[----:B------:R4:W-:Y:S03]  /*0de0*/  STG.E desc[UR10][R6.64], R5 ;  /* 0x0000000506007986 */ /* 0x0009e6000c10190a */
.L_x_612:
[----:B------:R-:W-:Y:S05]  /*0df0*/  BSYNC.RECONVERGENT B0 ;  /* 0x0000000000007941 */ /* 0x000fea0003800200 */
.L_x_611:
        /* <DEDUP_REMOVED lines=10> */
.L_x_614:
[----:B------:R-:W-:Y:S05]  /*0ea0*/  BSYNC.RECONVERGENT B0 ;  /* 0x0000000000007941 */ /* 0x000fea0003800200 */
.L_x_613:
[----:B------:R-:W-:Y:S05]  /*0eb0*/  @P3 EXIT ;  /* 0x000000000000394d */ /* 0x000fea0003800000 */
[----:B------:R-:W5:Y:S01]  /*0ec0*/  LDCU.64 UR4, c[0x0][0x420] ;  /* 0x00008400ff0477ac */ /* 0x000f620008000a00 */
[----:B------:R-:W-:Y:S02]  /*0ed0*/  IMAD R0, R0, R3, RZ ;  /* 0x0000000300007224 */ /* 0x000fe400078e02ff */
[----:B----4-:R-:W-:-:S03]  /*0ee0*/  IMAD.MOV.U32 R5, RZ, RZ, 0x7f800000 ;  /* 0x7f800000ff057424 */ /* 0x010fc600078e00ff */
[----:B------:R-:W-:-:S04]  /*0ef0*/  IADD3 R11, P0, PT, R0, R11, RZ ;  /* 0x0000000b000b7210 */ /* 0x000fc80007f1e0ff */
[----:B------:R-:W-:Y:S02]  /*0f00*/  LEA.HI.X.SX32 R0, R0, R4, 0x1, P0 ;  /* 0x0000000400007211 */ /* 0x000fe400000f0eff */
[----:B-----5:R-:W-:-:S04]  /*0f10*/  LEA R2, P0, R11, UR4, 0x2 ;  /* 0x000000040b027c11 */ /* 0x020fc8000f8010ff */
[----:B------:R-:W-:-:S05]  /*0f20*/  LEA.HI.X R3, R11, UR5, R0, 0x2, P0 ;  /* 0x000000050b037c11 */ /* 0x000fca00080f1400 */
[----:B------:R-:W-:Y:S01]  /*0f30*/  STG.E desc[UR10][R2.64], R5 ;  /* 0x0000000502007986 */ /* 0x000fe2000c10190a */
[----:B------:R-:W-:Y:S05]  /*0f40*/  EXIT ;  /* 0x000000000000794d */ /* 0x000fea0003800000 */
.L_x_599:
[----:B------:R-:W-:Y:S02]  /*0f50*/  ISETP.NE.AND P0, PT, R156, -0x1, PT ;  /* 0xffffffff9c00780c */ /* 0x000fe40003f05270 */
[----:B------:R-:W-:-:S11]  /*0f60*/  ISETP.NE.AND P2, PT, R7, -0x1, PT ;  /* 0xffffffff0700780c */ /* 0x000fd60003f45270 */
[----:B------:R-:W2:Y:S08]  /*0f70*/  @!P0 LDC.64 R4, c[0x0][0x398] ;  /* 0x0000e600ff048b82 */ /* 0x000eb00000000a00 */
[----:B------:R-:W3:Y:S01]  /*0f80*/  @P0 LDC.64 R2, c[0x0][0x3b0] ;  /* 0x0000ec00ff020b82 */ /* 0x000ee20000000a00 */
[----:B--2---:R-:W-:-:S04]  /*0f90*/  @!P0 IMAD.WIDE.U32 R20, R157, R4, RZ ;  /* 0x000000049d148225 */ /* 0x004fc800078e00ff */
[----:B---3--:R-:W-:-:S04]  /*0fa0*/  @P0 IMAD.WIDE.U32 R8, R156, R2, RZ ;  /* 0x000000029c080225 */ /* 0x008fc800078e00ff */
[----:B------:R-:W-:Y:S01]  /*0fb0*/  @!P0 IMAD R2, R157, R5, R21 ;  /* 0x000000059d028224 */ /* 0x000fe200078e0215 */
[----:B------:R-:W-:Y:S01]  /*0fc0*/  @P0 MOV R20, R8 ;  /* 0x0000000800140202 */ /* 0x000fe20000000f00 */
[----:B------:R-:W-:Y:S01]  /*0fd0*/  @P0 IMAD R2, R156, R3, R9 ;  /* 0x000000039c020224 */ /* 0x000fe200078e0209 */
[----:B------:R-:W-:Y:S06]  /*0fe0*/  @P2 BRA `(.L_x_615) ;  /* 0x0000000000302947 */ /* 0x000fec0003800000 */
[----:B------:R-:W1:Y:S01]  /*0ff0*/  LDCU.64 UR4, c[0x0][0x3b8] ;  /* 0x00007700ff0477ac */ /* 0x000e620008000a00 */
[----:B------:R-:W-:Y:S01]  /*1000*/  SHF.R.S32.HI R3, RZ, 0x1f, R0 ;  /* 0x0000001fff037819 */ /* 0x000fe20000011400 */
[----:B------:R-:W2:Y:S01]  /*1010*/  LDCU.64 UR6, c[0x0][0x3a0] ;  /* 0x00007400ff0677ac */ /* 0x000ea20008000a00 */
[----:B-1----:R-:W-:Y:S02]  /*1020*/  MOV R10, UR4 ;  /* 0x00000004000a7c02 */ /* 0x002fe40008000f00 */
[----:B------:R-:W-:-:S03]  /*1030*/  MOV R11, UR5 ;  /* 0x00000005000b7c02 */ /* 0x000fc60008000f00 */
[-C--:B------:R-:W-:Y:S02]  /*1040*/  IMAD R3, R3, R10.reuse, RZ ;  /* 0x0000000a03037224 */ /* 0x080fe400078e02ff */
[----:B------:R-:W-:-:S04]  /*1050*/  IMAD.WIDE.U32 R4, R0, R10, RZ ;  /* 0x0000000a00047225 */ /* 0x000fc800078e00ff */
[----:B------:R-:W-:-:S05]  /*1060*/  IMAD R3, R0, R11, R3 ;  /* 0x0000000b00037224 */ /* 0x000fca00078e0203 */
[----:B------:R-:W-:-:S03]  /*1070*/  IADD3 R5, PT, PT, R5, R3, RZ ;  /* 0x0000000305057210 */ /* 0x000fc60007ffe0ff */
[----:B--2---:R-:W-:-:S04]  /*1080*/  IMAD.WIDE.U32 R30, R157, UR6, R4 ;  /* 0x000000069d1e7c25 */ /* 0x004fc8000f8e0004 */
[----:B------:R-:W-:Y:S01]  /*1090*/  IMAD R3, R157, UR7, R31 ;  /* 0x000000079d037c24 */ /* 0x000fe2000f8e021f */
[----:B------:R-:W-:Y:S06]  /*10a0*/  BRA `(.L_x_616) ;  /* 0x0000000000147947 */ /* 0x000fec0003800000 */
.L_x_615:
[----:B-1----:R-:W1:Y:S01]  /*10b0*/  LDC.64 R10, c[0x0][0x3b8] ;  /* 0x0000ee00ff0a7b82 */ /* 0x002e620000000a00 */
[----:B------:R-:W-:-:S05]  /*10c0*/  IADD3 R30, PT, PT, R0, R7, RZ ;  /* 0x00000007001e7210 */ /* 0x000fca0007ffe0ff */
[C---:B-1----:R-:W-:Y:S02]  /*10d0*/  IMAD R3, R30.reuse, R11, RZ ;  /* 0x0000000b1e037224 */ /* 0x042fe400078e02ff */
[----:B------:R-:W-:-:S05]  /*10e0*/  IMAD.WIDE.U32 R30, R30, R10, RZ ;  /* 0x0000000a1e1e7225 */ /* 0x000fca00078e00ff */
[----:B------:R-:W-:Y:S02]  /*10f0*/  IADD3 R3, PT, PT, R31, R3, RZ ;  /* 0x000000031f037210 */ /* 0x000fe40007ffe0ff */
.L_x_616:
[----:B------:R-:W1:Y:S02]  /*1100*/  LDC R4, c[0x0][0x3e8] ;  /* 0x0000fa00ff047b82 */ /* 0x000e640000000800 */
[----:B-1----:R-:W-:-:S04]  /*1110*/  IABS R8, R4 ;  /* 0x0000000400087213 */ /* 0x002fc80000000000 */
[----:B------:R-:W1:Y:S08]  /*1120*/  I2F.RP R9, R8 ;  /* 0x0000000800097306 */ /* 0x000e700000209400 */
[----:B-1----:R-:W1:Y:S02]  /*1130*/  MUFU.RCP R12, R9 ;  /* 0x00000009000c7308 */ /* 0x002e640000001000 */
[----:B-1----:R-:W-:-:S06]  /*1140*/  VIADD R12, R12, 0xffffffe ;  /* 0x0ffffffe0c0c7836 */ /* 0x002fcc0000000000 */
[----:B------:R-:W1:Y:S02]  /*1150*/  F2I.FTZ.U32.TRUNC.NTZ R13, R12 ;  /* 0x0000000c000d7305 */ /* 0x000e64000021f000 */
[----:B-1----:R-:W-:Y:S01]  /*1160*/  IMAD.MOV R5, RZ, RZ, -R13 ;  /* 0x000000ffff057224 */ /* 0x002fe200078e0a0d */
[----:B------:R-:W-:-:S03]  /*1170*/  MOV R12, RZ ;  /* 0x000000ff000c7202 */ /* 0x000fc60000000f00 */
[----:B------:R-:W-:Y:S01]  /*1180*/  IMAD R6, R5, R8, RZ ;  /* 0x0000000805067224 */ /* 0x000fe200078e02ff */
[----:B------:R-:W-:-:S03]  /*1190*/  IABS R5, R25 ;  /* 0x0000001900057213 */ /* 0x000fc60000000000 */
        /* <DEDUP_REMOVED lines=8> */
[----:B------:R-:W-:Y:S02]  /*1220*/  ISETP.NE.AND P1, PT, R4, RZ, PT ;  /* 0x000000ff0400720c */ /* 0x000fe40003f25270 */
[----:B------:R-:W-:Y:S02]  /*1230*/  ISETP.GE.U32.AND P3, PT, R5, R8, PT ;  /* 0x000000080500720c */ /* 0x000fe40003f66070 */
[----:B------:R-:W-:-:S04]  /*1240*/  LOP3.LUT R5, R25, R4, RZ, 0x3c, !PT ;  /* 0x0000000419057212 */ /* 0x000fc800078e3cff */
[----:B------:R-:W-:-:S07]  /*1250*/  ISETP.GE.AND P0, PT, R5, RZ, PT ;  /* 0x000000ff0500720c */ /* 0x000fce0003f06270 */
[----:B------:R-:W-:-:S06]  /*1260*/  @P3 VIADD R101, R101, 0x1 ;  /* 0x0000000165653836 */ /* 0x000fcc0000000000 */
[----:B------:R-:W-:Y:S02]  /*1270*/  @!P0 IADD3 R101, PT, PT, -R101, RZ, RZ ;  /* 0x000000ff65658210 */ /* 0x000fe40007ffe1ff */
[----:B------:R-:W-:Y:S01]  /*1280*/  @!P1 LOP3.LUT R101, RZ, R4, RZ, 0x33, !PT ;  /* 0x00000004ff659212 */ /* 0x000fe200078e33ff */
        /* <DEDUP_REMOVED lines=13> */
.L_x_617:
[----:B------:R-:W1:Y:S01]  /*1360*/  LDC.64 R8, c[0x0][0x3c0] ;  /* 0x0000f000ff087b82 */ /* 0x000e620000000a00 */
[----:B------:R-:W-:-:S05]  /*1370*/  IADD3 R0, PT, PT, R0, R7, RZ ;  /* 0x0000000700007210 */ /* 0x000fca0007ffe0ff */
[C---:B-1----:R-:W-:Y:S02]  /*1380*/  IMAD R129, R0.reuse, R9, RZ ;  /* 0x0000000900817224 */ /* 0x042fe400078e02ff */
[----:B------:R-:W-:-:S05]  /*1390*/  IMAD.WIDE.U32 R130, R0, R8, RZ ;  /* 0x0000000800827225 */ /* 0x000fca00078e00ff */
[----:B------:R-:W-:-:S07]  /*13a0*/  IADD3 R129, PT, PT, R131, R129, RZ ;  /* 0x0000008183817210 */ /* 0x000fce0007ffe0ff */
.L_x_618:
[----:B------:R-:W-:Y:S01]  /*13b0*/  IMAD.IADD R152, R95, 0x1, -R160 ;  /* 0x000000015f987824 */ /* 0x000fe200078e0aa0 */
[----:B------:R-:W-:Y:S01]  /*13c0*/  SHF.R.U32.HI R162, RZ, 0x3, R94 ;  /* 0x00000003ffa27819 */ /* 0x000fe2000001165e */
[----:B------:R-:W-:Y:S01]  /*13d0*/  IMAD.SHL.U32 R0, R94, 0x8, RZ ;  /* 0x000000085e007824 */ /* 0x000fe200078e00ff */
[----:B------:R-:W1:Y:S01]  /*13e0*/  LDCU.64 UR4, c[0x0][0x3c8] ;  /* 0x00007900ff0477ac */ /* 0x000e620008000a00 */
[----:B------:R-:W-:Y:S01]  /*13f0*/  IMAD.MOV.U32 R163, RZ, RZ, RZ ;  /* 0x000000ffffa37224 */ /* 0x000fe200078e00ff */
[CC--:B------:R-:W-:Y:S01]  /*1400*/  ISETP.GE.AND P6, PT, R162.reuse, R152.reuse, PT ;  /* 0x00000098a200720c */ /* 0x0c0fe20003fc6270 */
[----:B------:R-:W-:Y:S01]  /*1410*/  VIADD R19, R162, 0x10 ;  /* 0x00000010a2137836 */ /* 0x000fe20000000000 */
[----:B------:R-:W-:Y:S01]  /*1420*/  LOP3.LUT R153, R0, 0x38, RZ, 0xc0, !PT ;  /* 0x0000003800997812 */ /* 0x000fe200078ec0ff */
[----:B------:R-:W2:Y:S01]  /*1430*/  LDCU.64 UR8, c[0x0][0x3d0] ;  /* 0x00007a00ff0877ac */ /* 0x000ea20008000a00 */
[C---:B------:R-:W-:Y:S01]  /*1440*/  VIADD R17, R162.reuse, 0x20 ;  /* 0x00000020a2117836 */ /* 0x040fe20000000000 */
[----:B------:R-:W-:Y:S01]  /*1450*/  SHF.R.S32.HI R14, RZ, 0x1f, R101 ;  /* 0x0000001fff0e7819 */ /* 0x000fe20000011465 */
[----:B------:R-:W-:Y:S01]  /*1460*/  VIADD R15, R162, 0x30 ;  /* 0x00000030a20f7836 */ /* 0x000fe20000000000 */
[----:B------:R-:W-:Y:S01]  /*1470*/  ISETP.GE.AND P5, PT, R19, R152, PT ;  /* 0x000000981300720c */ /* 0x000fe20003fa6270 */
[----:B------:R-:W-:Y:S01]  /*1480*/  IMAD.WIDE.U32 R32, R158, 0x40, R162 ;  /* 0x000000409e207825 */ /* 0x000fe200078e00a2 */
[----:B------:R-:W-:Y:S01]  /*1490*/  IADD3 R30, P0, PT, R153, R30, RZ ;  /* 0x0000001e991e7210 */ /* 0x000fe20007f1e0ff */
[----:B------:R-:W3:Y:S01]  /*14a0*/  LDCU.64 UR6, c[0x0][0x388] ;  /* 0x00007100ff0677ac */ /* 0x000ee20008000a00 */
[----:B------:R-:W-:Y:S01]  /*14b0*/  ISETP.GE.AND P4, PT, R17, R152, PT ;  /* 0x000000981100720c */ /* 0x000fe20003f86270 */
[----:B------:R-:W-:Y:S01]  /*14c0*/  IMAD.SHL.U32 R134, R10, 0x10, RZ ;  /* 0x000000100a867824 */ /* 0x000fe200078e00ff */
[----:B------:R-:W4:Y:S01]  /*14d0*/  @!P6 LDC.64 R12, c[0x0][0x3b0] ;  /* 0x0000ec00ff0ceb82 */ /* 0x000f220000000a00 */
[----:B------:R-:W-:Y:S01]  /*14e0*/  IMAD.X R31, RZ, RZ, R3, P0 ;  /* 0x000000ffff1f7224 */ /* 0x000fe200000e0603 */
[----:B------:R-:W-:Y:S01]  /*14f0*/  IADD3 R20, P0, PT, R153, R20, RZ ;  /* 0x0000001499147210 */ /* 0x000fe20007f1e0ff */
[C---:B------:R-:W-:Y:S01]  /*1500*/  IMAD R128, R162.reuse, R9, RZ ;  /* 0x00000009a2807224 */ /* 0x040fe200078e02ff */
[----:B------:R-:W-:Y:S01]  /*1510*/  ISETP.GE.AND P3, PT, R15, R152, PT ;  /* 0x000000980f00720c */ /* 0x000fe20003f66270 */
[----:B------:R-:W-:Y:S01]  /*1520*/  IMAD.WIDE.U32 R30, R162, R10, R30 ;  /* 0x0000000aa21e7225 */ /* 0x000fe200078e001e */
[----:B------:R-:W-:-:S02]  /*1530*/  SHF.L.U64.HI R131, R10, 0x4, R11 ;  /* 0x000000040a837819 */ /* 0x000fc4000001020b */
[----:B------:R-:W5:Y:S01]  /*1540*/  @!P6 LDC.64 R6, c[0x0][0x380] ;  /* 0x0000e000ff06eb82 */ /* 0x000f620000000a00 */
[----:B------:R-:W-:Y:S01]  /*1550*/  IMAD.X R21, RZ, RZ, R2, P0 ;  /* 0x000000ffff157224 */ /* 0x000fe200000e0602 */
[----:B------:R-:W-:Y:S01]  /*1560*/  @!P5 IADD3 R34, P2, PT, R32, 0x10, RZ ;  /* 0x000000102022d810 */ /* 0x000fe20007f5e0ff */
[----:B--2---:R-:W-:Y:S01]  /*1570*/  IMAD R16, R14, UR8, RZ ;  /* 0x000000080e107c24 */ /* 0x004fe2000f8e02ff */
[----:B------:R-:W-:Y:S01]  /*1580*/  @!P4 IADD3 R36, P1, PT, R32, 0x20, RZ ;  /* 0x000000202024c810 */ /* 0x000fe20007f3e0ff */
[C---:B-1----:R-:W-:Y:S01]  /*1590*/  IMAD.WIDE.U32 R20, R25.reuse, UR4, R20 ;  /* 0x0000000419147c25 */ /* 0x042fe2000f8e0014 */
[----:B------:R-:W-:Y:S01]  /*15a0*/  LOP3.LUT R159, R0, 0x1f8, RZ, 0xc0, !PT ;  /* 0x000001f8009f7812 */ /* 0x000fe200078ec0ff */
[----:B------:R-:W-:Y:S01]  /*15b0*/  UMOV UR4, 0x400 ;  /* 0x0000040000047882 */ /* 0x000fe20000000000 */
[----:B------:R-:W1:Y:S01]  /*15c0*/  @!P5 LDC.64 R4, c[0x0][0x3b0] ;  /* 0x0000ec00ff04db82 */ /* 0x000e620000000a00 */
[----:B------:R-:W-:Y:S01]  /*15d0*/  IMAD R25, R25, UR5, R21 ;  /* 0x0000000519197c24 */ /* 0x000fe2000f8e0215 */
[----:B------:R-:W-:Y:S01]  /*15e0*/  LOP3.LUT R159, R159, 0x38, R94, 0x78, !PT ;  /* 0x000000389f9f7812 */ /* 0x000fe200078e785e */
[----:B------:R-:W-:-:S02]  /*15f0*/  @!P6 IMAD.MOV.U32 R24, RZ, RZ, R20 ;  /* 0x000000ffff18e224 */ /* 0x000fc400078e0014 */
[----:B------:R-:W-:Y:S01]  /*1600*/  IMAD R31, R162, R11, R31 ;  /* 0x0000000ba21f7224 */ /* 0x000fe200078e021f */
[----:B------:R-:W-:Y:S01]  /*1610*/  LOP3.LUT R159, R159, 0x1e00, R0, 0xf8, !PT ;  /* 0x00001e009f9f7812 */ /* 0x000fe200078ef800 */
[----:B------:R-:W-:Y:S01]  /*1620*/  IMAD R23, R101, UR9, R16 ;  /* 0x0000000965177c24 */ /* 0x000fe2000f8e0210 */
[----:B------:R-:W2:Y:S01]  /*1630*/  @!P4 LDC.64 R2, c[0x0][0x3b0] ;  /* 0x0000ec00ff02cb82 */ /* 0x000ea20000000a00 */
[-C--:B----4-:R-:W-:Y:S01]  /*1640*/  @!P6 IMAD R18, R33, R12.reuse, RZ ;  /* 0x0000000c2112e224 */ /* 0x090fe200078e02ff */
[C---:B------:R-:W-:Y:S01]  /*1650*/  @!P3 IADD3 R16, P0, PT, R32.reuse, 0x30, RZ ;  /* 0x000000302010b810 */ /* 0x040fe20007f1e0ff */
[----:B------:R-:W-:-:S04]  /*1660*/  @!P6 IMAD.WIDE.U32 R28, R32, R12, R24 ;  /* 0x0000000c201ce225 */ /* 0x000fc800078e0018 */
[----:B------:R-:W-:Y:S01]  /*1670*/  @!P6 IMAD R18, R32, R13, R18 ;  /* 0x0000000d2012e224 */ /* 0x000fe200078e0212 */
[----:B------:R-:W4:Y:S01]  /*1680*/  S2UR UR5, SR_CgaCtaId ;  /* 0x00000000000579c3 */ /* 0x000f220000008800 */
[----:B------:R-:W-:Y:S01]  /*1690*/  IMAD.WIDE.U32 R30, R101, UR8, R30 ;  /* 0x00000008651e7c25 */ /* 0x000fe2000f8e001e */
[----:B------:R-:W2:Y:S03]  /*16a0*/  LDCU.64 UR8, c[0x0][0x3d8] ;  /* 0x00007b00ff0877ac */ /* 0x000ea60008000a00 */
[--C-:B------:R-:W-:Y:S02]  /*16b0*/  @!P5 IMAD.X R27, RZ, RZ, R33.reuse, P2 ;  /* 0x000000ffff1bd224 */ /* 0x100fe400010e0621 */
[----:B------:R-:W-:Y:S01]  /*16c0*/  @!P3 IMAD.X R21, RZ, RZ, R33, P0 ;  /* 0x000000ffff15b224 */ /* 0x000fe200000e0621 */
[----:B-----5:R-:W-:Y:S01]  /*16d0*/  @!P6 LEA R26, P0, R28, R6, 0x1 ;  /* 0x000000061c1ae211 */ /* 0x020fe200078008ff */
[----:B------:R-:W-:-:S02]  /*16e0*/  @!P6 IMAD.IADD R12, R29, 0x1, R18 ;  /* 0x000000011d0ce824 */ /* 0x000fc400078e0212 */
[----:B------:R-:W-:Y:S02]  /*16f0*/  IMAD.IADD R154, R31, 0x1, R23 ;  /* 0x000000011f9a7824 */ /* 0x000fe400078e0217 */
[----:B------:R-:W-:Y:S02]  /*1700*/  VIADD R23, R103, 0xffffffff ;  /* 0xffffffff67177836 */ /* 0x000fe40000000000 */
[----:B-1----:R-:W-:Y:S01]  /*1710*/  @!P5 IMAD R22, R27, R4, RZ ;  /* 0x000000041b16d224 */ /* 0x002fe200078e02ff */
[----:B------:R-:W-:Y:S01]  /*1720*/  @!P6 LEA.HI.X R27, R28, R7, R12, 0x1, P0 ;  /* 0x000000071c1be211 */ /* 0x000fe200000f0c0c */
[----:B------:R-:W-:Y:S02]  /*1730*/  IMAD R18, R23, -0x40, R92 ;  /* 0xffffffc017127824 */ /* 0x000fe400078e025c */
[----:B------:R-:W-:Y:S02]  /*1740*/  @!P5 IMAD.MOV.U32 R6, RZ, RZ, R20 ;  /* 0x000000ffff06d224 */ /* 0x000fe400078e0014 */
[----:B------:R-:W-:Y:S01]  /*1750*/  @!P5 IMAD.MOV.U32 R7, RZ, RZ, R25 ;  /* 0x000000ffff07d224 */ /* 0x000fe200078e0019 */
[----:B------:R-:W-:Y:S01]  /*1760*/  ISETP.GE.AND P0, PT, R19, R18, PT ;  /* 0x000000121300720c */ /* 0x000fe20003f06270 */
[C---:B------:R-:W-:Y:S01]  /*1770*/  @!P5 IMAD R22, R34.reuse, R5, R22 ;  /* 0x000000052216d224 */ /* 0x040fe200078e0216 */
[----:B----4-:R-:W-:Y:S01]  /*1780*/  ULEA UR5, UR5, UR4, 0x18 ;  /* 0x0000000405057291 */ /* 0x010fe2000f8ec0ff */
[----:B------:R-:W-:Y:S01]  /*1790*/  @!P5 IMAD.WIDE.U32 R34, R34, R4, R6 ;  /* 0x000000042222d225 */ /* 0x000fe200078e0006 */
[----:B------:R-:W-:Y:S01]  /*17a0*/  SHF.L.U64.HI R6, R10, 0x6, R11 ;  /* 0x000000060a067819 */ /* 0x000fe2000001020b */
[----:B------:R-:W1:Y:S02]  /*17b0*/  @!P4 LDC.64 R4, c[0x0][0x380] ;  /* 0x0000e000ff04cb82 */ /* 0x000e640000000a00 */
[----:B------:R-:W-:Y:S01]  /*17c0*/  @!P4 IMAD.X R13, RZ, RZ, R33, P1 ;  /* 0x000000ffff0dc224 */ /* 0x000fe200008e0621 */
[----:B---3--:R-:W-:Y:S01]  /*17d0*/  LEA R155, P1, R30, UR6, 0x1 ;  /* 0x000000061e9b7c11 */ /* 0x008fe2000f8208ff */
[----:B------:R-:W-:Y:S01]  /*17e0*/  IMAD.SHL.U32 R7, R10, 0x40, RZ ;  /* 0x000000400a077824 */ /* 0x000fe200078e00ff */
[----:B------:R-:W-:Y:S01]  /*17f0*/  LEA R159, R159, UR5, 0x1 ;  /* 0x000000059f9f7c11 */ /* 0x000fe2000f8e08ff */
[----:B--2---:R-:W-:Y:S01]  /*1800*/  @!P4 IMAD R24, R13, R2, RZ ;  /* 0x000000020d18c224 */ /* 0x004fe200078e02ff */
[----:B------:R-:W-:Y:S01]  /*1810*/  LEA.HI.X R154, R30, UR7, R154, 0x1, P1 ;  /* 0x000000071e9a7c11 */ /* 0x000fe200088f0c9a */
[----:B------:R-:W2:Y:S01]  /*1820*/  @!P5 LDC.64 R12, c[0x0][0x380] ;  /* 0x0000e000ff0cdb82 */ /* 0x000ea20000000a00 */
[----:B------:R-:W-:Y:S01]  /*1830*/  @!P4 IMAD.MOV.U32 R28, RZ, RZ, R20 ;  /* 0x000000ffff1cc224 */ /* 0x000fe200078e0014 */
[----:B------:R-:W-:Y:S01]  /*1840*/  @!PT LDS RZ, [RZ] ;  /* 0x00000000fffff984 */ /* 0x000fe20000000800 */
[----:B------:R-:W-:Y:S01]  /*1850*/  @!PT LDS RZ, [RZ] ;  /* 0x00000000fffff984 */ /* 0x000fe20000000800 */
[----:B------:R-:W-:Y:S01]  /*1860*/  @!PT LDS RZ, [RZ] ;  /* 0x00000000fffff984 */ /* 0x000fe20000000800 */
[----:B------:R-:W-:Y:S01]  /*1870*/  @!P6 LDGSTS.E.BYPASS.LTC128B.128 [R159], desc[UR10][R26.64] ;  /* 0x000000001a9fefae */ /* 0x000fe2000b981a0a */
[----:B------:R-:W-:Y:S01]  /*1880*/  @!P4 IMAD.MOV.U32 R29, RZ, RZ, R25 ;  /* 0x000000ffff1dc224 */ /* 0x000fe200078e0019 */
[----:B------:R-:W3:Y:S01]  /*1890*/  LDCU.64 UR6, c[0x0][0x390] ;  /* 0x00007200ff0677ac */ /* 0x000ee20008000a00 */
[----:B------:R-:W-:Y:S01]  /*18a0*/  IMAD.WIDE.U32 R30, R7, R23, RZ ;  /* 0x00000017071e7225 */ /* 0x000fe200078e00ff */
[----:B------:R4:W-:Y:S03]  /*18b0*/  @!P6 LDGSTS.E.BYPASS.LTC128B.128 [R159+0x2000], desc[UR10][R26.64+0x80] ;  /* 0x020000801a9fefae */ /* 0x0009e6000b981a0a */
[----:B------:R-:W-:-:S02]  /*18c0*/  @!P4 IMAD R24, R36, R3, R24 ;  /* 0x000000032418c224 */ /* 0x000fc400078e0218 */
[----:B------:R-:W-:Y:S02]  /*18d0*/  IMAD R3, R6, R23, RZ ;  /* 0x0000001706037224 */ /* 0x000fe400078e02ff */
[----:B------:R-:W-:Y:S01]  /*18e0*/  @!P4 IMAD.WIDE.U32 R36, R36, R2, R28 ;  /* 0x000000022424c225 */ /* 0x000fe200078e001c */
[----:B------:R-:W-:-:S03]  /*18f0*/  @!P0 IADD3 R28, P1, PT, R134, R30, RZ ;  /* 0x0000001e861c8210 */ /* 0x000fc60007f3e0ff */
[----:B------:R-:W-:Y:S02]  /*1900*/  IMAD.IADD R31, R31, 0x1, R3 ;  /* 0x000000011f1f7824 */ /* 0x000fe400078e0203 */
[----:B------:R-:W5:Y:S01]  /*1910*/  @!P3 LDC.64 R2, c[0x0][0x3b0] ;  /* 0x0000ec00ff02bb82 */ /* 0x000f620000000a00 */
[----:B------:R-:W-:Y:S02]  /*1920*/  @!P4 IMAD.IADD R24, R37, 0x1, R24 ;  /* 0x000000012518c824 */ /* 0x000fe400078e0218 */
[----:B------:R-:W-:Y:S01]  /*1930*/  @!P0 IMAD.X R29, R131, 0x1, R31, P1 ;  /* 0x00000001831d8824 */ /* 0x000fe200008e061f */
[----:B------:R-:W-:Y:S01]  /*1940*/  @!P0 LEA R32, P1, R28, R155, 0x1 ;  /* 0x0000009b1c208211 */ /* 0x000fe200078208ff */
[----:B------:R-:W-:Y:S01]  /*1950*/  @!P5 IMAD.IADD R22, R35, 0x1, R22 ;  /* 0x000000012316d824 */ /* 0x000fe200078e0216 */
[----:B--2---:R-:W-:Y:S01]  /*1960*/  @!P5 LEA R12, P2, R34, R12, 0x1 ;  /* 0x0000000c220cd211 */ /* 0x004fe200078408ff */
[----:B------:R-:W-:Y:S01]  /*1970*/  @!P3 IMAD.MOV.U32 R38, RZ, RZ, R20 ;  /* 0x000000ffff26b224 */ /* 0x000fe200078e0014 */
[----:B------:R-:W-:Y:S01]  /*1980*/  @!P0 LEA.HI.X R33, R28, R154, R29, 0x1, P1 ;  /* 0x0000009a1c218211 */ /* 0x000fe200008f0c1d */
[----:B------:R-:W-:Y:S01]  /*1990*/  @!P3 IMAD.MOV.U32 R39, RZ, RZ, R25 ;  /* 0x000000ffff27b224 */ /* 0x000fe200078e0019 */
[----:B-1----:R-:W-:Y:S01]  /*19a0*/  @!P4 LEA R28, P1, R36, R4, 0x1 ;  /* 0x00000004241cc211 */ /* 0x002fe200078208ff */
[----:B------:R-:W-:Y:S01]  /*19b0*/  IMAD R14, R14, UR8, RZ ;  /* 0x000000080e0e7c24 */ /* 0x000fe2000f8e02ff */
[----:B------:R-:W-:Y:S01]  /*19c0*/  @!P5 LEA.HI.X R13, R34, R13, R22, 0x1, P2 ;  /* 0x0000000d220dd211 */ /* 0x000fe200010f0c16 */
[----:B------:R-:W-:Y:S01]  /*19d0*/  IMAD.SHL.U32 R22, R8, 0x40, RZ ;  /* 0x0000004008167824 */ /* 0x000fe200078e00ff */
[----:B------:R-:W-:Y:S01]  /*19e0*/  @!P4 LEA.HI.X R29, R36, R5, R24, 0x1, P1 ;  /* 0x00000005241dc211 */ /* 0x000fe200008f0c18 */
[----:B------:R-:W-:Y:S01]  /*19f0*/  IMAD.WIDE.U32 R24, R10, 0x20, RZ ;  /* 0x000000200a187825 */ /* 0x000fe200078e00ff */
[----:B------:R-:W1:Y:S01]  /*1a00*/  @!P3 LDC.64 R4, c[0x0][0x380] ;  /* 0x0000e000ff04bb82 */ /* 0x000e620000000a00 */
[-C--:B------:R-:W-:Y:S01]  /*1a10*/  ISETP.GE.AND P1, PT, R162, R18.reuse, PT ;  /* 0x00000012a200720c */ /* 0x080fe20003f26270 */
[----:B------:R-:W-:Y:S01]  /*1a20*/  @!P5 LDGSTS.E.BYPASS.LTC128B.128 [R159+0x800], desc[UR10][R12.64] ;  /* 0x008000000c9fdfae */ /* 0x000fe2000b981a0a */
[----:B------:R-:W-:Y:S01]  /*1a30*/  ISETP.GE.AND P2, PT, R15, R18, PT ;  /* 0x000000120f00720c */ /* 0x000fe20003f46270 */
[----:B------:R-:W-:-:S02]  /*1a40*/  IMAD.SHL.U32 R150, R94, 0x40, RZ ;  /* 0x000000405e967824 */ /* 0x000fc400078e00ff */
[----:B------:R2:W-:Y:S01]  /*1a50*/  @!P5 LDGSTS.E.BYPASS.LTC128B.128 [R159+0x2800], desc[UR10][R12.64+0x80] ;  /* 0x028000800c9fdfae */ /* 0x0005e2000b981a0a */
[----:B------:R-:W-:Y:S01]  /*1a60*/  ISETP.GE.AND P5, PT, R17, R18, PT ;  /* 0x000000121100720c */ /* 0x000fe20003fa6270 */
[-C--:B-----5:R-:W-:Y:S02]  /*1a70*/  @!P3 IMAD R21, R21, R2.reuse, RZ ;  /* 0x000000021515b224 */ /* 0x0a0fe400078e02ff */
[----:B------:R-:W-:Y:S01]  /*1a80*/  @!P4 LDGSTS.E.BYPASS.LTC128B.128 [R159+0x1000], desc[UR10][R28.64] ;  /* 0x010000001c9fcfae */ /* 0x000fe2000b981a0a */
[----:B------:R-:W-:-:S03]  /*1a90*/  @!P3 IMAD.WIDE.U32 R38, R16, R2, R38 ;  /* 0x000000021026b225 */ /* 0x000fc600078e0026 */
[----:B------:R5:W-:Y:S01]  /*1aa0*/  @!P4 LDGSTS.E.BYPASS.LTC128B.128 [R159+0x3000], desc[UR10][R28.64+0x80] ;  /* 0x030000801c9fcfae */ /* 0x000be2000b981a0a */
[----:B------:R-:W-:Y:S01]  /*1ab0*/  IADD3 R34, P4, PT, R153, R130, RZ ;  /* 0x0000008299227210 */ /* 0x000fe20007f9e0ff */
[----:B------:R-:W-:Y:S01]  /*1ac0*/  @!P3 IMAD R3, R16, R3, R21 ;  /* 0x000000031003b224 */ /* 0x000fe200078e0215 */
[C---:B----4-:R-:W-:Y:S01]  /*1ad0*/  @!P1 LEA R26, P6, R30.reuse, R155, 0x1 ;  /* 0x0000009b1e1a9211 */ /* 0x050fe200078c08ff */
[----:B------:R-:W-:Y:S02]  /*1ae0*/  IMAD.SHL.U32 R21, R11, 0x20, RZ ;  /* 0x000000200b157824 */ /* 0x000fe400078e00ff */
[----:B------:R-:W-:Y:S01]  /*1af0*/  IMAD.X R35, RZ, RZ, R129, P4 ;  /* 0x000000ffff237224 */ /* 0x000fe200020e0681 */
[C---:B------:R-:W-:Y:S01]  /*1b00*/  @!P1 LEA.HI.X R27, R30.reuse, R154, R31, 0x1, P6 ;  /* 0x0000009a1e1b9211 */ /* 0x040fe200030f0c1f */
[----:B------:R-:W-:Y:S01]  /*1b10*/  @!P3 IMAD.IADD R16, R39, 0x1, R3 ;  /* 0x000000012710b824 */ /* 0x000fe200078e0203 */
[----:B------:R-:W-:Y:S01]  /*1b20*/  @!P5 IADD3 R2, P4, PT, R30, R24, RZ ;  /* 0x000000181e02d210 */ /* 0x000fe20007f9e0ff */
[----:B------:R-:W-:Y:S01]  /*1b30*/  IMAD.WIDE.U32 R132, R8, 0x20, RZ ;  /* 0x0000002008847825 */ /* 0x000fe200078e00ff */
[----:B-1----:R-:W-:-:S02]  /*1b40*/  @!P3 LEA R4, P6, R38, R4, 0x1 ;  /* 0x000000042604b211 */ /* 0x002fc400078c08ff */
[----:B------:R-:W-:Y:S01]  /*1b50*/  @!P5 IADD3.X R21, PT, PT, R31, R25, R21, P4, !PT ;  /* 0x000000191f15d210 */ /* 0x000fe200027fe415 */
[----:B------:R-:W-:Y:S01]  /*1b60*/  IMAD.SHL.U32 R151, R94, 0x20, RZ ;  /* 0x000000205e977824 */ /* 0x000fe200078e00ff */
[----:B------:R-:W-:Y:S02]  /*1b70*/  @!P3 LEA.HI.X R5, R38, R5, R16, 0x1, P6 ;  /* 0x000000052605b211 */ /* 0x000fe400030f0c10 */
[C---:B------:R-:W-:Y:S01]  /*1b80*/  @!P5 LEA R24, P4, R2.reuse, R155, 0x1 ;  /* 0x0000009b0218d211 */ /* 0x040fe200078808ff */
[----:B--2---:R-:W-:Y:S02]  /*1b90*/  @!P2 IMAD R12, R11, 0x30, RZ ;  /* 0x000000300b0ca824 */ /* 0x004fe400078e02ff */
[----:B------:R-:W-:Y:S01]  /*1ba0*/  @!P3 LDGSTS.E.BYPASS.LTC128B.128 [R159+0x1800], desc[UR10][R4.64] ;  /* 0x01800000049fbfae */ /* 0x000fe2000b981a0a */
[----:B------:R-:W-:Y:S01]  /*1bb0*/  @!P5 LEA.HI.X R25, R2, R154, R21, 0x1, P4 ;  /* 0x0000009a0219d211 */ /* 0x000fe200020f0c15 */
[----:B------:R-:W-:Y:S01]  /*1bc0*/  IMAD R13, R101, UR9, R14 ;  /* 0x00000009650d7c24 */ /* 0x000fe2000f8e020e */
[----:B------:R-:W-:Y:S01]  /*1bd0*/  ISETP.GE.AND P4, PT, R19, R18, PT ;  /* 0x000000121300720c */ /* 0x000fe20003f86270 */
[----:B------:R1:W-:Y:S01]  /*1be0*/  @!P3 LDGSTS.E.BYPASS.LTC128B.128 [R159+0x3800], desc[UR10][R4.64+0x80] ;  /* 0x03800080049fbfae */ /* 0x0003e2000b981a0a */
[----:B------:R-:W-:Y:S01]  /*1bf0*/  SHF.L.U64.HI R2, R8, 0x6, R9 ;  /* 0x0000000608027819 */ /* 0x000fe20000010209 */
[----:B-----5:R-:W-:-:S02]  /*1c00*/  IMAD.WIDE.U32 R28, R162, R8, R34 ;  /* 0x00000008a21c7225 */ /* 0x020fc400078e0022 */
[----:B------:R-:W-:Y:S02]  /*1c10*/  @!P1 LDGSTS.E.BYPASS.LTC128B.128 [R159+0x4000], desc[UR10][R26.64] ;  /* 0x040000001a9f9fae */ /* 0x000fe4000b981a0a */
[----:B------:R-:W-:Y:S02]  /*1c20*/  @!P2 IMAD.WIDE.U32 R34, R10, 0x30, R30 ;  /* 0x000000300a22a825 */ /* 0x000fe400078e001e */
[----:B------:R-:W-:Y:S02]  /*1c30*/  @!P1 LDGSTS.E.BYPASS.LTC128B.128 [R159+0x6000], desc[UR10][R26.64+0x80] ;  /* 0x060000801a9f9fae */ /* 0x000fe4000b981a0a */
[----:B------:R-:W-:Y:S01]  /*1c40*/  @!P2 IMAD.IADD R3, R35, 0x1, R12 ;  /* 0x000000012303a824 */ /* 0x000fe200078e020c */
[C---:B------:R-:W-:Y:S01]  /*1c50*/  @!P2 LEA R20, P6, R34.reuse, R155, 0x1 ;  /* 0x0000009b2214a211 */ /* 0x040fe200078c08ff */
[----:B------:R-:W-:Y:S01]  /*1c60*/  @!P0 LDGSTS.E.BYPASS.LTC128B.128 [R159+0x4800], desc[UR10][R32.64] ;  /* 0x04800000209f8fae */ /* 0x000fe2000b981a0a */
[----:B------:R-:W-:Y:S02]  /*1c70*/  IMAD.IADD R29, R29, 0x1, R128 ;  /* 0x000000011d1d7824 */ /* 0x000fe400078e0280 */
[----:B------:R-:W-:Y:S01]  /*1c80*/  @!P2 LEA.HI.X R21, R34, R154, R3, 0x1, P6 ;  /* 0x0000009a2215a211 */ /* 0x000fe200030f0c03 */
[----:B------:R-:W-:Y:S01]  /*1c90*/  @!P0 LDGSTS.E.BYPASS.LTC128B.128 [R159+0x6800], desc[UR10][R32.64+0x80] ;  /* 0x06800080209f8fae */ /* 0x000fe2000b981a0a */
[----:B------:R-:W-:-:S02]  /*1ca0*/  IMAD R3, R2, R23, RZ ;  /* 0x0000001702037224 */ /* 0x000fc400078e02ff */
[----:B------:R-:W-:Y:S01]  /*1cb0*/  IMAD.WIDE.U32 R22, R22, R23, RZ ;  /* 0x0000001716167225 */ /* 0x000fe200078e00ff */
[----:B------:R-:W-:Y:S03]  /*1cc0*/  @!P5 LDGSTS.E.BYPASS.LTC128B.128 [R159+0x5000], desc[UR10][R24.64] ;  /* 0x05000000189fdfae */ /* 0x000fe6000b981a0a */
[----:B------:R-:W-:Y:S01]  /*1cd0*/  IMAD.WIDE.U32 R106, R101, UR8, R28 ;  /* 0x00000008656a7c25 */ /* 0x000fe2000f8e001c */
[----:B------:R-:W-:Y:S01]  /*1ce0*/  @!P5 LDGSTS.E.BYPASS.LTC128B.128 [R159+0x7000], desc[UR10][R24.64+0x80] ;  /* 0x07000080189fdfae */ /* 0x000fe2000b981a0a */
[----:B------:R-:W-:Y:S02]  /*1cf0*/  ISETP.GE.AND P5, PT, R17, R18, PT ;  /* 0x000000121100720c */ /* 0x000fe40003fa6270 */
[----:B-1----:R-:W-:Y:S01]  /*1d00*/  IMAD.IADD R5, R23, 0x1, R3 ;  /* 0x0000000117057824 */ /* 0x002fe200078e0203 */
[----:B------:R-:W-:Y:S01]  /*1d10*/  @!P2 LDGSTS.E.BYPASS.LTC128B.128 [R159+0x5800], desc[UR10][R20.64] ;  /* 0x05800000149fafae */ /* 0x000fe2000b981a0a */
[----:B------:R-:W-:Y:S01]  /*1d20*/  @!P4 LEA R3, P3, R8, R22, 0x4 ;  /* 0x000000160803c211 */ /* 0x000fe200078620ff */
[----:B------:R-:W-:Y:S01]  /*1d30*/  IMAD.IADD R19, R107, 0x1, R13 ;  /* 0x000000016b137824 */ /* 0x000fe200078e020d */
[----:B---3--:R-:W-:Y:S01]  /*1d40*/  LEA R104, P0, R106, UR6, 0x1 ;  /* 0x000000066a687c11 */ /* 0x008fe2000f8008ff */
[----:B------:R1:W-:Y:S01]  /*1d50*/  @!P2 LDGSTS.E.BYPASS.LTC128B.128 [R159+0x7800], desc[UR10][R20.64+0x80] ;  /* 0x07800080149fafae */ /* 0x0003e2000b981a0a */
[----:B------:R-:W-:-:S02]  /*1d60*/  @!P4 LEA.HI.X R4, R8, R5, R9, 0x4, P3 ;  /* 0x000000050804c211 */ /* 0x000fc400018f2409 */
[----:B------:R-:W-:Y:S01]  /*1d70*/  ISETP.GE.AND P3, PT, R15, R18, PT ;  /* 0x000000120f00720c */ /* 0x000fe20003f66270 */
[----:B------:R-:W0:Y:S01]  /*1d80*/  LDGDEPBAR ;  /* 0x00000000000079af */ /* 0x000e220000000000 */
[----:B------:R-:W-:Y:S02]  /*1d90*/  LOP3.LUT R13, R150, 0x1c0, RZ, 0xc0, !PT ;  /* 0x000001c0960d7812 */ /* 0x000fe400078ec0ff */
[----:B------:R-:W-:Y:S02]  /*1da0*/  LEA.HI.X R2, R106, UR7, R19, 0x1, P0 ;  /* 0x000000076a027c11 */ /* 0x000fe400080f0c13 */
[-C--:B------:R-:W-:Y:S02]  /*1db0*/  @!P4 LEA R12, P6, R3, R104.reuse, 0x1 ;  /* 0x00000068030cc211 */ /* 0x080fe400078c08ff */
[----:B------:R-:W-:Y:S02]  /*1dc0*/  LOP3.LUT R0, R13, 0x38, R0, 0xf8, !PT ;  /* 0x000000380d007812 */ /* 0x000fe400078ef800 */
[----:B------:R-:W-:-:S02]  /*1dd0*/  @!P1 LEA R18, P2, R22, R104, 0x1 ;  /* 0x0000006816129211 */ /* 0x000fc400078408ff */
[-C--:B------:R-:W-:Y:S01]  /*1de0*/  @!P4 LEA.HI.X R13, R3, R2.reuse, R4, 0x1, P6 ;  /* 0x00000002030dc211 */ /* 0x080fe200030f0c04 */
[----:B------:R-:W-:Y:S01]  /*1df0*/  @!P3 IMAD.MOV.U32 R4, RZ, RZ, R22 ;  /* 0x000000ffff04b224 */ /* 0x000fe200078e0016 */
[C-C-:B------:R-:W-:Y:S01]  /*1e00*/  @!P1 LEA.HI.X R19, R22.reuse, R2, R5.reuse, 0x1, P2 ;  /* 0x0000000216139211 */ /* 0x140fe200010f0c05 */
[----:B------:R-:W-:Y:S01]  /*1e10*/  IMAD.SHL.U32 R3, R9, 0x20, RZ ;  /* 0x0000002009037824 */ /* 0x000fe200078e00ff */
[----:B------:R-:W-:Y:S01]  /*1e20*/  @!P5 IADD3 R15, P2, PT, R22, R132, RZ ;  /* 0x00000084160fd210 */ /* 0x000fe20007f5e0ff */
[----:B------:R-:W-:Y:S01]  /*1e30*/  @!P3 IMAD.WIDE.U32 R22, R8, 0x30, R4 ;  /* 0x000000300816b825 */ /* 0x000fe200078e0004 */
[C---:B------:R-:W-:Y:S02]  /*1e40*/  LOP3.LUT R4, R150.reuse, 0x200, RZ, 0xc0, !PT ;  /* 0x0000020096047812 */ /* 0x040fe400078ec0ff */
[----:B------:R-:W-:Y:S01]  /*1e50*/  LOP3.LUT R150, R150, 0x400, RZ, 0xc0, !PT ;  /* 0x0000040096967812 */ /* 0x000fe200078ec0ff */
[----:B------:R-:W-:Y:S01]  /*1e60*/  IMAD.IADD R102, R133, 0x1, R3 ;  /* 0x0000000185667824 */ /* 0x000fe200078e0203 */
[----:B------:R-:W-:Y:S01]  /*1e70*/  LOP3.LUT R3, R0, 0x8, R94, 0x78, !PT ;  /* 0x0000000800037812 */ /* 0x000fe200078e785e */
[----:B------:R-:W-:Y:S01]  /*1e80*/  @!P3 IMAD R17, R9, 0x30, RZ ;  /* 0x000000300911b824 */ /* 0x000fe200078e02ff */
[----:B------:R-:W-:Y:S01]  /*1e90*/  LOP3.LUT R151, R4, 0x7c00, R151, 0xf8, !PT ;  /* 0x00007c0004977812 */ /* 0x000fe200078ef897 */
[----:B------:R-:W-:-:S04]  /*1ea0*/  DEPBAR.LE SB0, 0x0 ;  /* 0x000080000000791a */ /* 0x000fc80000000000 */
[----:B------:R-:W-:Y:S01]  /*1eb0*/  BAR.SYNC.DEFER_BLOCKING 0x0 ;  /* 0x0000000000007b1d */ /* 0x000fe20000010000 */
[----:B------:R-:W-:Y:S01]  /*1ec0*/  IMAD R150, R3, 0x2, R150 ;  /* 0x0000000203967824 */ /* 0x000fe200078e0296 */
[----:B------:R-:W-:Y:S01]  /*1ed0*/  SHF.R.U32.HI R3, RZ, 0x1, R94 ;  /* 0x00000001ff037819 */ /* 0x000fe2000001165e */
[----:B------:R-:W-:Y:S01]  /*1ee0*/  @!P5 IMAD.X R5, R102, 0x1, R5, P2 ;  /* 0x000000016605d824 */ /* 0x000fe200010e0605 */
[-C--:B------:R-:W-:Y:S01]  /*1ef0*/  @!P5 LEA R14, P6, R15, R104.reuse, 0x1 ;  /* 0x000000680f0ed211 */ /* 0x080fe200078c08ff */
[----:B------:R-:W-:Y:S01]  /*1f00*/  @!P3 IMAD.IADD R17, R23, 0x1, R17 ;  /* 0x000000011711b824 */ /* 0x000fe200078e0211 */
[----:B------:R-:W-:Y:S01]  /*1f10*/  LOP3.LUT R4, R0, 0x8, R3, 0x78, !PT ;  /* 0x0000000800047812 */ /* 0x000fe200078e7803 */
[----:B------:R-:W-:Y:S01]  /*1f20*/  IMAD.MOV.U32 R0, RZ, RZ, 0x40 ;  /* 0x00000040ff007424 */ /* 0x000fe200078e00ff */
[----:B-1----:R-:W-:Y:S02]  /*1f30*/  @!P3 LEA R20, P2, R22, R104, 0x1 ;  /* 0x000000681614b211 */ /* 0x002fe400078408ff */
[-C--:B------:R-:W-:Y:S01]  /*1f40*/  @!P5 LEA.HI.X R15, R15, R2.reuse, R5, 0x1, P6 ;  /* 0x000000020f0fd211 */ /* 0x080fe200030f0c05 */
[----:B------:R-:W-:Y:S01]  /*1f50*/  IMAD.IADD R151, R4, 0x1, R151 ;  /* 0x0000000104977824 */ /* 0x000fe200078e0297 */
[----:B------:R-:W-:Y:S01]  /*1f60*/  @!P3 LEA.HI.X R21, R22, R2, R17, 0x1, P2 ;  /* 0x000000021615b211 */ /* 0x000fe200010f0c11 */
[----:B------:R-:W-:-:S02]  /*1f70*/  IMAD.MOV.U32 R5, RZ, RZ, 0x20 ;  /* 0x00000020ff057424 */ /* 0x000fc400078e00ff */
[----:B------:R-:W-:Y:S01]  /*1f80*/  VIADD R2, R150, UR5 ;  /* 0x0000000596027c36 */ /* 0x000fe20008000000 */
[----:B------:R-:W-:Y:S01]  /*1f90*/  LEA R151, R151, UR5, 0x1 ;  /* 0x0000000597977c11 */ /* 0x000fe2000f8e08ff */
[----:B------:R-:W-:Y:S01]  /*1fa0*/  @!PT LDS RZ, [RZ] ;  /* 0x00000000fffff984 */ /* 0x000fe20000000800 */
[----:B------:R-:W-:Y:S01]  /*1fb0*/  @!PT LDS RZ, [RZ] ;  /* 0x00000000fffff984 */ /* 0x000fe20000000800 */
[----:B------:R-:W-:Y:S01]  /*1fc0*/  @!PT LDS RZ, [RZ] ;  /* 0x00000000fffff984 */ /* 0x000fe20000000800 */
[----:B------:R-:W-:Y:S04]  /*1fd0*/  @!P1 LDGSTS.E.BYPASS.LTC128B.128 [R159+0x8000], desc[UR10][R18.64] ;  /* 0x08000000129f9fae */ /* 0x000fe8000b981a0a */
[----:B------:R1:W-:Y:S04]  /*1fe0*/  @!P1 LDGSTS.E.BYPASS.LTC128B.128 [R159+0xa000], desc[UR10][R18.64+0x80] ;  /* 0x0a000080129f9fae */ /* 0x0003e8000b981a0a */
[----:B------:R-:W-:Y:S04]  /*1ff0*/  @P1 STS.128 [R159+0x8000], RZ ;  /* 0x008000ff9f001388 */ /* 0x000fe80000000c00 */
[----:B------:R-:W-:Y:S01]  /*2000*/  @P1 STS.128 [R159+0xa000], RZ ;  /* 0x00a000ff9f001388 */ /* 0x000fe20000000c00 */
[----:B------:R-:W-:-:S03]  /*2010*/  R2P PR, R94, 0x6 ;  /* 0x000000065e007804 */ /* 0x000fc60000000000 */
[----:B------:R-:W-:Y:S02]  /*2020*/  @P4 STS.128 [R159+0x8800], RZ ;  /* 0x008800ff9f004388 */ /* 0x000fe40000000c00 */
[----:B------:R-:W-:Y:S02]  /*2030*/  SEL R5, R5, 0xffffffe0, !P1 ;  /* 0xffffffe005057807 */ /* 0x000fe40004800000 */
[----:B------:R-:W-:Y:S01]  /*2040*/  @P4 STS.128 [R159+0xa800], RZ ;  /* 0x00a800ff9f004388 */ /* 0x000fe20000000c00 */
[----:B------:R-:W-:Y:S02]  /*2050*/  SEL R0, R0, 0xffffffc0, !P2 ;  /* 0xffffffc000007807 */ /* 0x000fe40005000000 */
[C-C-:B------:R-:W-:Y:S01]  /*2060*/  IMAD.IADD R149, R151.reuse, 0x1, R5.reuse ;  /* 0x0000000197957824 */ /* 0x140fe200078e0205 */
[----:B------:R-:W-:Y:S01]  /*2070*/  @!PT LDS RZ, [RZ] ;  /* 0x00000000fffff984 */ /* 0x000fe20000000800 */
[----:B------:R-:W-:Y:S01]  /*2080*/  @!PT LDS RZ, [RZ] ;  /* 0x00000000fffff984 */ /* 0x000fe20000000800 */
[----:B------:R-:W-:Y:S01]  /*2090*/  @!PT LDS RZ, [RZ] ;  /* 0x00000000fffff984 */ /* 0x000fe20000000800 */
[----:B------:R-:W-:Y:S01]  /*20a0*/  @!P4 LDGSTS.E.BYPASS.LTC128B.128 [R159+0x8800], desc[UR10][R12.64] ;  /* 0x088000000c9fcfae */ /* 0x000fe2000b981a0a */
[C---:B------:R-:W-:Y:S02]  /*20b0*/  IMAD.IADD R145, R2.reuse, 0x1, R5 ;  /* 0x0000000102917824 */ /* 0x040fe400078e0205 */
[--C-:B------:R-:W-:Y:S01]  /*20c0*/  IMAD.IADD R148, R151, 0x1, R0.reuse ;  /* 0x0000000197947824 */ /* 0x100fe200078e0200 */
[----:B------:R-:W-:Y:S01]  /*20d0*/  @!P4 LDGSTS.E.BYPASS.LTC128B.128 [R159+0xa800], desc[UR10][R12.64+0x80] ;  /* 0x0a8000800c9fcfae */ /* 0x000fe2000b981a0a */
[----:B------:R-:W-:Y:S01]  /*20e0*/  IMAD.IADD R144, R2, 0x1, R0 ;  /* 0x0000000102907824 */ /* 0x000fe200078e0200 */
[----:B------:R-:W-:Y:S01]  /*20f0*/  SHF.R.U32.HI R2, RZ, 0x2, R94 ;  /* 0x00000002ff027819 */ /* 0x000fe2000001165e */
[C---:B------:R-:W-:Y:S01]  /*2100*/  IMAD.IADD R147, R5.reuse, 0x1, R148 ;  /* 0x0000000105937824 */ /* 0x040fe200078e0294 */
[----:B------:R-:W-:Y:S01]  /*2110*/  @P5 STS.128 [R159+0x9000], RZ ;  /* 0x009000ff9f005388 */ /* 0x000fe20000000c00 */
[----:B------:R-:W-:-:S02]  /*2120*/  IMAD.IADD R143, R5, 0x1, R144 ;  /* 0x00000001058f7824 */ /* 0x000fc400078e0290 */
[----:B------:R-:W-:Y:S01]  /*2130*/  IMAD.SHL.U32 R94, R94, 0x2, RZ ;  /* 0x000000025e5e7824 */ /* 0x000fe200078e00ff */
[----:B------:R-:W-:Y:S04]  /*2140*/  @P5 STS.128 [R159+0xb000], RZ ;  /* 0x00b000ff9f005388 */ /* 0x000fe80000000c00 */
[----:B------:R-:W-:Y:S01]  /*2150*/  @!PT LDS RZ, [RZ] ;  /* 0x00000000fffff984 */ /* 0x000fe20000000800 */
[----:B------:R-:W-:Y:S01]  /*2160*/  @!PT LDS RZ, [RZ] ;  /* 0x00000000fffff984 */ /* 0x000fe20000000800 */
[----:B------:R-:W-:Y:S01]  /*2170*/  @!PT LDS RZ, [RZ] ;  /* 0x00000000fffff984 */ /* 0x000fe20000000800 */
[----:B------:R-:W-:Y:S01]  /*2180*/  @!P5 LDGSTS.E.BYPASS.LTC128B.128 [R159+0x9000], desc[UR10][R14.64] ;  /* 0x090000000e9fdfae */ /* 0x000fe2000b981a0a */
[----:B------:R-:W-:-:S03]  /*2190*/  LOP3.LUT R94, R94, 0x6, RZ, 0xc0, !PT ;  /* 0x000000065e5e7812 */ /* 0x000fc600078ec0ff */
[----:B------:R2:W-:Y:S02]  /*21a0*/  @!P5 LDGSTS.E.BYPASS.LTC128B.128 [R159+0xb000], desc[UR10][R14.64+0x80] ;  /* 0x0b0000800e9fdfae */ /* 0x0005e4000b981a0a */
[----:B------:R-:W-:Y:S02]  /*21b0*/  IMAD R136, R103, 0x40, R94 ;  /* 0x0000004067887824 */ /* 0x000fe400078e025e */
[----:B------:R-:W-:Y:S04]  /*21c0*/  @P3 STS.128 [R159+0x9800], RZ ;  /* 0x009800ff9f003388 */ /* 0x000fe80000000c00 */
[----:B------:R-:W-:Y:S04]  /*21d0*/  @P3 STS.128 [R159+0xb800], RZ ;  /* 0x00b800ff9f003388 */ /* 0x000fe80000000c00 */
[----:B------:R-:W-:Y:S01]  /*21e0*/  @!PT LDS RZ, [RZ] ;  /* 0x00000000fffff984 */ /* 0x000fe20000000800 */
[----:B------:R-:W-:Y:S01]  /*21f0*/  @!PT LDS RZ, [RZ] ;  /* 0x00000000fffff984 */ /* 0x000fe20000000800 */
[----:B------:R-:W-:Y:S01]  /*2200*/  @!PT LDS RZ, [RZ] ;  /* 0x00000000fffff984 */ /* 0x000fe20000000800 */
[----:B------:R-:W-:Y:S04]  /*2210*/  @!P3 LDGSTS.E.BYPASS.LTC128B.128 [R159+0x9800], desc[UR10][R20.64] ;  /* 0x09800000149fbfae */ /* 0x000fe8000b981a0a */
[----:B------:R3:W-:Y:S04]  /*2220*/  @!P3 LDGSTS.E.BYPASS.LTC128B.128 [R159+0xb800], desc[UR10][R20.64+0x80] ;  /* 0x0b800080149fbfae */ /* 0x0007e8000b981a0a */
[----:B-1----:R-:W-:Y:S04]  /*2230*/  LDSM.16.M88.4 R16, [R151] ;  /* 0x000000009710783b */ /* 0x002fe80000000200 */
[----:B------:R-:W1:Y:S04]  /*2240*/  LDSM.16.M88.4 R44, [R150+UR5+0x4000] ;  /* 0x00400005962c783b */ /* 0x000e680008000200 */
[----:B------:R-:W4:Y:S04]  /*2250*/  LDSM.16.M88.4 R36, [R150+UR5+0x4800] ;  /* 0x004800059624783b */ /* 0x000f280008000200 */
[----:B------:R-:W5:Y:S04]  /*2260*/  LDSM.16.M88.4 R28, [R150+UR5+0x5000] ;  /* 0x00500005961c783b */ /* 0x000f680008000200 */
[----:B--2---:R-:W2:Y:S04]  /*2270*/  LDSM.16.M88.4 R12, [R150+UR5+0x5800] ;  /* 0x00580005960c783b */ /* 0x004ea80008000200 */
[----:B------:R-:W-:Y:S04]  /*2280*/  LDSM.16.M88.4 R72, [R149] ;  /* 0x000000009548783b */ /* 0x000fe80000000200 */
[----:B------:R-:W2:Y:S04]  /*2290*/  LDSM.16.M88.4 R64, [R145+0x4000] ;  /* 0x004000009140783b */ /* 0x000ea80000000200 */
[----:B------:R-:W2:Y:S04]  /*22a0*/  LDSM.16.M88.4 R60, [R145+0x4800] ;  /* 0x00480000913c783b */ /* 0x000ea80000000200 */
[----:B------:R-:W2:Y:S04]  /*22b0*/  LDSM.16.M88.4 R24, [R145+0x5000] ;  /* 0x005000009118783b */ /* 0x000ea80000000200 */
[----:B---3--:R-:W3:Y:S04]  /*22c0*/  LDSM.16.M88.4 R20, [R145+0x5800] ;  /* 0x005800009114783b */ /* 0x008ee80000000200 */
[----:B------:R-:W-:Y:S01]  /*22d0*/  LDSM.16.M88.4 R52, [R148] ;  /* 0x000000009434783b */ /* 0x000fe20000000200 */
[C---:B-1----:R-:W-:Y:S03]  /*22e0*/  HMMA.16816.F32 R48, R16.reuse, R44, RZ ;  /* 0x0000002c1030723c */ /* 0x042fe600000018ff */
[----:B------:R-:W1:Y:S04]  /*22f0*/  LDSM.16.M88.4 R88, [R144+0x4000] ;  /* 0x004000009058783b */ /* 0x000e680000000200 */
[----:B------:R-:W1:Y:S01]  /*2300*/  LDSM.16.M88.4 R84, [R144+0x4800] ;  /* 0x004800009054783b */ /* 0x000e620000000200 */
[C---:B----4-:R-:W-:Y:S03]  /*2310*/  HMMA.16816.F32 R40, R16.reuse, R36, RZ ;  /* 0x000000241028723c */ /* 0x050fe600000018ff */
[----:B------:R-:W4:Y:S04]  /*2320*/  LDSM.16.M88.4 R80, [R144+0x5000] ;  /* 0x005000009050783b */ /* 0x000f280000000200 */
[----:B------:R-:W4:Y:S01]  /*2330*/  LDSM.16.M88.4 R56, [R144+0x5800] ;  /* 0x005800009038783b */ /* 0x000f220000000200 */
[C---:B-----5:R-:W-:Y:S03]  /*2340*/  HMMA.16816.F32 R32, R16.reuse, R28, RZ ;  /* 0x0000001c1020723c */ /* 0x060fe600000018ff */
[----:B------:R-:W-:Y:S04]  /*2350*/  LDSM.16.M88.4 R68, [R143+0x4000] ;  /* 0x004000008f44783b */ /* 0x000fe80000000200 */
[----:B------:R-:W0:Y:S01]  /*2360*/  LDGDEPBAR ;  /* 0x00000000000079af */ /* 0x000e220000000000 */
[C---:B------:R-:W-:Y:S08]  /*2370*/  HMMA.16816.F32 R44, R16.reuse, R46, RZ ;  /* 0x0000002e102c723c */ /* 0x040ff000000018ff */
[C---:B------:R-:W-:Y:S08]  /*2380*/  HMMA.16816.F32 R36, R16.reuse, R38, RZ ;  /* 0x000000261024723c */ /* 0x040ff000000018ff */
[C---:B------:R-:W-:Y:S08]  /*2390*/  HMMA.16816.F32 R28, R16.reuse, R30, RZ ;  /* 0x0000001e101c723c */ /* 0x040ff000000018ff */
[C---:B--2---:R-:W-:Y:S08]  /*23a0*/  HMMA.16816.F32 R76, R16.reuse, R12, RZ ;  /* 0x0000000c104c723c */ /* 0x044ff000000018ff */
[----:B------:R-:W-:Y:S01]  /*23b0*/  HMMA.16816.F32 R16, R16, R14, RZ ;  /* 0x0000000e1010723c */ /* 0x000fe200000018ff */
[----:B------:R-:W2:Y:S07]  /*23c0*/  LDSM.16.M88.4 R12, [R147] ;  /* 0x00000000930c783b */ /* 0x000eae0000000200 */
[C---:B------:R-:W-:Y:S08]  /*23d0*/  HMMA.16816.F32 R48, R72.reuse, R64, R48 ;  /* 0x000000404830723c */ /* 0x040ff00000001830 */
[C---:B------:R-:W-:Y:S01]  /*23e0*/  HMMA.16816.F32 R44, R72.reuse, R66, R44 ;  /* 0x00000042482c723c */ /* 0x040fe2000000182c */
[----:B------:R-:W5:Y:S07]  /*23f0*/  LDSM.16.M88.4 R64, [R143+0x4800] ;  /* 0x004800008f40783b */ /* 0x000f6e0000000200 */
[C---:B------:R-:W-:Y:S08]  /*2400*/  HMMA.16816.F32 R40, R72.reuse, R60, R40 ;  /* 0x0000003c4828723c */ /* 0x040ff00000001828 */
[C---:B------:R-:W-:Y:S01]  /*2410*/  HMMA.16816.F32 R36, R72.reuse, R62, R36 ;  /* 0x0000003e4824723c */ /* 0x040fe20000001824 */
[----:B------:R-:W-:Y:S07]  /*2420*/  LDSM.16.M88.4 R60, [R150+UR5+0x6000] ;  /* 0x00600005963c783b */ /* 0x000fee0008000200 */
[C---:B------:R-:W-:Y:S08]  /*2430*/  HMMA.16816.F32 R32, R72.reuse, R24, R32 ;  /* 0x000000184820723c */ /* 0x040ff00000001820 */
[C---:B------:R-:W-:Y:S01]  /*2440*/  HMMA.16816.F32 R28, R72.reuse, R26, R28 ;  /* 0x0000001a481c723c */ /* 0x040fe2000000181c */
[----:B------:R-:W5:Y:S07]  /*2450*/  LDSM.16.M88.4 R24, [R143+0x5000] ;  /* 0x005000008f18783b */ /* 0x000f6e0000000200 */
[C---:B---3--:R-:W-:Y:S08]  /*2460*/  HMMA.16816.F32 R76, R72.reuse, R20, R76 ;  /* 0x00000014484c723c */ /* 0x048ff0000000184c */
[----:B------:R-:W-:Y:S01]  /*2470*/  HMMA.16816.F32 R72, R72, R22, R16 ;  /* 0x000000164848723c */ /* 0x000fe20000001810 */
[----:B------:R-:W3:Y:S04]  /*2480*/  LDSM.16.M88.4 R16, [R143+0x5800] ;  /* 0x005800008f10783b */ /* 0x000ee80000000200 */
[----:B------:R-:W3:Y:S03]  /*2490*/  LDSM.16.M88.4 R20, [R151+0x2000] ;  /* 0x002000009714783b */ /* 0x000ee60000000200 */
[C---:B-1----:R-:W-:Y:S08]  /*24a0*/  HMMA.16816.F32 R48, R52.reuse, R88, R48 ;  /* 0x000000583430723c */ /* 0x042ff00000001830 */
[C---:B------:R-:W-:Y:S01]  /*24b0*/  HMMA.16816.F32 R44, R52.reuse, R90, R44 ;  /* 0x0000005a342c723c */ /* 0x040fe2000000182c */
[----:B------:R-:W-:Y:S07]  /*24c0*/  LDSM.16.M88.4 R88, [R145+0x7000] ;  /* 0x007000009158783b */ /* 0x000fee0000000200 */
[C---:B------:R-:W-:Y:S08]  /*24d0*/  HMMA.16816.F32 R40, R52.reuse, R84, R40 ;  /* 0x000000543428723c */ /* 0x040ff00000001828 */
[C---:B------:R-:W-:Y:S01]  /*24e0*/  HMMA.16816.F32 R36, R52.reuse, R86, R36 ;  /* 0x000000563424723c */ /* 0x040fe20000001824 */
[----:B------:R-:W-:Y:S07]  /*24f0*/  LDSM.16.M88.4 R84, [R149+0x2000] ;  /* 0x002000009554783b */ /* 0x000fee0000000200 */
[C---:B----4-:R-:W-:Y:S08]  /*2500*/  HMMA.16816.F32 R32, R52.reuse, R80, R32 ;  /* 0x000000503420723c */ /* 0x050ff00000001820 */
[C---:B------:R-:W-:Y:S01]  /*2510*/  HMMA.16816.F32 R28, R52.reuse, R82, R28 ;  /* 0x00000052341c723c */ /* 0x040fe2000000181c */
[----:B------:R-:W-:Y:S07]  /*2520*/  LDSM.16.M88.4 R80, [R145+0x7800] ;  /* 0x007800009150783b */ /* 0x000fee0000000200 */
[C---:B------:R-:W-:Y:S08]  /*2530*/  HMMA.16816.F32 R76, R52.reuse, R56, R76 ;  /* 0x00000038344c723c */ /* 0x040ff0000000184c */
[----:B------:R-:W-:Y:S01]  /*2540*/  HMMA.16816.F32 R72, R52, R58, R72 ;  /* 0x0000003a3448723c */ /* 0x000fe20000001848 */
[----:B------:R-:W1:Y:S04]  /*2550*/  LDSM.16.M88.4 R56, [R150+UR5+0x6800] ;  /* 0x006800059638783b */ /* 0x000e680008000200 */
[----:B------:R-:W4:Y:S03]  /*2560*/  LDSM.16.M88.4 R52, [R150+UR5+0x7000] ;  /* 0x007000059634783b */ /* 0x000f260008000200 */
[C---:B--2---:R-:W-:Y:S08]  /*2570*/  HMMA.16816.F32 R48, R12.reuse, R68, R48 ;  /* 0x000000440c30723c */ /* 0x044ff00000001830 */
[C---:B------:R-:W-:Y:S01]  /*2580*/  HMMA.16816.F32 R44, R12.reuse, R70, R44 ;  /* 0x000000460c2c723c */ /* 0x040fe2000000182c */
[----:B------:R-:W-:Y:S07]  /*2590*/  LDSM.16.M88.4 R68, [R148+0x2000] ;  /* 0x002000009444783b */ /* 0x000fee0000000200 */
[C---:B-----5:R-:W-:Y:S08]  /*25a0*/  HMMA.16816.F32 R40, R12.reuse, R64, R40 ;  /* 0x000000400c28723c */ /* 0x060ff00000001828 */
[C---:B------:R-:W-:Y:S01]  /*25b0*/  HMMA.16816.F32 R36, R12.reuse, R66, R36 ;  /* 0x000000420c24723c */ /* 0x040fe20000001824 */
[----:B------:R-:W-:Y:S07]  /*25c0*/  LDSM.16.M88.4 R64, [R144+0x6000] ;  /* 0x006000009040783b */ /* 0x000fee0000000200 */
[C---:B------:R-:W-:Y:S08]  /*25d0*/  HMMA.16816.F32 R32, R12.reuse, R24, R32 ;  /* 0x000000180c20723c */ /* 0x040ff00000001820 */
[C---:B------:R-:W-:Y:S01]  /*25e0*/  HMMA.16816.F32 R28, R12.reuse, R26, R28 ;  /* 0x0000001a0c1c723c */ /* 0x040fe2000000181c */
[----:B------:R-:W-:Y:S07]  /*25f0*/  LDSM.16.M88.4 R24, [R150+UR5+0x7800] ;  /* 0x007800059618783b */ /* 0x000fee0008000200 */
[C---:B---3--:R-:W-:Y:S08]  /*2600*/  HMMA.16816.F32 R76, R12.reuse, R16, R76 ;  /* 0x000000100c4c723c */ /* 0x048ff0000000184c */
[----:B------:R-:W-:Y:S01]  /*2610*/  HMMA.16816.F32 R72, R12, R18, R72 ;  /* 0x000000120c48723c */ /* 0x000fe20000001848 */
[----:B------:R-:W2:Y:S04]  /*2620*/  LDSM.16.M88.4 R12, [R145+0x6800] ;  /* 0x00680000910c783b */ /* 0x000ea80000000200 */
[----:B------:R-:W3:Y:S03]  /*2630*/  LDSM.16.M88.4 R16, [R145+0x6000] ;  /* 0x006000009110783b */ /* 0x000ee60000000200 */
[C---:B------:R-:W-:Y:S08]  /*2640*/  HMMA.16816.F32 R48, R20.reuse, R60, R48 ;  /* 0x0000003c1430723c */ /* 0x040ff00000001830 */
[C---:B------:R-:W-:Y:S01]  /*2650*/  HMMA.16816.F32 R44, R20.reuse, R62, R44 ;  /* 0x0000003e142c723c */ /* 0x040fe2000000182c */
[----:B------:R-:W5:Y:S07]  /*2660*/  LDSM.16.M88.4 R60, [R144+0x6800] ;  /* 0x00680000903c783b */ /* 0x000f6e0000000200 */
[C---:B-1----:R-:W-:Y:S08]  /*2670*/  HMMA.16816.F32 R40, R20.reuse, R56, R40 ;  /* 0x000000381428723c */ /* 0x042ff00000001828 */
[C---:B------:R-:W-:Y:S01]  /*2680*/  HMMA.16816.F32 R36, R20.reuse, R58, R36 ;  /* 0x0000003a1424723c */ /* 0x040fe20000001824 */
[----:B------:R-:W1:Y:S07]  /*2690*/  LDSM.16.M88.4 R56, [R144+0x7000] ;  /* 0x007000009038783b */ /* 0x000e6e0000000200 */
[----:B----4-:R-:W-:Y:S08]  /*26a0*/  HMMA.16816.F32 R32, R20, R52, R32 ;  /* 0x000000341420723c */ /* 0x010ff00000001820 */
[----:B--2---:R-:W-:Y:S08]  /*26b0*/  HMMA.16816.F32 R40, R84, R12, R40 ;  /* 0x0000000c5428723c */ /* 0x004ff00000001828 */
[----:B------:R-:W-:Y:S01]  /*26c0*/  HMMA.16816.F32 R28, R20, R54, R28 ;  /* 0x00000036141c723c */ /* 0x000fe2000000181c */
[----:B------:R-:W2:Y:S07]  /*26d0*/  LDSM.16.M88.4 R52, [R144+0x7800] ;  /* 0x007800009034783b */ /* 0x000eae0000000200 */
[----:B------:R-:W-:Y:S01]  /*26e0*/  HMMA.16816.F32 R36, R84, R14, R36 ;  /* 0x0000000e5424723c */ /* 0x000fe20000001824 */
[----:B------:R-:W-:Y:S07]  /*26f0*/  LDSM.16.M88.4 R12, [R147+0x2000] ;  /* 0x00200000930c783b */ /* 0x000fee0000000200 */
[----:B------:R-:W-:Y:S08]  /*2700*/  HMMA.16816.F32 R76, R20, R24, R76 ;  /* 0x00000018144c723c */ /* 0x000ff0000000184c */
[C---:B---3--:R-:W-:Y:S08]  /*2710*/  HMMA.16816.F32 R48, R84.reuse, R16, R48 ;  /* 0x000000105430723c */ /* 0x048ff00000001830 */
[C---:B------:R-:W-:Y:S01]  /*2720*/  HMMA.16816.F32 R44, R84.reuse, R18, R44 ;  /* 0x00000012542c723c */ /* 0x040fe2000000182c */
[----:B------:R-:W3:Y:S07]  /*2730*/  LDSM.16.M88.4 R16, [R143+0x7000] ;  /* 0x007000008f10783b */ /* 0x000eee0000000200 */
[----:B------:R-:W-:Y:S08]  /*2740*/  HMMA.16816.F32 R32, R84, R88, R32 ;  /* 0x000000585420723c */ /* 0x000ff00000001820 */
[----:B------:R-:W-:Y:S01]  /*2750*/  HMMA.16816.F32 R72, R20, R26, R72 ;  /* 0x0000001a1448723c */ /* 0x000fe20000001848 */
[----:B------:R-:W4:Y:S04]  /*2760*/  LDSM.16.M88.4 R24, [R143+0x6000] ;  /* 0x006000008f18783b */ /* 0x000f280000000200 */
[----:B------:R-:W4:Y:S03]  /*2770*/  LDSM.16.M88.4 R20, [R143+0x6800] ;  /* 0x006800008f14783b */ /* 0x000f260000000200 */
[C---:B-----5:R-:W-:Y:S08]  /*2780*/  HMMA.16816.F32 R40, R68.reuse, R60, R40 ;  /* 0x0000003c4428723c */ /* 0x060ff00000001828 */
[----:B------:R-:W-:Y:S01]  /*2790*/  HMMA.16816.F32 R60, R68, R62, R36 ;  /* 0x0000003e443c723c */ /* 0x000fe20000001824 */
[----:B------:R-:W5:Y:S01]  /*27a0*/  LDSM.16.M88.4 R36, [R143+0x7800] ;  /* 0x007800008f24783b */ /* 0x000f620000000200 */
[----:B------:R-:W-:-:S06]  /*27b0*/  DEPBAR.LE SB0, 0x0 ;  /* 0x000080000000791a */ /* 0x000fcc0000000000 */
[C---:B------:R-:W-:Y:S08]  /*27c0*/  HMMA.16816.F32 R76, R84.reuse, R80, R76 ;  /* 0x00000050544c723c */ /* 0x040ff0000000184c */
[----:B------:R-:W-:Y:S08]  /*27d0*/  HMMA.16816.F32 R28, R84, R90, R28 ;  /* 0x0000005a541c723c */ /* 0x000ff0000000181c */
[----:B-1----:R-:W-:Y:S08]  /*27e0*/  HMMA.16816.F32 R32, R68, R56, R32 ;  /* 0x000000384420723c */ /* 0x002ff00000001820 */
[----:B------:R-:W-:Y:S08]  /*27f0*/  HMMA.16816.F32 R72, R84, R82, R72 ;  /* 0x000000525448723c */ /* 0x000ff00000001848 */
[C---:B------:R-:W-:Y:S08]  /*2800*/  HMMA.16816.F32 R48, R68.reuse, R64, R48 ;  /* 0x000000404430723c */ /* 0x040ff00000001830 */
[C---:B------:R-:W-:Y:S08]  /*2810*/  HMMA.16816.F32 R44, R68.reuse, R66, R44 ;  /* 0x00000042442c723c */ /* 0x040ff0000000182c */
[C---:B--2---:R-:W-:Y:S08]  /*2820*/  HMMA.16816.F32 R76, R68.reuse, R52, R76 ;  /* 0x00000034444c723c */ /* 0x044ff0000000184c */
[----:B------:R-:W-:Y:S08]  /*2830*/  HMMA.16816.F32 R28, R68, R58, R28 ;  /* 0x0000003a441c723c */ /* 0x000ff0000000181c */
[----:B---3--:R-:W-:Y:S01]  /*2840*/  HMMA.16816.F32 R32, R12, R16, R32 ;  /* 0x000000100c20723c */ /* 0x008fe20000001820 */
[----:B------:R-:W-:Y:S01]  /*2850*/  LOP3.LUT R17, R3, 0x1f0, RZ, 0xc0, !PT ;  /* 0x000001f003117812 */ /* 0x000fe200078ec0ff */
[----:B------:R-:W-:Y:S01]  /*2860*/  VIADD R16, R136, 0xffffffc1 ;  /* 0xffffffc188107836 */ /* 0x000fe20000000000 */
[----:B------:R-:W-:-:S02]  /*2870*/  LOP3.LUT R3, R2, 0x7, RZ, 0xc0, !PT ;  /* 0x0000000702037812 */ /* 0x000fc400078ec0ff */
[----:B------:R-:W-:-:S03]  /*2880*/  IADD3 R2, PT, PT, R17, 0x1, R160 ;  /* 0x0000000111027810 */ /* 0x000fc60007ffe0a0 */
[----:B------:R-:W-:Y:S01]  /*2890*/  HMMA.16816.F32 R72, R68, R54, R72 ;  /* 0x000000364448723c */ /* 0x000fe20000001848 */
[----:B------:R-:W-:Y:S01]  /*28a0*/  IADD3 R2, PT, PT, -R95, R2, R3 ;  /* 0x000000025f027210 */ /* 0x000fe20007ffe103 */
[----:B------:R-:W-:-:S03]  /*28b0*/  VIADD R3, R136, 0xffffffc0 ;  /* 0xffffffc088037836 */ /* 0x000fc60000000000 */
[----:B------:R-:W-:-:S03]  /*28c0*/  IADD3 R93, PT, PT, R2, R93, R92 ;  /* 0x0000005d025d7210 */ /* 0x000fc60007ffe05c */
[C---:B----4-:R-:W-:Y:S01]  /*28d0*/  HMMA.16816.F32 R48, R12.reuse, R24, R48 ;  /* 0x000000180c30723c */ /* 0x050fe20000001830 */
[C---:B------:R-:W-:Y:S01]  /*28e0*/  VIMNMX R135, PT, PT, R93.reuse, R92, PT ;  /* 0x0000005c5d877248 */ /* 0x040fe20003fe0100 */
[C---:B------:R-:W-:Y:S01]  /*28f0*/  VIADD R25, R136.reuse, 0xffffffd0 ;  /* 0xffffffd088197836 */ /* 0x040fe20000000000 */
[----:B------:R-:W-:Y:S01]  /*2900*/  VIADDMNMX R2, R93, 0x8, R92, PT ;  /* 0x000000085d027846 */ /* 0x000fe2000380015c */
[----:B------:R-:W-:Y:S01]  /*2910*/  VIADD R24, R136, 0xffffffd9 ;  /* 0xffffffd988187836 */ /* 0x000fe20000000000 */
[CC--:B------:R-:W-:Y:S02]  /*2920*/  ISETP.GE.AND P2, PT, R3.reuse, R135.reuse, PT ;  /* 0x000000870300720c */ /* 0x0c0fe40003f46270 */
[-C--:B------:R-:W-:Y:S01]  /*2930*/  ISETP.GE.AND P3, PT, R16, R135.reuse, PT ;  /* 0x000000871000720c */ /* 0x080fe20003f66270 */
[C---:B------:R-:W-:Y:S01]  /*2940*/  HMMA.16816.F32 R44, R12.reuse, R26, R44 ;  /* 0x0000001a0c2c723c */ /* 0x040fe2000000182c */
[C---:B------:R-:W-:Y:S01]  /*2950*/  VIADD R27, R136.reuse, 0xffffffc9 ;  /* 0xffffffc9881b7836 */ /* 0x040fe20000000000 */
[-C--:B------:R-:W-:Y:S01]  /*2960*/  ISETP.GE.AND P6, PT, R3, R2.reuse, PT ;  /* 0x000000020300720c */ /* 0x080fe20003fc6270 */
[----:B------:R-:W-:Y:S01]  /*2970*/  VIADD R26, R136, 0xffffffd1 ;  /* 0xffffffd1881a7836 */ /* 0x000fe20000000000 */
[----:B------:R-:W-:Y:S01]  /*2980*/  ISETP.GE.AND P5, PT, R16, R2, PT ;  /* 0x000000021000720c */ /* 0x000fe20003fa6270 */
[C---:B------:R-:W-:Y:S01]  /*2990*/  VIADD R16, R136.reuse, 0xfffffff1 ;  /* 0xfffffff188107836 */ /* 0x040fe20000000000 */
[----:B------:R-:W-:Y:S01]  /*29a0*/  BAR.SYNC.DEFER_BLOCKING 0x0 ;  /* 0x0000000000007b1d */ /* 0x000fe20000010000 */
[----:B------:R-:W-:Y:S01]  /*29b0*/  ISETP.GE.AND P4, PT, R27, R135, PT ;  /* 0x000000871b00720c */ /* 0x000fe20003f86270 */
[----:B------:R-:W-:Y:S01]  /*29c0*/  HMMA.16816.F32 R40, R12, R20, R40 ;  /* 0x000000140c28723c */ /* 0x000fe20000001828 */
[----:B------:R-:W-:-:S02]  /*29d0*/  VIADD R20, R136, 0xffffffe9 ;  /* 0xffffffe988147836 */ /* 0x000fc40000000000 */
[----:B------:R-:W-:Y:S02]  /*29e0*/  FSEL R21, R48, -INF , !P2 ;  /* 0xff80000030157808 */ /* 0x000fe40005000000 */
[-C--:B------:R-:W-:Y:S02]  /*29f0*/  ISETP.GE.AND P2, PT, R25, R135.reuse, PT ;  /* 0x000000871900720c */ /* 0x080fe40003f46270 */
[----:B------:R-:W-:Y:S01]  /*2a00*/  FSEL R49, R49, -INF , !P3 ;  /* 0xff80000031317808 */ /* 0x000fe20005800000 */
[----:B------:R-:W-:Y:S01]  /*2a10*/  HMMA.16816.F32 R60, R12, R22, R60 ;  /* 0x000000160c3c723c */ /* 0x000fe2000000183c */
[----:B------:R-:W-:Y:S01]  /*2a20*/  VIADD R23, R136, 0xffffffd8 ;  /* 0xffffffd888177836 */ /* 0x000fe20000000000 */
[-C--:B------:R-:W-:Y:S01]  /*2a30*/  ISETP.GE.AND P3, PT, R26, R135.reuse, PT ;  /* 0x000000871a00720c */ /* 0x080fe20003f66270 */
[----:B------:R-:W-:Y:S01]  /*2a40*/  VIADD R22, R136, 0xffffffe8 ;  /* 0xffffffe888167836 */ /* 0x000fe20000000000 */
[----:B------:R-:W-:Y:S02]  /*2a50*/  FSEL R45, R45, -INF , !P4 ;  /* 0xff8000002d2d7808 */ /* 0x000fe40006000000 */
[----:B------:R-:W-:-:S02]  /*2a60*/  ISETP.GE.AND P4, PT, R24, R135, PT ;  /* 0x000000871800720c */ /* 0x000fc40003f86270 */
[C---:B-----5:R-:W-:Y:S01]  /*2a70*/  HMMA.16816.F32 R76, R12.reuse, R36, R76 ;  /* 0x000000240c4c723c */ /* 0x060fe2000000184c */
[----:B------:R-:W-:Y:S02]  /*2a80*/  VIADD R36, R136, 0xffffffc8 ;  /* 0xffffffc888247836 */ /* 0x000fe40000000000 */
[----:B------:R-:W-:Y:S02]  /*2a90*/  FSEL R3, R40, -INF , !P2 ;  /* 0xff80000028037808 */ /* 0x000fe40005000000 */
[----:B------:R-:W-:Y:S02]  /*2aa0*/  FSEL R41, R41, -INF , !P3 ;  /* 0xff80000029297808 */ /* 0x000fe40005800000 */
[----:B------:R-:W-:Y:S01]  /*2ab0*/  ISETP.GE.AND P1, PT, R36, R135, PT ;  /* 0x000000872400720c */ /* 0x000fe20003f26270 */
[----:B------:R-:W-:Y:S01]  /*2ac0*/  HMMA.16816.F32 R28, R12, R18, R28 ;  /* 0x000000120c1c723c */ /* 0x000fe2000000181c */
[----:B------:R-:W-:Y:S02]  /*2ad0*/  VIADD R18, R136, 0xfffffff0 ;  /* 0xfffffff088127836 */ /* 0x000fe40000000000 */
[----:B------:R-:W-:-:S02]  /*2ae0*/  FSEL R19, R44, -INF , !P1 ;  /* 0xff8000002c137808 */ /* 0x000fc40004800000 */
[----:B------:R-:W-:Y:S02]  /*2af0*/  ISETP.GE.AND P1, PT, R23, R135, PT ;  /* 0x000000871700720c */ /* 0x000fe40003f26270 */
[----:B------:R-:W-:Y:S01]  /*2b00*/  FSEL R61, R61, -INF , !P4 ;  /* 0xff8000003d3d7808 */ /* 0x000fe20006000000 */
[----:B------:R-:W-:Y:S01]  /*2b10*/  HMMA.16816.F32 R72, R12, R38, R72 ;  /* 0x000000260c48723c */ /* 0x000fe20000001848 */
[C---:B------:R-:W-:Y:S01]  /*2b20*/  VIADD R15, R136.reuse, 0xffffffe0 ;  /* 0xffffffe0880f7836 */ /* 0x040fe20000000000 */
[----:B------:R-:W-:Y:S01]  /*2b30*/  FMNMX3.FTZ R38, R21, R49, R19, !PT ;  /* 0x0000003115267276 */ /* 0x000fe20007810013 */
[----:B------:R-:W-:Y:S01]  /*2b40*/  VIADD R13, R136, 0xffffffe1 ;  /* 0xffffffe1880d7836 */ /* 0x000fe20000000000 */
[----:B------:R-:W-:Y:S01]  /*2b50*/  FSEL R17, R60, -INF , !P1 ;  /* 0xff8000003c117808 */ /* 0x000fe20004800000 */
[C---:B------:R-:W-:Y:S01]  /*2b60*/  VIADD R14, R136.reuse, 0xfffffff8 ;  /* 0xfffffff8880e7836 */ /* 0x040fe20000000000 */
[-C--:B------:R-:W-:Y:S01]  /*2b70*/  ISETP.GE.AND P2, PT, R15, R135.reuse, PT ;  /* 0x000000870f00720c */ /* 0x080fe20003f46270 */
[----:B------:R-:W-:Y:S01]  /*2b80*/  VIADD R12, R136, 0xfffffff9 ;  /* 0xfffffff9880c7836 */ /* 0x000fe20000000000 */
[----:B------:R-:W-:-:S02]  /*2b90*/  ISETP.GE.AND P1, PT, R22, R135, PT ;  /* 0x000000871600720c */ /* 0x000fc40003f26270 */
[----:B------:R-:W-:Y:S02]  /*2ba0*/  FMNMX3.FTZ R38, R38, R45, R3, !PT ;  /* 0x0000002d26267276 */ /* 0x000fe40007810003 */
[----:B------:R-:W-:Y:S02]  /*2bb0*/  FSEL R173, R32, -INF , !P2 ;  /* 0xff80000020ad7808 */ /* 0x000fe40005000000 */
[----:B------:R-:W-:Y:S02]  /*2bc0*/  FSEL R169, R28, -INF , !P1 ;  /* 0xff8000001ca97808 */ /* 0x000fe40004800000 */
[----:B------:R-:W-:Y:S02]  /*2bd0*/  ISETP.GE.AND P3, PT, R13, R135, PT ;  /* 0x000000870d00720c */ /* 0x000fe40003f66270 */
[----:B------:R-:W-:Y:S02]  /*2be0*/  FMNMX3.FTZ R32, R38, R41, R17, !PT ;  /* 0x0000002926207276 */ /* 0x000fe40007810011 */
[----:B------:R-:W-:-:S02]  /*2bf0*/  ISETP.GE.AND P1, PT, R14, R135, PT ;  /* 0x000000870e00720c */ /* 0x000fc40003f26270 */
[-C--:B------:R-:W-:Y:S02]  /*2c00*/  ISETP.GE.AND P4, PT, R20, R135.reuse, PT ;  /* 0x000000871400720c */ /* 0x080fe40003f86270 */
[----:B------:R-:W-:Y:S02]  /*2c10*/  ISETP.GE.AND P2, PT, R18, R135, PT ;  /* 0x000000871200720c */ /* 0x000fe40003f46270 */
[----:B------:R-:W-:Y:S02]  /*2c20*/  FSEL R171, R33, -INF , !P3 ;  /* 0xff80000021ab7808 */ /* 0x000fe40005800000 */
[----:B------:R-:W-:Y:S02]  /*2c30*/  FMNMX3.FTZ R28, R32, R61, R173, !PT ;  /* 0x0000003d201c7276 */ /* 0x000fe400078100ad */
[----:B------:R-:W-:Y:S02]  /*2c40*/  FSEL R123, R72, -INF , !P1 ;  /* 0xff800000487b7808 */ /* 0x000fe40004800000 */
[----:B------:R-:W-:-:S02]  /*2c50*/  ISETP.NE.AND P1, PT, R103, 0x1, PT ;  /* 0x000000016700780c */ /* 0x000fc40003f25270 */
[----:B------:R-:W-:Y:S02]  /*2c60*/  ISETP.GE.AND P3, PT, R16, R135, PT ;  /* 0x000000871000720c */ /* 0x000fe40003f66270 */
[----:B------:R-:W-:Y:S02]  /*2c70*/  FSEL R167, R29, -INF , !P4 ;  /* 0xff8000001da77808 */ /* 0x000fe40006000000 */
[----:B------:R-:W-:Y:S02]  /*2c80*/  FSEL R125, R76, -INF , !P2 ;  /* 0xff8000004c7d7808 */ /* 0x000fe40005000000 */
[----:B------:R-:W-:Y:S02]  /*2c90*/  FMNMX3.FTZ R28, R28, R171, R169, !PT ;  /* 0x000000ab1c1c7276 */ /* 0x000fe400078100a9 */
[----:B------:R-:W-:Y:S02]  /*2ca0*/  ISETP.GE.AND P2, PT, R12, R135, PT ;  /* 0x000000870c00720c */ /* 0x000fe40003f46270 */
[----:B------:R-:W-:-:S02]  /*2cb0*/  FSEL R124, R77, -INF , !P3 ;  /* 0xff8000004d7c7808 */ /* 0x000fc40005800000 */
[----:B------:R-:W-:Y:S02]  /*2cc0*/  FMNMX3.FTZ R28, R28, R167, R125, !PT ;  /* 0x000000a71c1c7276 */ /* 0x000fe4000781007d */
[----:B------:R-:W-:Y:S02]  /*2cd0*/  FSEL R122, R73, -INF , !P2 ;  /* 0xff800000497a7808 */ /* 0x000fe40005000000 */
[----:B------:R-:W-:Y:S02]  /*2ce0*/  FMNMX3.FTZ R29, R28, R124, R123, !PT ;  /* 0x0000007c1c1d7276 */ /* 0x000fe4000781007b */
[----:B------:R-:W-:Y:S02]  /*2cf0*/  ISETP.GE.AND P4, PT, R36, R2, PT ;  /* 0x000000022400720c */ /* 0x000fe40003f86270 */
[----:B------:R-:W-:Y:S01]  /*2d00*/  FMNMX.FTZ R28, R122, R29, !PT ;  /* 0x0000001d7a1c7209 */ /* 0x000fe20007810000 */
[----:B------:R-:W-:Y:S10]  /*2d10*/  @!P1 BRA `(.L_x_619) ;  /* 0x0000000000789947 */ /* 0x000ff40003800000 */
[----:B------:R-:W-:-:S04]  /*2d20*/  VIADD R29, R103, 0xfffffffe ;  /* 0xfffffffe671d7836 */ /* 0x000fc80000000000 */
[-C--:B------:R-:W-:Y:S02]  /*2d30*/  IMAD R6, R6, R29.reuse, RZ ;  /* 0x0000001d06067224 */ /* 0x080fe400078e02ff */
[----:B------:R-:W-:-:S04]  /*2d40*/  IMAD.WIDE.U32 R32, R7, R29, RZ ;  /* 0x0000001d07207225 */ /* 0x000fc800078e00ff */
[----:B------:R-:W-:Y:S01]  /*2d50*/  IMAD.IADD R6, R33, 0x1, R6 ;  /* 0x0000000121067824 */ /* 0x000fe200078e0206 */
[----:B------:R-:W-:Y:S02]  /*2d60*/  LEA R38, P3, R32, R155, 0x1 ;  /* 0x0000009b20267211 */ /* 0x000fe400078608ff */
[----:B------:R-:W-:Y:S02]  /*2d70*/  IADD3 R29, P2, PT, R134, R32, RZ ;  /* 0x00000020861d7210 */ /* 0x000fe40007f5e0ff */
[-CC-:B------:R-:W-:Y:S02]  /*2d80*/  LEA.HI.X R39, R32, R154.reuse, R6.reuse, 0x1, P3 ;  /* 0x0000009a20277211 */ /* 0x180fe400018f0c06 */
[----:B------:R-:W-:Y:S01]  /*2d90*/  IADD3 R32, P3, PT, R134, R29, RZ ;  /* 0x0000001d86207210 */ /* 0x000fe20007f7e0ff */
[----:B------:R-:W-:Y:S01]  /*2da0*/  IMAD.X R6, R131, 0x1, R6, P2 ;  /* 0x0000000183067824 */ /* 0x000fe200010e0606 */
[----:B------:R-:W-:Y:S01]  /*2db0*/  LEA R36, P2, R29, R155, 0x1 ;  /* 0x0000009b1d247211 */ /* 0x000fe200078408ff */
[----:B------:R-:W-:Y:S01]  /*2dc0*/  @!PT LDS RZ, [RZ] ;  /* 0x00000000fffff984 */ /* 0x000fe20000000800 */
[----:B------:R-:W-:Y:S01]  /*2dd0*/  @!PT LDS RZ, [RZ] ;  /* 0x00000000fffff984 */ /* 0x000fe20000000800 */
[----:B------:R-:W-:Y:S01]  /*2de0*/  @!PT LDS RZ, [RZ] ;  /* 0x00000000fffff984 */ /* 0x000fe20000000800 */
[----:B------:R1:W-:Y:S02]  /*2df0*/  LDGSTS.E.BYPASS.LTC128B.128 [R159+0x4000], desc[UR10][R38.64] ;  /* 0x04000000269f7fae */ /* 0x0003e4000b981a0a */
[--C-:B------:R-:W-:Y:S01]  /*2e00*/  IMAD.X R7, R131, 0x1, R6.reuse, P3 ;  /* 0x0000000183077824 */ /* 0x100fe200018e0606 */
[----:B------:R-:W-:Y:S01]  /*2e10*/  LEA.HI.X R37, R29, R154, R6, 0x1, P2 ;  /* 0x0000009a1d257211 */ /* 0x000fe200010f0c06 */
[----:B------:R1:W-:Y:S01]  /*2e20*/  LDGSTS.E.BYPASS.LTC128B.128 [R159+0x6000], desc[UR10][R38.64+0x80] ;  /* 0x06000080269f7fae */ /* 0x0003e2000b981a0a */
[----:B------:R-:W-:-:S02]  /*2e30*/  LEA R29, P2, R10, R29, 0x5 ;  /* 0x0000001d0a1d7211 */ /* 0x000fc400078428ff */
[-C--:B------:R-:W-:Y:S01]  /*2e40*/  LEA R54, P3, R32, R155.reuse, 0x1 ;  /* 0x0000009b20367211 */ /* 0x080fe200078608ff */
[----:B------:R1:W-:Y:S01]  /*2e50*/  LDGSTS.E.BYPASS.LTC128B.128 [R159+0x4800], desc[UR10][R36.64] ;  /* 0x04800000249f7fae */ /* 0x0003e2000b981a0a */
[----:B------:R-:W-:Y:S02]  /*2e60*/  LEA.HI.X R6, R10, R6, R11, 0x5, P2 ;  /* 0x000000060a067211 */ /* 0x000fe400010f2c0b */
[C---:B------:R-:W-:Y:S01]  /*2e70*/  LEA R52, P2, R29.reuse, R155, 0x1 ;  /* 0x0000009b1d347211 */ /* 0x040fe200078408ff */
[----:B------:R1:W-:Y:S01]  /*2e80*/  LDGSTS.E.BYPASS.LTC128B.128 [R159+0x6800], desc[UR10][R36.64+0x80] ;  /* 0x06800080249f7fae */ /* 0x0003e2000b981a0a */
[-C--:B------:R-:W-:Y:S02]  /*2e90*/  LEA.HI.X R55, R32, R154.reuse, R7, 0x1, P3 ;  /* 0x0000009a20377211 */ /* 0x080fe400018f0c07 */
[----:B------:R-:W-:-:S03]  /*2ea0*/  LEA.HI.X R53, R29, R154, R6, 0x1, P2 ;  /* 0x0000009a1d357211 */ /* 0x000fc600010f0c06 */
[----:B------:R1:W-:Y:S04]  /*2eb0*/  LDGSTS.E.BYPASS.LTC128B.128 [R159+0x5000], desc[UR10][R54.64] ;  /* 0x05000000369f7fae */ /* 0x0003e8000b981a0a */
[----:B------:R1:W-:Y:S04]  /*2ec0*/  LDGSTS.E.BYPASS.LTC128B.128 [R159+0x7000], desc[UR10][R54.64+0x80] ;  /* 0x07000080369f7fae */ /* 0x0003e8000b981a0a */
[----:B------:R1:W-:Y:S04]  /*2ed0*/  LDGSTS.E.BYPASS.LTC128B.128 [R159+0x5800], desc[UR10][R52.64] ;  /* 0x05800000349f7fae */ /* 0x0003e8000b981a0a */
[----:B------:R1:W-:Y:S04]  /*2ee0*/  LDGSTS.E.BYPASS.LTC128B.128 [R159+0x7800], desc[UR10][R52.64+0x80] ;  /* 0x07800080349f7fae */ /* 0x0003e8000b981a0a */
[----:B------:R-:W0:Y:S02]  /*2ef0*/  LDGDEPBAR ;  /* 0x00000000000079af */ /* 0x000e240000000000 */
.L_x_619:
[-C--:B------:R-:W-:Y:S01]  /*2f00*/  ISETP.GE.AND P3, PT, R27, R2.reuse, PT ;  /* 0x000000021b00720c */ /* 0x080fe20003f66270 */
[----:B------:R-:W2:Y:S01]  /*2f10*/  LDCU UR4, c[0x0][0x45c] ;  /* 0x00008b80ff0477ac */ /* 0x000ea20008000800 */
[----:B------:R-:W3:Y:S01]  /*2f20*/  SHFL.BFLY PT, R27, R28, 0x2, 0x1f ;  /* 0x0c401f001c1b7f89 */ /* 0x000ee200000e0000 */
[----:B------:R-:W-:Y:S01]  /*2f30*/  FSEL R51, R51, -INF , !P5 ;  /* 0xff80000033337808 */ /* 0x000fe20006800000 */
[----:B------:R-:W-:Y:S01]  /*2f40*/  IMAD.MOV.U32 R170, RZ, RZ, -0x1 ;  /* 0xffffffffffaa7424 */ /* 0x000fe200078e00ff */
[-C--:B------:R-:W-:Y:S02]  /*2f50*/  ISETP.GE.AND P2, PT, R25, R2.reuse, PT ;  /* 0x000000021900720c */ /* 0x080fe40003f46270 */
[----:B------:R-:W-:Y:S02]  /*2f60*/  ISETP.GE.AND P5, PT, R23, R2, PT ;  /* 0x000000021700720c */ /* 0x000fe40003fa6270 */
[----:B------:R-:W-:Y:S02]  /*2f70*/  FSEL R25, R50, -INF , !P6 ;  /* 0xff80000032197808 */ /* 0x000fe40007000000 */
[----:B------:R-:W-:-:S02]  /*2f80*/  FSEL R23, R46, -INF , !P4 ;  /* 0xff8000002e177808 */ /* 0x000fc40006000000 */
[----:B------:R-:W-:Y:S02]  /*2f90*/  FSEL R47, R47, -INF , !P3 ;  /* 0xff8000002f2f7808 */ /* 0x000fe40005800000 */
[-C--:B------:R-:W-:Y:S02]  /*2fa0*/  ISETP.GE.AND P3, PT, R15, R2.reuse, PT ;  /* 0x000000020f00720c */ /* 0x080fe40003f66270 */
[-C--:B------:R-:W-:Y:S02]  /*2fb0*/  ISETP.GE.AND P6, PT, R26, R2.reuse, PT ;  /* 0x000000021a00720c */ /* 0x080fe40003fc6270 */
[----:B------:R-:W-:Y:S02]  /*2fc0*/  FSEL R15, R42, -INF , !P2 ;  /* 0xff8000002a0f7808 */ /* 0x000fe40005000000 */
[----:B------:R-:W-:Y:S02]  /*2fd0*/  FMNMX3.FTZ R6, R25, R51, R23, !PT ;  /* 0x0000003319067276 */ /* 0x000fe40007810017 */
[----:B------:R-:W-:-:S02]  /*2fe0*/  ISETP.GE.AND P2, PT, R13, R2, PT ;  /* 0x000000020d00720c */ /* 0x000fc40003f46270 */
[-C--:B------:R-:W-:Y:S02]  /*2ff0*/  ISETP.GE.AND P4, PT, R24, R2.reuse, PT ;  /* 0x000000021800720c */ /* 0x080fe40003f86270 */
[----:B------:R-:W-:Y:S02]  /*3000*/  FSEL R13, R43, -INF , !P6 ;  /* 0xff8000002b0d7808 */ /* 0x000fe40007000000 */
[----:B------:R-:W-:Y:S02]  /*3010*/  FSEL R7, R62, -INF , !P5 ;  /* 0xff8000003e077808 */ /* 0x000fe40006800000 */
[----:B------:R-:W-:Y:S02]  /*3020*/  FMNMX3.FTZ R6, R6, R47, R15, !PT ;  /* 0x0000002f06067276 */ /* 0x000fe4000781000f */
[----:B------:R-:W-:Y:S02]  /*3030*/  ISETP.GE.AND P6, PT, R22, R2, PT ;  /* 0x000000021600720c */ /* 0x000fe40003fc6270 */
[----:B------:R-:W-:-:S02]  /*3040*/  FSEL R63, R63, -INF , !P4 ;  /* 0xff8000003f3f7808 */ /* 0x000fc40006000000 */
[----:B------:R-:W-:Y:S02]  /*3050*/  FSEL R179, R34, -INF , !P3 ;  /* 0xff80000022b37808 */ /* 0x000fe40005800000 */
[----:B------:R-:W-:Y:S02]  /*3060*/  FMNMX3.FTZ R6, R6, R13, R7, !PT ;  /* 0x0000000d06067276 */ /* 0x000fe40007810007 */
[-C--:B------:R-:W-:Y:S02]  /*3070*/  ISETP.GE.AND P5, PT, R20, R2.reuse, PT ;  /* 0x000000021400720c */ /* 0x080fe40003fa6270 */
[----:B------:R-:W-:Y:S02]  /*3080*/  ISETP.GE.AND P4, PT, R18, R2, PT ;  /* 0x000000021200720c */ /* 0x000fe40003f86270 */
        /* <DEDUP_REMOVED lines=8> */
[----:B---3--:R-:W-:Y:S02]  /*3110*/  FMNMX.FTZ R27, R28, R27, !PT ;  /* 0x0000001b1c1b7209 */ /* 0x008fe40007810000 */
[----:B------:R-:W-:Y:S02]  /*3120*/  ISETP.GE.AND P6, PT, R12, R2, PT ;  /* 0x000000020c00720c */ /* 0x000fe40003fc6270 */
[----:B------:R-:W-:Y:S01]  /*3130*/  FSEL R139, R79, -INF , !P3 ;  /* 0xff8000004f8b7808 */ /* 0x000fe20005800000 */
[----:B------:R-:W3:Y:S01]  /*3140*/  SHFL.BFLY PT, R100, R27, 0x1, 0x1f ;  /* 0x0c201f001b647f89 */ /* 0x000ee200000e0000 */
[----:B------:R-:W-:Y:S02]  /*3150*/  FSEL R137, R74, -INF , !P2 ;  /* 0xff8000004a897808 */ /* 0x000fe40005000000 */
[----:B------:R-:W-:Y:S02]  /*3160*/  FMNMX3.FTZ R6, R6, R165, R161, !PT ;  /* 0x000000a506067276 */ /* 0x000fe400078100a1 */
[----:B------:R-:W-:-:S02]  /*3170*/  FSEL R127, R75, -INF , !P6 ;  /* 0xff8000004b7f7808 */ /* 0x000fc40007000000 */
[----:B------:R-:W-:-:S04]  /*3180*/  FMNMX3.FTZ R6, R6, R139, R137, !PT ;  /* 0x0000008b06067276 */ /* 0x000fc80007810089 */
[----:B------:R-:W-:-:S05]  /*3190*/  FMNMX.FTZ R29, R127, R6, !PT ;  /* 0x000000067f1d7209 */ /* 0x000fca0007810000 */
[----:B------:R-:W4:Y:S01]  /*31a0*/  SHFL.BFLY PT, R6, R29, 0x2, 0x1f ;  /* 0x0c401f001d067f89 */ /* 0x000f2200000e0000 */
[----:B---3--:R-:W-:-:S04]  /*31b0*/  FMNMX.FTZ R100, R27, R100, !PT ;  /* 0x000000641b647209 */ /* 0x008fc80007810000 */
[C---:B------:R-:W-:Y:S01]  /*31c0*/  FSETP.NEU.FTZ.AND P2, PT, R100.reuse, -INF , PT ;  /* 0xff8000006400780b */ /* 0x040fe20003f5d000 */
[----:B--2---:R-:W-:-:S05]  /*31d0*/  FMUL.FTZ R138, R100, UR4 ;  /* 0x00000004648a7c20 */ /* 0x004fca0008410000 */
[----:B------:R-:W-:-:S05]  /*31e0*/  FSEL R138, R138, RZ, P2 ;  /* 0x000000ff8a8a7208 */ /* 0x000fca0001000000 */
[--C-:B------:R-:W-:Y:S01]  /*31f0*/  FFMA.FTZ R120, R21, UR4, -R138.reuse ;  /* 0x0000000415787c23 */ /* 0x100fe2000801088a */
[----:B----4-:R-:W-:Y:S01]  /*3200*/  FMNMX.FTZ R6, R29, R6, !PT ;  /* 0x000000061d067209 */ /* 0x010fe20007810000 */
[--C-:B------:R-:W-:Y:S01]  /*3210*/  FFMA.FTZ R108, R17, UR4, -R138.reuse ;  /* 0x00000004116c7c23 */ /* 0x100fe2000801088a */
[----:B------:R-:W-:Y:S01]  /*3220*/  SHF.L.U32 R17, R162, 0x9, RZ ;  /* 0x00000009a2117819 */ /* 0x000fe200000006ff */
[--C-:B------:R-:W-:Y:S01]  /*3230*/  FFMA.FTZ R111, R3, UR4, -R138.reuse ;  /* 0x00000004036f7c23 */ /* 0x100fe2000801088a */
[--C-:B------:R-:W-:Y:S01]  /*3240*/  FFMA.FTZ R119, R49, UR4, -R138.reuse ;  /* 0x0000000431777c23 */ /* 0x100fe2000801088a */
[----:B------:R-:W2:Y:S01]  /*3250*/  SHFL.BFLY PT, R21, R6, 0x1, 0x1f ;  /* 0x0c201f0006157f89 */ /* 0x000ea200000e0000 */
[----:B------:R-:W-:Y:S01]  /*3260*/  LOP3.LUT R146, R4, 0x200, R17, 0xf8, !PT ;  /* 0x0000020004927812 */ /* 0x000fe200078ef811 */
[--C-:B------:R-:W-:Y:S01]  /*3270*/  FFMA.FTZ R115, R19, UR4, -R138.reuse ;  /* 0x0000000413737c23 */ /* 0x100fe2000801088a */
[--C-:B------:R-:W-:Y:S01]  /*3280*/  FFMA.FTZ R114, R45, UR4, -R138.reuse ;  /* 0x000000042d727c23 */ /* 0x100fe2000801088a */
[--C-:B------:R-:W-:Y:S01]  /*3290*/  FFMA.FTZ R110, R41, UR4, -R138.reuse ;  /* 0x00000004296e7c23 */ /* 0x100fe2000801088a */
[----:B------:R-:W-:Y:S01]  /*32a0*/  LEA R146, R146, UR5, 0x1 ;  /* 0x0000000592927c11 */ /* 0x000fe2000f8e08ff */
[----:B------:R-:W-:Y:S01]  /*32b0*/  MUFU.EX2 R120, R120 ;  /* 0x0000007800787308 */ /* 0x000fe20000000800 */
[--C-:B------:R-:W-:Y:S01]  /*32c0*/  FFMA.FTZ R105, R61, UR4, -R138.reuse ;  /* 0x000000043d697c23 */ /* 0x100fe2000801088a */
[----:B------:R-:W-:Y:S01]  /*32d0*/  FFMA.FTZ R125, R125, UR4, -R138 ;  /* 0x000000047d7d7c23 */ /* 0x000fe2000801088a */
[----:B------:R-:W-:Y:S01]  /*32e0*/  IADD3 R142, PT, PT, R5, R146, RZ ;  /* 0x00000092058e7210 */ /* 0x000fe20007ffe0ff */
[----:B------:R-:W3:Y:S01]  /*32f0*/  LDSM.16.MT88.4 R92, [R146+0x8000] ;  /* 0x00800000925c783b */ /* 0x000ee20000004200 */
[----:B------:R-:W-:-:S02]  /*3300*/  IMAD.IADD R141, R0, 0x1, R146 ;  /* 0x00000001008d7824 */ /* 0x000fc400078e0292 */
[--C-:B------:R-:W-:Y:S01]  /*3310*/  FFMA.FTZ R124, R124, UR4, -R138.reuse ;  /* 0x000000047c7c7c23 */ /* 0x100fe2000801088a */
[--C-:B------:R-:W-:Y:S01]  /*3320*/  FFMA.FTZ R123, R123, UR4, -R138.reuse ;  /* 0x000000047b7b7c23 */ /* 0x100fe2000801088a */
[----:B------:R-:W4:Y:S01]  /*3330*/  MUFU.EX2 R119, R119 ;  /* 0x0000007700777308 */ /* 0x000f220000000800 */
[----:B------:R-:W1:Y:S01]  /*3340*/  LDSM.16.MT88.4 R40, [R142+0x8000] ;  /* 0x008000008e28783b */ /* 0x000e620000004200 */
[----:B------:R-:W-:Y:S01]  /*3350*/  IADD3 R140, PT, PT, R5, R141, RZ ;  /* 0x0000008d058c7210 */ /* 0x000fe20007ffe0ff */
[----:B------:R-:W-:Y:S02]  /*3360*/  FFMA.FTZ R122, R122, UR4, -R138 ;  /* 0x000000047a7a7c23 */ /* 0x000fe4000801088a */
[----:B------:R-:W-:Y:S03]  /*3370*/  LDSM.16.MT88.4 R16, [R146+0x8800] ;  /* 0x008800009210783b */ /* 0x000fe60000004200 */
[----:B------:R-:W-:Y:S01]  /*3380*/  MUFU.EX2 R115, R115 ;  /* 0x0000007300737308 */ /* 0x000fe20000000800 */
[----:B------:R-:W5:Y:S01]  /*3390*/  LDSM.16.MT88.4 R64, [R146+0xa000] ;  /* 0x00a000009240783b */ /* 0x000f620000004200 */
[----:B--2---:R-:W-:-:S03]  /*33a0*/  FMNMX.FTZ R3, R6, R21, !PT ;  /* 0x0000001506037209 */ /* 0x004fc60007810000 */
[----:B------:R-:W2:Y:S01]  /*33b0*/  LDSM.16.MT88.4 R72, [R142+0xa000] ;  /* 0x00a000008e48783b */ /* 0x000ea20000004200 */
[C---:B------:R-:W-:Y:S01]  /*33c0*/  FSETP.NEU.FTZ.AND P2, PT, R3.reuse, -INF , PT ;  /* 0xff8000000300780b */ /* 0x040fe20003f5d000 */
[----:B------:R-:W-:Y:S01]  /*33d0*/  FMUL.FTZ R126, R3, UR4 ;  /* 0x00000004037e7c20 */ /* 0x000fe20008410000 */
[----:B------:R-:W3:Y:S01]  /*33e0*/  MUFU.EX2 R114, R114 ;  /* 0x0000007200727308 */ /* 0x000ee20000000800 */
[----:B----4-:R-:W-:Y:S01]  /*33f0*/  F2FP.F16.F32.PACK_AB R84, R119, R120 ;  /* 0x000000787754723e */ /* 0x010fe200000000ff */
[----:B------:R-:W-:Y:S01]  /*3400*/  LDSM.16.MT88.4 R56, [R140+0x8000] ;  /* 0x008000008c38783b */ /* 0x000fe20000004200 */
[----:B------:R-:W-:Y:S01]  /*3410*/  FADD.FTZ R120, R120, R119 ;  /* 0x0000007778787221 */ /* 0x000fe20000010000 */
[----:B------:R-:W-:Y:S02]  /*3420*/  FSEL R126, R126, RZ, P2 ;  /* 0x000000ff7e7e7208 */ /* 0x000fe40001000000 */
[----:B------:R-:W-:Y:S02]  /*3430*/  LDSM.16.MT88.4 R88, [R141+0xa000] ;  /* 0x00a000008d58783b */ /* 0x000fe40000004200 */
[----:B------:R-:W-:Y:S01]  /*3440*/  MUFU.EX2 R111, R111 ;  /* 0x0000006f006f7308 */ /* 0x000fe20000000800 */
[--C-:B------:R-:W-:Y:S01]  /*3450*/  FFMA.FTZ R118, R25, UR4, -R126.reuse ;  /* 0x0000000419767c23 */ /* 0x100fe2000801087e */
[--C-:B------:R-:W-:Y:S01]  /*3460*/  FFMA.FTZ R121, R51, UR4, -R126.reuse ;  /* 0x0000000433797c23 */ /* 0x100fe2000801087e */
[--C-:B------:R-:W-:Y:S01]  /*3470*/  FFMA.FTZ R117, R23, UR4, -R126.reuse ;  /* 0x0000000417757c23 */ /* 0x100fe2000801087e */
[--C-:B------:R-:W-:Y:S01]  /*3480*/  FFMA.FTZ R116, R47, UR4, -R126.reuse ;  /* 0x000000042f747c23 */ /* 0x100fe2000801087e */
[--C-:B------:R-:W-:Y:S01]  /*3490*/  FFMA.FTZ R113, R15, UR4, -R126.reuse ;  /* 0x000000040f717c23 */ /* 0x100fe2000801087e */
[--C-:B------:R-:W-:Y:S01]  /*34a0*/  FFMA.FTZ R112, R13, UR4, -R126.reuse ;  /* 0x000000040d707c23 */ /* 0x100fe2000801087e */
[--C-:B------:R-:W-:Y:S01]  /*34b0*/  FFMA.FTZ R109, R63, UR4, -R126.reuse ;  /* 0x000000043f6d7c23 */ /* 0x100fe2000801087e */
[----:B------:R-:W-:Y:S01]  /*34c0*/  MUFU.EX2 R118, R118 ;  /* 0x0000007600767308 */ /* 0x000fe20000000800 */
[--C-:B------:R-:W-:Y:S01]  /*34d0*/  FFMA.FTZ R7, R7, UR4, -R126.reuse ;  /* 0x0000000407077c23 */ /* 0x100fe2000801087e */
[C---:B---3--:R-:W-:Y:S01]  /*34e0*/  F2FP.F16.F32.PACK_AB R86, R114.reuse, R115 ;  /* 0x000000737256723e */ /* 0x048fe200000000ff */
[----:B------:R-:W3:Y:S01]  /*34f0*/  LDSM.16.MT88.4 R12, [R142+0x8800] ;  /* 0x008800008e0c783b */ /* 0x000ee20000004200 */
[--C-:B------:R-:W-:Y:S01]  /*3500*/  FFMA.FTZ R139, R139, UR4, -R126.reuse ;  /* 0x000000048b8b7c23 */ /* 0x100fe2000801087e */
[----:B------:R-:W-:Y:S01]  /*3510*/  FFMA.FTZ R137, R137, UR4, -R126 ;  /* 0x0000000489897c23 */ /* 0x000fe2000801087e */
[----:B------:R-:W-:Y:S01]  /*3520*/  FADD.FTZ R115, R115, R120 ;  /* 0x0000007873737221 */ /* 0x000fe20000010000 */
[----:B------:R-:W4:Y:S01]  /*3530*/  LDSM.16.MT88.4 R48, [R141+0x8000] ;  /* 0x008000008d30783b */ /* 0x000f220000004200 */
[----:B------:R-:W1:Y:S02]  /*3540*/  MUFU.EX2 R121, R121 ;  /* 0x0000007900797308 */ /* 0x000e640000000800 */
[----:B------:R-:W-:Y:S01]  /*3550*/  FADD.FTZ R114, R114, R115 ;  /* 0x0000007372727221 */ /* 0x000fe20000010000 */
[----:B------:R-:W4:Y:S04]  /*3560*/  LDSM.16.MT88.4 R20, [R146+0xa800] ;  /* 0x00a800009214783b */ /* 0x000f280000004200 */
[----:B------:R-:W-:Y:S01]  /*3570*/  LDSM.16.MT88.4 R32, [R141+0x8800] ;  /* 0x008800008d20783b */ /* 0x000fe20000004200 */
[----:B------:R-:W-:Y:S03]  /*3580*/  MUFU.EX2 R117, R117 ;  /* 0x0000007500757308 */ /* 0x000fe60000000800 */
[----:B------:R-:W-:Y:S04]  /*3590*/  LDSM.16.MT88.4 R28, [R140+0x8800] ;  /* 0x008800008c1c783b */ /* 0x000fe80000004200 */
[----:B------:R-:W-:Y:S01]  /*35a0*/  LDSM.16.MT88.4 R24, [R140+0xa000] ;  /* 0x00a000008c18783b */ /* 0x000fe20000004200 */
[----:B------:R-:W5:Y:S01]  /*35b0*/  MUFU.EX2 R116, R116 ;  /* 0x0000007400747308 */ /* 0x000f620000000800 */
[----:B-1----:R-:W-:Y:S01]  /*35c0*/  F2FP.F16.F32.PACK_AB R85, R121, R118 ;  /* 0x000000767955723e */ /* 0x002fe200000000ff */
[----:B------:R-:W-:-:S06]  /*35d0*/  FADD.FTZ R118, R118, R121 ;  /* 0x0000007976767221 */ /* 0x000fcc0000010000 */
[----:B------:R-:W1:Y:S08]  /*35e0*/  MUFU.EX2 R110, R110 ;  /* 0x0000006e006e7308 */ /* 0x000e700000000800 */
[----:B------:R-:W-:Y:S01]  /*35f0*/  MUFU.EX2 R108, R108 ;  /* 0x0000006c006c7308 */ /* 0x000fe20000000800 */
[----:B-----5:R-:W-:Y:S01]  /*3600*/  F2FP.F16.F32.PACK_AB R87, R116, R117 ;  /* 0x000000757457723e */ /* 0x020fe200000000ff */
[----:B------:R-:W-:-:S04]  /*3610*/  FADD.FTZ R117, R117, R118 ;  /* 0x0000007675757221 */ /* 0x000fc80000010000 */
[----:B------:R-:W-:Y:S02]  /*3620*/  FADD.FTZ R116, R116, R117 ;  /* 0x0000007574747221 */ /* 0x000fe40000010000 */
[----:B------:R-:W5:Y:S01]  /*3630*/  MUFU.EX2 R105, R105 ;  /* 0x0000006900697308 */ /* 0x000f620000000800 */
[----:B------:R-:W-:Y:S01]  /*3640*/  HMMA.16816.F32 R96, R84, R92, RZ ;  /* 0x0000005c5460723c */ /* 0x000fe200000018ff */
[----:B-1----:R-:W-:-:S06]  /*3650*/  F2FP.F16.F32.PACK_AB R4, R110, R111 ;  /* 0x0000006f6e04723e */ /* 0x002fcc00000000ff */
[----:B------:R-:W-:Y:S01]  /*3660*/  MUFU.EX2 R113, R113 ;  /* 0x0000007100717308 */ /* 0x000fe20000000800 */
[C---:B------:R-:W-:Y:S07]  /*3670*/  HMMA.16816.F32 R92, R84.reuse, R94, RZ ;  /* 0x0000005e545c723c */ /* 0x040fee00000018ff */
[----:B------:R-:W1:Y:S01]  /*3680*/  MUFU.EX2 R112, R112 ;  /* 0x0000007000707308 */ /* 0x000e620000000800 */
[----:B-----5:R-:W-:Y:S01]  /*3690*/  F2FP.F16.F32.PACK_AB R6, R105, R108 ;  /* 0x0000006c6906723e */ /* 0x020fe200000000ff */
[C---:B------:R-:W-:Y:S06]  /*36a0*/  HMMA.16816.F32 R36, R84.reuse, R40, RZ ;  /* 0x000000285424723c */ /* 0x040fec00000018ff */
[----:B------:R-:W-:Y:S02]  /*36b0*/  MUFU.EX2 R0, R7 ;  /* 0x0000000700007308 */ /* 0x000fe40000000800 */
[C---:B------:R-:W-:Y:S06]  /*36c0*/  HMMA.16816.F32 R40, R84.reuse, R42, RZ ;  /* 0x0000002a5428723c */ /* 0x040fec00000018ff */
[----:B------:R-:W5:Y:S01]  /*36d0*/  MUFU.EX2 R109, R109 ;  /* 0x0000006d006d7308 */ /* 0x000f620000000800 */
[----:B-1----:R-:W-:Y:S01]  /*36e0*/  F2FP.F16.F32.PACK_AB R5, R112, R113 ;  /* 0x000000717005723e */ /* 0x002fe200000000ff */
[C---:B------:R-:W-:Y:S06]  /*36f0*/  HMMA.16816.F32 R60, R84.reuse, R64, RZ ;  /* 0x00000040543c723c */ /* 0x040fec00000018ff */
[----:B------:R-:W-:Y:S02]  /*3700*/  MUFU.EX2 R125, R125 ;  /* 0x0000007d007d7308 */ /* 0x000fe40000000800 */
[C---:B------:R-:W-:Y:S06]  /*3710*/  HMMA.16816.F32 R64, R84.reuse, R66, RZ ;  /* 0x000000425440723c */ /* 0x040fec00000018ff */
[----:B------:R-:W-:Y:S01]  /*3720*/  MUFU.EX2 R124, R124 ;  /* 0x0000007c007c7308 */ /* 0x000fe20000000800 */
[----:B-----5:R-:W-:Y:S01]  /*3730*/  F2FP.F16.F32.PACK_AB R7, R109, R0 ;  /* 0x000000006d07723e */ /* 0x020fe200000000ff */
[----:B--2---:R-:W-:Y:S06]  /*3740*/  HMMA.16816.F32 R68, R84, R72, RZ ;  /* 0x000000485444723c */ /* 0x004fec00000018ff */
[----:B------:R-:W-:Y:S02]  /*3750*/  MUFU.EX2 R123, R123 ;  /* 0x0000007b007b7308 */ /* 0x000fe40000000800 */
[C---:B------:R-:W-:Y:S06]  /*3760*/  HMMA.16816.F32 R96, R4.reuse, R16, R96 ;  /* 0x000000100460723c */ /* 0x040fec0000001860 */
[----:B------:R-:W-:Y:S02]  /*3770*/  MUFU.EX2 R122, R122 ;  /* 0x0000007a007a7308 */ /* 0x000fe40000000800 */
[C---:B------:R-:W-:Y:S01]  /*3780*/  HMMA.16816.F32 R92, R4.reuse, R18, R92 ;  /* 0x00000012045c723c */ /* 0x040fe2000000185c */
[----:B------:R-:W1:Y:S05]  /*3790*/  LDSM.16.MT88.4 R16, [R142+0xa800] ;  /* 0x00a800008e10783b */ /* 0x000e6a0000004200 */
[----:B------:R-:W-:Y:S02]  /*37a0*/  MUFU.EX2 R139, R139 ;  /* 0x0000008b008b7308 */ /* 0x000fe40000000800 */
[C---:B---3--:R-:W-:Y:S08]  /*37b0*/  HMMA.16816.F32 R36, R4.reuse, R12, R36 ;  /* 0x0000000c0424723c */ /* 0x048ff00000001824 */
[----:B------:R-:W-:Y:S01]  /*37c0*/  HMMA.16816.F32 R40, R4, R14, R40 ;  /* 0x0000000e0428723c */ /* 0x000fe20000001828 */
[----:B------:R-:W2:Y:S07]  /*37d0*/  LDSM.16.MT88.4 R12, [R141+0xa800] ;  /* 0x00a800008d0c783b */ /* 0x000eae0000004200 */
[C---:B------:R-:W-:Y:S08]  /*37e0*/  HMMA.16816.F32 R72, R84.reuse, R74, RZ ;  /* 0x0000004a5448723c */ /* 0x040ff000000018ff */
[C---:B----4-:R-:W-:Y:S08]  /*37f0*/  HMMA.16816.F32 R44, R84.reuse, R48, RZ ;  /* 0x00000030542c723c */ /* 0x050ff000000018ff */
[C---:B------:R-:W-:Y:S08]  /*3800*/  HMMA.16816.F32 R52, R84.reuse, R56, RZ ;  /* 0x000000385434723c */ /* 0x040ff000000018ff */
[C---:B------:R-:W-:Y:S08]  /*3810*/  HMMA.16816.F32 R48, R84.reuse, R50, RZ ;  /* 0x000000325430723c */ /* 0x040ff000000018ff */
[----:B------:R-:W-:Y:S08]  /*3820*/  HMMA.16816.F32 R56, R84, R58, RZ ;  /* 0x0000003a5438723c */ /* 0x000ff000000018ff */
[C---:B------:R-:W-:Y:S08]  /*3830*/  HMMA.16816.F32 R60, R4.reuse, R20, R60 ;  /* 0x00000014043c723c */ /* 0x040ff0000000183c */
[----:B------:R-:W-:Y:S01]  /*3840*/  HMMA.16816.F32 R64, R4, R22, R64 ;  /* 0x000000160440723c */ /* 0x000fe20000001840 */
[----:B------:R-:W3:Y:S07]  /*3850*/  LDSM.16.MT88.4 R20, [R140+0xa800] ;  /* 0x00a800008c14783b */ /* 0x000eee0000004200 */
[C---:B------:R-:W-:Y:S08]  /*3860*/  HMMA.16816.F32 R76, R84.reuse, R88, RZ ;  /* 0x00000058544c723c */ /* 0x040ff000000018ff */
[----:B------:R-:W-:Y:S08]  /*3870*/  HMMA.16816.F32 R88, R84, R90, RZ ;  /* 0x0000005a5458723c */ /* 0x000ff000000018ff */
[C---:B-1----:R-:W-:Y:S08]  /*3880*/  HMMA.16816.F32 R68, R4.reuse, R16, R68 ;  /* 0x000000100444723c */ /* 0x042ff00000001844 */
[C---:B------:R-:W-:Y:S01]  /*3890*/  HMMA.16816.F32 R72, R4.reuse, R18, R72 ;  /* 0x000000120448723c */ /* 0x040fe20000001848 */
[----:B------:R-:W1:Y:S07]  /*38a0*/  LDSM.16.MT88.4 R16, [R146+0x9000] ;  /* 0x009000009210783b */ /* 0x000e6e0000004200 */
[----:B------:R-:W-:Y:S01]  /*38b0*/  HMMA.16816.F32 R44, R4, R32, R44 ;  /* 0x00000020042c723c */ /* 0x000fe2000000182c */
[--C-:B------:R-:W-:Y:S01]  /*38c0*/  FFMA.FTZ R33, R173, UR4, -R138.reuse ;  /* 0x00000004ad217c23 */ /* 0x100fe2000801088a */
[----:B------:R-:W-:Y:S01]  /*38d0*/  FFMA.FTZ R32, R171, UR4, -R138 ;  /* 0x00000004ab207c23 */ /* 0x000fe2000801088a */
[----:B------:R-:W-:-:S04]  /*38e0*/  FFMA.FTZ R171, R127, UR4, -R126 ;  /* 0x000000047fab7c23 */ /* 0x000fc8000801087e */
[----:B------:R-:W-:Y:S01]  /*38f0*/  MUFU.EX2 R33, R33 ;  /* 0x0000002100217308 */ /* 0x000fe20000000800 */
[----:B------:R-:W-:Y:S01]  /*3900*/  HMMA.16816.F32 R48, R4, R34, R48 ;  /* 0x000000220430723c */ /* 0x000fe20000001830 */
[--C-:B------:R-:W-:Y:S01]  /*3910*/  FFMA.FTZ R35, R175, UR4, -R126.reuse ;  /* 0x00000004af237c23 */ /* 0x100fe2000801087e */
[----:B------:R-:W-:-:S05]  /*3920*/  FFMA.FTZ R34, R165, UR4, -R126 ;  /* 0x00000004a5227c23 */ /* 0x000fca000801087e */
[----:B------:R-:W4:Y:S01]  /*3930*/  MUFU.EX2 R32, R32 ;  /* 0x0000002000207308 */ /* 0x000f220000000800 */
        /* <DEDUP_REMOVED lines=8> */
[----:B------:R-:W5:Y:S01]  /*39c0*/  MUFU.EX2 R28, R28 ;  /* 0x0000001c001c7308 */ /* 0x000f620000000800 */
[C---:B------:R-:W-:Y:S07]  /*39d0*/  HMMA.16816.F32 R80, R84.reuse, R24, RZ ;  /* 0x000000185450723c */ /* 0x040fee00000018ff */
[----:B------:R-:W-:Y:S01]  /*39e0*/  MUFU.EX2 R31, R31 ;  /* 0x0000001f001f7308 */ /* 0x000fe20000000800 */
[----:B------:R-:W-:Y:S01]  /*39f0*/  HMMA.16816.F32 R84, R84, R26, RZ ;  /* 0x0000001a5454723c */ /* 0x000fe200000018ff */
[----:B------:R-:W-:Y:S06]  /*3a00*/  LDSM.16.MT88.4 R24, [R141+0x9000] ;  /* 0x009000008d18783b */ /* 0x000fec0000004200 */
[----:B------:R-:W1:Y:S01]  /*3a10*/  MUFU.EX2 R30, R30 ;  /* 0x0000001e001e7308 */ /* 0x000e620000000800 */
[C---:B--2---:R-:W-:Y:S07]  /*3a20*/  HMMA.16816.F32 R76, R4.reuse, R12, R76 ;  /* 0x0000000c044c723c */ /* 0x044fee000000184c */
[----:B------:R-:W-:Y:S01]  /*3a30*/  MUFU.EX2 R35, R35 ;  /* 0x0000002300237308 */ /* 0x000fe20000000800 */
[C---:B------:R-:W-:Y:S01]  /*3a40*/  HMMA.16816.F32 R88, R4.reuse, R14, R88 ;  /* 0x0000000e0458723c */ /* 0x040fe20000001858 */
[----:B------:R-:W2:Y:S06]  /*3a50*/  LDSM.16.MT88.4 R12, [R142+0x9000] ;  /* 0x009000008e0c783b */ /* 0x000eac0000004200 */
[----:B------:R-:W1:Y:S01]  /*3a60*/  MUFU.EX2 R34, R34 ;  /* 0x0000002200227308 */ /* 0x000e620000000800 */
[C---:B---3--:R-:W-:Y:S07]  /*3a70*/  HMMA.16816.F32 R80, R4.reuse, R20, R80 ;  /* 0x000000140450723c */ /* 0x048fee0000001850 */
[----:B------:R-:W3:Y:S01]  /*3a80*/  MUFU.EX2 R138, R138 ;  /* 0x0000008a008a7308 */ /* 0x000ee20000000800 */
[----:B------:R-:W-:Y:S01]  /*3a90*/  HMMA.16816.F32 R84, R4, R22, R84 ;  /* 0x000000160454723c */ /* 0x000fe20000001854 */
[----:B----4-:R-:W-:Y:S01]  /*3aa0*/  F2FP.F16.F32.PACK_AB R4, R32, R33 ;  /* 0x000000212004723e */ /* 0x010fe200000000ff */
[----:B------:R-:W4:Y:S01]  /*3ab0*/  LDSM.16.MT88.4 R20, [R140+0x9000] ;  /* 0x009000008c14783b */ /* 0x000f220000004200 */
[----:B-----5:R-:W-:-:S02]  /*3ac0*/  F2FP.F16.F32.PACK_AB R6, R28, R29 ;  /* 0x0000001d1c06723e */ /* 0x020fc400000000ff */
[----:B-1----:R-:W-:Y:S02]  /*3ad0*/  F2FP.F16.F32.PACK_AB R5, R30, R31 ;  /* 0x0000001f1e05723e */ /* 0x002fe400000000ff */
[----:B------:R-:W-:Y:S01]  /*3ae0*/  MUFU.EX2 R126, R137 ;  /* 0x00000089007e7308 */ /* 0x000fe20000000800 */
[----:B------:R-:W-:-:S07]  /*3af0*/  F2FP.F16.F32.PACK_AB R7, R34, R35 ;  /* 0x000000232207723e */ /* 0x000fce00000000ff */
[C---:B------:R-:W-:Y:S01]  /*3b00*/  HMMA.16816.F32 R96, R4.reuse, R16, R96 ;  /* 0x000000100460723c */ /* 0x040fe20000001860 */
[----:B------:R-:W1:Y:S07]  /*3b10*/  MUFU.EX2 R171, R171 ;  /* 0x000000ab00ab7308 */ /* 0x000e6e0000000800 */
[C---:B------:R-:W-:Y:S01]  /*3b20*/  HMMA.16816.F32 R92, R4.reuse, R18, R92 ;  /* 0x00000012045c723c */ /* 0x040fe2000000185c */
[----:B------:R-:W5:Y:S07]  /*3b30*/  LDSM.16.MT88.4 R16, [R146+0xb000] ;  /* 0x00b000009210783b */ /* 0x000f6e0000004200 */
[C---:B--2---:R-:W-:Y:S08]  /*3b40*/  HMMA.16816.F32 R36, R4.reuse, R12, R36 ;  /* 0x0000000c0424723c */ /* 0x044ff00000001824 */
[C---:B------:R-:W-:Y:S01]  /*3b50*/  HMMA.16816.F32 R40, R4.reuse, R14, R40 ;  /* 0x0000000e0428723c */ /* 0x040fe20000001828 */
[----:B------:R-:W2:Y:S07]  /*3b60*/  LDSM.16.MT88.4 R12, [R142+0xb000] ;  /* 0x00b000008e0c783b */ /* 0x000eae0000004200 */
[C---:B------:R-:W-:Y:S08]  /*3b70*/  HMMA.16816.F32 R44, R4.reuse, R24, R44 ;  /* 0x00000018042c723c */ /* 0x040ff0000000182c */
[C---:B------:R-:W-:Y:S01]  /*3b80*/  HMMA.16816.F32 R48, R4.reuse, R26, R48 ;  /* 0x0000001a0430723c */ /* 0x040fe20000001830 */
[----:B------:R-:W3:Y:S07]  /*3b90*/  LDSM.16.MT88.4 R24, [R141+0xb000] ;  /* 0x00b000008d18783b */ /* 0x000eee0000004200 */
[C---:B----4-:R-:W-:Y:S08]  /*3ba0*/  HMMA.16816.F32 R52, R4.reuse, R20, R52 ;  /* 0x000000140434723c */ /* 0x050ff00000001834 */
[C---:B-----5:R-:W-:Y:S08]  /*3bb0*/  HMMA.16816.F32 R60, R4.reuse, R16, R60 ;  /* 0x00000010043c723c */ /* 0x060ff0000000183c */
[C---:B------:R-:W-:Y:S01]  /*3bc0*/  HMMA.16816.F32 R64, R4.reuse, R18, R64 ;  /* 0x000000120440723c */ /* 0x040fe20000001840 */
[----:B------:R-:W4:Y:S07]  /*3bd0*/  LDSM.16.MT88.4 R16, [R140+0xb000] ;  /* 0x00b000008c10783b */ /* 0x000f2e0000004200 */
[C---:B--2---:R-:W-:Y:S08]  /*3be0*/  HMMA.16816.F32 R68, R4.reuse, R12, R68 ;  /* 0x0000000c0444723c */ /* 0x044ff00000001844 */
[C---:B------:R-:W-:Y:S01]  /*3bf0*/  HMMA.16816.F32 R72, R4.reuse, R14, R72 ;  /* 0x0000000e0448723c */ /* 0x040fe20000001848 */
[----:B------:R-:W2:Y:S07]  /*3c00*/  LDSM.16.MT88.4 R12, [R146+0x9800] ;  /* 0x00980000920c783b */ /* 0x000eae0000004200 */
[C---:B------:R-:W-:Y:S01]  /*3c10*/  HMMA.16816.F32 R56, R4.reuse, R22, R56 ;  /* 0x000000160438723c */ /* 0x040fe20000001838 */
[----:B------:R-:W5:Y:S07]  /*3c20*/  LDSM.16.MT88.4 R20, [R142+0x9800] ;  /* 0x009800008e14783b */ /* 0x000f6e0000004200 */
[C---:B---3--:R-:W-:Y:S08]  /*3c30*/  HMMA.16816.F32 R76, R4.reuse, R24, R76 ;  /* 0x00000018044c723c */ /* 0x048ff0000000184c */
[C---:B------:R-:W-:Y:S01]  /*3c40*/  HMMA.16816.F32 R88, R4.reuse, R26, R88 ;  /* 0x0000001a0458723c */ /* 0x040fe20000001858 */
[----:B------:R-:W-:Y:S07]  /*3c50*/  LDSM.16.MT88.4 R24, [R141+0x9800] ;  /* 0x009800008d18783b */ /* 0x000fee0000004200 */
[C---:B----4-:R-:W-:Y:S08]  /*3c60*/  HMMA.16816.F32 R80, R4.reuse, R16, R80 ;  /* 0x000000100450723c */ /* 0x050ff00000001850 */
[----:B------:R-:W-:Y:S01]  /*3c70*/  HMMA.16816.F32 R84, R4, R18, R84 ;  /* 0x000000120454723c */ /* 0x000fe20000001854 */
[----:B------:R-:W3:Y:S01]  /*3c80*/  LDSM.16.MT88.4 R16, [R140+0x9800] ;  /* 0x009800008c10783b */ /* 0x000ee20000004200 */
[----:B------:R-:W-:-:S02]  /*3c90*/  F2FP.F16.F32.PACK_AB R4, R124, R125 ;  /* 0x0000007d7c04723e */ /* 0x000fc400000000ff */
[----:B------:R-:W-:Y:S02]  /*3ca0*/  F2FP.F16.F32.PACK_AB R6, R122, R123 ;  /* 0x0000007b7a06723e */ /* 0x000fe400000000ff */
[----:B------:R-:W-:Y:S02]  /*3cb0*/  F2FP.F16.F32.PACK_AB R5, R139, R138 ;  /* 0x0000008a8b05723e */ /* 0x000fe400000000ff */
[----:B-1----:R-:W-:-:S07]  /*3cc0*/  F2FP.F16.F32.PACK_AB R7, R171, R126 ;  /* 0x0000007eab07723e */ /* 0x002fce00000000ff */
[C---:B--2---:R-:W-:Y:S08]  /*3cd0*/  HMMA.16816.F32 R96, R4.reuse, R12, R96 ;  /* 0x0000000c0460723c */ /* 0x044ff00000001860 */
[C---:B------:R-:W-:Y:S01]  /*3ce0*/  HMMA.16816.F32 R92, R4.reuse, R14, R92 ;  /* 0x0000000e045c723c */ /* 0x040fe2000000185c */
[----:B------:R-:W1:Y:S07]  /*3cf0*/  LDSM.16.MT88.4 R12, [R146+0xb800] ;  /* 0x00b80000920c783b */ /* 0x000e6e0000004200 */
[C---:B-----5:R-:W-:Y:S08]  /*3d00*/  HMMA.16816.F32 R36, R4.reuse, R20, R36 ;  /* 0x000000140424723c */ /* 0x060ff00000001824 */
[C---:B------:R-:W-:Y:S01]  /*3d10*/  HMMA.16816.F32 R40, R4.reuse, R22, R40 ;  /* 0x000000160428723c */ /* 0x040fe20000001828 */
[----:B------:R-:W2:Y:S07]  /*3d20*/  LDSM.16.MT88.4 R20, [R142+0xb800] ;  /* 0x00b800008e14783b */ /* 0x000eae0000004200 */
[C---:B---3--:R-:W-:Y:S08]  /*3d30*/  HMMA.16816.F32 R52, R4.reuse, R16, R52 ;  /* 0x000000100434723c */ /* 0x048ff00000001834 */
[C---:B------:R-:W-:Y:S01]  /*3d40*/  HMMA.16816.F32 R56, R4.reuse, R18, R56 ;  /* 0x000000120438723c */ /* 0x040fe20000001838 */
[----:B------:R-:W3:Y:S07]  /*3d50*/  LDSM.16.MT88.4 R16, [R141+0xb800] ;  /* 0x00b800008d10783b */ /* 0x000eee0000004200 */
[C---:B------:R-:W-:Y:S08]  /*3d60*/  HMMA.16816.F32 R44, R4.reuse, R24, R44 ;  /* 0x00000018042c723c */ /* 0x040ff0000000182c */
[C---:B-1----:R-:W-:Y:S08]  /*3d70*/  HMMA.16816.F32 R60, R4.reuse, R12, R60 ;  /* 0x0000000c043c723c */ /* 0x042ff0000000183c */
[C---:B------:R-:W-:Y:S01]  /*3d80*/  HMMA.16816.F32 R64, R4.reuse, R14, R64 ;  /* 0x0000000e0440723c */ /* 0x040fe20000001840 */
[----:B------:R-:W1:Y:S07]  /*3d90*/  LDSM.16.MT88.4 R12, [R140+0xb800] ;  /* 0x00b800008c0c783b */ /* 0x000e6e0000004200 */
[----:B--2---:R-:W-:Y:S01]  /*3da0*/  HMMA.16816.F32 R68, R4, R20, R68 ;  /* 0x000000140444723c */ /* 0x004fe20000001844 */
[----:B------:R-:W-:-:S04]  /*3db0*/  FADD.FTZ R21, R111, R114 ;  /* 0x000000726f157221 */ /* 0x000fc80000010000 */
[----:B------:R-:W-:-:S03]  /*3dc0*/  FADD.FTZ R21, R110, R21 ;  /* 0x000000156e157221 */ /* 0x000fc60000010000 */
[----:B------:R-:W-:Y:S01]  /*3dd0*/  HMMA.16816.F32 R72, R4, R22, R72 ;  /* 0x000000160448723c */ /* 0x000fe20000001848 */
[----:B------:R-:W-:Y:S01]  /*3de0*/  FADD.FTZ R23, R113, R116 ;  /* 0x0000007471177221 */ /* 0x000fe20000010000 */
[----:B------:R-:W-:-:S03]  /*3df0*/  FADD.FTZ R108, R108, R21 ;  /* 0x000000156c6c7221 */ /* 0x000fc60000010000 */
[----:B------:R-:W-:-:S03]  /*3e00*/  FADD.FTZ R23, R112, R23 ;  /* 0x0000001770177221 */ /* 0x000fc60000010000 */
[----:B---3--:R-:W-:Y:S01]  /*3e10*/  HMMA.16816.F32 R76, R4, R16, R76 ;  /* 0x00000010044c723c */ /* 0x008fe2000000184c */
        /* <DEDUP_REMOVED lines=20> */
[----:B------:R-:W-:-:S04]  /*3f60*/  FADD.FTZ R139, R139, R138 ;  /* 0x0000008a8b8b7221 */ /* 0x000fc80000010000 */
[----:B------:R-:W-:-:S04]  /*3f70*/  FADD.FTZ R126, R126, R139 ;  /* 0x0000008b7e7e7221 */ /* 0x000fc80000010000 */
[----:B------:R-:W-:Y:S01]  /*3f80*/  FADD.FTZ R171, R171, R126 ;  /* 0x0000007eabab7221 */ /* 0x000fe20000010000 */
[----:B------:R-:W-:Y:S06]  /*3f90*/  @!P1 BRA `(.L_x_620) ;  /* 0x0000002000e49947 */ /* 0x000fec0003800000 */
[----:B------:R-:W-:Y:S01]  /*3fa0*/  SHF.R.S32.HI R0, RZ, 0x1f, R101 ;  /* 0x0000001fff007819 */ /* 0x000fe20000011465 */
[----:B------:R-:W-:-:S04]  /*3fb0*/  DEPBAR.LE SB0, 0x0 ;  /* 0x000080000000791a */ /* 0x000fc80000000000 */
[----:B------:R-:W-:Y:S02]  /*3fc0*/  VIADD R7, R103, 0xfffffffe ;  /* 0xfffffffe67077836 */ /* 0x000fe40000000000 */
[----:B------:R-:W-:Y:S02]  /*3fd0*/  IMAD R0, R0, UR8, RZ ;  /* 0x0000000800007c24 */ /* 0x000fe4000f8e02ff */
[----:B------:R-:W-:-:S04]  /*3fe0*/  IMAD.WIDE.U32 R12, R7, R8, RZ ;  /* 0x00000008070c7225 */ /* 0x000fc800078e00ff */
[----:B------:R-:W-:Y:S01]  /*3ff0*/  IMAD.SHL.U32 R15, R8, 0x10, RZ ;  /* 0x00000010080f7824 */ /* 0x000fe200078e00ff */
[----:B------:R-:W-:Y:S01]  /*4000*/  BAR.SYNC.DEFER_BLOCKING 0x0 ;  /* 0x0000000000007b1d */ /* 0x000fe20000010000 */
[----:B------:R-:W-:Y:S01]  /*4010*/  IMAD R5, R101, UR9, R0 ;  /* 0x0000000965057c24 */ /* 0x000fe2000f8e0200 */
[C---:B------:R-:W-:Y:S01]  /*4020*/  LEA R22, P4, R12.reuse, R104, 0x7 ;  /* 0x000000680c167211 */ /* 0x040fe200078838ff */
[----:B------:R-:W-:Y:S01]  /*4030*/  IMAD R0, R7, R9, R13 ;  /* 0x0000000907007224 */ /* 0x000fe200078e020d */
[-C--:B------:R-:W-:Y:S01]  /*4040*/  LEA R13, P1, R12, R15.reuse, 0x6 ;  /* 0x0000000f0c0d7211 */ /* 0x080fe200078230ff */
[----:B------:R-:W-:Y:S01]  /*4050*/  IMAD.IADD R5, R107, 0x1, R5 ;  /* 0x000000016b057824 */ /* 0x000fe200078e0205 */
[----:B------:R-:W-:Y:S02]  /*4060*/  SHF.L.U64.HI R7, R8, 0x4, R9 ;  /* 0x0000000408077819 */ /* 0x000fe40000010209 */
[----:B------:R-:W-:Y:S02]  /*4070*/  IADD3 R15, P2, PT, R13, R15, RZ ;  /* 0x0000000f0d0f7210 */ /* 0x000fe40007f5e0ff */
[----:B------:R-:W-:-:S02]  /*4080*/  LEA.HI.X R4, R12, R7, R0, 0x6, P1 ;  /* 0x000000070c047211 */ /* 0x000fc400008f3400 */
[----:B------:R-:W-:Y:S02]  /*4090*/  LEA.HI.X R5, R106, UR7, R5, 0x1, P0 ;  /* 0x000000076a057c11 */ /* 0x000fe400080f0c05 */
[----:B------:R-:W-:Y:S01]  /*40a0*/  LEA R6, P1, R8, R13, 0x5 ;  /* 0x0000000d08067211 */ /* 0x000fe200078228ff */
[----:B------:R-:W-:Y:S01]  /*40b0*/  IMAD.X R14, R4, 0x1, R7, P2 ;  /* 0x00000001040e7824 */ /* 0x000fe200010e0607 */
[-C--:B------:R-:W-:Y:S02]  /*40c0*/  LEA R20, P3, R13, R104.reuse, 0x1 ;  /* 0x000000680d147211 */ /* 0x080fe400078608ff */
[-C--:B------:R-:W-:Y:S02]  /*40d0*/  LEA R108, P2, R15, R104.reuse, 0x1 ;  /* 0x000000680f6c7211 */ /* 0x080fe400078408ff */
[----:B------:R-:W-:Y:S01]  /*40e0*/  LEA.HI.X R23, R12, R5, R0, 0x7, P4 ;  /* 0x000000050c177211 */ /* 0x000fe200020f3c00 */
[----:B------:R-:W-:Y:S01]  /*40f0*/  VIADD R0, R136, 0xffffff80 ;  /* 0xffffff8088007836 */ /* 0x000fe20000000000 */
[----:B------:R-:W-:-:S02]  /*4100*/  LEA R110, P0, R6, R104, 0x1 ;  /* 0x00000068066e7211 */ /* 0x000fc400078008ff */
[----:B------:R-:W-:Y:S01]  /*4110*/  LEA.HI.X R7, R8, R4, R9, 0x5, P1 ;  /* 0x0000000408077211 */ /* 0x000fe200008f2c09 */
[----:B------:R-:W-:Y:S01]  /*4120*/  @!PT LDS RZ, [RZ] ;  /* 0x00000000fffff984 */ /* 0x000fe20000000800 */
[----:B------:R-:W-:Y:S01]  /*4130*/  @!PT LDS RZ, [RZ] ;  /* 0x00000000fffff984 */ /* 0x000fe20000000800 */
[----:B------:R-:W-:Y:S01]  /*4140*/  @!PT LDS RZ, [RZ] ;  /* 0x00000000fffff984 */ /* 0x000fe20000000800 */
[----:B------:R-:W-:Y:S01]  /*4150*/  LDGSTS.E.BYPASS.LTC128B.128 [R159+0x8000], desc[UR10][R22.64] ;  /* 0x08000000169f7fae */ /* 0x000fe2000b981a0a */
[-C--:B------:R-:W-:Y:S02]  /*4160*/  LEA.HI.X R21, R13, R5.reuse, R4, 0x1, P3 ;  /* 0x000000050d157211 */ /* 0x080fe400018f0c04 */
[-C--:B------:R-:W-:Y:S01]  /*4170*/  LEA.HI.X R109, R15, R5.reuse, R14, 0x1, P2 ;  /* 0x000000050f6d7211 */ /* 0x080fe200010f0c0e */
[----:B------:R-:W-:Y:S01]  /*4180*/  LDGSTS.E.BYPASS.LTC128B.128 [R159+0xa000], desc[UR10][R22.64+0x80] ;  /* 0x0a000080169f7fae */ /* 0x000fe2000b981a0a */
[----:B------:R-:W-:Y:S02]  /*4190*/  LEA.HI.X R111, R6, R5, R7, 0x1, P0 ;  /* 0x00000005066f7211 */ /* 0x000fe400000f0c07 */
[C---:B------:R-:W-:Y:S01]  /*41a0*/  ISETP.GE.AND P6, PT, R0.reuse, R135, PT ;  /* 0x000000870000720c */ /* 0x040fe20003fc6270 */
[----:B------:R-:W-:Y:S01]  /*41b0*/  LDGSTS.E.BYPASS.LTC128B.128 [R159+0x8800], desc[UR10][R20.64] ;  /* 0x08800000149f7fae */ /* 0x000fe2000b981a0a */
[----:B------:R-:W-:Y:S01]  /*41c0*/  ISETP.GE.AND P0, PT, R0, R2, PT ;  /* 0x000000020000720c */ /* 0x000fe20003f06270 */
[----:B------:R-:W-:-:S02]  /*41d0*/  VIADD R0, R136, 0xffffff89 ;  /* 0xffffff8988007836 */ /* 0x000fc40000000000 */
[----:B------:R-:W-:Y:S03]  /*41e0*/  LDGSTS.E.BYPASS.LTC128B.128 [R159+0xa800], desc[UR10][R20.64+0x80] ;  /* 0x0a800080149f7fae */ /* 0x000fe6000b981a0a */
[----:B------:R-:W-:Y:S01]  /*41f0*/  ISETP.GE.AND P3, PT, R0, R135, PT ;  /* 0x000000870000720c */ /* 0x000fe20003f66270 */
[----:B------:R-:W-:Y:S04]  /*4200*/  LDGSTS.E.BYPASS.LTC128B.128 [R159+0x9000], desc[UR10][R108.64] ;  /* 0x090000006c9f7fae */ /* 0x000fe8000b981a0a */
[----:B------:R-:W-:Y:S04]  /*4210*/  LDGSTS.E.BYPASS.LTC128B.128 [R159+0xb000], desc[UR10][R108.64+0x80] ;  /* 0x0b0000806c9f7fae */ /* 0x000fe8000b981a0a */
[----:B------:R-:W-:Y:S04]  /*4220*/  LDGSTS.E.BYPASS.LTC128B.128 [R159+0x9800], desc[UR10][R110.64] ;  /* 0x098000006e9f7fae */ /* 0x000fe8000b981a0a */
[----:B------:R1:W-:Y:S04]  /*4230*/  LDGSTS.E.BYPASS.LTC128B.128 [R159+0xb800], desc[UR10][R110.64+0x80] ;  /* 0x0b8000806e9f7fae */ /* 0x0003e8000b981a0a */
[----:B------:R-:W-:Y:S04]  /*4240*/  LDSM.16.M88.4 R4, [R151] ;  /* 0x000000009704783b */ /* 0x000fe80000000200 */
[----:B------:R-:W2:Y:S04]  /*4250*/  LDSM.16.M88.4 R32, [R150+UR5+0x4000] ;  /* 0x004000059620783b */ /* 0x000ea80008000200 */
[----:B------:R-:W3:Y:S04]  /*4260*/  LDSM.16.M88.4 R24, [R150+UR5+0x4800] ;  /* 0x004800059618783b */ /* 0x000ee80008000200 */
[----:B------:R-:W4:Y:S04]  /*4270*/  LDSM.16.M88.4 R16, [R150+UR5+0x5000] ;  /* 0x005000059610783b */ /* 0x000f280008000200 */
[----:B------:R-:W5:Y:S04]  /*4280*/  LDSM.16.M88.4 R112, [R150+UR5+0x5800] ;  /* 0x005800059670783b */ /* 0x000f680008000200 */
[----:B------:R-:W-:Y:S04]  /*4290*/  LDSM.16.M88.4 R124, [R145+0x4000] ;  /* 0x00400000917c783b */ /* 0x000fe80000000200 */
[----:B-1----:R-:W1:Y:S04]  /*42a0*/  LDSM.16.M88.4 R108, [R149] ;  /* 0x00000000956c783b */ /* 0x002e680000000200 */
[----:B------:R-:W1:Y:S04]  /*42b0*/  LDSM.16.M88.4 R120, [R145+0x4800] ;  /* 0x004800009178783b */ /* 0x000e680000000200 */
[----:B------:R-:W1:Y:S04]  /*42c0*/  LDSM.16.M88.4 R116, [R145+0x5000] ;  /* 0x005000009174783b */ /* 0x000e680000000200 */
[----:B------:R-:W0:Y:S01]  /*42d0*/  LDGDEPBAR ;  /* 0x00000000000079af */ /* 0x000e220000000000 */
[C---:B--2---:R-:W-:Y:S08]  /*42e0*/  HMMA.16816.F32 R104, R4.reuse, R32, RZ ;  /* 0x000000200468723c */ /* 0x044ff000000018ff */
[C---:B---3--:R-:W-:Y:S08]  /*42f0*/  HMMA.16816.F32 R28, R4.reuse, R24, RZ ;  /* 0x00000018041c723c */ /* 0x048ff000000018ff */
[C---:B----4-:R-:W-:Y:S08]  /*4300*/  HMMA.16816.F32 R20, R4.reuse, R16, RZ ;  /* 0x000000100414723c */ /* 0x050ff000000018ff */
[C---:B------:R-:W-:Y:S08]  /*4310*/  HMMA.16816.F32 R32, R4.reuse, R34, RZ ;  /* 0x000000220420723c */ /* 0x040ff000000018ff */
[C---:B------:R-:W-:Y:S08]  /*4320*/  HMMA.16816.F32 R24, R4.reuse, R26, RZ ;  /* 0x0000001a0418723c */ /* 0x040ff000000018ff */
[C---:B------:R-:W-:Y:S08]  /*4330*/  HMMA.16816.F32 R16, R4.reuse, R18, RZ ;  /* 0x000000120410723c */ /* 0x040ff000000018ff */
[C---:B-----5:R-:W-:Y:S08]  /*4340*/  HMMA.16816.F32 R12, R4.reuse, R112, RZ ;  /* 0x00000070040c723c */ /* 0x060ff000000018ff */
[----:B------:R-:W-:Y:S01]  /*4350*/  HMMA.16816.F32 R4, R4, R114, RZ ;  /* 0x000000720404723c */ /* 0x000fe200000018ff */
[----:B------:R-:W2:Y:S07]  /*4360*/  LDSM.16.M88.4 R112, [R145+0x5800] ;  /* 0x005800009170783b */ /* 0x000eae0000000200 */
        /* <DEDUP_REMOVED lines=9> */
[C---:B--2---:R-:W-:Y:S08]  /*4400*/  HMMA.16816.F32 R12, R108.reuse, R112, R12 ;  /* 0x000000706c0c723c */ /* 0x044ff0000000180c */
[----:B------:R-:W-:Y:S01]  /*4410*/  HMMA.16816.F32 R4, R108, R114, R4 ;  /* 0x000000726c04723c */ /* 0x000fe20000001804 */
[----:B------:R-:W1:Y:S04]  /*4420*/  LDSM.16.M88.4 R108, [R148] ;  /* 0x00000000946c783b */ /* 0x000e680000000200 */
[----:B------:R-:W2:Y:S03]  /*4430*/  LDSM.16.M88.4 R112, [R144+0x5800] ;  /* 0x005800009070783b */ /* 0x000ea60000000200 */
        /* <DEDUP_REMOVED lines=22> */
[C---:B--2---:R-:W-:Y:S08]  /*45a0*/  HMMA.16816.F32 R12, R108.reuse, R112, R12 ;  /* 0x000000706c0c723c */ /* 0x044ff0000000180c */
[----:B------:R-:W-:Y:S01]  /*45b0*/  HMMA.16816.F32 R4, R108, R114, R4 ;  /* 0x000000726c04723c */ /* 0x000fe20000001804 */
[----:B------:R-:W1:Y:S04]  /*45c0*/  LDSM.16.M88.4 R108, [R151+0x2000] ;  /* 0x00200000976c783b */ /* 0x000e680000000200 */
[----:B------:R-:W2:Y:S03]  /*45d0*/  LDSM.16.M88.4 R112, [R150+UR5+0x7800] ;  /* 0x007800059670783b */ /* 0x000ea60008000200 */
        /* <DEDUP_REMOVED lines=11> */
[----:B------:R-:W1:Y:S04]  /*4690*/  LDSM.16.M88.4 R108, [R149+0x2000] ;  /* 0x00200000956c783b */ /* 0x000e680000000200 */
[----:B------:R-:W2:Y:S03]  /*46a0*/  LDSM.16.M88.4 R112, [R145+0x7800] ;  /* 0x007800009170783b */ /* 0x000ea60000000200 */
[C---:B-1----:R-:W-:Y:S08]  /*46b0*/  HMMA.16816.F32 R104, R108.reuse, R124, R104 ;  /* 0x0000007c6c68723c */ /* 0x042ff00000001868 */
[C---:B------:R-:W-:Y:S01]  /*46c0*/  HMMA.16816.F32 R32, R108.reuse, R126, R32 ;  /* 0x0000007e6c20723c */ /* 0x040fe20000001820 */
[----:B------:R-:W-:Y:S07]  /*46d0*/  LDSM.16.M88.4 R124, [R148+0x2000] ;  /* 0x00200000947c783b */ /* 0x000fee0000000200 */
[C---:B------:R-:W-:Y:S08]  /*46e0*/  HMMA.16816.F32 R28, R108.reuse, R120, R28 ;  /* 0x000000786c1c723c */ /* 0x040ff0000000181c */
[C---:B------:R-:W-:Y:S01]  /*46f0*/  HMMA.16816.F32 R24, R108.reuse, R122, R24 ;  /* 0x0000007a6c18723c */ /* 0x040fe20000001818 */
[----:B------:R-:W1:Y:S07]  /*4700*/  LDSM.16.M88.4 R120, [R144+0x6000] ;  /* 0x006000009078783b */ /* 0x000e6e0000000200 */
[C---:B------:R-:W-:Y:S08]  /*4710*/  HMMA.16816.F32 R20, R108.reuse, R116, R20 ;  /* 0x000000746c14723c */ /* 0x040ff00000001814 */
[C---:B------:R-:W-:Y:S01]  /*4720*/  HMMA.16816.F32 R16, R108.reuse, R118, R16 ;  /* 0x000000766c10723c */ /* 0x040fe20000001810 */
[----:B------:R-:W3:Y:S07]  /*4730*/  LDSM.16.M88.4 R116, [R144+0x6800] ;  /* 0x006800009074783b */ /* 0x000eee0000000200 */
[C---:B--2---:R-:W-:Y:S08]  /*4740*/  HMMA.16816.F32 R12, R108.reuse, R112, R12 ;  /* 0x000000706c0c723c */ /* 0x044ff0000000180c */
[----:B------:R-:W-:Y:S01]  /*4750*/  HMMA.16816.F32 R4, R108, R114, R4 ;  /* 0x000000726c04723c */ /* 0x000fe20000001804 */
[----:B------:R-:W2:Y:S04]  /*4760*/  LDSM.16.M88.4 R108, [R144+0x7800] ;  /* 0x00780000906c783b */ /* 0x000ea80000000200 */
[----:B------:R-:W4:Y:S03]  /*4770*/  LDSM.16.M88.4 R112, [R144+0x7000] ;  /* 0x007000009070783b */ /* 0x000f260000000200 */
[C---:B-1----:R-:W-:Y:S08]  /*4780*/  HMMA.16816.F32 R104, R124.reuse, R120, R104 ;  /* 0x000000787c68723c */ /* 0x042ff00000001868 */
[C---:B------:R-:W-:Y:S01]  /*4790*/  HMMA.16816.F32 R32, R124.reuse, R122, R32 ;  /* 0x0000007a7c20723c */ /* 0x040fe20000001820 */
[----:B------:R-:W-:Y:S07]  /*47a0*/  LDSM.16.M88.4 R120, [R147+0x2000] ;  /* 0x002000009378783b */ /* 0x000fee0000000200 */
[C---:B---3--:R-:W-:Y:S08]  /*47b0*/  HMMA.16816.F32 R28, R124.reuse, R116, R28 ;  /* 0x000000747c1c723c */ /* 0x048ff0000000181c */
[C---:B------:R-:W-:Y:S01]  /*47c0*/  HMMA.16816.F32 R24, R124.reuse, R118, R24 ;  /* 0x000000767c18723c */ /* 0x040fe20000001818 */
[----:B------:R-:W1:Y:S07]  /*47d0*/  LDSM.16.M88.4 R116, [R143+0x6000] ;  /* 0x006000008f74783b */ /* 0x000e6e0000000200 */
[C---:B--2---:R-:W-:Y:S08]  /*47e0*/  HMMA.16816.F32 R12, R124.reuse, R108, R12 ;  /* 0x0000006c7c0c723c */ /* 0x044ff0000000180c */
[C---:B------:R-:W-:Y:S01]  /*47f0*/  HMMA.16816.F32 R4, R124.reuse, R110, R4 ;  /* 0x0000006e7c04723c */ /* 0x040fe20000001804 */
[----:B------:R-:W2:Y:S07]  /*4800*/  LDSM.16.M88.4 R108, [R143+0x7000] ;  /* 0x007000008f6c783b */ /* 0x000eae0000000200 */
[C---:B----4-:R-:W-:Y:S08]  /*4810*/  HMMA.16816.F32 R20, R124.reuse, R112, R20 ;  /* 0x000000707c14723c */ /* 0x050ff00000001814 */
[----:B------:R-:W-:Y:S01]  /*4820*/  HMMA.16816.F32 R16, R124, R114, R16 ;  /* 0x000000727c10723c */ /* 0x000fe20000001810 */
[----:B------:R-:W3:Y:S07]  /*4830*/  LDSM.16.M88.4 R112, [R143+0x6800] ;  /* 0x006800008f70783b */ /* 0x000eee0000000200 */
[C---:B-1----:R-:W-:Y:S08]  /*4840*/  HMMA.16816.F32 R104, R120.reuse, R116, R104 ;  /* 0x000000747868723c */ /* 0x042ff00000001868 */
[C---:B------:R-:W-:Y:S08]  /*4850*/  HMMA.16816.F32 R32, R120.reuse, R118, R32 ;  /* 0x000000767820723c */ /* 0x040ff00000001820 */
[----:B--2---:R-:W-:Y:S01]  /*4860*/  HMMA.16816.F32 R20, R120, R108, R20 ;  /* 0x0000006c7814723c */ /* 0x004fe20000001814 */
[----:B------:R-:W-:-:S02]  /*4870*/  VIADD R109, R136, 0xffffff81 ;  /* 0xffffff81886d7836 */ /* 0x000fc40000000000 */
[----:B------:R-:W-:Y:S01]  /*4880*/  VIADD R108, R136, 0xffffff88 ;  /* 0xffffff88886c7836 */ /* 0x000fe20000000000 */
[----:B------:R-:W-:Y:S02]  /*4890*/  FSEL R184, R104, -INF , !P6 ;  /* 0xff80000068b87808 */ /* 0x000fe40007000000 */
[CC--:B------:R-:W-:Y:S02]  /*48a0*/  ISETP.GE.AND P5, PT, R109.reuse, R135.reuse, PT ;  /* 0x000000876d00720c */ /* 0x0c0fe40003fa6270 */
[-C--:B------:R-:W-:Y:S01]  /*48b0*/  ISETP.GE.AND P1, PT, R109, R2.reuse, PT ;  /* 0x000000026d00720c */ /* 0x080fe20003f26270 */
[----:B------:R-:W-:Y:S01]  /*48c0*/  HMMA.16816.F32 R16, R120, R110, R16 ;  /* 0x0000006e7810723c */ /* 0x000fe20000001810 */
[C---:B------:R-:W-:Y:S02]  /*48d0*/  ISETP.GE.AND P4, PT, R108.reuse, R135, PT ;  /* 0x000000876c00720c */ /* 0x040fe40003f86270 */
[-C--:B------:R-:W-:Y:S02]  /*48e0*/  ISETP.GE.AND P2, PT, R108, R2.reuse, PT ;  /* 0x000000026c00720c */ /* 0x080fe40003f46270 */
[----:B------:R-:W1:Y:S01]  /*48f0*/  LDSM.16.M88.4 R108, [R143+0x7800] ;  /* 0x007800008f6c783b */ /* 0x000e620000000200 */
[----:B------:R-:W-:Y:S01]  /*4900*/  ISETP.GE.AND P6, PT, R0, R2, PT ;  /* 0x000000020000720c */ /* 0x000fe20003fc6270 */
[----:B------:R-:W-:-:S04]  /*4910*/  DEPBAR.LE SB0, 0x0 ;  /* 0x000080000000791a */ /* 0x000fc80000000000 */
[C---:B---3--:R-:W-:Y:S01]  /*4920*/  HMMA.16816.F32 R28, R120.reuse, R112, R28 ;  /* 0x00000070781c723c */ /* 0x048fe2000000181c */
[----:B------:R-:W-:Y:S01]  /*4930*/  VIADD R113, R136, 0xffffff90 ;  /* 0xffffff9088717836 */ /* 0x000fe20000000000 */
[----:B------:R-:W-:Y:S01]  /*4940*/  FSEL R0, R106, -INF , !P0 ;  /* 0xff8000006a007808 */ /* 0x000fe20004000000 */
[----:B------:R-:W-:Y:S01]  /*4950*/  VIADD R112, R136, 0xffffff91 ;  /* 0xffffff9188707836 */ /* 0x000fe20000000000 */
[----:B------:R-:W-:Y:S01]  /*4960*/  FSEL R188, R32, -INF , !P4 ;  /* 0xff80000020bc7808 */ /* 0x000fe20006000000 */
[C---:B------:R-:W-:Y:S01]  /*4970*/  VIADD R32, R136.reuse, 0xffffff99 ;  /* 0xffffff9988207836 */ /* 0x040fe20000000000 */
[----:B------:R-:W-:Y:S02]  /*4980*/  ISETP.GE.AND P0, PT, R113, R135, PT ;  /* 0x000000877100720c */ /* 0x000fe40003f06270 */
[----:B------:R-:W-:Y:S01]  /*4990*/  HMMA.16816.F32 R24, R120, R114, R24 ;  /* 0x000000727818723c */ /* 0x000fe20000001818 */
[----:B------:R-:W-:Y:S01]  /*49a0*/  FSEL R104, R105, -INF , !P5 ;  /* 0xff80000069687808 */ /* 0x000fe20006800000 */
[----:B------:R-:W-:Y:S01]  /*49b0*/  VIADD R105, R136, 0xffffff98 ;  /* 0xffffff9888697836 */ /* 0x000fe20000000000 */
[----:B------:R-:W-:-:S02]  /*49c0*/  FSEL R180, R107, -INF , !P1 ;  /* 0xff8000006bb47808 */ /* 0x000fc40004800000 */
[----:B------:R-:W-:Y:S01]  /*49d0*/  FSEL R186, R33, -INF , !P3 ;  /* 0xff80000021ba7808 */ /* 0x000fe20005800000 */
[----:B------:R-:W-:Y:S01]  /*49e0*/  VIADD R33, R136, 0xffffffa0 ;  /* 0xffffffa088217836 */ /* 0x000fe20000000000 */
[----:B------:R-:W-:Y:S02]  /*49f0*/  ISETP.GE.AND P5, PT, R113, R2, PT ;  /* 0x000000027100720c */ /* 0x000fe40003fa6270 */
[-C--:B------:R-:W-:Y:S02]  /*4a00*/  ISETP.GE.AND P1, PT, R112, R135.reuse, PT ;  /* 0x000000877000720c */ /* 0x080fe40003f26270 */
[----:B------:R-:W-:Y:S02]  /*4a10*/  FSEL R178, R35, -INF , !P6 ;  /* 0xff80000023b27808 */ /* 0x000fe40007000000 */
[----:B------:R-:W-:Y:S02]  /*4a20*/  FSEL R176, R28, -INF , !P0 ;  /* 0xff8000001cb07808 */ /* 0x000fe40004000000 */
[----:B------:R-:W-:-:S02]  /*4a30*/  ISETP.GE.AND P6, PT, R32, R135, PT ;  /* 0x000000872000720c */ /* 0x000fc40003fc6270 */
[-C--:B------:R-:W-:Y:S01]  /*4a40*/  ISETP.GE.AND P0, PT, R32, R2.reuse, PT ;  /* 0x000000022000720c */ /* 0x080fe20003f06270 */
[----:B------:R-:W-:Y:S01]  /*4a50*/  VIADD R32, R136, 0xffffffa1 ;  /* 0xffffffa188207836 */ /* 0x000fe20000000000 */
[-C--:B------:R-:W-:Y:S02]  /*4a60*/  ISETP.GE.AND P4, PT, R112, R2.reuse, PT ;  /* 0x000000027000720c */ /* 0x080fe40003f86270 */
[----:B------:R-:W-:Y:S02]  /*4a70*/  FSEL R182, R34, -INF , !P2 ;  /* 0xff80000022b67808 */ /* 0x000fe40005000000 */
[----:B------:R-:W-:Y:S02]  /*4a80*/  FSEL R30, R30, -INF , !P5 ;  /* 0xff8000001e1e7808 */ /* 0x000fe40006800000 */
[----:B------:R-:W-:Y:S01]  /*4a90*/  FSEL R174, R29, -INF , !P1 ;  /* 0xff8000001dae7808 */ /* 0x000fe20004800000 */
[----:B------:R-:W-:Y:S01]  /*4aa0*/  VIADD R29, R136, 0xffffffa8 ;  /* 0xffffffa8881d7836 */ /* 0x000fe20000000000 */
[C---:B------:R-:W-:Y:S01]  /*4ab0*/  ISETP.GE.AND P2, PT, R105.reuse, R135, PT ;  /* 0x000000876900720c */ /* 0x040fe20003f46270 */
[----:B-1----:R-:W-:Y:S01]  /*4ac0*/  HMMA.16816.F32 R4, R120, R110, R4 ;  /* 0x0000006e7804723c */ /* 0x002fe20000001804 */
[----:B------:R-:W-:Y:S01]  /*4ad0*/  BAR.SYNC.DEFER_BLOCKING 0x0 ;  /* 0x0000000000007b1d */ /* 0x000fe20000010000 */
[----:B------:R-:W-:-:S02]  /*4ae0*/  ISETP.GE.AND P3, PT, R105, R2, PT ;  /* 0x000000026900720c */ /* 0x000fc40003f66270 */
[-C--:B------:R-:W-:Y:S02]  /*4af0*/  ISETP.GE.AND P5, PT, R33, R135.reuse, PT ;  /* 0x000000872100720c */ /* 0x080fe40003fa6270 */
[----:B------:R-:W-:Y:S02]  /*4b00*/  FSEL R28, R31, -INF , !P4 ;  /* 0xff8000001f1c7808 */ /* 0x000fe40006000000 */
[----:B------:R-:W-:Y:S01]  /*4b10*/  ISETP.GE.AND P4, PT, R32, R135, PT ;  /* 0x000000872000720c */ /* 0x000fe20003f86270 */
[----:B------:R-:W-:Y:S01]  /*4b20*/  HMMA.16816.F32 R12, R120, R108, R12 ;  /* 0x0000006c780c723c */ /* 0x000fe2000000180c */
[----:B------:R-:W-:Y:S02]  /*4b30*/  FSEL R118, R24, -INF , !P2 ;  /* 0xff80000018767808 */ /* 0x000fe40005000000 */
[----:B------:R-:W-:Y:S01]  /*4b40*/  FSEL R126, R26, -INF , !P3 ;  /* 0xff8000001a7e7808 */ /* 0x000fe20005800000 */
[----:B------:R-:W-:Y:S01]  /*4b50*/  VIADD R26, R136, 0xffffffb0 ;  /* 0xffffffb0881a7836 */ /* 0x000fe20000000000 */
[----:B------:R-:W-:Y:S01]  /*4b60*/  FSEL R138, R20, -INF , !P5 ;  /* 0xff800000148a7808 */ /* 0x000fe20006800000 */
[----:B------:R-:W-:Y:S01]  /*4b70*/  VIADD R20, R136, 0xffffffb1 ;  /* 0xffffffb188147836 */ /* 0x000fe20000000000 */
[----:B------:R-:W-:-:S02]  /*4b80*/  ISETP.GE.AND P2, PT, R32, R2, PT ;  /* 0x000000022000720c */ /* 0x000fc40003f46270 */
[----:B------:R-:W-:Y:S02]  /*4b90*/  ISETP.GE.AND P3, PT, R29, R135, PT ;  /* 0x000000871d00720c */ /* 0x000fe40003f66270 */
[----:B------:R-:W-:Y:S01]  /*4ba0*/  FSEL R24, R25, -INF , !P6 ;  /* 0xff80000019187808 */ /* 0x000fe20007000000 */
[----:B------:R-:W-:Y:S01]  /*4bb0*/  VIADD R25, R136, 0xffffffa9 ;  /* 0xffffffa988197836 */ /* 0x000fe20000000000 */
[----:B------:R-:W-:Y:S02]  /*4bc0*/  FSEL R164, R21, -INF , !P4 ;  /* 0xff80000015a47808 */ /* 0x000fe40006000000 */
[----:B------:R-:W-:Y:S02]  /*4bd0*/  FMNMX3.FTZ R21, R100, R184, R104, !PT ;  /* 0x000000b864157276 */ /* 0x000fe40007810068 */
[----:B------:R-:W-:Y:S02]  /*4be0*/  FSEL R122, R23, -INF , !P2 ;  /* 0xff800000177a7808 */ /* 0x000fe40005000000 */
[----:B------:R-:W-:Y:S01]  /*4bf0*/  FSEL R170, R16, -INF , !P3 ;  /* 0xff80000010aa7808 */ /* 0x000fe20005800000 */
[----:B------:R-:W-:Y:S01]  /*4c00*/  VIADD R16, R136, 0xffffffb9 ;  /* 0xffffffb988107836 */ /* 0x000fe20000000000 */
[----:B------:R-:W-:-:S02]  /*4c10*/  FSEL R172, R27, -INF , !P0 ;  /* 0xff8000001bac7808 */ /* 0x000fc40004000000 */
[CC--:B------:R-:W-:Y:S02]  /*4c20*/  ISETP.GE.AND P2, PT, R20.reuse, R135.reuse, PT ;  /* 0x000000871400720c */ /* 0x0c0fe40003f46270 */
[----:B------:R-:W-:Y:S01]  /*4c30*/  ISETP.GE.AND P3, PT, R20, R2, PT ;  /* 0x000000021400720c */ /* 0x000fe20003f66270 */
[----:B------:R-:W-:Y:S01]  /*4c40*/  VIADD R20, R136, 0xffffffb8 ;  /* 0xffffffb888147836 */ /* 0x000fe20000000000 */
[----:B------:R-:W-:Y:S02]  /*4c50*/  ISETP.GE.AND P0, PT, R25, R135, PT ;  /* 0x000000871900720c */ /* 0x000fe40003f06270 */
[----:B------:R-:W-:Y:S02]  /*4c60*/  FMNMX3.FTZ R21, R21, R188, R186, !PT ;  /* 0x000000bc15157276 */ /* 0x000fe400078100ba */
[----:B------:R-:W-:Y:S02]  /*4c70*/  FSEL R168, R17, -INF , !P0 ;  /* 0xff80000011a87808 */ /* 0x000fe40004000000 */
[----:B------:R-:W-:-:S02]  /*4c80*/  FMNMX3.FTZ R21, R21, R176, R174, !PT ;  /* 0x000000b015157276 */ /* 0x000fc400078100ae */
[----:B------:R-:W-:Y:S02]  /*4c90*/  ISETP.GE.AND P0, PT, R20, R135, PT ;  /* 0x000000871400720c */ /* 0x000fe40003f06270 */
[----:B------:R-:W-:Y:S02]  /*4ca0*/  ISETP.GE.AND P1, PT, R33, R2, PT ;  /* 0x000000022100720c */ /* 0x000fe40003f26270 */
[----:B------:R-:W-:Y:S02]  /*4cb0*/  FMNMX3.FTZ R17, R21, R118, R24, !PT ;  /* 0x0000007615117276 */ /* 0x000fe40007810018 */
[----:B------:R-:W-:Y:S02]  /*4cc0*/  FSEL R112, R4, -INF , !P0 ;  /* 0xff80000004707808 */ /* 0x000fe40004000000 */
[----:B------:R-:W-:Y:S02]  /*4cd0*/  ISETP.GE.U32.AND P0, PT, R103, 0x3, PT ;  /* 0x000000036700780c */ /* 0x000fe40003f06070 */
[----:B------:R-:W-:-:S02]  /*4ce0*/  FSEL R124, R22, -INF , !P1 ;  /* 0xff800000167c7808 */ /* 0x000fc40004800000 */
[-C--:B------:R-:W-:Y:S02]  /*4cf0*/  ISETP.GE.AND P1, PT, R26, R135.reuse, PT ;  /* 0x000000871a00720c */ /* 0x080fe40003f26270 */
[----:B------:R-:W-:Y:S02]  /*4d00*/  FMNMX3.FTZ R17, R17, R138, R164, !PT ;  /* 0x0000008a11117276 */ /* 0x000fe400078100a4 */
[----:B------:R-:W-:Y:S02]  /*4d10*/  FSEL R116, R12, -INF , !P1 ;  /* 0xff8000000c747808 */ /* 0x000fe40004800000 */
[----:B------:R-:W-:Y:S02]  /*4d20*/  FSEL R111, R13, -INF , !P2 ;  /* 0xff8000000d6f7808 */ /* 0x000fe40005000000 */
[----:B------:R-:W-:Y:S02]  /*4d30*/  ISETP.GE.AND P1, PT, R16, R135, PT ;  /* 0x000000871000720c */ /* 0x000fe40003f26270 */
[----:B------:R-:W-:-:S02]  /*4d40*/  FMNMX3.FTZ R13, R3, R0, R180, !PT ;  /* 0x00000000030d7276 */ /* 0x000fc400078100b4 */
[----:B------:R-:W-:Y:S02]  /*4d50*/  FMNMX3.FTZ R17, R17, R170, R168, !PT ;  /* 0x000000aa11117276 */ /* 0x000fe400078100a8 */
[----:B------:R-:W-:Y:S02]  /*4d60*/  FSEL R109, R5, -INF , !P1 ;  /* 0xff800000056d7808 */ /* 0x000fe40004800000 */
[----:B------:R-:W-:Y:S02]  /*4d70*/  FMNMX3.FTZ R13, R13, R182, R178, !PT ;  /* 0x000000b60d0d7276 */ /* 0x000fe400078100b2 */
[----:B------:R-:W-:Y:S02]  /*4d80*/  FMNMX3.FTZ R4, R17, R116, R111, !PT ;  /* 0x0000007411047276 */ /* 0x000fe4000781006f */
[-C--:B------:R-:W-:Y:S02]  /*4d90*/  ISETP.GE.AND P6, PT, R29, R2.reuse, PT ;  /* 0x000000021d00720c */ /* 0x080fe40003fc6270 */
[----:B------:R-:W-:-:S02]  /*4da0*/  ISETP.GE.AND P5, PT, R25, R2, PT ;  /* 0x000000021900720c */ /* 0x000fc40003fa6270 */
[-C--:B------:R-:W-:Y:S02]  /*4db0*/  ISETP.GE.AND P4, PT, R26, R2.reuse, PT ;  /* 0x000000021a00720c */ /* 0x080fe40003f86270 */
[----:B------:R-:W-:Y:S02]  /*4dc0*/  ISETP.GE.AND P2, PT, R20, R2, PT ;  /* 0x000000021400720c */ /* 0x000fe40003f46270 */
[----:B------:R-:W-:Y:S02]  /*4dd0*/  FMNMX3.FTZ R17, R13, R30, R28, !PT ;  /* 0x0000001e0d117276 */ /* 0x000fe4000781001c */
[----:B------:R-:W-:Y:S01]  /*4de0*/  FMNMX3.FTZ R4, R4, R112, R109, !PT ;  /* 0x0000007004047276 */ /* 0x000fe2000781006d */
[----:B------:R-:W-:Y:S08]  /*4df0*/  @!P0 BRA `(.L_x_621) ;  /* 0x0000000000748947 */ /* 0x000ff00003800000 */
[----:B------:R-:W-:-:S04]  /*4e00*/  VIADD R5, R103, 0xfffffffd ;  /* 0xfffffffd67057836 */ /* 0x000fc80000000000 */
[----:B------:R-:W-:-:S04]  /*4e10*/  IMAD.WIDE.U32 R12, R5, R10, RZ ;  /* 0x0000000a050c7225 */ /* 0x000fc800078e00ff */
[----:B------:R-:W-:Y:S01]  /*4e20*/  IMAD R5, R5, R11, R13 ;  /* 0x0000000b05057224 */ /* 0x000fe200078e020d */
[C---:B------:R-:W-:Y:S02]  /*4e30*/  LEA R20, P1, R12.reuse, R155, 0x7 ;  /* 0x0000009b0c147211 */ /* 0x040fe400078238ff */
        /* <DEDUP_REMOVED lines=8> */
[----:B------:R-:W-:-:S03]  /*4ec0*/  LEA R22, P1, R13, R155, 0x1 ;  /* 0x0000009b0d167211 */ /* 0x000fc600078208ff */
[--C-:B------:R-:W-:Y:S01]  /*4ed0*/  IMAD.X R131, R131, 0x1, R5.reuse, P0 ;  /* 0x0000000183837824 */ /* 0x100fe200000e0605 */
[----:B------:R-:W-:Y:S01]  /*4ee0*/  LEA R12, P0, R10, R13, 0x5 ;  /* 0x0000000d0a0c7211 */ /* 0x000fe200078028ff */
[----:B------:R1:W-:Y:S01]  /*4ef0*/  LDGSTS.E.BYPASS.LTC128B.128 [R159+0x6000], desc[UR10][R20.64+0x80] ;  /* 0x06000080149f7fae */ /* 0x0003e2000b981a0a */
[-C--:B------:R-:W-:Y:S02]  /*4f00*/  LEA.HI.X R23, R13, R154.reuse, R5, 0x1, P1 ;  /* 0x0000009a0d177211 */ /* 0x080fe400008f0c05 */
[----:B------:R-:W-:Y:S02]  /*4f10*/  LEA R26, P1, R134, R155, 0x1 ;  /* 0x0000009b861a7211 */ /* 0x000fe400078208ff */
[----:B------:R-:W-:Y:S01]  /*4f20*/  LEA.HI.X R5, R10, R5, R11, 0x5, P0 ;  /* 0x000000050a057211 */ /* 0x000fe200000f2c0b */
[----:B------:R1:W-:Y:S01]  /*4f30*/  LDGSTS.E.BYPASS.LTC128B.128 [R159+0x4800], desc[UR10][R22.64] ;  /* 0x04800000169f7fae */ /* 0x0003e2000b981a0a */
[----:B------:R-:W-:Y:S02]  /*4f40*/  LEA R10, P0, R12, R155, 0x1 ;  /* 0x0000009b0c0a7211 */ /* 0x000fe400078008ff */
[-C--:B------:R-:W-:Y:S01]  /*4f50*/  LEA.HI.X R27, R134, R154.reuse, R131, 0x1, P1 ;  /* 0x0000009a861b7211 */ /* 0x080fe200008f0c83 */
[----:B------:R1:W-:Y:S01]  /*4f60*/  LDGSTS.E.BYPASS.LTC128B.128 [R159+0x6800], desc[UR10][R22.64+0x80] ;  /* 0x06800080169f7fae */ /* 0x0003e2000b981a0a */
[----:B------:R-:W-:-:S03]  /*4f70*/  LEA.HI.X R11, R12, R154, R5, 0x1, P0 ;  /* 0x0000009a0c0b7211 */ /* 0x000fc600000f0c05 */
[----:B------:R1:W-:Y:S04]  /*4f80*/  LDGSTS.E.BYPASS.LTC128B.128 [R159+0x5000], desc[UR10][R26.64] ;  /* 0x050000001a9f7fae */ /* 0x0003e8000b981a0a */
[----:B------:R1:W-:Y:S04]  /*4f90*/  LDGSTS.E.BYPASS.LTC128B.128 [R159+0x7000], desc[UR10][R26.64+0x80] ;  /* 0x070000801a9f7fae */ /* 0x0003e8000b981a0a */
[----:B------:R1:W-:Y:S04]  /*4fa0*/  LDGSTS.E.BYPASS.LTC128B.128 [R159+0x5800], desc[UR10][R10.64] ;  /* 0x058000000a9f7fae */ /* 0x0003e8000b981a0a */
[----:B------:R1:W-:Y:S04]  /*4fb0*/  LDGSTS.E.BYPASS.LTC128B.128 [R159+0x7800], desc[UR10][R10.64+0x80] ;  /* 0x078000800a9f7fae */ /* 0x0003e8000b981a0a */
[----:B------:R-:W0:Y:S02]  /*4fc0*/  LDGDEPBAR ;  /* 0x00000000000079af */ /* 0x000e240000000000 */
.L_x_621:
[----:B-1----:R-:W-:Y:S01]  /*4fd0*/  FMNMX3.FTZ R11, R17, R126, R172, !PT ;  /* 0x0000007e110b7276 */ /* 0x002fe200078100ac */
[----:B------:R-:W1:Y:S01]  /*4fe0*/  SHFL.BFLY PT, R5, R4, 0x2, 0x1f ;  /* 0x0c401f0004057f89 */ /* 0x000e6200000e0000 */
[----:B------:R-:W-:Y:S02]  /*4ff0*/  FSEL R136, R18, -INF , !P6 ;  /* 0xff80000012887808 */ /* 0x000fe40007000000 */
[----:B------:R-:W-:Y:S01]  /*5000*/  FSEL R166, R19, -INF , !P5 ;  /* 0xff80000013a67808 */ /* 0x000fe20006800000 */
[----:B------:R-:W-:Y:S01]  /*5010*/  LDSM.16.MT88.4 R20, [R141+0x8000] ;  /* 0x008000008d14783b */ /* 0x000fe20000004200 */
[----:B------:R-:W-:Y:S02]  /*5020*/  FMNMX3.FTZ R11, R11, R124, R122, !PT ;  /* 0x0000007c0b0b7276 */ /* 0x000fe4000781007a */
[----:B------:R-:W-:Y:S02]  /*5030*/  ISETP.GE.AND P0, PT, R16, R2, PT ;  /* 0x000000021000720c */ /* 0x000fe40003f06270 */
[----:B------:R-:W-:Y:S01]  /*5040*/  FSEL R114, R14, -INF , !P4 ;  /* 0xff8000000e727808 */ /* 0x000fe20006000000 */
[----:B------:R-:W-:Y:S01]  /*5050*/  LDSM.16.MT88.4 R16, [R146+0x8000] ;  /* 0x008000009210783b */ /* 0x000fe20000004200 */
[----:B------:R-:W-:-:S02]  /*5060*/  FSEL R110, R15, -INF , !P3 ;  /* 0xff8000000f6e7808 */ /* 0x000fc40005800000 */
[----:B------:R-:W-:Y:S01]  /*5070*/  FMNMX3.FTZ R11, R11, R136, R166, !PT ;  /* 0x000000880b0b7276 */ /* 0x000fe200078100a6 */
[----:B------:R-:W-:Y:S01]  /*5080*/  LDSM.16.MT88.4 R12, [R142+0x8000] ;  /* 0x008000008e0c783b */ /* 0x000fe20000004200 */
[----:B------:R-:W-:Y:S02]  /*5090*/  FSEL R108, R7, -INF , !P0 ;  /* 0xff800000076c7808 */ /* 0x000fe40004000000 */
[----:B------:R-:W-:Y:S02]  /*50a0*/  FSEL R105, R6, -INF , !P2 ;  /* 0xff80000006697808 */ /* 0x000fe40005000000 */
[----:B------:R-:W-:-:S04]  /*50b0*/  FMNMX3.FTZ R7, R11, R114, R110, !PT ;  /* 0x000000720b077276 */ /* 0x000fc8000781006e */
[----:B------:R-:W-:Y:S02]  /*50c0*/  FMNMX3.FTZ R7, R7, R105, R108, !PT ;  /* 0x0000006907077276 */ /* 0x000fe4000781006c */
[----:B-1----:R-:W-:-:S03]  /*50d0*/  FMNMX.FTZ R5, R4, R5, !PT ;  /* 0x0000000504057209 */ /* 0x002fc60007810000 */
[----:B------:R-:W1:Y:S04]  /*50e0*/  SHFL.BFLY PT, R2, R7, 0x2, 0x1f ;  /* 0x0c401f0007027f89 */ /* 0x000e6800000e0000 */
[----:B------:R-:W2:Y:S01]  /*50f0*/  SHFL.BFLY PT, R34, R5, 0x1, 0x1f ;  /* 0x0c201f0005227f89 */ /* 0x000ea200000e0000 */
[----:B-1----:R-:W-:Y:S02]  /*5100*/  FMNMX.FTZ R2, R7, R2, !PT ;  /* 0x0000000207027209 */ /* 0x002fe40007810000 */
[----:B--2---:R-:W-:-:S03]  /*5110*/  FMNMX.FTZ R34, R5, R34, !PT ;  /* 0x0000002205227209 */ /* 0x004fc60007810000 */
[----:B------:R-:W1:Y:S01]  /*5120*/  SHFL.BFLY PT, R33, R2, 0x1, 0x1f ;  /* 0x0c201f0002217f89 */ /* 0x000e6200000e0000 */
[C---:B------:R-:W-:Y:S01]  /*5130*/  FSETP.NEU.FTZ.AND P1, PT, R34.reuse, -INF , PT ;  /* 0xff8000002200780b */ /* 0x040fe20003f3d000 */
[----:B------:R-:W-:-:S03]  /*5140*/  FMUL.FTZ R113, R34, UR4 ;  /* 0x0000000422717c20 */ /* 0x000fc60008410000 */
[----:B------:R-:W-:Y:S02]  /*5150*/  FSEL R5, R34, RZ, P1 ;  /* 0x000000ff22057208 */ /* 0x000fe40000800000 */
[----:B------:R-:W-:-:S03]  /*5160*/  FSEL R113, R113, RZ, P1 ;  /* 0x000000ff71717208 */ /* 0x000fc60000800000 */
[----:B------:R-:W-:Y:S02]  /*5170*/  FADD.FTZ R4, R100, -R5 ;  /* 0x8000000564047221 */ /* 0x000fe40000010000 */
[--C-:B------:R-:W-:Y:S01]  /*5180*/  FFMA.FTZ R32, R104, UR4, -R113.reuse ;  /* 0x0000000468207c23 */ /* 0x100fe20008010871 */
[--C-:B------:R-:W-:Y:S01]  /*5190*/  FFMA.FTZ R106, R184, UR4, -R113.reuse ;  /* 0x00000004b86a7c23 */ /* 0x100fe20008010871 */
[--C-:B------:R-:W-:Y:S01]  /*51a0*/  FFMA.FTZ R11, R188, UR4, -R113.reuse ;  /* 0x00000004bc0b7c23 */ /* 0x100fe20008010871 */
[--C-:B------:R-:W-:Y:S01]  /*51b0*/  FFMA.FTZ R10, R186, UR4, -R113.reuse ;  /* 0x00000004ba0a7c23 */ /* 0x100fe20008010871 */
[----:B------:R-:W-:Y:S01]  /*51c0*/  FMUL.FTZ R100, R4, UR4 ;  /* 0x0000000404647c20 */ /* 0x000fe20008410000 */
[--C-:B------:R-:W-:Y:S01]  /*51d0*/  FFMA.FTZ R120, R24, UR4, -R113.reuse ;  /* 0x0000000418787c23 */ /* 0x100fe20008010871 */
[----:B------:R-:W-:Y:S01]  /*51e0*/  MUFU.EX2 R32, R32 ;  /* 0x0000002000207308 */ /* 0x000fe20000000800 */
[----:B------:R-:W-:Y:S01]  /*51f0*/  LDSM.16.MT88.4 R24, [R142+0x8800] ;  /* 0x008800008e18783b */ /* 0x000fe20000004200 */
[--C-:B------:R-:W-:Y:S01]  /*5200*/  FFMA.FTZ R115, R176, UR4, -R113.reuse ;  /* 0x00000004b0737c23 */ /* 0x100fe20008010871 */
[--C-:B------:R-:W-:Y:S01]  /*5210*/  FFMA.FTZ R117, R118, UR4, -R113.reuse ;  /* 0x0000000476757c23 */ /* 0x100fe20008010871 */
[----:B-1----:R-:W-:Y:S01]  /*5220*/  FMNMX.FTZ R33, R2, R33, !PT ;  /* 0x0000002102217209 */ /* 0x002fe20007810000 */
[--C-:B------:R-:W-:Y:S01]  /*5230*/  FFMA.FTZ R174, R174, UR4, -R113.reuse ;  /* 0x00000004aeae7c23 */ /* 0x100fe20008010871 */
[--C-:B------:R-:W-:Y:S01]  /*5240*/  FFMA.FTZ R116, R116, UR4, -R113.reuse ;  /* 0x0000000474747c23 */ /* 0x100fe20008010871 */
[--C-:B------:R-:W-:Y:S01]  /*5250*/  FFMA.FTZ R111, R111, UR4, -R113.reuse ;  /* 0x000000046f6f7c23 */ /* 0x100fe20008010871 */
[C---:B------:R-:W-:Y:S01]  /*5260*/  FSETP.NEU.FTZ.AND P0, PT, R33.reuse, -INF , PT ;  /* 0xff8000002100780b */ /* 0x040fe20003f1d000 */
[C---:B------:R-:W-:Y:S01]  /*5270*/  FMUL.FTZ R107, R33.reuse, UR4 ;  /* 0x00000004216b7c20 */ /* 0x040fe20008410000 */
[----:B------:R-:W1:Y:S01]  /*5280*/  MUFU.EX2 R106, R106 ;  /* 0x0000006a006a7308 */ /* 0x000e620000000800 */
[--C-:B------:R-:W-:Y:S01]  /*5290*/  FFMA.FTZ R112, R112, UR4, -R113.reuse ;  /* 0x0000000470707c23 */ /* 0x100fe20008010871 */
[----:B------:R-:W-:Y:S01]  /*52a0*/  FSEL R6, R33, RZ, P0 ;  /* 0x000000ff21067208 */ /* 0x000fe20000000000 */
[----:B------:R-:W-:Y:S01]  /*52b0*/  FFMA.FTZ R109, R109, UR4, -R113 ;  /* 0x000000046d6d7c23 */ /* 0x000fe20008010871 */
[----:B------:R-:W-:-:S03]  /*52c0*/  FSEL R107, R107, RZ, P0 ;  /* 0x000000ff6b6b7208 */ /* 0x000fc60000000000 */
[----:B------:R-:W-:Y:S01]  /*52d0*/  FADD.FTZ R6, R3, -R6 ;  /* 0x8000000603067221 */ /* 0x000fe20000010000 */
[----:B------:R-:W-:Y:S01]  /*52e0*/  MUFU.EX2 R11, R11 ;  /* 0x0000000b000b7308 */ /* 0x000fe20000000800 */
[--C-:B------:R-:W-:Y:S01]  /*52f0*/  FFMA.FTZ R104, R0, UR4, -R107.reuse ;  /* 0x0000000400687c23 */ /* 0x100fe2000801086b */
[--C-:B------:R-:W-:Y:S01]  /*5300*/  FFMA.FTZ R2, R180, UR4, -R107.reuse ;  /* 0x00000004b4027c23 */ /* 0x100fe2000801086b */
[--C-:B------:R-:W-:Y:S01]  /*5310*/  FFMA.FTZ R0, R182, UR4, -R107.reuse ;  /* 0x00000004b6007c23 */ /* 0x100fe2000801086b */
[--C-:B------:R-:W-:Y:S01]  /*5320*/  FFMA.FTZ R35, R178, UR4, -R107.reuse ;  /* 0x00000004b2237c23 */ /* 0x100fe2000801086b */
[----:B------:R-:W-:Y:S01]  /*5330*/  FMUL.FTZ R3, R6, UR4 ;  /* 0x0000000406037c20 */ /* 0x000fe20008410000 */
[--C-:B------:R-:W-:Y:S01]  /*5340*/  FFMA.FTZ R119, R30, UR4, -R107.reuse ;  /* 0x000000041e777c23 */ /* 0x100fe2000801086b */
[--C-:B------:R-:W-:Y:S01]  /*5350*/  FFMA.FTZ R134, R28, UR4, -R107.reuse ;  /* 0x000000041c867c23 */ /* 0x100fe2000801086b */
[----:B------:R-:W2:Y:S01]  /*5360*/  MUFU.EX2 R10, R10 ;  /* 0x0000000a000a7308 */ /* 0x000ea20000000800 */
[----:B-1----:R-:W-:Y:S01]  /*5370*/  F2FP.F16.F32.PACK_AB R4, R32, R106 ;  /* 0x0000006a2004723e */ /* 0x002fe200000000ff */
[--C-:B------:R-:W-:Y:S01]  /*5380*/  FFMA.FTZ R126, R126, UR4, -R107.reuse ;  /* 0x000000047e7e7c23 */ /* 0x100fe2000801086b */
[--C-:B------:R-:W-:Y:S01]  /*5390*/  FFMA.FTZ R121, R172, UR4, -R107.reuse ;  /* 0x00000004ac797c23 */ /* 0x100fe2000801086b */
[----:B------:R-:W-:Y:S01]  /*53a0*/  LDSM.16.MT88.4 R28, [R146+0x8800] ;  /* 0x00880000921c783b */ /* 0x000fe20000004200 */
[--C-:B------:R-:W-:Y:S01]  /*53b0*/  FFMA.FTZ R123, R124, UR4, -R107.reuse ;  /* 0x000000047c7b7c23 */ /* 0x100fe2000801086b */
[--C-:B------:R-:W-:Y:S01]  /*53c0*/  FFMA.FTZ R124, R122, UR4, -R107.reuse ;  /* 0x000000047a7c7c23 */ /* 0x100fe2000801086b */
[--C-:B------:R-:W-:Y:S01]  /*53d0*/  FFMA.FTZ R125, R136, UR4, -R107.reuse ;  /* 0x00000004887d7c23 */ /* 0x100fe2000801086b */
[----:B------:R-:W-:Y:S01]  /*53e0*/  MUFU.EX2 R104, R104 ;  /* 0x0000006800687308 */ /* 0x000fe20000000800 */
[--C-:B------:R-:W-:Y:S01]  /*53f0*/  FFMA.FTZ R122, R166, UR4, -R107.reuse ;  /* 0x00000004a67a7c23 */ /* 0x100fe2000801086b */
[--C-:B------:R-:W-:Y:S01]  /*5400*/  FFMA.FTZ R110, R110, UR4, -R107.reuse ;  /* 0x000000046e6e7c23 */ /* 0x100fe2000801086b */
[--C-:B------:R-:W-:Y:S01]  /*5410*/  FFMA.FTZ R105, R105, UR4, -R107.reuse ;  /* 0x0000000469697c23 */ /* 0x100fe2000801086b */
[----:B------:R-:W-:-:S04]  /*5420*/  FFMA.FTZ R108, R108, UR4, -R107 ;  /* 0x000000046c6c7c23 */ /* 0x000fc8000801086b */
[----:B------:R-:W1:Y:S01]  /*5430*/  MUFU.EX2 R2, R2 ;  /* 0x0000000200027308 */ /* 0x000e620000000800 */
[----:B--2---:R-:W-:-:S07]  /*5440*/  F2FP.F16.F32.PACK_AB R6, R10, R11 ;  /* 0x0000000b0a06723e */ /* 0x004fce00000000ff */
[----:B------:R-:W-:Y:S08]  /*5450*/  MUFU.EX2 R0, R0 ;  /* 0x0000000000007308 */ /* 0x000ff00000000800 */
[----:B------:R-:W2:Y:S01]  /*5460*/  MUFU.EX2 R35, R35 ;  /* 0x0000002300237308 */ /* 0x000ea20000000800 */
[----:B-1----:R-:W-:-:S07]  /*5470*/  F2FP.F16.F32.PACK_AB R5, R2, R104 ;  /* 0x000000680205723e */ /* 0x002fce00000000ff */
[----:B------:R-:W1:Y:S08]  /*5480*/  MUFU.EX2 R100, R100 ;  /* 0x0000006400647308 */ /* 0x000e700000000800 */
[----:B------:R-:W3:Y:S01]  /*5490*/  MUFU.EX2 R3, R3 ;  /* 0x0000000300037308 */ /* 0x000ee20000000800 */
[----:B--2---:R-:W-:-:S07]  /*54a0*/  F2FP.F16.F32.PACK_AB R7, R35, R0 ;  /* 0x000000002307723e */ /* 0x004fce00000000ff */
[----:B------:R-:W-:Y:S01]  /*54b0*/  MUFU.EX2 R115, R115 ;  /* 0x0000007300737308 */ /* 0x000fe20000000800 */
        /* <DEDUP_REMOVED lines=8> */
[-C--:B---3--:R-:W-:Y:S01]  /*5540*/  FMUL.FTZ R98, R98, R3.reuse ;  /* 0x0000000362627220 */ /* 0x088fe20000410000 */
        /* <DEDUP_REMOVED lines=16> */
[----:B------:R-:W1:Y:S01]  /*5650*/  LDSM.16.MT88.4 R16, [R140+0x8000] ;  /* 0x008000008c10783b */ /* 0x000e620000004200 */
        /* <DEDUP_REMOVED lines=15> */
[----:B------:R-:W2:Y:S01]  /*5750*/  LDSM.16.MT88.4 R12, [R146+0xa000] ;  /* 0x00a00000920c783b */ /* 0x000ea20000004200 */
[-C--:B------:R-:W-:Y:S01]  /*5760*/  FMUL.FTZ R64, R64, R100.reuse ;  /* 0x0000006440407220 */ /* 0x080fe20000410000 */
[-C--:B------:R-:W-:Y:S01]  /*5770*/  FMUL.FTZ R65, R65, R100.reuse ;  /* 0x0000006441417220 */ /* 0x080fe20000410000 */
[-C--:B------:R-:W-:Y:S01]  /*5780*/  FMUL.FTZ R66, R66, R3.reuse ;  /* 0x0000000342427220 */ /* 0x080fe20000410000 */
[-C--:B------:R-:W-:Y:S01]  /*5790*/  FMUL.FTZ R67, R67, R3.reuse ;  /* 0x0000000343437220 */ /* 0x080fe20000410000 */
[----:B------:R-:W3:Y:S01]  /*57a0*/  MUFU.EX2 R118, R174 ;  /* 0x000000ae00767308 */ /* 0x000ee20000000800 */
[-C--:B------:R-:W-:Y:S01]  /*57b0*/  FMUL.FTZ R68, R68, R100.reuse ;  /* 0x0000006444447220 */ /* 0x080fe20000410000 */
[C---:B------:R-:W-:Y:S01]  /*57c0*/  HMMA.16816.F32 R44, R4.reuse, R20, R44 ;  /* 0x00000014042c723c */ /* 0x040fe2000000182c */
[-C--:B------:R-:W-:Y:S01]  /*57d0*/  FMUL.FTZ R69, R69, R100.reuse ;  /* 0x0000006445457220 */ /* 0x080fe20000410000 */
[-C--:B------:R-:W-:Y:S01]  /*57e0*/  FMUL.FTZ R70, R70, R3.reuse ;  /* 0x0000000346467220 */ /* 0x080fe20000410000 */
[-C--:B------:R-:W-:Y:S01]  /*57f0*/  FMUL.FTZ R71, R71, R3.reuse ;  /* 0x0000000347477220 */ /* 0x080fe20000410000 */
[-C--:B------:R-:W-:Y:S01]  /*5800*/  FMUL.FTZ R72, R72, R100.reuse ;  /* 0x0000006448487220 */ /* 0x080fe20000410000 */
[-C--:B------:R-:W-:Y:S01]  /*5810*/  FMUL.FTZ R73, R73, R100.reuse ;  /* 0x0000006449497220 */ /* 0x080fe20000410000 */
[----:B------:R-:W-:Y:S01]  /*5820*/  MUFU.EX2 R117, R117 ;  /* 0x0000007500757308 */ /* 0x000fe20000000800 */
[-C--:B------:R-:W-:Y:S01]  /*5830*/  FMUL.FTZ R74, R74, R3.reuse ;  /* 0x000000034a4a7220 */ /* 0x080fe20000410000 */
[C---:B------:R-:W-:Y:S01]  /*5840*/  HMMA.16816.F32 R48, R4.reuse, R22, R48 ;  /* 0x000000160430723c */ /* 0x040fe20000001830 */
[----:B------:R-:W4:Y:S01]  /*5850*/  LDSM.16.MT88.4 R20, [R142+0xa000] ;  /* 0x00a000008e14783b */ /* 0x000f220000004200 */
[-C--:B------:R-:W-:Y:S01]  /*5860*/  FMUL.FTZ R75, R75, R3.reuse ;  /* 0x000000034b4b7220 */ /* 0x080fe20000410000 */
[-C--:B------:R-:W-:Y:S01]  /*5870*/  FMUL.FTZ R76, R76, R100.reuse ;  /* 0x000000644c4c7220 */ /* 0x080fe20000410000 */
[-C--:B------:R-:W-:Y:S01]  /*5880*/  FMUL.FTZ R77, R77, R100.reuse ;  /* 0x000000644d4d7220 */ /* 0x080fe20000410000 */
[-C--:B------:R-:W-:Y:S01]  /*5890*/  FMUL.FTZ R78, R78, R3.reuse ;  /* 0x000000034e4e7220 */ /* 0x080fe20000410000 */
[----:B------:R-:W-:Y:S01]  /*58a0*/  MUFU.EX2 R120, R120 ;  /* 0x0000007800787308 */ /* 0x000fe20000000800 */
[-C--:B------:R-:W-:Y:S01]  /*58b0*/  FMUL.FTZ R79, R79, R3.reuse ;  /* 0x000000034f4f7220 */ /* 0x080fe20000410000 */
[-C--:B------:R-:W-:Y:S01]  /*58c0*/  FMUL.FTZ R88, R88, R100.reuse ;  /* 0x0000006458587220 */ /* 0x080fe20000410000 */
[C---:B-1----:R-:W-:Y:S01]  /*58d0*/  HMMA.16816.F32 R52, R4.reuse, R16, R52 ;  /* 0x000000100434723c */ /* 0x042fe20000001834 */
[-C--:B------:R-:W-:Y:S01]  /*58e0*/  FMUL.FTZ R89, R89, R100.reuse ;  /* 0x0000006459597220 */ /* 0x080fe20000410000 */
[-C--:B------:R-:W-:Y:S01]  /*58f0*/  FMUL.FTZ R90, R90, R3.reuse ;  /* 0x000000035a5a7220 */ /* 0x080fe20000410000 */
[-C--:B------:R-:W-:Y:S01]  /*5900*/  FMUL.FTZ R91, R91, R3.reuse ;  /* 0x000000035b5b7220 */ /* 0x080fe20000410000 */
[-C--:B------:R-:W-:Y:S01]  /*5910*/  FMUL.FTZ R80, R80, R100.reuse ;  /* 0x0000006450507220 */ /* 0x080fe20000410000 */
[----:B------:R-:W-:Y:S01]  /*5920*/  MUFU.EX2 R119, R119 ;  /* 0x0000007700777308 */ /* 0x000fe20000000800 */
[-C--:B------:R-:W-:Y:S01]  /*5930*/  FMUL.FTZ R81, R81, R100.reuse ;  /* 0x0000006451517220 */ /* 0x080fe20000410000 */
[-C--:B------:R-:W-:Y:S01]  /*5940*/  FMUL.FTZ R82, R82, R3.reuse ;  /* 0x0000000352527220 */ /* 0x080fe20000410000 */
[C---:B------:R-:W-:Y:S01]  /*5950*/  HMMA.16816.F32 R56, R4.reuse, R18, R56 ;  /* 0x000000120438723c */ /* 0x040fe20000001838 */
[----:B------:R-:W1:Y:S01]  /*5960*/  LDSM.16.MT88.4 R16, [R141+0xa000] ;  /* 0x00a000008d10783b */ /* 0x000e620000004200 */
[-C--:B------:R-:W-:Y:S01]  /*5970*/  FMUL.FTZ R83, R83, R3.reuse ;  /* 0x0000000353537220 */ /* 0x080fe20000410000 */
[-C--:B------:R-:W-:Y:S01]  /*5980*/  FMUL.FTZ R84, R84, R100.reuse ;  /* 0x0000006454547220 */ /* 0x080fe20000410000 */
[-C--:B------:R-:W-:Y:S01]  /*5990*/  FMUL.FTZ R85, R85, R100.reuse ;  /* 0x0000006455557220 */ /* 0x080fe20000410000 */
[----:B------:R-:W5:Y:S01]  /*59a0*/  MUFU.EX2 R134, R134 ;  /* 0x0000008600867308 */ /* 0x000f620000000800 */
[-C--:B------:R-:W-:Y:S01]  /*59b0*/  FMUL.FTZ R86, R86, R3.reuse ;  /* 0x0000000356567220 */ /* 0x080fe20000410000 */
[-C--:B------:R-:W-:Y:S01]  /*59c0*/  FMUL.FTZ R87, R87, R3.reuse ;  /* 0x0000000357577220 */ /* 0x080fe20000410000 */
[----:B--2---:R-:W-:Y:S01]  /*59d0*/  HMMA.16816.F32 R60, R4, R12, R60 ;  /* 0x0000000c043c723c */ /* 0x004fe2000000183c */
[----:B------:R-:W-:Y:S01]  /*59e0*/  FFMA.FTZ R173, R173, R100, R106 ;  /* 0x00000064adad7223 */ /* 0x000fe2000001006a */
[----:B------:R-:W-:Y:S01]  /*59f0*/  FFMA.FTZ R3, R171, R3, R104 ;  /* 0x00000003ab037223 */ /* 0x000fe20000010068 */
[----:B------:R-:W-:-:S02]  /*5a00*/  MOV R100, R34 ;  /* 0x0000002200647202 */ /* 0x000fc40000000f00 */
[----:B------:R-:W-:Y:S01]  /*5a10*/  MUFU.EX2 R126, R126 ;  /* 0x0000007e007e7308 */ /* 0x000fe20000000800 */
[----:B------:R-:W-:Y:S01]  /*5a20*/  FADD.FTZ R32, R32, R173 ;  /* 0x000000ad20207221 */ /* 0x000fe20000010000 */
[----:B------:R-:W-:Y:S01]  /*5a30*/  FADD.FTZ R3, R2, R3 ;  /* 0x0000000302037221 */ /* 0x000fe20000010000 */
[C---:B------:R-:W-:Y:S01]  /*5a40*/  HMMA.16816.F32 R64, R4.reuse, R14, R64 ;  /* 0x0000000e0440723c */ /* 0x040fe20000001840 */
[----:B------:R-:W2:Y:S01]  /*5a50*/  LDSM.16.MT88.4 R12, [R140+0xa000] ;  /* 0x00a000008c0c783b */ /* 0x000ea20000004200 */
[----:B------:R-:W-:Y:S01]  /*5a60*/  FADD.FTZ R11, R11, R32 ;  /* 0x000000200b0b7221 */ /* 0x000fe20000010000 */
[----:B------:R-:W-:Y:S01]  /*5a70*/  FADD.FTZ R0, R0, R3 ;  /* 0x0000000300007221 */ /* 0x000fe20000010000 */
[----:B------:R-:W-:Y:S01]  /*5a80*/  MOV R3, R33 ;  /* 0x0000002100037202 */ /* 0x000fe20000000f00 */
[----:B------:R-:W5:Y:S01]  /*5a90*/  MUFU.EX2 R121, R121 ;  /* 0x0000007900797308 */ /* 0x000f620000000800 */
[----:B------:R-:W-:Y:S01]  /*5aa0*/  FADD.FTZ R10, R10, R11 ;  /* 0x0000000b0a0a7221 */ /* 0x000fe20000010000 */
[----:B------:R-:W-:Y:S01]  /*5ab0*/  FADD.FTZ R0, R35, R0 ;  /* 0x0000000023007221 */ /* 0x000fe20000010000 */
[C---:B----4-:R-:W-:Y:S05]  /*5ac0*/  HMMA.16816.F32 R68, R4.reuse, R20, R68 ;  /* 0x000000140444723c */ /* 0x050fea0000001844 */
[----:B------:R-:W-:Y:S03]  /*5ad0*/  MUFU.EX2 R123, R123 ;  /* 0x0000007b007b7308 */ /* 0x000fe60000000800 */
[C---:B------:R-:W-:Y:S01]  /*5ae0*/  HMMA.16816.F32 R72, R4.reuse, R22, R72 ;  /* 0x000000160448723c */ /* 0x040fe20000001848 */
[----:B------:R-:W4:Y:S04]  /*5af0*/  LDSM.16.MT88.4 R20, [R141+0x8800] ;  /* 0x008800008d14783b */ /* 0x000f280000004200 */
[----:B------:R-:W-:Y:S03]  /*5b00*/  MUFU.EX2 R124, R124 ;  /* 0x0000007c007c7308 */ /* 0x000fe60000000800 */
[C---:B-1----:R-:W-:Y:S05]  /*5b10*/  HMMA.16816.F32 R76, R4.reuse, R16, R76 ;  /* 0x00000010044c723c */ /* 0x042fea000000184c */
[----:B------:R-:W-:Y:S03]  /*5b20*/  MUFU.EX2 R125, R125 ;  /* 0x0000007d007d7308 */ /* 0x000fe60000000800 */
[C---:B------:R-:W-:Y:S01]  /*5b30*/  HMMA.16816.F32 R88, R4.reuse, R18, R88 ;  /* 0x000000120458723c */ /* 0x040fe20000001858 */
[----:B------:R-:W1:Y:S04]  /*5b40*/  LDSM.16.MT88.4 R16, [R140+0x8800] ;  /* 0x008800008c10783b */ /* 0x000e680000004200 */
[----:B------:R-:W-:Y:S03]  /*5b50*/  MUFU.EX2 R122, R122 ;  /* 0x0000007a007a7308 */ /* 0x000fe60000000800 */
[C---:B--2---:R-:W-:Y:S05]  /*5b60*/  HMMA.16816.F32 R80, R4.reuse, R12, R80 ;  /* 0x0000000c0450723c */ /* 0x044fea0000001850 */
[----:B------:R-:W-:Y:S03]  /*5b70*/  MUFU.EX2 R116, R116 ;  /* 0x0000007400747308 */ /* 0x000fe60000000800 */
[----:B------:R-:W-:Y:S01]  /*5b80*/  HMMA.16816.F32 R84, R4, R14, R84 ;  /* 0x0000000e0454723c */ /* 0x000fe20000001854 */
[----:B---3--:R-:W-:Y:S01]  /*5b90*/  F2FP.F16.F32.PACK_AB R4, R118, R115 ;  /* 0x000000737604723e */ /* 0x008fe200000000ff */
[----:B------:R-:W-:Y:S01]  /*5ba0*/  LDSM.16.MT88.4 R12, [R146+0xa800] ;  /* 0x00a80000920c783b */ /* 0x000fe20000004200 */
[----:B-----5:R-:W-:-:S02]  /*5bb0*/  F2FP.F16.F32.PACK_AB R5, R134, R119 ;  /* 0x000000778605723e */ /* 0x020fc400000000ff */
[----:B------:R-:W-:Y:S01]  /*5bc0*/  MUFU.EX2 R111, R111 ;  /* 0x0000006f006f7308 */ /* 0x000fe20000000800 */
[----:B------:R-:W-:Y:S01]  /*5bd0*/  F2FP.F16.F32.PACK_AB R6, R120, R117 ;  /* 0x000000757806723e */ /* 0x000fe200000000ff */
[----:B------:R-:W-:Y:S01]  /*5be0*/  FADD.FTZ R115, R115, R10 ;  /* 0x0000000a73737221 */ /* 0x000fe20000010000 */
[----:B------:R-:W-:Y:S01]  /*5bf0*/  F2FP.F16.F32.PACK_AB R7, R121, R126 ;  /* 0x0000007e7907723e */ /* 0x000fe200000000ff */
[----:B------:R-:W-:Y:S02]  /*5c00*/  FADD.FTZ R119, R119, R0 ;  /* 0x0000000077777221 */ /* 0x000fe40000010000 */
[----:B------:R-:W-:Y:S02]  /*5c10*/  FADD.FTZ R118, R118, R115 ;  /* 0x0000007376767221 */ /* 0x000fe40000010000 */
[----:B------:R-:W-:Y:S01]  /*5c20*/  MUFU.EX2 R112, R112 ;  /* 0x0000007000707308 */ /* 0x000fe20000000800 */
[----:B------:R-:W-:Y:S01]  /*5c30*/  FADD.FTZ R119, R134, R119 ;  /* 0x0000007786777221 */ /* 0x000fe20000010000 */
[----:B------:R-:W-:Y:S01]  /*5c40*/  HMMA.16816.F32 R36, R4, R24, R36 ;  /* 0x000000180424723c */ /* 0x000fe20000001824 */
[----:B------:R-:W-:-:S02]  /*5c50*/  FADD.FTZ R117, R117, R118 ;  /* 0x0000007675757221 */ /* 0x000fc40000010000 */
[----:B------:R-:W-:Y:S02]  /*5c60*/  FADD.FTZ R126, R126, R119 ;  /* 0x000000777e7e7221 */ /* 0x000fe40000010000 */
[----:B------:R-:W-:Y:S01]  /*5c70*/  FADD.FTZ R117, R120, R117 ;  /* 0x0000007578757221 */ /* 0x000fe20000010000 */
[----:B------:R-:W-:Y:S01]  /*5c80*/  MUFU.EX2 R109, R109 ;  /* 0x0000006d006d7308 */ /* 0x000fe20000000800 */
[----:B------:R-:W-:Y:S01]  /*5c90*/  FADD.FTZ R126, R121, R126 ;  /* 0x0000007e797e7221 */ /* 0x000fe20000010000 */
[C---:B------:R-:W-:Y:S01]  /*5ca0*/  HMMA.16816.F32 R40, R4.reuse, R26, R40 ;  /* 0x0000001a0428723c */ /* 0x040fe20000001828 */
[----:B------:R-:W2:Y:S05]  /*5cb0*/  LDSM.16.MT88.4 R24, [R141+0xa800] ;  /* 0x00a800008d18783b */ /* 0x000eaa0000004200 */
[----:B------:R-:W-:Y:S02]  /*5cc0*/  MUFU.EX2 R110, R110 ;  /* 0x0000006e006e7308 */ /* 0x000fe40000000800 */
[C---:B----4-:R-:W-:Y:S06]  /*5cd0*/  HMMA.16816.F32 R44, R4.reuse, R20, R44 ;  /* 0x00000014042c723c */ /* 0x050fec000000182c */
[----:B------:R-:W-:Y:S02]  /*5ce0*/  MUFU.EX2 R105, R105 ;  /* 0x0000006900697308 */ /* 0x000fe40000000800 */
[C---:B------:R-:W-:Y:S01]  /*5cf0*/  HMMA.16816.F32 R48, R4.reuse, R22, R48 ;  /* 0x000000160430723c */ /* 0x040fe20000001830 */
[----:B------:R-:W3:Y:S05]  /*5d00*/  LDSM.16.MT88.4 R20, [R142+0xa800] ;  /* 0x00a800008e14783b */ /* 0x000eea0000004200 */
[----:B------:R-:W-:Y:S02]  /*5d10*/  MUFU.EX2 R108, R108 ;  /* 0x0000006c006c7308 */ /* 0x000fe40000000800 */
[C---:B-1----:R-:W-:Y:S08]  /*5d20*/  HMMA.16816.F32 R52, R4.reuse, R16, R52 ;  /* 0x000000100434723c */ /* 0x042ff00000001834 */
[C---:B------:R-:W-:Y:S01]  /*5d30*/  HMMA.16816.F32 R56, R4.reuse, R18, R56 ;  /* 0x000000120438723c */ /* 0x040fe20000001838 */
[----:B------:R-:W1:Y:S07]  /*5d40*/  LDSM.16.MT88.4 R16, [R140+0xa800] ;  /* 0x00a800008c10783b */ /* 0x000e6e0000004200 */
[----:B------:R-:W-:Y:S01]  /*5d50*/  HMMA.16816.F32 R96, R4, R28, R96 ;  /* 0x0000001c0460723c */ /* 0x000fe20000001860 */
[--C-:B------:R-:W-:Y:S01]  /*5d60*/  FFMA.FTZ R28, R138, UR4, -R113.reuse ;  /* 0x000000048a1c7c23 */ /* 0x100fe20008010871 */
[----:B------:R-:W-:-:S05]  /*5d70*/  FFMA.FTZ R29, R164, UR4, -R113 ;  /* 0x00000004a41d7c23 */ /* 0x000fca0008010871 */
[----:B------:R-:W-:Y:S01]  /*5d80*/  MUFU.EX2 R28, R28 ;  /* 0x0000001c001c7308 */ /* 0x000fe20000000800 */
[C---:B--2---:R-:W-:Y:S07]  /*5d90*/  HMMA.16816.F32 R76, R4.reuse, R24, R76 ;  /* 0x00000018044c723c */ /* 0x044fee000000184c */
[----:B------:R-:W2:Y:S01]  /*5da0*/  MUFU.EX2 R29, R29 ;  /* 0x0000001d001d7308 */ /* 0x000ea20000000800 */
[C---:B------:R-:W-:Y:S01]  /*5db0*/  HMMA.16816.F32 R88, R4.reuse, R26, R88 ;  /* 0x0000001a0458723c */ /* 0x040fe20000001858 */
[----:B------:R-:W4:Y:S07]  /*5dc0*/  LDSM.16.MT88.4 R24, [R146+0x9000] ;  /* 0x009000009218783b */ /* 0x000f2e0000004200 */
[----:B------:R-:W-:Y:S01]  /*5dd0*/  HMMA.16816.F32 R92, R4, R30, R92 ;  /* 0x0000001e045c723c */ /* 0x000fe2000000185c */
[--C-:B------:R-:W-:Y:S01]  /*5de0*/  FFMA.FTZ R30, R170, UR4, -R113.reuse ;  /* 0x00000004aa1e7c23 */ /* 0x100fe20008010871 */
[----:B------:R-:W-:Y:S01]  /*5df0*/  FFMA.FTZ R31, R168, UR4, -R113 ;  /* 0x00000004a81f7c23 */ /* 0x000fe20008010871 */
[----:B------:R-:W-:Y:S01]  /*5e00*/  FFMA.FTZ R113, R114, UR4, -R107 ;  /* 0x0000000472717c23 */ /* 0x000fe2000801086b */
[----:B------:R-:W-:-:S03]  /*5e10*/  IADD3 R170, PT, PT, R103, -0x3, RZ ;  /* 0xfffffffd67aa7810 */ /* 0x000fc60007ffe0ff */
[----:B------:R-:W-:Y:S01]  /*5e20*/  MUFU.EX2 R30, R30 ;  /* 0x0000001e001e7308 */ /* 0x000fe20000000800 */
[C---:B------:R-:W-:Y:S07]  /*5e30*/  HMMA.16816.F32 R60, R4.reuse, R12, R60 ;  /* 0x0000000c043c723c */ /* 0x040fee000000183c */
[----:B------:R-:W5:Y:S01]  /*5e40*/  MUFU.EX2 R31, R31 ;  /* 0x0000001f001f7308 */ /* 0x000f620000000800 */
[C---:B------:R-:W-:Y:S01]  /*5e50*/  HMMA.16816.F32 R64, R4.reuse, R14, R64 ;  /* 0x0000000e0440723c */ /* 0x040fe20000001840 */
[----:B------:R-:W4:Y:S06]  /*5e60*/  LDSM.16.MT88.4 R12, [R142+0x9000] ;  /* 0x009000008e0c783b */ /* 0x000f2c0000004200 */
[----:B------:R-:W4:Y:S01]  /*5e70*/  MUFU.EX2 R113, R113 ;  /* 0x0000007100717308 */ /* 0x000f220000000800 */
[C---:B---3--:R-:W-:Y:S08]  /*5e80*/  HMMA.16816.F32 R68, R4.reuse, R20, R68 ;  /* 0x000000140444723c */ /* 0x048ff00000001844 */
[C---:B------:R-:W-:Y:S01]  /*5e90*/  HMMA.16816.F32 R72, R4.reuse, R22, R72 ;  /* 0x000000160448723c */ /* 0x040fe20000001848 */
[----:B------:R-:W3:Y:S07]  /*5ea0*/  LDSM.16.MT88.4 R20, [R141+0x9000] ;  /* 0x009000008d14783b */ /* 0x000eee0000004200 */
[C---:B-1----:R-:W-:Y:S08]  /*5eb0*/  HMMA.16816.F32 R80, R4.reuse, R16, R80 ;  /* 0x000000100450723c */ /* 0x042ff00000001850 */
[----:B------:R-:W-:Y:S01]  /*5ec0*/  HMMA.16816.F32 R84, R4, R18, R84 ;  /* 0x000000120454723c */ /* 0x000fe20000001854 */
[----:B--2---:R-:W-:Y:S01]  /*5ed0*/  F2FP.F16.F32.PACK_AB R4, R29, R28 ;  /* 0x0000001c1d04723e */ /* 0x004fe200000000ff */
[----:B------:R-:W1:Y:S01]  /*5ee0*/  LDSM.16.MT88.4 R16, [R146+0xb000] ;  /* 0x00b000009210783b */ /* 0x000e620000004200 */
[----:B------:R-:W-:Y:S01]  /*5ef0*/  F2FP.F16.F32.PACK_AB R5, R124, R123 ;  /* 0x0000007b7c05723e */ /* 0x000fe200000000ff */
[----:B------:R-:W-:Y:S01]  /*5f00*/  FADD.FTZ R28, R28, R117 ;  /* 0x000000751c1c7221 */ /* 0x000fe20000010000 */
[----:B-----5:R-:W-:Y:S01]  /*5f10*/  F2FP.F16.F32.PACK_AB R6, R31, R30 ;  /* 0x0000001e1f06723e */ /* 0x020fe200000000ff */
[----:B------:R-:W-:Y:S01]  /*5f20*/  FADD.FTZ R123, R123, R126 ;  /* 0x0000007e7b7b7221 */ /* 0x000fe20000010000 */
[----:B------:R-:W-:Y:S01]  /*5f30*/  F2FP.F16.F32.PACK_AB R7, R122, R125 ;  /* 0x0000007d7a07723e */ /* 0x000fe200000000ff */
[----:B------:R-:W-:-:S02]  /*5f40*/  FADD.FTZ R29, R29, R28 ;  /* 0x0000001c1d1d7221 */ /* 0x000fc40000010000 */
[----:B------:R-:W-:Y:S02]  /*5f50*/  FADD.FTZ R124, R124, R123 ;  /* 0x0000007b7c7c7221 */ /* 0x000fe40000010000 */
[----:B------:R-:W-:Y:S02]  /*5f60*/  FADD.FTZ R30, R30, R29 ;  /* 0x0000001d1e1e7221 */ /* 0x000fe40000010000 */
[----:B----4-:R-:W-:Y:S01]  /*5f70*/  HMMA.16816.F32 R96, R4, R24, R96 ;  /* 0x000000180460723c */ /* 0x010fe20000001860 */
[----:B------:R-:W-:Y:S01]  /*5f80*/  FADD.FTZ R125, R125, R124 ;  /* 0x0000007c7d7d7221 */ /* 0x000fe20000010000 */
[----:B------:R-:W-:-:S03]  /*5f90*/  FADD.FTZ R31, R31, R30 ;  /* 0x0000001e1f1f7221 */ /* 0x000fc60000010000 */
[----:B------:R-:W-:-:S03]  /*5fa0*/  FADD.FTZ R122, R122, R125 ;  /* 0x0000007d7a7a7221 */ /* 0x000fc60000010000 */
        /* <DEDUP_REMOVED lines=8> */
[C---:B-1----:R-:W-:Y:S08]  /*6030*/  HMMA.16816.F32 R60, R4.reuse, R16, R60 ;  /* 0x00000010043c723c */ /* 0x042ff0000000183c */
[C---:B--2---:R-:W-:Y:S08]  /*6040*/  HMMA.16816.F32 R52, R4.reuse, R24, R52 ;  /* 0x000000180434723c */ /* 0x044ff00000001834 */
[C---:B------:R-:W-:Y:S01]  /*6050*/  HMMA.16816.F32 R56, R4.reuse, R26, R56 ;  /* 0x0000001a0438723c */ /* 0x040fe20000001838 */
[----:B------:R-:W1:Y:S07]  /*6060*/  LDSM.16.MT88.4 R24, [R141+0xb000] ;  /* 0x00b000008d18783b */ /* 0x000e6e0000004200 */
[C---:B------:R-:W-:Y:S01]  /*6070*/  HMMA.16816.F32 R64, R4.reuse, R18, R64 ;  /* 0x000000120440723c */ /* 0x040fe20000001840 */
[----:B------:R-:W2:Y:S07]  /*6080*/  LDSM.16.MT88.4 R16, [R146+0x9800] ;  /* 0x009800009210783b */ /* 0x000eae0000004200 */
[C---:B----4-:R-:W-:Y:S08]  /*6090*/  HMMA.16816.F32 R68, R4.reuse, R12, R68 ;  /* 0x0000000c0444723c */ /* 0x050ff00000001844 */
[C---:B------:R-:W-:Y:S01]  /*60a0*/  HMMA.16816.F32 R72, R4.reuse, R14, R72 ;  /* 0x0000000e0448723c */ /* 0x040fe20000001848 */
[----:B------:R-:W4:Y:S07]  /*60b0*/  LDSM.16.MT88.4 R12, [R142+0x9800] ;  /* 0x009800008e0c783b */ /* 0x000f2e0000004200 */
[C---:B---3--:R-:W-:Y:S08]  /*60c0*/  HMMA.16816.F32 R80, R4.reuse, R20, R80 ;  /* 0x000000140450723c */ /* 0x048ff00000001850 */
[C---:B------:R-:W-:Y:S01]  /*60d0*/  HMMA.16816.F32 R84, R4.reuse, R22, R84 ;  /* 0x000000160454723c */ /* 0x040fe20000001854 */
[----:B------:R-:W3:Y:S07]  /*60e0*/  LDSM.16.MT88.4 R20, [R140+0x9800] ;  /* 0x009800008c14783b */ /* 0x000eee0000004200 */
[C---:B-1----:R-:W-:Y:S08]  /*60f0*/  HMMA.16816.F32 R76, R4.reuse, R24, R76 ;  /* 0x00000018044c723c */ /* 0x042ff0000000184c */
[----:B------:R-:W-:Y:S01]  /*6100*/  HMMA.16816.F32 R88, R4, R26, R88 ;  /* 0x0000001a0458723c */ /* 0x000fe20000001858 */
[----:B------:R-:W-:Y:S01]  /*6110*/  F2FP.F16.F32.PACK_AB R4, R111, R116 ;  /* 0x000000746f04723e */ /* 0x000fe200000000ff */
[----:B------:R-:W1:Y:S01]  /*6120*/  LDSM.16.MT88.4 R24, [R141+0x9800] ;  /* 0x009800008d18783b */ /* 0x000e620000004200 */
[----:B------:R-:W-:Y:S01]  /*6130*/  F2FP.F16.F32.PACK_AB R5, R110, R113 ;  /* 0x000000716e05723e */ /* 0x000fe200000000ff */
[----:B------:R-:W-:Y:S01]  /*6140*/  FADD.FTZ R116, R116, R31 ;  /* 0x0000001f74747221 */ /* 0x000fe20000010000 */
[----:B------:R-:W-:Y:S01]  /*6150*/  F2FP.F16.F32.PACK_AB R6, R109, R112 ;  /* 0x000000706d06723e */ /* 0x000fe200000000ff */
[----:B------:R-:W-:Y:S01]  /*6160*/  FADD.FTZ R113, R113, R122 ;  /* 0x0000007a71717221 */ /* 0x000fe20000010000 */
[----:B------:R-:W-:Y:S01]  /*6170*/  F2FP.F16.F32.PACK_AB R7, R108, R105 ;  /* 0x000000696c07723e */ /* 0x000fe200000000ff */
[----:B------:R-:W-:-:S02]  /*6180*/  FADD.FTZ R111, R111, R116 ;  /* 0x000000746f6f7221 */ /* 0x000fc40000010000 */
[----:B------:R-:W-:Y:S02]  /*6190*/  FADD.FTZ R110, R110, R113 ;  /* 0x000000716e6e7221 */ /* 0x000fe40000010000 */
[----:B------:R-:W-:Y:S02]  /*61a0*/  FADD.FTZ R112, R112, R111 ;  /* 0x0000006f70707221 */ /* 0x000fe40000010000 */
[----:B--2---:R-:W-:Y:S01]  /*61b0*/  HMMA.16816.F32 R96, R4, R16, R96 ;  /* 0x000000100460723c */ /* 0x004fe20000001860 */
[----:B------:R-:W-:Y:S01]  /*61c0*/  FADD.FTZ R105, R105, R110 ;  /* 0x0000006e69697221 */ /* 0x000fe20000010000 */
[----:B------:R-:W-:-:S03]  /*61d0*/  FADD.FTZ R173, R109, R112 ;  /* 0x000000706dad7221 */ /* 0x000fc60000010000 */
[----:B------:R-:W-:-:S03]  /*61e0*/  FADD.FTZ R171, R108, R105 ;  /* 0x000000696cab7221 */ /* 0x000fc60000010000 */
        /* <DEDUP_REMOVED lines=12> */
[C---:B------:R-:W-:Y:S08]  /*62b0*/  HMMA.16816.F32 R48, R4.reuse, R26, R48 ;  /* 0x0000001a0430723c */ /* 0x040ff00000001830 */
[C---:B----4-:R-:W-:Y:S08]  /*62c0*/  HMMA.16816.F32 R68, R4.reuse, R12, R68 ;  /* 0x0000000c0444723c */ /* 0x050ff00000001844 */
[C---:B------:R-:W-:Y:S08]  /*62d0*/  HMMA.16816.F32 R72, R4.reuse, R14, R72 ;  /* 0x0000000e0448723c */ /* 0x040ff00000001848 */
[C---:B---3--:R-:W-:Y:S08]  /*62e0*/  HMMA.16816.F32 R76, R4.reuse, R20, R76 ;  /* 0x00000014044c723c */ /* 0x048ff0000000184c */
[C---:B------:R-:W-:Y:S08]  /*62f0*/  HMMA.16816.F32 R88, R4.reuse, R22, R88 ;  /* 0x000000160458723c */ /* 0x040ff00000001858 */
[C---:B-1----:R-:W-:Y:S08]  /*6300*/  HMMA.16816.F32 R80, R4.reuse, R16, R80 ;  /* 0x000000100450723c */ /* 0x042ff00000001850 */
[----:B------:R-:W-:-:S15]  /*6310*/  HMMA.16816.F32 R84, R4, R18, R84 ;  /* 0x000000120454723c */ /* 0x000fde0000001854 */
[----:B------:R-:W-:-:S05]  /*6320*/  NOP ;  /* 0x0000000000007918 */ /* 0x000fca0000000000 */
.L_x_620:
[----:B------:R-:W-:-:S13]  /*6330*/  ISETP.GE.AND P0, PT, R170, RZ, PT ;  /* 0x000000ffaa00720c */ /* 0x000fda0003f06270 */
[----:B------:R-:W-:Y:S05]  /*6340*/  @!P0 BRA `(.L_x_622) ;  /* 0x0000001c00e88947 */ /* 0x000fea0003800000 */
[----:B------:R-:W-:Y:S01]  /*6350*/  IMAD.MOV.U32 R131, RZ, RZ, R129 ;  /* 0x000000ffff837224 */ /* 0x000fe200078e0081 */
[----:B------:R-:W-:Y:S01]  /*6360*/  SHF.R.S32.HI R0, RZ, 0x1f, R101 ;  /* 0x0000001fff007819 */ /* 0x000fe20000011465 */
[-C--:B------:R-:W-:Y:S01]  /*6370*/  IMAD.WIDE.U32 R6, R170, R8.reuse, RZ ;  /* 0x00000008aa067225 */ /* 0x080fe200078e00ff */
[----:B------:R-:W-:Y:S01]  /*6380*/  SHF.L.U64.HI R161, R8, 0x5, R9 ;  /* 0x0000000508a17819 */ /* 0x000fe20000010209 */
[----:B------:R-:W1:Y:S02]  /*6390*/  LDCU UR4, c[0x0][0x45c] ;  /* 0x00008b80ff0477ac */ /* 0x000e640008000800 */
[----:B------:R-:W-:-:S04]  /*63a0*/  IMAD.WIDE.U32 R4, R162, R8, R130 ;  /* 0x00000008a2047225 */ /* 0x000fc800078e0082 */
[----:B------:R-:W-:Y:S02]  /*63b0*/  IMAD.IADD R5, R128, 0x1, R5 ;  /* 0x0000000180057824 */ /* 0x000fe400078e0205 */
[----:B------:R-:W-:Y:S02]  /*63c0*/  IMAD R0, R0, UR8, RZ ;  /* 0x0000000800007c24 */ /* 0x000fe4000f8e02ff */
[----:B------:R-:W-:-:S04]  /*63d0*/  IMAD.WIDE.U32 R10, R101, UR8, R4 ;  /* 0x00000008650a7c25 */ /* 0x000fc8000f8e0004 */
[----:B------:R-:W-:Y:S01]  /*63e0*/  IMAD R0, R101, UR9, R0 ;  /* 0x0000000965007c24 */ /* 0x000fe2000f8e0200 */
[----:B------:R-:W-:Y:S01]  /*63f0*/  IADD3 R5, P0, PT, R153, R10, RZ ;  /* 0x0000000a99057210 */ /* 0x000fe20007f1e0ff */
[C---:B------:R-:W-:Y:S01]  /*6400*/  IMAD R167, R170.reuse, R9, R7 ;  /* 0x00000009aaa77224 */ /* 0x040fe200078e0207 */
[----:B------:R-:W-:Y:S01]  /*6410*/  IADD3 R170, PT, PT, R170, 0x1, RZ ;  /* 0x00000001aaaa7810 */ /* 0x000fe20007ffe0ff */
[----:B------:R-:W-:Y:S01]  /*6420*/  IMAD.SHL.U32 R164, R8, 0x20, RZ ;  /* 0x0000002008a47824 */ /* 0x000fe200078e00ff */
[----:B------:R-:W-:Y:S01]  /*6430*/  IADD3.X R0, PT, PT, R0, R11, RZ, P0, !PT ;  /* 0x0000000b00007210 */ /* 0x000fe200007fe4ff */
[C---:B------:R-:W-:Y:S02]  /*6440*/  IMAD.SHL.U32 R2, R5.reuse, 0x2, RZ ;  /* 0x0000000205027824 */ /* 0x040fe400078e00ff */
[----:B------:R-:W-:Y:S01]  /*6450*/  IMAD.MOV.U32 R101, RZ, RZ, R100 ;  /* 0x000000ffff657224 */ /* 0x000fe200078e0064 */
[----:B------:R-:W-:Y:S02]  /*6460*/  SHF.L.U64.HI R0, R5, 0x1, R0 ;  /* 0x0000000105007819 */ /* 0x000fe40000010200 */
[----:B------:R-:W-:-:S04]  /*6470*/  LEA R2, P0, R6, R2, 0x7 ;  /* 0x0000000206027211 */ /* 0x000fc800078038ff */
[----:B------:R-:W-:Y:S02]  /*6480*/  LEA.HI.X R167, R6, R0, R167, 0x7, P0 ;  /* 0x0000000006a77211 */ /* 0x000fe400000f3ca7 */
[----:B------:R-:W-:Y:S02]  /*6490*/  IADD3 R168, P1, PT, R2, UR6, RZ ;  /* 0x0000000602a87c10 */ /* 0x000fe4000ff3e0ff */
[----:B------:R-:W-:Y:S02]  /*64a0*/  IADD3 R166, P0, PT, R132, -0x80, RZ ;  /* 0xffffff8084a67810 */ /* 0x000fe40007f1e0ff */
[----:B------:R-:W-:Y:S02]  /*64b0*/  IADD3.X R167, PT, PT, R167, UR7, RZ, P1, !PT ;  /* 0x00000007a7a77c10 */ /* 0x000fe40008ffe4ff */
[----:B------:R-:W-:Y:S02]  /*64c0*/  MOV R0, R3 ;  /* 0x0000000300007202 */ /* 0x000fe40000000f00 */
[----:B------:R-:W-:Y:S01]  /*64d0*/  IADD3.X R165, PT, PT, R102, -0x1, RZ, P0, !PT ;  /* 0xffffffff66a57810 */ /* 0x000fe200007fe4ff */
[----:B-1----:R-:W-:Y:S06]  /*64e0*/  BRA `(.L_x_623) ;  /* 0x0000000000847947 */ /* 0x002fec0003800000 */
.L_x_625:
[----:B------:R-:W1:Y:S01]  /*64f0*/  LDC.64 R2, c[0x0][0x3b8] ;  /* 0x0000ee00ff027b82 */ /* 0x000e620000000a00 */
[----:B------:R-:W-:Y:S04]  /*6500*/  VIADD R107, R170, 0xfffffffe ;  /* 0xfffffffeaa6b7836 */ /* 0x000fe80000000000 */
[C---:B-1----:R-:W-:Y:S01]  /*6510*/  IMAD.WIDE.U32 R104, R107.reuse, R2, RZ ;  /* 0x000000026b687225 */ /* 0x042fe200078e00ff */
[C---:B------:R-:W-:Y:S03]  /*6520*/  SHF.L.U64.HI R102, R2.reuse, 0x4, R3 ;  /* 0x0000000402667819 */ /* 0x040fe60000010203 */
[----:B------:R-:W-:Y:S01]  /*6530*/  IMAD.SHL.U32 R100, R2, 0x10, RZ ;  /* 0x0000001002647824 */ /* 0x000fe200078e00ff */
[C---:B------:R-:W-:Y:S01]  /*6540*/  LEA R110, P2, R104.reuse, R155, 0x7 ;  /* 0x0000009b686e7211 */ /* 0x040fe200078438ff */
[----:B------:R-:W-:Y:S03]  /*6550*/  IMAD R105, R107, R3, R105 ;  /* 0x000000036b697224 */ /* 0x000fe600078e0269 */
[C---:B------:R-:W-:Y:S02]  /*6560*/  LEA R109, P0, R104.reuse, R100, 0x6 ;  /* 0x00000064686d7211 */ /* 0x040fe400078030ff */
[C-C-:B------:R-:W-:Y:S02]  /*6570*/  LEA.HI.X R111, R104.reuse, R154, R105.reuse, 0x7, P2 ;  /* 0x0000009a686f7211 */ /* 0x140fe400010f3c69 */
[C---:B------:R-:W-:Y:S02]  /*6580*/  LEA R108, P2, R109.reuse, R155, 0x1 ;  /* 0x0000009b6d6c7211 */ /* 0x040fe400078408ff */
[----:B------:R-:W-:Y:S01]  /*6590*/  LEA.HI.X R107, R104, R102, R105, 0x6, P0 ;  /* 0x00000066686b7211 */ /* 0x000fe200000f3469 */
[----:B------:R-:W-:Y:S01]  /*65a0*/  @!PT LDS RZ, [RZ] ;  /* 0x00000000fffff984 */ /* 0x000fe20000000800 */
[----:B------:R-:W-:Y:S01]  /*65b0*/  @!PT LDS RZ, [RZ] ;  /* 0x00000000fffff984 */ /* 0x000fe20000000800 */
[----:B------:R-:W-:Y:S01]  /*65c0*/  @!PT LDS RZ, [RZ] ;  /* 0x00000000fffff984 */ /* 0x000fe20000000800 */
[----:B------:R1:W-:Y:S01]  /*65d0*/  LDGSTS.E.BYPASS.LTC128B.128 [R159+0x4000], desc[UR10][R110.64] ;  /* 0x040000006e9f7fae */ /* 0x0003e2000b981a0a */
[-C--:B------:R-:W-:Y:S02]  /*65e0*/  IADD3 R100, P0, PT, R100, R109.reuse, RZ ;  /* 0x0000006d64647210 */ /* 0x080fe40007f1e0ff */
[----:B------:R-:W-:Y:S01]  /*65f0*/  LEA R106, P1, R2, R109, 0x5 ;  /* 0x0000006d026a7211 */ /* 0x000fe200078228ff */
[----:B------:R1:W-:Y:S01]  /*6600*/  LDGSTS.E.BYPASS.LTC128B.128 [R159+0x6000], desc[UR10][R110.64+0x80] ;  /* 0x060000806e9f7fae */ /* 0x0003e2000b981a0a */
[-CC-:B------:R-:W-:Y:S01]  /*6610*/  LEA.HI.X R109, R109, R154.reuse, R107.reuse, 0x1, P2 ;  /* 0x0000009a6d6d7211 */ /* 0x180fe200010f0c6b */
[----:B------:R-:W-:Y:S01]  /*6620*/  IMAD.X R105, R102, 0x1, R107, P0 ;  /* 0x0000000166697824 */ /* 0x000fe200000e066b */
        /* <DEDUP_REMOVED lines=13> */
.L_x_623:
[----:B------:R-:W-:Y:S04]  /*6700*/  DEPBAR.LE SB0, 0x0 ;  /* 0x000080000000791a */ /* 0x000fe80000000000 */
[----:B------:R-:W-:Y:S01]  /*6710*/  BAR.SYNC.DEFER_BLOCKING 0x0 ;  /* 0x0000000000007b1d */ /* 0x000fe20000010000 */
[----:B------:R-:W-:Y:S01]  /*6720*/  IMAD.MOV.U32 R169, RZ, RZ, R167 ;  /* 0x000000ffffa97224 */ /* 0x000fe200078e00a7 */
[----:B------:R-:W-:Y:S05]  /*6730*/  IADD3 R102, P0, PT, R168, R164, RZ ;  /* 0x000000a4a8667210 */ /* 0x000fea0007f1e0ff */
[----:B------:R-:W-:Y:S01]  /*6740*/  IMAD.X R103, R167, 0x1, R161, P0 ;  /* 0x00000001a7677824 */ /* 0x000fe200000e06a1 */
[-C--:B------:R-:W-:Y:S05]  /*6750*/  IADD3 R2, P0, PT, R102, R166.reuse, RZ ;  /* 0x000000a666027210 */ /* 0x080fea0007f1e0ff */
[--C-:B------:R-:W-:Y:S01]  /*6760*/  IMAD.X R3, R103, 0x1, R165.reuse, P0 ;  /* 0x0000000167037824 */ /* 0x100fe200000e06a5 */
[----:B------:R-:W-:Y:S05]  /*6770*/  IADD3 R174, P0, PT, R2, R166, RZ ;  /* 0x000000a602ae7210 */ /* 0x000fea0007f1e0ff */
[----:B------:R-:W-:Y:S01]  /*6780*/  IMAD.X R175, R3, 0x1, R165, P0 ;  /* 0x0000000103af7824 */ /* 0x000fe200000e06a5 */
[----:B------:R-:W-:Y:S01]  /*6790*/  ISETP.NE.AND P0, PT, R170, 0x1, PT ;  /* 0x00000001aa00780c */ /* 0x000fe20003f05270 */
        /* <DEDUP_REMOVED lines=20> */
[----:B------:R-:W-:Y:S01]  /*68e0*/  LDSM.16.M88.4 R136, [R148] ;  /* 0x000000009488783b */ /* 0x000fe20000000200 */
        /* <DEDUP_REMOVED lines=8> */
[----:B------:R-:W5:Y:S07]  /*6970*/  LDSM.16.M88.4 R116, [R144+0x4000] ;  /* 0x004000009074783b */ /* 0x000f6e0000000200 */
[C---:B-1----:R-:W-:Y:S08]  /*6980*/  HMMA.16816.F32 R28, R104.reuse, R120, RZ ;  /* 0x00000078681c723c */ /* 0x042ff000000018ff */
[----:B------:R-:W-:Y:S01]  /*6990*/  HMMA.16816.F32 R32, R104, R122, RZ ;  /* 0x0000007a6820723c */ /* 0x000fe200000018ff */
[----:B------:R-:W1:Y:S04]  /*69a0*/  LDSM.16.M88.4 R104, [R144+0x4800] ;  /* 0x004800009068783b */ /* 0x000e680000000200 */
[----:B------:R-:W1:Y:S03]  /*69b0*/  LDSM.16.M88.4 R120, [R144+0x5000] ;  /* 0x005000009078783b */ /* 0x000e660000000200 */
[C---:B--2---:R-:W-:Y:S08]  /*69c0*/  HMMA.16816.F32 R4, R124.reuse, R128, R4 ;  /* 0x000000807c04723c */ /* 0x044ff00000001804 */
[C---:B------:R-:W-:Y:S01]  /*69d0*/  HMMA.16816.F32 R8, R124.reuse, R130, R8 ;  /* 0x000000827c08723c */ /* 0x040fe20000001808 */
[----:B------:R-:W-:Y:S07]  /*69e0*/  LDSM.16.M88.4 R128, [R143+0x5000] ;  /* 0x005000008f80783b */ /* 0x000fee0000000200 */
[C---:B------:R-:W-:Y:S08]  /*69f0*/  HMMA.16816.F32 R12, R124.reuse, R132, R12 ;  /* 0x000000847c0c723c */ /* 0x040ff0000000180c */
[C---:B------:R-:W-:Y:S01]  /*6a00*/  HMMA.16816.F32 R16, R124.reuse, R134, R16 ;  /* 0x000000867c10723c */ /* 0x040fe20000001810 */
[----:B------:R-:W-:Y:S07]  /*6a10*/  LDSM.16.M88.4 R132, [R150+UR5+0x7800] ;  /* 0x007800059684783b */ /* 0x000fee0008000200 */
[C---:B---3--:R-:W-:Y:S08]  /*6a20*/  HMMA.16816.F32 R20, R124.reuse, R108, R20 ;  /* 0x0000006c7c14723c */ /* 0x048ff00000001814 */
[C---:B------:R-:W-:Y:S01]  /*6a30*/  HMMA.16816.F32 R24, R124.reuse, R110, R24 ;  /* 0x0000006e7c18723c */ /* 0x040fe20000001818 */
[----:B------:R-:W2:Y:S07]  /*6a40*/  LDSM.16.M88.4 R108, [R144+0x5800] ;  /* 0x00580000906c783b */ /* 0x000eae0000000200 */
[C---:B----4-:R-:W-:Y:S08]  /*6a50*/  HMMA.16816.F32 R28, R124.reuse, R112, R28 ;  /* 0x000000707c1c723c */ /* 0x050ff0000000181c */
[----:B------:R-:W-:Y:S01]  /*6a60*/  HMMA.16816.F32 R32, R124, R114, R32 ;  /* 0x000000727c20723c */ /* 0x000fe20000001820 */
[----:B------:R-:W-:Y:S04]  /*6a70*/  LDSM.16.M88.4 R112, [R147] ;  /* 0x000000009370783b */ /* 0x000fe80000000200 */
[----:B------:R-:W-:Y:S03]  /*6a80*/  LDSM.16.M88.4 R124, [R143+0x4800] ;  /* 0x004800008f7c783b */ /* 0x000fe60000000200 */
[C---:B-----5:R-:W-:Y:S08]  /*6a90*/  HMMA.16816.F32 R4, R136.reuse, R116, R4 ;  /* 0x000000748804723c */ /* 0x060ff00000001804 */
[C---:B------:R-:W-:Y:S01]  /*6aa0*/  HMMA.16816.F32 R8, R136.reuse, R118, R8 ;  /* 0x000000768808723c */ /* 0x040fe20000001808 */
[----:B------:R-:W3:Y:S07]  /*6ab0*/  LDSM.16.M88.4 R116, [R143+0x4000] ;  /* 0x004000008f74783b */ /* 0x000eee0000000200 */
[C---:B-1----:R-:W-:Y:S08]  /*6ac0*/  HMMA.16816.F32 R12, R136.reuse, R104, R12 ;  /* 0x00000068880c723c */ /* 0x042ff0000000180c */
[C---:B------:R-:W-:Y:S01]  /*6ad0*/  HMMA.16816.F32 R16, R136.reuse, R106, R16 ;  /* 0x0000006a8810723c */ /* 0x040fe20000001810 */
[----:B------:R-:W1:Y:S07]  /*6ae0*/  LDSM.16.M88.4 R104, [R143+0x5800] ;  /* 0x005800008f68783b */ /* 0x000e6e0000000200 */
[C---:B------:R-:W-:Y:S08]  /*6af0*/  HMMA.16816.F32 R20, R136.reuse, R120, R20 ;  /* 0x000000788814723c */ /* 0x040ff00000001814 */
[C---:B------:R-:W-:Y:S01]  /*6b00*/  HMMA.16816.F32 R24, R136.reuse, R122, R24 ;  /* 0x0000007a8818723c */ /* 0x040fe20000001818 */
[----:B------:R-:W-:Y:S07]  /*6b10*/  LDSM.16.M88.4 R120, [R150+UR5+0x6000] ;  /* 0x006000059678783b */ /* 0x000fee0008000200 */
[C---:B--2---:R-:W-:Y:S08]  /*6b20*/  HMMA.16816.F32 R28, R136.reuse, R108, R28 ;  /* 0x0000006c881c723c */ /* 0x044ff0000000181c */
[----:B------:R-:W-:Y:S01]  /*6b30*/  HMMA.16816.F32 R32, R136, R110, R32 ;  /* 0x0000006e8820723c */ /* 0x000fe20000001820 */
[----:B------:R-:W2:Y:S07]  /*6b40*/  LDSM.16.M88.4 R108, [R151+0x2000] ;  /* 0x00200000976c783b */ /* 0x000eae0000000200 */
[C---:B---3--:R-:W-:Y:S08]  /*6b50*/  HMMA.16816.F32 R4, R112.reuse, R116, R4 ;  /* 0x000000747004723c */ /* 0x048ff00000001804 */
[C---:B------:R-:W-:Y:S01]  /*6b60*/  HMMA.16816.F32 R8, R112.reuse, R118, R8 ;  /* 0x000000767008723c */ /* 0x040fe20000001808 */
[----:B------:R-:W3:Y:S07]  /*6b70*/  LDSM.16.M88.4 R116, [R150+UR5+0x6800] ;  /* 0x006800059674783b */ /* 0x000eee0008000200 */
[C---:B------:R-:W-:Y:S08]  /*6b80*/  HMMA.16816.F32 R12, R112.reuse, R124, R12 ;  /* 0x0000007c700c723c */ /* 0x040ff0000000180c */
[C---:B------:R-:W-:Y:S01]  /*6b90*/  HMMA.16816.F32 R16, R112.reuse, R126, R16 ;  /* 0x0000007e7010723c */ /* 0x040fe20000001810 */
[----:B------:R-:W4:Y:S07]  /*6ba0*/  LDSM.16.M88.4 R124, [R150+UR5+0x7000] ;  /* 0x00700005967c783b */ /* 0x000f2e0008000200 */
[C---:B------:R-:W-:Y:S08]  /*6bb0*/  HMMA.16816.F32 R20, R112.reuse, R128, R20 ;  /* 0x000000807014723c */ /* 0x040ff00000001814 */
[C---:B------:R-:W-:Y:S01]  /*6bc0*/  HMMA.16816.F32 R24, R112.reuse, R130, R24 ;  /* 0x000000827018723c */ /* 0x040fe20000001818 */
[----:B------:R-:W-:Y:S07]  /*6bd0*/  LDSM.16.M88.4 R128, [R144+0x6000] ;  /* 0x006000009080783b */ /* 0x000fee0000000200 */
[C---:B-1----:R-:W-:Y:S08]  /*6be0*/  HMMA.16816.F32 R28, R112.reuse, R104, R28 ;  /* 0x00000068701c723c */ /* 0x042ff0000000181c */
[----:B------:R-:W-:Y:S01]  /*6bf0*/  HMMA.16816.F32 R32, R112, R106, R32 ;  /* 0x0000006a7020723c */ /* 0x000fe20000001820 */
[----:B------:R-:W-:Y:S04]  /*6c00*/  LDSM.16.M88.4 R104, [R149+0x2000] ;  /* 0x002000009568783b */ /* 0x000fe80000000200 */
[----:B------:R-:W1:Y:S03]  /*6c10*/  LDSM.16.M88.4 R112, [R145+0x6000] ;  /* 0x006000009170783b */ /* 0x000e660000000200 */
[C---:B--2---:R-:W-:Y:S08]  /*6c20*/  HMMA.16816.F32 R4, R108.reuse, R120, R4 ;  /* 0x000000786c04723c */ /* 0x044ff00000001804 */
[C---:B------:R-:W-:Y:S01]  /*6c30*/  HMMA.16816.F32 R8, R108.reuse, R122, R8 ;  /* 0x0000007a6c08723c */ /* 0x040fe20000001808 */
[----:B------:R-:W2:Y:S07]  /*6c40*/  LDSM.16.M88.4 R120, [R145+0x6800] ;  /* 0x006800009178783b */ /* 0x000eae0000000200 */
[C---:B---3--:R-:W-:Y:S08]  /*6c50*/  HMMA.16816.F32 R12, R108.reuse, R116, R12 ;  /* 0x000000746c0c723c */ /* 0x048ff0000000180c */
[C---:B------:R-:W-:Y:S01]  /*6c60*/  HMMA.16816.F32 R16, R108.reuse, R118, R16 ;  /* 0x000000766c10723c */ /* 0x040fe20000001810 */
[----:B------:R-:W3:Y:S07]  /*6c70*/  LDSM.16.M88.4 R116, [R145+0x7000] ;  /* 0x007000009174783b */ /* 0x000eee0000000200 */
[C---:B----4-:R-:W-:Y:S08]  /*6c80*/  HMMA.16816.F32 R20, R108.reuse, R124, R20 ;  /* 0x0000007c6c14723c */ /* 0x050ff00000001814 */
[C---:B------:R-:W-:Y:S01]  /*6c90*/  HMMA.16816.F32 R24, R108.reuse, R126, R24 ;  /* 0x0000007e6c18723c */ /* 0x040fe20000001818 */
[----:B------:R-:W-:Y:S07]  /*6ca0*/  LDSM.16.M88.4 R124, [R148+0x2000] ;  /* 0x00200000947c783b */ /* 0x000fee0000000200 */
[C---:B------:R-:W-:Y:S08]  /*6cb0*/  HMMA.16816.F32 R28, R108.reuse, R132, R28 ;  /* 0x000000846c1c723c */ /* 0x040ff0000000181c */
[----:B------:R-:W-:Y:S01]  /*6cc0*/  HMMA.16816.F32 R32, R108, R134, R32 ;  /* 0x000000866c20723c */ /* 0x000fe20000001820 */
[----:B------:R-:W4:Y:S04]  /*6cd0*/  LDSM.16.M88.4 R108, [R145+0x7800] ;  /* 0x00780000916c783b */ /* 0x000f280000000200 */
[----:B------:R-:W5:Y:S03]  /*6ce0*/  LDSM.16.M88.4 R132, [R144+0x6800] ;  /* 0x006800009084783b */ /* 0x000f660000000200 */
[C---:B-1----:R-:W-:Y:S08]  /*6cf0*/  HMMA.16816.F32 R4, R104.reuse, R112, R4 ;  /* 0x000000706804723c */ /* 0x042ff00000001804 */
[C---:B------:R-:W-:Y:S01]  /*6d00*/  HMMA.16816.F32 R8, R104.reuse, R114, R8 ;  /* 0x000000726808723c */ /* 0x040fe20000001808 */
[----:B------:R-:W1:Y:S07]  /*6d10*/  LDSM.16.M88.4 R112, [R144+0x7000] ;  /* 0x007000009070783b */ /* 0x000e6e0000000200 */
[C---:B--2---:R-:W-:Y:S08]  /*6d20*/  HMMA.16816.F32 R12, R104.reuse, R120, R12 ;  /* 0x00000078680c723c */ /* 0x044ff0000000180c */
[C---:B------:R-:W-:Y:S01]  /*6d30*/  HMMA.16816.F32 R16, R104.reuse, R122, R16 ;  /* 0x0000007a6810723c */ /* 0x040fe20000001810 */
[----:B------:R-:W-:Y:S07]  /*6d40*/  LDSM.16.M88.4 R120, [R143+0x6800] ;  /* 0x006800008f78783b */ /* 0x000fee0000000200 */
[C---:B---3--:R-:W-:Y:S08]  /*6d50*/  HMMA.16816.F32 R20, R104.reuse, R116, R20 ;  /* 0x000000746814723c */ /* 0x048ff00000001814 */
[C---:B------:R-:W-:Y:S01]  /*6d60*/  HMMA.16816.F32 R24, R104.reuse, R118, R24 ;  /* 0x000000766818723c */ /* 0x040fe20000001818 */
[----:B------:R-:W-:Y:S07]  /*6d70*/  LDSM.16.M88.4 R116, [R143+0x6000] ;  /* 0x006000008f74783b */ /* 0x000fee0000000200 */
[C---:B----4-:R-:W-:Y:S08]  /*6d80*/  HMMA.16816.F32 R28, R104.reuse, R108, R28 ;  /* 0x0000006c681c723c */ /* 0x050ff0000000181c */
[----:B------:R-:W-:Y:S01]  /*6d90*/  HMMA.16816.F32 R32, R104, R110, R32 ;  /* 0x0000006e6820723c */ /* 0x000fe20000001820 */
[----:B------:R-:W2:Y:S04]  /*6da0*/  LDSM.16.M88.4 R104, [R144+0x7800] ;  /* 0x007800009068783b */ /* 0x000ea80000000200 */
[----:B------:R-:W3:Y:S03]  /*6db0*/  LDSM.16.M88.4 R108, [R147+0x2000] ;  /* 0x00200000936c783b */ /* 0x000ee60000000200 */
[C---:B------:R-:W-:Y:S08]  /*6dc0*/  HMMA.16816.F32 R4, R124.reuse, R128, R4 ;  /* 0x000000807c04723c */ /* 0x040ff00000001804 */
[C---:B------:R-:W-:Y:S01]  /*6dd0*/  HMMA.16816.F32 R8, R124.reuse, R130, R8 ;  /* 0x000000827c08723c */ /* 0x040fe20000001808 */
[----:B------:R-:W4:Y:S07]  /*6de0*/  LDSM.16.M88.4 R128, [R143+0x7000] ;  /* 0x007000008f80783b */ /* 0x000f2e0000000200 */
[C---:B-----5:R-:W-:Y:S08]  /*6df0*/  HMMA.16816.F32 R12, R124.reuse, R132, R12 ;  /* 0x000000847c0c723c */ /* 0x060ff0000000180c */
[C---:B------:R-:W-:Y:S01]  /*6e00*/  HMMA.16816.F32 R16, R124.reuse, R134, R16 ;  /* 0x000000867c10723c */ /* 0x040fe20000001810 */
[----:B------:R-:W5:Y:S01]  /*6e10*/  LDSM.16.M88.4 R132, [R143+0x7800] ;  /* 0x007800008f84783b */ /* 0x000f620000000200 */
[----:B------:R-:W-:Y:S04]  /*6e20*/  DEPBAR.LE SB0, 0x0 ;  /* 0x000080000000791a */ /* 0x000fe80000000000 */
[----:B------:R-:W-:Y:S02]  /*6e30*/  BAR.SYNC.DEFER_BLOCKING 0x0 ;  /* 0x0000000000007b1d */ /* 0x000fe40000010000 */
[C---:B-1----:R-:W-:Y:S08]  /*6e40*/  HMMA.16816.F32 R20, R124.reuse, R112, R20 ;  /* 0x000000707c14723c */ /* 0x042ff00000001814 */
[C---:B------:R-:W-:Y:S08]  /*6e50*/  HMMA.16816.F32 R24, R124.reuse, R114, R24 ;  /* 0x000000727c18723c */ /* 0x040ff00000001818 */
[C---:B--2---:R-:W-:Y:S08]  /*6e60*/  HMMA.16816.F32 R28, R124.reuse, R104, R28 ;  /* 0x000000687c1c723c */ /* 0x044ff0000000181c */
[----:B------:R-:W-:Y:S08]  /*6e70*/  HMMA.16816.F32 R32, R124, R106, R32 ;  /* 0x0000006a7c20723c */ /* 0x000ff00000001820 */
[C---:B---3--:R-:W-:Y:S08]  /*6e80*/  HMMA.16816.F32 R4, R108.reuse, R116, R4 ;  /* 0x000000746c04723c */ /* 0x048ff00000001804 */
[C---:B------:R-:W-:Y:S08]  /*6e90*/  HMMA.16816.F32 R8, R108.reuse, R118, R8 ;  /* 0x000000766c08723c */ /* 0x040ff00000001808 */
[C---:B------:R-:W-:Y:S03]  /*6ea0*/  HMMA.16816.F32 R12, R108.reuse, R120, R12 ;  /* 0x000000786c0c723c */ /* 0x040fe6000000180c */
        /* <DEDUP_REMOVED lines=11> */
[C---:B-----5:R-:W-:Y:S03]  /*6f60*/  HMMA.16816.F32 R28, R108.reuse, R132, R28 ;  /* 0x000000846c1c723c */ /* 0x060fe6000000181c */
        /* <DEDUP_REMOVED lines=9> */
.L_x_624:
[----:B------:R-:W-:Y:S01]  /*7000*/  FMNMX3.FTZ R103, R103, R34, R35, !PT ;  /* 0x0000002267677276 */ /* 0x000fe20007810023 */
[----:B------:R-:W2:Y:S01]  /*7010*/  SHFL.BFLY PT, R100, R169, 0x2, 0x1f ;  /* 0x0c401f00a9647f89 */ /* 0x000ea200000e0000 */
[----:B------:R-:W-:Y:S07]  /*7020*/  IADD3 R170, PT, PT, R170, -0x1, RZ ;  /* 0xffffffffaaaa7810 */ /* 0x000fee0007ffe0ff */
[----:B-1----:R-:W1:Y:S01]  /*7030*/  SHFL.BFLY PT, R2, R103, 0x2, 0x1f ;  /* 0x0c401f0067027f89 */ /* 0x002e6200000e0000 */
[----:B------:R-:W-:Y:S07]  /*7040*/  ISETP.NE.AND P1, PT, R170, RZ, PT ;  /* 0x000000ffaa00720c */ /* 0x000fee0003f25270 */
[----:B------:R-:W-:Y:S08]  /*7050*/  LDSM.16.MT88.4 R108, [R142+0x8000] ;  /* 0x008000008e6c783b */ /* 0x000ff00000004200 */
[----:B------:R-:W-:Y:S01]  /*7060*/  LDSM.16.MT88.4 R112, [R141+0x8000] ;  /* 0x008000008d70783b */ /* 0x000fe20000004200 */
[----:B--2---:R-:W-:Y:S02]  /*7070*/  FMNMX.FTZ R105, R169, R100, !PT ;  /* 0x00000064a9697209 */ /* 0x004fe40007810000 */
[----:B-1----:R-:W-:Y:S05]  /*7080*/  FMNMX.FTZ R102, R103, R2, !PT ;  /* 0x0000000267667209 */ /* 0x002fea0007810000 */
        /* <DEDUP_REMOVED lines=48> */
[----:B------:R-:W-:Y:S01]  /*7390*/  FFMA.FTZ R138, R31, UR4, -R121 ;  /* 0x000000041f8a7c23 */ /* 0x000fe20008010879 */
[C---:B------:R-:W-:Y:S01]  /*73a0*/  FMUL.FTZ R40, R2.reuse, R40 ;  /* 0x0000002802287220 */ /* 0x040fe20000410000 */
[----:B------:R-:W-:Y:S01]  /*73b0*/  FMUL.FTZ R41, R2, R41 ;  /* 0x0000002902297220 */ /* 0x000fe20000410000 */
        /* <DEDUP_REMOVED lines=18> */
[----:B------:R-:W2:Y:S01]  /*74e0*/  MUFU.EX2 R102, R102 ;  /* 0x0000006600667308 */ /* 0x000ea20000000800 */
[----:B----4-:R-:W-:Y:S01]  /*74f0*/  F2FP.F16.F32.PACK_AB R97, R120, R119 ;  /* 0x000000777861723e */ /* 0x010fe200000000ff */
[----:B------:R-:W-:Y:S01]  /*7500*/  FFMA.FTZ R119, R0, R171, R119 ;  /* 0x000000ab00777223 */ /* 0x000fe20000010077 */
        /* <DEDUP_REMOVED lines=28> */
[----:B------:R-:W-:Y:S01]  /*76d0*/  FMUL.FTZ R14, R0, R90 ;  /* 0x0000005a000e7220 */ /* 0x000fe20000410000 */
[--C-:B------:R-:W-:Y:S01]  /*76e0*/  FFMA.FTZ R128, R15, UR4, -R121.reuse ;  /* 0x000000040f807c23 */ /* 0x100fe20008010879 */
[----:B----4-:R-:W-:Y:S01]  /*76f0*/  F2FP.F16.F32.PACK_AB R99, R118, R103 ;  /* 0x000000677663723e */ /* 0x010fe200000000ff */
[----:B------:R-:W-:Y:S01]  /*7700*/  FMUL.FTZ R15, R0, R91 ;  /* 0x0000005b000f7220 */ /* 0x000fe20000410000 */
[C---:B------:R-:W-:Y:S01]  /*7710*/  FMUL.FTZ R76, R2.reuse, R76 ;  /* 0x0000004c024c7220 */ /* 0x040fe20000410000 */
[----:B------:R-:W-:Y:S01]  /*7720*/  LDSM.16.MT88.4 R88, [R146+0x8800] ;  /* 0x008800009258783b */ /* 0x000fe20000004200 */
[----:B------:R-:W-:Y:S01]  /*7730*/  FMUL.FTZ R77, R2, R77 ;  /* 0x0000004d024d7220 */ /* 0x000fe20000410000 */
[C---:B------:R-:W-:Y:S01]  /*7740*/  FMUL.FTZ R78, R0.reuse, R78 ;  /* 0x0000004e004e7220 */ /* 0x040fe20000410000 */
[----:B------:R-:W-:Y:S01]  /*7750*/  FMUL.FTZ R79, R0, R79 ;  /* 0x0000004f004f7220 */ /* 0x000fe20000410000 */
[C---:B-1----:R-:W-:Y:S01]  /*7760*/  HMMA.16816.F32 R4, R96.reuse, R104, R4 ;  /* 0x000000686004723c */ /* 0x042fe20000001804 */
[----:B------:R-:W-:Y:S04]  /*7770*/  MUFU.EX2 R123, R123 ;  /* 0x0000007b007b7308 */ /* 0x000fe80000000800 */
[C---:B------:R-:W-:Y:S01]  /*7780*/  FMUL.FTZ R80, R2.reuse, R80 ;  /* 0x0000005002507220 */ /* 0x040fe20000410000 */
[----:B------:R-:W-:Y:S01]  /*7790*/  FMUL.FTZ R81, R2, R81 ;  /* 0x0000005102517220 */ /* 0x000fe20000410000 */
[C---:B------:R-:W-:Y:S01]  /*77a0*/  FMUL.FTZ R82, R0.reuse, R82 ;  /* 0x0000005200527220 */ /* 0x040fe20000410000 */
[C---:B------:R-:W-:Y:S01]  /*77b0*/  HMMA.16816.F32 R8, R96.reuse, R106, R8 ;  /* 0x0000006a6008723c */ /* 0x040fe20000001808 */
[----:B------:R-:W1:Y:S02]  /*77c0*/  LDSM.16.MT88.4 R104, [R146+0xa000] ;  /* 0x00a000009268783b */ /* 0x000e640000004200 */
[----:B------:R-:W2:Y:S01]  /*77d0*/  MUFU.EX2 R124, R124 ;  /* 0x0000007c007c7308 */ /* 0x000ea20000000800 */
[----:B------:R-:W-:Y:S01]  /*77e0*/  FMUL.FTZ R83, R0, R83 ;  /* 0x0000005300537220 */ /* 0x000fe20000410000 */
[--C-:B------:R-:W-:Y:S01]  /*77f0*/  FFMA.FTZ R126, R16, UR4, -R122.reuse ;  /* 0x00000004107e7c23 */ /* 0x100fe2000801087a */
[C---:B------:R-:W-:Y:S01]  /*7800*/  FMUL.FTZ R16, R2.reuse, R84 ;  /* 0x0000005402107220 */ /* 0x040fe20000410000 */
[--C-:B------:R-:W-:Y:S01]  /*7810*/  FFMA.FTZ R127, R17, UR4, -R122.reuse ;  /* 0x00000004117f7c23 */ /* 0x100fe2000801087a */
[----:B------:R-:W-:Y:S01]  /*7820*/  FMUL.FTZ R17, R2, R85 ;  /* 0x0000005502117220 */ /* 0x000fe20000410000 */
[C---:B------:R-:W-:Y:S04]  /*7830*/  HMMA.16816.F32 R36, R96.reuse, R108, R36 ;  /* 0x0000006c6024723c */ /* 0x040fe80000001824 */
[----:B------:R-:W-:Y:S01]  /*7840*/  MUFU.EX2 R125, R125 ;  /* 0x0000007d007d7308 */ /* 0x000fe20000000800 */
[--C-:B------:R-:W-:Y:S01]  /*7850*/  FFMA.FTZ R129, R18, UR4, -R121.reuse ;  /* 0x0000000412817c23 */ /* 0x100fe20008010879 */
[C---:B------:R-:W-:Y:S01]  /*7860*/  FMUL.FTZ R18, R0.reuse, R86 ;  /* 0x0000005600127220 */ /* 0x040fe20000410000 */
[--C-:B------:R-:W-:Y:S01]  /*7870*/  FFMA.FTZ R130, R19, UR4, -R121.reuse ;  /* 0x0000000413827c23 */ /* 0x100fe20008010879 */
[----:B------:R-:W-:Y:S01]  /*7880*/  FMUL.FTZ R19, R0, R87 ;  /* 0x0000005700137220 */ /* 0x000fe20000410000 */
[----:B------:R-:W-:Y:S01]  /*7890*/  FFMA.FTZ R34, R34, UR4, -R121 ;  /* 0x0000000422227c23 */ /* 0x000fe20008010879 */
[C---:B------:R-:W-:Y:S01]  /*78a0*/  HMMA.16816.F32 R40, R96.reuse, R110, R40 ;  /* 0x0000006e6028723c */ /* 0x040fe20000001828 */
[----:B------:R-:W4:Y:S03]  /*78b0*/  LDSM.16.MT88.4 R108, [R142+0xa000] ;  /* 0x00a000008e6c783b */ /* 0x000f260000004200 */
[----:B------:R-:W5:Y:S01]  /*78c0*/  MUFU.EX2 R128, R128 ;  /* 0x0000008000807308 */ /* 0x000f620000000800 */
[----:B--2---:R-:W-:Y:S01]  /*78d0*/  F2FP.F16.F32.PACK_AB R84, R124, R123 ;  /* 0x0000007b7c54723e */ /* 0x004fe200000000ff */
[----:B------:R-:W-:Y:S01]  /*78e0*/  FFMA.FTZ R32, R32, UR4, -R122 ;  /* 0x0000000420207c23 */ /* 0x000fe2000801087a */
[----:B------:R-:W-:Y:S01]  /*78f0*/  FFMA.FTZ R117, R2, R173, R117 ;  /* 0x000000ad02757223 */ /* 0x000fe20000010075 */
[----:B------:R-:W-:Y:S01]  /*7900*/  FADD.FTZ R120, R120, R119 ;  /* 0x0000007778787221 */ /* 0x000fe20000010000 */
[C---:B------:R-:W-:Y:S05]  /*7910*/  HMMA.16816.F32 R44, R96.reuse, R112, R44 ;  /* 0x00000070602c723c */ /* 0x040fea000000182c */
[----:B------:R-:W-:Y:S01]  /*7920*/  MUFU.EX2 R126, R126 ;  /* 0x0000007e007e7308 */ /* 0x000fe20000000800 */
[----:B------:R-:W-:Y:S01]  /*7930*/  FADD.FTZ R116, R116, R117 ;  /* 0x0000007574747221 */ /* 0x000fe20000010000 */
[----:B------:R-:W-:Y:S03]  /*7940*/  FADD.FTZ R103, R103, R120 ;  /* 0x0000007867677221 */ /* 0x000fe60000010000 */
[----:B------:R-:W-:Y:S01]  /*7950*/  FADD.FTZ R101, R101, R116 ;  /* 0x0000007465657221 */ /* 0x000fe20000010000 */
[C---:B------:R-:W-:Y:S01]  /*7960*/  HMMA.16816.F32 R48, R96.reuse, R114, R48 ;  /* 0x000000726030723c */ /* 0x040fe20000001830 */
[----:B------:R-:W-:Y:S03]  /*7970*/  LDSM.16.MT88.4 R112, [R140+0x8800] ;  /* 0x008800008c70783b */ /* 0x000fe60000004200 */
[----:B------:R-:W2:Y:S01]  /*7980*/  MUFU.EX2 R127, R127 ;  /* 0x0000007f007f7308 */ /* 0x000ea20000000800 */
[----:B-----5:R-:W-:Y:S01]  /*7990*/  F2FP.F16.F32.PACK_AB R85, R128, R125 ;  /* 0x0000007d8055723e */ /* 0x020fe200000000ff */
[----:B------:R-:W-:Y:S01]  /*79a0*/  FADD.FTZ R102, R102, R101 ;  /* 0x0000006566667221 */ /* 0x000fe20000010000 */
[----:B------:R-:W-:Y:S01]  /*79b0*/  MOV R101, R100 ;  /* 0x0000006400657202 */ /* 0x000fe20000000f00 */
[----:B------:R-:W-:Y:S01]  /*79c0*/  FADD.FTZ R118, R118, R103 ;  /* 0x0000006776767221 */ /* 0x000fe20000010000 */
[C---:B---3--:R-:W-:Y:S05]  /*79d0*/  HMMA.16816.F32 R52, R96.reuse, R92, R52 ;  /* 0x0000005c6034723c */ /* 0x048fea0000001834 */
[----:B------:R-:W-:Y:S01]  /*79e0*/  MUFU.EX2 R129, R129 ;  /* 0x0000008100817308 */ /* 0x000fe20000000800 */
[----:B------:R-:W-:Y:S04]  /*79f0*/  FADD.FTZ R125, R125, R118 ;  /* 0x000000767d7d7221 */ /* 0x000fe80000010000 */
[----:B------:R-:W-:Y:S01]  /*7a00*/  FADD.FTZ R128, R128, R125 ;  /* 0x0000007d80807221 */ /* 0x000fe20000010000 */
[C---:B------:R-:W-:Y:S01]  /*7a10*/  HMMA.16816.F32 R56, R96.reuse, R94, R56 ;  /* 0x0000005e6038723c */ /* 0x040fe20000001838 */
[----:B------:R-:W3:Y:S03]  /*7a20*/  LDSM.16.MT88.4 R92, [R141+0xa000] ;  /* 0x00a000008d5c783b */ /* 0x000ee60000004200 */
[----:B------:R-:W5:Y:S01]  /*7a30*/  MUFU.EX2 R130, R130 ;  /* 0x0000008200827308 */ /* 0x000f620000000800 */
[----:B--2---:R-:W-:Y:S03]  /*7a40*/  F2FP.F16.F32.PACK_AB R86, R127, R126 ;  /* 0x0000007e7f56723e */ /* 0x004fe600000000ff */
[C---:B-1----:R-:W-:Y:S06]  /*7a50*/  HMMA.16816.F32 R60, R96.reuse, R104, R60 ;  /* 0x00000068603c723c */ /* 0x042fec000000183c */
[----:B------:R-:W-:Y:S02]  /*7a60*/  MUFU.EX2 R131, R131 ;  /* 0x0000008300837308 */ /* 0x000fe40000000800 */
[C---:B------:R-:W-:Y:S01]  /*7a70*/  HMMA.16816.F32 R64, R96.reuse, R106, R64 ;  /* 0x0000006a6040723c */ /* 0x040fe20000001840 */
[----:B------:R-:W1:Y:S07]  /*7a80*/  LDSM.16.MT88.4 R104, [R140+0xa000] ;  /* 0x00a000008c68783b */ /* 0x000e6e0000004200 */
[----:B------:R-:W-:Y:S01]  /*7a90*/  MUFU.EX2 R132, R132 ;  /* 0x0000008400847308 */ /* 0x000fe20000000800 */
[C---:B-----5:R-:W-:Y:S01]  /*7aa0*/  F2FP.F16.F32.PACK_AB R87, R130.reuse, R129 ;  /* 0x000000818257723e */ /* 0x060fe200000000ff */
[----:B------:R-:W-:Y:S01]  /*7ab0*/  FADD.FTZ R129, R129, R128 ;  /* 0x0000008081817221 */ /* 0x000fe20000010000 */
[C---:B----4-:R-:W-:Y:S07]  /*7ac0*/  HMMA.16816.F32 R68, R96.reuse, R108, R68 ;  /* 0x0000006c6044723c */ /* 0x050fee0000001844 */
[----:B------:R-:W-:Y:S01]  /*7ad0*/  MUFU.EX2 R133, R133 ;  /* 0x0000008500857308 */ /* 0x000fe20000000800 */
[----:B------:R-:W-:Y:S01]  /*7ae0*/  FADD.FTZ R130, R130, R129 ;  /* 0x0000008182827221 */ /* 0x000fe20000010000 */
[C---:B------:R-:W-:Y:S01]  /*7af0*/  HMMA.16816.F32 R72, R96.reuse, R110, R72 ;  /* 0x0000006e6048723c */ /* 0x040fe20000001848 */
[----:B------:R-:W-:Y:S07]  /*7b00*/  LDSM.16.MT88.4 R108, [R141+0x8800] ;  /* 0x008800008d6c783b */ /* 0x000fee0000004200 */
[----:B------:R-:W-:Y:S01]  /*7b10*/  MUFU.EX2 R134, R134 ;  /* 0x0000008600867308 */ /* 0x000fe20000000800 */
[C---:B---3--:R-:W-:Y:S09]  /*7b20*/  HMMA.16816.F32 R76, R96.reuse, R92, R76 ;  /* 0x0000005c604c723c */ /* 0x048ff2000000184c */
[----:B------:R-:W-:Y:S01]  /*7b30*/  MUFU.EX2 R135, R135 ;  /* 0x0000008700877308 */ /* 0x000fe20000000800 */
[C---:B------:R-:W-:Y:S01]  /*7b40*/  HMMA.16816.F32 R12, R96.reuse, R94, R12 ;  /* 0x0000005e600c723c */ /* 0x040fe2000000180c */
[----:B------:R-:W2:Y:S08]  /*7b50*/  LDSM.16.MT88.4 R92, [R142+0x8800] ;  /* 0x008800008e5c783b */ /* 0x000eb00000004200 */
[----:B------:R-:W-:Y:S01]  /*7b60*/  MUFU.EX2 R136, R136 ;  /* 0x0000008800887308 */ /* 0x000fe20000000800 */
[C---:B-1----:R-:W-:Y:S09]  /*7b70*/  HMMA.16816.F32 R80, R96.reuse, R104, R80 ;  /* 0x000000686050723c */ /* 0x042ff20000001850 */
[----:B------:R-:W-:Y:S01]  /*7b80*/  MUFU.EX2 R137, R137 ;  /* 0x0000008900897308 */ /* 0x000fe20000000800 */
[----:B------:R-:W-:Y:S01]  /*7b90*/  HMMA.16816.F32 R16, R96, R106, R16 ;  /* 0x0000006a6010723c */ /* 0x000fe20000001810 */
[----:B------:R-:W1:Y:S08]  /*7ba0*/  LDSM.16.MT88.4 R96, [R146+0xa800] ;  /* 0x00a800009260783b */ /* 0x000e700000004200 */
[----:B------:R-:W-:Y:S01]  /*7bb0*/  MUFU.EX2 R138, R138 ;  /* 0x0000008a008a7308 */ /* 0x000fe20000000800 */
[C---:B------:R-:W-:Y:S01]  /*7bc0*/  HMMA.16816.F32 R4, R84.reuse, R88, R4 ;  /* 0x000000585404723c */ /* 0x040fe20000001804 */
[----:B------:R-:W-:Y:S08]  /*7bd0*/  LDSM.16.MT88.4 R104, [R140+0x9000] ;  /* 0x009000008c68783b */ /* 0x000ff00000004200 */
[----:B------:R-:W-:Y:S01]  /*7be0*/  MUFU.EX2 R32, R32 ;  /* 0x0000002000207308 */ /* 0x000fe20000000800 */
[C---:B------:R-:W-:Y:S01]  /*7bf0*/  HMMA.16816.F32 R8, R84.reuse, R90, R8 ;  /* 0x0000005a5408723c */ /* 0x040fe20000001808 */
[----:B------:R-:W3:Y:S08]  /*7c00*/  LDSM.16.MT88.4 R88, [R142+0xa800] ;  /* 0x00a800008e58783b */ /* 0x000ef00000004200 */
[----:B------:R-:W-:Y:S01]  /*7c10*/  MUFU.EX2 R34, R34 ;  /* 0x0000002200227308 */ /* 0x000fe20000000800 */
[C---:B--2---:R-:W-:Y:S08]  /*7c20*/  HMMA.16816.F32 R36, R84.reuse, R92, R36 ;  /* 0x0000005c5424723c */ /* 0x044ff00000001824 */
[C---:B------:R-:W-:Y:S01]  /*7c30*/  HMMA.16816.F32 R40, R84.reuse, R94, R40 ;  /* 0x0000005e5428723c */ /* 0x040fe20000001828 */
[----:B------:R-:W2:Y:S07]  /*7c40*/  LDSM.16.MT88.4 R92, [R141+0xa800] ;  /* 0x00a800008d5c783b */ /* 0x000eae0000004200 */
[C---:B------:R-:W-:Y:S08]  /*7c50*/  HMMA.16816.F32 R44, R84.reuse, R108, R44 ;  /* 0x0000006c542c723c */ /* 0x040ff0000000182c */
[C---:B------:R-:W-:Y:S01]  /*7c60*/  HMMA.16816.F32 R48, R84.reuse, R110, R48 ;  /* 0x0000006e5430723c */ /* 0x040fe20000001830 */
[----:B------:R-:W-:Y:S07]  /*7c70*/  LDSM.16.MT88.4 R108, [R140+0x9800] ;  /* 0x009800008c6c783b */ /* 0x000fee0000004200 */
[C---:B------:R-:W-:Y:S03]  /*7c80*/  HMMA.16816.F32 R52, R84.reuse, R112, R52 ;  /* 0x000000705434723c */ /* 0x040fe60000001834 */
[--C-:B------:R-:W-:Y:S01]  /*7c90*/  FFMA.FTZ R112, R21, UR4, -R122.reuse ;  /* 0x0000000415707c23 */ /* 0x100fe2000801087a */
[--C-:B------:R-:W-:Y:S04]  /*7ca0*/  FFMA.FTZ R113, R22, UR4, -R121.reuse ;  /* 0x0000000416717c23 */ /* 0x100fe80008010879 */
[C---:B------:R-:W-:Y:S01]  /*7cb0*/  HMMA.16816.F32 R56, R84.reuse, R114, R56 ;  /* 0x000000725438723c */ /* 0x040fe20000001838 */
[----:B------:R-:W4:Y:S02]  /*7cc0*/  MUFU.EX2 R112, R112 ;  /* 0x0000007000707308 */ /* 0x000f240000000800 */
[--C-:B------:R-:W-:Y:S01]  /*7cd0*/  FFMA.FTZ R114, R23, UR4, -R121.reuse ;  /* 0x0000000417727c23 */ /* 0x100fe20008010879 */
[--C-:B------:R-:W-:Y:S01]  /*7ce0*/  FFMA.FTZ R115, R24, UR4, -R122.reuse ;  /* 0x0000000418737c23 */ /* 0x100fe2000801087a */
[----:B------:R-:W5:Y:S01]  /*7cf0*/  LDSM.16.MT88.4 R20, [R140+0xa800] ;  /* 0x00a800008c14783b */ /* 0x000f620000004200 */
[----:B------:R-:W-:Y:S01]  /*7d00*/  FFMA.FTZ R121, R35, UR4, -R121 ;  /* 0x0000000423797c23 */ /* 0x000fe20008010879 */
[----:B------:R-:W-:Y:S01]  /*7d10*/  FFMA.FTZ R122, R33, UR4, -R122 ;  /* 0x00000004217a7c23 */ /* 0x000fe2000801087a */
[C---:B-1----:R-:W-:Y:S03]  /*7d20*/  HMMA.16816.F32 R60, R84.reuse, R96, R60 ;  /* 0x00000060543c723c */ /* 0x042fe6000000183c */
[----:B------:R-:W-:Y:S02]  /*7d30*/  MUFU.EX2 R113, R113 ;  /* 0x0000007100717308 */ /* 0x000fe40000000800 */
[----:B------:R-:W-:Y:S03]  /*7d40*/  LDSM.16.MT88.4 R24, [R141+0x9000] ;  /* 0x009000008d18783b */ /* 0x000fe60000004200 */
[C---:B------:R-:W-:Y:S05]  /*7d50*/  HMMA.16816.F32 R64, R84.reuse, R98, R64 ;  /* 0x000000625440723c */ /* 0x040fea0000001840 */
[----:B------:R-:W1:Y:S01]  /*7d60*/  MUFU.EX2 R114, R114 ;  /* 0x0000007200727308 */ /* 0x000e620000000800 */
[----:B------:R-:W1:Y:S02]  /*7d70*/  LDSM.16.MT88.4 R96, [R146+0x9000] ;  /* 0x009000009260783b */ /* 0x000e640000004200 */
[C---:B---3--:R-:W-:Y:S07]  /*7d80*/  HMMA.16816.F32 R68, R84.reuse, R88, R68 ;  /* 0x000000585444723c */ /* 0x048fee0000001844 */
[----:B------:R-:W3:Y:S01]  /*7d90*/  MUFU.EX2 R115, R115 ;  /* 0x0000007300737308 */ /* 0x000ee20000000800 */
[C---:B------:R-:W-:Y:S01]  /*7da0*/  HMMA.16816.F32 R72, R84.reuse, R90, R72 ;  /* 0x0000005a5448723c */ /* 0x040fe20000001848 */
[----:B------:R-:W3:Y:S08]  /*7db0*/  LDSM.16.MT88.4 R88, [R142+0x9000] ;  /* 0x009000008e58783b */ /* 0x000ef00000004200 */
[----:B------:R-:W3:Y:S01]  /*7dc0*/  MUFU.EX2 R33, R122 ;  /* 0x0000007a00217308 */ /* 0x000ee20000000800 */
[C---:B--2---:R-:W-:Y:S09]  /*7dd0*/  HMMA.16816.F32 R76, R84.reuse, R92, R76 ;  /* 0x0000005c544c723c */ /* 0x044ff2000000184c */
[----:B------:R-:W2:Y:S01]  /*7de0*/  MUFU.EX2 R121, R121 ;  /* 0x0000007900797308 */ /* 0x000ea20000000800 */
[C---:B------:R-:W-:Y:S01]  /*7df0*/  HMMA.16816.F32 R12, R84.reuse, R94, R12 ;  /* 0x0000005e540c723c */ /* 0x040fe2000000180c */
[----:B------:R-:W-:Y:S07]  /*7e00*/  LDSM.16.MT88.4 R92, [R142+0xb000] ;  /* 0x00b000008e5c783b */ /* 0x000fee0000004200 */
[C---:B-----5:R-:W-:Y:S03]  /*7e10*/  HMMA.16816.F32 R80, R84.reuse, R20, R80 ;  /* 0x000000145450723c */ /* 0x060fe60000001850 */
[----:B----4-:R-:W-:Y:S02]  /*7e20*/  F2FP.F16.F32.PACK_AB R20, R112, R131 ;  /* 0x000000837014723e */ /* 0x010fe400000000ff */
[----:B-1----:R-:W-:Y:S01]  /*7e30*/  F2FP.F16.F32.PACK_AB R21, R114, R113 ;  /* 0x000000717215723e */ /* 0x002fe200000000ff */
[----:B------:R-:W-:Y:S02]  /*7e40*/  FADD.FTZ R113, R113, R130 ;  /* 0x0000008271717221 */ /* 0x000fe40000010000 */
[----:B------:R-:W-:Y:S01]  /*7e50*/  HMMA.16816.F32 R16, R84, R22, R16 ;  /* 0x000000165410723c */ /* 0x000fe20000001810 */
[----:B------:R-:W1:Y:S02]  /*7e60*/  LDSM.16.MT88.4 R84, [R146+0xb000] ;  /* 0x00b000009254783b */ /* 0x000e640000004200 */
[----:B---3--:R-:W-:Y:S01]  /*7e70*/  F2FP.F16.F32.PACK_AB R22, R132, R115 ;  /* 0x000000738416723e */ /* 0x008fe200000000ff */
[----:B------:R-:W-:Y:S01]  /*7e80*/  FADD.FTZ R114, R114, R113 ;  /* 0x0000007172727221 */ /* 0x000fe20000010000 */
[C---:B------:R-:W-:Y:S03]  /*7e90*/  F2FP.F16.F32.PACK_AB R23, R134.reuse, R133 ;  /* 0x000000858617723e */ /* 0x040fe600000000ff */
[----:B------:R-:W-:Y:S04]  /*7ea0*/  FADD.FTZ R133, R133, R114 ;  /* 0x0000007285857221 */ /* 0x000fe80000010000 */
[C---:B------:R-:W-:Y:S05]  /*7eb0*/  HMMA.16816.F32 R4, R20.reuse, R96, R4 ;  /* 0x000000601404723c */ /* 0x040fea0000001804 */
[----:B------:R-:W-:Y:S03]  /*7ec0*/  FADD.FTZ R134, R134, R133 ;  /* 0x0000008586867221 */ /* 0x000fe60000010000 */
[C---:B------:R-:W-:Y:S08]  /*7ed0*/  HMMA.16816.F32 R8, R20.reuse, R98, R8 ;  /* 0x000000621408723c */ /* 0x040ff00000001808 */
[C---:B------:R-:W-:Y:S08]  /*7ee0*/  HMMA.16816.F32 R36, R20.reuse, R88, R36 ;  /* 0x000000581424723c */ /* 0x040ff00000001824 */
[C---:B------:R-:W-:Y:S01]  /*7ef0*/  HMMA.16816.F32 R40, R20.reuse, R90, R40 ;  /* 0x0000005a1428723c */ /* 0x040fe20000001828 */
[----:B------:R-:W-:Y:S07]  /*7f00*/  LDSM.16.MT88.4 R88, [R142+0x9800] ;  /* 0x009800008e58783b */ /* 0x000fee0000004200 */
[C---:B------:R-:W-:Y:S08]  /*7f10*/  HMMA.16816.F32 R44, R20.reuse, R24, R44 ;  /* 0x00000018142c723c */ /* 0x040ff0000000182c */
[C---:B------:R-:W-:Y:S01]  /*7f20*/  HMMA.16816.F32 R48, R20.reuse, R26, R48 ;  /* 0x0000001a1430723c */ /* 0x040fe20000001830 */
[----:B------:R-:W3:Y:S07]  /*7f30*/  LDSM.16.MT88.4 R24, [R141+0xb000] ;  /* 0x00b000008d18783b */ /* 0x000eee0000004200 */
[C---:B------:R-:W-:Y:S08]  /*7f40*/  HMMA.16816.F32 R52, R20.reuse, R104, R52 ;  /* 0x000000681434723c */ /* 0x040ff00000001834 */
[C---:B------:R-:W-:Y:S01]  /*7f50*/  HMMA.16816.F32 R56, R20.reuse, R106, R56 ;  /* 0x0000006a1438723c */ /* 0x040fe20000001838 */
[----:B------:R-:W-:Y:S07]  /*7f60*/  LDSM.16.MT88.4 R104, [R141+0x9800] ;  /* 0x009800008d68783b */ /* 0x000fee0000004200 */
[C---:B-1----:R-:W-:Y:S03]  /*7f70*/  HMMA.16816.F32 R60, R20.reuse, R84, R60 ;  /* 0x00000054143c723c */ /* 0x042fe6000000183c */
[----:B------:R-:W-:Y:S02]  /*7f80*/  F2FP.F16.F32.PACK_AB R84, R136, R135 ;  /* 0x000000878854723e */ /* 0x000fe400000000ff */
[----:B------:R-:W-:Y:S03]  /*7f90*/  F2FP.F16.F32.PACK_AB R85, R138, R137 ;  /* 0x000000898a55723e */ /* 0x000fe600000000ff */
[C---:B------:R-:W-:Y:S03]  /*7fa0*/  HMMA.16816.F32 R64, R20.reuse, R86, R64 ;  /* 0x000000561440723c */ /* 0x040fe60000001840 */
[----:B------:R-:W-:Y:S02]  /*7fb0*/  F2FP.F16.F32.PACK_AB R86, R33, R32 ;  /* 0x000000202156723e */ /* 0x000fe400000000ff */
[----:B--2---:R-:W-:Y:S03]  /*7fc0*/  F2FP.F16.F32.PACK_AB R87, R121, R34 ;  /* 0x000000227957723e */ /* 0x004fe600000000ff */
[C---:B------:R-:W-:Y:S08]  /*7fd0*/  HMMA.16816.F32 R68, R20.reuse, R92, R68 ;  /* 0x0000005c1444723c */ /* 0x040ff00000001844 */
[C---:B------:R-:W-:Y:S01]  /*7fe0*/  HMMA.16816.F32 R72, R20.reuse, R94, R72 ;  /* 0x0000005e1448723c */ /* 0x040fe20000001848 */
[----:B------:R-:W1:Y:S07]  /*7ff0*/  LDSM.16.MT88.4 R92, [R146+0x9800] ;  /* 0x00980000925c783b */ /* 0x000e6e0000004200 */
[C---:B---3--:R-:W-:Y:S08]  /*8000*/  HMMA.16816.F32 R76, R20.reuse, R24, R76 ;  /* 0x00000018144c723c */ /* 0x048ff0000000184c */
[C---:B------:R-:W-:Y:S01]  /*8010*/  HMMA.16816.F32 R12, R20.reuse, R26, R12 ;  /* 0x0000001a140c723c */ /* 0x040fe2000000180c */
[----:B------:R-:W2:Y:S07]  /*8020*/  LDSM.16.MT88.4 R24, [R146+0xb800] ;  /* 0x00b800009218783b */ /* 0x000eae0000004200 */
[C---:B------:R-:W-:Y:S08]  /*8030*/  HMMA.16816.F32 R80, R20.reuse, R28, R80 ;  /* 0x0000001c1450723c */ /* 0x040ff00000001850 */
[----:B------:R-:W-:Y:S01]  /*8040*/  HMMA.16816.F32 R16, R20, R30, R16 ;  /* 0x0000001e1410723c */ /* 0x000fe20000001810 */
[----:B------:R-:W3:Y:S07]  /*8050*/  LDSM.16.MT88.4 R20, [R142+0xb800] ;  /* 0x00b800008e14783b */ /* 0x000eee0000004200 */
[C---:B-1----:R-:W-:Y:S01]  /*8060*/  HMMA.16816.F32 R96, R84.reuse, R92, R4 ;  /* 0x0000005c5460723c */ /* 0x042fe20000001804 */
[----:B------:R-:W-:Y:S07]  /*8070*/  LDSM.16.MT88.4 R4, [R140+0xb800] ;  /* 0x00b800008c04783b */ /* 0x000fee0000004200 */
[C---:B------:R-:W-:Y:S03]  /*8080*/  HMMA.16816.F32 R92, R84.reuse, R94, R8 ;  /* 0x0000005e545c723c */ /* 0x040fe60000001808 */
[----:B------:R-:W-:Y:S01]  /*8090*/  FADD.FTZ R9, R123, R102 ;  /* 0x000000667b097221 */ /* 0x000fe20000010000 */
[----:B------:R-:W-:Y:S03]  /*80a0*/  FADD.FTZ R11, R137, R134 ;  /* 0x00000086890b7221 */ /* 0x000fe60000010000 */
[----:B------:R-:W-:Y:S01]  /*80b0*/  FADD.FTZ R9, R124, R9 ;  /* 0x000000097c097221 */ /* 0x000fe20000010000 */
[C---:B------:R-:W-:Y:S03]  /*80c0*/  HMMA.16816.F32 R36, R84.reuse, R88, R36 ;  /* 0x000000585424723c */ /* 0x040fe60000001824 */
[----:B------:R-:W-:Y:S01]  /*80d0*/  FADD.FTZ R0, R126, R9 ;  /* 0x000000097e007221 */ /* 0x000fe20000010000 */
[----:B------:R-:W-:Y:S01]  /*80e0*/  FADD.FTZ R11, R138, R11 ;  /* 0x0000000b8a0b7221 */ /* 0x000fe20000010000 */
[----:B------:R-:W1:Y:S02]  /*80f0*/  LDC.64 R8, c[0x0][0x3c0] ;  /* 0x0000f000ff087b82 */ /* 0x000e640000000a00 */
[----:B------:R-:W-:Y:S01]  /*8100*/  FADD.FTZ R0, R127, R0 ;  /* 0x000000007f007221 */ /* 0x000fe20000010000 */
[C---:B------:R-:W-:Y:S01]  /*8110*/  HMMA.16816.F32 R40, R84.reuse, R90, R40 ;  /* 0x0000005a5428723c */ /* 0x040fe20000001828 */
[----:B------:R-:W4:Y:S02]  /*8120*/  LDSM.16.MT88.4 R88, [R141+0xb800] ;  /* 0x00b800008d58783b */ /* 0x000f240000004200 */
[----:B------:R-:W-:Y:S01]  /*8130*/  FADD.FTZ R131, R131, R0 ;  /* 0x0000000083837221 */ /* 0x000fe20000010000 */
[----:B------:R-:W-:Y:S03]  /*8140*/  FADD.FTZ R34, R34, R11 ;  /* 0x0000000b22227221 */ /* 0x000fe60000010000 */
[----:B------:R-:W-:Y:S01]  /*8150*/  FADD.FTZ R112, R112, R131 ;  /* 0x0000008370707221 */ /* 0x000fe20000010000 */
[C---:B------:R-:W-:Y:S03]  /*8160*/  HMMA.16816.F32 R44, R84.reuse, R104, R44 ;  /* 0x00000068542c723c */ /* 0x040fe6000000182c */
[----:B------:R-:W-:Y:S01]  /*8170*/  FADD.FTZ R115, R115, R112 ;  /* 0x0000007073737221 */ /* 0x000fe20000010000 */
[----:B------:R-:W-:Y:S03]  /*8180*/  FADD.FTZ R171, R121, R34 ;  /* 0x0000002279ab7221 */ /* 0x000fe60000010000 */
[----:B------:R-:W-:Y:S01]  /*8190*/  FADD.FTZ R132, R132, R115 ;  /* 0x0000007384847221 */ /* 0x000fe20000010000 */
[C---:B------:R-:W-:Y:S03]  /*81a0*/  HMMA.16816.F32 R48, R84.reuse, R106, R48 ;  /* 0x0000006a5430723c */ /* 0x040fe60000001830 */
[C---:B-1----:R-:W-:Y:S02]  /*81b0*/  SHF.L.U64.HI R0, R8.reuse, 0x7, R9 ;  /* 0x0000000708007819 */ /* 0x042fe40000010209 */
[----:B------:R-:W-:Y:S03]  /*81c0*/  LEA R168, P0, -R8, R168, 0x7 ;  /* 0x000000a808a87211 */ /* 0x000fe600078039ff */
[C---:B------:R-:W-:Y:S03]  /*81d0*/  HMMA.16816.F32 R52, R84.reuse, R108, R52 ;  /* 0x0000006c5434723c */ /* 0x040fe60000001834 */
[----:B------:R-:W-:Y:S02]  /*81e0*/  IADD3.X R167, PT, PT, R167, ~R0, RZ, P0, !PT ;  /* 0x80000000a7a77210 */ /* 0x000fe400007fe4ff */
[----:B------:R-:W-:Y:S03]  /*81f0*/  MOV R0, R3 ;  /* 0x0000000300007202 */ /* 0x000fe60000000f00 */
[C---:B------:R-:W-:Y:S08]  /*8200*/  HMMA.16816.F32 R56, R84.reuse, R110, R56 ;  /* 0x0000006e5438723c */ /* 0x040ff00000001838 */
[C---:B--2---:R-:W-:Y:S08]  /*8210*/  HMMA.16816.F32 R60, R84.reuse, R24, R60 ;  /* 0x00000018543c723c */ /* 0x044ff0000000183c */
[C---:B------:R-:W-:Y:S08]  /*8220*/  HMMA.16816.F32 R64, R84.reuse, R26, R64 ;  /* 0x0000001a5440723c */ /* 0x040ff00000001840 */
[C---:B---3--:R-:W-:Y:S08]  /*8230*/  HMMA.16816.F32 R68, R84.reuse, R20, R68 ;  /* 0x000000145444723c */ /* 0x048ff00000001844 */
[C---:B------:R-:W-:Y:S08]  /*8240*/  HMMA.16816.F32 R72, R84.reuse, R22, R72 ;  /* 0x000000165448723c */ /* 0x040ff00000001848 */
[C---:B----4-:R-:W-:Y:S08]  /*8250*/  HMMA.16816.F32 R76, R84.reuse, R88, R76 ;  /* 0x00000058544c723c */ /* 0x050ff0000000184c */
[C---:B------:R-:W-:Y:S08]  /*8260*/  HMMA.16816.F32 R88, R84.reuse, R90, R12 ;  /* 0x0000005a5458723c */ /* 0x040ff0000000180c */
[C---:B------:R-:W-:Y:S03]  /*8270*/  HMMA.16816.F32 R80, R84.reuse, R4, R80 ;  /* 0x000000045450723c */ /* 0x040fe60000001850 */
[----:B------:R-:W-:Y:S04]  /*8280*/  FADD.FTZ R5, R135, R132 ;  /* 0x0000008487057221 */ /* 0x000fe80000010000 */
[----:B------:R-:W-:Y:S01]  /*8290*/  FADD.FTZ R5, R136, R5 ;  /* 0x0000000588057221 */ /* 0x000fe20000010000 */
[----:B------:R-:W-:Y:S03]  /*82a0*/  HMMA.16816.F32 R84, R84, R6, R16 ;  /* 0x000000065454723c */ /* 0x000fe60000001810 */
[----:B------:R-:W-:Y:S04]  /*82b0*/  FADD.FTZ R32, R32, R5 ;  /* 0x0000000520207221 */ /* 0x000fe80000010000 */
[----:B------:R-:W-:Y:S01]  /*82c0*/  FADD.FTZ R173, R33, R32 ;  /* 0x0000002021ad7221 */ /* 0x000fe20000010000 */
[----:B------:R-:W-:Y:S01]  /*82d0*/  @!UPT UIADD3 URZ, UPT, UPT, URZ, URZ, URZ ;  /* 0x000000fffffff290 */ /* 0x000fe2000fffe0ff */
[----:B------:R-:W-:Y:S11]  /*82e0*/  @P1 BRA `(.L_x_623) ;  /* 0xffffffe400041947 */ /* 0x000ff6000383ffff */
.L_x_622:
[----:B------:R-:W1:Y:S01]  /*82f0*/  SHFL.BFLY PT, R12, R173, 0x2, 0x1f ;  /* 0x0c401f00ad0c7f89 */ /* 0x000e6200000e0000 */
[----:B------:R-:W2:Y:S01]  /*8300*/  S2UR UR4, SR_CgaCtaId ;  /* 0x00000000000479c3 */ /* 0x000ea20000008800 */
[----:B------:R-:W-:Y:S02]  /*8310*/  UMOV UR5, 0x400 ;  /* 0x0000040000057882 */ /* 0x000fe40000000000 */
[----:B------:R-:W3:Y:S01]  /*8320*/  SHFL.BFLY PT, R0, R171, 0x2, 0x1f ;  /* 0x0c401f00ab007f89 */ /* 0x000ee200000e0000 */
[----:B------:R-:W4:Y:S04]  /*8330*/  S2R R4, SR_TID.X ;  /* 0x0000000000047919 */ /* 0x000f280000002100 */
[----:B------:R-:W4:Y:S01]  /*8340*/  LDC.U8 R18, c[0x0][0x548] ;  /* 0x00015200ff127b82 */ /* 0x000f220000000000 */
[----:B-1----:R-:W-:Y:S01]  /*8350*/  FADD.FTZ R12, R12, R173 ;  /* 0x000000ad0c0c7221 */ /* 0x002fe20000010000 */
[----:B--2---:R-:W-:Y:S01]  /*8360*/  ULEA UR4, UR4, UR5, 0x18 ;  /* 0x0000000504047291 */ /* 0x004fe2000f8ec0ff */
[----:B---3--:R-:W-:-:S03]  /*8370*/  FADD.FTZ R11, R0, R171 ;  /* 0x000000ab000b7221 */ /* 0x008fc60000010000 */
[----:B------:R-:W1:Y:S04]  /*8380*/  SHFL.BFLY PT, R7, R12, 0x1, 0x1f ;  /* 0x0c201f000c077f89 */ /* 0x000e6800000e0000 */
[----:B------:R-:W2:Y:S01]  /*8390*/  SHFL.BFLY PT, R6, R11, 0x1, 0x1f ;  /* 0x0c201f000b067f89 */ /* 0x000ea200000e0000 */
[C---:B----4-:R-:W-:Y:S02]  /*83a0*/  SHF.L.U32 R2, R4.reuse, 0x1, RZ ;  /* 0x0000000104027819 */ /* 0x050fe400000006ff */
[C---:B------:R-:W-:Y:S02]  /*83b0*/  SHF.L.U32 R9, R4.reuse, 0x4, RZ ;  /* 0x0000000404097819 */ /* 0x040fe400000006ff */
[----:B------:R-:W-:Y:S02]  /*83c0*/  SHF.L.U32 R0, R4, 0x5, RZ ;  /* 0x0000000504007819 */ /* 0x000fe400000006ff */
[----:B------:R-:W-:-:S02]  /*83d0*/  LOP3.LUT R5, R2, 0x6, RZ, 0xc0, !PT ;  /* 0x0000000602057812 */ /* 0x000fc400078ec0ff */
[----:B------:R-:W-:Y:S02]  /*83e0*/  LOP3.LUT R9, R9, 0x1c0, RZ, 0xc0, !PT ;  /* 0x000001c009097812 */ /* 0x000fe400078ec0ff */
[----:B------:R-:W-:Y:S02]  /*83f0*/  LOP3.LUT R0, R5, 0x7c00, R0, 0xf8, !PT ;  /* 0x00007c0005007812 */ /* 0x000fe400078ef800 */
[----:B------:R-:W-:Y:S01]  /*8400*/  LOP3.LUT R9, R9, 0x38, R2, 0xf8, !PT ;  /* 0x0000003809097812 */ /* 0x000fe200078ef802 */
[----:B-1----:R-:W-:Y:S01]  /*8410*/  FADD.FTZ R7, R12, R7 ;  /* 0x000000070c077221 */ /* 0x002fe20000010000 */
[----:B------:R-:W-:Y:S02]  /*8420*/  MOV R5, 0x10 ;  /* 0x0000001000057802 */ /* 0x000fe40000000f00 */
[----:B------:R-:W-:Y:S01]  /*8430*/  LOP3.LUT R0, R0, R9, RZ, 0xfc, !PT ;  /* 0x0000000900007212 */ /* 0x000fe200078efcff */
[----:B--2---:R-:W-:Y:S01]  /*8440*/  FADD.FTZ R6, R11, R6 ;  /* 0x000000060b067221 */ /* 0x004fe20000010000 */
[----:B------:R-:W1:Y:S01]  /*8450*/  MUFU.RCP R10, R7 ;  /* 0x00000007000a7308 */ /* 0x000e620000001000 */
[----:B------:R-:W-:-:S02]  /*8460*/  LOP3.LUT P0, RZ, R4, 0x4, RZ, 0xc0, !PT ;  /* 0x0000000404ff7812 */ /* 0x000fc4000780c0ff */
[----:B------:R-:W-:Y:S02]  /*8470*/  LEA R9, R0, UR4, 0x1 ;  /* 0x0000000400097c11 */ /* 0x000fe4000f8e08ff */
[----:B------:R-:W-:Y:S02]  /*8480*/  SEL R0, R5, 0xfffffff0, !P0 ;  /* 0xfffffff005007807 */ /* 0x000fe40004000000 */
[----:B------:R-:W2:Y:S01]  /*8490*/  LDC.U8 R5, c[0x0][0x549] ;  /* 0x00015240ff057b82 */ /* 0x000ea20000000000 */
[----:B------:R-:W3:Y:S01]  /*84a0*/  MUFU.RCP R8, R6 ;  /* 0x0000000600087308 */ /* 0x000ee20000001000 */
[----:B------:R-:W-:Y:S02]  /*84b0*/  FSETP.NE.FTZ.AND P4, PT, R7, RZ, PT ;  /* 0x000000ff0700720b */ /* 0x000fe40003f95000 */
[----:B------:R-:W-:Y:S02]  /*84c0*/  FSETP.NE.FTZ.AND P3, PT, R6, RZ, PT ;  /* 0x000000ff0600720b */ /* 0x000fe40003f75000 */
[----:B------:R-:W-:-:S02]  /*84d0*/  LOP3.LUT P1, RZ, R4, 0x10, RZ, 0xc0, !PT ;  /* 0x0000001004ff7812 */ /* 0x000fc4000782c0ff */
[----:B------:R-:W-:Y:S02]  /*84e0*/  MOV R2, 0x20 ;  /* 0x0000002000027802 */ /* 0x000fe40000000f00 */
[----:B-1----:R-:W-:Y:S02]  /*84f0*/  FSEL R10, R10, 1, P4 ;  /* 0x3f8000000a0a7808 */ /* 0x002fe40002000000 */
[----:B------:R-:W-:Y:S02]  /*8500*/  LOP3.LUT P2, RZ, R4, 0x8, RZ, 0xc0, !PT ;  /* 0x0000000804ff7812 */ /* 0x000fe4000784c0ff */
[C---:B------:R-:W-:Y:S01]  /*8510*/  IADD3 R15, PT, PT, R9.reuse, 0x40, RZ ;  /* 0x00000040090f7810 */ /* 0x040fe20007ffe0ff */
[C---:B------:R-:W-:Y:S01]  /*8520*/  FMUL.FTZ R96, R10.reuse, R96 ;  /* 0x000000600a607220 */ /* 0x040fe20000410000 */
[----:B------:R-:W-:Y:S01]  /*8530*/  FMUL.FTZ R97, R10, R97 ;  /* 0x000000610a617220 */ /* 0x000fe20000410000 */
[----:B------:R-:W-:Y:S01]  /*8540*/  SEL R2, R2, 0xffffffe0, !P2 ;  /* 0xffffffe002027807 */ /* 0x000fe20005000000 */
[----:B------:R-:W-:Y:S01]  /*8550*/  FMUL.FTZ R92, R10, R92 ;  /* 0x0000005c0a5c7220 */ /* 0x000fe20000410000 */
[----:B---3--:R-:W-:Y:S01]  /*8560*/  FSEL R8, R8, 1, P3 ;  /* 0x3f80000008087808 */ /* 0x008fe20001800000 */
        /* <DEDUP_REMOVED lines=10> */
[----:B------:R-:W-:Y:S01]  /*8610*/  FMUL.FTZ R41, R10, R41 ;  /* 0x000000290a297220 */ /* 0x000fe20000410000 */
[C---:B------:R-:W-:Y:S01]  /*8620*/  FMUL.FTZ R42, R8.reuse, R42 ;  /* 0x0000002a082a7220 */ /* 0x040fe20000410000 */
[----:B------:R-:W-:Y:S01]  /*8630*/  FMUL.FTZ R43, R8, R43 ;  /* 0x0000002b082b7220 */ /* 0x000fe20000410000 */
[C---:B------:R-:W-:Y:S01]  /*8640*/  FMUL.FTZ R44, R10.reuse, R44 ;  /* 0x0000002c0a2c7220 */ /* 0x040fe20000410000 */
[----:B------:R-:W-:Y:S01]  /*8650*/  FMUL.FTZ R45, R10, R45 ;  /* 0x0000002d0a2d7220 */ /* 0x000fe20000410000 */
[C---:B------:R-:W-:Y:S01]  /*8660*/  FMUL.FTZ R46, R8.reuse, R46 ;  /* 0x0000002e082e7220 */ /* 0x040fe20000410000 */
[----:B------:R-:W-:Y:S01]  /*8670*/  FMUL.FTZ R47, R8, R47 ;  /* 0x0000002f082f7220 */ /* 0x000fe20000410000 */
[----:B------:R-:W-:Y:S01]  /*8680*/  IADD3 R11, PT, PT, R2, R9, RZ ;  /* 0x00000009020b7210 */ /* 0x000fe20007ffe0ff */
[C---:B------:R-:W-:Y:S01]  /*8690*/  FMUL.FTZ R48, R10.reuse, R48 ;  /* 0x000000300a307220 */ /* 0x040fe20000410000 */
[----:B------:R-:W-:Y:S01]  /*86a0*/  @P1 IADD3 R15, PT, PT, R9, -0x40, RZ ;  /* 0xffffffc0090f1810 */ /* 0x000fe20007ffe0ff */
        /* <DEDUP_REMOVED lines=30> */
[----:B--2---:R-:W-:Y:S01]  /*8890*/  ISETP.NE.AND P1, PT, R5, RZ, PT ;  /* 0x000000ff0500720c */ /* 0x004fe20003f25270 */
[C---:B------:R-:W-:Y:S01]  /*88a0*/  FMUL.FTZ R68, R10.reuse, R68 ;  /* 0x000000440a447220 */ /* 0x040fe20000410000 */
[----:B------:R-:W-:Y:S01]  /*88b0*/  F2FP.F16.F32.PACK_AB R44, R45, R44 ;  /* 0x0000002c2d2c723e */ /* 0x000fe200000000ff */
[----:B------:R-:W-:Y:S01]  /*88c0*/  FMUL.FTZ R69, R10, R69 ;  /* 0x000000450a457220 */ /* 0x000fe20000410000 */
[----:B------:R-:W-:Y:S01]  /*88d0*/  F2FP.F16.F32.PACK_AB R46, R47, R46 ;  /* 0x0000002e2f2e723e */ /* 0x000fe200000000ff */
        /* <DEDUP_REMOVED lines=25> */
[----:B------:R-:W-:Y:S01]  /*8a70*/  ISETP.NE.AND P2, PT, R156, -0x1, PT ;  /* 0xffffffff9c00780c */ /* 0x000fe20003f45270 */
        /* <DEDUP_REMOVED lines=22> */
[----:B------:R-:W1:Y:S01]  /*8be0*/  LDC R0, c[0x0][0x434] ;  /* 0x00010d00ff007b82 */ /* 0x000e620000000800 */
[----:B------:R-:W-:Y:S01]  /*8bf0*/  F2FP.F16.F32.PACK_AB R72, R73, R72 ;  /* 0x000000484948723e */ /* 0x000fe200000000ff */
[----:B------:R-:W-:Y:S01]  /*8c00*/  STS [R21+0x400], R50 ;  /* 0x0004003215007388 */ /* 0x000fe20000000800 */
[----:B------:R-:W-:-:S02]  /*8c10*/  F2FP.F16.F32.PACK_AB R74, R75, R74 ;  /* 0x0000004a4b4a723e */ /* 0x000fc400000000ff */
[----:B------:R-:W-:Y:S01]  /*8c20*/  F2FP.F16.F32.PACK_AB R76, R77, R76 ;  /* 0x0000004c4d4c723e */ /* 0x000fe200000000ff */
[----:B------:R-:W-:Y:S01]  /*8c30*/  STS [R19], R52 ;  /* 0x0000003413007388 */ /* 0x000fe20000000800 */
[----:B------:R-:W-:Y:S01]  /*8c40*/  F2FP.F16.F32.PACK_AB R78, R79, R78 ;  /* 0x0000004e4f4e723e */ /* 0x000fe200000000ff */
[----:B------:R-:W1:Y:S01]  /*8c50*/  LDC R2, c[0x0][0x434] ;  /* 0x00010d00ff027b82 */ /* 0x000e620000000800 */
[----:B------:R-:W-:Y:S01]  /*8c60*/  F2FP.F16.F32.PACK_AB R88, R89, R88 ;  /* 0x000000585958723e */ /* 0x000fe200000000ff */
[----:B------:R-:W-:Y:S01]  /*8c70*/  STS [R19+0x400], R54 ;  /* 0x0004003613007388 */ /* 0x000fe20000000800 */
[----:B------:R-:W-:Y:S02]  /*8c80*/  F2FP.F16.F32.PACK_AB R90, R91, R90 ;  /* 0x0000005a5b5a723e */ /* 0x000fe400000000ff */
[----:B------:R-:W-:Y:S01]  /*8c90*/  F2FP.F16.F32.PACK_AB R80, R81, R80 ;  /* 0x000000505150723e */ /* 0x000fe200000000ff */
[----:B------:R-:W-:Y:S01]  /*8ca0*/  STS [R23], R56 ;  /* 0x0000003817007388 */ /* 0x000fe20000000800 */
[----:B------:R-:W-:Y:S01]  /*8cb0*/  F2FP.F16.F32.PACK_AB R82, R83, R82 ;  /* 0x000000525352723e */ /* 0x000fe200000000ff */
[----:B------:R-:W1:Y:S01]  /*8cc0*/  @P1 LDC R5, c[0x0][0x430] ;  /* 0x00010c00ff051b82 */ /* 0x000e620000000800 */
[----:B------:R-:W-:Y:S01]  /*8cd0*/  F2FP.F16.F32.PACK_AB R84, R85, R84 ;  /* 0x000000545554723e */ /* 0x000fe200000000ff */
[----:B------:R-:W-:Y:S01]  /*8ce0*/  STS [R23+0x400], R58 ;  /* 0x0004003a17007388 */ /* 0x000fe20000000800 */
[----:B------:R-:W-:-:S02]  /*8cf0*/  F2FP.F16.F32.PACK_AB R86, R87, R86 ;  /* 0x000000565756723e */ /* 0x000fc400000000ff */
[----:B------:R-:W-:Y:S01]  /*8d00*/  @P1 MOV R16, 0x1 ;  /* 0x0000000100101802 */ /* 0x000fe20000000f00 */
[----:B------:R-:W-:Y:S02]  /*8d10*/  STS [R9+0x2000], R60 ;  /* 0x0020003c09007388 */ /* 0x000fe40000000800 */
[----:B------:R-:W2:Y:S02]  /*8d20*/  @P1 LDC R25, c[0x0][0x430] ;  /* 0x00010c00ff191b82 */ /* 0x000ea40000000800 */
[----:B------:R3:W-:Y:S04]  /*8d30*/  STS [R9+0x2400], R62 ;  /* 0x0024003e09007388 */ /* 0x0007e80000000800 */
[----:B------:R-:W-:Y:S04]  /*8d40*/  STS [R13+0x2000], R64 ;  /* 0x002000400d007388 */ /* 0x000fe80000000800 */
[----:B------:R-:W-:Y:S04]  /*8d50*/  STS [R13+0x2400], R66 ;  /* 0x002400420d007388 */ /* 0x000fe80000000800 */
[----:B------:R-:W-:Y:S01]  /*8d60*/  STS [R11+0x2000], R68 ;  /* 0x002000440b007388 */ /* 0x000fe20000000800 */
[----:B-1----:R-:W-:-:S03]  /*8d70*/  @P1 IMAD R2, R5, R0, RZ ;  /* 0x0000000005021224 */ /* 0x002fc600078e02ff */
[----:B------:R1:W-:Y:S04]  /*8d80*/  STS [R11+0x2400], R70 ;  /* 0x002400460b007388 */ /* 0x0003e80000000800 */
[----:B------:R-:W-:Y:S04]  /*8d90*/  STS [R17+0x2000], R72 ;  /* 0x0020004811007388 */ /* 0x000fe80000000800 */
[----:B------:R4:W-:Y:S01]  /*8da0*/  STS [R17+0x2400], R74 ;  /* 0x0024004a11007388 */ /* 0x0009e20000000800 */
[----:B---3--:R-:W3:Y:S03]  /*8db0*/  @P2 LDC.64 R8, c[0x0][0x408] ;  /* 0x00010200ff082b82 */ /* 0x008ee60000000a00 */
[----:B------:R2:W-:Y:S04]  /*8dc0*/  STS [R15+0x2000], R76 ;  /* 0x0020004c0f007388 */ /* 0x0005e80000000800 */
[----:B------:R2:W-:Y:S04]  /*8dd0*/  STS [R15+0x2400], R78 ;  /* 0x0024004e0f007388 */ /* 0x0005e80000000800 */
[----:B------:R2:W-:Y:S04]  /*8de0*/  STS [R21+0x2000], R88 ;  /* 0x0020005815007388 */ /* 0x0005e80000000800 */
[----:B------:R2:W-:Y:S01]  /*8df0*/  STS [R21+0x2400], R90 ;  /* 0x0024005a15007388 */ /* 0x0005e20000000800 */
[----:B-1----:R-:W1:Y:S03]  /*8e00*/  @!P2 LDC.64 R10, c[0x0][0x400] ;  /* 0x00010000ff0aab82 */ /* 0x002e660000000a00 */
[----:B------:R1:W-:Y:S04]  /*8e10*/  STS [R19+0x2000], R80 ;  /* 0x0020005013007388 */ /* 0x0003e80000000800 */
[----:B------:R1:W-:Y:S04]  /*8e20*/  STS [R19+0x2400], R82 ;  /* 0x0024005213007388 */ /* 0x0003e80000000800 */
[----:B------:R1:W-:Y:S04]  /*8e30*/  STS [R23+0x2000], R84 ;  /* 0x0020005417007388 */ /* 0x0003e80000000800 */
[----:B------:R1:W-:Y:S01]  /*8e40*/  STS [R23+0x2400], R86 ;  /* 0x0024005617007388 */ /* 0x0003e20000000800 */
[----:B----4-:R-:W4:Y:S01]  /*8e50*/  S2R R17, SR_CTAID.Z ;  /* 0x0000000000117919 */ /* 0x010f220000002700 */
[----:B------:R-:W-:Y:S05]  /*8e60*/  @P1 BRA `(.L_x_626) ;  /* 0x0000000000201947 */ /* 0x000fea0003800000 */
[----:B------:R-:W-:Y:S01]  /*8e70*/  ISETP.NE.AND P0, PT, R18, RZ, PT ;  /* 0x000000ff1200720c */ /* 0x000fe20003f05270 */
[----:B------:R-:W5:-:S12]  /*8e80*/  LDC R5, c[0x0][0x3e0] ;  /* 0x0000f800ff057b82 */ /* 0x000f580000000800 */
[----:B------:R-:W5:Y:S01]  /*8e90*/  @P0 LDC R16, c[0x0][0x454] ;  /* 0x00011500ff100b82 */ /* 0x000f620000000800 */
[----:B--2---:R-:W-:Y:S02]  /*8ea0*/  @P0 MOV R25, 0x1 ;  /* 0x0000000100190802 */ /* 0x004fe40000000f00 */
[----:B------:R-:W-:-:S05]  /*8eb0*/  @!P0 MOV R25, 0x1 ;  /* 0x0000000100198802 */ /* 0x000fca0000000f00 */
[----:B------:R-:W2:Y:S01]  /*8ec0*/  @P0 LDC R2, c[0x0][0x454] ;  /* 0x00011500ff020b82 */ /* 0x000ea20000000800 */
[-C--:B-----5:R-:W-:Y:S02]  /*8ed0*/  @P0 IMAD R16, R16, R5.reuse, RZ ;  /* 0x0000000510100224 */ /* 0x0a0fe400078e02ff */
[----:B------:R-:W-:-:S07]  /*8ee0*/  @!P0 IMAD R16, R0, R5, RZ ;  /* 0x0000000500108224 */ /* 0x000fce00078e02ff */
.L_x_626:
[----:B------:R-:W-:Y:S01]  /*8ef0*/  BAR.SYNC.DEFER_BLOCKING 0x0 ;  /* 0x0000000000007b1d */ /* 0x000fe20000010000 */
[----:B------:R-:W-:Y:S01]  /*8f00*/  ISETP.NE.AND P0, PT, R18, RZ, !P1 ;  /* 0x000000ff1200720c */ /* 0x000fe20004f05270 */
[----:B-1----:R-:W-:Y:S01]  /*8f10*/  @!P2 IMAD.WIDE.U32 R22, R157, R10, RZ ;  /* 0x0000000a9d16a225 */ /* 0x002fe200078e00ff */
[----:B------:R-:W-:Y:S02]  /*8f20*/  ISETP.NE.AND P1, PT, R156, -0x1, PT ;  /* 0xffffffff9c00780c */ /* 0x000fe40003f25270 */
[----:B------:R-:W-:-:S03]  /*8f30*/  SHF.R.U32.HI R19, RZ, 0x1, R4 ;  /* 0x00000001ff137819 */ /* 0x000fc60000011604 */
[----:B------:R-:W1:Y:S01]  /*8f40*/  @P4 LDC R5, c[0x0][0x458] ;  /* 0x00011600ff054b82 */ /* 0x000e620000000800 */
[----:B------:R-:W5:Y:S01]  /*8f50*/  @P3 MUFU.LG2 R6, R6 ;  /* 0x0000000600063308 */ /* 0x000f620000000c00 */
[----:B------:R-:W1:Y:S01]  /*8f60*/  S2R R10, SR_TID.X ;  /* 0x00000000000a7919 */ /* 0x000e620000002100 */
[----:B--23--:R-:W-:Y:S01]  /*8f70*/  @P2 IMAD.WIDE.U32 R20, R156, R8, RZ ;  /* 0x000000089c142225 */ /* 0x00cfe200078e00ff */
[----:B------:R-:W-:Y:S01]  /*8f80*/  LOP3.LUT P5, RZ, R4, 0x3, RZ, 0xc0, !PT ;  /* 0x0000000304ff7812 */ /* 0x000fe200078ac0ff */
[----:B------:R-:W-:Y:S01]  /*8f90*/  BSSY.RECONVERGENT B0, `(.L_x_627) ;  /* 0x000002c000007945 */ /* 0x000fe20003800200 */
[----:B------:R-:W-:Y:S01]  /*8fa0*/  SHF.R.U32.HI R4, RZ, 0x2, R4 ;  /* 0x00000002ff047819 */ /* 0x000fe20000011604 */
[----:B------:R-:W-:Y:S01]  /*8fb0*/  @!P2 IMAD R11, R157, R11, R23 ;  /* 0x0000000b9d0ba224 */ /* 0x000fe200078e0217 */
[----:B------:R-:W2:Y:S01]  /*8fc0*/  @P3 LDC R18, c[0x0][0x458] ;  /* 0x00011600ff123b82 */ /* 0x000ea20000000800 */
[----:B------:R-:W3:Y:S01]  /*8fd0*/  @P4 MUFU.LG2 R7, R7 ;  /* 0x0000000700074308 */ /* 0x000ee20000000c00 */
[----:B------:R-:W-:Y:S01]  /*8fe0*/  @P2 IMAD R11, R156, R9, R21 ;  /* 0x000000099c0b2224 */ /* 0x000fe200078e0215 */
[----:B------:R-:W-:Y:S01]  /*8ff0*/  LOP3.LUT R19, R19, 0x30, RZ, 0xc0, !PT ;  /* 0x0000003013137812 */ /* 0x000fe200078ec0ff */
[----:B------:R-:W-:-:S02]  /*9000*/  @!P1 IMAD R156, R157, R0, RZ ;  /* 0x000000009d9c9224 */ /* 0x000fc400078e02ff */
[----:B----4-:R-:W-:Y:S01]  /*9010*/  IMAD R2, R17, R2, RZ ;  /* 0x0000000211027224 */ /* 0x010fe200078e02ff */
[----:B------:R-:W-:Y:S01]  /*9020*/  LOP3.LUT R0, R19, 0x7, R4, 0xf8, !PT ;  /* 0x0000000713007812 */ /* 0x000fe200078ef804 */
[----:B------:R-:W-:Y:S01]  /*9030*/  IMAD R19, R160, R25, RZ ;  /* 0x00000019a0137224 */ /* 0x000fe200078e02ff */
[----:B------:R-:W-:Y:S01]  /*9040*/  SHF.R.S32.HI R4, RZ, 0x1f, R156 ;  /* 0x0000001fff047819 */ /* 0x000fe2000001149c */
[----:B------:R4:W4:Y:S01]  /*9050*/  LDS.128 R12, [R159+0x1800] ;  /* 0x001800009f0c7984 */ /* 0x0009220000000c00 */
[----:B------:R-:W-:Y:S01]  /*9060*/  @!P0 IMAD R2, R157, R16, R2 ;  /* 0x000000109d028224 */ /* 0x000fe200078e0202 */
[----:B------:R-:W-:Y:S01]  /*9070*/  SEL R156, R156, RZ, P0 ;  /* 0x000000ff9c9c7207 */ /* 0x000fe20000000000 */
[----:B-----5:R-:W-:Y:S01]  /*9080*/  @P3 FMUL.FTZ R16, R6, 0.69314718246459960938 ;  /* 0x3f31721806103820 */ /* 0x020fe20000410000 */
[----:B------:R-:W-:Y:S01]  /*9090*/  SEL R4, R4, RZ, P0 ;  /* 0x000000ff04047207 */ /* 0x000fe20000000000 */
[----:B------:R-:W-:Y:S01]  /*90a0*/  IMAD.MOV.U32 R9, RZ, RZ, 0x7f800000 ;  /* 0x7f800000ff097424 */ /* 0x000fe200078e00ff */
[----:B------:R-:W-:Y:S01]  /*90b0*/  IADD3 R6, P1, P0, R19, R156, R2 ;  /* 0x0000009c13067210 */ /* 0x000fe2000783e002 */
[----:B------:R-:W-:-:S02]  /*90c0*/  IMAD.MOV.U32 R8, RZ, RZ, 0x7f800000 ;  /* 0x7f800000ff087424 */ /* 0x000fc400078e00ff */
[----:B---3--:R-:W-:Y:S01]  /*90d0*/  @P4 FMUL.FTZ R7, R7, 0.69314718246459960938 ;  /* 0x3f31721807074820 */ /* 0x008fe20000410000 */
[----:B------:R-:W-:Y:S02]  /*90e0*/  SHF.R.S32.HI R19, RZ, 0x1f, R19 ;  /* 0x0000001fff137819 */ /* 0x000fe40000011413 */
[----:B------:R-:W-:Y:S01]  /*90f0*/  SHF.R.S32.HI R2, RZ, 0x1f, R2 ;  /* 0x0000001fff027819 */ /* 0x000fe20000011402 */
[----:B-1----:R-:W-:Y:S01]  /*9100*/  @P4 FFMA.FTZ R9, R100, R5, R7 ;  /* 0x0000000564094223 */ /* 0x002fe20000010007 */
[----:B--2---:R-:W-:Y:S02]  /*9110*/  @P3 FFMA.FTZ R8, R3, R18, R16 ;  /* 0x0000001203083223 */ /* 0x004fe40000010010 */
[----:B------:R-:W-:Y:S01]  /*9120*/  IADD3.X R19, PT, PT, R19, R4, R2, P1, P0 ;  /* 0x0000000413137210 */ /* 0x000fe20000fe0402 */
[----:B----4-:R-:W-:Y:S06]  /*9130*/  @P5 BRA `(.L_x_628) ;  /* 0x0000000000445947 */ /* 0x010fec0003800000 */
[C---:B------:R-:W-:Y:S01]  /*9140*/  VIADD R7, R0.reuse, 0x8 ;  /* 0x0000000800077836 */ /* 0x040fe20000000000 */
[----:B------:R-:W-:-:S04]  /*9150*/  ISETP.GE.AND P4, PT, R0, R152, PT ;  /* 0x000000980000720c */ /* 0x000fc80003f86270 */
[----:B------:R-:W-:-:S09]  /*9160*/  ISETP.GE.AND P3, PT, R7, R152, PT ;  /* 0x000000980700720c */ /* 0x000fd20003f66270 */
[----:B------:R-:W1:Y:S01]  /*9170*/  @!P4 LDC.64 R4, c[0x0][0x420] ;  /* 0x00010800ff04cb82 */ /* 0x000e620000000a00 */
[----:B------:R-:W-:-:S03]  /*9180*/  @!P4 IMAD R0, R0, R25, RZ ;  /* 0x000000190000c224 */ /* 0x000fc600078e02ff */
[----:B------:R-:W-:Y:S02]  /*9190*/  @!P3 IMAD R25, R7, R25, RZ ;  /* 0x000000190719b224 */ /* 0x000fe400078e02ff */
[CC--:B------:R-:W-:Y:S02]  /*91a0*/  @!P4 IADD3 R7, P1, PT, R0.reuse, R6.reuse, RZ ;  /* 0x000000060007c210 */ /* 0x0c0fe40007f3e0ff */
[----:B------:R-:W2:Y:S01]  /*91b0*/  @!P3 LDC.64 R2, c[0x0][0x420] ;  /* 0x00010800ff02bb82 */ /* 0x000ea20000000a00 */
[C---:B------:R-:W-:Y:S02]  /*91c0*/  @!P3 IADD3 R6, P0, PT, R25.reuse, R6, RZ ;  /* 0x000000061906b210 */ /* 0x040fe40007f1e0ff */
[-C--:B------:R-:W-:Y:S02]  /*91d0*/  @!P4 LEA.HI.X.SX32 R0, R0, R19.reuse, 0x1, P1 ;  /* 0x000000130000c211 */ /* 0x080fe400008f0eff */
[----:B------:R-:W-:Y:S02]  /*91e0*/  @!P3 LEA.HI.X.SX32 R19, R25, R19, 0x1, P0 ;  /* 0x000000131913b211 */ /* 0x000fe400000f0eff */
[----:B-1----:R-:W-:-:S04]  /*91f0*/  @!P4 LEA R4, P1, R7, R4, 0x2 ;  /* 0x000000040704c211 */ /* 0x002fc800078210ff */
[----:B------:R-:W-:Y:S02]  /*9200*/  @!P4 LEA.HI.X R5, R7, R5, R0, 0x2, P1 ;  /* 0x000000050705c211 */ /* 0x000fe400008f1400 */
[----:B--2---:R-:W-:-:S03]  /*9210*/  @!P3 LEA R2, P0, R6, R2, 0x2 ;  /* 0x000000020602b211 */ /* 0x004fc600078010ff */
[----:B------:R1:W-:Y:S01]  /*9220*/  @!P4 STG.E desc[UR10][R4.64], R9 ;  /* 0x000000090400c986 */ /* 0x0003e2000c10190a */
[----:B------:R-:W-:-:S05]  /*9230*/  @!P3 LEA.HI.X R3, R6, R3, R19, 0x2, P0 ;  /* 0x000000030603b211 */ /* 0x000fca00000f1413 */
[----:B------:R1:W-:Y:S04]  /*9240*/  @!P3 STG.E desc[UR10][R2.64], R8 ;  /* 0x000000080200b986 */ /* 0x0003e8000c10190a */
.L_x_628:
[----:B------:R-:W-:Y:S05]  /*9250*/  BSYNC.RECONVERGENT B0 ;  /* 0x0000000000007941 */ /* 0x000fea0003800200 */
.L_x_627:
[----:B------:R-:W-:Y:S01]  /*9260*/  @P2 IMAD.MOV.U32 R22, RZ, RZ, R20 ;  /* 0x000000ffff162224 */ /* 0x000fe200078e0014 */
[----:B------:R-:W-:Y:S01]  /*9270*/  SHF.R.U32.HI R10, RZ, 0x3, R10 ;  /* 0x00000003ff0a7819 */ /* 0x000fe2000001160a */
[----:B------:R-:W2:Y:S01]  /*9280*/  LDCU.64 UR4, c[0x0][0x410] ;  /* 0x00008200ff0477ac */ /* 0x000ea20008000a00 */
[----:B------:R-:W-:Y:S01]  /*9290*/  ISETP.GE.AND P3, PT, R162, R152, PT ;  /* 0x00000098a200720c */ /* 0x000fe20003f66270 */
[----:B------:R-:W-:Y:S01]  /*92a0*/  BSSY.RECONVERGENT B0, `(.L_x_629) ;  /* 0x000001b000007945 */ /* 0x000fe20003800200 */
[----:B------:R-:W-:Y:S01]  /*92b0*/  IADD3 R18, P0, PT, R153, R22, RZ ;  /* 0x0000001699127210 */ /* 0x000fe20007f1e0ff */
[C---:B------:R-:W-:Y:S01]  /*92c0*/  VIADD R7, R10.reuse, 0x10 ;  /* 0x000000100a077836 */ /* 0x040fe20000000000 */
[C---:B-1----:R-:W-:Y:S01]  /*92d0*/  IADD3 R5, PT, PT, R10.reuse, 0x20, RZ ;  /* 0x000000200a057810 */ /* 0x042fe20007ffe0ff */
[----:B------:R-:W-:Y:S01]  /*92e0*/  VIADD R3, R10, 0x30 ;  /* 0x000000300a037836 */ /* 0x000fe20000000000 */
[----:B------:R-:W-:Y:S01]  /*92f0*/  IADD3.X R19, PT, PT, RZ, R11, RZ, P0, !PT ;  /* 0x0000000bff137210 */ /* 0x000fe200007fe4ff */
[----:B------:R-:W-:Y:S01]  /*9300*/  IMAD.MOV.U32 R11, RZ, RZ, RZ ;  /* 0x000000ffff0b7224 */ /* 0x000fe200078e00ff */
[----:B------:R-:W-:-:S02]  /*9310*/  ISETP.GE.AND P2, PT, R7, R152, PT ;  /* 0x000000980700720c */ /* 0x000fc40003f46270 */
[-C--:B------:R-:W-:Y:S01]  /*9320*/  ISETP.GE.AND P1, PT, R5, R152.reuse, PT ;  /* 0x000000980500720c */ /* 0x080fe20003f26270 */
[----:B------:R-:W-:Y:S01]  /*9330*/  IMAD.WIDE.U32 R20, R158, 0x40, R10 ;  /* 0x000000409e147825 */ /* 0x000fe200078e000a */
[----:B------:R1:W3:Y:S01]  /*9340*/  LDS.128 R4, [R159+0x2000] ;  /* 0x002000009f047984 */ /* 0x0002e20000000c00 */
[----:B------:R-:W-:-:S03]  /*9350*/  ISETP.GE.AND P0, PT, R3, R152, PT ;  /* 0x000000980300720c */ /* 0x000fc60003f06270 */
[----:B------:R1:W4:Y:S01]  /*9360*/  LDS.128 R8, [R159] ;  /* 0x000000009f087984 */ /* 0x0003220000000c00 */
[----:B--2---:R-:W-:-:S04]  /*9370*/  IMAD.WIDE.U32 R18, R17, UR4, R18 ;  /* 0x0000000411127c25 */ /* 0x004fc8000f8e0012 */
[----:B------:R-:W-:Y:S01]  /*9380*/  IMAD R17, R17, UR5, R19 ;  /* 0x0000000511117c24 */ /* 0x000fe2000f8e0213 */
[----:B------:R-:W-:Y:S06]  /*9390*/  @P3 BRA `(.L_x_630) ;  /* 0x00000000002c3947 */ /* 0x000fec0003800000 */
[----:B------:R-:W2:Y:S01]  /*93a0*/  LDCU.64 UR6, c[0x0][0x408] ;  /* 0x00008100ff0677ac */ /* 0x000ea20008000a00 */
[----:B------:R-:W-:Y:S01]  /*93b0*/  MOV R16, R18 ;  /* 0x0000001200107202 */ /* 0x000fe20000000f00 */
[----:B------:R-:W5:Y:S01]  /*93c0*/  LDCU.64 UR4, c[0x0][0x3f0] ;  /* 0x00007e00ff0477ac */ /* 0x000f620008000a00 */
[----:B--2---:R-:W-:-:S03]  /*93d0*/  IMAD R3, R21, UR6, RZ ;  /* 0x0000000615037c24 */ /* 0x004fc6000f8e02ff */
[----:B------:R-:W-:-:S04]  /*93e0*/  IMAD.WIDE.U32 R22, R20, UR6, R16 ;  /* 0x0000000614167c25 */ /* 0x000fc8000f8e0010 */
[----:B------:R-:W-:Y:S01]  /*93f0*/  IMAD R0, R20, UR7, R3 ;  /* 0x0000000714007c24 */ /* 0x000fe2000f8e0203 */
[----:B-----5:R-:W-:-:S04]  /*9400*/  LEA R2, P3, R22, UR4, 0x1 ;  /* 0x0000000416027c11 */ /* 0x020fc8000f8608ff */
[----:B------:R-:W-:-:S04]  /*9410*/  IADD3 R0, PT, PT, R0, R23, RZ ;  /* 0x0000001700007210 */ /* 0x000fc80007ffe0ff */
[----:B------:R-:W-:-:S05]  /*9420*/  LEA.HI.X R3, R22, UR5, R0, 0x1, P3 ;  /* 0x0000000516037c11 */ /* 0x000fca00098f0c00 */
[----:B----4-:R2:W-:Y:S04]  /*9430*/  STG.E.128 desc[UR10][R2.64], R8 ;  /* 0x0000000802007986 */ /* 0x0105e8000c101d0a */
[----:B---3--:R2:W-:Y:S02]  /*9440*/  STG.E.128 desc[UR10][R2.64+0x80], R4 ;  /* 0x0000800402007986 */ /* 0x0085e4000c101d0a */
.L_x_630:
[----:B------:R-:W-:Y:S05]  /*9450*/  BSYNC.RECONVERGENT B0 ;  /* 0x0000000000007941 */ /* 0x000fea0003800200 */
.L_x_629:
[----:B--2-4-:R2:W4:Y:S01]  /*9460*/  LDS.128 R8, [R159+0x800] ;  /* 0x000800009f087984 */ /* 0x0145220000000c00 */
[----:B------:R-:W-:Y:S03]  /*9470*/  BSSY.RECONVERGENT B0, `(.L_x_631) ;  /* 0x0000011000007945 */ /* 0x000fe60003800200 */
[----:B---3--:R2:W3:Y:S01]  /*9480*/  LDS.128 R4, [R159+0x2800] ;  /* 0x002800009f047984 */ /* 0x0084e20000000c00 */
[----:B------:R-:W-:Y:S05]  /*9490*/  @P2 BRA `(.L_x_632) ;  /* 0x0000000000382947 */ /* 0x000fea0003800000 */
[----:B------:R-:W5:Y:S01]  /*94a0*/  LDCU.64 UR6, c[0x0][0x408] ;  /* 0x00008100ff0677ac */ /* 0x000f620008000a00 */
[----:B------:R-:W-:Y:S01]  /*94b0*/  IADD3 R3, P2, PT, R20, 0x10, RZ ;  /* 0x0000001014037810 */ /* 0x000fe20007f5e0ff */
[----:B------:R-:W-:Y:S01]  /*94c0*/  IMAD.MOV.U32 R22, RZ, RZ, R18 ;  /* 0x000000ffff167224 */ /* 0x000fe200078e0012 */
[----:B------:R-:W-:Y:S01]  /*94d0*/  MOV R23, R17 ;  /* 0x0000001100177202 */ /* 0x000fe20000000f00 */
[----:B------:R-:W1:Y:S02]  /*94e0*/  LDCU.64 UR4, c[0x0][0x3f0] ;  /* 0x00007e00ff0477ac */ /* 0x000e640008000a00 */
[----:B------:R-:W-:-:S04]  /*94f0*/  IMAD.X R0, RZ, RZ, R21, P2 ;  /* 0x000000ffff007224 */ /* 0x000fc800010e0615 */
[----:B-----5:R-:W-:Y:S02]  /*9500*/  IMAD R0, R0, UR6, RZ ;  /* 0x0000000600007c24 */ /* 0x020fe4000f8e02ff */
[----:B------:R-:W-:-:S04]  /*9510*/  IMAD.WIDE.U32 R22, R3, UR6, R22 ;  /* 0x0000000603167c25 */ /* 0x000fc8000f8e0016 */
[----:B------:R-:W-:Y:S01]  /*9520*/  IMAD R0, R3, UR7, R0 ;  /* 0x0000000703007c24 */ /* 0x000fe2000f8e0200 */
[----:B-1----:R-:W-:-:S04]  /*9530*/  LEA R2, P2, R22, UR4, 0x1 ;  /* 0x0000000416027c11 */ /* 0x002fc8000f8408ff */
[----:B------:R-:W-:-:S04]  /*9540*/  IADD3 R0, PT, PT, R0, R23, RZ ;  /* 0x0000001700007210 */ /* 0x000fc80007ffe0ff */
[----:B------:R-:W-:-:S05]  /*9550*/  LEA.HI.X R3, R22, UR5, R0, 0x1, P2 ;  /* 0x0000000516037c11 */ /* 0x000fca00090f0c00 */
[----:B----4-:R1:W-:Y:S04]  /*9560*/  STG.E.128 desc[UR10][R2.64], R8 ;  /* 0x0000000802007986 */ /* 0x0103e8000c101d0a */
[----:B---3--:R1:W-:Y:S02]  /*9570*/  STG.E.128 desc[UR10][R2.64+0x80], R4 ;  /* 0x0000800402007986 */ /* 0x0083e4000c101d0a */
.L_x_632:
[----:B------:R-:W-:Y:S05]  /*9580*/  BSYNC.RECONVERGENT B0 ;  /* 0x0000000000007941 */ /* 0x000fea0003800200 */
.L_x_631:
[----:B-1--4-:R1:W4:Y:S01]  /*9590*/  LDS.128 R8, [R159+0x1000] ;  /* 0x001000009f087984 */ /* 0x0123220000000c00 */
[----:B------:R-:W-:Y:S03]  /*95a0*/  BSSY.RECONVERGENT B0, `(.L_x_633) ;  /* 0x0000011000007945 */ /* 0x000fe60003800200 */
[----:B---3--:R1:W3:Y:S01]  /*95b0*/  LDS.128 R4, [R159+0x3000] ;  /* 0x003000009f047984 */ /* 0x0082e20000000c00 */
[----:B------:R-:W-:Y:S05]  /*95c0*/  @P1 BRA `(.L_x_634) ;  /* 0x0000000000381947 */ /* 0x000fea0003800000 */
[----:B------:R-:W5:Y:S01]  /*95d0*/  LDCU.64 UR6, c[0x0][0x408] ;  /* 0x00008100ff0677ac */ /* 0x000f620008000a00 */
[----:B------:R-:W-:Y:S01]  /*95e0*/  IADD3 R3, P1, PT, R20, 0x20, RZ ;  /* 0x0000002014037810 */ /* 0x000fe20007f3e0ff */
[----:B------:R-:W-:Y:S01]  /*95f0*/  IMAD.MOV.U32 R22, RZ, RZ, R18 ;  /* 0x000000ffff167224 */ /* 0x000fe200078e0012 */
[----:B------:R-:W-:Y:S01]  /*9600*/  MOV R23, R17 ;  /* 0x0000001100177202 */ /* 0x000fe20000000f00 */
[----:B------:R-:W2:Y:S02]  /*9610*/  LDCU.64 UR4, c[0x0][0x3f0] ;  /* 0x00007e00ff0477ac */ /* 0x000ea40008000a00 */
[----:B------:R-:W-:-:S04]  /*9620*/  IMAD.X R0, RZ, RZ, R21, P1 ;  /* 0x000000ffff007224 */ /* 0x000fc800008e0615 */
[----:B-----5:R-:W-:Y:S02]  /*9630*/  IMAD R0, R0, UR6, RZ ;  /* 0x0000000600007c24 */ /* 0x020fe4000f8e02ff */
[----:B------:R-:W-:-:S04]  /*9640*/  IMAD.WIDE.U32 R22, R3, UR6, R22 ;  /* 0x0000000603167c25 */ /* 0x000fc8000f8e0016 */
[----:B------:R-:W-:Y:S01]  /*9650*/  IMAD R0, R3, UR7, R0 ;  /* 0x0000000703007c24 */ /* 0x000fe2000f8e0200 */
[----:B--2---:R-:W-:-:S04]  /*9660*/  LEA R2, P1, R22, UR4, 0x1 ;  /* 0x0000000416027c11 */ /* 0x004fc8000f8208ff */
[----:B------:R-:W-:-:S04]  /*9670*/  IADD3 R0, PT, PT, R0, R23, RZ ;  /* 0x0000001700007210 */ /* 0x000fc80007ffe0ff */
[----:B------:R-:W-:-:S05]  /*9680*/  LEA.HI.X R3, R22, UR5, R0, 0x1, P1 ;  /* 0x0000000516037c11 */ /* 0x000fca00088f0c00 */
[----:B----4-:R2:W-:Y:S04]  /*9690*/  STG.E.128 desc[UR10][R2.64], R8 ;  /* 0x0000000802007986 */ /* 0x0105e8000c101d0a */
[----:B---3--:R2:W-:Y:S02]  /*96a0*/  STG.E.128 desc[UR10][R2.64+0x80], R4 ;  /* 0x0000800402007986 */ /* 0x0085e4000c101d0a */
.L_x_634:
[----:B------:R-:W-:Y:S05]  /*96b0*/  BSYNC.RECONVERGENT B0 ;  /* 0x0000000000007941 */ /* 0x000fea0003800200 */
.L_x_633:
[----:B--23--:R2:W3:Y:S01]  /*96c0*/  LDS.128 R4, [R159+0x3800] ;  /* 0x003800009f047984 */ /* 0x00c4e20000000c00 */
[----:B------:R-:W-:Y:S05]  /*96d0*/  @P0 EXIT ;  /* 0x000000000000094d */ /* 0x000fea0003800000 */
[----:B------:R-:W5:Y:S01]  /*96e0*/  LDCU.64 UR6, c[0x0][0x408] ;  /* 0x00008100ff0677ac */ /* 0x000f620008000a00 */
[----:B------:R-:W-:Y:S01]  /*96f0*/  IADD3 R0, P0, PT, R20, 0x30, RZ ;  /* 0x0000003014007810 */ /* 0x000fe20007f1e0ff */
[----:B----4-:R-:W-:Y:S01]  /*9700*/  IMAD.MOV.U32 R8, RZ, RZ, R18 ;  /* 0x000000ffff087224 */ /* 0x010fe200078e0012 */
[----:B------:R-:W-:Y:S01]  /*9710*/  MOV R9, R17 ;  /* 0x0000001100097202 */ /* 0x000fe20000000f00 */
[----:B------:R-:W4:Y:S02]  /*9720*/  LDCU.64 UR4, c[0x0][0x3f0] ;  /* 0x00007e00ff0477ac */ /* 0x000f240008000a00 */
[----:B------:R-:W-:-:S04]  /*9730*/  IMAD.X R3, RZ, RZ, R21, P0 ;  /* 0x000000ffff037224 */ /* 0x000fc800000e0615 */
[----:B-----5:R-:W-:Y:S02]  /*9740*/  IMAD R3, R3, UR6, RZ ;  /* 0x0000000603037c24 */ /* 0x020fe4000f8e02ff */
[----:B------:R-:W-:-:S04]  /*9750*/  IMAD.WIDE.U32 R8, R0, UR6, R8 ;  /* 0x0000000600087c25 */ /* 0x000fc8000f8e0008 */
[----:B------:R-:W-:Y:S01]  /*9760*/  IMAD R3, R0, UR7, R3 ;  /* 0x0000000700037c24 */ /* 0x000fe2000f8e0203 */
[----:B----4-:R-:W-:-:S04]  /*9770*/  LEA R2, P0, R8, UR4, 0x1 ;  /* 0x0000000408027c11 */ /* 0x010fc8000f8008ff */
[----:B------:R-:W-:-:S04]  /*9780*/  IADD3 R3, PT, PT, R3, R9, RZ ;  /* 0x0000000903037210 */ /* 0x000fc80007ffe0ff */
[----:B------:R-:W-:-:S05]  /*9790*/  LEA.HI.X R3, R8, UR5, R3, 0x1, P0 ;  /* 0x0000000508037c11 */ /* 0x000fca00080f0c03 */
[----:B------:R-:W-:Y:S04]  /*97a0*/  STG.E.128 desc[UR10][R2.64], R12 ;  /* 0x0000000c02007986 */ /* 0x000fe8000c101d0a */
[----:B---3--:R-:W-:Y:S01]  /*97b0*/  STG.E.128 desc[UR10][R2.64+0x80], R4 ;  /* 0x0000800402007986 */ /* 0x008fe2000c101d0a */
[----:B------:R-:W-:Y:S05]  /*97c0*/  EXIT ;  /* 0x000000000000794d */ /* 0x000fea0003800000 */
.L_x_635:
        /* <DEDUP_REMOVED lines=11> */
.L_x_1664:


//--------------------- .text._ZN5flash16flash_fwd_kernelI23Flash_fwd_kernel_traitsILi128ELi64ELi64ELi4ELb0ELb0EN7cutlass6half_tE19Flash_kernel_traitsILi128ELi64ELi64ELi4ES3_EELb0ELb1ELb0ELb0ELb0ELb1ELb1ELb0EEEvNS_16Flash_fwd_paramsE --------------------------
	.section	.text._ZN5flash16flash_fwd_kernelI23Flash_fwd_kernel_traitsILi128ELi64ELi64ELi4ELb0ELb0EN7cutlass6half_tE19Flash_kernel_traitsILi128ELi64ELi64ELi4ES3_EELb0ELb1ELb0ELb0ELb0ELb1ELb1ELb0EEEvNS_16Flash_fwd_paramsE,"ax",@progbits
	.align	128
        .global         _ZN5flash16flash_fwd_kernelI23Flash_fwd_kernel_traitsILi128ELi64ELi64ELi4ELb0ELb0EN7cutlass6half_tE19Flash_kernel_traitsILi128ELi64ELi64ELi4ES3_EELb0ELb1ELb0ELb0ELb0ELb1ELb1ELb0EEEvNS_16Flash_fwd_paramsE
        .type           _ZN5flash16flash_fwd_kernelI23Flash_fwd_kernel_traitsILi128ELi64ELi64ELi4ELb0ELb0EN7cutlass6half_tE19Flash_kernel_traitsILi128ELi64ELi64ELi4ES3_EELb0ELb1ELb0ELb0ELb0ELb1ELb1ELb0EEEvNS_16Flash_fwd_paramsE,@function
        .size           _ZN5flash16flash_fwd_kernelI23Flash_fwd_kernel_traitsILi128ELi64ELi64ELi4ELb0ELb0EN7cutlass6half_tE19Flash_kernel_traitsILi128ELi64ELi64ELi4ES3_EELb0ELb1ELb0ELb0ELb0ELb1ELb1ELb0EEEvNS_16Flash_fwd_paramsE,(.L_x_1665 - _ZN5flash16flash_fwd_kernelI23Flash_fwd_kernel_traitsILi128ELi64ELi64ELi4ELb0ELb0EN7cutlass6half_tE19Flash_kernel_traitsILi128ELi64ELi64ELi4ES3_EELb0ELb1ELb0ELb0ELb0ELb1ELb1ELb0EEEvNS_16Flash_fwd_paramsE)
        .other          _ZN5flash16flash_fwd_kernelI23Flash_fwd_kernel_traitsILi128ELi64ELi64ELi4ELb0ELb0EN7cutlass6half_tE19Flash_kernel_traitsILi128ELi64ELi64ELi4ES3_EELb0ELb1ELb0ELb0ELb0ELb1ELb1ELb0EEEvNS_16Flash_fwd_paramsE,@"STO_CUDA_ENTRY STV_DEFAULT"
_ZN5flash16flash_fwd_kernelI23Flash_fwd_kernel_traitsILi128ELi64ELi64ELi4ELb0ELb0EN7cutlass6half_tE19Flash_kernel_traitsILi128ELi64ELi64ELi4ES3_EELb0ELb1ELb0ELb0ELb0ELb1ELb1ELb0EEEvNS_16Flash_fwd_paramsE:
.text._ZN5flash16flash_fwd_kernelI23Flash_fwd_kernel_traitsILi128ELi64ELi64ELi4ELb0ELb0EN7cutlass6half_tE19Flash_kernel_traitsILi128ELi64ELi64ELi4ES3_EELb0ELb1ELb0ELb0ELb0ELb1ELb1ELb0EEEvNS_16Flash_fwd_paramsE:
        /* <DEDUP_REMOVED lines=12> */
[----:B------:R-:W-:Y:S02]  /*00c0*/  ISETP.NE.AND.EX P4, PT, R3, RZ, PT, P4 ;  /* 0x000000ff0300720c */ /* 0x000fe40003f85340 */
[----:B------:R-:W-:Y:S01]  /*00d0*/  ISETP.NE.AND.EX P2, PT, RZ, UR5, PT, P2 ;  /* 0x00000005ff007c0c */ /* 0x000fe2000bf45320 */
[----:B--2---:R-:W-:-:S04]  /*00e0*/  IMAD.WIDE.U32 R6, R161, 0x4, R4 ;  /* 0x00000004a1067825 */ /* 0x004fc800078e0004 */
[----:B------:R-:W-:Y:S01]  /*00f0*/  IMAD.SHL.U32 R9, R161, 0x4, RZ ;  /* 0x00000004a1097824 */ /* 0x000fe200078e00ff */
[----:B------:R-:W-:Y:S01]  /*0100*/  SHF.R.U32.HI R2, RZ, 0x1e, R161 ;  /* 0x0000001eff027819 */ /* 0x000fe200000116a1 */
[----:B------:R-:W1:Y:S01]  /*0110*/  LDC.64 R4, c[0x0][0x468] ;  /* 0x00011a00ff047b82 */ /* 0x000e620000000a00 */
[----:B----4-:R-:W-:Y:S01]  /*0120*/  ISETP.NE.U32.AND P3, PT, RZ, UR6, PT ;  /* 0x00000006ff007c0c */ /* 0x010fe2000bf65070 */
[----:B------:R-:W2:Y:S03]  /*0130*/  @P0 LDG.E R160, desc[UR10][R6.64] ;  /* 0x0000000a06a00981 */ /* 0x000ea6000c1e1900 */
[----:B------:R-:W-:Y:S01]  /*0140*/  ISETP.NE.AND.EX P3, PT, RZ, UR7, PT, P3 ;  /* 0x00000007ff007c0c */ /* 0x000fe2000bf65330 */
[----:B------:R3:W2:Y:S01]  /*0150*/  @P4 LDG.E R11, desc[UR10][R6.64+0x4] ;  /* 0x0000040a060b4981 */ /* 0x0006a2000c1e1900 */
[----:B------:R-:W-:-:S04]  /*0160*/  @P2 IADD3 R12, P0, PT, R9, UR4, RZ ;  /* 0x00000004090c2c10 */ /* 0x000fc8000ff1e0ff */
[----:B------:R-:W-:-:S05]  /*0170*/  @P2 IADD3.X R13, PT, PT, R2, UR5, RZ, P0, !PT ;  /* 0x00000005020d2c10 */ /* 0x000fca00087fe4ff */
[----:B------:R4:W5:Y:S01]  /*0180*/  @P2 LDG.E R33, desc[UR10][R12.64] ;  /* 0x0000000a0c212981 */ /* 0x000962000c1e1900 */
[----:B------:R-:W3:Y:S01]  /*0190*/  LDCU.U8 UR4, c[0x0][0x532] ;  /* 0x0000a640ff0477ac */ /* 0x000ee20008000000 */
        /* <DEDUP_REMOVED lines=25> */
.L_x_636:
        /* <DEDUP_REMOVED lines=24> */
[----:B-1----:R-:W1:Y:S08]  /*04b0*/  LDC.U8 R8, c[0x0][0x548] ;  /* 0x00015200ff087b82 */ /* 0x002e700000000000 */
[----:B------:R-:W3:Y:S01]  /*04c0*/  @!P1 LDC.64 R6, c[0x0][0x400] ;  /* 0x00010000ff069b82 */ /* 0x000ee20000000a00 */
[----:B--2---:R-:W-:-:S07]  /*04d0*/  ISETP.NE.AND P0, PT, R0, RZ, PT ;  /* 0x000000ff0000720c */ /* 0x004fce0003f05270 */
[----:B------:R-:W2:Y:S01]  /*04e0*/  @P1 LDC.64 R4, c[0x0][0x408] ;  /* 0x00010200ff041b82 */ /* 0x000ea20000000a00 */
[----:B-1----:R-:W-:-:S07]  /*04f0*/  ISETP.NE.AND P5, PT, R8, RZ, !P0 ;  /* 0x000000ff0800720c */ /* 0x002fce00047a5270 */
[----:B------:R-:W1:Y:S01]  /*0500*/  LDC R0, c[0x0][0x434] ;  /* 0x00010d00ff007b82 */ /* 0x000e620000000800 */
[----:B---3--:R-:W-:-:S07]  /*0510*/  @!P1 IMAD.WIDE.U32 R10, R161, R6, RZ ;  /* 0x00000006a10a9225 */ /* 0x008fce00078e00ff */
[----:B------:R-:W3:Y:S01]  /*0520*/  @P0 LDC.64 R2, c[0x0][0x430] ;  /* 0x00010c00ff020b82 */ /* 0x000ee20000000a00 */
[----:B------:R-:W-:Y:S01]  /*0530*/  @!P1 IMAD R7, R161, R7, R11 ;  /* 0x00000007a1079224 */ /* 0x000fe200078e020b */
[----:B------:R-:W-:Y:S01]  /*0540*/  @!P1 MOV R6, R10 ;  /* 0x0000000a00069202 */ /* 0x000fe20000000f00 */
[----:B--2---:R-:W-:-:S04]  /*0550*/  @P1 IMAD.WIDE.U32 R10, R160, R4, RZ ;  /* 0x00000004a00a1225 */ /* 0x004fc800078e00ff */
[----:B------:R-:W-:Y:S01]  /*0560*/  @P1 IMAD R7, R160, R5, R11 ;  /* 0x00000005a0071224 */ /* 0x000fe200078e020b */
[----:B------:R-:W-:Y:S01]  /*0570*/  @P1 MOV R6, R10 ;  /* 0x0000000a00061202 */ /* 0x000fe20000000f00 */
[----:B---3--:R-:W-:Y:S01]  /*0580*/  @P0 IMAD R4, R2, R3, RZ ;  /* 0x0000000302040224 */ /* 0x008fe200078e02ff */
[----:B------:R-:W-:Y:S01]  /*0590*/  @P0 MOV R2, 0x1 ;  /* 0x0000000100020802 */ /* 0x000fe20000000f00 */
[----:B------:R-:W2:Y:S01]  /*05a0*/  @P0 LDC R3, c[0x0][0x430] ;  /* 0x00010c00ff030b82 */ /* 0x000ea20000000800 */
[----:B-1----:R-:W-:Y:S05]  /*05b0*/  @P0 BRA `(.L_x_638) ;  /* 0x0000000000280947 */ /* 0x002fea0003800000 */
[----:B------:R-:W-:Y:S02]  /*05c0*/  ISETP.NE.AND P0, PT, R8, RZ, PT ;  /* 0x000000ff0800720c */ /* 0x000fe40003f05270 */
[----:B------:R-:W1:Y:S11]  /*05d0*/  LDC R8, c[0x0][0x3e0] ;  /* 0x0000f800ff087b82 */ /* 0x000e760000000800 */
[----:B------:R-:W3:Y:S01]  /*05e0*/  @P0 LDC R4, c[0x0][0x454] ;  /* 0x00011500ff040b82 */ /* 0x000ee20000000800 */
[----:B--2---:R-:W-:-:S02]  /*05f0*/  @P0 MOV R3, 0x1 ;  /* 0x0000000100030802 */ /* 0x004fc40000000f00 */
[----:B------:R-:W-:-:S05]  /*0600*/  @!P0 MOV R3, 0x1 ;  /* 0x0000000100038802 */ /* 0x000fca0000000f00 */
[----:B------:R-:W1:Y:S08]  /*0610*/  @P0 LDC R9, c[0x0][0x454] ;  /* 0x00011500ff090b82 */ /* 0x000e700000000800 */
[----:B------:R-:W2:Y:S08]  /*0620*/  @!P0 LDC R5, c[0x0][0x434] ;  /* 0x00010d00ff058b82 */ /* 0x000eb00000000800 */
[----:B------:R-:W4:Y:S01]  /*0630*/  @!P0 LDC R4, c[0x0][0x434] ;  /* 0x00010d00ff048b82 */ /* 0x000f220000000800 */
[----:B-1----:R-:W-:-:S02]  /*0640*/  @P0 IMAD R2, R9, R8, RZ ;  /* 0x0000000809020224 */ /* 0x002fc400078e02ff */
[----:B--23--:R-:W-:-:S07]  /*0650*/  @!P0 IMAD R2, R5, R8, RZ ;  /* 0x0000000805028224 */ /* 0x00cfce00078e02ff */
.L_x_638:
[----:B------:R-:W-:Y:S01]  /*0660*/  IMAD.SHL.U32 R5, R104, 0x8, RZ ;  /* 0x0000000868057824 */ /* 0x000fe200078e00ff */
[----:B------:R-:W1:Y:S01]  /*0670*/  LDCU.64 UR4, c[0x0][0x410] ;  /* 0x00008200ff0477ac */ /* 0x000e620008000a00 */
        /* <DEDUP_REMOVED lines=17> */
[----:B-1----:R-:W-:Y:S01]  /*0790*/  IMAD.WIDE.U32 R6, R25, UR4, R6 ;  /* 0x0000000419067c25 */ /* 0x002fe2000f8e0006 */
        /* <DEDUP_REMOVED lines=12> */
[----:B------:R-:W1:Y:S01]  /*0860*/  LDCU.64 UR4, c[0x0][0x408] ;  /* 0x00008100ff0477ac */ /* 0x000e620008000a00 */
[----:B------:R-:W-:Y:S01]  /*0870*/  MOV R14, R6 ;  /* 0x00000006000e7202 */ /* 0x000fe20000000f00 */
[----:B------:R-:W3:Y:S01]  /*0880*/  LDCU.64 UR6, c[0x0][0x3f0] ;  /* 0x00007e00ff0677ac */ /* 0x000ee20008000a00 */
[----:B-1----:R-:W-:-:S03]  /*0890*/  IMAD R2, R163, UR4, RZ ;  /* 0x00000004a3027c24 */ /* 0x002fc6000f8e02ff */
[----:B------:R-:W-:-:S04]  /*08a0*/  IMAD.WIDE.U32 R16, R162, UR4, R14 ;  /* 0x00000004a2107c25 */ /* 0x000fc8000f8e000e */
[----:B------:R-:W-:Y:S01]  /*08b0*/  IMAD R2, R162, UR5, R2 ;  /* 0x00000005a2027c24 */ /* 0x000fe2000f8e0202 */
[----:B---3--:R-:W-:-:S04]  /*08c0*/  LEA R18, P3, R16, UR6, 0x1 ;  /* 0x0000000610127c11 */ /* 0x008fc8000f8608ff */
[----:B------:R-:W-:-:S04]  /*08d0*/  IADD3 R2, PT, PT, R17, R2, RZ ;  /* 0x0000000211027210 */ /* 0x000fc80007ffe0ff */
[----:B------:R-:W-:-:S05]  /*08e0*/  LEA.HI.X R19, R16, UR7, R2, 0x1, P3 ;  /* 0x0000000710137c11 */ /* 0x000fca00098f0c02 */
[----:B------:R1:W-:Y:S04]  /*08f0*/  STG.E.128 desc[UR10][R18.64], RZ ;  /* 0x000000ff12007986 */ /* 0x0003e8000c101d0a */
[----:B------:R1:W-:Y:S02]  /*0900*/  STG.E.128 desc[UR10][R18.64+0x80], RZ ;  /* 0x000080ff12007986 */ /* 0x0003e4000c101d0a */
.L_x_640:
[----:B------:R-:W-:Y:S05]  /*0910*/  BSYNC.RECONVERGENT B0 ;  /* 0x0000000000007941 */ /* 0x000fea0003800200 */
.L_x_639:
[----:B------:R-:W-:Y:S01]  /*0920*/  BSSY.RECONVERGENT B0, `(.L_x_641) ;  /* 0x0000012000007945 */ /* 0x000fe20003800200 */
[----:B------:R-:W-:Y:S01]  /*0930*/  ISETP.NE.OR P3, PT, R104, RZ, P0 ;  /* 0x000000ff6800720c */ /* 0x000fe20000765670 */
[----:B--2---:R-:W-:Y:S02]  /*0940*/  IMAD R164, R164, R3, RZ ;  /* 0x00000003a4a47224 */ /* 0x004fe400078e02ff */
[----:B------:R-:W-:Y:S10]  /*0950*/  @P1 BRA `(.L_x_642) ;  /* 0x0000000000381947 */ /* 0x000ff40003800000 */
[----:B------:R-:W2:Y:S01]  /*0960*/  LDCU.64 UR6, c[0x0][0x408] ;  /* 0x00008100ff0677ac */ /* 0x000ea20008000a00 */
[----:B------:R-:W-:Y:S01]  /*0970*/  IADD3 R13, P1, PT, R162, 0x10, RZ ;  /* 0x00000010a20d7810 */ /* 0x000fe20007f3e0ff */
[----:B------:R-:W-:Y:S01]  /*0980*/  IMAD.MOV.U32 R16, RZ, RZ, R6 ;  /* 0x000000ffff107224 */ /* 0x000fe200078e0006 */
[----:B------:R-:W-:Y:S01]  /*0990*/  MOV R17, R15 ;  /* 0x0000000f00117202 */ /* 0x000fe20000000f00 */
[----:B------:R-:W1:Y:S02]  /*09a0*/  LDCU.64 UR4, c[0x0][0x3f0] ;  /* 0x00007e00ff0477ac */ /* 0x000e640008000a00 */
[----:B------:R-:W-:-:S04]  /*09b0*/  IMAD.X R2, RZ, RZ, R163, P1 ;  /* 0x000000ffff027224 */ /* 0x000fc800008e06a3 */
        /* <DEDUP_REMOVED lines=8> */
.L_x_642:
[----:B------:R-:W-:Y:S05]  /*0a40*/  BSYNC.RECONVERGENT B0 ;  /* 0x0000000000007941 */ /* 0x000fea0003800200 */
.L_x_641:
        /* <DEDUP_REMOVED lines=16> */
.L_x_644:
[----:B------:R-:W-:Y:S05]  /*0b50*/  BSYNC.RECONVERGENT B0 ;  /* 0x0000000000007941 */ /* 0x000fea0003800200 */
.L_x_643:
        /* <DEDUP_REMOVED lines=18> */
.L_x_646:
[----:B------:R-:W-:Y:S05]  /*0c80*/  BSYNC.RECONVERGENT B0 ;  /* 0x0000000000007941 */ /* 0x000fea0003800200 */
.L_x_645:
        /* <DEDUP_REMOVED lines=11> */
.L_x_648:
[----:B------:R-:W-:Y:S05]  /*0d40*/  BSYNC.RECONVERGENT B0 ;  /* 0x0000000000007941 */ /* 0x000fea0003800200 */
.L_x_647:
        /* <DEDUP_REMOVED lines=10> */
.L_x_650:
[----:B------:R-:W-:Y:S05]  /*0df0*/  BSYNC.RECONVERGENT B0 ;  /* 0x0000000000007941 */ /* 0x000fea0003800200 */
.L_x_649:
        /* <DEDUP_REMOVED lines=10> */
.L_x_652:
[----:B------:R-:W-:Y:S05]  /*0ea0*/  BSYNC.RECONVERGENT B0 ;  /* 0x0000000000007941 */ /* 0x000fea0003800200 */
.L_x_651:
        /* <DEDUP_REMOVED lines=10> */
.L_x_637:
[----:B------:R-:W-:Y:S02]  /*0f50*/  ISETP.NE.AND P0, PT, R160, -0x1, PT ;  /* 0xffffffffa000780c */ /* 0x000fe40003f05270 */
[----:B------:R-:W-:-:S11]  /*0f60*/  ISETP.NE.AND P2, PT, R7, -0x1, PT ;  /* 0xffffffff0700780c */ /* 0x000fd60003f45270 */
[----:B------:R-:W2:Y:S08]  /*0f70*/  @!P0 LDC.64 R4, c[0x0][0x398] ;  /* 0x0000e600ff048b82 */ /* 0x000eb00000000a00 */
[----:B------:R-:W1:Y:S01]  /*0f80*/  @P0 LDC.64 R2, c[0x0][0x3b0] ;  /* 0x0000ec00ff020b82 */ /* 0x000e620000000a00 */
[----:B--2---:R-:W-:-:S04]  /*0f90*/  @!P0 IMAD.WIDE.U32 R22, R161, R4, RZ ;  /* 0x00000004a1168225 */ /* 0x004fc800078e00ff */
[----:B-1----:R-:W-:-:S04]  /*0fa0*/  @P0 IMAD.WIDE.U32 R8, R160, R2, RZ ;  /* 0x00000002a0080225 */ /* 0x002fc800078e00ff */
        /* <DEDUP_REMOVED lines=16> */
.L_x_653:
[----:B------:R-:W1:Y:S01]  /*10b0*/  LDC.64 R10, c[0x0][0x3b8] ;  /* 0x0000ee00ff0a7b82 */ /* 0x000e620000000a00 */
[----:B------:R-:W-:-:S05]  /*10c0*/  IADD3 R30, PT, PT, R0, R7, RZ ;  /* 0x00000007001e7210 */ /* 0x000fca0007ffe0ff */
[C---:B-1----:R-:W-:Y:S02]  /*10d0*/  IMAD R3, R30.reuse, R11, RZ ;  /* 0x0000000b1e037224 */ /* 0x042fe400078e02ff */
[----:B------:R-:W-:-:S05]  /*10e0*/  IMAD.WIDE.U32 R30, R30, R10, RZ ;  /* 0x0000000a1e1e7225 */ /* 0x000fca00078e00ff */
[----:B------:R-:W-:Y:S02]  /*10f0*/  IADD3 R3, PT, PT, R31, R3, RZ ;  /* 0x000000031f037210 */ /* 0x000fe40007ffe0ff */
.L_x_654:
        /* <DEDUP_REMOVED lines=38> */
.L_x_655:
[----:B------:R-:W1:Y:S01]  /*1360*/  LDC.64 R8, c[0x0][0x3c0] ;  /* 0x0000f000ff087b82 */ /* 0x000e620000000a00 */
[----:B------:R-:W-:-:S05]  /*1370*/  IADD3 R0, PT, PT, R0, R7, RZ ;  /* 0x0000000700007210 */ /* 0x000fca0007ffe0ff */
[C---:B-1----:R-:W-:Y:S02]  /*1380*/  IMAD R129, R0.reuse, R9, RZ ;  /* 0x0000000900817224 */ /* 0x042fe400078e02ff */
[----:B------:R-:W-:-:S05]  /*1390*/  IMAD.WIDE.U32 R130, R0, R8, RZ ;  /* 0x0000000800827225 */ /* 0x000fca00078e00ff */
[----:B------:R-:W-:-:S07]  /*13a0*/  IADD3 R129, PT, PT, R131, R129, RZ ;  /* 0x0000008183817210 */ /* 0x000fce0007ffe0ff */
.L_x_656:
[----:B------:R-:W-:Y:S01]  /*13b0*/  IMAD.IADD R156, R105, 0x1, -R164 ;  /* 0x00000001699c7824 */ /* 0x000fe200078e0aa4 */
[----:B------:R-:W-:Y:S01]  /*13c0*/  SHF.R.U32.HI R166, RZ, 0x3, R104 ;  /* 0x00000003ffa67819 */ /* 0x000fe20000011668 */
[----:B------:R-:W-:Y:S01]  /*13d0*/  IMAD.SHL.U32 R0, R104, 0x8, RZ ;  /* 0x0000000868007824 */ /* 0x000fe200078e00ff */
[----:B------:R-:W1:Y:S01]  /*13e0*/  LDCU.64 UR4, c[0x0][0x3c8] ;  /* 0x00007900ff0477ac */ /* 0x000e620008000a00 */
[----:B------:R-:W-:Y:S01]  /*13f0*/  IMAD.MOV.U32 R167, RZ, RZ, RZ ;  /* 0x000000ffffa77224 */ /* 0x000fe200078e00ff */
[CC--:B------:R-:W-:Y:S01]  /*1400*/  ISETP.GE.AND P6, PT, R166.reuse, R156.reuse, PT ;  /* 0x0000009ca600720c */ /* 0x0c0fe20003fc6270 */
[C---:B------:R-:W-:Y:S01]  /*1410*/  VIADD R17, R166.reuse, 0x20 ;  /* 0x00000020a6117836 */ /* 0x040fe20000000000 */
[----:B------:R-:W-:Y:S01]  /*1420*/  IADD3 R19, PT, PT, R166, 0x10, RZ ;  /* 0x00000010a6137810 */ /* 0x000fe20007ffe0ff */
[----:B------:R-:W2:Y:S01]  /*1430*/  LDCU.64 UR8, c[0x0][0x3d0] ;  /* 0x00007a00ff0877ac */ /* 0x000ea20008000a00 */
[----:B------:R-:W-:Y:S01]  /*1440*/  LOP3.LUT R157, R0, 0x38, RZ, 0xc0, !PT ;  /* 0x00000038009d7812 */ /* 0x000fe200078ec0ff */
[----:B------:R-:W-:Y:S01]  /*1450*/  VIADD R15, R166, 0x30 ;  /* 0x00000030a60f7836 */ /* 0x000fe20000000000 */
[-C--:B------:R-:W-:Y:S01]  /*1460*/  ISETP.GE.AND P5, PT, R19, R156.reuse, PT ;  /* 0x0000009c1300720c */ /* 0x080fe20003fa6270 */
[----:B------:R-:W-:Y:S01]  /*1470*/  IMAD.WIDE.U32 R20, R162, 0x40, R166 ;  /* 0x00000040a2147825 */ /* 0x000fe200078e00a6 */
[----:B------:R-:W-:Y:S01]  /*1480*/  ISETP.GE.AND P4, PT, R17, R156, PT ;  /* 0x0000009c1100720c */ /* 0x000fe20003f86270 */
[----:B------:R-:W3:Y:S01]  /*1490*/  LDCU.64 UR6, c[0x0][0x388] ;  /* 0x00007100ff0677ac */ /* 0x000ee20008000a00 */
[----:B------:R-:W-:Y:S01]  /*14a0*/  IADD3 R30, P0, PT, R157, R30, RZ ;  /* 0x0000001e9d1e7210 */ /* 0x000fe20007f1e0ff */
[----:B------:R-:W-:Y:S01]  /*14b0*/  IMAD.SHL.U32 R134, R10, 0x10, RZ ;  /* 0x000000100a867824 */ /* 0x000fe200078e00ff */
[----:B------:R-:W-:Y:S01]  /*14c0*/  ISETP.GE.AND P3, PT, R15, R156, PT ;  /* 0x0000009c0f00720c */ /* 0x000fe20003f66270 */
[----:B------:R-:W4:Y:S01]  /*14d0*/  @!P6 LDC.64 R12, c[0x0][0x3b0] ;  /* 0x0000ec00ff0ceb82 */ /* 0x000f220000000a00 */
[----:B------:R-:W-:Y:S01]  /*14e0*/  SHF.R.S32.HI R14, RZ, 0x1f, R102 ;  /* 0x0000001fff0e7819 */ /* 0x000fe20000011466 */
[----:B------:R-:W-:Y:S01]  /*14f0*/  IMAD.X R31, RZ, RZ, R3, P0 ;  /* 0x000000ffff1f7224 */ /* 0x000fe200000e0603 */
[----:B------:R-:W-:Y:S01]  /*1500*/  IADD3 R22, P0, PT, R157, R22, RZ ;  /* 0x000000169d167210 */ /* 0x000fe20007f1e0ff */
[----:B------:R-:W-:Y:S01]  /*1510*/  IMAD R128, R166, R9, RZ ;  /* 0x00000009a6807224 */ /* 0x000fe200078e02ff */
[----:B------:R-:W-:Y:S01]  /*1520*/  SHF.L.U64.HI R131, R10, 0x4, R11 ;  /* 0x000000040a837819 */ /* 0x000fe2000001020b */
[----:B------:R-:W-:Y:S01]  /*1530*/  IMAD.WIDE.U32 R30, R166, R10, R30 ;  /* 0x0000000aa61e7225 */ /* 0x000fe200078e001e */
[----:B------:R-:W-:Y:S01]  /*1540*/  IADD3.X R23, PT, PT, RZ, R2, RZ, P0, !PT ;  /* 0x00000002ff177210 */ /* 0x000fe200007fe4ff */
[----:B------:R-:W5:Y:S01]  /*1550*/  @!P6 LDC.64 R6, c[0x0][0x380] ;  /* 0x0000e000ff06eb82 */ /* 0x000f620000000a00 */
[----:B------:R-:W-:Y:S01]  /*1560*/  @!P5 IADD3 R38, P2, PT, R20, 0x10, RZ ;  /* 0x000000101426d810 */ /* 0x000fe20007f5e0ff */
[----:B------:R-:W-:Y:S01]  /*1570*/  IMAD R31, R166, R11, R31 ;  /* 0x0000000ba61f7224 */ /* 0x000fe200078e021f */
[C---:B------:R-:W-:Y:S01]  /*1580*/  @!P4 IADD3 R40, P1, PT, R20.reuse, 0x20, RZ ;  /* 0x000000201428c810 */ /* 0x040fe20007f3e0ff */
[C---:B-1----:R-:W-:Y:S01]  /*1590*/  IMAD.WIDE.U32 R22, R25.reuse, UR4, R22 ;  /* 0x0000000419167c25 */ /* 0x042fe2000f8e0016 */
[----:B------:R-:W-:Y:S01]  /*15a0*/  @!P3 IADD3 R16, P0, PT, R20, 0x30, RZ ;  /* 0x000000301410b810 */ /* 0x000fe20007f1e0ff */
[----:B------:R-:W-:Y:S01]  /*15b0*/  UMOV UR4, 0x400 ;  /* 0x0000040000047882 */ /* 0x000fe20000000000 */
[----:B------:R-:W-:Y:S01]  /*15c0*/  LOP3.LUT R163, R0, 0x1f8, RZ, 0xc0, !PT ;  /* 0x000001f800a37812 */ /* 0x000fe200078ec0ff */
[----:B------:R-:W1:Y:S01]  /*15d0*/  @!P5 LDC.64 R4, c[0x0][0x3b0] ;  /* 0x0000ec00ff04db82 */ /* 0x000e620000000a00 */
[----:B------:R-:W-:Y:S01]  /*15e0*/  IMAD R25, R25, UR5, R23 ;  /* 0x0000000519197c24 */ /* 0x000fe2000f8e0217 */
[----:B------:R-:W-:Y:S01]  /*15f0*/  SHF.L.U32 R101, R9, 0x5, RZ ;  /* 0x0000000509657819 */ /* 0x000fe200000006ff */
[----:B------:R-:W-:Y:S01]  /*1600*/  @!P6 IMAD.MOV.U32 R24, RZ, RZ, R22 ;  /* 0x000000ffff18e224 */ /* 0x000fe200078e0016 */
[----:B------:R-:W-:Y:S01]  /*1610*/  LOP3.LUT R163, R163, 0x38, R104, 0x78, !PT ;  /* 0x00000038a3a37812 */ /* 0x000fe200078e7868 */
[----:B--2---:R-:W-:Y:S01]  /*1620*/  IMAD R27, R14, UR8, RZ ;  /* 0x000000080e1b7c24 */ /* 0x004fe2000f8e02ff */
[----:B------:R-:W2:Y:S01]  /*1630*/  LDCU UR12, c[0x0][0x50c] ;  /* 0x0000a180ff0c77ac */ /* 0x000ea20008000800 */
[----:B------:R-:W-:Y:S01]  /*1640*/  @!P5 IMAD.X R23, RZ, RZ, R21, P2 ;  /* 0x000000ffff17d224 */ /* 0x000fe200010e0615 */
[----:B------:R-:W2:Y:S01]  /*1650*/  @!P4 LDC.64 R2, c[0x0][0x3b0] ;  /* 0x0000ec00ff02cb82 */ /* 0x000ea20000000a00 */
[-C--:B----4-:R-:W-:Y:S01]  /*1660*/  @!P6 IMAD R18, R21, R12.reuse, RZ ;  /* 0x0000000c1512e224 */ /* 0x090fe200078e02ff */
[----:B------:R-:W-:Y:S01]  /*1670*/  LOP3.LUT R163, R163, 0x1e00, R0, 0xf8, !PT ;  /* 0x00001e00a3a37812 */ /* 0x000fe200078ef800 */
[----:B------:R-:W-:-:S04]  /*1680*/  @!P6 IMAD.WIDE.U32 R28, R20, R12, R24 ;  /* 0x0000000c141ce225 */ /* 0x000fc800078e0018 */
[----:B------:R-:W-:Y:S01]  /*1690*/  @!P6 IMAD R18, R20, R13, R18 ;  /* 0x0000000d1412e224 */ /* 0x000fe200078e0212 */
[----:B------:R-:W4:Y:S01]  /*16a0*/  S2UR UR5, SR_CgaCtaId ;  /* 0x00000000000579c3 */ /* 0x000f220000008800 */
[----:B------:R-:W-:Y:S01]  /*16b0*/  @!P4 IMAD.X R13, RZ, RZ, R21, P1 ;  /* 0x000000ffff0dc224 */ /* 0x000fe200008e0615 */
[----:B------:R-:W-:Y:S01]  /*16c0*/  @!P3 IADD3.X R21, PT, PT, RZ, R21, RZ, P0, !PT ;  /* 0x00000015ff15b210 */ /* 0x000fe200007fe4ff */
[----:B------:R-:W-:Y:S01]  /*16d0*/  IMAD R27, R102, UR9, R27 ;  /* 0x00000009661b7c24 */ /* 0x000fe2000f8e021b */
[----:B-----5:R-:W-:Y:S01]  /*16e0*/  @!P6 LEA R26, P0, R28, R6, 0x1 ;  /* 0x000000061c1ae211 */ /* 0x020fe200078008ff */
[----:B------:R-:W-:Y:S01]  /*16f0*/  IMAD.WIDE.U32 R30, R102, UR8, R30 ;  /* 0x00000008661e7c25 */ /* 0x000fe2000f8e001e */
[----:B------:R-:W-:Y:S01]  /*1700*/  @!P5 MOV R6, R22 ;  /* 0x000000160006d202 */ /* 0x000fe20000000f00 */
[----:B------:R-:W5:Y:S02]  /*1710*/  LDCU.64 UR8, c[0x0][0x3d8] ;  /* 0x00007b00ff0877ac */ /* 0x000f640008000a00 */
[----:B------:R-:W-:Y:S01]  /*1720*/  @!P6 IMAD.IADD R12, R29, 0x1, R18 ;  /* 0x000000011d0ce824 */ /* 0x000fe200078e0212 */
[----:B---3--:R-:W-:Y:S01]  /*1730*/  LEA R159, P1, R30, UR6, 0x1 ;  /* 0x000000061e9f7c11 */ /* 0x008fe2000f8208ff */
[----:B------:R-:W-:Y:S01]  /*1740*/  VIADD R20, R103, 0xffffffff ;  /* 0xffffffff67147836 */ /* 0x000fe20000000000 */
[----:B------:R-:W-:Y:S01]  /*1750*/  @!P4 MOV R29, R25 ;  /* 0x00000019001dc202 */ /* 0x000fe20000000f00 */
[----:B------:R-:W-:Y:S01]  /*1760*/  IMAD.IADD R158, R31, 0x1, R27 ;  /* 0x000000011f9e7824 */ /* 0x000fe200078e021b */
[----:B------:R-:W-:Y:S01]  /*1770*/  @!P6 LEA.HI.X R27, R28, R7, R12, 0x1, P0 ;  /* 0x000000071c1be211 */ /* 0x000fe200000f0c0c */
[----:B-1----:R-:W-:-:S02]  /*1780*/  @!P5 IMAD R23, R23, R4, RZ ;  /* 0x000000041717d224 */ /* 0x002fc400078e02ff */
[----:B--2---:R-:W-:Y:S01]  /*1790*/  @!P4 IMAD R24, R13, R2, RZ ;  /* 0x000000020d18c224 */ /* 0x004fe200078e02ff */
[----:B------:R-:W-:Y:S01]  /*17a0*/  LEA.HI.X R158, R30, UR7, R158, 0x1, P1 ;  /* 0x000000071e9e7c11 */ /* 0x000fe200088f0c9e */
[----:B------:R-:W-:Y:S01]  /*17b0*/  IMAD R18, R20, -0x40, R33 ;  /* 0xffffffc014127824 */ /* 0x000fe200078e0221 */
[----:B------:R-:W1:Y:S01]  /*17c0*/  @!P5 LDC.64 R12, c[0x0][0x380] ;  /* 0x0000e000ff0cdb82 */ /* 0x000e620000000a00 */
[----:B------:R-:W-:Y:S01]  /*17d0*/  @!P5 IMAD.MOV.U32 R7, RZ, RZ, R25 ;  /* 0x000000ffff07d224 */ /* 0x000fe200078e0019 */
[----:B------:R-:W2:Y:S01]  /*17e0*/  LDCU.64 UR6, c[0x0][0x390] ;  /* 0x00007200ff0677ac */ /* 0x000ea20008000a00 */
[C---:B------:R-:W-:Y:S01]  /*17f0*/  @!P5 IMAD R23, R38.reuse, R5, R23 ;  /* 0x000000052617d224 */ /* 0x040fe200078e0217 */
[----:B------:R-:W-:Y:S01]  /*1800*/  ISETP.GE.AND P0, PT, R19, R18, PT ;  /* 0x000000121300720c */ /* 0x000fe20003f06270 */
[----:B------:R-:W-:Y:S01]  /*1810*/  @!P5 IMAD.WIDE.U32 R38, R38, R4, R6 ;  /* 0x000000042626d225 */ /* 0x000fe200078e0006 */
[C---:B------:R-:W-:Y:S01]  /*1820*/  SHF.L.U64.HI R6, R10.reuse, 0x6, R11 ;  /* 0x000000060a067819 */ /* 0x040fe2000001020b */
[----:B----4-:R-:W-:Y:S01]  /*1830*/  ULEA UR5, UR5, UR4, 0x18 ;  /* 0x0000000405057291 */ /* 0x010fe2000f8ec0ff */
[----:B------:R-:W3:Y:S01]  /*1840*/  @!P4 LDC.64 R4, c[0x0][0x380] ;  /* 0x0000e000ff04cb82 */ /* 0x000ee20000000a00 */
[----:B------:R-:W-:-:S02]  /*1850*/  IMAD.SHL.U32 R7, R10, 0x40, RZ ;  /* 0x000000400a077824 */ /* 0x000fc400078e00ff */
[----:B------:R-:W-:Y:S02]  /*1860*/  @!P4 IMAD R24, R40, R3, R24 ;  /* 0x000000032818c224 */ /* 0x000fe400078e0218 */
[----:B------:R-:W-:Y:S01]  /*1870*/  IMAD.WIDE.U32 R34, R7, R20, RZ ;  /* 0x0000001407227225 */ /* 0x000fe200078e00ff */
[----:B------:R-:W-:-:S03]  /*1880*/  LEA R163, R163, UR5, 0x1 ;  /* 0x00000005a3a37c11 */ /* 0x000fc6000f8e08ff */
[----:B------:R-:W-:Y:S01]  /*1890*/  IMAD R3, R6, R20, RZ ;  /* 0x0000001406037224 */ /* 0x000fe200078e02ff */
[----:B------:R-:W-:Y:S01]  /*18a0*/  @!P0 IADD3 R30, P1, PT, R134, R34, RZ ;  /* 0x00000022861e8210 */ /* 0x000fe20007f3e0ff */
[----:B------:R-:W-:Y:S01]  /*18b0*/  @!P4 IMAD.MOV.U32 R28, RZ, RZ, R22 ;  /* 0x000000ffff1cc224 */ /* 0x000fe200078e0016 */
[----:B------:R-:W-:Y:S01]  /*18c0*/  @!PT LDS RZ, [RZ] ;  /* 0x00000000fffff984 */ /* 0x000fe20000000800 */
[----:B------:R-:W-:Y:S01]  /*18d0*/  @!PT LDS RZ, [RZ] ;  /* 0x00000000fffff984 */ /* 0x000fe20000000800 */
[----:B------:R-:W-:Y:S01]  /*18e0*/  @!PT LDS RZ, [RZ] ;  /* 0x00000000fffff984 */ /* 0x000fe20000000800 */
[----:B------:R-:W-:Y:S01]  /*18f0*/  @!P6 LDGSTS.E.BYPASS.LTC128B.128 [R163], desc[UR10][R26.64] ;  /* 0x000000001aa3efae */ /* 0x000fe2000b981a0a */
[----:B------:R-:W-:Y:S02]  /*1900*/  IMAD.IADD R35, R35, 0x1, R3 ;  /* 0x0000000123237824 */ /* 0x000fe400078e0203 */
[----:B------:R-:W-:Y:S01]  /*1910*/  @!P4 IMAD.WIDE.U32 R40, R40, R2, R28 ;  /* 0x000000022828c225 */ /* 0x000fe200078e001c */
[----:B------:R-:W-:Y:S01]  /*1920*/  @!P5 IADD3 R28, PT, PT, R39, R23, RZ ;  /* 0x00000017271cd210 */ /* 0x000fe20007ffe0ff */
[----:B------:R-:W4:Y:S01]  /*1930*/  @!P3 LDC.64 R2, c[0x0][0x3b0] ;  /* 0x0000ec00ff02bb82 */ /* 0x000f220000000a00 */
[----:B-1----:R-:W-:Y:S01]  /*1940*/  @!P5 LEA R12, P2, R38, R12, 0x1 ;  /* 0x0000000c260cd211 */ /* 0x002fe200078408ff */
[----:B------:R-:W-:Y:S01]  /*1950*/  @!P0 IMAD.X R29, R131, 0x1, R35, P1 ;  /* 0x00000001831d8824 */ /* 0x000fe200008e0623 */
[----:B------:R-:W-:Y:S01]  /*1960*/  @!P0 LEA R36, P1, R30, R159, 0x1 ;  /* 0x0000009f1e248211 */ /* 0x000fe200078208ff */
[----:B------:R-:W-:Y:S01]  /*1970*/  @!P4 IMAD.IADD R24, R41, 0x1, R24 ;  /* 0x000000012918c824 */ /* 0x000fe200078e0218 */
[----:B------:R-:W-:Y:S01]  /*1980*/  @!P5 LEA.HI.X R13, R38, R13, R28, 0x1, P2 ;  /* 0x0000000d260dd211 */ /* 0x000fe200010f0c1c */
[----:B------:R1:W-:Y:S01]  /*1990*/  @!P6 LDGSTS.E.BYPASS.LTC128B.128 [R163+0x2000], desc[UR10][R26.64+0x80] ;  /* 0x020000801aa3efae */ /* 0x0003e2000b981a0a */
[----:B------:R-:W-:Y:S01]  /*19a0*/  @!P0 LEA.HI.X R37, R30, R158, R29, 0x1, P1 ;  /* 0x0000009e1e258211 */ /* 0x000fe200008f0c1d */
[----:B------:R-:W-:Y:S01]  /*19b0*/  @!P3 IMAD.MOV.U32 R23, RZ, RZ, R25 ;  /* 0x000000ffff17b224 */ /* 0x000fe200078e0019 */
[----:B---3--:R-:W-:Y:S01]  /*19c0*/  @!P4 LEA R28, P1, R40, R4, 0x1 ;  /* 0x00000004281cc211 */ /* 0x008fe200078208ff */
[----:B------:R-:W-:Y:S01]  /*19d0*/  @!P5 LDGSTS.E.BYPASS.LTC128B.128 [R163+0x800], desc[UR10][R12.64] ;  /* 0x008000000ca3dfae */ /* 0x000fe2000b981a0a */
[-C--:B------:R-:W-:Y:S01]  /*19e0*/  ISETP.GE.AND P2, PT, R15, R18.reuse, PT ;  /* 0x000000120f00720c */ /* 0x080fe20003f46270 */
[----:B------:R-:W-:Y:S01]  /*19f0*/  IMAD.SHL.U32 R154, R104, 0x40, RZ ;  /* 0x00000040689a7824 */ /* 0x000fe200078e00ff */
[----:B------:R-:W-:Y:S01]  /*1a00*/  @!P4 LEA.HI.X R29, R40, R5, R24, 0x1, P1 ;  /* 0x00000005281dc211 */ /* 0x000fe200008f0c18 */
[----:B------:R3:W-:Y:S01]  /*1a10*/  @!P5 LDGSTS.E.BYPASS.LTC128B.128 [R163+0x2800], desc[UR10][R12.64+0x80] ;  /* 0x028000800ca3dfae */ /* 0x0007e2000b981a0a */
[----:B------:R-:W5:Y:S01]  /*1a20*/  @!P3 LDC.64 R4, c[0x0][0x380] ;  /* 0x0000e000ff04bb82 */ /* 0x000f620000000a00 */
[-C--:B------:R-:W-:Y:S01]  /*1a30*/  ISETP.GE.AND P1, PT, R166, R18.reuse, PT ;  /* 0x00000012a600720c */ /* 0x080fe20003f26270 */
[----:B------:R-:W-:Y:S01]  /*1a40*/  IMAD.WIDE.U32 R132, R8, 0x20, RZ ;  /* 0x0000002008847825 */ /* 0x000fe200078e00ff */
[----:B------:R-:W-:Y:S01]  /*1a50*/  ISETP.GE.AND P5, PT, R17, R18, PT ;  /* 0x000000121100720c */ /* 0x000fe20003fa6270 */
[----:B------:R-:W-:Y:S02]  /*1a60*/  @!P4 LDGSTS.E.BYPASS.LTC128B.128 [R163+0x1000], desc[UR10][R28.64] ;  /* 0x010000001ca3cfae */ /* 0x000fe4000b981a0a */
[----:B------:R-:W-:-:S02]  /*1a70*/  IMAD.SHL.U32 R155, R104, 0x20, RZ ;  /* 0x00000020689b7824 */ /* 0x000fc400078e00ff */
[----:B------:R2:W-:Y:S01]  /*1a80*/  @!P4 LDGSTS.E.BYPASS.LTC128B.128 [R163+0x3000], desc[UR10][R28.64+0x80] ;  /* 0x030000801ca3cfae */ /* 0x0005e2000b981a0a */
[----:B----4-:R-:W-:Y:S01]  /*1a90*/  @!P3 IMAD R21, R21, R2, RZ ;  /* 0x000000021515b224 */ /* 0x010fe200078e02ff */
[----:B------:R-:W-:Y:S01]  /*1aa0*/  IADD3 R30, P4, PT, R157, R130, RZ ;  /* 0x000000829d1e7210 */ /* 0x000fe20007f9e0ff */
[----:B------:R-:W-:-:S03]  /*1ab0*/  @!P3 IMAD.WIDE.U32 R24, R16, R2, R22 ;  /* 0x000000021018b225 */ /* 0x000fc600078e0016 */
[----:B------:R-:W-:Y:S01]  /*1ac0*/  IADD3.X R31, PT, PT, RZ, R129, RZ, P4, !PT ;  /* 0x00000081ff1f7210 */ /* 0x000fe200027fe4ff */
[----:B------:R-:W-:Y:S02]  /*1ad0*/  @!P3 IMAD R3, R16, R3, R21 ;  /* 0x000000031003b224 */ /* 0x000fe400078e0215 */
[----:B------:R-:W-:Y:S01]  /*1ae0*/  IMAD.WIDE.U32 R22, R10, 0x20, RZ ;  /* 0x000000200a167825 */ /* 0x000fe200078e00ff */
[----:B-1----:R-:W-:-:S03]  /*1af0*/  @!P1 LEA R26, P6, R34, R159, 0x1 ;  /* 0x0000009f221a9211 */ /* 0x002fc600078c08ff */
[----:B------:R-:W-:Y:S01]  /*1b00*/  @!P3 IMAD.IADD R16, R25, 0x1, R3 ;  /* 0x000000011910b824 */ /* 0x000fe200078e0203 */
[----:B------:R-:W-:Y:S01]  /*1b10*/  @!P1 LEA.HI.X R27, R34, R158, R35, 0x1, P6 ;  /* 0x0000009e221b9211 */ /* 0x000fe200030f0c23 */
[----:B------:R-:W-:Y:S01]  /*1b20*/  IMAD.SHL.U32 R21, R11, 0x20, RZ ;  /* 0x000000200b157824 */ /* 0x000fe200078e00ff */
[----:B-----5:R-:W-:Y:S01]  /*1b30*/  @!P3 LEA R4, P6, R24, R4, 0x1 ;  /* 0x000000041804b211 */ /* 0x020fe200078c08ff */
[----:B------:R-:W-:Y:S01]  /*1b40*/  IMAD.IADD R101, R133, 0x1, R101 ;  /* 0x0000000185657824 */ /* 0x000fe200078e0265 */
[----:B------:R-:W-:Y:S01]  /*1b50*/  @!P5 IADD3 R2, P4, PT, R34, R22, RZ ;  /* 0x000000162202d210 */ /* 0x000fe20007f9e0ff */
[----:B---3--:R-:W-:Y:S01]  /*1b60*/  @!P2 IMAD R12, R11, 0x30, RZ ;  /* 0x000000300b0ca824 */ /* 0x008fe200078e02ff */
[----:B------:R-:W-:Y:S01]  /*1b70*/  @!P3 LEA.HI.X R5, R24, R5, R16, 0x1, P6 ;  /* 0x000000051805b211 */ /* 0x000fe200030f0c10 */
[----:B------:R-:W-:Y:S01]  /*1b80*/  IMAD R13, R14, UR8, RZ ;  /* 0x000000080e0d7c24 */ /* 0x000fe2000f8e02ff */
[----:B------:R-:W-:Y:S01]  /*1b90*/  @!P5 IADD3.X R21, PT, PT, R35, R23, R21, P4, !PT ;  /* 0x000000172315d210 */ /* 0x000fe200027fe415 */
[----:B------:R-:W-:Y:S01]  /*1ba0*/  IMAD.SHL.U32 R136, R104, 0x2, RZ ;  /* 0x0000000268887824 */ /* 0x000fe200078e00ff */
[----:B------:R-:W-:Y:S01]  /*1bb0*/  @!P5 LEA R24, P4, R2, R159, 0x1 ;  /* 0x0000009f0218d211 */ /* 0x000fe200078808ff */
[----:B------:R-:W-:Y:S01]  /*1bc0*/  @!P3 LDGSTS.E.BYPASS.LTC128B.128 [R163+0x1800], desc[UR10][R4.64] ;  /* 0x0180000004a3bfae */ /* 0x000fe2000b981a0a */
[----:B------:R-:W-:-:S02]  /*1bd0*/  IMAD R13, R102, UR9, R13 ;  /* 0x00000009660d7c24 */ /* 0x000fc4000f8e020d */
[----:B--2---:R-:W-:Y:S01]  /*1be0*/  IMAD.WIDE.U32 R28, R166, R8, R30 ;  /* 0x00000008a61c7225 */ /* 0x004fe200078e001e */
[----:B------:R-:W-:Y:S01]  /*1bf0*/  @!P5 LEA.HI.X R25, R2, R158, R21, 0x1, P4 ;  /* 0x0000009e0219d211 */ /* 0x000fe200020f0c15 */
[----:B------:R1:W-:Y:S01]  /*1c00*/  @!P3 LDGSTS.E.BYPASS.LTC128B.128 [R163+0x3800], desc[UR10][R4.64+0x80] ;  /* 0x0380008004a3bfae */ /* 0x0003e2000b981a0a */
[----:B------:R-:W-:Y:S01]  /*1c10*/  ISETP.GE.AND P4, PT, R19, R18, PT ;  /* 0x000000121300720c */ /* 0x000fe20003f86270 */
[----:B------:R-:W-:Y:S01]  /*1c20*/  @!P2 IMAD.WIDE.U32 R30, R10, 0x30, R34 ;  /* 0x000000300a1ea825 */ /* 0x000fe200078e0022 */
[----:B------:R-:W-:Y:S01]  /*1c30*/  SHF.L.U32 R21, R8, 0x6, RZ ;  /* 0x0000000608157819 */ /* 0x000fe200000006ff */
[----:B------:R-:W-:Y:S01]  /*1c40*/  @!P1 LDGSTS.E.BYPASS.LTC128B.128 [R163+0x4000], desc[UR10][R26.64] ;  /* 0x040000001aa39fae */ /* 0x000fe2000b981a0a */
[----:B------:R-:W-:Y:S01]  /*1c50*/  LOP3.LUT R136, R136, 0x6, RZ, 0xc0, !PT ;  /* 0x0000000688887812 */ /* 0x000fe200078ec0ff */
[----:B------:R-:W-:Y:S01]  /*1c60*/  @!P2 IMAD.IADD R3, R31, 0x1, R12 ;  /* 0x000000011f03a824 */ /* 0x000fe200078e020c */
[----:B------:R-:W-:Y:S01]  /*1c70*/  @!P2 LEA R22, P6, R30, R159, 0x1 ;  /* 0x0000009f1e16a211 */ /* 0x000fe200078c08ff */
[----:B------:R-:W-:Y:S01]  /*1c80*/  @!P1 LDGSTS.E.BYPASS.LTC128B.128 [R163+0x6000], desc[UR10][R26.64+0x80] ;  /* 0x060000801aa39fae */ /* 0x000fe2000b981a0a */
[----:B------:R-:W-:-:S02]  /*1c90*/  IMAD.IADD R29, R29, 0x1, R128 ;  /* 0x000000011d1d7824 */ /* 0x000fc400078e0280 */
[----:B------:R-:W-:Y:S01]  /*1ca0*/  @!P2 LEA.HI.X R23, R30, R158, R3, 0x1, P6 ;  /* 0x0000009e1e17a211 */ /* 0x000fe200030f0c03 */
[----:B------:R-:W-:Y:S01]  /*1cb0*/  @!P0 LDGSTS.E.BYPASS.LTC128B.128 [R163+0x4800], desc[UR10][R36.64] ;  /* 0x0480000024a38fae */ /* 0x000fe2000b981a0a */
[----:B------:R-:W-:Y:S01]  /*1cc0*/  SHF.L.U64.HI R3, R8, 0x6, R9 ;  /* 0x0000000608037819 */ /* 0x000fe20000010209 */
[----:B------:R-:W-:Y:S02]  /*1cd0*/  IMAD.WIDE.U32 R34, R102, UR8, R28 ;  /* 0x0000000866227c25 */ /* 0x000fe4000f8e001c */
[----:B------:R2:W-:Y:S02]  /*1ce0*/  @!P0 LDGSTS.E.BYPASS.LTC128B.128 [R163+0x6800], desc[UR10][R36.64+0x80] ;  /* 0x0680008024a38fae */ /* 0x0005e4000b981a0a */
[-C--:B------:R-:W-:Y:S01]  /*1cf0*/  IMAD R3, R3, R20.reuse, RZ ;  /* 0x0000001403037224 */ /* 0x080fe200078e02ff */
[----:B------:R-:W-:Y:S01]  /*1d00*/  LEA R32, P0, R34, UR6, 0x1 ;  /* 0x0000000622207c11 */ /* 0x000fe2000f8008ff */
[----:B------:R-:W-:Y:S01]  /*1d10*/  @!P5 LDGSTS.E.BYPASS.LTC128B.128 [R163+0x5000], desc[UR10][R24.64] ;  /* 0x0500000018a3dfae */ /* 0x000fe2000b981a0a */
[----:B------:R-:W-:-:S03]  /*1d20*/  IMAD.WIDE.U32 R20, R21, R20, RZ ;  /* 0x0000001415147225 */ /* 0x000fc600078e00ff */
[----:B------:R-:W-:Y:S01]  /*1d30*/  @!P5 LDGSTS.E.BYPASS.LTC128B.128 [R163+0x7000], desc[UR10][R24.64+0x80] ;  /* 0x0700008018a3dfae */ /* 0x000fe2000b981a0a */
[----:B------:R-:W-:Y:S01]  /*1d40*/  IMAD.IADD R19, R35, 0x1, R13 ;  /* 0x0000000123137824 */ /* 0x000fe200078e020d */
[----:B------:R-:W-:Y:S01]  /*1d50*/  ISETP.GE.AND P5, PT, R17, R18, PT ;  /* 0x000000121100720c */ /* 0x000fe20003fa6270 */
[----:B-1----:R-:W-:Y:S01]  /*1d60*/  IMAD.IADD R5, R21, 0x1, R3 ;  /* 0x0000000115057824 */ /* 0x002fe200078e0203 */
[----:B------:R-:W-:Y:S01]  /*1d70*/  @!P2 LDGSTS.E.BYPASS.LTC128B.128 [R163+0x5800], desc[UR10][R22.64] ;  /* 0x0580000016a3afae */ /* 0x000fe2000b981a0a */
[----:B------:R-:W-:Y:S01]  /*1d80*/  @!P4 LEA R3, P3, R8, R20, 0x4 ;  /* 0x000000140803c211 */ /* 0x000fe200078620ff */
[----:B------:R-:W-:Y:S01]  /*1d90*/  IMAD R136, R103, 0x40, R136 ;  /* 0x0000004067887824 */ /* 0x000fe200078e0288 */
[----:B------:R-:W-:Y:S01]  /*1da0*/  LOP3.LUT R13, R154, 0x1c0, RZ, 0xc0, !PT ;  /* 0x000001c09a0d7812 */ /* 0x000fe200078ec0ff */
[----:B------:R-:W-:Y:S01]  /*1db0*/  @!P2 LDGSTS.E.BYPASS.LTC128B.128 [R163+0x7800], desc[UR10][R22.64+0x80] ;  /* 0x0780008016a3afae */ /* 0x000fe2000b981a0a */
[----:B------:R-:W-:Y:S02]  /*1dc0*/  @!P4 LEA.HI.X R4, R8, R5, R9, 0x4, P3 ;  /* 0x000000050804c211 */ /* 0x000fe400018f2409 */
[----:B------:R-:W-:Y:S01]  /*1dd0*/  ISETP.GE.AND P3, PT, R15, R18, PT ;  /* 0x000000120f00720c */ /* 0x000fe20003f66270 */
[----:B------:R-:W0:Y:S01]  /*1de0*/  LDGDEPBAR ;  /* 0x00000000000079af */ /* 0x000e220000000000 */
[----:B------:R-:W-:-:S02]  /*1df0*/  LEA.HI.X R2, R34, UR7, R19, 0x1, P0 ;  /* 0x0000000722027c11 */ /* 0x000fc400080f0c13 */
[-C--:B------:R-:W-:Y:S02]  /*1e00*/  @!P4 LEA R12, P6, R3, R32.reuse, 0x1 ;  /* 0x00000020030cc211 */ /* 0x080fe400078c08ff */
[----:B------:R-:W-:Y:S02]  /*1e10*/  LOP3.LUT R0, R13, 0x38, R0, 0xf8, !PT ;  /* 0x000000380d007812 */ /* 0x000fe400078ef800 */
[C---:B------:R-:W-:Y:S02]  /*1e20*/  @!P1 LEA R18, P2, R20.reuse, R32, 0x1 ;  /* 0x0000002014129211 */ /* 0x040fe400078408ff */
[-C--:B------:R-:W-:Y:S02]  /*1e30*/  @!P4 LEA.HI.X R13, R3, R2.reuse, R4, 0x1, P6 ;  /* 0x00000002030dc211 */ /* 0x080fe400030f0c04 */
[C-C-:B------:R-:W-:Y:S01]  /*1e40*/  @!P1 LEA.HI.X R19, R20.reuse, R2, R5.reuse, 0x1, P2 ;  /* 0x0000000214139211 */ /* 0x140fe200010f0c05 */
[----:B------:R-:W-:Y:S01]  /*1e50*/  @!P3 IMAD.MOV.U32 R4, RZ, RZ, R20 ;  /* 0x000000ffff04b224 */ /* 0x000fe200078e0014 */
[----:B------:R-:W-:Y:S01]  /*1e60*/  @!P5 IADD3 R15, P2, PT, R20, R132, RZ ;  /* 0x00000084140fd210 */ /* 0x000fe20007f5e0ff */
[----:B------:R-:W-:Y:S01]  /*1e70*/  @!P3 IMAD R17, R9, 0x30, RZ ;  /* 0x000000300911b824 */ /* 0x000fe200078e02ff */
[----:B------:R-:W-:Y:S01]  /*1e80*/  LOP3.LUT R3, R0, 0x8, R104, 0x78, !PT ;  /* 0x0000000800037812 */ /* 0x000fe200078e7868 */
[----:B------:R-:W-:Y:S01]  /*1e90*/  @!P3 IMAD.WIDE.U32 R20, R8, 0x30, R4 ;  /* 0x000000300814b825 */ /* 0x000fe200078e0004 */
[----:B------:R-:W-:-:S02]  /*1ea0*/  LOP3.LUT R4, R154, 0x200, RZ, 0xc0, !PT ;  /* 0x000002009a047812 */ /* 0x000fc400078ec0ff */
[----:B------:R-:W-:Y:S01]  /*1eb0*/  LOP3.LUT R154, R154, 0x400, RZ, 0xc0, !PT ;  /* 0x000004009a9a7812 */ /* 0x000fe200078ec0ff */
[----:B------:R-:W-:Y:S01]  /*1ec0*/  @!P3 IMAD.IADD R17, R21, 0x1, R17 ;  /* 0x000000011511b824 */ /* 0x000fe200078e0211 */
[----:B------:R-:W-:Y:S02]  /*1ed0*/  @!P5 IADD3.X R5, PT, PT, R101, R5, RZ, P2, !PT ;  /* 0x000000056505d210 */ /* 0x000fe400017fe4ff */
[----:B------:R-:W-:Y:S01]  /*1ee0*/  @!P5 LEA R14, P6, R15, R32, 0x1 ;  /* 0x000000200f0ed211 */ /* 0x000fe200078c08ff */
[----:B------:R-:W-:-:S04]  /*1ef0*/  DEPBAR.LE SB0, 0x0 ;  /* 0x000080000000791a */ /* 0x000fc80000000000 */
[----:B------:R-:W-:Y:S01]  /*1f00*/  BAR.SYNC.DEFER_BLOCKING 0x0 ;  /* 0x0000000000007b1d */ /* 0x000fe20000010000 */
[----:B------:R-:W-:Y:S01]  /*1f10*/  IMAD R154, R3, 0x2, R154 ;  /* 0x00000002039a7824 */ /* 0x000fe200078e029a */
[----:B------:R-:W-:Y:S02]  /*1f20*/  SHF.R.U32.HI R3, RZ, 0x1, R104 ;  /* 0x00000001ff037819 */ /* 0x000fe40000011668 */
[----:B------:R-:W-:Y:S02]  /*1f30*/  LOP3.LUT R155, R4, 0x7c00, R155, 0xf8, !PT ;  /* 0x00007c00049b7812 */ /* 0x000fe400078ef89b */
[----:B------:R-:W-:Y:S01]  /*1f40*/  LOP3.LUT R4, R0, 0x8, R3, 0x78, !PT ;  /* 0x0000000800047812 */ /* 0x000fe200078e7803 */
[----:B------:R-:W-:Y:S01]  /*1f50*/  IMAD.MOV.U32 R0, RZ, RZ, 0x40 ;  /* 0x00000040ff007424 */ /* 0x000fe200078e00ff */
[----:B------:R-:W-:Y:S02]  /*1f60*/  @!P3 LEA R16, P2, R20, R32, 0x1 ;  /* 0x000000201410b211 */ /* 0x000fe400078408ff */
[----:B------:R-:W-:Y:S01]  /*1f70*/  @!P5 LEA.HI.X R15, R15, R2, R5, 0x1, P6 ;  /* 0x000000020f0fd211 */ /* 0x000fe200030f0c05 */
[----:B------:R-:W-:Y:S01]  /*1f80*/  IMAD.MOV.U32 R5, RZ, RZ, 0x20 ;  /* 0x00000020ff057424 */ /* 0x000fe200078e00ff */
[----:B------:R-:W-:-:S02]  /*1f90*/  IADD3 R155, PT, PT, R4, R155, RZ ;  /* 0x0000009b049b7210 */ /* 0x000fc40007ffe0ff */
[----:B------:R-:W-:Y:S01]  /*1fa0*/  @!P3 LEA.HI.X R17, R20, R2, R17, 0x1, P2 ;  /* 0x000000021411b211 */ /* 0x000fe200010f0c11 */
[----:B------:R-:W-:Y:S01]  /*1fb0*/  VIADD R2, R154, UR5 ;  /* 0x000000059a027c36 */ /* 0x000fe20008000000 */
[----:B------:R-:W-:Y:S02]  /*1fc0*/  LEA R155, R155, UR5, 0x1 ;  /* 0x000000059b9b7c11 */ /* 0x000fe4000f8e08ff */
[----:B------:R-:W-:-:S04]  /*1fd0*/  LOP3.LUT R3, R3, 0x1f0, RZ, 0xc0, !PT ;  /* 0x000001f003037812 */ /* 0x000fc800078ec0ff */
[----:B------:R-:W-:Y:S01]  /*1fe0*/  IADD3 R3, PT, PT, R3, 0x1, R164 ;  /* 0x0000000103037810 */ /* 0x000fe20007ffe0a4 */
[----:B------:R-:W-:Y:S01]  /*1ff0*/  @!PT LDS RZ, [RZ] ;  /* 0x00000000fffff984 */ /* 0x000fe20000000800 */
[----:B------:R-:W-:Y:S01]  /*2000*/  @!PT LDS RZ, [RZ] ;  /* 0x00000000fffff984 */ /* 0x000fe20000000800 */
[----:B------:R-:W-:Y:S01]  /*2010*/  @!PT LDS RZ, [RZ] ;  /* 0x00000000fffff984 */ /* 0x000fe20000000800 */
[----:B------:R-:W-:Y:S04]  /*2020*/  @!P1 LDGSTS.E.BYPASS.LTC128B.128 [R163+0x8000], desc[UR10][R18.64] ;  /* 0x0800000012a39fae */ /* 0x000fe8000b981a0a */
[----:B------:R-:W-:Y:S04]  /*2030*/  @!P1 LDGSTS.E.BYPASS.LTC128B.128 [R163+0xa000], desc[UR10][R18.64+0x80] ;  /* 0x0a00008012a39fae */ /* 0x000fe8000b981a0a */
[----:B------:R-:W-:Y:S04]  /*2040*/  @P1 STS.128 [R163+0x8000], RZ ;  /* 0x008000ffa3001388 */ /* 0x000fe80000000c00 */
[----:B------:R-:W-:Y:S01]  /*2050*/  @P1 STS.128 [R163+0xa000], RZ ;  /* 0x00a000ffa3001388 */ /* 0x000fe20000000c00 */
[----:B------:R-:W-:-:S03]  /*2060*/  R2P PR, R104, 0x6 ;  /* 0x0000000668007804 */ /* 0x000fc60000000000 */
[----:B------:R-:W-:Y:S02]  /*2070*/  @P4 STS.128 [R163+0x8800], RZ ;  /* 0x008800ffa3004388 */ /* 0x000fe40000000c00 */
[----:B------:R-:W-:Y:S02]  /*2080*/  SEL R5, R5, 0xffffffe0, !P1 ;  /* 0xffffffe005057807 */ /* 0x000fe40004800000 */
[----:B------:R-:W-:Y:S01]  /*2090*/  @P4 STS.128 [R163+0xa800], RZ ;  /* 0x00a800ffa3004388 */ /* 0x000fe20000000c00 */
[----:B------:R-:W-:Y:S02]  /*20a0*/  SEL R0, R0, 0xffffffc0, !P2 ;  /* 0xffffffc000007807 */ /* 0x000fe40005000000 */
[C---:B------:R-:W-:Y:S01]  /*20b0*/  IADD3 R153, PT, PT, R155.reuse, R5, RZ ;  /* 0x000000059b997210 */ /* 0x040fe20007ffe0ff */
[----:B------:R-:W-:Y:S01]  /*20c0*/  @!PT LDS RZ, [RZ] ;  /* 0x00000000fffff984 */ /* 0x000fe20000000800 */
[----:B------:R-:W-:Y:S01]  /*20d0*/  @!PT LDS RZ, [RZ] ;  /* 0x00000000fffff984 */ /* 0x000fe20000000800 */
[----:B------:R-:W-:Y:S01]  /*20e0*/  @!PT LDS RZ, [RZ] ;  /* 0x00000000fffff984 */ /* 0x000fe20000000800 */
[----:B------:R-:W-:Y:S01]  /*20f0*/  @!P4 LDGSTS.E.BYPASS.LTC128B.128 [R163+0x8800], desc[UR10][R12.64] ;  /* 0x088000000ca3cfae */ /* 0x000fe2000b981a0a */
[C---:B------:R-:W-:Y:S01]  /*2100*/  IMAD.IADD R149, R2.reuse, 0x1, R5 ;  /* 0x0000000102957824 */ /* 0x040fe200078e0205 */
[----:B------:R-:W-:Y:S01]  /*2110*/  IADD3 R152, PT, PT, R155, R0, RZ ;  /* 0x000000009b987210 */ /* 0x000fe20007ffe0ff */
[----:B------:R-:W-:Y:S01]  /*2120*/  IMAD.IADD R148, R2, 0x1, R0 ;  /* 0x0000000102947824 */ /* 0x000fe200078e0200 */
[----:B------:R-:W-:Y:S01]  /*2130*/  @!P4 LDGSTS.E.BYPASS.LTC128B.128 [R163+0xa800], desc[UR10][R12.64+0x80] ;  /* 0x0a8000800ca3cfae */ /* 0x000fe2000b981a0a */
[----:B------:R-:W-:-:S02]  /*2140*/  SHF.R.U32.HI R2, RZ, 0x2, R104 ;  /* 0x00000002ff027819 */ /* 0x000fc40000011668 */
[C---:B------:R-:W-:Y:S01]  /*2150*/  IMAD.IADD R151, R5.reuse, 0x1, R152 ;  /* 0x0000000105977824 */ /* 0x040fe200078e0298 */
[----:B------:R-:W-:Y:S01]  /*2160*/  @P5 STS.128 [R163+0x9000], RZ ;  /* 0x009000ffa3005388 */ /* 0x000fe20000000c00 */
[----:B------:R-:W-:Y:S02]  /*2170*/  IADD3 R147, PT, PT, R5, R148, RZ ;  /* 0x0000009405937210 */ /* 0x000fe40007ffe0ff */
[----:B------:R-:W-:Y:S01]  /*2180*/  LOP3.LUT R2, R2, 0x7, RZ, 0xc0, !PT ;  /* 0x0000000702027812 */ /* 0x000fe200078ec0ff */
[----:B------:R-:W-:Y:S01]  /*2190*/  @P5 STS.128 [R163+0xb000], RZ ;  /* 0x00b000ffa3005388 */ /* 0x000fe20000000c00 */
[----:B------:R-:W-:Y:S02]  /*21a0*/  ISETP.NE.AND P1, PT, R103, 0x1, PT ;  /* 0x000000016700780c */ /* 0x000fe40003f25270 */
[----:B------:R-:W-:Y:S01]  /*21b0*/  IADD3 R2, PT, PT, -R105, R3, R2 ;  /* 0x0000000369027210 */ /* 0x000fe20007ffe102 */
[----:B------:R-:W-:Y:S01]  /*21c0*/  @!PT LDS RZ, [RZ] ;  /* 0x00000000fffff984 */ /* 0x000fe20000000800 */
[----:B------:R-:W-:Y:S01]  /*21d0*/  @!PT LDS RZ, [RZ] ;  /* 0x00000000fffff984 */ /* 0x000fe20000000800 */
[----:B------:R-:W-:Y:S01]  /*21e0*/  @!PT LDS RZ, [RZ] ;  /* 0x00000000fffff984 */ /* 0x000fe20000000800 */
[----:B------:R-:W-:Y:S01]  /*21f0*/  @!P5 LDGSTS.E.BYPASS.LTC128B.128 [R163+0x9000], desc[UR10][R14.64] ;  /* 0x090000000ea3dfae */ /* 0x000fe2000b981a0a */
[----:B------:R-:W-:-:S02]  /*2200*/  IADD3 R3, PT, PT, R136, -0x40, RZ ;  /* 0xffffffc088037810 */ /* 0x000fc40007ffe0ff */
[--C-:B------:R-:W-:Y:S01]  /*2210*/  IADD3 R2, PT, PT, R2, R100, R33.reuse ;  /* 0x0000006402027210 */ /* 0x100fe20007ffe021 */
[----:B------:R-:W-:Y:S03]  /*2220*/  @!P5 LDGSTS.E.BYPASS.LTC128B.128 [R163+0xb000], desc[UR10][R14.64+0x80] ;  /* 0x0b0000800ea3dfae */ /* 0x000fe6000b981a0a */
[C---:B------:R-:W-:Y:S01]  /*2230*/  VIMNMX R135, PT, PT, R2.reuse, R33, PT ;  /* 0x0000002102877248 */ /* 0x040fe20003fe0100 */
[----:B------:R-:W-:Y:S01]  /*2240*/  @P3 STS.128 [R163+0x9800], RZ ;  /* 0x009800ffa3003388 */ /* 0x000fe20000000c00 */
[----:B------:R-:W-:Y:S02]  /*2250*/  VIADDMNMX R2, R2, 0x8, R33, PT ;  /* 0x0000000802027846 */ /* 0x000fe40003800121 */
[C---:B------:R-:W-:Y:S01]  /*2260*/  ISETP.GE.AND P6, PT, R3.reuse, R135, PT ;  /* 0x000000870300720c */ /* 0x040fe20003fc6270 */
[----:B------:R-:W-:Y:S01]  /*2270*/  @P3 STS.128 [R163+0xb800], RZ ;  /* 0x00b800ffa3003388 */ /* 0x000fe20000000c00 */
[----:B------:R-:W-:Y:S01]  /*2280*/  ISETP.GE.AND P5, PT, R3, R2, PT ;  /* 0x000000020300720c */ /* 0x000fe20003fa6270 */
[----:B------:R-:W-:-:S02]  /*2290*/  VIADD R3, R136, 0xffffffc1 ;  /* 0xffffffc188037836 */ /* 0x000fc40000000000 */
[----:B------:R-:W-:Y:S01]  /*22a0*/  @!PT LDS RZ, [RZ] ;  /* 0x00000000fffff984 */ /* 0x000fe20000000800 */
[----:B------:R-:W-:Y:S01]  /*22b0*/  @!PT LDS RZ, [RZ] ;  /* 0x00000000fffff984 */ /* 0x000fe20000000800 */
[----:B------:R-:W-:Y:S01]  /*22c0*/  @!PT LDS RZ, [RZ] ;  /* 0x00000000fffff984 */ /* 0x000fe20000000800 */
[----:B------:R-:W-:Y:S04]  /*22d0*/  @!P3 LDGSTS.E.BYPASS.LTC128B.128 [R163+0x9800], desc[UR10][R16.64] ;  /* 0x0980000010a3bfae */ /* 0x000fe8000b981a0a */
[----:B------:R1:W-:Y:S04]  /*22e0*/  @!P3 LDGSTS.E.BYPASS.LTC128B.128 [R163+0xb800], desc[UR10][R16.64+0x80] ;  /* 0x0b80008010a3bfae */ /* 0x0003e8000b981a0a */
[----:B------:R-:W-:Y:S04]  /*22f0*/  LDSM.16.M88.4 R28, [R155] ;  /* 0x000000009b1c783b */ /* 0x000fe80000000200 */
[----:B------:R-:W3:Y:S04]  /*2300*/  LDSM.16.M88.4 R72, [R154+UR5+0x4000] ;  /* 0x004000059a48783b */ /* 0x000ee80008000200 */
[----:B------:R-:W4:Y:S04]  /*2310*/  LDSM.16.M88.4 R64, [R154+UR5+0x4800] ;  /* 0x004800059a40783b */ /* 0x000f280008000200 */
[----:B------:R-:W-:Y:S04]  /*2320*/  LDSM.16.M88.4 R48, [R153] ;  /* 0x000000009930783b */ /* 0x000fe80000000200 */
[----:B------:R-:W5:Y:S04]  /*2330*/  LDSM.16.M88.4 R44, [R149+0x4000] ;  /* 0x00400000952c783b */ /* 0x000f680000000200 */
[----:B------:R-:W5:Y:S04]  /*2340*/  LDSM.16.M88.4 R56, [R154+UR5+0x5000] ;  /* 0x005000059a38783b */ /* 0x000f680008000200 */
[----:B--2---:R-:W2:Y:S04]  /*2350*/  LDSM.16.M88.4 R36, [R154+UR5+0x5800] ;  /* 0x005800059a24783b */ /* 0x004ea80008000200 */
[----:B-1----:R-:W1:Y:S04]  /*2360*/  LDSM.16.M88.4 R16, [R149+0x4800] ;  /* 0x004800009510783b */ /* 0x002e680000000200 */
[----:B------:R-:W-:Y:S04]  /*2370*/  LDSM.16.M88.4 R12, [R152] ;  /* 0x00000000980c783b */ /* 0x000fe80000000200 */
[----:B------:R-:W1:Y:S04]  /*2380*/  LDSM.16.M88.4 R80, [R148+0x4000] ;  /* 0x004000009450783b */ /* 0x000e680000000200 */
[----:B------:R-:W1:Y:S01]  /*2390*/  LDSM.16.M88.4 R76, [R149+0x5000] ;  /* 0x00500000954c783b */ /* 0x000e620000000200 */
[C---:B---3--:R-:W-:Y:S03]  /*23a0*/  HMMA.16816.F32 R20, R28.reuse, R72, RZ ;  /* 0x000000481c14723c */ /* 0x048fe600000018ff */
[----:B------:R-:W3:Y:S04]  /*23b0*/  LDSM.16.M88.4 R40, [R149+0x5800] ;  /* 0x005800009528783b */ /* 0x000ee80000000200 */
[----:B------:R-:W3:Y:S01]  /*23c0*/  LDSM.16.M88.4 R24, [R148+0x4800] ;  /* 0x004800009418783b */ /* 0x000ee20000000200 */
[C---:B----4-:R-:W-:Y:S03]  /*23d0*/  HMMA.16816.F32 R68, R28.reuse, R64, RZ ;  /* 0x000000401c44723c */ /* 0x050fe600000018ff */
[----:B------:R-:W-:Y:S04]  /*23e0*/  LDSM.16.M88.4 R88, [R151] ;  /* 0x000000009758783b */ /* 0x000fe80000000200 */
[----:B------:R-:W4:Y:S01]  /*23f0*/  LDSM.16.M88.4 R96, [R147+0x4000] ;  /* 0x004000009360783b */ /* 0x000f220000000200 */
[C---:B------:R-:W-:Y:S03]  /*2400*/  HMMA.16816.F32 R64, R28.reuse, R66, RZ ;  /* 0x000000421c40723c */ /* 0x040fe600000018ff */
[----:B------:R-:W-:Y:S04]  /*2410*/  LDSM.16.M88.4 R92, [R154+UR5+0x6000] ;  /* 0x006000059a5c783b */ /* 0x000fe80008000200 */
[----:B------:R-:W-:Y:S01]  /*2420*/  LDSM.16.M88.4 R84, [R147+0x4800] ;  /* 0x004800009354783b */ /* 0x000fe20000000200 */
[----:B------:R-:W-:Y:S03]  /*2430*/  HMMA.16816.F32 R72, R28, R74, RZ ;  /* 0x0000004a1c48723c */ /* 0x000fe600000018ff */
[----:B------:R-:W0:Y:S05]  /*2440*/  LDGDEPBAR ;  /* 0x00000000000079af */ /* 0x000e2a0000000000 */
[----:B-----5:R-:W-:Y:S08]  /*2450*/  HMMA.16816.F32 R20, R48, R44, R20 ;  /* 0x0000002c3014723c */ /* 0x020ff00000001814 */
[C---:B------:R-:W-:Y:S08]  /*2460*/  HMMA.16816.F32 R60, R28.reuse, R56, RZ ;  /* 0x000000381c3c723c */ /* 0x040ff000000018ff */
[C---:B------:R-:W-:Y:S08]  /*2470*/  HMMA.16816.F32 R56, R28.reuse, R58, RZ ;  /* 0x0000003a1c38723c */ /* 0x040ff000000018ff */
[C---:B--2---:R-:W-:Y:S08]  /*2480*/  HMMA.16816.F32 R52, R28.reuse, R36, RZ ;  /* 0x000000241c34723c */ /* 0x044ff000000018ff */
[----:B------:R-:W-:Y:S01]  /*2490*/  HMMA.16816.F32 R28, R28, R38, RZ ;  /* 0x000000261c1c723c */ /* 0x000fe200000018ff */
[----:B------:R-:W2:Y:S07]  /*24a0*/  LDSM.16.M88.4 R36, [R148+0x5000] ;  /* 0x005000009424783b */ /* 0x000eae0000000200 */
[C---:B-1----:R-:W-:Y:S08]  /*24b0*/  HMMA.16816.F32 R68, R48.reuse, R16, R68 ;  /* 0x000000103044723c */ /* 0x042ff00000001844 */
[C---:B------:R-:W-:Y:S01]  /*24c0*/  HMMA.16816.F32 R64, R48.reuse, R18, R64 ;  /* 0x000000123040723c */ /* 0x040fe20000001840 */
[----:B------:R-:W1:Y:S07]  /*24d0*/  LDSM.16.M88.4 R16, [R148+0x5800] ;  /* 0x005800009410783b */ /* 0x000e6e0000000200 */
[----:B------:R-:W-:Y:S01]  /*24e0*/  HMMA.16816.F32 R72, R48, R46, R72 ;  /* 0x0000002e3048723c */ /* 0x000fe20000001848 */
[----:B------:R-:W5:Y:S07]  /*24f0*/  LDSM.16.M88.4 R44, [R155+0x2000] ;  /* 0x002000009b2c783b */ /* 0x000f6e0000000200 */
[----:B------:R-:W-:Y:S08]  /*2500*/  HMMA.16816.F32 R20, R12, R80, R20 ;  /* 0x000000500c14723c */ /* 0x000ff00000001814 */
[C---:B------:R-:W-:Y:S08]  /*2510*/  HMMA.16816.F32 R60, R48.reuse, R76, R60 ;  /* 0x0000004c303c723c */ /* 0x040ff0000000183c */
[C---:B------:R-:W-:Y:S01]  /*2520*/  HMMA.16816.F32 R56, R48.reuse, R78, R56 ;  /* 0x0000004e3038723c */ /* 0x040fe20000001838 */
[----:B------:R-:W5:Y:S07]  /*2530*/  LDSM.16.M88.4 R76, [R147+0x5800] ;  /* 0x00580000934c783b */ /* 0x000f6e0000000200 */
[C---:B---3--:R-:W-:Y:S08]  /*2540*/  HMMA.16816.F32 R52, R48.reuse, R40, R52 ;  /* 0x000000283034723c */ /* 0x048ff00000001834 */
[----:B------:R-:W-:Y:S01]  /*2550*/  HMMA.16816.F32 R48, R48, R42, R28 ;  /* 0x0000002a3030723c */ /* 0x000fe2000000181c */
[----:B------:R-:W-:Y:S04]  /*2560*/  LDSM.16.M88.4 R28, [R153+0x2000] ;  /* 0x00200000991c783b */ /* 0x000fe80000000200 */
[----:B------:R-:W-:Y:S03]  /*2570*/  LDSM.16.M88.4 R40, [R154+UR5+0x6800] ;  /* 0x006800059a28783b */ /* 0x000fe60008000200 */
[C---:B------:R-:W-:Y:S01]  /*2580*/  HMMA.16816.F32 R72, R12.reuse, R82, R72 ;  /* 0x000000520c48723c */ /* 0x040fe20000001848 */
[----:B------:R-:W-:Y:S07]  /*2590*/  LDSM.16.M88.4 R80, [R147+0x5000] ;  /* 0x005000009350783b */ /* 0x000fee0000000200 */
[C---:B------:R-:W-:Y:S08]  /*25a0*/  HMMA.16816.F32 R68, R12.reuse, R24, R68 ;  /* 0x000000180c44723c */ /* 0x040ff00000001844 */
[----:B------:R-:W-:Y:S01]  /*25b0*/  HMMA.16816.F32 R64, R12, R26, R64 ;  /* 0x0000001a0c40723c */ /* 0x000fe20000001840 */
[----:B------:R-:W3:Y:S07]  /*25c0*/  LDSM.16.M88.4 R24, [R149+0x6000] ;  /* 0x006000009518783b */ /* 0x000eee0000000200 */
[----:B----4-:R-:W-:Y:S08]  /*25d0*/  HMMA.16816.F32 R20, R88, R96, R20 ;  /* 0x000000605814723c */ /* 0x010ff00000001814 */
[C---:B--2---:R-:W-:Y:S08]  /*25e0*/  HMMA.16816.F32 R60, R12.reuse, R36, R60 ;  /* 0x000000240c3c723c */ /* 0x044ff0000000183c */
[C---:B------:R-:W-:Y:S01]  /*25f0*/  HMMA.16816.F32 R56, R12.reuse, R38, R56 ;  /* 0x000000260c38723c */ /* 0x040fe20000001838 */
[----:B------:R-:W-:Y:S07]  /*2600*/  LDSM.16.M88.4 R36, [R154+UR5+0x7000] ;  /* 0x007000059a24783b */ /* 0x000fee0008000200 */
[C---:B-1----:R-:W-:Y:S08]  /*2610*/  HMMA.16816.F32 R52, R12.reuse, R16, R52 ;  /* 0x000000100c34723c */ /* 0x042ff00000001834 */
[----:B------:R-:W-:Y:S01]  /*2620*/  HMMA.16816.F32 R48, R12, R18, R48 ;  /* 0x000000120c30723c */ /* 0x000fe20000001830 */
[----:B------:R-:W-:Y:S04]  /*2630*/  LDSM.16.M88.4 R16, [R152+0x2000] ;  /* 0x002000009810783b */ /* 0x000fe80000000200 */
[----:B------:R-:W1:Y:S03]  /*2640*/  LDSM.16.M88.4 R12, [R148+0x6000] ;  /* 0x00600000940c783b */ /* 0x000e660000000200 */
[----:B------:R-:W-:Y:S08]  /*2650*/  HMMA.16816.F32 R72, R88, R98, R72 ;  /* 0x000000625848723c */ /* 0x000ff00000001848 */
[----:B-----5:R-:W-:Y:S08]  /*2660*/  HMMA.16816.F32 R20, R44, R92, R20 ;  /* 0x0000005c2c14723c */ /* 0x020ff00000001814 */
[C---:B------:R-:W-:Y:S08]  /*2670*/  HMMA.16816.F32 R68, R88.reuse, R84, R68 ;  /* 0x000000545844723c */ /* 0x040ff00000001844 */
[C---:B------:R-:W-:Y:S08]  /*2680*/  HMMA.16816.F32 R64, R88.reuse, R86, R64 ;  /* 0x000000565840723c */ /* 0x040ff00000001840 */
[C---:B------:R-:W-:Y:S08]  /*2690*/  HMMA.16816.F32 R52, R88.reuse, R76, R52 ;  /* 0x0000004c5834723c */ /* 0x040ff00000001834 */
[----:B------:R-:W-:Y:S01]  /*26a0*/  HMMA.16816.F32 R48, R88, R78, R48 ;  /* 0x0000004e5830723c */ /* 0x000fe20000001830 */
[----:B------:R-:W-:Y:S07]  /*26b0*/  LDSM.16.M88.4 R76, [R147+0x6000] ;  /* 0x00600000934c783b */ /* 0x000fee0000000200 */
[----:B------:R-:W-:Y:S01]  /*26c0*/  HMMA.16816.F32 R92, R44, R94, R72 ;  /* 0x0000005e2c5c723c */ /* 0x000fe20000001848 */
[----:B------:R-:W2:Y:S07]  /*26d0*/  LDSM.16.M88.4 R72, [R151+0x2000] ;  /* 0x002000009748783b */ /* 0x000eae0000000200 */
[----:B---3--:R-:W-:Y:S08]  /*26e0*/  HMMA.16816.F32 R20, R28, R24, R20 ;  /* 0x000000181c14723c */ /* 0x008ff00000001814 */
[C---:B------:R-:W-:Y:S08]  /*26f0*/  HMMA.16816.F32 R68, R44.reuse, R40, R68 ;  /* 0x000000282c44723c */ /* 0x040ff00000001844 */
[----:B------:R-:W-:Y:S01]  /*2700*/  HMMA.16816.F32 R64, R44, R42, R64 ;  /* 0x0000002a2c40723c */ /* 0x000fe20000001840 */
[----:B------:R-:W3:Y:S07]  /*2710*/  LDSM.16.M88.4 R40, [R149+0x6800] ;  /* 0x006800009528783b */ /* 0x000eee0000000200 */
[----:B-1----:R-:W-:Y:S08]  /*2720*/  HMMA.16816.F32 R20, R16, R12, R20 ;  /* 0x0000000c1014723c */ /* 0x002ff00000001814 */
[----:B------:R-:W-:Y:S01]  /*2730*/  HMMA.16816.F32 R92, R28, R26, R92 ;  /* 0x0000001a1c5c723c */ /* 0x000fe2000000185c */
[----:B------:R-:W1:Y:S07]  /*2740*/  LDSM.16.M88.4 R24, [R148+0x6800] ;  /* 0x006800009418783b */ /* 0x000e6e0000000200 */
[C---:B------:R-:W-:Y:S08]  /*2750*/  HMMA.16816.F32 R60, R88.reuse, R80, R60 ;  /* 0x00000050583c723c */ /* 0x040ff0000000183c */
[----:B------:R-:W-:Y:S01]  /*2760*/  HMMA.16816.F32 R56, R88, R82, R56 ;  /* 0x000000525838723c */ /* 0x000fe20000001838 */
[----:B------:R-:W-:Y:S07]  /*2770*/  LDSM.16.M88.4 R80, [R154+UR5+0x7800] ;  /* 0x007800059a50783b */ /* 0x000fee0008000200 */
[----:B--2---:R-:W-:Y:S08]  /*2780*/  HMMA.16816.F32 R20, R72, R76, R20 ;  /* 0x0000004c4814723c */ /* 0x004ff00000001814 */
[----:B------:R-:W-:Y:S01]  /*2790*/  HMMA.16816.F32 R92, R16, R14, R92 ;  /* 0x0000000e105c723c */ /* 0x000fe2000000185c */
[----:B------:R-:W-:Y:S07]  /*27a0*/  LDSM.16.M88.4 R12, [R147+0x6800] ;  /* 0x00680000930c783b */ /* 0x000fee0000000200 */
[----:B------:R-:W-:Y:S03]  /*27b0*/  HMMA.16816.F32 R60, R44, R36, R60 ;  /* 0x000000242c3c723c */ /* 0x000fe6000000183c */
[----:B------:R-:W-:Y:S01]  /*27c0*/  FMUL.FTZ R20, R20, UR12 ;  /* 0x0000000c14147c20 */ /* 0x000fe20008410000 */
[----:B------:R-:W-:-:S03]  /*27d0*/  FMUL.FTZ R77, R21, UR12 ;  /* 0x0000000c154d7c20 */ /* 0x000fc60008410000 */
[----:B------:R2:W4:Y:S01]  /*27e0*/  MUFU.TANH R76, R20 ;  /* 0x00000014004c7308 */ /* 0x0005220000002400 */
[----:B------:R-:W-:Y:S01]  /*27f0*/  HMMA.16816.F32 R56, R44, R38, R56 ;  /* 0x000000262c38723c */ /* 0x000fe20000001838 */
[----:B------:R-:W5:Y:S06]  /*2800*/  LDSM.16.M88.4 R36, [R149+0x7000] ;  /* 0x007000009524783b */ /* 0x000f6c0000000200 */
[----:B------:R-:W1:Y:S01]  /*2810*/  MUFU.TANH R77, R77 ;  /* 0x0000004d004d7308 */ /* 0x000e620000002400 */
[C---:B---3--:R-:W-:Y:S08]  /*2820*/  HMMA.16816.F32 R68, R28.reuse, R40, R68 ;  /* 0x000000281c44723c */ /* 0x048ff00000001844 */
[----:B------:R-:W-:Y:S01]  /*2830*/  HMMA.16816.F32 R64, R28, R42, R64 ;  /* 0x0000002a1c40723c */ /* 0x000fe20000001840 */
[----:B------:R-:W-:Y:S07]  /*2840*/  LDSM.16.M88.4 R40, [R149+0x7800] ;  /* 0x007800009528783b */ /* 0x000fee0000000200 */
[----:B------:R-:W-:Y:S01]  /*2850*/  HMMA.16816.F32 R92, R72, R78, R92 ;  /* 0x0000004e485c723c */ /* 0x000fe2000000185c */
[----:B------:R-:W-:Y:S01]  /*2860*/  FMUL.FTZ R79, R22, UR12 ;  /* 0x0000000c164f7c20 */ /* 0x000fe20008410000 */
[----:B------:R-:W-:-:S02]  /*2870*/  FMUL.FTZ R78, R23, UR12 ;  /* 0x0000000c174e7c20 */ /* 0x000fc40008410000 */
[----:B--2---:R-:W2:Y:S03]  /*2880*/  LDSM.16.M88.4 R20, [R148+0x7000] ;  /* 0x007000009414783b */ /* 0x004ea60000000200 */
[----:B------:R-:W3:Y:S01]  /*2890*/  MUFU.TANH R79, R79 ;  /* 0x0000004f004f7308 */ /* 0x000ee20000002400 */
[C---:B-1----:R-:W-:Y:S07]  /*28a0*/  HMMA.16816.F32 R68, R16.reuse, R24, R68 ;  /* 0x000000181044723c */ /* 0x042fee0000001844 */
[----:B------:R-:W1:Y:S01]  /*28b0*/  MUFU.TANH R78, R78 ;  /* 0x0000004e004e7308 */ /* 0x000e620000002400 */
[----:B------:R-:W-:Y:S01]  /*28c0*/  HMMA.16816.F32 R64, R16, R26, R64 ;  /* 0x0000001a1040723c */ /* 0x000fe20000001840 */
[----:B------:R-:W4:Y:S07]  /*28d0*/  LDSM.16.M88.4 R24, [R147+0x7000] ;  /* 0x007000009318783b */ /* 0x000f2e0000000200 */
[----:B-----5:R-:W-:Y:S01]  /*28e0*/  HMMA.16816.F32 R60, R28, R36, R60 ;  /* 0x000000241c3c723c */ /* 0x020fe2000000183c */
[----:B------:R-:W-:-:S06]  /*28f0*/  FMUL.FTZ R36, R95, UR12 ;  /* 0x0000000c5f247c20 */ /* 0x000fcc0008410000 */
[----:B------:R-:W1:Y:S01]  /*2900*/  MUFU.TANH R36, R36 ;  /* 0x0000002400247308 */ /* 0x000e620000002400 */
[C---:B------:R-:W-:Y:S08]  /*2910*/  HMMA.16816.F32 R52, R44.reuse, R80, R52 ;  /* 0x000000502c34723c */ /* 0x040ff00000001834 */
[----:B------:R-:W-:Y:S01]  /*2920*/  HMMA.16816.F32 R48, R44, R82, R48 ;  /* 0x000000522c30723c */ /* 0x000fe20000001830 */
[----:B------:R-:W-:Y:S01]  /*2930*/  FMUL.FTZ R44, R92, UR12 ;  /* 0x0000000c5c2c7c20 */ /* 0x000fe20008410000 */
[----:B------:R-:W-:Y:S01]  /*2940*/  FMUL.FTZ R46, R93, UR12 ;  /* 0x0000000c5d2e7c20 */ /* 0x000fe20008410000 */
[----:B------:R-:W-:-:S04]  /*2950*/  FMUL.FTZ R45, R94, UR12 ;  /* 0x0000000c5e2d7c20 */ /* 0x000fc80008410000 */
[----:B------:R-:W1:Y:S01]  /*2960*/  MUFU.TANH R44, R44 ;  /* 0x0000002c002c7308 */ /* 0x000e620000002400 */
[C---:B------:R-:W-:Y:S07]  /*2970*/  HMMA.16816.F32 R68, R72.reuse, R12, R68 ;  /* 0x0000000c4844723c */ /* 0x040fee0000001844 */
[----:B------:R-:W1:Y:S01]  /*2980*/  MUFU.TANH R46, R46 ;  /* 0x0000002e002e7308 */ /* 0x000e620000002400 */
[----:B------:R-:W-:Y:S01]  /*2990*/  HMMA.16816.F32 R64, R72, R14, R64 ;  /* 0x0000000e4840723c */ /* 0x000fe20000001840 */
[----:B------:R-:W5:Y:S06]  /*29a0*/  LDSM.16.M88.4 R12, [R148+0x7800] ;  /* 0x00780000940c783b */ /* 0x000f6c0000000200 */
[----:B------:R-:W1:Y:S01]  /*29b0*/  MUFU.TANH R45, R45 ;  /* 0x0000002d002d7308 */ /* 0x000e620000002400 */
[----:B--2---:R-:W-:Y:S03]  /*29c0*/  HMMA.16816.F32 R60, R16, R20, R60 ;  /* 0x00000014103c723c */ /* 0x004fe6000000183c */
[----:B------:R-:W-:Y:S01]  /*29d0*/  FMUL.FTZ R37, R68, UR12 ;  /* 0x0000000c44257c20 */ /* 0x000fe20008410000 */
[----:B------:R-:W-:Y:S01]  /*29e0*/  FMUL.FTZ R20, R70, UR12 ;  /* 0x0000000c46147c20 */ /* 0x000fe20008410000 */
[----:B------:R-:W-:-:S03]  /*29f0*/  FMUL.FTZ R21, R71, UR12 ;  /* 0x0000000c47157c20 */ /* 0x000fc60008410000 */
[----:B------:R-:W-:Y:S01]  /*2a00*/  HMMA.16816.F32 R56, R28, R38, R56 ;  /* 0x000000261c38723c */ /* 0x000fe20000001838 */
[----:B------:R-:W-:Y:S01]  /*2a10*/  FMUL.FTZ R38, R69, UR12 ;  /* 0x0000000c45267c20 */ /* 0x000fe20008410000 */
[----:B------:R-:W2:Y:S01]  /*2a20*/  MUFU.TANH R37, R37 ;  /* 0x0000002500257308 */ /* 0x000ea20000002400 */
[----:B------:R-:W-:-:S05]  /*2a30*/  FMUL.FTZ R39, R64, UR12 ;  /* 0x0000000c40277c20 */ /* 0x000fca0008410000 */
[C---:B------:R-:W-:Y:S02]  /*2a40*/  HMMA.16816.F32 R52, R28.reuse, R40, R52 ;  /* 0x000000281c34723c */ /* 0x040fe40000001834 */
[----:B------:R-:W1:Y:S06]  /*2a50*/  MUFU.TANH R38, R38 ;  /* 0x0000002600267308 */ /* 0x000e6c0000002400 */
[----:B------:R-:W-:Y:S01]  /*2a60*/  HMMA.16816.F32 R48, R28, R42, R48 ;  /* 0x0000002a1c30723c */ /* 0x000fe20000001830 */
[----:B------:R-:W3:Y:S01]  /*2a70*/  LDSM.16.M88.4 R28, [R147+0x7800] ;  /* 0x00780000931c783b */ /* 0x000ee20000000200 */
[----:B------:R-:W1:Y:S01]  /*2a80*/  MUFU.TANH R20, R20 ;  /* 0x0000001400147308 */ /* 0x000e620000002400 */
[----:B------:R-:W-:-:S05]  /*2a90*/  DEPBAR.LE SB0, 0x0 ;  /* 0x000080000000791a */ /* 0x000fca0000000000 */
[----:B----4-:R-:W-:Y:S01]  /*2aa0*/  HMMA.16816.F32 R60, R72, R24, R60 ;  /* 0x00000018483c723c */ /* 0x010fe2000000183c */
[----:B------:R-:W-:Y:S01]  /*2ab0*/  FMUL.FTZ R24, R65, UR12 ;  /* 0x0000000c41187c20 */ /* 0x000fe20008410000 */
[----:B------:R-:W4:Y:S06]  /*2ac0*/  MUFU.TANH R21, R21 ;  /* 0x0000001500157308 */ /* 0x000f2c0000002400 */
[C---:B------:R-:W-:Y:S01]  /*2ad0*/  HMMA.16816.F32 R56, R16.reuse, R22, R56 ;  /* 0x000000161038723c */ /* 0x040fe20000001838 */
[----:B------:R-:W-:Y:S01]  /*2ae0*/  FMUL.FTZ R22, R66, UR12 ;  /* 0x0000000c42167c20 */ /* 0x000fe20008410000 */
[----:B------:R-:W1:Y:S06]  /*2af0*/  MUFU.TANH R39, R39 ;  /* 0x0000002700277308 */ /* 0x000e6c0000002400 */
[----:B-----5:R-:W-:Y:S01]  /*2b00*/  HMMA.16816.F32 R52, R16, R12, R52 ;  /* 0x0000000c1034723c */ /* 0x020fe20000001834 */
[----:B------:R-:W-:Y:S01]  /*2b10*/  FMUL.FTZ R12, R67, UR12 ;  /* 0x0000000c430c7c20 */ /* 0x000fe20008410000 */
[----:B------:R-:W1:Y:S01]  /*2b20*/  MUFU.TANH R24, R24 ;  /* 0x0000001800187308 */ /* 0x000e620000002400 */
[----:B------:R-:W-:Y:S01]  /*2b30*/  FMUL.FTZ R60, R60, UR12 ;  /* 0x0000000c3c3c7c20 */ /* 0x000fe20008410000 */
[----:B------:R-:W-:Y:S01]  /*2b40*/  FMUL.FTZ R61, R61, UR12 ;  /* 0x0000000c3d3d7c20 */ /* 0x000fe20008410000 */
[----:B------:R-:W-:Y:S01]  /*2b50*/  FMUL.FTZ R62, R62, UR12 ;  /* 0x0000000c3e3e7c20 */ /* 0x000fe20008410000 */
[----:B------:R-:W-:-:S02]  /*2b60*/  FMUL.FTZ R63, R63, UR12 ;  /* 0x0000000c3f3f7c20 */ /* 0x000fc40008410000 */
[----:B------:R-:W-:Y:S02]  /*2b70*/  HMMA.16816.F32 R48, R16, R14, R48 ;  /* 0x0000000e1030723c */ /* 0x000fe40000001830 */
[----:B------:R-:W1:Y:S06]  /*2b80*/  MUFU.TANH R22, R22 ;  /* 0x0000001600167308 */ /* 0x000e6c0000002400 */
[C---:B------:R-:W-:Y:S02]  /*2b90*/  HMMA.16816.F32 R56, R72.reuse, R26, R56 ;  /* 0x0000001a4838723c */ /* 0x040fe40000001838 */
[----:B------:R-:W1:Y:S06]  /*2ba0*/  MUFU.TANH R12, R12 ;  /* 0x0000000c000c7308 */ /* 0x000e6c0000002400 */
[C---:B---3--:R-:W-:Y:S02]  /*2bb0*/  HMMA.16816.F32 R52, R72.reuse, R28, R52 ;  /* 0x0000001c4834723c */ /* 0x048fe40000001834 */
[----:B------:R3:W1:Y:S06]  /*2bc0*/  MUFU.TANH R143, R60 ;  /* 0x0000003c008f7308 */ /* 0x00066c0000002400 */
[----:B------:R-:W-:Y:S02]  /*2bd0*/  HMMA.16816.F32 R48, R72, R30, R48 ;  /* 0x0000001e4830723c */ /* 0x000fe40000001830 */
[----:B------:R3:W1:Y:S08]  /*2be0*/  MUFU.TANH R179, R61 ;  /* 0x0000003d00b37308 */ /* 0x0006700000002400 */
[----:B------:R3:W1:Y:S08]  /*2bf0*/  MUFU.TANH R173, R62 ;  /* 0x0000003e00ad7308 */ /* 0x0006700000002400 */
[----:B------:R3:W1:Y:S01]  /*2c00*/  MUFU.TANH R171, R63 ;  /* 0x0000003f00ab7308 */ /* 0x0006620000002400 */
[----:B------:R-:W-:Y:S06]  /*2c10*/  BAR.SYNC.DEFER_BLOCKING 0x0 ;  /* 0x0000000000007b1d */ /* 0x000fec0000010000 */
[----:B--2-4-:R-:W-:Y:S05]  /*2c20*/  @!P1 BRA `(.L_x_657) ;  /* 0x0000000000789947 */ /* 0x014fea0003800000 */
[----:B------:R-:W-:-:S04]  /*2c30*/  VIADD R13, R103, 0xfffffffe ;  /* 0xfffffffe670d7836 */ /* 0x000fc80000000000 */
[-C--:B------:R-:W-:Y:S02]  /*2c40*/  IMAD R6, R6, R13.reuse, RZ ;  /* 0x0000000d06067224 */ /* 0x080fe400078e02ff */
[----:B------:R-:W-:-:S04]  /*2c50*/  IMAD.WIDE.U32 R14, R7, R13, RZ ;  /* 0x0000000d070e7225 */ /* 0x000fc800078e00ff */
[----:B------:R-:W-:Y:S01]  /*2c60*/  IMAD.IADD R6, R15, 0x1, R6 ;  /* 0x000000010f067824 */ /* 0x000fe200078e0206 */
[-C--:B------:R-:W-:Y:S02]  /*2c70*/  LEA R18, P3, R14, R159.reuse, 0x1 ;  /* 0x0000009f0e127211 */ /* 0x080fe400078608ff */
[----:B------:R-:W-:Y:S02]  /*2c80*/  IADD3 R7, P2, PT, R134, R14, RZ ;  /* 0x0000000e86077210 */ /* 0x000fe40007f5e0ff */
[--C-:B------:R-:W-:Y:S02]  /*2c90*/  LEA.HI.X R19, R14, R158, R6.reuse, 0x1, P3 ;  /* 0x0000009e0e137211 */ /* 0x100fe400018f0c06 */
[----:B------:R-:W-:Y:S01]  /*2ca0*/  LEA R16, P4, R7, R159, 0x1 ;  /* 0x0000009f07107211 */ /* 0x000fe200078808ff */
[----:B------:R-:W-:Y:S01]  /*2cb0*/  IMAD.X R6, R131, 0x1, R6, P2 ;  /* 0x0000000183067824 */ /* 0x000fe200010e0606 */
[-C--:B------:R-:W-:Y:S01]  /*2cc0*/  IADD3 R13, P3, PT, R134, R7.reuse, RZ ;  /* 0x00000007860d7210 */ /* 0x080fe20007f7e0ff */
[----:B------:R-:W-:Y:S01]  /*2cd0*/  @!PT LDS RZ, [RZ] ;  /* 0x00000000fffff984 */ /* 0x000fe20000000800 */
[----:B------:R-:W-:Y:S01]  /*2ce0*/  @!PT LDS RZ, [RZ] ;  /* 0x00000000fffff984 */ /* 0x000fe20000000800 */
[----:B------:R-:W-:Y:S01]  /*2cf0*/  @!PT LDS RZ, [RZ] ;  /* 0x00000000fffff984 */ /* 0x000fe20000000800 */
[----:B------:R2:W-:Y:S01]  /*2d00*/  LDGSTS.E.BYPASS.LTC128B.128 [R163+0x4000], desc[UR10][R18.64] ;  /* 0x0400000012a37fae */ /* 0x0005e2000b981a0a */
[----:B------:R-:W-:-:S02]  /*2d10*/  LEA R14, P2, R10, R7, 0x5 ;  /* 0x000000070a0e7211 */ /* 0x000fc400078428ff */
[--C-:B------:R-:W-:Y:S01]  /*2d20*/  LEA.HI.X R17, R7, R158, R6.reuse, 0x1, P4 ;  /* 0x0000009e07117211 */ /* 0x100fe200020f0c06 */
[----:B------:R-:W-:Y:S01]  /*2d30*/  IMAD.X R7, R131, 0x1, R6, P3 ;  /* 0x0000000183077824 */ /* 0x000fe200018e0606 */
[CC--:B------:R-:W-:Y:S01]  /*2d40*/  LEA R26, P3, R13.reuse, R159.reuse, 0x1 ;  /* 0x0000009f0d1a7211 */ /* 0x0c0fe200078608ff */
[----:B------:R2:W-:Y:S01]  /*2d50*/  LDGSTS.E.BYPASS.LTC128B.128 [R163+0x6000], desc[UR10][R18.64+0x80] ;  /* 0x0600008012a37fae */ /* 0x0005e2000b981a0a */
[----:B------:R-:W-:Y:S02]  /*2d60*/  LEA.HI.X R15, R10, R6, R11, 0x5, P2 ;  /* 0x000000060a0f7211 */ /* 0x000fe400010f2c0b */
[C---:B------:R-:W-:Y:S01]  /*2d70*/  LEA R6, P2, R14.reuse, R159, 0x1 ;  /* 0x0000009f0e067211 */ /* 0x040fe200078408ff */
        /* <DEDUP_REMOVED lines=8> */
[----:B------:R-:W0:Y:S02]  /*2e00*/  LDGDEPBAR ;  /* 0x00000000000079af */ /* 0x000e240000000000 */
.L_x_657:
[-C--:B------:R-:W-:Y:S01]  /*2e10*/  ISETP.GE.AND P4, PT, R3, R135.reuse, PT ;  /* 0x000000870300720c */ /* 0x080fe20003f86270 */
[----:B------:R-:W-:Y:S02]  /*2e20*/  VIADD R30, R136, 0xffffffd0 ;  /* 0xffffffd0881e7836 */ /* 0x000fe40000000000 */
[----:B------:R-:W-:Y:S01]  /*2e30*/  FMUL.FTZ R56, R56, UR12 ;  /* 0x0000000c38387c20 */ /* 0x000fe20008410000 */
[C---:B--2---:R-:W-:Y:S01]  /*2e40*/  VIADD R6, R136.reuse, 0xffffffc8 ;  /* 0xffffffc888067836 */ /* 0x044fe20000000000 */
[----:B------:R-:W-:Y:S01]  /*2e50*/  FSEL R77, R77, -INF , !P4 ;  /* 0xff8000004d4d7808 */ /* 0x000fe20006000000 */
[----:B------:R-:W-:Y:S01]  /*2e60*/  VIADD R31, R136, 0xffffffc9 ;  /* 0xffffffc9881f7836 */ /* 0x000fe20000000000 */
[-C--:B------:R-:W-:Y:S01]  /*2e70*/  ISETP.GE.AND P4, PT, R30, R135.reuse, PT ;  /* 0x000000871e00720c */ /* 0x080fe20003f86270 */
[----:B------:R-:W-:Y:S01]  /*2e80*/  VIADD R17, R136, 0xffffffd9 ;  /* 0xffffffd988117836 */ /* 0x000fe20000000000 */
[-C--:B------:R-:W-:Y:S01]  /*2e90*/  ISETP.GE.AND P3, PT, R6, R135.reuse, PT ;  /* 0x000000870600720c */ /* 0x080fe20003f66270 */
[----:B------:R-:W-:Y:S01]  /*2ea0*/  FMUL.FTZ R57, R57, UR12 ;  /* 0x0000000c39397c20 */ /* 0x000fe20008410000 */
[C---:B------:R-:W-:Y:S01]  /*2eb0*/  VIADD R19, R136.reuse, 0xffffffd1 ;  /* 0xffffffd188137836 */ /* 0x040fe20000000000 */
[----:B------:R-:W-:Y:S01]  /*2ec0*/  FSEL R79, R79, -INF , !P5 ;  /* 0xff8000004f4f7808 */ /* 0x000fe20006800000 */
[----:B------:R-:W2:Y:S01]  /*2ed0*/  MUFU.TANH R177, R56 ;  /* 0x0000003800b17308 */ /* 0x000ea20000002400 */
[----:B------:R-:W-:Y:S01]  /*2ee0*/  FSEL R37, R37, -INF , !P4 ;  /* 0xff80000025257808 */ /* 0x000fe20006000000 */
[----:B------:R-:W-:Y:S01]  /*2ef0*/  VIADD R28, R136, 0xffffffd8 ;  /* 0xffffffd8881c7836 */ /* 0x000fe20000000000 */
[-C--:B------:R-:W-:Y:S01]  /*2f00*/  ISETP.GE.AND P2, PT, R3, R2.reuse, PT ;  /* 0x000000020300720c */ /* 0x080fe20003f46270 */
[----:B------:R-:W-:Y:S01]  /*2f10*/  FMUL.FTZ R52, R52, UR12 ;  /* 0x0000000c34347c20 */ /* 0x000fe20008410000 */
[-C--:B------:R-:W-:Y:S01]  /*2f20*/  ISETP.GE.AND P5, PT, R31, R135.reuse, PT ;  /* 0x000000871f00720c */ /* 0x080fe20003fa6270 */
[----:B------:R-:W-:Y:S01]  /*2f30*/  VIADD R15, R136, 0xffffffe0 ;  /* 0xffffffe0880f7836 */ /* 0x000fe20000000000 */
[-C--:B------:R-:W-:Y:S01]  /*2f40*/  ISETP.GE.AND P4, PT, R17, R135.reuse, PT ;  /* 0x000000871100720c */ /* 0x080fe20003f86270 */
[----:B------:R-:W4:Y:S01]  /*2f50*/  MUFU.TANH R175, R57 ;  /* 0x0000003900af7308 */ /* 0x000f220000002400 */
[----:B------:R-:W-:Y:S01]  /*2f60*/  FSEL R3, R76, -INF , !P6 ;  /* 0xff8000004c037808 */ /* 0x000fe20007000000 */
[----:B------:R-:W-:Y:S01]  /*2f70*/  FMUL.FTZ R53, R53, UR12 ;  /* 0x0000000c35357c20 */ /* 0x000fe20008410000 */
[----:B-1----:R-:W-:Y:S01]  /*2f80*/  FSEL R27, R44, -INF , !P3 ;  /* 0xff8000002c1b7808 */ /* 0x002fe20005800000 */
[----:B------:R-:W-:Y:S01]  /*2f90*/  FMUL.FTZ R48, R48, UR12 ;  /* 0x0000000c30307c20 */ /* 0x000fe20008410000 */
[-C--:B------:R-:W-:Y:S01]  /*2fa0*/  ISETP.GE.AND P3, PT, R19, R135.reuse, PT ;  /* 0x000000871300720c */ /* 0x080fe20003f66270 */
[----:B------:R-:W-:Y:S01]  /*2fb0*/  VIADD R26, R136, 0xffffffe1 ;  /* 0xffffffe1881a7836 */ /* 0x000fe20000000000 */
[----:B------:R-:W-:Y:S01]  /*2fc0*/  FSEL R25, R46, -INF , !P5 ;  /* 0xff8000002e197808 */ /* 0x000fe20006800000 */
[----:B------:R-:W1:Y:S01]  /*2fd0*/  MUFU.TANH R141, R52 ;  /* 0x00000034008d7308 */ /* 0x000e620000002400 */
[----:B------:R-:W-:Y:S01]  /*2fe0*/  FSEL R23, R24, -INF , !P4 ;  /* 0xff80000018177808 */ /* 0x000fe20006000000 */
[----:B------:R-:W-:Y:S01]  /*2ff0*/  VIADD R13, R136, 0xffffffe8 ;  /* 0xffffffe8880d7836 */ /* 0x000fe20000000000 */
[----:B------:R-:W-:Y:S01]  /*3000*/  ISETP.GE.AND P5, PT, R28, R135, PT ;  /* 0x000000871c00720c */ /* 0x000fe20003fa6270 */
[----:B------:R-:W-:Y:S01]  /*3010*/  FMUL.FTZ R49, R49, UR12 ;  /* 0x0000000c31317c20 */ /* 0x000fe20008410000 */
[----:B------:R-:W-:Y:S01]  /*3020*/  FMNMX3.FTZ R24, R3, R77, R27, !PT ;  /* 0x0000004d03187276 */ /* 0x000fe2000781001b */
[----:B------:R-:W-:Y:S01]  /*3030*/  VIADD R7, R136, 0xffffffe9 ;  /* 0xffffffe988077836 */ /* 0x000fe20000000000 */
[----:B------:R-:W-:Y:S01]  /*3040*/  FSEL R29, R38, -INF , !P3 ;  /* 0xff800000261d7808 */ /* 0x000fe20005800000 */
[----:B------:R-:W5:Y:S01]  /*3050*/  MUFU.TANH R139, R53 ;  /* 0x00000035008b7308 */ /* 0x000f620000002400 */
[----:B------:R-:W-:Y:S01]  /*3060*/  ISETP.GE.AND P3, PT, R15, R135, PT ;  /* 0x000000870f00720c */ /* 0x000fe20003f66270 */
[C---:B------:R-:W-:Y:S01]  /*3070*/  VIADD R18, R136.reuse, 0xfffffff0 ;  /* 0xfffffff088127836 */ /* 0x040fe20000000000 */
[----:B------:R-:W-:Y:S01]  /*3080*/  FSEL R39, R39, -INF , !P5 ;  /* 0xff80000027277808 */ /* 0x000fe20006800000 */
[----:B------:R-:W-:Y:S01]  /*3090*/  VIADD R16, R136, 0xfffffff1 ;  /* 0xfffffff188107836 */ /* 0x000fe20000000000 */
[----:B------:R-:W-:Y:S01]  /*30a0*/  FMNMX3.FTZ R24, R24, R25, R37, !PT ;  /* 0x0000001918187276 */ /* 0x000fe20007810025 */
[----:B------:R-:W-:Y:S01]  /*30b0*/  VIADD R14, R136, 0xfffffff8 ;  /* 0xfffffff8880e7836 */ /* 0x000fe20000000000 */
[-C--:B------:R-:W-:Y:S01]  /*30c0*/  ISETP.GE.AND P5, PT, R26, R135.reuse, PT ;  /* 0x000000871a00720c */ /* 0x080fe20003fa6270 */
[----:B------:R-:W3:Y:S01]  /*30d0*/  MUFU.TANH R137, R48 ;  /* 0x0000003000897308 */ /* 0x000ee20000002400 */
[----:B------:R-:W-:Y:S01]  /*30e0*/  ISETP.GE.AND P4, PT, R13, R135, PT ;  /* 0x000000870d00720c */ /* 0x000fe20003f86270 */
[----:B------:R-:W-:Y:S01]  /*30f0*/  FMUL.FTZ R58, R58, UR12 ;  /* 0x0000000c3a3a7c20 */ /* 0x000fe20008410000 */
[----:B------:R-:W-:Y:S01]  /*3100*/  FSEL R143, R143, -INF , !P3 ;  /* 0xff8000008f8f7808 */ /* 0x000fe20005800000 */
[----:B------:R-:W-:Y:S01]  /*3110*/  FMUL.FTZ R59, R59, UR12 ;  /* 0x0000000c3b3b7c20 */ /* 0x000fe20008410000 */
[----:B------:R-:W-:Y:S01]  /*3120*/  FMNMX3.FTZ R24, R24, R29, R39, !PT ;  /* 0x0000001d18187276 */ /* 0x000fe20007810027 */
[----:B------:R-:W-:Y:S01]  /*3130*/  FMUL.FTZ R54, R54, UR12 ;  /* 0x0000000c36367c20 */ /* 0x000fe20008410000 */
[-C--:B------:R-:W-:Y:S01]  /*3140*/  ISETP.GE.AND P3, PT, R7, R135.reuse, PT ;  /* 0x000000870700720c */ /* 0x080fe20003f66270 */
[----:B------:R-:W3:Y:S01]  /*3150*/  MUFU.TANH R127, R49 ;  /* 0x00000031007f7308 */ /* 0x000ee20000002400 */
[----:B------:R-:W-:Y:S01]  /*3160*/  FSEL R179, R179, -INF , !P5 ;  /* 0xff800000b3b37808 */ /* 0x000fe20006800000 */
[----:B------:R-:W-:Y:S01]  /*3170*/  FMUL.FTZ R55, R55, UR12 ;  /* 0x0000000c37377c20 */ /* 0x000fe20008410000 */
[----:B------:R-:W-:Y:S01]  /*3180*/  ISETP.GE.AND P5, PT, R18, R135, PT ;  /* 0x000000871200720c */ /* 0x000fe20003fa6270 */
[----:B------:R-:W-:Y:S01]  /*3190*/  FMUL.FTZ R50, R50, UR12 ;  /* 0x0000000c32327c20 */ /* 0x000fe20008410000 */
[----:B--2---:R-:W-:Y:S01]  /*31a0*/  FSEL R177, R177, -INF , !P4 ;  /* 0xff800000b1b17808 */ /* 0x004fe20006000000 */
[----:B------:R-:W-:Y:S01]  /*31b0*/  FMUL.FTZ R51, R51, UR12 ;  /* 0x0000000c33337c20 */ /* 0x000fe20008410000 */
[----:B------:R-:W-:Y:S01]  /*31c0*/  FMNMX3.FTZ R24, R24, R23, R143, !PT ;  /* 0x0000001718187276 */ /* 0x000fe2000781008f */
[----:B------:R-:W2:Y:S01]  /*31d0*/  MUFU.TANH R165, R58 ;  /* 0x0000003a00a57308 */ /* 0x000ea20000002400 */
[----:B------:R-:W-:Y:S01]  /*31e0*/  ISETP.GE.AND P6, PT, R6, R2, PT ;  /* 0x000000020600720c */ /* 0x000fe20003fc6270 */
[----:B------:R-:W-:Y:S01]  /*31f0*/  VIADD R6, R136, 0xfffffff9 ;  /* 0xfffffff988067836 */ /* 0x000fe20000000000 */
[----:B----4-:R-:W-:Y:S01]  /*3200*/  FSEL R175, R175, -INF , !P3 ;  /* 0xff800000afaf7808 */ /* 0x010fe20005800000 */
[----:B------:R-:W4:Y:S01]  /*3210*/  LDCU UR4, c[0x0][0x45c] ;  /* 0x00008b80ff0477ac */ /* 0x000f220008000800 */
[-C--:B------:R-:W-:Y:S01]  /*3220*/  ISETP.GE.AND P4, PT, R16, R135.reuse, PT ;  /* 0x000000871000720c */ /* 0x080fe20003f86270 */
[----:B------:R-:W-:Y:S01]  /*3230*/  IMAD.MOV.U32 R174, RZ, RZ, -0x1 ;  /* 0xffffffffffae7424 */ /* 0x000fe200078e00ff */
[----:B------:R-:W-:Y:S01]  /*3240*/  ISETP.GE.AND P3, PT, R14, R135, PT ;  /* 0x000000870e00720c */ /* 0x000fe20003f66270 */
[----:B------:R-:W4:Y:S01]  /*3250*/  MUFU.TANH R59, R59 ;  /* 0x0000003b003b7308 */ /* 0x000f220000002400 */
[----:B-1----:R-:W-:-:S02]  /*3260*/  FSEL R141, R141, -INF , !P5 ;  /* 0xff8000008d8d7808 */ /* 0x002fc40006800000 */
[----:B------:R-:W-:Y:S02]  /*3270*/  FMNMX3.FTZ R24, R24, R179, R177, !PT ;  /* 0x000000b318187276 */ /* 0x000fe400078100b1 */
[----:B------:R-:W-:Y:S02]  /*3280*/  ISETP.GE.AND P5, PT, R6, R135, PT ;  /* 0x000000870600720c */ /* 0x000fe40003fa6270 */
[----:B-----5:R-:W-:Y:S01]  /*3290*/  FSEL R139, R139, -INF , !P4 ;  /* 0xff8000008b8b7808 */ /* 0x020fe20006000000 */
[----:B------:R-:W1:Y:S01]  /*32a0*/  MUFU.TANH R125, R54 ;  /* 0x00000036007d7308 */ /* 0x000e620000002400 */
[----:B---3--:R-:W-:Y:S02]  /*32b0*/  FSEL R137, R137, -INF , !P3 ;  /* 0xff80000089897808 */ /* 0x008fe40005800000 */
[----:B------:R-:W-:Y:S02]  /*32c0*/  FMNMX3.FTZ R24, R24, R175, R141, !PT ;  /* 0x000000af18187276 */ /* 0x000fe4000781008d */
[----:B------:R-:W-:-:S02]  /*32d0*/  FSEL R127, R127, -INF , !P5 ;  /* 0xff8000007f7f7808 */ /* 0x000fc40006800000 */
[----:B------:R-:W-:Y:S01]  /*32e0*/  FMNMX3.FTZ R24, R24, R139, R137, !PT ;  /* 0x0000008b18187276 */ /* 0x000fe20007810089 */
[----:B------:R-:W3:Y:S01]  /*32f0*/  MUFU.TANH R123, R55 ;  /* 0x00000037007b7308 */ /* 0x000ee20000002400 */
[----:B------:R-:W-:Y:S02]  /*3300*/  ISETP.GE.AND P4, PT, R19, R2, PT ;  /* 0x000000021300720c */ /* 0x000fe40003f86270 */
[----:B------:R-:W-:Y:S02]  /*3310*/  FMNMX.FTZ R24, R127, R24, !PT ;  /* 0x000000187f187209 */ /* 0x000fe40007810000 */
[-C--:B------:R-:W-:Y:S02]  /*3320*/  ISETP.GE.AND P3, PT, R31, R2.reuse, PT ;  /* 0x000000021f00720c */ /* 0x080fe40003f66270 */
[----:B------:R-:W-:Y:S01]  /*3330*/  FSEL R19, R78, -INF , !P2 ;  /* 0xff8000004e137808 */ /* 0x000fe20005000000 */
[----:B------:R-:W5:Y:S01]  /*3340*/  SHFL.BFLY PT, R31, R24, 0x2, 0x1f ;  /* 0x0c401f00181f7f89 */ /* 0x000f6200000e0000 */
[----:B------:R-:W-:Y:S01]  /*3350*/  ISETP.GE.AND P2, PT, R28, R2, PT ;  /* 0x000000021c00720c */ /* 0x000fe20003f46270 */
[----:B------:R-:W3:Y:S01]  /*3360*/  MUFU.TANH R121, R50 ;  /* 0x0000003200797308 */ /* 0x000ee20000002400 */
[----:B------:R-:W-:-:S02]  /*3370*/  FSEL R45, R45, -INF , !P6 ;  /* 0xff8000002d2d7808 */ /* 0x000fc40007000000 */
[-C--:B------:R-:W-:Y:S02]  /*3380*/  ISETP.GE.AND P6, PT, R17, R2.reuse, PT ;  /* 0x000000021100720c */ /* 0x080fe40003fc6270 */
[----:B------:R-:W-:Y:S02]  /*3390*/  FSEL R21, R21, -INF , !P4 ;  /* 0xff80000015157808 */ /* 0x000fe40006000000 */
[-C--:B------:R-:W-:Y:S01]  /*33a0*/  ISETP.GE.AND P5, PT, R30, R2.reuse, PT ;  /* 0x000000021e00720c */ /* 0x080fe20003fa6270 */
[----:B------:R-:W3:Y:S01]  /*33b0*/  MUFU.TANH R119, R51 ;  /* 0x0000003300777308 */ /* 0x000ee20000002400 */
[----:B------:R-:W-:Y:S02]  /*33c0*/  ISETP.GE.AND P4, PT, R13, R2, PT ;  /* 0x000000020d00720c */ /* 0x000fe40003f86270 */
[----:B------:R-:W-:Y:S02]  /*33d0*/  FSEL R13, R22, -INF , !P2 ;  /* 0xff800000160d7808 */ /* 0x000fe40005000000 */
[----:B------:R-:W-:-:S02]  /*33e0*/  FSEL R17, R36, -INF , !P3 ;  /* 0xff80000024117808 */ /* 0x000fc40005800000 */
[-C--:B------:R-:W-:Y:S02]  /*33f0*/  ISETP.GE.AND P2, PT, R7, R2.reuse, PT ;  /* 0x000000020700720c */ /* 0x080fe40003f46270 */
[-C--:B------:R-:W-:Y:S02]  /*3400*/  ISETP.GE.AND P3, PT, R15, R2.reuse, PT ;  /* 0x000000020f00720c */ /* 0x080fe40003f66270 */
[----:B------:R-:W-:Y:S02]  /*3410*/  FSEL R7, R12, -INF , !P6 ;  /* 0xff8000000c077808 */ /* 0x000fe40007000000 */
[----:B------:R-:W-:Y:S02]  /*3420*/  FSEL R15, R20, -INF , !P5 ;  /* 0xff800000140f7808 */ /* 0x000fe40006800000 */
[----:B------:R-:W-:Y:S02]  /*3430*/  FMNMX3.FTZ R12, R79, R19, R45, !PT ;  /* 0x000000134f0c7276 */ /* 0x000fe4000781002d */
[----:B------:R-:W-:-:S02]  /*3440*/  ISETP.GE.AND P5, PT, R26, R2, PT ;  /* 0x000000021a00720c */ /* 0x000fc40003fa6270 */
[----:B------:R-:W-:Y:S02]  /*3450*/  FMNMX3.FTZ R12, R12, R17, R15, !PT ;  /* 0x000000110c0c7276 */ /* 0x000fe4000781000f */
[----:B------:R-:W-:Y:S02]  /*3460*/  FSEL R173, R173, -INF , !P3 ;  /* 0xff800000adad7808 */ /* 0x000fe40005800000 */
[----:B------:R-:W-:Y:S02]  /*3470*/  FMNMX3.FTZ R12, R12, R21, R13, !PT ;  /* 0x000000150c0c7276 */ /* 0x000fe4000781000d */
[----:B------:R-:W-:Y:S02]  /*3480*/  ISETP.GE.AND P6, PT, R18, R2, PT ;  /* 0x000000021200720c */ /* 0x000fe40003fc6270 */
[----:B------:R-:W-:Y:S02]  /*3490*/  FSEL R171, R171, -INF , !P5 ;  /* 0xff800000abab7808 */ /* 0x000fe40006800000 */
[----:B--2---:R-:W-:-:S02]  /*34a0*/  FSEL R165, R165, -INF , !P4 ;  /* 0xff800000a5a57808 */ /* 0x004fc40006000000 */
[----:B------:R-:W-:Y:S02]  /*34b0*/  FMNMX3.FTZ R12, R12, R7, R173, !PT ;  /* 0x000000070c0c7276 */ /* 0x000fe400078100ad */
[-C--:B------:R-:W-:Y:S02]  /*34c0*/  ISETP.GE.AND P4, PT, R6, R2.reuse, PT ;  /* 0x000000020600720c */ /* 0x080fe40003f86270 */
[-C--:B------:R-:W-:Y:S02]  /*34d0*/  ISETP.GE.AND P3, PT, R16, R2.reuse, PT ;  /* 0x000000021000720c */ /* 0x080fe40003f66270 */
[----:B------:R-:W-:Y:S02]  /*34e0*/  ISETP.GE.AND P5, PT, R14, R2, PT ;  /* 0x000000020e00720c */ /* 0x000fe40003fa6270 */
[----:B----4-:R-:W-:Y:S02]  /*34f0*/  FSEL R169, R59, -INF , !P2 ;  /* 0xff8000003ba97808 */ /* 0x010fe40005000000 */
[----:B-1----:R-:W-:-:S02]  /*3500*/  FSEL R125, R125, -INF , !P6 ;  /* 0xff8000007d7d7808 */ /* 0x002fc40007000000 */
[----:B------:R-:W-:Y:S02]  /*3510*/  FMNMX3.FTZ R6, R12, R171, R165, !PT ;  /* 0x000000ab0c067276 */ /* 0x000fe400078100a5 */
[----:B-----5:R-:W-:Y:S02]  /*3520*/  FMNMX.FTZ R31, R24, R31, !PT ;  /* 0x0000001f181f7209 */ /* 0x020fe40007810000 */
[----:B---3--:R-:W-:Y:S02]  /*3530*/  FSEL R123, R123, -INF , !P3 ;  /* 0xff8000007b7b7808 */ /* 0x008fe40005800000 */
[----:B------:R-:W-:Y:S01]  /*3540*/  FSEL R121, R121, -INF , !P5 ;  /* 0xff80000079797808 */ /* 0x000fe20006800000 */
[----:B------:R-:W1:Y:S01]  /*3550*/  SHFL.BFLY PT, R100, R31, 0x1, 0x1f ;  /* 0x0c201f001f647f89 */ /* 0x000e6200000e0000 */
[----:B------:R-:W-:Y:S02]  /*3560*/  FMNMX3.FTZ R6, R6, R169, R125, !PT ;  /* 0x000000a906067276 */ /* 0x000fe4000781007d */
[----:B------:R-:W-:-:S02]  /*3570*/  FSEL R119, R119, -INF , !P4 ;  /* 0xff80000077777808 */ /* 0x000fc40006000000 */
[----:B------:R-:W-:-:S04]  /*3580*/  FMNMX3.FTZ R6, R6, R123, R121, !PT ;  /* 0x0000007b06067276 */ /* 0x000fc80007810079 */
[----:B------:R-:W-:-:S05]  /*3590*/  FMNMX.FTZ R33, R119, R6, !PT ;  /* 0x0000000677217209 */ /* 0x000fca0007810000 */
[----:B------:R-:W2:Y:S01]  /*35a0*/  SHFL.BFLY PT, R6, R33, 0x2, 0x1f ;  /* 0x0c401f0021067f89 */ /* 0x000ea200000e0000 */
[----:B-1----:R-:W-:-:S04]  /*35b0*/  FMNMX.FTZ R100, R31, R100, !PT ;  /* 0x000000641f647209 */ /* 0x002fc80007810000 */
[C---:B------:R-:W-:Y:S01]  /*35c0*/  FSETP.NEU.FTZ.AND P2, PT, R100.reuse, -INF , PT ;  /* 0xff8000006400780b */ /* 0x040fe20003f5d000 */
[----:B------:R-:W-:-:S05]  /*35d0*/  FMUL.FTZ R120, R100, UR4 ;  /* 0x0000000464787c20 */ /* 0x000fca0008410000 */
[----:B------:R-:W-:Y:S02]  /*35e0*/  FSEL R120, R120, RZ, P2 ;  /* 0x000000ff78787208 */ /* 0x000fe40001000000 */
[----:B--2---:R-:W-:-:S03]  /*35f0*/  FMNMX.FTZ R6, R33, R6, !PT ;  /* 0x0000000621067209 */ /* 0x004fc60007810000 */
[--C-:B------:R-:W-:Y:S01]  /*3600*/  FFMA.FTZ R116, R3, UR4, -R120.reuse ;  /* 0x0000000403747c23 */ /* 0x100fe20008010878 */
[--C-:B------:R-:W-:Y:S01]  /*3610*/  FFMA.FTZ R33, R23, UR4, -R120.reuse ;  /* 0x0000000417217c23 */ /* 0x100fe20008010878 */
[----:B------:R-:W-:Y:S02]  /*3620*/  IMAD.SHL.U32 R23, R166, 0x200, RZ ;  /* 0x00000200a6177824 */ /* 0x000fe400078e00ff */
[--C-:B------:R-:W-:Y:S01]  /*3630*/  FFMA.FTZ R115, R77, UR4, -R120.reuse ;  /* 0x000000044d737c23 */ /* 0x100fe20008010878 */
[----:B------:R-:W1:Y:S01]  /*3640*/  SHFL.BFLY PT, R3, R6, 0x1, 0x1f ;  /* 0x0c201f0006037f89 */ /* 0x000e6200000e0000 */
[--C-:B------:R-:W-:Y:S01]  /*3650*/  FFMA.FTZ R111, R27, UR4, -R120.reuse ;  /* 0x000000041b6f7c23 */ /* 0x100fe20008010878 */
[--C-:B------:R-:W-:Y:S01]  /*3660*/  FFMA.FTZ R110, R25, UR4, -R120.reuse ;  /* 0x00000004196e7c23 */ /* 0x100fe20008010878 */
[----:B------:R-:W-:Y:S01]  /*3670*/  LOP3.LUT R150, R4, 0x200, R23, 0xf8, !PT ;  /* 0x0000020004967812 */ /* 0x000fe200078ef817 */
[----:B------:R-:W-:Y:S01]  /*3680*/  MUFU.EX2 R116, R116 ;  /* 0x0000007400747308 */ /* 0x000fe20000000800 */
[--C-:B------:R-:W-:Y:S01]  /*3690*/  FFMA.FTZ R107, R37, UR4, -R120.reuse ;  /* 0x00000004256b7c23 */ /* 0x100fe20008010878 */
[--C-:B------:R-:W-:Y:S01]  /*36a0*/  FFMA.FTZ R106, R29, UR4, -R120.reuse ;  /* 0x000000041d6a7c23 */ /* 0x100fe20008010878 */
[----:B------:R-:W-:Y:S01]  /*36b0*/  LEA R150, R150, UR5, 0x1 ;  /* 0x0000000596967c11 */ /* 0x000fe2000f8e08ff */
[--C-:B------:R-:W-:Y:S01]  /*36c0*/  FFMA.FTZ R104, R39, UR4, -R120.reuse ;  /* 0x0000000427687c23 */ /* 0x100fe20008010878 */
[--C-:B------:R-:W-:Y:S01]  /*36d0*/  FFMA.FTZ R143, R143, UR4, -R120.reuse ;  /* 0x000000048f8f7c23 */ /* 0x100fe20008010878 */
[--C-:B------:R-:W-:Y:S01]  /*36e0*/  FFMA.FTZ R122, R179, UR4, -R120.reuse ;  /* 0x00000004b37a7c23 */ /* 0x100fe20008010878 */
[----:B------:R-:W-:Y:S01]  /*36f0*/  FFMA.FTZ R126, R141, UR4, -R120 ;  /* 0x000000048d7e7c23 */ /* 0x000fe20008010878 */
[----:B------:R-:W2:Y:S01]  /*3700*/  LDSM.16.MT88.4 R92, [R150+0x8000] ;  /* 0x00800000965c783b */ /* 0x000ea20000004200 */
[--C-:B------:R-:W-:Y:S01]  /*3710*/  IMAD.IADD R145, R0, 0x1, R150.reuse ;  /* 0x0000000100917824 */ /* 0x100fe200078e0296 */
[----:B------:R-:W3:Y:S01]  /*3720*/  MUFU.EX2 R115, R115 ;  /* 0x0000007300737308 */ /* 0x000ee20000000800 */
[C---:B------:R-:W-:Y:S01]  /*3730*/  IMAD.IADD R146, R5.reuse, 0x1, R150 ;  /* 0x0000000105927824 */ /* 0x040fe200078e0296 */
[----:B------:R-:W-:Y:S01]  /*3740*/  LDSM.16.MT88.4 R40, [R150+0xa000] ;  /* 0x00a000009628783b */ /* 0x000fe20000004200 */
[----:B------:R-:W-:-:S02]  /*3750*/  IMAD.IADD R144, R5, 0x1, R145 ;  /* 0x0000000105907824 */ /* 0x000fc400078e0291 */
[--C-:B------:R-:W-:Y:S01]  /*3760*/  FFMA.FTZ R139, R139, UR4, -R120.reuse ;  /* 0x000000048b8b7c23 */ /* 0x100fe20008010878 */
[----:B------:R-:W-:Y:S01]  /*3770*/  FFMA.FTZ R137, R137, UR4, -R120 ;  /* 0x0000000489897c23 */ /* 0x000fe20008010878 */
[----:B------:R-:W-:Y:S01]  /*3780*/  LDSM.16.MT88.4 R84, [R146+0x8000] ;  /* 0x008000009254783b */ /* 0x000fe20000004200 */
[----:B------:R-:W-:Y:S01]  /*3790*/  MUFU.EX2 R111, R111 ;  /* 0x0000006f006f7308 */ /* 0x000fe20000000800 */
[----:B-1----:R-:W-:Y:S02]  /*37a0*/  FMNMX.FTZ R3, R6, R3, !PT ;  /* 0x0000000306037209 */ /* 0x002fe40007810000 */
[----:B------:R-:W-:Y:S02]  /*37b0*/  LDSM.16.MT88.4 R36, [R145+0x8800] ;  /* 0x008800009124783b */ /* 0x000fe40000004200 */
[C---:B------:R-:W-:Y:S01]  /*37c0*/  FSETP.NEU.FTZ.AND P2, PT, R3.reuse, -INF , PT ;  /* 0xff8000000300780b */ /* 0x040fe20003f5d000 */
[----:B------:R-:W-:Y:S02]  /*37d0*/  FMUL.FTZ R118, R3, UR4 ;  /* 0x0000000403767c20 */ /* 0x000fe40008410000 */
[----:B------:R-:W1:Y:S01]  /*37e0*/  MUFU.EX2 R110, R110 ;  /* 0x0000006e006e7308 */ /* 0x000e620000000800 */
[----:B---3--:R-:W-:Y:S01]  /*37f0*/  F2FP.F16.F32.PACK_AB R64, R115, R116 ;  /* 0x000000747340723e */ /* 0x008fe200000000ff */
[----:B------:R-:W-:Y:S01]  /*3800*/  LDSM.16.MT88.4 R48, [R146+0xa000] ;  /* 0x00a000009230783b */ /* 0x000fe20000004200 */
[----:B------:R-:W-:Y:S01]  /*3810*/  FADD.FTZ R116, R116, R115 ;  /* 0x0000007374747221 */ /* 0x000fe20000010000 */
[----:B------:R-:W-:-:S02]  /*3820*/  FSEL R118, R118, RZ, P2 ;  /* 0x000000ff76767208 */ /* 0x000fc40001000000 */
[----:B------:R-:W-:Y:S02]  /*3830*/  LDSM.16.MT88.4 R68, [R144+0x8000] ;  /* 0x008000009044783b */ /* 0x000fe40000004200 */
[----:B------:R-:W-:Y:S01]  /*3840*/  MUFU.EX2 R107, R107 ;  /* 0x0000006b006b7308 */ /* 0x000fe20000000800 */
[--C-:B------:R-:W-:Y:S01]  /*3850*/  FFMA.FTZ R114, R79, UR4, -R118.reuse ;  /* 0x000000044f727c23 */ /* 0x100fe20008010876 */
[--C-:B------:R-:W-:Y:S01]  /*3860*/  FFMA.FTZ R117, R19, UR4, -R118.reuse ;  /* 0x0000000413757c23 */ /* 0x100fe20008010876 */
[--C-:B------:R-:W-:Y:S01]  /*3870*/  FFMA.FTZ R113, R45, UR4, -R118.reuse ;  /* 0x000000042d717c23 */ /* 0x100fe20008010876 */
[--C-:B------:R-:W-:Y:S01]  /*3880*/  FFMA.FTZ R112, R17, UR4, -R118.reuse ;  /* 0x0000000411707c23 */ /* 0x100fe20008010876 */
[----:B------:R-:W3:Y:S01]  /*3890*/  LDSM.16.MT88.4 R76, [R145+0x8000] ;  /* 0x00800000914c783b */ /* 0x000ee20000004200 */
[--C-:B------:R-:W-:Y:S01]  /*38a0*/  FFMA.FTZ R109, R15, UR4, -R118.reuse ;  /* 0x000000040f6d7c23 */ /* 0x100fe20008010876 */
[--C-:B------:R-:W-:Y:S01]  /*38b0*/  FFMA.FTZ R108, R21, UR4, -R118.reuse ;  /* 0x00000004156c7c23 */ /* 0x100fe20008010876 */
[----:B------:R-:W-:Y:S01]  /*38c0*/  MUFU.EX2 R114, R114 ;  /* 0x0000007200727308 */ /* 0x000fe20000000800 */
[----:B------:R-:W4:Y:S01]  /*38d0*/  LDSM.16.MT88.4 R16, [R150+0x8800] ;  /* 0x008800009610783b */ /* 0x000f220000004200 */
[--C-:B------:R-:W-:Y:S01]  /*38e0*/  FFMA.FTZ R105, R7, UR4, -R118.reuse ;  /* 0x0000000407697c23 */ /* 0x100fe20008010876 */
[--C-:B------:R-:W-:Y:S01]  /*38f0*/  FFMA.FTZ R4, R13, UR4, -R118.reuse ;  /* 0x000000040d047c23 */ /* 0x100fe20008010876 */
[----:B-1----:R-:W-:Y:S01]  /*3900*/  F2FP.F16.F32.PACK_AB R66, R110, R111 ;  /* 0x0000006f6e42723e */ /* 0x002fe200000000ff */
[----:B------:R-:W1:Y:S01]  /*3910*/  LDSM.16.MT88.4 R12, [R146+0x8800] ;  /* 0x00880000920c783b */ /* 0x000e620000004200 */
[--C-:B------:R-:W-:Y:S01]  /*3920*/  FFMA.FTZ R165, R165, UR4, -R118.reuse ;  /* 0x00000004a5a57c23 */ /* 0x100fe20008010876 */
[--C-:B------:R-:W-:Y:S01]  /*3930*/  FFMA.FTZ R124, R169, UR4, -R118.reuse ;  /* 0x00000004a97c7c23 */ /* 0x100fe20008010876 */
[----:B------:R-:W5:Y:S01]  /*3940*/  MUFU.EX2 R117, R117 ;  /* 0x0000007500757308 */ /* 0x000f620000000800 */
[----:B------:R-:W1:Y:S01]  /*3950*/  LDSM.16.MT88.4 R20, [R150+0xa800] ;  /* 0x00a800009614783b */ /* 0x000e620000004200 */
[--C-:B------:R-:W-:Y:S01]  /*3960*/  FFMA.FTZ R125, R125, UR4, -R118.reuse ;  /* 0x000000047d7d7c23 */ /* 0x100fe20008010876 */
[--C-:B------:R-:W-:Y:S01]  /*3970*/  FFMA.FTZ R138, R123, UR4, -R118.reuse ;  /* 0x000000047b8a7c23 */ /* 0x100fe20008010876 */
[----:B------:R-:W-:Y:S01]  /*3980*/  FFMA.FTZ R121, R121, UR4, -R118 ;  /* 0x0000000479797c23 */ /* 0x000fe20008010876 */
[----:B------:R-:W1:Y:S01]  /*3990*/  LDSM.16.MT88.4 R56, [R145+0xa000] ;  /* 0x00a000009138783b */ /* 0x000e620000004200 */
[----:B------:R-:W-:-:S02]  /*39a0*/  FADD.FTZ R111, R111, R116 ;  /* 0x000000746f6f7221 */ /* 0x000fc40000010000 */
[----:B------:R-:W-:Y:S01]  /*39b0*/  MUFU.EX2 R113, R113 ;  /* 0x0000007100717308 */ /* 0x000fe20000000800 */
[----:B------:R-:W-:Y:S01]  /*39c0*/  LDSM.16.MT88.4 R28, [R144+0x8800] ;  /* 0x00880000901c783b */ /* 0x000fe20000004200 */
[----:B------:R-:W-:-:S03]  /*39d0*/  FADD.FTZ R110, R110, R111 ;  /* 0x0000006f6e6e7221 */ /* 0x000fc60000010000 */
[----:B------:R-:W-:Y:S03]  /*39e0*/  LDSM.16.MT88.4 R24, [R144+0xa000] ;  /* 0x00a000009018783b */ /* 0x000fe60000004200 */
[----:B------:R-:W2:Y:S01]  /*39f0*/  MUFU.EX2 R112, R112 ;  /* 0x0000007000707308 */ /* 0x000ea20000000800 */
[----:B-----5:R-:W-:Y:S01]  /*3a00*/  F2FP.F16.F32.PACK_AB R65, R117, R114 ;  /* 0x000000727541723e */ /* 0x020fe200000000ff */
[----:B------:R-:W-:-:S06]  /*3a10*/  FADD.FTZ R114, R114, R117 ;  /* 0x0000007572727221 */ /* 0x000fcc0000010000 */
[----:B------:R-:W-:Y:S08]  /*3a20*/  MUFU.EX2 R106, R106 ;  /* 0x0000006a006a7308 */ /* 0x000ff00000000800 */
[----:B------:R-:W-:Y:S01]  /*3a30*/  MUFU.EX2 R104, R104 ;  /* 0x0000006800687308 */ /* 0x000fe20000000800 */
[----:B--2---:R-:W-:Y:S01]  /*3a40*/  F2FP.F16.F32.PACK_AB R67, R112, R113 ;  /* 0x000000717043723e */ /* 0x004fe200000000ff */
[----:B------:R-:W-:-:S04]  /*3a50*/  FADD.FTZ R113, R113, R114 ;  /* 0x0000007271717221 */ /* 0x000fc80000010000 */
[----:B------:R-:W-:Y:S02]  /*3a60*/  FADD.FTZ R112, R112, R113 ;  /* 0x0000007170707221 */ /* 0x000fe40000010000 */
[----:B------:R-:W2:Y:S01]  /*3a70*/  MUFU.EX2 R33, R33 ;  /* 0x0000002100217308 */ /* 0x000ea20000000800 */
[C---:B------:R-:W-:Y:S07]  /*3a80*/  HMMA.16816.F32 R96, R64.reuse, R92, RZ ;  /* 0x0000005c4060723c */ /* 0x040fee00000018ff */
[----:B------:R-:W-:Y:S01]  /*3a90*/  MUFU.EX2 R109, R109 ;  /* 0x0000006d006d7308 */ /* 0x000fe20000000800 */
[C---:B------:R-:W-:Y:S07]  /*3aa0*/  HMMA.16816.F32 R92, R64.reuse, R94, RZ ;  /* 0x0000005e405c723c */ /* 0x040fee00000018ff */
[----:B------:R-:W5:Y:S01]  /*3ab0*/  MUFU.EX2 R108, R108 ;  /* 0x0000006c006c7308 */ /* 0x000f620000000800 */
[----:B---3--:R-:W-:Y:S01]  /*3ac0*/  HMMA.16816.F32 R80, R64, R76, RZ ;  /* 0x0000004c4050723c */ /* 0x008fe200000018ff */
[----:B--2---:R-:W-:-:S06]  /*3ad0*/  F2FP.F16.F32.PACK_AB R6, R33, R104 ;  /* 0x000000682106723e */ /* 0x004fcc00000000ff */
[----:B------:R2:W-:Y:S01]  /*3ae0*/  MUFU.EX2 R0, R4 ;  /* 0x0000000400007308 */ /* 0x0005e20000000800 */
[C---:B------:R-:W-:Y:S07]  /*3af0*/  HMMA.16816.F32 R76, R64.reuse, R78, RZ ;  /* 0x0000004e404c723c */ /* 0x040fee00000018ff */
[----:B------:R-:W3:Y:S01]  /*3b00*/  MUFU.EX2 R105, R105 ;  /* 0x0000006900697308 */ /* 0x000ee20000000800 */
[----:B-----5:R-:W-:Y:S01]  /*3b10*/  F2FP.F16.F32.PACK_AB R5, R108, R109 ;  /* 0x0000006d6c05723e */ /* 0x020fe200000000ff */
[C---:B------:R-:W-:Y:S06]  /*3b20*/  HMMA.16816.F32 R88, R64.reuse, R84, RZ ;  /* 0x000000544058723c */ /* 0x040fec00000018ff */
[----:B------:R-:W-:Y:S01]  /*3b30*/  MUFU.EX2 R143, R143 ;  /* 0x0000008f008f7308 */ /* 0x000fe20000000800 */
[----:B--2---:R-:W-:Y:S01]  /*3b40*/  F2FP.F16.F32.PACK_AB R4, R106, R107 ;  /* 0x0000006b6a04723e */ /* 0x004fe200000000ff */
[C---:B------:R-:W-:Y:S06]  /*3b50*/  HMMA.16816.F32 R84, R64.reuse, R86, RZ ;  /* 0x000000564054723c */ /* 0x040fec00000018ff */
[----:B------:R-:W2:Y:S01]  /*3b60*/  MUFU.EX2 R122, R122 ;  /* 0x0000007a007a7308 */ /* 0x000ea20000000800 */
[----:B---3--:R-:W-:Y:S01]  /*3b70*/  F2FP.F16.F32.PACK_AB R7, R105, R0 ;  /* 0x000000006907723e */ /* 0x008fe200000000ff */
[----:B------:R-:W-:Y:S06]  /*3b80*/  HMMA.16816.F32 R44, R64, R48, RZ ;  /* 0x00000030402c723c */ /* 0x000fec00000018ff */
[----:B------:R-:W-:Y:S02]  /*3b90*/  MUFU.EX2 R165, R165 ;  /* 0x000000a500a57308 */ /* 0x000fe40000000800 */
[C---:B----4-:R-:W-:Y:S06]  /*3ba0*/  HMMA.16816.F32 R96, R4.reuse, R16, R96 ;  /* 0x000000100460723c */ /* 0x050fec0000001860 */
[----:B------:R-:W-:Y:S02]  /*3bb0*/  MUFU.EX2 R124, R124 ;  /* 0x0000007c007c7308 */ /* 0x000fe40000000800 */
[C---:B------:R-:W-:Y:S01]  /*3bc0*/  HMMA.16816.F32 R92, R4.reuse, R18, R92 ;  /* 0x00000012045c723c */ /* 0x040fe2000000185c */
[----:B------:R-:W3:Y:S05]  /*3bd0*/  LDSM.16.MT88.4 R16, [R146+0xa800] ;  /* 0x00a800009210783b */ /* 0x000eea0000004200 */
[----:B------:R-:W-:Y:S02]  /*3be0*/  MUFU.EX2 R126, R126 ;  /* 0x0000007e007e7308 */ /* 0x000fe40000000800 */
[C---:B------:R-:W-:Y:S06]  /*3bf0*/  HMMA.16816.F32 R80, R4.reuse, R36, R80 ;  /* 0x000000240450723c */ /* 0x040fec0000001850 */
[----:B------:R-:W-:Y:S02]  /*3c00*/  MUFU.EX2 R139, R139 ;  /* 0x0000008b008b7308 */ /* 0x000fe40000000800 */
[----:B------:R-:W-:Y:S06]  /*3c10*/  HMMA.16816.F32 R76, R4, R38, R76 ;  /* 0x00000026044c723c */ /* 0x000fec000000184c */
[----:B------:R-:W-:Y:S02]  /*3c20*/  MUFU.EX2 R137, R137 ;  /* 0x0000008900897308 */ /* 0x000fe40000000800 */
[C---:B------:R-:W-:Y:S06]  /*3c30*/  HMMA.16816.F32 R36, R64.reuse, R40, RZ ;  /* 0x000000284024723c */ /* 0x040fec00000018ff */
[----:B------:R-:W-:Y:S02]  /*3c40*/  MUFU.EX2 R125, R125 ;  /* 0x0000007d007d7308 */ /* 0x000fe40000000800 */
[----:B------:R-:W-:Y:S06]  /*3c50*/  HMMA.16816.F32 R40, R64, R42, RZ ;  /* 0x0000002a4028723c */ /* 0x000fec00000018ff */
[----:B------:R-:W-:Y:S02]  /*3c60*/  MUFU.EX2 R138, R138 ;  /* 0x0000008a008a7308 */ /* 0x000fe40000000800 */
[C---:B-1----:R-:W-:Y:S08]  /*3c70*/  HMMA.16816.F32 R88, R4.reuse, R12, R88 ;  /* 0x0000000c0458723c */ /* 0x042ff00000001858 */
[----:B------:R-:W-:Y:S01]  /*3c80*/  HMMA.16816.F32 R84, R4, R14, R84 ;  /* 0x0000000e0454723c */ /* 0x000fe20000001854 */
[----:B------:R-:W1:Y:S07]  /*3c90*/  LDSM.16.MT88.4 R12, [R145+0xa800] ;  /* 0x00a80000910c783b */ /* 0x000e6e0000004200 */
[C---:B------:R-:W-:Y:S08]  /*3ca0*/  HMMA.16816.F32 R48, R64.reuse, R50, RZ ;  /* 0x000000324030723c */ /* 0x040ff000000018ff */
[C---:B------:R-:W-:Y:S08]  /*3cb0*/  HMMA.16816.F32 R72, R64.reuse, R68, RZ ;  /* 0x000000444048723c */ /* 0x040ff000000018ff */
[----:B------:R-:W-:Y:S08]  /*3cc0*/  HMMA.16816.F32 R68, R64, R70, RZ ;  /* 0x000000464044723c */ /* 0x000ff000000018ff */
[C---:B------:R-:W-:Y:S08]  /*3cd0*/  HMMA.16816.F32 R36, R4.reuse, R20, R36 ;  /* 0x000000140424723c */ /* 0x040ff00000001824 */
[----:B------:R-:W-:Y:S01]  /*3ce0*/  HMMA.16816.F32 R40, R4, R22, R40 ;  /* 0x000000160428723c */ /* 0x000fe20000001828 */
[----:B------:R-:W4:Y:S07]  /*3cf0*/  LDSM.16.MT88.4 R20, [R144+0xa800] ;  /* 0x00a800009014783b */ /* 0x000f2e0000004200 */
[C---:B------:R-:W-:Y:S08]  /*3d00*/  HMMA.16816.F32 R52, R64.reuse, R56, RZ ;  /* 0x000000384034723c */ /* 0x040ff000000018ff */
[----:B------:R-:W-:Y:S08]  /*3d10*/  HMMA.16816.F32 R56, R64, R58, RZ ;  /* 0x0000003a4038723c */ /* 0x000ff000000018ff */
[C---:B---3--:R-:W-:Y:S08]  /*3d20*/  HMMA.16816.F32 R44, R4.reuse, R16, R44 ;  /* 0x00000010042c723c */ /* 0x048ff0000000182c */
[C---:B------:R-:W-:Y:S01]  /*3d30*/  HMMA.16816.F32 R48, R4.reuse, R18, R48 ;  /* 0x000000120430723c */ /* 0x040fe20000001830 */
[----:B------:R-:W3:Y:S07]  /*3d40*/  LDSM.16.MT88.4 R16, [R150+0x9000] ;  /* 0x009000009610783b */ /* 0x000eee0000004200 */
[----:B------:R-:W-:Y:S01]  /*3d50*/  HMMA.16816.F32 R72, R4, R28, R72 ;  /* 0x0000001c0448723c */ /* 0x000fe20000001848 */
[--C-:B------:R-:W-:Y:S01]  /*3d60*/  FFMA.FTZ R29, R177, UR4, -R120.reuse ;  /* 0x00000004b11d7c23 */ /* 0x100fe20008010878 */
[--C-:B------:R-:W-:Y:S01]  /*3d70*/  FFMA.FTZ R28, R175, UR4, -R120.reuse ;  /* 0x00000004af1c7c23 */ /* 0x100fe20008010878 */
[----:B------:R-:W-:Y:S01]  /*3d80*/  FFMA.FTZ R120, R127, UR4, -R120 ;  /* 0x000000047f787c23 */ /* 0x000fe20008010878 */
[----:B------:R-:W-:-:S03]  /*3d90*/  FFMA.FTZ R175, R119, UR4, -R118 ;  /* 0x0000000477af7c23 */ /* 0x000fc60008010876 */
        /* <DEDUP_REMOVED lines=9> */
[----:B------:R-:W3:Y:S01]  /*3e30*/  MUFU.EX2 R30, R30 ;  /* 0x0000001e001e7308 */ /* 0x000ee20000000800 */
[C---:B-1----:R-:W-:Y:S07]  /*3e40*/  HMMA.16816.F32 R52, R4.reuse, R12, R52 ;  /* 0x0000000c0434723c */ /* 0x042fee0000001834 */
[----:B------:R-:W1:Y:S01]  /*3e50*/  MUFU.EX2 R120, R120 ;  /* 0x0000007800787308 */ /* 0x000e620000000800 */
[C---:B------:R-:W-:Y:S01]  /*3e60*/  HMMA.16816.F32 R56, R4.reuse, R14, R56 ;  /* 0x0000000e0438723c */ /* 0x040fe20000001838 */
[----:B------:R-:W1:Y:S06]  /*3e70*/  LDSM.16.MT88.4 R12, [R146+0x9000] ;  /* 0x00900000920c783b */ /* 0x000e6c0000004200 */
[----:B------:R-:W-:Y:S01]  /*3e80*/  MUFU.EX2 R118, R121 ;  /* 0x0000007900767308 */ /* 0x000fe20000000800 */
[C---:B----4-:R-:W-:Y:S07]  /*3e90*/  HMMA.16816.F32 R60, R4.reuse, R20, R60 ;  /* 0x00000014043c723c */ /* 0x050fee000000183c */
[----:B------:R-:W4:Y:S01]  /*3ea0*/  MUFU.EX2 R175, R175 ;  /* 0x000000af00af7308 */ /* 0x000f220000000800 */
[----:B------:R-:W-:Y:S01]  /*3eb0*/  HMMA.16816.F32 R64, R4, R22, R64 ;  /* 0x000000160440723c */ /* 0x000fe20000001840 */
[----:B--2---:R-:W-:Y:S01]  /*3ec0*/  F2FP.F16.F32.PACK_AB R4, R122, R143 ;  /* 0x0000008f7a04723e */ /* 0x004fe200000000ff */
[----:B------:R-:W2:Y:S01]  /*3ed0*/  LDSM.16.MT88.4 R20, [R144+0x9000] ;  /* 0x009000009014783b */ /* 0x000ea20000004200 */
[----:B-----5:R-:W-:-:S02]  /*3ee0*/  F2FP.F16.F32.PACK_AB R6, R28, R29 ;  /* 0x0000001d1c06723e */ /* 0x020fc400000000ff */
[----:B---3--:R-:W-:Y:S02]  /*3ef0*/  F2FP.F16.F32.PACK_AB R5, R30, R31 ;  /* 0x0000001f1e05723e */ /* 0x008fe400000000ff */
[----:B------:R-:W-:-:S07]  /*3f00*/  F2FP.F16.F32.PACK_AB R7, R124, R165 ;  /* 0x000000a57c07723e */ /* 0x000fce00000000ff */
[C---:B------:R-:W-:Y:S08]  /*3f10*/  HMMA.16816.F32 R96, R4.reuse, R16, R96 ;  /* 0x000000100460723c */ /* 0x040ff00000001860 */
[C---:B------:R-:W-:Y:S01]  /*3f20*/  HMMA.16816.F32 R92, R4.reuse, R18, R92 ;  /* 0x00000012045c723c */ /* 0x040fe2000000185c */
[----:B------:R-:W3:Y:S07]  /*3f30*/  LDSM.16.MT88.4 R16, [R150+0xb000] ;  /* 0x00b000009610783b */ /* 0x000eee0000004200 */
[C---:B-1----:R-:W-:Y:S08]  /*3f40*/  HMMA.16816.F32 R88, R4.reuse, R12, R88 ;  /* 0x0000000c0458723c */ /* 0x042ff00000001858 */
[C---:B------:R-:W-:Y:S01]  /*3f50*/  HMMA.16816.F32 R84, R4.reuse, R14, R84 ;  /* 0x0000000e0454723c */ /* 0x040fe20000001854 */
[----:B------:R-:W1:Y:S07]  /*3f60*/  LDSM.16.MT88.4 R12, [R146+0xb000] ;  /* 0x00b00000920c783b */ /* 0x000e6e0000004200 */
[C---:B------:R-:W-:Y:S08]  /*3f70*/  HMMA.16816.F32 R80, R4.reuse, R24, R80 ;  /* 0x000000180450723c */ /* 0x040ff00000001850 */
[C---:B------:R-:W-:Y:S01]  /*3f80*/  HMMA.16816.F32 R76, R4.reuse, R26, R76 ;  /* 0x0000001a044c723c */ /* 0x040fe2000000184c */
[----:B------:R-:W5:Y:S07]  /*3f90*/  LDSM.16.MT88.4 R24, [R145+0xb000] ;  /* 0x00b000009118783b */ /* 0x000f6e0000004200 */
[C---:B--2---:R-:W-:Y:S08]  /*3fa0*/  HMMA.16816.F32 R72, R4.reuse, R20, R72 ;  /* 0x000000140448723c */ /* 0x044ff00000001848 */
[C---:B---3--:R-:W-:Y:S08]  /*3fb0*/  HMMA.16816.F32 R36, R4.reuse, R16, R36 ;  /* 0x000000100424723c */ /* 0x048ff00000001824 */
[C---:B------:R-:W-:Y:S01]  /*3fc0*/  HMMA.16816.F32 R40, R4.reuse, R18, R40 ;  /* 0x000000120428723c */ /* 0x040fe20000001828 */
[----:B------:R-:W2:Y:S07]  /*3fd0*/  LDSM.16.MT88.4 R16, [R144+0xb000] ;  /* 0x00b000009010783b */ /* 0x000eae0000004200 */
[C---:B-1----:R-:W-:Y:S08]  /*3fe0*/  HMMA.16816.F32 R44, R4.reuse, R12, R44 ;  /* 0x0000000c042c723c */ /* 0x042ff0000000182c */
[C---:B------:R-:W-:Y:S01]  /*3ff0*/  HMMA.16816.F32 R48, R4.reuse, R14, R48 ;  /* 0x0000000e0430723c */ /* 0x040fe20000001830 */
[----:B------:R-:W1:Y:S07]  /*4000*/  LDSM.16.MT88.4 R12, [R150+0x9800] ;  /* 0x00980000960c783b */ /* 0x000e6e0000004200 */
[C---:B------:R-:W-:Y:S01]  /*4010*/  HMMA.16816.F32 R68, R4.reuse, R22, R68 ;  /* 0x000000160444723c */ /* 0x040fe20000001844 */
[----:B------:R-:W3:Y:S07]  /*4020*/  LDSM.16.MT88.4 R20, [R146+0x9800] ;  /* 0x009800009214783b */ /* 0x000eee0000004200 */
[C---:B-----5:R-:W-:Y:S08]  /*4030*/  HMMA.16816.F32 R52, R4.reuse, R24, R52 ;  /* 0x000000180434723c */ /* 0x060ff00000001834 */
[C---:B------:R-:W-:Y:S01]  /*4040*/  HMMA.16816.F32 R56, R4.reuse, R26, R56 ;  /* 0x0000001a0438723c */ /* 0x040fe20000001838 */
[----:B------:R-:W-:Y:S07]  /*4050*/  LDSM.16.MT88.4 R24, [R145+0x9800] ;  /* 0x009800009118783b */ /* 0x000fee0000004200 */
[C---:B--2---:R-:W-:Y:S08]  /*4060*/  HMMA.16816.F32 R60, R4.reuse, R16, R60 ;  /* 0x00000010043c723c */ /* 0x044ff0000000183c */
[----:B------:R-:W-:Y:S01]  /*4070*/  HMMA.16816.F32 R64, R4, R18, R64 ;  /* 0x000000120440723c */ /* 0x000fe20000001840 */
[----:B------:R-:W2:Y:S01]  /*4080*/  LDSM.16.MT88.4 R16, [R144+0x9800] ;  /* 0x009800009010783b */ /* 0x000ea20000004200 */
[----:B------:R-:W-:-:S02]  /*4090*/  F2FP.F16.F32.PACK_AB R4, R139, R126 ;  /* 0x0000007e8b04723e */ /* 0x000fc400000000ff */
[----:B------:R-:W-:Y:S02]  /*40a0*/  F2FP.F16.F32.PACK_AB R6, R120, R137 ;  /* 0x000000897806723e */ /* 0x000fe400000000ff */
[----:B------:R-:W-:Y:S02]  /*40b0*/  F2FP.F16.F32.PACK_AB R5, R138, R125 ;  /* 0x0000007d8a05723e */ /* 0x000fe400000000ff */
[----:B----4-:R-:W-:-:S07]  /*40c0*/  F2FP.F16.F32.PACK_AB R7, R175, R118 ;  /* 0x00000076af07723e */ /* 0x010fce00000000ff */
[C---:B-1----:R-:W-:Y:S08]  /*40d0*/  HMMA.16816.F32 R96, R4.reuse, R12, R96 ;  /* 0x0000000c0460723c */ /* 0x042ff00000001860 */
[C---:B------:R-:W-:Y:S01]  /*40e0*/  HMMA.16816.F32 R92, R4.reuse, R14, R92 ;  /* 0x0000000e045c723c */ /* 0x040fe2000000185c */
[----:B------:R-:W1:Y:S07]  /*40f0*/  LDSM.16.MT88.4 R12, [R150+0xb800] ;  /* 0x00b80000960c783b */ /* 0x000e6e0000004200 */
[C---:B---3--:R-:W-:Y:S08]  /*4100*/  HMMA.16816.F32 R88, R4.reuse, R20, R88 ;  /* 0x000000140458723c */ /* 0x048ff00000001858 */
[C---:B------:R-:W-:Y:S01]  /*4110*/  HMMA.16816.F32 R84, R4.reuse, R22, R84 ;  /* 0x000000160454723c */ /* 0x040fe20000001854 */
[----:B------:R-:W3:Y:S07]  /*4120*/  LDSM.16.MT88.4 R20, [R146+0xb800] ;  /* 0x00b800009214783b */ /* 0x000eee0000004200 */
[C---:B--2---:R-:W-:Y:S08]  /*4130*/  HMMA.16816.F32 R72, R4.reuse, R16, R72 ;  /* 0x000000100448723c */ /* 0x044ff00000001848 */
[C---:B------:R-:W-:Y:S01]  /*4140*/  HMMA.16816.F32 R68, R4.reuse, R18, R68 ;  /* 0x000000120444723c */ /* 0x040fe20000001844 */
[----:B------:R-:W2:Y:S07]  /*4150*/  LDSM.16.MT88.4 R16, [R145+0xb800] ;  /* 0x00b800009110783b */ /* 0x000eae0000004200 */
[C---:B------:R-:W-:Y:S08]  /*4160*/  HMMA.16816.F32 R80, R4.reuse, R24, R80 ;  /* 0x000000180450723c */ /* 0x040ff00000001850 */
[C---:B-1----:R-:W-:Y:S08]  /*4170*/  HMMA.16816.F32 R36, R4.reuse, R12, R36 ;  /* 0x0000000c0424723c */ /* 0x042ff00000001824 */
[C---:B------:R-:W-:Y:S01]  /*4180*/  HMMA.16816.F32 R40, R4.reuse, R14, R40 ;  /* 0x0000000e0428723c */ /* 0x040fe20000001828 */
[----:B------:R-:W1:Y:S07]  /*4190*/  LDSM.16.MT88.4 R12, [R144+0xb800] ;  /* 0x00b80000900c783b */ /* 0x000e6e0000004200 */
[----:B---3--:R-:W-:Y:S01]  /*41a0*/  HMMA.16816.F32 R44, R4, R20, R44 ;  /* 0x00000014042c723c */ /* 0x008fe2000000182c */
[----:B------:R-:W-:-:S04]  /*41b0*/  FADD.FTZ R21, R107, R110 ;  /* 0x0000006e6b157221 */ /* 0x000fc80000010000 */
[----:B------:R-:W-:-:S03]  /*41c0*/  FADD.FTZ R21, R106, R21 ;  /* 0x000000156a157221 */ /* 0x000fc60000010000 */
[----:B------:R-:W-:Y:S01]  /*41d0*/  HMMA.16816.F32 R48, R4, R22, R48 ;  /* 0x000000160430723c */ /* 0x000fe20000001830 */
[----:B------:R-:W-:Y:S01]  /*41e0*/  FADD.FTZ R23, R109, R112 ;  /* 0x000000706d177221 */ /* 0x000fe20000010000 */
[----:B------:R-:W-:-:S03]  /*41f0*/  FADD.FTZ R104, R104, R21 ;  /* 0x0000001568687221 */ /* 0x000fc60000010000 */
[----:B------:R-:W-:-:S03]  /*4200*/  FADD.FTZ R23, R108, R23 ;  /* 0x000000176c177221 */ /* 0x000fc60000010000 */
[----:B--2---:R-:W-:Y:S01]  /*4210*/  HMMA.16816.F32 R52, R4, R16, R52 ;  /* 0x000000100434723c */ /* 0x004fe20000001834 */
[----:B------:R-:W-:Y:S01]  /*4220*/  FADD.FTZ R16, R0, R23 ;  /* 0x0000001700107221 */ /* 0x000fe20000010000 */
[----:B------:R-:W-:-:S03]  /*4230*/  FADD.FTZ R0, R33, R104 ;  /* 0x0000006821007221 */ /* 0x000fc60000010000 */
[----:B------:R-:W-:Y:S01]  /*4240*/  FADD.FTZ R16, R105, R16 ;  /* 0x0000001069107221 */ /* 0x000fe20000010000 */
[----:B------:R-:W-:Y:S02]  /*4250*/  FADD.FTZ R143, R143, R0 ;  /* 0x000000008f8f7221 */ /* 0x000fe40000010000 */
[----:B------:R-:W-:Y:S01]  /*4260*/  HMMA.16816.F32 R76, R4, R26, R76 ;  /* 0x0000001a044c723c */ /* 0x000fe2000000184c */
[----:B------:R-:W-:Y:S01]  /*4270*/  FADD.FTZ R31, R31, R16 ;  /* 0x000000101f1f7221 */ /* 0x000fe20000010000 */
[----:B------:R-:W-:-:S03]  /*4280*/  FADD.FTZ R122, R122, R143 ;  /* 0x0000008f7a7a7221 */ /* 0x000fc60000010000 */
[----:B------:R-:W-:-:S03]  /*4290*/  FADD.FTZ R30, R30, R31 ;  /* 0x0000001f1e1e7221 */ /* 0x000fc60000010000 */
[----:B------:R-:W-:Y:S01]  /*42a0*/  HMMA.16816.F32 R56, R4, R18, R56 ;  /* 0x000000120438723c */ /* 0x000fe20000001838 */
[----:B------:R-:W-:-:S04]  /*42b0*/  FADD.FTZ R165, R165, R30 ;  /* 0x0000001ea5a57221 */ /* 0x000fc80000010000 */
[----:B------:R-:W-:-:S03]  /*42c0*/  FADD.FTZ R124, R124, R165 ;  /* 0x000000a57c7c7221 */ /* 0x000fc60000010000 */
        /* <DEDUP_REMOVED lines=9> */
[----:B------:R-:W-:-:S03]  /*4360*/  FADD.FTZ R175, R175, R118 ;  /* 0x00000076afaf7221 */ /* 0x000fc60000010000 */
        /* <DEDUP_REMOVED lines=23> */
[----:B------:R-:W-:Y:S02]  /*44e0*/  LEA.HI.X R21, R12, R5, R0, 0x7, P4 ;  /* 0x000000050c157211 */ /* 0x000fe400020f3c00 */
        /* <DEDUP_REMOVED lines=9> */
[----:B------:R-:W-:-:S03]  /*4580*/  LEA.HI.X R105, R6, R5, R7, 0x1, P0 ;  /* 0x0000000506697211 */ /* 0x000fc600000f0c07 */
        /* <DEDUP_REMOVED lines=9> */
[----:B------:R-:W5:Y:S04]  /*4620*/  LDSM.16.M88.4 R108, [R154+UR5+0x5000] ;  /* 0x005000059a6c783b */ /* 0x000f680008000200 */
[----:B------:R-:W2:Y:S04]  /*4630*/  LDSM.16.M88.4 R28, [R154+UR5+0x5800] ;  /* 0x005800059a1c783b */ /* 0x000ea80008000200 */
[----:B-1----:R-:W-:Y:S04]  /*4640*/  LDSM.16.M88.4 R24, [R153] ;  /* 0x000000009918783b */ /* 0x002fe80000000200 */
[----:B------:R-:W1:Y:S04]  /*4650*/  LDSM.16.M88.4 R124, [R149+0x4000] ;  /* 0x00400000957c783b */ /* 0x000e680000000200 */
[----:B------:R-:W1:Y:S04]  /*4660*/  LDSM.16.M88.4 R120, [R149+0x4800] ;  /* 0x004800009578783b */ /* 0x000e680000000200 */
[----:B------:R-:W1:Y:S04]  /*4670*/  LDSM.16.M88.4 R116, [R149+0x5000] ;  /* 0x005000009574783b */ /* 0x000e680000000200 */
[----:B------:R-:W0:Y:S01]  /*4680*/  LDGDEPBAR ;  /* 0x00000000000079af */ /* 0x000e220000000000 */
[C---:B---3--:R-:W-:Y:S08]  /*4690*/  HMMA.16816.F32 R20, R32.reuse, R16, RZ ;  /* 0x000000102014723c */ /* 0x048ff000000018ff */
[C---:B----4-:R-:W-:Y:S08]  /*46a0*/  HMMA.16816.F32 R12, R32.reuse, R4, RZ ;  /* 0x00000004200c723c */ /* 0x050ff000000018ff */
[C---:B-----5:R-:W-:Y:S08]  /*46b0*/  HMMA.16816.F32 R112, R32.reuse, R108, RZ ;  /* 0x0000006c2070723c */ /* 0x060ff000000018ff */
[C---:B------:R-:W-:Y:S08]  /*46c0*/  HMMA.16816.F32 R16, R32.reuse, R18, RZ ;  /* 0x000000122010723c */ /* 0x040ff000000018ff */
[C---:B------:R-:W-:Y:S08]  /*46d0*/  HMMA.16816.F32 R4, R32.reuse, R6, RZ ;  /* 0x000000062004723c */ /* 0x040ff000000018ff */
[C---:B------:R-:W-:Y:S08]  /*46e0*/  HMMA.16816.F32 R108, R32.reuse, R110, RZ ;  /* 0x0000006e206c723c */ /* 0x040ff000000018ff */
[C---:B--2---:R-:W-:Y:S08]  /*46f0*/  HMMA.16816.F32 R104, R32.reuse, R28, RZ ;  /* 0x0000001c2068723c */ /* 0x044ff000000018ff */
        /* <DEDUP_REMOVED lines=49> */
[----:B------:R-:W-:Y:S07]  /*4a10*/  LDSM.16.M88.4 R124, [R152+0x2000] ;  /* 0x00200000987c783b */ /* 0x000fee0000000200 */
[C---:B--2---:R-:W-:Y:S08]  /*4a20*/  HMMA.16816.F32 R104, R24.reuse, R28, R104 ;  /* 0x0000001c1868723c */ /* 0x044ff00000001868 */
[----:B------:R-:W-:Y:S01]  /*4a30*/  HMMA.16816.F32 R32, R24, R30, R32 ;  /* 0x0000001e1820723c */ /* 0x000fe20000001820 */
[----:B------:R-:W2:Y:S04]  /*4a40*/  LDSM.16.M88.4 R28, [R149+0x6800] ;  /* 0x00680000951c783b */ /* 0x000ea80000000200 */
[----:B------:R-:W3:Y:S03]  /*4a50*/  LDSM.16.M88.4 R24, [R149+0x7000] ;  /* 0x007000009518783b */ /* 0x000ee60000000200 */
[C---:B-1----:R-:W-:Y:S08]  /*4a60*/  HMMA.16816.F32 R20, R116.reuse, R120, R20 ;  /* 0x000000787414723c */ /* 0x042ff00000001814 */
[C---:B------:R-:W-:Y:S01]  /*4a70*/  HMMA.16816.F32 R16, R116.reuse, R122, R16 ;  /* 0x0000007a7410723c */ /* 0x040fe20000001810 */
[----:B------:R-:W1:Y:S07]  /*4a80*/  LDSM.16.M88.4 R120, [R149+0x7800] ;  /* 0x007800009578783b */ /* 0x000e6e0000000200 */
[C---:B--2---:R-:W-:Y:S08]  /*4a90*/  HMMA.16816.F32 R12, R116.reuse, R28, R12 ;  /* 0x0000001c740c723c */ /* 0x044ff0000000180c */
[C---:B------:R-:W-:Y:S01]  /*4aa0*/  HMMA.16816.F32 R4, R116.reuse, R30, R4 ;  /* 0x0000001e7404723c */ /* 0x040fe20000001804 */
[----:B------:R-:W2:Y:S07]  /*4ab0*/  LDSM.16.M88.4 R28, [R148+0x6000] ;  /* 0x00600000941c783b */ /* 0x000eae0000000200 */
[C---:B---3--:R-:W-:Y:S08]  /*4ac0*/  HMMA.16816.F32 R112, R116.reuse, R24, R112 ;  /* 0x000000187470723c */ /* 0x048ff00000001870 */
[C---:B------:R-:W-:Y:S01]  /*4ad0*/  HMMA.16816.F32 R108, R116.reuse, R26, R108 ;  /* 0x0000001a746c723c */ /* 0x040fe2000000186c */
[----:B------:R-:W3:Y:S07]  /*4ae0*/  LDSM.16.M88.4 R24, [R148+0x6800] ;  /* 0x006800009418783b */ /* 0x000eee0000000200 */
[C---:B-1----:R-:W-:Y:S08]  /*4af0*/  HMMA.16816.F32 R104, R116.reuse, R120, R104 ;  /* 0x000000787468723c */ /* 0x042ff00000001868 */
[----:B------:R-:W-:Y:S01]  /*4b00*/  HMMA.16816.F32 R32, R116, R122, R32 ;  /* 0x0000007a7420723c */ /* 0x000fe20000001820 */
[----:B------:R-:W1:Y:S04]  /*4b10*/  LDSM.16.M88.4 R116, [R148+0x7800] ;  /* 0x007800009474783b */ /* 0x000e680000000200 */
[----:B------:R-:W4:Y:S03]  /*4b20*/  LDSM.16.M88.4 R120, [R148+0x7000] ;  /* 0x007000009478783b */ /* 0x000f260000000200 */
[C---:B--2---:R-:W-:Y:S08]  /*4b30*/  HMMA.16816.F32 R20, R124.reuse, R28, R20 ;  /* 0x0000001c7c14723c */ /* 0x044ff00000001814 */
[C---:B------:R-:W-:Y:S01]  /*4b40*/  HMMA.16816.F32 R16, R124.reuse, R30, R16 ;  /* 0x0000001e7c10723c */ /* 0x040fe20000001810 */
[----:B------:R-:W-:Y:S07]  /*4b50*/  LDSM.16.M88.4 R28, [R151+0x2000] ;  /* 0x00200000971c783b */ /* 0x000fee0000000200 */
[C---:B---3--:R-:W-:Y:S08]  /*4b60*/  HMMA.16816.F32 R12, R124.reuse, R24, R12 ;  /* 0x000000187c0c723c */ /* 0x048ff0000000180c */
[C---:B------:R-:W-:Y:S01]  /*4b70*/  HMMA.16816.F32 R4, R124.reuse, R26, R4 ;  /* 0x0000001a7c04723c */ /* 0x040fe20000001804 */
[----:B------:R-:W2:Y:S07]  /*4b80*/  LDSM.16.M88.4 R24, [R147+0x6000] ;  /* 0x006000009318783b */ /* 0x000eae0000000200 */
[C---:B-1----:R-:W-:Y:S08]  /*4b90*/  HMMA.16816.F32 R104, R124.reuse, R116, R104 ;  /* 0x000000747c68723c */ /* 0x042ff00000001868 */
[C---:B------:R-:W-:Y:S01]  /*4ba0*/  HMMA.16816.F32 R32, R124.reuse, R118, R32 ;  /* 0x000000767c20723c */ /* 0x040fe20000001820 */
[----:B------:R-:W1:Y:S07]  /*4bb0*/  LDSM.16.M88.4 R116, [R147+0x6800] ;  /* 0x006800009374783b */ /* 0x000e6e0000000200 */
[C---:B----4-:R-:W-:Y:S08]  /*4bc0*/  HMMA.16816.F32 R108, R124.reuse, R122, R108 ;  /* 0x0000007a7c6c723c */ /* 0x050ff0000000186c */
[----:B------:R-:W-:Y:S08]  /*4bd0*/  HMMA.16816.F32 R112, R124, R120, R112 ;  /* 0x000000787c70723c */ /* 0x000ff00000001870 */
[C---:B--2---:R-:W-:Y:S08]  /*4be0*/  HMMA.16816.F32 R20, R28.reuse, R24, R20 ;  /* 0x000000181c14723c */ /* 0x044ff00000001814 */
[C---:B------:R-:W-:Y:S08]  /*4bf0*/  HMMA.16816.F32 R16, R28.reuse, R26, R16 ;  /* 0x0000001a1c10723c */ /* 0x040ff00000001810 */
[----:B-1----:R-:W-:Y:S03]  /*4c00*/  HMMA.16816.F32 R12, R28, R116, R12 ;  /* 0x000000741c0c723c */ /* 0x002fe6000000180c */
[----:B------:R-:W-:Y:S01]  /*4c10*/  FMUL.FTZ R0, R20, UR12 ;  /* 0x0000000c14007c20 */ /* 0x000fe20008410000 */
[----:B------:R-:W-:Y:S01]  /*4c20*/  FMUL.FTZ R24, R21, UR12 ;  /* 0x0000000c15187c20 */ /* 0x000fe20008410000 */
[----:B------:R-:W-:Y:S01]  /*4c30*/  FMUL.FTZ R25, R22, UR12 ;  /* 0x0000000c16197c20 */ /* 0x000fe20008410000 */
[----:B------:R-:W-:-:S02]  /*4c40*/  FMUL.FTZ R26, R23, UR12 ;  /* 0x0000000c171a7c20 */ /* 0x000fc40008410000 */
[----:B------:R-:W-:Y:S01]  /*4c50*/  HMMA.16816.F32 R4, R28, R118, R4 ;  /* 0x000000761c04723c */ /* 0x000fe20000001804 */
[----:B------:R-:W1:Y:S01]  /*4c60*/  LDSM.16.M88.4 R20, [R147+0x7000] ;  /* 0x007000009314783b */ /* 0x000e620000000200 */
[----:B------:R-:W2:Y:S01]  /*4c70*/  MUFU.TANH R0, R0 ;  /* 0x0000000000007308 */ /* 0x000ea20000002400 */
[----:B------:R-:W-:Y:S01]  /*4c80*/  FMUL.FTZ R27, R16, UR12 ;  /* 0x0000000c101b7c20 */ /* 0x000fe20008410000 */
[----:B------:R-:W-:Y:S01]  /*4c90*/  FMUL.FTZ R16, R17, UR12 ;  /* 0x0000000c11107c20 */ /* 0x000fe20008410000 */
[----:B------:R-:W-:Y:S01]  /*4ca0*/  FMUL.FTZ R17, R18, UR12 ;  /* 0x0000000c12117c20 */ /* 0x000fe20008410000 */
[----:B------:R-:W-:-:S04]  /*4cb0*/  FMUL.FTZ R18, R19, UR12 ;  /* 0x0000000c13127c20 */ /* 0x000fc80008410000 */
[----:B------:R-:W-:Y:S01]  /*4cc0*/  MUFU.TANH R24, R24 ;  /* 0x0000001800187308 */ /* 0x000fe20000002400 */
[----:B------:R-:W-:Y:S01]  /*4cd0*/  FMUL.FTZ R119, R14, UR12 ;  /* 0x0000000c0e777c20 */ /* 0x000fe20008410000 */
[----:B------:R-:W-:Y:S01]  /*4ce0*/  FMUL.FTZ R13, R13, UR12 ;  /* 0x0000000c0d0d7c20 */ /* 0x000fe20008410000 */
[----:B------:R-:W-:Y:S01]  /*4cf0*/  FMUL.FTZ R12, R12, UR12 ;  /* 0x0000000c0c0c7c20 */ /* 0x000fe20008410000 */
[----:B------:R-:W-:-:S04]  /*4d00*/  FMUL.FTZ R15, R15, UR12 ;  /* 0x0000000c0f0f7c20 */ /* 0x000fc80008410000 */
[----:B------:R3:W-:Y:S01]  /*4d10*/  MUFU.TANH R116, R13 ;  /* 0x0000000d00747308 */ /* 0x0007e20000002400 */
[----:B------:R-:W-:Y:S01]  /*4d20*/  FMUL.FTZ R14, R4, UR12 ;  /* 0x0000000c040e7c20 */ /* 0x000fe20008410000 */
[----:B------:R-:W-:Y:S01]  /*4d30*/  FMUL.FTZ R118, R5, UR12 ;  /* 0x0000000c05767c20 */ /* 0x000fe20008410000 */
[----:B------:R-:W-:Y:S01]  /*4d40*/  FMUL.FTZ R122, R6, UR12 ;  /* 0x0000000c067a7c20 */ /* 0x000fe20008410000 */
[----:B------:R-:W-:Y:S02]  /*4d50*/  FMUL.FTZ R138, R7, UR12 ;  /* 0x0000000c078a7c20 */ /* 0x000fe40008410000 */
[----:B------:R-:W4:Y:S01]  /*4d60*/  LDSM.16.M88.4 R4, [R147+0x7800] ;  /* 0x007800009304783b */ /* 0x000f220000000200 */
[----:B------:R-:W-:-:S04]  /*4d70*/  DEPBAR.LE SB0, 0x0 ;  /* 0x000080000000791a */ /* 0x000fc80000000000 */
[----:B------:R-:W5:Y:S01]  /*4d80*/  MUFU.TANH R25, R25 ;  /* 0x0000001900197308 */ /* 0x000f620000002400 */
[----:B---3--:R-:W-:-:S07]  /*4d90*/  VIADD R13, R136, 0xffffff80 ;  /* 0xffffff80880d7836 */ /* 0x008fce0000000000 */
[----:B------:R3:W-:Y:S01]  /*4da0*/  MUFU.TANH R117, R12 ;  /* 0x0000000c00757308 */ /* 0x0007e20000002400 */
[C---:B------:R-:W-:Y:S01]  /*4db0*/  ISETP.GE.AND P3, PT, R13.reuse, R135, PT ;  /* 0x000000870d00720c */ /* 0x040fe20003f66270 */
[----:B-1----:R-:W-:Y:S01]  /*4dc0*/  HMMA.16816.F32 R112, R28, R20, R112 ;  /* 0x000000141c70723c */ /* 0x002fe20000001870 */
[----:B------:R-:W-:Y:S01]  /*4dd0*/  ISETP.GE.AND P6, PT, R13, R2, PT ;  /* 0x000000020d00720c */ /* 0x000fe20003fc6270 */
[----:B------:R-:W-:-:S04]  /*4de0*/  VIADD R13, R136, 0xffffff88 ;  /* 0xffffff88880d7836 */ /* 0x000fc80000000000 */
[----:B------:R-:W-:Y:S01]  /*4df0*/  MUFU.TANH R26, R26 ;  /* 0x0000001a001a7308 */ /* 0x000fe20000002400 */
[----:B------:R-:W-:Y:S01]  /*4e00*/  VIADD R20, R136, 0xffffff91 ;  /* 0xffffff9188147836 */ /* 0x000fe20000000000 */
[C---:B------:R-:W-:Y:S01]  /*4e10*/  ISETP.GE.AND P0, PT, R13.reuse, R135, PT ;  /* 0x000000870d00720c */ /* 0x040fe20003f06270 */
[----:B------:R-:W-:Y:S01]  /*4e20*/  HMMA.16816.F32 R108, R28, R22, R108 ;  /* 0x000000161c6c723c */ /* 0x000fe2000000186c */
[----:B------:R-:W-:Y:S02]  /*4e30*/  ISETP.GE.AND P4, PT, R13, R2, PT ;  /* 0x000000020d00720c */ /* 0x000fe40003f86270 */
[----:B--2---:R-:W-:Y:S02]  /*4e40*/  FSEL R13, R0, -INF , !P3 ;  /* 0xff800000000d7808 */ /* 0x004fe40005800000 */
[----:B------:R-:W1:Y:S01]  /*4e50*/  MUFU.TANH R16, R16 ;  /* 0x0000001000107308 */ /* 0x000e620000002400 */
[----:B---3--:R-:W-:Y:S01]  /*4e60*/  VIADD R12, R136, 0xffffff81 ;  /* 0xffffff81880c7836 */ /* 0x008fe20000000000 */
[----:B-----5:R-:W-:-:S04]  /*4e70*/  FSEL R0, R25, -INF , !P6 ;  /* 0xff80000019007808 */ /* 0x020fc80007000000 */
[CC--:B------:R-:W-:Y:S01]  /*4e80*/  ISETP.GE.AND P2, PT, R12.reuse, R135.reuse, PT ;  /* 0x000000870c00720c */ /* 0x0c0fe20003f46270 */
[----:B------:R-:W-:Y:S01]  /*4e90*/  FMUL.FTZ R113, R113, UR12 ;  /* 0x0000000c71717c20 */ /* 0x000fe20008410000 */
[----:B------:R-:W2:Y:S01]  /*4ea0*/  MUFU.TANH R27, R27 ;  /* 0x0000001b001b7308 */ /* 0x000ea20000002400 */
[-C--:B------:R-:W-:Y:S01]  /*4eb0*/  ISETP.GE.AND P5, PT, R12, R2.reuse, PT ;  /* 0x000000020c00720c */ /* 0x080fe20003fa6270 */
[----:B------:R-:W-:Y:S01]  /*4ec0*/  VIADD R12, R136, 0xffffff89 ;  /* 0xffffff89880c7836 */ /* 0x000fe20000000000 */
[C---:B----4-:R-:W-:Y:S01]  /*4ed0*/  HMMA.16816.F32 R104, R28.reuse, R4, R104 ;  /* 0x000000041c68723c */ /* 0x050fe20000001868 */
[----:B------:R-:W-:Y:S01]  /*4ee0*/  FMUL.FTZ R112, R112, UR12 ;  /* 0x0000000c70707c20 */ /* 0x000fe20008410000 */
[----:B------:R-:W-:Y:S01]  /*4ef0*/  FMUL.FTZ R22, R114, UR12 ;  /* 0x0000000c72167c20 */ /* 0x000fe20008410000 */
[----:B------:R-:W-:Y:S01]  /*4f00*/  FMUL.FTZ R23, R115, UR12 ;  /* 0x0000000c73177c20 */ /* 0x000fe20008410000 */
[C---:B------:R-:W-:Y:S01]  /*4f10*/  ISETP.GE.AND P1, PT, R12.reuse, R135, PT ;  /* 0x000000870c00720c */ /* 0x040fe20003f26270 */
[----:B------:R-:W3:Y:S01]  /*4f20*/  MUFU.TANH R17, R17 ;  /* 0x0000001100117308 */ /* 0x000ee20000002400 */
[----:B------:R-:W-:Y:S01]  /*4f30*/  ISETP.GE.AND P3, PT, R12, R2, PT ;  /* 0x000000020c00720c */ /* 0x000fe20003f66270 */
[----:B------:R-:W-:Y:S01]  /*4f40*/  VIADD R12, R136, 0xffffff90 ;  /* 0xffffff90880c7836 */ /* 0x000fe20000000000 */
[----:B------:R-:W-:Y:S01]  /*4f50*/  HMMA.16816.F32 R32, R28, R6, R32 ;  /* 0x000000061c20723c */ /* 0x000fe20000001820 */
[----:B-1----:R-:W-:Y:S01]  /*4f60*/  FSEL R5, R16, -INF , !P1 ;  /* 0xff80000010057808 */ /* 0x002fe20004800000 */
[----:B------:R-:W-:-:S02]  /*4f70*/  VIADD R16, R136, 0xffffffa0 ;  /* 0xffffffa088107836 */ /* 0x000fc40000000000 */
[----:B------:R-:W-:Y:S01]  /*4f80*/  FMUL.FTZ R108, R108, UR12 ;  /* 0x0000000c6c6c7c20 */ /* 0x000fe20008410000 */
[----:B------:R-:W-:Y:S01]  /*4f90*/  ISETP.GE.AND P6, PT, R12, R135, PT ;  /* 0x000000870c00720c */ /* 0x000fe20003fc6270 */
[----:B------:R-:W1:Y:S01]  /*4fa0*/  MUFU.TANH R119, R119 ;  /* 0x0000007700777308 */ /* 0x000e620000002400 */
[----:B--2---:R-:W-:Y:S01]  /*4fb0*/  FSEL R21, R27, -INF , !P0 ;  /* 0xff8000001b157808 */ /* 0x004fe20004000000 */
[----:B------:R-:W-:Y:S01]  /*4fc0*/  FMUL.FTZ R111, R111, UR12 ;  /* 0x0000000c6f6f7c20 */ /* 0x000fe20008410000 */
[----:B------:R-:W-:Y:S01]  /*4fd0*/  ISETP.GE.AND P0, PT, R20, R2, PT ;  /* 0x000000021400720c */ /* 0x000fe20003f06270 */
[----:B------:R-:W-:Y:S01]  /*4fe0*/  FMUL.FTZ R109, R109, UR12 ;  /* 0x0000000c6d6d7c20 */ /* 0x000fe20008410000 */
[----:B------:R-:W-:Y:S01]  /*4ff0*/  FMUL.FTZ R110, R110, UR12 ;  /* 0x0000000c6e6e7c20 */ /* 0x000fe20008410000 */
[----:B------:R-:W-:Y:S01]  /*5000*/  FMUL.FTZ R104, R104, UR12 ;  /* 0x0000000c68687c20 */ /* 0x000fe20008410000 */
[----:B------:R-:W-:Y:S01]  /*5010*/  FMUL.FTZ R105, R105, UR12 ;  /* 0x0000000c69697c20 */ /* 0x000fe20008410000 */
[----:B------:R2:W4:Y:S01]  /*5020*/  MUFU.TANH R19, R15 ;  /* 0x0000000f00137308 */ /* 0x0005220000002400 */
[----:B------:R-:W-:Y:S01]  /*5030*/  FMUL.FTZ R106, R106, UR12 ;  /* 0x0000000c6a6a7c20 */ /* 0x000fe20008410000 */
[----:B------:R-:W-:Y:S01]  /*5040*/  FSEL R117, R117, -INF , !P6 ;  /* 0xff80000075757808 */ /* 0x000fe20007000000 */
[----:B------:R-:W-:-:S02]  /*5050*/  VIADD R7, R136, 0xffffffa8 ;  /* 0xffffffa888077836 */ /* 0x000fc40000000000 */
[----:B------:R-:W-:Y:S01]  /*5060*/  FMUL.FTZ R107, R107, UR12 ;  /* 0x0000000c6b6b7c20 */ /* 0x000fe20008410000 */
[----:B------:R-:W-:Y:S02]  /*5070*/  VIADD R6, R136, 0xffffffa9 ;  /* 0xffffffa988067836 */ /* 0x000fe40000000000 */
[----:B------:R-:W-:Y:S01]  /*5080*/  FMUL.FTZ R32, R32, UR12 ;  /* 0x0000000c20207c20 */ /* 0x000fe20008410000 */
[----:B------:R-:W-:Y:S01]  /*5090*/  FMUL.FTZ R33, R33, UR12 ;  /* 0x0000000c21217c20 */ /* 0x000fe20008410000 */
[----:B------:R-:W-:Y:S08]  /*50a0*/  MUFU.TANH R139, R113 ;  /* 0x00000071008b7308 */ /* 0x000ff00000002400 */
[----:B------:R-:W5:Y:S01]  /*50b0*/  MUFU.TANH R18, R18 ;  /* 0x0000001200127308 */ /* 0x000f620000002400 */
[----:B--2---:R-:W-:Y:S01]  /*50c0*/  FSEL R15, R24, -INF , !P2 ;  /* 0xff800000180f7808 */ /* 0x004fe20005000000 */
[----:B------:R-:W-:Y:S01]  /*50d0*/  VIADD R24, R136, 0xffffff98 ;  /* 0xffffff9888187836 */ /* 0x000fe20000000000 */
[----:B------:R-:W-:-:S02]  /*50e0*/  ISETP.GE.AND P2, PT, R12, R2, PT ;  /* 0x000000020c00720c */ /* 0x000fc40003f46270 */
[----:B------:R-:W-:Y:S02]  /*50f0*/  FSEL R12, R26, -INF , !P5 ;  /* 0xff8000001a0c7808 */ /* 0x000fe40006800000 */
[-C--:B------:R-:W-:Y:S01]  /*5100*/  ISETP.GE.AND P5, PT, R20, R135.reuse, PT ;  /* 0x000000871400720c */ /* 0x080fe20003fa6270 */
[----:B------:R-:W-:Y:S01]  /*5110*/  MUFU.TANH R118, R118 ;  /* 0x0000007600767308 */ /* 0x000fe20000002400 */
[----:B---3--:R-:W-:Y:S01]  /*5120*/  FSEL R20, R17, -INF , !P4 ;  /* 0xff80000011147808 */ /* 0x008fe20006000000 */
[----:B------:R-:W-:Y:S01]  /*5130*/  VIADD R17, R136, 0xffffff99 ;  /* 0xffffff9988117836 */ /* 0x000fe20000000000 */
[C---:B------:R-:W-:Y:S02]  /*5140*/  ISETP.GE.AND P4, PT, R24.reuse, R135, PT ;  /* 0x000000871800720c */ /* 0x040fe40003f86270 */
[----:B------:R-:W-:Y:S02]  /*5150*/  ISETP.GE.AND P1, PT, R24, R2, PT ;  /* 0x000000021800720c */ /* 0x000fe40003f26270 */
[----:B-1----:R-:W-:Y:S01]  /*5160*/  FSEL R24, R119, -INF , !P2 ;  /* 0xff80000077187808 */ /* 0x002fe20005000000 */
[----:B------:R-:W1:Y:S01]  /*5170*/  MUFU.TANH R122, R122 ;  /* 0x0000007a007a7308 */ /* 0x000e620000002400 */
[----:B------:R-:W-:-:S02]  /*5180*/  FSEL R25, R116, -INF , !P5 ;  /* 0xff80000074197808 */ /* 0x000fc40006800000 */
[CC--:B------:R-:W-:Y:S02]  /*5190*/  ISETP.GE.AND P2, PT, R16.reuse, R135.reuse, PT ;  /* 0x000000871000720c */ /* 0x0c0fe40003f46270 */
[----:B------:R-:W-:Y:S01]  /*51a0*/  ISETP.GE.AND P5, PT, R16, R2, PT ;  /* 0x000000021000720c */ /* 0x000fe20003fa6270 */
[----:B------:R-:W-:Y:S01]  /*51b0*/  VIADD R16, R136, 0xffffffa1 ;  /* 0xffffffa188107836 */ /* 0x000fe20000000000 */
[----:B----4-:R-:W-:Y:S01]  /*51c0*/  FSEL R26, R19, -INF , !P0 ;  /* 0xff800000131a7808 */ /* 0x010fe20004000000 */
[----:B------:R-:W2:Y:S01]  /*51d0*/  MUFU.TANH R138, R138 ;  /* 0x0000008a008a7308 */ /* 0x000ea20000002400 */
[----:B-----5:R-:W-:Y:S02]  /*51e0*/  FSEL R4, R18, -INF , !P3 ;  /* 0xff80000012047808 */ /* 0x020fe40005800000 */
[-C--:B------:R-:W-:Y:S02]  /*51f0*/  ISETP.GE.AND P0, PT, R16, R135.reuse, PT ;  /* 0x000000871000720c */ /* 0x080fe40003f06270 */
[----:B------:R-:W-:-:S02]  /*5200*/  ISETP.GE.AND P3, PT, R17, R135, PT ;  /* 0x000000871100720c */ /* 0x000fc40003f66270 */
[----:B------:R-:W-:Y:S01]  /*5210*/  FSEL R139, R139, -INF , !P0 ;  /* 0xff8000008b8b7808 */ /* 0x000fe20004000000 */
[----:B------:R-:W3:Y:S01]  /*5220*/  MUFU.TANH R137, R112 ;  /* 0x0000007000897308 */ /* 0x000ee20000002400 */
[----:B------:R-:W-:Y:S02]  /*5230*/  ISETP.GE.U32.AND P0, PT, R103, 0x3, PT ;  /* 0x000000036700780c */ /* 0x000fe40003f06070 */
[----:B------:R-:W-:Y:S02]  /*5240*/  ISETP.GE.AND P6, PT, R17, R2, PT ;  /* 0x000000021100720c */ /* 0x000fe40003fc6270 */
[----:B-1----:R-:W-:Y:S02]  /*5250*/  FSEL R122, R122, -INF , !P1 ;  /* 0xff8000007a7a7808 */ /* 0x002fe40004800000 */
[----:B------:R-:W-:Y:S01]  /*5260*/  FSEL R27, R118, -INF , !P3 ;  /* 0xff800000761b7808 */ /* 0x000fe20005800000 */
[----:B------:R-:W1:Y:S01]  /*5270*/  MUFU.TANH R14, R14 ;  /* 0x0000000e000e7308 */ /* 0x000e620000002400 */
[----:B------:R-:W-:-:S02]  /*5280*/  ISETP.GE.AND P1, PT, R7, R135, PT ;  /* 0x000000870700720c */ /* 0x000fc40003f26270 */
[-C--:B------:R-:W-:Y:S01]  /*5290*/  ISETP.GE.AND P3, PT, R7, R2.reuse, PT ;  /* 0x000000020700720c */ /* 0x080fe20003f66270 */
[----:B------:R-:W-:Y:S01]  /*52a0*/  VIADD R7, R136, 0xffffffb0 ;  /* 0xffffffb088077836 */ /* 0x000fe20000000000 */
[----:B--2---:R-:W-:Y:S02]  /*52b0*/  FSEL R138, R138, -INF , !P6 ;  /* 0xff8000008a8a7808 */ /* 0x004fe40007000000 */
[C---:B------:R-:W-:Y:S01]  /*52c0*/  ISETP.GE.AND P6, PT, R6.reuse, R135, PT ;  /* 0x000000870600720c */ /* 0x040fe20003fc6270 */
[----:B------:R-:W2:Y:S01]  /*52d0*/  MUFU.TANH R125, R108 ;  /* 0x0000006c007d7308 */ /* 0x000ea20000002400 */
[----:B---3--:R-:W-:Y:S02]  /*52e0*/  FSEL R137, R137, -INF , !P2 ;  /* 0xff80000089897808 */ /* 0x008fe40005000000 */
[----:B------:R-:W-:Y:S02]  /*52f0*/  ISETP.GE.AND P2, PT, R6, R2, PT ;  /* 0x000000020600720c */ /* 0x000fe40003f46270 */
[----:B------:R-:W-:-:S02]  /*5300*/  P2R R6, PR, RZ, 0x40 ;  /* 0x00000040ff067803 */ /* 0x000fc40000000000 */
[----:B------:R-:W-:Y:S01]  /*5310*/  ISETP.GE.AND P6, PT, R7, R135, PT ;  /* 0x000000870700720c */ /* 0x000fe20003fc6270 */
[----:B------:R3:W4:Y:S01]  /*5320*/  MUFU.TANH R124, R111 ;  /* 0x0000006f007c7308 */ /* 0x0007220000002400 */
[----:B-1----:R-:W-:Y:S02]  /*5330*/  FSEL R29, R14, -INF , !P4 ;  /* 0xff8000000e1d7808 */ /* 0x002fe40006000000 */
[----:B------:R-:W-:-:S05]  /*5340*/  ISETP.GE.AND P4, PT, R16, R2, PT ;  /* 0x000000021000720c */ /* 0x000fca0003f86270 */
[----:B------:R-:W1:Y:S01]  /*5350*/  MUFU.TANH R22, R22 ;  /* 0x0000001600167308 */ /* 0x000e620000002400 */
[----:B--2---:R-:W-:Y:S02]  /*5360*/  FSEL R125, R125, -INF , !P1 ;  /* 0xff8000007d7d7808 */ /* 0x004fe40004800000 */
[----:B------:R-:W-:-:S05]  /*5370*/  ISETP.GE.AND P1, PT, R7, R2, PT ;  /* 0x000000020700720c */ /* 0x000fca0003f26270 */
[----:B------:R-:W2:Y:S08]  /*5380*/  MUFU.TANH R23, R23 ;  /* 0x0000001700177308 */ /* 0x000eb00000002400 */
[----:B------:R3:W1:Y:S08]  /*5390*/  MUFU.TANH R127, R109 ;  /* 0x0000006d007f7308 */ /* 0x0006700000002400 */
[----:B------:R3:W1:Y:S08]  /*53a0*/  MUFU.TANH R126, R110 ;  /* 0x0000006e007e7308 */ /* 0x0006700000002400 */
[----:B------:R-:W1:Y:S08]  /*53b0*/  MUFU.TANH R104, R104 ;  /* 0x0000006800687308 */ /* 0x000e700000002400 */
[----:B------:R3:W1:Y:S08]  /*53c0*/  MUFU.TANH R111, R105 ;  /* 0x00000069006f7308 */ /* 0x0006700000002400 */
[----:B------:R3:W1:Y:S08]  /*53d0*/  MUFU.TANH R112, R106 ;  /* 0x0000006a00707308 */ /* 0x0006700000002400 */
[----:B------:R3:W1:Y:S01]  /*53e0*/  MUFU.TANH R113, R32 ;  /* 0x0000002000717308 */ /* 0x0006620000002400 */
[----:B------:R-:W-:Y:S06]  /*53f0*/  BAR.SYNC.DEFER_BLOCKING 0x0 ;  /* 0x0000000000007b1d */ /* 0x000fec0000010000 */
[----:B--2-4-:R-:W-:Y:S05]  /*5400*/  @!P0 BRA `(.L_x_659) ;  /* 0x0000000000748947 */ /* 0x014fea0003800000 */
[----:B------:R-:W-:-:S04]  /*5410*/  VIADD R7, R103, 0xfffffffd ;  /* 0xfffffffd67077836 */ /* 0x000fc80000000000 */
[----:B------:R-:W-:-:S04]  /*5420*/  IMAD.WIDE.U32 R16, R7, R10, RZ ;  /* 0x0000000a07107225 */ /* 0x000fc800078e00ff */
[----:B------:R-:W-:Y:S01]  /*5430*/  IMAD R7, R7, R11, R17 ;  /* 0x0000000b07077224 */ /* 0x000fe200078e0211 */
[----:B------:R-:W-:-:S04]  /*5440*/  LEA R18, P0, R16, R159, 0x7 ;  /* 0x0000009f10127211 */ /* 0x000fc800078038ff */
[C---:B------:R-:W-:Y:S02]  /*5450*/  LEA.HI.X R19, R16.reuse, R158, R7, 0x7, P0 ;  /* 0x0000009e10137211 */ /* 0x040fe400000f3c07 */
[----:B------:R-:W-:-:S03]  /*5460*/  LEA R17, P0, R16, R134, 0x6 ;  /* 0x0000008610117211 */ /* 0x000fc600078030ff */
[----:B------:R-:W-:Y:S01]  /*5470*/  @!PT LDS RZ, [RZ] ;  /* 0x00000000fffff984 */ /* 0x000fe20000000800 */
[----:B------:R-:W-:Y:S01]  /*5480*/  @!PT LDS RZ, [RZ] ;  /* 0x00000000fffff984 */ /* 0x000fe20000000800 */
[----:B------:R-:W-:Y:S01]  /*5490*/  @!PT LDS RZ, [RZ] ;  /* 0x00000000fffff984 */ /* 0x000fe20000000800 */
[----:B------:R2:W-:Y:S01]  /*54a0*/  LDGSTS.E.BYPASS.LTC128B.128 [R163+0x4000], desc[UR10][R18.64] ;  /* 0x0400000012a37fae */ /* 0x0005e2000b981a0a */
[----:B------:R-:W-:Y:S02]  /*54b0*/  LEA.HI.X R7, R16, R131, R7, 0x6, P0 ;  /* 0x0000008310077211 */ /* 0x000fe400000f3407 */
[C---:B------:R-:W-:Y:S01]  /*54c0*/  LEA R14, P0, R10.reuse, R17, 0x5 ;  /* 0x000000110a0e7211 */ /* 0x040fe200078028ff */
[----:B------:R2:W-:Y:S03]  /*54d0*/  LDGSTS.E.BYPASS.LTC128B.128 [R163+0x6000], desc[UR10][R18.64+0x80] ;  /* 0x0600008012a37fae */ /* 0x0005e6000b981a0a */
[----:B------:R-:W-:Y:S02]  /*54e0*/  LEA.HI.X R11, R10, R7, R11, 0x5, P0 ;  /* 0x000000070a0b7211 */ /* 0x000fe400000f2c0b */
[----:B------:R-:W-:-:S05]  /*54f0*/  IADD3 R134, P0, PT, R134, R17, RZ ;  /* 0x0000001186867210 */ /* 0x000fca0007f1e0ff */
[----:B------:R-:W-:Y:S01]  /*5500*/  IMAD.X R131, R131, 0x1, R7, P0 ;  /* 0x0000000183837824 */ /* 0x000fe200000e0607 */
[----:B------:R-:W-:-:S04]  /*5510*/  LEA R16, P0, R17, R159, 0x1 ;  /* 0x0000009f11107211 */ /* 0x000fc800078008ff */
[----:B------:R-:W-:Y:S02]  /*5520*/  LEA.HI.X R17, R17, R158, R7, 0x1, P0 ;  /* 0x0000009e11117211 */ /* 0x000fe400000f0c07 */
[----:B------:R-:W-:-:S03]  /*5530*/  LEA R30, P0, R134, R159, 0x1 ;  /* 0x0000009f861e7211 */ /* 0x000fc600078008ff */
[----:B------:R2:W-:Y:S01]  /*5540*/  LDGSTS.E.BYPASS.LTC128B.128 [R163+0x4800], desc[UR10][R16.64] ;  /* 0x0480000010a37fae */ /* 0x0005e2000b981a0a */
[-C--:B------:R-:W-:Y:S02]  /*5550*/  LEA.HI.X R31, R134, R158.reuse, R131, 0x1, P0 ;  /* 0x0000009e861f7211 */ /* 0x080fe400000f0c83 */
[C---:B------:R-:W-:Y:S01]  /*5560*/  LEA R10, P0, R14.reuse, R159, 0x1 ;  /* 0x0000009f0e0a7211 */ /* 0x040fe200078008ff */
[----:B------:R2:W-:Y:S03]  /*5570*/  LDGSTS.E.BYPASS.LTC128B.128 [R163+0x6800], desc[UR10][R16.64+0x80] ;  /* 0x0680008010a37fae */ /* 0x0005e6000b981a0a */
[----:B------:R-:W-:Y:S01]  /*5580*/  LEA.HI.X R11, R14, R158, R11, 0x1, P0 ;  /* 0x0000009e0e0b7211 */ /* 0x000fe200000f0c0b */
[----:B------:R2:W-:Y:S04]  /*5590*/  LDGSTS.E.BYPASS.LTC128B.128 [R163+0x5000], desc[UR10][R30.64] ;  /* 0x050000001ea37fae */ /* 0x0005e8000b981a0a */
[----:B------:R2:W-:Y:S04]  /*55a0*/  LDGSTS.E.BYPASS.LTC128B.128 [R163+0x7000], desc[UR10][R30.64+0x80] ;  /* 0x070000801ea37fae */ /* 0x0005e8000b981a0a */
[----:B------:R2:W-:Y:S04]  /*55b0*/  LDGSTS.E.BYPASS.LTC128B.128 [R163+0x5800], desc[UR10][R10.64] ;  /* 0x058000000aa37fae */ /* 0x0005e8000b981a0a */
[----:B------:R2:W-:Y:S04]  /*55c0*/  LDGSTS.E.BYPASS.LTC128B.128 [R163+0x7800], desc[UR10][R10.64+0x80] ;  /* 0x078000800aa37fae */ /* 0x0005e8000b981a0a */
[----:B------:R-:W0:Y:S02]  /*55d0*/  LDGDEPBAR ;  /* 0x00000000000079af */ /* 0x000e240000000000 */
.L_x_659:
[----:B------:R-:W-:Y:S01]  /*55e0*/  FMNMX3.FTZ R14, R100, R13, R15, !PT ;  /* 0x0000000d640e7276 */ /* 0x000fe2000781000f */
[----:B------:R-:W4:Y:S01]  /*55f0*/  MUFU.TANH R33, R33 ;  /* 0x0000002100217308 */ /* 0x000f220000002400 */
[----:B--2---:R-:W-:Y:S01]  /*5600*/  FMNMX3.FTZ R11, R3, R0, R12, !PT ;  /* 0x00000000030b7276 */ /* 0x004fe2000781000c */
[----:B------:R-:W-:Y:S01]  /*5610*/  FMUL.FTZ R34, R34, UR12 ;  /* 0x0000000c22227c20 */ /* 0x000fe20008410000 */
[----:B------:R-:W-:Y:S01]  /*5620*/  FMUL.FTZ R35, R35, UR12 ;  /* 0x0000000c23237c20 */ /* 0x000fe20008410000 */
[----:B------:R-:W-:Y:S01]  /*5630*/  FMNMX3.FTZ R14, R14, R21, R5, !PT ;  /* 0x000000150e0e7276 */ /* 0x000fe20007810005 */
[----:B------:R-:W-:Y:S01]  /*5640*/  LDSM.16.MT88.4 R16, [R150+0x8000] ;  /* 0x008000009610783b */ /* 0x000fe20000004200 */
[----:B------:R-:W-:Y:S02]  /*5650*/  FMNMX3.FTZ R11, R11, R20, R4, !PT ;  /* 0x000000140b0b7276 */ /* 0x000fe40007810004 */
[----:B------:R-:W2:Y:S01]  /*5660*/  MUFU.TANH R107, R107 ;  /* 0x0000006b006b7308 */ /* 0x000ea20000002400 */
[----:B------:R-:W-:-:S02]  /*5670*/  ISETP.NE.AND P0, PT, R6, RZ, PT ;  /* 0x000000ff0600720c */ /* 0x000fc40003f05270 */
[C---:B------:R-:W-:Y:S02]  /*5680*/  IADD3 R10, PT, PT, R136.reuse, -0x4f, RZ ;  /* 0xffffffb1880a7810 */ /* 0x040fe40007ffe0ff */
[----:B------:R-:W-:Y:S02]  /*5690*/  IADD3 R7, PT, PT, R136, -0x48, RZ ;  /* 0xffffffb888077810 */ /* 0x000fe40007ffe0ff */
[----:B------:R-:W-:Y:S01]  /*56a0*/  FMNMX3.FTZ R14, R14, R117, R25, !PT ;  /* 0x000000750e0e7276 */ /* 0x000fe20007810019 */
[----:B------:R-:W5:Y:S01]  /*56b0*/  MUFU.TANH R108, R34 ;  /* 0x00000022006c7308 */ /* 0x000f620000002400 */
[----:B------:R-:W-:Y:S02]  /*56c0*/  FMNMX3.FTZ R11, R11, R24, R26, !PT ;  /* 0x000000180b0b7276 */ /* 0x000fe4000781001a */
[----:B-1----:R-:W-:Y:S02]  /*56d0*/  FSEL R127, R127, -INF , !P0 ;  /* 0xff8000007f7f7808 */ /* 0x002fe40004000000 */
[----:B------:R-:W-:-:S02]  /*56e0*/  ISETP.GE.AND P0, PT, R10, R135, PT ;  /* 0x000000870a00720c */ /* 0x000fc40003f06270 */
[----:B------:R-:W-:Y:S01]  /*56f0*/  FSEL R115, R104, -INF , !P6 ;  /* 0xff80000068737808 */ /* 0x000fe20007000000 */
[----:B---3--:R-:W1:Y:S01]  /*5700*/  MUFU.TANH R105, R35 ;  /* 0x0000002300697308 */ /* 0x008e620000002400 */
[----:B------:R-:W-:Y:S02]  /*5710*/  IADD3 R6, PT, PT, R136, -0x47, RZ ;  /* 0xffffffb988067810 */ /* 0x000fe40007ffe0ff */
[----:B------:R-:W-:Y:S02]  /*5720*/  ISETP.GE.AND P6, PT, R7, R135, PT ;  /* 0x000000870700720c */ /* 0x000fe40003fc6270 */
[----:B------:R-:W-:Y:S02]  /*5730*/  FMNMX3.FTZ R14, R14, R29, R27, !PT ;  /* 0x0000001d0e0e7276 */ /* 0x000fe4000781001b */
[----:B------:R-:W-:Y:S02]  /*5740*/  FSEL R136, R22, -INF , !P5 ;  /* 0xff80000016887808 */ /* 0x000fe40006800000 */
[----:B------:R-:W-:-:S02]  /*5750*/  FSEL R134, R23, -INF , !P4 ;  /* 0xff80000017867808 */ /* 0x000fc40006000000 */
[----:B------:R-:W-:Y:S02]  /*5760*/  FMNMX3.FTZ R11, R11, R122, R138, !PT ;  /* 0x0000007a0b0b7276 */ /* 0x000fe4000781008a */
[----:B------:R-:W-:Y:S02]  /*5770*/  FSEL R111, R111, -INF , !P0 ;  /* 0xff8000006f6f7808 */ /* 0x000fe40004000000 */
[----:B------:R-:W-:Y:S02]  /*5780*/  ISETP.GE.AND P0, PT, R6, R135, PT ;  /* 0x000000870600720c */ /* 0x000fe40003f06270 */
[----:B------:R-:W-:Y:S02]  /*5790*/  FSEL R113, R113, -INF , !P6 ;  /* 0xff80000071717808 */ /* 0x000fe40007000000 */
[----:B------:R-:W-:Y:S02]  /*57a0*/  FMNMX3.FTZ R14, R14, R137, R139, !PT ;  /* 0x000000890e0e7276 */ /* 0x000fe4000781008b */
[----:B------:R-:W-:-:S02]  /*57b0*/  ISETP.GE.AND P6, PT, R10, R2, PT ;  /* 0x000000020a00720c */ /* 0x000fc40003fc6270 */
[----:B------:R-:W-:Y:S02]  /*57c0*/  FSEL R126, R126, -INF , !P3 ;  /* 0xff8000007e7e7808 */ /* 0x000fe40005800000 */
[----:B------:R-:W-:Y:S02]  /*57d0*/  FSEL R124, R124, -INF , !P2 ;  /* 0xff8000007c7c7808 */ /* 0x000fe40005000000 */
[----:B------:R-:W-:Y:S02]  /*57e0*/  FMNMX3.FTZ R11, R11, R136, R134, !PT ;  /* 0x000000880b0b7276 */ /* 0x000fe40007810086 */
[----:B----4-:R-:W-:Y:S02]  /*57f0*/  FSEL R109, R33, -INF , !P0 ;  /* 0xff800000216d7808 */ /* 0x010fe40004000000 */
[----:B------:R-:W-:Y:S02]  /*5800*/  FMNMX3.FTZ R14, R14, R125, R127, !PT ;  /* 0x0000007d0e0e7276 */ /* 0x000fe4000781007f */
[----:B------:R-:W-:-:S02]  /*5810*/  ISETP.GE.AND P0, PT, R7, R2, PT ;  /* 0x000000020700720c */ /* 0x000fc40003f06270 */
[----:B------:R-:W-:Y:S02]  /*5820*/  ISETP.GE.AND P2, PT, R6, R2, PT ;  /* 0x000000020600720c */ /* 0x000fe40003f46270 */
[----:B------:R-:W-:Y:S02]  /*5830*/  FSEL R112, R112, -INF , !P1 ;  /* 0xff80000070707808 */ /* 0x000fe40004800000 */
[----:B--2---:R-:W-:Y:S02]  /*5840*/  FSEL R110, R107, -INF , !P6 ;  /* 0xff8000006b6e7808 */ /* 0x004fe40007000000 */
[----:B------:R-:W-:Y:S02]  /*5850*/  FMNMX3.FTZ R11, R11, R126, R124, !PT ;  /* 0x0000007e0b0b7276 */ /* 0x000fe4000781007c */
[----:B------:R-:W-:Y:S02]  /*5860*/  FMNMX3.FTZ R14, R14, R115, R111, !PT ;  /* 0x000000730e0e7276 */ /* 0x000fe4000781006f */
[----:B-----5:R-:W-:-:S02]  /*5870*/  FSEL R108, R108, -INF , !P0 ;  /* 0xff8000006c6c7808 */ /* 0x020fc40004000000 */
[----:B-1----:R-:W-:Y:S02]  /*5880*/  FSEL R105, R105, -INF , !P2 ;  /* 0xff80000069697808 */ /* 0x002fe40005000000 */
[----:B------:R-:W-:Y:S02]  /*5890*/  FMNMX3.FTZ R11, R11, R112, R110, !PT ;  /* 0x000000700b0b7276 */ /* 0x000fe4000781006e */
[----:B------:R-:W-:Y:S02]  /*58a0*/  FMNMX3.FTZ R10, R14, R113, R109, !PT ;  /* 0x000000710e0a7276 */ /* 0x000fe4000781006d */
[----:B------:R-:W-:Y:S02]  /*58b0*/  FMNMX3.FTZ R11, R11, R108, R105, !PT ;  /* 0x0000006c0b0b7276 */ /* 0x000fe40007810069 */
[----:B------:R-:W-:Y:S01]  /*58c0*/  IADD3 R174, PT, PT, R103, -0x3, RZ ;  /* 0xfffffffd67ae7810 */ /* 0x000fe20007ffe0ff */
[----:B------:R-:W1:Y:S04]  /*58d0*/  SHFL.BFLY PT, R7, R10, 0x2, 0x1f ;  /* 0x0c401f000a077f89 */ /* 0x000e6800000e0000 */
[----:B------:R-:W2:Y:S01]  /*58e0*/  SHFL.BFLY PT, R2, R11, 0x2, 0x1f ;  /* 0x0c401f000b027f89 */ /* 0x000ea200000e0000 */
[----:B-1----:R-:W-:-:S02]  /*58f0*/  FMNMX.FTZ R7, R10, R7, !PT ;  /* 0x000000070a077209 */ /* 0x002fc40007810000 */
[----:B--2---:R-:W-:-:S03]  /*5900*/  FMNMX.FTZ R2, R11, R2, !PT ;  /* 0x000000020b027209 */ /* 0x004fc60007810000 */
        /* <DEDUP_REMOVED lines=10> */
[--C-:B------:R-:W-:Y:S01]  /*59b0*/  FFMA.FTZ R106, R13, UR4, -R114.reuse ;  /* 0x000000040d6a7c23 */ /* 0x100fe20008010872 */
[--C-:B------:R-:W-:Y:S01]  /*59c0*/  FFMA.FTZ R32, R15, UR4, -R114.reuse ;  /* 0x000000040f207c23 */ /* 0x100fe20008010872 */
[--C-:B------:R-:W-:Y:S01]  /*59d0*/  FFMA.FTZ R10, R5, UR4, -R114.reuse ;  /* 0x00000004050a7c23 */ /* 0x100fe20008010872 */
[----:B------:R-:W-:Y:S01]  /*59e0*/  FSEL R5, R34, RZ, P1 ;  /* 0x000000ff22057208 */ /* 0x000fe20000800000 */
[--C-:B------:R-:W-:Y:S01]  /*59f0*/  FFMA.FTZ R2, R12, UR4, -R107.reuse ;  /* 0x000000040c027c23 */ /* 0x100fe2000801086b */
[----:B------:R-:W-:Y:S01]  /*5a00*/  FFMA.FTZ R35, R4, UR4, -R107 ;  /* 0x0000000404237c23 */ /* 0x000fe2000801086b */
[----:B------:R-:W1:Y:S01]  /*5a10*/  LDSM.16.MT88.4 R12, [R146+0x8000] ;  /* 0x00800000920c783b */ /* 0x000e620000004200 */
[----:B------:R-:W-:Y:S01]  /*5a20*/  FSEL R4, R33, RZ, P0 ;  /* 0x000000ff21047208 */ /* 0x000fe20000000000 */
[----:B------:R-:W-:Y:S01]  /*5a30*/  FADD.FTZ R5, R100, -R5 ;  /* 0x8000000564057221 */ /* 0x000fe20000010000 */
[--C-:B------:R-:W-:Y:S01]  /*5a40*/  FFMA.FTZ R104, R0, UR4, -R107.reuse ;  /* 0x0000000400687c23 */ /* 0x100fe2000801086b */
[----:B------:R-:W-:Y:S01]  /*5a50*/  FFMA.FTZ R11, R21, UR4, -R114 ;  /* 0x00000004150b7c23 */ /* 0x000fe20008010872 */
[--C-:B------:R-:W-:Y:S01]  /*5a60*/  FFMA.FTZ R0, R20, UR4, -R107.reuse ;  /* 0x0000000414007c23 */ /* 0x100fe2000801086b */
[----:B------:R-:W-:Y:S01]  /*5a70*/  FADD.FTZ R4, R3, -R4 ;  /* 0x8000000403047221 */ /* 0x000fe20000010000 */
[----:B------:R-:W-:Y:S01]  /*5a80*/  FMUL.FTZ R100, R5, UR4 ;  /* 0x0000000405647c20 */ /* 0x000fe20008410000 */
[----:B------:R-:W-:Y:S01]  /*5a90*/  MUFU.EX2 R106, R106 ;  /* 0x0000006a006a7308 */ /* 0x000fe20000000800 */
[----:B------:R-:W2:Y:S01]  /*5aa0*/  LDSM.16.MT88.4 R20, [R145+0x8000] ;  /* 0x008000009114783b */ /* 0x000ea20000004200 */
[----:B------:R-:W-:Y:S01]  /*5ab0*/  FMUL.FTZ R3, R4, UR4 ;  /* 0x0000000404037c20 */ /* 0x000fe20008410000 */
[--C-:B------:R-:W-:Y:S01]  /*5ac0*/  FFMA.FTZ R116, R117, UR4, -R114.reuse ;  /* 0x0000000475747c23 */ /* 0x100fe20008010872 */
[--C-:B------:R-:W-:Y:S01]  /*5ad0*/  FFMA.FTZ R117, R25, UR4, -R114.reuse ;  /* 0x0000000419757c23 */ /* 0x100fe20008010872 */
[--C-:B------:R-:W-:Y:S01]  /*5ae0*/  FFMA.FTZ R119, R27, UR4, -R114.reuse ;  /* 0x000000041b777c23 */ /* 0x100fe20008010872 */
[--C-:B------:R-:W-:Y:S01]  /*5af0*/  FFMA.FTZ R120, R24, UR4, -R107.reuse ;  /* 0x0000000418787c23 */ /* 0x100fe2000801086b */
[--C-:B------:R-:W-:Y:S01]  /*5b00*/  FFMA.FTZ R123, R26, UR4, -R107.reuse ;  /* 0x000000041a7b7c23 */ /* 0x100fe2000801086b */
[----:B------:R-:W3:Y:S01]  /*5b10*/  MUFU.EX2 R32, R32 ;  /* 0x0000002000207308 */ /* 0x000ee20000000800 */
[----:B------:R-:W-:Y:S01]  /*5b20*/  LDSM.16.MT88.4 R24, [R146+0x8800] ;  /* 0x008800009218783b */ /* 0x000fe20000004200 */
[--C-:B------:R-:W-:Y:S01]  /*5b30*/  FFMA.FTZ R118, R29, UR4, -R114.reuse ;  /* 0x000000041d767c23 */ /* 0x100fe20008010872 */
[--C-:B------:R-:W-:Y:S01]  /*5b40*/  FFMA.FTZ R122, R122, UR4, -R107.reuse ;  /* 0x000000047a7a7c23 */ /* 0x100fe2000801086b */
[--C-:B------:R-:W-:Y:S01]  /*5b50*/  FFMA.FTZ R121, R138, UR4, -R107.reuse ;  /* 0x000000048a797c23 */ /* 0x100fe2000801086b */
[----:B------:R-:W-:Y:S01]  /*5b60*/  LDSM.16.MT88.4 R28, [R150+0x8800] ;  /* 0x00880000961c783b */ /* 0x000fe20000004200 */
[--C-:B------:R-:W-:Y:S01]  /*5b70*/  FFMA.FTZ R134, R134, UR4, -R107.reuse ;  /* 0x0000000486867c23 */ /* 0x100fe2000801086b */
[--C-:B------:R-:W-:Y:S01]  /*5b80*/  FFMA.FTZ R124, R124, UR4, -R107.reuse ;  /* 0x000000047c7c7c23 */ /* 0x100fe2000801086b */
[----:B------:R-:W-:Y:S01]  /*5b90*/  MUFU.EX2 R11, R11 ;  /* 0x0000000b000b7308 */ /* 0x000fe20000000800 */
[----:B------:R-:W-:Y:S01]  /*5ba0*/  FFMA.FTZ R115, R115, UR4, -R114 ;  /* 0x0000000473737c23 */ /* 0x000fe20008010872 */
[--C-:B------:R-:W-:Y:S01]  /*5bb0*/  FFMA.FTZ R110, R110, UR4, -R107.reuse ;  /* 0x000000046e6e7c23 */ /* 0x100fe2000801086b */
[--C-:B------:R-:W-:Y:S01]  /*5bc0*/  FFMA.FTZ R108, R108, UR4, -R107.reuse ;  /* 0x000000046c6c7c23 */ /* 0x100fe2000801086b */
[----:B------:R-:W-:-:S04]  /*5bd0*/  FFMA.FTZ R105, R105, UR4, -R107 ;  /* 0x0000000469697c23 */ /* 0x000fc8000801086b */
[----:B------:R-:W4:Y:S01]  /*5be0*/  MUFU.EX2 R10, R10 ;  /* 0x0000000a000a7308 */ /* 0x000f220000000800 */
[----:B---3--:R-:W-:-:S07]  /*5bf0*/  F2FP.F16.F32.PACK_AB R4, R32, R106 ;  /* 0x0000006a2004723e */ /* 0x008fce00000000ff */
[----:B------:R-:W-:Y:S08]  /*5c00*/  MUFU.EX2 R104, R104 ;  /* 0x0000006800687308 */ /* 0x000ff00000000800 */
[----:B------:R-:W3:Y:S01]  /*5c10*/  MUFU.EX2 R2, R2 ;  /* 0x0000000200027308 */ /* 0x000ee20000000800 */
[----:B----4-:R-:W-:-:S07]  /*5c20*/  F2FP.F16.F32.PACK_AB R6, R10, R11 ;  /* 0x0000000b0a06723e */ /* 0x010fce00000000ff */
[----:B------:R-:W-:Y:S08]  /*5c30*/  MUFU.EX2 R0, R0 ;  /* 0x0000000000007308 */ /* 0x000ff00000000800 */
[----:B------:R-:W4:Y:S01]  /*5c40*/  MUFU.EX2 R35, R35 ;  /* 0x0000002300237308 */ /* 0x000f220000000800 */
[----:B---3--:R-:W-:-:S07]  /*5c50*/  F2FP.F16.F32.PACK_AB R5, R2, R104 ;  /* 0x000000680205723e */ /* 0x008fce00000000ff */
[----:B------:R-:W3:Y:S08]  /*5c60*/  MUFU.EX2 R100, R100 ;  /* 0x0000006400647308 */ /* 0x000ef00000000800 */
[----:B------:R-:W5:Y:S01]  /*5c70*/  MUFU.EX2 R3, R3 ;  /* 0x0000000300037308 */ /* 0x000f620000000800 */
[----:B----4-:R-:W-:-:S07]  /*5c80*/  F2FP.F16.F32.PACK_AB R7, R35, R0 ;  /* 0x000000002307723e */ /* 0x010fce00000000ff */
[----:B------:R-:W-:Y:S01]  /*5c90*/  MUFU.EX2 R116, R116 ;  /* 0x0000007400747308 */ /* 0x000fe20000000800 */
        /* <DEDUP_REMOVED lines=25> */
[----:B------:R-:W3:Y:S01]  /*5e30*/  LDSM.16.MT88.4 R16, [R144+0x8000] ;  /* 0x008000009010783b */ /* 0x000ee20000004200 */
        /* <DEDUP_REMOVED lines=20> */
[----:B------:R-:W4:Y:S01]  /*5f80*/  MUFU.EX2 R117, R117 ;  /* 0x0000007500757308 */ /* 0x000f220000000800 */
[-C--:B------:R-:W-:Y:S01]  /*5f90*/  FMUL.FTZ R44, R44, R100.reuse ;  /* 0x000000642c2c7220 */ /* 0x080fe20000410000 */
[C---:B--2---:R-:W-:Y:S01]  /*5fa0*/  HMMA.16816.F32 R80, R4.reuse, R20, R80 ;  /* 0x000000140450723c */ /* 0x044fe20000001850 */
        /* <DEDUP_REMOVED lines=8> */
[----:B------:R-:W2:Y:S01]  /*6030*/  LDSM.16.MT88.4 R20, [R146+0xa000] ;  /* 0x00a000009214783b */ /* 0x000ea20000004200 */
[-C--:B------:R-:W-:Y:S01]  /*6040*/  FMUL.FTZ R51, R51, R3.reuse ;  /* 0x0000000333337220 */ /* 0x080fe20000410000 */
[-C--:B------:R-:W-:Y:S01]  /*6050*/  FMUL.FTZ R52, R52, R100.reuse ;  /* 0x0000006434347220 */ /* 0x080fe20000410000 */
[-C--:B------:R-:W-:Y:S01]  /*6060*/  FMUL.FTZ R53, R53, R100.reuse ;  /* 0x0000006435357220 */ /* 0x080fe20000410000 */
[-C--:B------:R-:W-:Y:S01]  /*6070*/  FMUL.FTZ R54, R54, R3.reuse ;  /* 0x0000000336367220 */ /* 0x080fe20000410000 */
[----:B------:R-:W-:Y:S01]  /*6080*/  MUFU.EX2 R119, R119 ;  /* 0x0000007700777308 */ /* 0x000fe20000000800 */
[-C--:B------:R-:W-:Y:S01]  /*6090*/  FMUL.FTZ R55, R55, R3.reuse ;  /* 0x0000000337377220 */ /* 0x080fe20000410000 */
[-C--:B------:R-:W-:Y:S01]  /*60a0*/  FMUL.FTZ R56, R56, R100.reuse ;  /* 0x0000006438387220 */ /* 0x080fe20000410000 */
[C---:B---3--:R-:W-:Y:S01]  /*60b0*/  HMMA.16816.F32 R72, R4.reuse, R16, R72 ;  /* 0x000000100448723c */ /* 0x048fe20000001848 */
        /* <DEDUP_REMOVED lines=8> */
[----:B------:R-:W3:Y:S01]  /*6140*/  LDSM.16.MT88.4 R16, [R145+0xa000] ;  /* 0x00a000009110783b */ /* 0x000ee20000004200 */
[-C--:B------:R-:W-:Y:S01]  /*6150*/  FMUL.FTZ R63, R63, R3.reuse ;  /* 0x000000033f3f7220 */ /* 0x080fe20000410000 */
[-C--:B------:R-:W-:Y:S01]  /*6160*/  FMUL.FTZ R64, R64, R100.reuse ;  /* 0x0000006440407220 */ /* 0x080fe20000410000 */
[-C--:B------:R-:W-:Y:S01]  /*6170*/  FMUL.FTZ R65, R65, R100.reuse ;  /* 0x0000006441417220 */ /* 0x080fe20000410000 */
[----:B------:R-:W5:Y:S01]  /*6180*/  MUFU.EX2 R123, R123 ;  /* 0x0000007b007b7308 */ /* 0x000f620000000800 */
[-C--:B------:R-:W-:Y:S01]  /*6190*/  FMUL.FTZ R66, R66, R3.reuse ;  /* 0x0000000342427220 */ /* 0x080fe20000410000 */
[-C--:B------:R-:W-:Y:S01]  /*61a0*/  FMUL.FTZ R67, R67, R3.reuse ;  /* 0x0000000343437220 */ /* 0x080fe20000410000 */
[----:B-1----:R-:W-:Y:S01]  /*61b0*/  HMMA.16816.F32 R36, R4, R12, R36 ;  /* 0x0000000c0424723c */ /* 0x002fe20000001824 */
[----:B------:R-:W-:Y:S01]  /*61c0*/  FFMA.FTZ R177, R177, R100, R106 ;  /* 0x00000064b1b17223 */ /* 0x000fe2000001006a */
[----:B------:R-:W-:Y:S01]  /*61d0*/  FFMA.FTZ R3, R175, R3, R104 ;  /* 0x00000003af037223 */ /* 0x000fe20000010068 */
[----:B------:R-:W-:-:S02]  /*61e0*/  MOV R100, R34 ;  /* 0x0000002200647202 */ /* 0x000fc40000000f00 */
[----:B------:R-:W-:Y:S01]  /*61f0*/  MUFU.EX2 R122, R122 ;  /* 0x0000007a007a7308 */ /* 0x000fe20000000800 */
[----:B------:R-:W-:Y:S01]  /*6200*/  FADD.FTZ R32, R32, R177 ;  /* 0x000000b120207221 */ /* 0x000fe20000010000 */
[----:B------:R-:W-:Y:S01]  /*6210*/  FADD.FTZ R3, R2, R3 ;  /* 0x0000000302037221 */ /* 0x000fe20000010000 */
[C---:B------:R-:W-:Y:S01]  /*6220*/  HMMA.16816.F32 R40, R4.reuse, R14, R40 ;  /* 0x0000000e0428723c */ /* 0x040fe20000001828 */
[----:B------:R-:W1:Y:S01]  /*6230*/  LDSM.16.MT88.4 R12, [R144+0xa000] ;  /* 0x00a00000900c783b */ /* 0x000e620000004200 */
[----:B------:R-:W-:Y:S01]  /*6240*/  FADD.FTZ R11, R11, R32 ;  /* 0x000000200b0b7221 */ /* 0x000fe20000010000 */
[----:B------:R-:W-:Y:S01]  /*6250*/  FADD.FTZ R0, R0, R3 ;  /* 0x0000000300007221 */ /* 0x000fe20000010000 */
[----:B------:R-:W-:Y:S01]  /*6260*/  MOV R3, R33 ;  /* 0x0000002100037202 */ /* 0x000fe20000000f00 */
[----:B------:R-:W5:Y:S01]  /*6270*/  MUFU.EX2 R121, R121 ;  /* 0x0000007900797308 */ /* 0x000f620000000800 */
[----:B------:R-:W-:Y:S01]  /*6280*/  FADD.FTZ R11, R10, R11 ;  /* 0x0000000b0a0b7221 */ /* 0x000fe20000010000 */
[----:B------:R-:W-:Y:S01]  /*6290*/  FADD.FTZ R35, R35, R0 ;  /* 0x0000000023237221 */ /* 0x000fe20000010000 */
[C---:B--2---:R-:W-:Y:S05]  /*62a0*/  HMMA.16816.F32 R44, R4.reuse, R20, R44 ;  /* 0x00000014042c723c */ /* 0x044fea000000182c */
[----:B------:R-:W-:Y:S03]  /*62b0*/  MUFU.EX2 R134, R134 ;  /* 0x0000008600867308 */ /* 0x000fe60000000800 */
[C---:B------:R-:W-:Y:S01]  /*62c0*/  HMMA.16816.F32 R48, R4.reuse, R22, R48 ;  /* 0x000000160430723c */ /* 0x040fe20000001830 */
[----:B------:R-:W2:Y:S04]  /*62d0*/  LDSM.16.MT88.4 R20, [R145+0x8800] ;  /* 0x008800009114783b */ /* 0x000ea80000004200 */
[----:B------:R-:W-:Y:S03]  /*62e0*/  MUFU.EX2 R124, R124 ;  /* 0x0000007c007c7308 */ /* 0x000fe60000000800 */
[C---:B---3--:R-:W-:Y:S05]  /*62f0*/  HMMA.16816.F32 R52, R4.reuse, R16, R52 ;  /* 0x000000100434723c */ /* 0x048fea0000001834 */
[----:B------:R-:W-:Y:S03]  /*6300*/  MUFU.EX2 R115, R115 ;  /* 0x0000007300737308 */ /* 0x000fe60000000800 */
[C---:B------:R-:W-:Y:S01]  /*6310*/  HMMA.16816.F32 R56, R4.reuse, R18, R56 ;  /* 0x000000120438723c */ /* 0x040fe20000001838 */
[----:B------:R-:W3:Y:S04]  /*6320*/  LDSM.16.MT88.4 R16, [R144+0x8800] ;  /* 0x008800009010783b */ /* 0x000ee80000004200 */
[----:B------:R-:W-:Y:S03]  /*6330*/  MUFU.EX2 R110, R110 ;  /* 0x0000006e006e7308 */ /* 0x000fe60000000800 */
[C---:B-1----:R-:W-:Y:S05]  /*6340*/  HMMA.16816.F32 R60, R4.reuse, R12, R60 ;  /* 0x0000000c043c723c */ /* 0x042fea000000183c */
[----:B------:R-:W-:Y:S03]  /*6350*/  MUFU.EX2 R108, R108 ;  /* 0x0000006c006c7308 */ /* 0x000fe60000000800 */
[----:B------:R-:W-:Y:S01]  /*6360*/  HMMA.16816.F32 R64, R4, R14, R64 ;  /* 0x0000000e0440723c */ /* 0x000fe20000001840 */
[----:B----4-:R-:W-:Y:S01]  /*6370*/  F2FP.F16.F32.PACK_AB R4, R117, R116 ;  /* 0x000000747504723e */ /* 0x010fe200000000ff */
        /* <DEDUP_REMOVED lines=8> */
[----:B------:R-:W-:Y:S02]  /*6400*/  FADD.FTZ R123, R123, R120 ;  /* 0x000000787b7b7221 */ /* 0x000fe40000010000 */
[----:B------:R-:W-:Y:S01]  /*6410*/  HMMA.16816.F32 R88, R4, R24, R88 ;  /* 0x000000180458723c */ /* 0x000fe20000001858 */
[----:B------:R-:W-:Y:S01]  /*6420*/  FADD.FTZ R118, R118, R117 ;  /* 0x0000007576767221 */ /* 0x000fe20000010000 */
[----:B------:R-:W-:-:S03]  /*6430*/  FADD.FTZ R122, R122, R123 ;  /* 0x0000007b7a7a7221 */ /* 0x000fc60000010000 */
[----:B------:R-:W-:Y:S01]  /*6440*/  FADD.FTZ R119, R119, R118 ;  /* 0x0000007677777221 */ /* 0x000fe20000010000 */
[----:B------:R-:W-:Y:S02]  /*6450*/  FADD.FTZ R122, R121, R122 ;  /* 0x0000007a797a7221 */ /* 0x000fe40000010000 */
[C---:B------:R-:W-:Y:S01]  /*6460*/  HMMA.16816.F32 R84, R4.reuse, R26, R84 ;  /* 0x0000001a0454723c */ /* 0x040fe20000001854 */
[----:B------:R-:W1:Y:S07]  /*6470*/  LDSM.16.MT88.4 R24, [R145+0xa800] ;  /* 0x00a800009118783b */ /* 0x000e6e0000004200 */
[C---:B--2---:R-:W-:Y:S08]  /*6480*/  HMMA.16816.F32 R80, R4.reuse, R20, R80 ;  /* 0x000000140450723c */ /* 0x044ff00000001850 */
[C---:B------:R-:W-:Y:S01]  /*6490*/  HMMA.16816.F32 R76, R4.reuse, R22, R76 ;  /* 0x00000016044c723c */ /* 0x040fe2000000184c */
[----:B------:R-:W2:Y:S07]  /*64a0*/  LDSM.16.MT88.4 R20, [R146+0xa800] ;  /* 0x00a800009214783b */ /* 0x000eae0000004200 */
[C---:B---3--:R-:W-:Y:S08]  /*64b0*/  HMMA.16816.F32 R72, R4.reuse, R16, R72 ;  /* 0x000000100448723c */ /* 0x048ff00000001848 */
[C---:B------:R-:W-:Y:S01]  /*64c0*/  HMMA.16816.F32 R68, R4.reuse, R18, R68 ;  /* 0x000000120444723c */ /* 0x040fe20000001844 */
[----:B------:R-:W3:Y:S07]  /*64d0*/  LDSM.16.MT88.4 R16, [R144+0xa800] ;  /* 0x00a800009010783b */ /* 0x000eee0000004200 */
[C---:B------:R-:W-:Y:S01]  /*64e0*/  HMMA.16816.F32 R92, R4.reuse, R30, R92 ;  /* 0x0000001e045c723c */ /* 0x040fe2000000185c */
[--C-:B------:R-:W-:Y:S01]  /*64f0*/  FFMA.FTZ R30, R125, UR4, -R114.reuse ;  /* 0x000000047d1e7c23 */ /* 0x100fe20008010872 */
[--C-:B------:R-:W-:Y:S01]  /*6500*/  FFMA.FTZ R31, R127, UR4, -R114.reuse ;  /* 0x000000047f1f7c23 */ /* 0x100fe20008010872 */
[--C-:B------:R-:W-:Y:S01]  /*6510*/  FFMA.FTZ R125, R136, UR4, -R107.reuse ;  /* 0x00000004887d7c23 */ /* 0x100fe2000801086b */
[--C-:B------:R-:W-:Y:S01]  /*6520*/  FFMA.FTZ R127, R126, UR4, -R107.reuse ;  /* 0x000000047e7f7c23 */ /* 0x100fe2000801086b */
[--C-:B------:R-:W-:Y:S01]  /*6530*/  FFMA.FTZ R126, R111, UR4, -R114.reuse ;  /* 0x000000046f7e7c23 */ /* 0x100fe20008010872 */
[--C-:B------:R-:W-:Y:S01]  /*6540*/  FFMA.FTZ R111, R113, UR4, -R114.reuse ;  /* 0x00000004716f7c23 */ /* 0x100fe20008010872 */
[----:B------:R-:W-:Y:S01]  /*6550*/  MUFU.EX2 R30, R30 ;  /* 0x0000001e001e7308 */ /* 0x000fe20000000800 */
[C---:B-1----:R-:W-:Y:S07]  /*6560*/  HMMA.16816.F32 R52, R4.reuse, R24, R52 ;  /* 0x000000180434723c */ /* 0x042fee0000001834 */
[----:B------:R-:W-:Y:S01]  /*6570*/  MUFU.EX2 R31, R31 ;  /* 0x0000001f001f7308 */ /* 0x000fe20000000800 */
[C---:B------:R-:W-:Y:S01]  /*6580*/  HMMA.16816.F32 R56, R4.reuse, R26, R56 ;  /* 0x0000001a0438723c */ /* 0x040fe20000001838 */
[----:B------:R-:W1:Y:S06]  /*6590*/  LDSM.16.MT88.4 R24, [R150+0x9000] ;  /* 0x009000009618783b */ /* 0x000e6c0000004200 */
[----:B------:R-:W-:Y:S01]  /*65a0*/  MUFU.EX2 R125, R125 ;  /* 0x0000007d007d7308 */ /* 0x000fe20000000800 */
[----:B------:R-:W-:Y:S01]  /*65b0*/  HMMA.16816.F32 R96, R4, R28, R96 ;  /* 0x0000001c0460723c */ /* 0x000fe20000001860 */
[--C-:B------:R-:W-:Y:S01]  /*65c0*/  FFMA.FTZ R28, R137, UR4, -R114.reuse ;  /* 0x00000004891c7c23 */ /* 0x100fe20008010872 */
[--C-:B------:R-:W-:Y:S01]  /*65d0*/  FFMA.FTZ R29, R139, UR4, -R114.reuse ;  /* 0x000000048b1d7c23 */ /* 0x100fe20008010872 */
[----:B------:R-:W-:Y:S01]  /*65e0*/  FFMA.FTZ R114, R109, UR4, -R114 ;  /* 0x000000046d727c23 */ /* 0x000fe20008010872 */
[----:B------:R-:W-:-:S03]  /*65f0*/  FFMA.FTZ R109, R112, UR4, -R107 ;  /* 0x00000004706d7c23 */ /* 0x000fc6000801086b */
[----:B------:R-:W-:Y:S01]  /*6600*/  MUFU.EX2 R28, R28 ;  /* 0x0000001c001c7308 */ /* 0x000fe20000000800 */
[C---:B------:R-:W-:Y:S07]  /*6610*/  HMMA.16816.F32 R36, R4.reuse, R12, R36 ;  /* 0x0000000c0424723c */ /* 0x040fee0000001824 */
[----:B------:R-:W4:Y:S01]  /*6620*/  MUFU.EX2 R29, R29 ;  /* 0x0000001d001d7308 */ /* 0x000f220000000800 */
[C---:B------:R-:W-:Y:S01]  /*6630*/  HMMA.16816.F32 R40, R4.reuse, R14, R40 ;  /* 0x0000000e0428723c */ /* 0x040fe20000001828 */
[----:B------:R-:W5:Y:S06]  /*6640*/  LDSM.16.MT88.4 R12, [R146+0x9000] ;  /* 0x00900000920c783b */ /* 0x000f6c0000004200 */
[----:B------:R-:W1:Y:S01]  /*6650*/  MUFU.EX2 R127, R127 ;  /* 0x0000007f007f7308 */ /* 0x000e620000000800 */
[C---:B--2---:R-:W-:Y:S07]  /*6660*/  HMMA.16816.F32 R44, R4.reuse, R20, R44 ;  /* 0x00000014042c723c */ /* 0x044fee000000182c */
[----:B------:R-:W2:Y:S01]  /*6670*/  MUFU.EX2 R126, R126 ;  /* 0x0000007e007e7308 */ /* 0x000ea20000000800 */
[C---:B------:R-:W-:Y:S01]  /*6680*/  HMMA.16816.F32 R48, R4.reuse, R22, R48 ;  /* 0x000000160430723c */ /* 0x040fe20000001830 */
[----:B------:R-:W2:Y:S06]  /*6690*/  LDSM.16.MT88.4 R20, [R145+0x9000] ;  /* 0x009000009114783b */ /* 0x000eac0000004200 */
[----:B------:R-:W-:Y:S01]  /*66a0*/  MUFU.EX2 R111, R111 ;  /* 0x0000006f006f7308 */ /* 0x000fe20000000800 */
[C---:B---3--:R-:W-:Y:S07]  /*66b0*/  HMMA.16816.F32 R60, R4.reuse, R16, R60 ;  /* 0x00000010043c723c */ /* 0x048fee000000183c */
[----:B------:R-:W-:Y:S01]  /*66c0*/  MUFU.EX2 R114, R114 ;  /* 0x0000007200727308 */ /* 0x000fe20000000800 */
[----:B------:R-:W-:Y:S01]  /*66d0*/  HMMA.16816.F32 R64, R4, R18, R64 ;  /* 0x000000120440723c */ /* 0x000fe20000001840 */
[----:B----4-:R-:W-:Y:S01]  /*66e0*/  F2FP.F16.F32.PACK_AB R4, R29, R28 ;  /* 0x0000001c1d04723e */ /* 0x010fe200000000ff */
[----:B------:R-:W3:Y:S01]  /*66f0*/  LDSM.16.MT88.4 R16, [R150+0xb000] ;  /* 0x00b000009610783b */ /* 0x000ee20000004200 */
[----:B------:R-:W-:Y:S01]  /*6700*/  F2FP.F16.F32.PACK_AB R5, R134, R125 ;  /* 0x0000007d8605723e */ /* 0x000fe200000000ff */
[----:B------:R-:W-:Y:S01]  /*6710*/  FADD.FTZ R28, R28, R119 ;  /* 0x000000771c1c7221 */ /* 0x000fe20000010000 */
[----:B------:R-:W-:Y:S01]  /*6720*/  F2FP.F16.F32.PACK_AB R6, R31, R30 ;  /* 0x0000001e1f06723e */ /* 0x000fe200000000ff */
[----:B------:R-:W-:Y:S01]  /*6730*/  FADD.FTZ R125, R125, R122 ;  /* 0x0000007a7d7d7221 */ /* 0x000fe20000010000 */
[----:B-1----:R-:W-:Y:S01]  /*6740*/  F2FP.F16.F32.PACK_AB R7, R124, R127 ;  /* 0x0000007f7c07723e */ /* 0x002fe200000000ff */
[----:B------:R-:W1:Y:S01]  /*6750*/  MUFU.EX2 R109, R109 ;  /* 0x0000006d006d7308 */ /* 0x000e620000000800 */
[----:B------:R-:W-:Y:S01]  /*6760*/  FADD.FTZ R29, R29, R28 ;  /* 0x0000001c1d1d7221 */ /* 0x000fe20000010000 */
[----:B------:R-:W-:-:S03]  /*6770*/  FADD.FTZ R134, R134, R125 ;  /* 0x0000007d86867221 */ /* 0x000fc60000010000 */
[----:B------:R-:W-:Y:S01]  /*6780*/  FADD.FTZ R30, R30, R29 ;  /* 0x0000001d1e1e7221 */ /* 0x000fe20000010000 */
[----:B------:R-:W-:Y:S01]  /*6790*/  HMMA.16816.F32 R96, R4, R24, R96 ;  /* 0x000000180460723c */ /* 0x000fe20000001860 */
[----:B------:R-:W-:Y:S02]  /*67a0*/  FADD.FTZ R127, R127, R134 ;  /* 0x000000867f7f7221 */ /* 0x000fe40000010000 */
[----:B------:R-:W-:Y:S02]  /*67b0*/  FADD.FTZ R30, R31, R30 ;  /* 0x0000001e1f1e7221 */ /* 0x000fe40000010000 */
[----:B------:R-:W-:-:S03]  /*67c0*/  FADD.FTZ R124, R124, R127 ;  /* 0x0000007f7c7c7221 */ /* 0x000fc60000010000 */
[C---:B------:R-:W-:Y:S01]  /*67d0*/  HMMA.16816.F32 R92, R4.reuse, R26, R92 ;  /* 0x0000001a045c723c */ /* 0x040fe2000000185c */
[----:B------:R-:W4:Y:S07]  /*67e0*/  LDSM.16.MT88.4 R24, [R144+0x9000] ;  /* 0x009000009018783b */ /* 0x000f2e0000004200 */
[C---:B-----5:R-:W-:Y:S08]  /*67f0*/  HMMA.16816.F32 R88, R4.reuse, R12, R88 ;  /* 0x0000000c0458723c */ /* 0x060ff00000001858 */
[C---:B------:R-:W-:Y:S01]  /*6800*/  HMMA.16816.F32 R84, R4.reuse, R14, R84 ;  /* 0x0000000e0454723c */ /* 0x040fe20000001854 */
[----:B------:R-:W5:Y:S07]  /*6810*/  LDSM.16.MT88.4 R12, [R146+0xb000] ;  /* 0x00b00000920c783b */ /* 0x000f6e0000004200 */
[C---:B--2---:R-:W-:Y:S08]  /*6820*/  HMMA.16816.F32 R80, R4.reuse, R20, R80 ;  /* 0x000000140450723c */ /* 0x044ff00000001850 */
[C---:B------:R-:W-:Y:S01]  /*6830*/  HMMA.16816.F32 R76, R4.reuse, R22, R76 ;  /* 0x00000016044c723c */ /* 0x040fe2000000184c */
[----:B------:R-:W2:Y:S07]  /*6840*/  LDSM.16.MT88.4 R20, [R144+0xb000] ;  /* 0x00b000009014783b */ /* 0x000eae0000004200 */
[C---:B---3--:R-:W-:Y:S08]  /*6850*/  HMMA.16816.F32 R36, R4.reuse, R16, R36 ;  /* 0x000000100424723c */ /* 0x048ff00000001824 */
[C---:B----4-:R-:W-:Y:S08]  /*6860*/  HMMA.16816.F32 R72, R4.reuse, R24, R72 ;  /* 0x000000180448723c */ /* 0x050ff00000001848 */
[C---:B------:R-:W-:Y:S01]  /*6870*/  HMMA.16816.F32 R68, R4.reuse, R26, R68 ;  /* 0x0000001a0444723c */ /* 0x040fe20000001844 */
[----:B------:R-:W3:Y:S07]  /*6880*/  LDSM.16.MT88.4 R24, [R145+0xb000] ;  /* 0x00b000009118783b */ /* 0x000eee0000004200 */
        /* <DEDUP_REMOVED lines=9> */
[----:B------:R-:W-:Y:S01]  /*6920*/  HMMA.16816.F32 R56, R4, R26, R56 ;  /* 0x0000001a0438723c */ /* 0x000fe20000001838 */
[----:B------:R-:W-:Y:S01]  /*6930*/  F2FP.F16.F32.PACK_AB R4, R126, R115 ;  /* 0x000000737e04723e */ /* 0x000fe200000000ff */
[----:B------:R-:W3:Y:S01]  /*6940*/  LDSM.16.MT88.4 R24, [R145+0x9800] ;  /* 0x009800009118783b */ /* 0x000ee20000004200 */
[----:B-1----:R-:W-:Y:S01]  /*6950*/  F2FP.F16.F32.PACK_AB R5, R110, R109 ;  /* 0x0000006d6e05723e */ /* 0x002fe200000000ff */
[----:B------:R-:W-:Y:S01]  /*6960*/  FADD.FTZ R115, R115, R30 ;  /* 0x0000001e73737221 */ /* 0x000fe20000010000 */
[----:B------:R-:W-:Y:S01]  /*6970*/  F2FP.F16.F32.PACK_AB R6, R114, R111 ;  /* 0x0000006f7206723e */ /* 0x000fe200000000ff */
        /* <DEDUP_REMOVED lines=10> */
[----:B------:R-:W1:Y:S07]  /*6a20*/  LDSM.16.MT88.4 R16, [R150+0xb800] ;  /* 0x00b800009610783b */ /* 0x000e6e0000004200 */
[C---:B-----5:R-:W-:Y:S08]  /*6a30*/  HMMA.16816.F32 R88, R4.reuse, R12, R88 ;  /* 0x0000000c0458723c */ /* 0x060ff00000001858 */
[C---:B------:R-:W-:Y:S01]  /*6a40*/  HMMA.16816.F32 R84, R4.reuse, R14, R84 ;  /* 0x0000000e0454723c */ /* 0x040fe20000001854 */
[----:B------:R-:W4:Y:S07]  /*6a50*/  LDSM.16.MT88.4 R12, [R146+0xb800] ;  /* 0x00b80000920c783b */ /* 0x000f2e0000004200 */
[C---:B--2---:R-:W-:Y:S08]  /*6a60*/  HMMA.16816.F32 R72, R4.reuse, R20, R72 ;  /* 0x000000140448723c */ /* 0x044ff00000001848 */
[C---:B------:R-:W-:Y:S01]  /*6a70*/  HMMA.16816.F32 R68, R4.reuse, R22, R68 ;  /* 0x000000160444723c */ /* 0x040fe20000001844 */
[----:B------:R-:W2:Y:S07]  /*6a80*/  LDSM.16.MT88.4 R20, [R145+0xb800] ;  /* 0x00b800009114783b */ /* 0x000eae0000004200 */
[C---:B---3--:R-:W-:Y:S08]  /*6a90*/  HMMA.16816.F32 R80, R4.reuse, R24, R80 ;  /* 0x000000180450723c */ /* 0x048ff00000001850 */
[C---:B-1----:R-:W-:Y:S08]  /*6aa0*/  HMMA.16816.F32 R36, R4.reuse, R16, R36 ;  /* 0x000000100424723c */ /* 0x042ff00000001824 */
[C---:B------:R-:W-:Y:S01]  /*6ab0*/  HMMA.16816.F32 R40, R4.reuse, R18, R40 ;  /* 0x000000120428723c */ /* 0x040fe20000001828 */
[----:B------:R-:W1:Y:S07]  /*6ac0*/  LDSM.16.MT88.4 R16, [R144+0xb800] ;  /* 0x00b800009010783b */ /* 0x000e6e0000004200 */
[C---:B------:R-:W-:Y:S08]  /*6ad0*/  HMMA.16816.F32 R76, R4.reuse, R26, R76 ;  /* 0x0000001a044c723c */ /* 0x040ff0000000184c */
[C---:B----4-:R-:W-:Y:S08]  /*6ae0*/  HMMA.16816.F32 R44, R4.reuse, R12, R44 ;  /* 0x0000000c042c723c */ /* 0x050ff0000000182c */
[C---:B------:R-:W-:Y:S08]  /*6af0*/  HMMA.16816.F32 R48, R4.reuse, R14, R48 ;  /* 0x0000000e0430723c */ /* 0x040ff00000001830 */
[C---:B--2---:R-:W-:Y:S08]  /*6b00*/  HMMA.16816.F32 R52, R4.reuse, R20, R52 ;  /* 0x000000140434723c */ /* 0x044ff00000001834 */
[C---:B------:R-:W-:Y:S08]  /*6b10*/  HMMA.16816.F32 R56, R4.reuse, R22, R56 ;  /* 0x000000160438723c */ /* 0x040ff00000001838 */
[C---:B-1----:R-:W-:Y:S08]  /*6b20*/  HMMA.16816.F32 R60, R4.reuse, R16, R60 ;  /* 0x00000010043c723c */ /* 0x042ff0000000183c */
[----:B------:R-:W-:-:S15]  /*6b30*/  HMMA.16816.F32 R64, R4, R18, R64 ;  /* 0x000000120440723c */ /* 0x000fde0000001840 */
[----:B------:R-:W-:-:S05]  /*6b40*/  NOP ;  /* 0x0000000000007918 */ /* 0x000fca0000000000 */
.L_x_658:
[----:B------:R-:W-:-:S13]  /*6b50*/  ISETP.GE.AND P0, PT, R174, RZ, PT ;  /* 0x000000ffae00720c */ /* 0x000fda0003f06270 */
[----:B------:R-:W-:Y:S05]  /*6b60*/  @!P0 BRA `(.L_x_660) ;  /* 0x0000002000ec8947 */ /* 0x000fea0003800000 */
[----:B------:R-:W-:Y:S01]  /*6b70*/  IMAD.MOV.U32 R131, RZ, RZ, R129 ;  /* 0x000000ffff837224 */ /* 0x000fe200078e0081 */
[----:B------:R-:W-:Y:S01]  /*6b80*/  SHF.R.S32.HI R0, RZ, 0x1f, R102 ;  /* 0x0000001fff007819 */ /* 0x000fe20000011466 */
[C---:B------:R-:W-:Y:S01]  /*6b90*/  IMAD.SHL.U32 R168, R8.reuse, 0x20, RZ ;  /* 0x0000002008a87824 */ /* 0x040fe200078e00ff */
[----:B------:R-:W-:Y:S01]  /*6ba0*/  SHF.L.U64.HI R165, R8, 0x5, R9 ;  /* 0x0000000508a57819 */ /* 0x000fe20000010209 */
[----:B------:R-:W-:Y:S01]  /*6bb0*/  IMAD.WIDE.U32 R4, R166, R8, R130 ;  /* 0x00000008a6047225 */ /* 0x000fe200078e0082 */
[----:B------:R-:W1:Y:S03]  /*6bc0*/  LDCU UR4, c[0x0][0x45c] ;  /* 0x00008b80ff0477ac */ /* 0x000e660008000800 */
[----:B------:R-:W-:Y:S01]  /*6bd0*/  IMAD.IADD R11, R128, 0x1, R5 ;  /* 0x00000001800b7824 */ /* 0x000fe200078e0205 */
[----:B------:R-:W-:Y:S01]  /*6be0*/  MOV R10, R4 ;  /* 0x00000004000a7202 */ /* 0x000fe20000000f00 */
[----:B------:R-:W-:-:S02]  /*6bf0*/  IMAD R5, R0, UR8, RZ ;  /* 0x0000000800057c24 */ /* 0x000fc4000f8e02ff */
[----:B------:R-:W-:Y:S02]  /*6c00*/  IMAD.MOV.U32 R105, RZ, RZ, R100 ;  /* 0x000000ffff697224 */ /* 0x000fe400078e0064 */
[C---:B------:R-:W-:Y:S01]  /*6c10*/  IMAD.WIDE.U32 R10, R102.reuse, UR8, R10 ;  /* 0x00000008660a7c25 */ /* 0x040fe2000f8e000a */
[----:B------:R-:W2:Y:S03]  /*6c20*/  LDCU UR8, c[0x0][0x50c] ;  /* 0x0000a180ff0877ac */ /* 0x000ea60008000800 */
[----:B------:R-:W-:Y:S01]  /*6c30*/  IMAD R0, R102, UR9, R5 ;  /* 0x0000000966007c24 */ /* 0x000fe2000f8e0205 */
[----:B------:R-:W-:Y:S01]  /*6c40*/  IADD3 R7, P0, PT, R157, R10, RZ ;  /* 0x0000000a9d077210 */ /* 0x000fe20007f1e0ff */
[----:B------:R-:W-:-:S03]  /*6c50*/  IMAD.WIDE.U32 R4, R174, R8, RZ ;  /* 0x00000008ae047225 */ /* 0x000fc600078e00ff */
[C---:B------:R-:W-:Y:S01]  /*6c60*/  SHF.L.U32 R172, R7.reuse, 0x1, RZ ;  /* 0x0000000107ac7819 */ /* 0x040fe200000006ff */
[----:B------:R-:W-:Y:S02]  /*6c70*/  IMAD.X R0, R0, 0x1, R11, P0 ;  /* 0x0000000100007824 */ /* 0x000fe400000e060b */
[----:B------:R-:W-:Y:S01]  /*6c80*/  IMAD R171, R174, R9, R5 ;  /* 0x00000009aeab7224 */ /* 0x000fe200078e0205 */
[----:B------:R-:W-:Y:S02]  /*6c90*/  LEA R172, P0, R4, R172, 0x7 ;  /* 0x000000ac04ac7211 */ /* 0x000fe400078038ff */
[----:B------:R-:W-:Y:S02]  /*6ca0*/  SHF.L.U64.HI R0, R7, 0x1, R0 ;  /* 0x0000000107007819 */ /* 0x000fe40000010200 */
[----:B------:R-:W-:Y:S02]  /*6cb0*/  IADD3 R172, P1, PT, R172, UR6, RZ ;  /* 0x00000006acac7c10 */ /* 0x000fe4000ff3e0ff */
[----:B------:R-:W-:-:S02]  /*6cc0*/  LEA.HI.X R171, R4, R0, R171, 0x7, P0 ;  /* 0x0000000004ab7211 */ /* 0x000fc400000f3cab */
[----:B------:R-:W-:Y:S02]  /*6cd0*/  IADD3 R170, P0, PT, R132, -0x80, RZ ;  /* 0xffffff8084aa7810 */ /* 0x000fe40007f1e0ff */
[----:B------:R-:W-:Y:S02]  /*6ce0*/  IADD3.X R171, PT, PT, R171, UR7, RZ, P1, !PT ;  /* 0x00000007abab7c10 */ /* 0x000fe40008ffe4ff */
[----:B------:R-:W-:Y:S02]  /*6cf0*/  MOV R0, R3 ;  /* 0x0000000300007202 */ /* 0x000fe40000000f00 */
[----:B------:R-:W-:Y:S02]  /*6d00*/  IADD3 R174, PT, PT, R174, 0x1, RZ ;  /* 0x00000001aeae7810 */ /* 0x000fe40007ffe0ff */
[----:B------:R-:W-:Y:S01]  /*6d10*/  IADD3.X R169, PT, PT, R101, -0x1, RZ, P0, !PT ;  /* 0xffffffff65a97810 */ /* 0x000fe200007fe4ff */
[----:B-12---:R-:W-:Y:S06]  /*6d20*/  BRA `(.L_x_661) ;  /* 0x0000000000847947 */ /* 0x006fec0003800000 */
.L_x_663:
[----:B------:R-:W2:Y:S01]  /*6d30*/  LDC.64 R2, c[0x0][0x3b8] ;  /* 0x0000ee00ff027b82 */ /* 0x000ea20000000a00 */
[----:B------:R-:W-:Y:S04]  /*6d40*/  VIADD R9, R174, 0xfffffffe ;  /* 0xfffffffeae097836 */ /* 0x000fe80000000000 */
[C---:B--2---:R-:W-:Y:S01]  /*6d50*/  IMAD.WIDE.U32 R12, R9.reuse, R2, RZ ;  /* 0x00000002090c7225 */ /* 0x044fe200078e00ff */
[C---:B------:R-:W-:Y:S03]  /*6d60*/  SHF.L.U64.HI R5, R2.reuse, 0x4, R3 ;  /* 0x0000000402057819 */ /* 0x040fe60000010203 */
[----:B------:R-:W-:Y:S01]  /*6d70*/  IMAD.SHL.U32 R4, R2, 0x10, RZ ;  /* 0x0000001002047824 */ /* 0x000fe200078e00ff */
[C---:B------:R-:W-:Y:S01]  /*6d80*/  LEA R14, P2, R12.reuse, R159, 0x7 ;  /* 0x0000009f0c0e7211 */ /* 0x040fe200078438ff */
[----:B------:R-:W-:Y:S03]  /*6d90*/  IMAD R6, R9, R3, R13 ;  /* 0x0000000309067224 */ /* 0x000fe600078e020d */
[C---:B------:R-:W-:Y:S02]  /*6da0*/  LEA R9, P0, R12.reuse, R4, 0x6 ;  /* 0x000000040c097211 */ /* 0x040fe400078030ff */
[CCC-:B------:R-:W-:Y:S02]  /*6db0*/  LEA.HI.X R15, R12.reuse, R158.reuse, R6.reuse, 0x7, P2 ;  /* 0x0000009e0c0f7211 */ /* 0x1c0fe400010f3c06 */
[----:B------:R-:W-:Y:S02]  /*6dc0*/  LEA.HI.X R8, R12, R5, R6, 0x6, P0 ;  /* 0x000000050c087211 */ /* 0x000fe400000f3406 */
[C---:B------:R-:W-:Y:S01]  /*6dd0*/  LEA R12, P2, R9.reuse, R159, 0x1 ;  /* 0x0000009f090c7211 */ /* 0x040fe200078408ff */
[----:B------:R-:W-:Y:S01]  /*6de0*/  @!PT LDS RZ, [RZ] ;  /* 0x00000000fffff984 */ /* 0x000fe20000000800 */
[----:B------:R-:W-:Y:S01]  /*6df0*/  @!PT LDS RZ, [RZ] ;  /* 0x00000000fffff984 */ /* 0x000fe20000000800 */
[----:B------:R-:W-:Y:S01]  /*6e00*/  @!PT LDS RZ, [RZ] ;  /* 0x00000000fffff984 */ /* 0x000fe20000000800 */
[----:B------:R2:W-:Y:S01]  /*6e10*/  LDGSTS.E.BYPASS.LTC128B.128 [R163+0x4000], desc[UR10][R14.64] ;  /* 0x040000000ea37fae */ /* 0x0005e2000b981a0a */
[-C--:B------:R-:W-:Y:S02]  /*6e20*/  IADD3 R4, P0, PT, R4, R9.reuse, RZ ;  /* 0x0000000904047210 */ /* 0x080fe40007f1e0ff */
[C---:B------:R-:W-:Y:S01]  /*6e30*/  LEA R10, P1, R2.reuse, R9, 0x5 ;  /* 0x00000009020a7211 */ /* 0x040fe200078228ff */
[----:B------:R2:W-:Y:S01]  /*6e40*/  LDGSTS.E.BYPASS.LTC128B.128 [R163+0x6000], desc[UR10][R14.64+0x80] ;  /* 0x060000800ea37fae */ /* 0x0005e2000b981a0a */
[--C-:B------:R-:W-:Y:S01]  /*6e50*/  LEA.HI.X R13, R9, R158, R8.reuse, 0x1, P2 ;  /* 0x0000009e090d7211 */ /* 0x100fe200010f0c08 */
        /* <DEDUP_REMOVED lines=14> */
.L_x_661:
[----:B------:R-:W-:Y:S04]  /*6f40*/  DEPBAR.LE SB0, 0x0 ;  /* 0x000080000000791a */ /* 0x000fe80000000000 */
[----:B------:R-:W-:Y:S01]  /*6f50*/  BAR.SYNC.DEFER_BLOCKING 0x0 ;  /* 0x0000000000007b1d */ /* 0x000fe20000010000 */
[----:B------:R-:W-:Y:S02]  /*6f60*/  MOV R173, R171 ;  /* 0x000000ab00ad7202 */ /* 0x000fe40000000f00 */
[----:B------:R-:W-:Y:S04]  /*6f70*/  IADD3 R100, P0, PT, R172, R168, RZ ;  /* 0x000000a8ac647210 */ /* 0x000fe80007f1e0ff */
[----:B------:R-:W-:Y:S02]  /*6f80*/  IADD3.X R101, PT, PT, R171, R165, RZ, P0, !PT ;  /* 0x000000a5ab657210 */ /* 0x000fe400007fe4ff */
[-C--:B------:R-:W-:Y:S04]  /*6f90*/  IADD3 R2, P0, PT, R100, R170.reuse, RZ ;  /* 0x000000aa64027210 */ /* 0x080fe80007f1e0ff */
[-C--:B------:R-:W-:Y:S02]  /*6fa0*/  IADD3.X R3, PT, PT, R101, R169.reuse, RZ, P0, !PT ;  /* 0x000000a965037210 */ /* 0x080fe400007fe4ff */
[----:B------:R-:W-:Y:S04]  /*6fb0*/  IADD3 R102, P0, PT, R2, R170, RZ ;  /* 0x000000aa02667210 */ /* 0x000fe80007f1e0ff */
[----:B------:R-:W-:Y:S02]  /*6fc0*/  IADD3.X R103, PT, PT, R3, R169, RZ, P0, !PT ;  /* 0x000000a903677210 */ /* 0x000fe400007fe4ff */
[----:B------:R-:W-:Y:S01]  /*6fd0*/  ISETP.NE.AND P0, PT, R174, 0x1, PT ;  /* 0x00000001ae00780c */ /* 0x000fe20003f05270 */
        /* <DEDUP_REMOVED lines=21> */
[----:B------:R-:W2:Y:S01]  /*7130*/  LDSM.16.M88.4 R140, [R149+0x5000] ;  /* 0x00500000958c783b */ /* 0x000ea20000000200 */
[C---:B------:R-:W-:Y:S05]  /*7140*/  HMMA.16816.F32 R8, R108.reuse, R114, RZ ;  /* 0x000000726c08723c */ /* 0x040fea00000018ff */
[----:B------:R-:W2:Y:S03]  /*7150*/  LDSM.16.M88.4 R112, [R149+0x5800] ;  /* 0x005800009570783b */ /* 0x000ea60000000200 */
[C---:B---3--:R-:W-:Y:S03]  /*7160*/  HMMA.16816.F32 R12, R108.reuse, R116, RZ ;  /* 0x000000746c0c723c */ /* 0x048fe600000018ff */
[----:B-1----:R-:W-:Y:S05]  /*7170*/  LDSM.16.M88.4 R100, [R154+UR5+0x6000] ;  /* 0x006000059a64783b */ /* 0x002fea0008000200 */
[C---:B------:R-:W-:Y:S01]  /*7180*/  HMMA.16816.F32 R16, R108.reuse, R118, RZ ;  /* 0x000000766c10723c */ /* 0x040fe200000018ff */
[----:B------:R-:W-:Y:S07]  /*7190*/  LDSM.16.M88.4 R116, [R148+0x4000] ;  /* 0x004000009474783b */ /* 0x000fee0000000200 */
[C---:B----4-:R-:W-:Y:S08]  /*71a0*/  HMMA.16816.F32 R20, R108.reuse, R120, RZ ;  /* 0x000000786c14723c */ /* 0x050ff000000018ff */
[C---:B------:R-:W-:Y:S01]  /*71b0*/  HMMA.16816.F32 R24, R108.reuse, R122, RZ ;  /* 0x0000007a6c18723c */ /* 0x040fe200000018ff */
[----:B------:R-:W-:Y:S07]  /*71c0*/  LDSM.16.M88.4 R120, [R148+0x4800] ;  /* 0x004800009478783b */ /* 0x000fee0000000200 */
[C---:B-----5:R-:W-:Y:S08]  /*71d0*/  HMMA.16816.F32 R28, R108.reuse, R124, RZ ;  /* 0x0000007c6c1c723c */ /* 0x060ff000000018ff */
[----:B------:R-:W-:Y:S01]  /*71e0*/  HMMA.16816.F32 R32, R108, R126, RZ ;  /* 0x0000007e6c20723c */ /* 0x000fe200000018ff */
[----:B------:R-:W1:Y:S06]  /*71f0*/  LDSM.16.M88.4 R108, [R152] ;  /* 0x00000000986c783b */ /* 0x000e6c0000000200 */
[----:B------:R-:W3:Y:S01]  /*7200*/  LDSM.16.M88.4 R124, [R148+0x5000] ;  /* 0x00500000947c783b */ /* 0x000ee20000000200 */
[C---:B------:R-:W-:Y:S08]  /*7210*/  HMMA.16816.F32 R4, R128.reuse, R132, R4 ;  /* 0x000000848004723c */ /* 0x040ff00000001804 */
[C---:B------:R-:W-:Y:S01]  /*7220*/  HMMA.16816.F32 R8, R128.reuse, R134, R8 ;  /* 0x000000868008723c */ /* 0x040fe20000001808 */
[----:B------:R-:W4:Y:S07]  /*7230*/  LDSM.16.M88.4 R132, [R148+0x5800] ;  /* 0x005800009484783b */ /* 0x000f2e0000000200 */
[C---:B--2---:R-:W-:Y:S08]  /*7240*/  HMMA.16816.F32 R12, R128.reuse, R136, R12 ;  /* 0x00000088800c723c */ /* 0x044ff0000000180c */
[C---:B------:R-:W-:Y:S01]  /*7250*/  HMMA.16816.F32 R16, R128.reuse, R138, R16 ;  /* 0x0000008a8010723c */ /* 0x040fe20000001810 */
[----:B------:R-:W-:Y:S07]  /*7260*/  LDSM.16.M88.4 R136, [R147+0x4800] ;  /* 0x004800009388783b */ /* 0x000fee0000000200 */
[C---:B------:R-:W-:Y:S08]  /*7270*/  HMMA.16816.F32 R20, R128.reuse, R140, R20 ;  /* 0x0000008c8014723c */ /* 0x040ff00000001814 */
[C---:B------:R-:W-:Y:S08]  /*7280*/  HMMA.16816.F32 R24, R128.reuse, R142, R24 ;  /* 0x0000008e8018723c */ /* 0x040ff00000001818 */
[C---:B------:R-:W-:Y:S08]  /*7290*/  HMMA.16816.F32 R28, R128.reuse, R112, R28 ;  /* 0x00000070801c723c */ /* 0x040ff0000000181c */
[----:B------:R-:W-:Y:S01]  /*72a0*/  HMMA.16816.F32 R32, R128, R114, R32 ;  /* 0x000000728020723c */ /* 0x000fe20000001820 */
[----:B------:R-:W-:Y:S06]  /*72b0*/  LDSM.16.M88.4 R112, [R151] ;  /* 0x000000009770783b */ /* 0x000fec0000000200 */
[----:B------:R-:W2:Y:S01]  /*72c0*/  LDSM.16.M88.4 R128, [R147+0x4000] ;  /* 0x004000009380783b */ /* 0x000ea20000000200 */
[C---:B-1----:R-:W-:Y:S08]  /*72d0*/  HMMA.16816.F32 R4, R108.reuse, R116, R4 ;  /* 0x000000746c04723c */ /* 0x042ff00000001804 */
[C---:B------:R-:W-:Y:S01]  /*72e0*/  HMMA.16816.F32 R8, R108.reuse, R118, R8 ;  /* 0x000000766c08723c */ /* 0x040fe20000001808 */
[----:B------:R-:W1:Y:S07]  /*72f0*/  LDSM.16.M88.4 R116, [R147+0x5000] ;  /* 0x005000009374783b */ /* 0x000e6e0000000200 */
[C---:B------:R-:W-:Y:S08]  /*7300*/  HMMA.16816.F32 R12, R108.reuse, R120, R12 ;  /* 0x000000786c0c723c */ /* 0x040ff0000000180c */
[C---:B------:R-:W-:Y:S01]  /*7310*/  HMMA.16816.F32 R16, R108.reuse, R122, R16 ;  /* 0x0000007a6c10723c */ /* 0x040fe20000001810 */
[----:B------:R-:W5:Y:S07]  /*7320*/  LDSM.16.M88.4 R120, [R147+0x5800] ;  /* 0x005800009378783b */ /* 0x000f6e0000000200 */
[C---:B---3--:R-:W-:Y:S08]  /*7330*/  HMMA.16816.F32 R20, R108.reuse, R124, R20 ;  /* 0x0000007c6c14723c */ /* 0x048ff00000001814 */
[C---:B------:R-:W-:Y:S01]  /*7340*/  HMMA.16816.F32 R24, R108.reuse, R126, R24 ;  /* 0x0000007e6c18723c */ /* 0x040fe20000001818 */
[----:B------:R-:W-:Y:S07]  /*7350*/  LDSM.16.M88.4 R124, [R154+UR5+0x6800] ;  /* 0x006800059a7c783b */ /* 0x000fee0008000200 */
[C---:B----4-:R-:W-:Y:S08]  /*7360*/  HMMA.16816.F32 R28, R108.reuse, R132, R28 ;  /* 0x000000846c1c723c */ /* 0x050ff0000000181c */
[----:B------:R-:W-:Y:S01]  /*7370*/  HMMA.16816.F32 R32, R108, R134, R32 ;  /* 0x000000866c20723c */ /* 0x000fe20000001820 */
[----:B------:R-:W3:Y:S06]  /*7380*/  LDSM.16.M88.4 R108, [R155+0x2000] ;  /* 0x002000009b6c783b */ /* 0x000eec0000000200 */
[----:B------:R-:W-:Y:S01]  /*7390*/  LDSM.16.M88.4 R132, [R149+0x7800] ;  /* 0x007800009584783b */ /* 0x000fe20000000200 */
[C---:B--2---:R-:W-:Y:S08]  /*73a0*/  HMMA.16816.F32 R4, R112.reuse, R128, R4 ;  /* 0x000000807004723c */ /* 0x044ff00000001804 */
[C---:B------:R-:W-:Y:S01]  /*73b0*/  HMMA.16816.F32 R8, R112.reuse, R130, R8 ;  /* 0x000000827008723c */ /* 0x040fe20000001808 */
[----:B------:R-:W2:Y:S07]  /*73c0*/  LDSM.16.M88.4 R128, [R154+UR5+0x7000] ;  /* 0x007000059a80783b */ /* 0x000eae0008000200 */
[C---:B------:R-:W-:Y:S08]  /*73d0*/  HMMA.16816.F32 R12, R112.reuse, R136, R12 ;  /* 0x00000088700c723c */ /* 0x040ff0000000180c */
[C---:B------:R-:W-:Y:S08]  /*73e0*/  HMMA.16816.F32 R16, R112.reuse, R138, R16 ;  /* 0x0000008a7010723c */ /* 0x040ff00000001810 */
[C---:B-1----:R-:W-:Y:S08]  /*73f0*/  HMMA.16816.F32 R20, R112.reuse, R116, R20 ;  /* 0x000000747014723c */ /* 0x042ff00000001814 */
[C---:B------:R-:W-:Y:S01]  /*7400*/  HMMA.16816.F32 R24, R112.reuse, R118, R24 ;  /* 0x000000767018723c */ /* 0x040fe20000001818 */
[----:B------:R-:W-:Y:S07]  /*7410*/  LDSM.16.M88.4 R116, [R153+0x2000] ;  /* 0x002000009974783b */ /* 0x000fee0000000200 */
[C---:B-----5:R-:W-:Y:S08]  /*7420*/  HMMA.16816.F32 R28, R112.reuse, R120, R28 ;  /* 0x00000078701c723c */ /* 0x060ff0000000181c */
[----:B------:R-:W-:Y:S01]  /*7430*/  HMMA.16816.F32 R32, R112, R122, R32 ;  /* 0x0000007a7020723c */ /* 0x000fe20000001820 */
[----:B------:R-:W1:Y:S06]  /*7440*/  LDSM.16.M88.4 R112, [R154+UR5+0x7800] ;  /* 0x007800059a70783b */ /* 0x000e6c0008000200 */
[----:B------:R-:W4:Y:S01]  /*7450*/  LDSM.16.M88.4 R120, [R149+0x6000] ;  /* 0x006000009578783b */ /* 0x000f220000000200 */
[C---:B---3--:R-:W-:Y:S08]  /*7460*/  HMMA.16816.F32 R4, R108.reuse, R100, R4 ;  /* 0x000000646c04723c */ /* 0x048ff00000001804 */
[C---:B------:R-:W-:Y:S01]  /*7470*/  HMMA.16816.F32 R8, R108.reuse, R102, R8 ;  /* 0x000000666c08723c */ /* 0x040fe20000001808 */
[----:B------:R-:W3:Y:S07]  /*7480*/  LDSM.16.M88.4 R100, [R149+0x6800] ;  /* 0x006800009564783b */ /* 0x000eee0000000200 */
[C---:B------:R-:W-:Y:S08]  /*7490*/  HMMA.16816.F32 R12, R108.reuse, R124, R12 ;  /* 0x0000007c6c0c723c */ /* 0x040ff0000000180c */
[C---:B------:R-:W-:Y:S01]  /*74a0*/  HMMA.16816.F32 R16, R108.reuse, R126, R16 ;  /* 0x0000007e6c10723c */ /* 0x040fe20000001810 */
[----:B------:R-:W5:Y:S07]  /*74b0*/  LDSM.16.M88.4 R124, [R149+0x7000] ;  /* 0x00700000957c783b */ /* 0x000f6e0000000200 */
[C---:B--2---:R-:W-:Y:S08]  /*74c0*/  HMMA.16816.F32 R20, R108.reuse, R128, R20 ;  /* 0x000000806c14723c */ /* 0x044ff00000001814 */
[C---:B------:R-:W-:Y:S01]  /*74d0*/  HMMA.16816.F32 R24, R108.reuse, R130, R24 ;  /* 0x000000826c18723c */ /* 0x040fe20000001818 */
[----:B------:R-:W-:Y:S07]  /*74e0*/  LDSM.16.M88.4 R128, [R147+0x6000] ;  /* 0x006000009380783b */ /* 0x000fee0000000200 */
[C---:B-1----:R-:W-:Y:S08]  /*74f0*/  HMMA.16816.F32 R28, R108.reuse, R112, R28 ;  /* 0x000000706c1c723c */ /* 0x042ff0000000181c */
[----:B------:R-:W-:Y:S01]  /*7500*/  HMMA.16816.F32 R32, R108, R114, R32 ;  /* 0x000000726c20723c */ /* 0x000fe20000001820 */
[----:B------:R-:W-:Y:S06]  /*7510*/  LDSM.16.M88.4 R108, [R152+0x2000] ;  /* 0x00200000986c783b */ /* 0x000fec0000000200 */
[----:B------:R-:W1:Y:S01]  /*7520*/  LDSM.16.M88.4 R112, [R148+0x6000] ;  /* 0x006000009470783b */ /* 0x000e620000000200 */
[C---:B----4-:R-:W-:Y:S08]  /*7530*/  HMMA.16816.F32 R4, R116.reuse, R120, R4 ;  /* 0x000000787404723c */ /* 0x050ff00000001804 */
[C---:B------:R-:W-:Y:S01]  /*7540*/  HMMA.16816.F32 R8, R116.reuse, R122, R8 ;  /* 0x0000007a7408723c */ /* 0x040fe20000001808 */
[----:B------:R-:W-:Y:S07]  /*7550*/  LDSM.16.M88.4 R120, [R148+0x7000] ;  /* 0x007000009478783b */ /* 0x000fee0000000200 */
[C---:B---3--:R-:W-:Y:S08]  /*7560*/  HMMA.16816.F32 R12, R116.reuse, R100, R12 ;  /* 0x00000064740c723c */ /* 0x048ff0000000180c */
[C---:B------:R-:W-:Y:S01]  /*7570*/  HMMA.16816.F32 R16, R116.reuse, R102, R16 ;  /* 0x000000667410723c */ /* 0x040fe20000001810 */
[----:B------:R-:W2:Y:S07]  /*7580*/  LDSM.16.M88.4 R100, [R148+0x6800] ;  /* 0x006800009464783b */ /* 0x000eae0000000200 */
[C---:B-----5:R-:W-:Y:S08]  /*7590*/  HMMA.16816.F32 R20, R116.reuse, R124, R20 ;  /* 0x0000007c7414723c */ /* 0x060ff00000001814 */
[C---:B------:R-:W-:Y:S01]  /*75a0*/  HMMA.16816.F32 R24, R116.reuse, R126, R24 ;  /* 0x0000007e7418723c */ /* 0x040fe20000001818 */
[----:B------:R-:W-:Y:S07]  /*75b0*/  LDSM.16.M88.4 R124, [R151+0x2000] ;  /* 0x00200000977c783b */ /* 0x000fee0000000200 */
[C---:B------:R-:W-:Y:S08]  /*75c0*/  HMMA.16816.F32 R28, R116.reuse, R132, R28 ;  /* 0x00000084741c723c */ /* 0x040ff0000000181c */
[----:B------:R-:W-:Y:S01]  /*75d0*/  HMMA.16816.F32 R32, R116, R134, R32 ;  /* 0x000000867420723c */ /* 0x000fe20000001820 */
[----:B------:R-:W3:Y:S07]  /*75e0*/  LDSM.16.M88.4 R116, [R148+0x7800] ;  /* 0x007800009474783b */ /* 0x000eee0000000200 */
[C---:B-1----:R-:W-:Y:S08]  /*75f0*/  HMMA.16816.F32 R4, R108.reuse, R112, R4 ;  /* 0x000000706c04723c */ /* 0x042ff00000001804 */
[C---:B------:R-:W-:Y:S08]  /*7600*/  HMMA.16816.F32 R8, R108.reuse, R114, R8 ;  /* 0x000000726c08723c */ /* 0x040ff00000001808 */
[C---:B--2---:R-:W-:Y:S08]  /*7610*/  HMMA.16816.F32 R12, R108.reuse, R100, R12 ;  /* 0x000000646c0c723c */ /* 0x044ff0000000180c */
[C---:B------:R-:W-:Y:S01]  /*7620*/  HMMA.16816.F32 R16, R108.reuse, R102, R16 ;  /* 0x000000666c10723c */ /* 0x040fe20000001810 */
[----:B------:R-:W1:Y:S07]  /*7630*/  LDSM.16.M88.4 R100, [R147+0x6800] ;  /* 0x006800009364783b */ /* 0x000e6e0000000200 */
[C---:B------:R-:W-:Y:S08]  /*7640*/  HMMA.16816.F32 R20, R108.reuse, R120, R20 ;  /* 0x000000786c14723c */ /* 0x040ff00000001814 */
[C---:B------:R-:W-:Y:S08]  /*7650*/  HMMA.16816.F32 R24, R108.reuse, R122, R24 ;  /* 0x0000007a6c18723c */ /* 0x040ff00000001818 */
[C---:B---3--:R-:W-:Y:S08]  /*7660*/  HMMA.16816.F32 R28, R108.reuse, R116, R28 ;  /* 0x000000746c1c723c */ /* 0x048ff0000000181c */
[----:B------:R-:W-:Y:S01]  /*7670*/  HMMA.16816.F32 R32, R108, R118, R32 ;  /* 0x000000766c20723c */ /* 0x000fe20000001820 */
[----:B------:R-:W2:Y:S07]  /*7680*/  LDSM.16.M88.4 R108, [R147+0x7000] ;  /* 0x00700000936c783b */ /* 0x000eae0000000200 */
        /* <DEDUP_REMOVED lines=12> */
[----:B------:R-:W-:Y:S03]  /*7750*/  FMUL.FTZ R201, R9, UR8 ;  /* 0x0000000809c97c20 */ /* 0x000fe60008410000 */
[----:B------:R-:W3:Y:S01]  /*7760*/  MUFU.TANH R197, R197 ;  /* 0x000000c500c57308 */ /* 0x000ee20000002400 */
[----:B------:R-:W-:Y:S01]  /*7770*/  BAR.SYNC.DEFER_BLOCKING 0x0 ;  /* 0x0000000000007b1d */ /* 0x000fe20000010000 */
[C---:B--2---:R-:W-:Y:S05]  /*7780*/  HMMA.16816.F32 R20, R124.reuse, R108, R20 ;  /* 0x0000006c7c14723c */ /* 0x044fea0000001814 */
[----:B------:R-:W-:Y:S03]  /*7790*/  FMUL.FTZ R198, R10, UR8 ;  /* 0x000000080ac67c20 */ /* 0x000fe60008410000 */
[----:B------:R-:W-:Y:S01]  /*77a0*/  MUFU.TANH R194, R194 ;  /* 0x000000c200c27308 */ /* 0x000fe20000002400 */
[----:B------:R-:W-:Y:S01]  /*77b0*/  FMUL.FTZ R196, R11, UR8 ;  /* 0x000000080bc47c20 */ /* 0x000fe20008410000 */
[C---:B------:R-:W-:Y:S03]  /*77c0*/  HMMA.16816.F32 R24, R124.reuse, R110, R24 ;  /* 0x0000006e7c18723c */ /* 0x040fe60000001818 */
[----:B------:R-:W-:Y:S01]  /*77d0*/  FMUL.FTZ R193, R12, UR8 ;  /* 0x000000080cc17c20 */ /* 0x000fe20008410000 */
[----:B------:R-:W-:Y:S01]  /*77e0*/  FMUL.FTZ R195, R13, UR8 ;  /* 0x000000080dc37c20 */ /* 0x000fe20008410000 */
[----:B------:R-:W-:Y:S03]  /*77f0*/  FMUL.FTZ R190, R14, UR8 ;  /* 0x000000080ebe7c20 */ /* 0x000fe60008410000 */
[----:B------:R-:W2:Y:S01]  /*7800*/  MUFU.TANH R192, R192 ;  /* 0x000000c000c07308 */ /* 0x000ea20000002400 */
[----:B------:R-:W-:Y:S01]  /*7810*/  FMUL.FTZ R188, R15, UR8 ;  /* 0x000000080fbc7c20 */ /* 0x000fe20008410000 */
[----:B------:R-:W-:Y:S01]  /*7820*/  FMUL.FTZ R191, R16, UR8 ;  /* 0x0000000810bf7c20 */ /* 0x000fe20008410000 */
[----:B------:R-:W-:Y:S01]  /*7830*/  FMUL.FTZ R189, R17, UR8 ;  /* 0x0000000811bd7c20 */ /* 0x000fe20008410000 */
[----:B------:R-:W-:Y:S01]  /*7840*/  FMUL.FTZ R186, R18, UR8 ;  /* 0x0000000812ba7c20 */ /* 0x000fe20008410000 */
[----:B------:R-:W-:Y:S01]  /*7850*/  FMUL.FTZ R184, R19, UR8 ;  /* 0x0000000813b87c20 */ /* 0x000fe20008410000 */
[----:B------:R-:W-:Y:S01]  /*7860*/  FMUL.FTZ R187, R20, UR8 ;  /* 0x0000000814bb7c20 */ /* 0x000fe20008410000 */
[----:B------:R-:W-:Y:S03]  /*7870*/  FMUL.FTZ R185, R21, UR8 ;  /* 0x0000000815b97c20 */ /* 0x000fe60008410000 */
[----:B------:R-:W-:Y:S01]  /*7880*/  MUFU.TANH R203, R203 ;  /* 0x000000cb00cb7308 */ /* 0x000fe20000002400 */
[----:B------:R-:W-:Y:S01]  /*7890*/  FMUL.FTZ R182, R22, UR8 ;  /* 0x0000000816b67c20 */ /* 0x000fe20008410000 */
[----:B------:R-:W-:Y:S01]  /*78a0*/  FMUL.FTZ R180, R23, UR8 ;  /* 0x0000000817b47c20 */ /* 0x000fe20008410000 */
[----:B---3--:R-:W-:Y:S01]  /*78b0*/  FMNMX3.FTZ R2, R105, R199, R197, !PT ;  /* 0x000000c769027276 */ /* 0x008fe200078100c5 */
[----:B------:R-:W-:Y:S01]  /*78c0*/  FMUL.FTZ R183, R24, UR8 ;  /* 0x0000000818b77c20 */ /* 0x000fe20008410000 */
[----:B------:R-:W-:Y:S01]  /*78d0*/  FMUL.FTZ R181, R25, UR8 ;  /* 0x0000000819b57c20 */ /* 0x000fe20008410000 */
[----:B------:R-:W-:Y:S04]  /*78e0*/  FMUL.FTZ R178, R26, UR8 ;  /* 0x000000081ab27c20 */ /* 0x000fe80008410000 */
[----:B------:R-:W3:Y:S01]  /*78f0*/  MUFU.TANH R201, R201 ;  /* 0x000000c900c97308 */ /* 0x000ee20000002400 */
[C---:B-1----:R-:W-:Y:S03]  /*7900*/  HMMA.16816.F32 R28, R124.reuse, R100, R28 ;  /* 0x000000647c1c723c */ /* 0x042fe6000000181c */
[----:B------:R-:W-:Y:S01]  /*7910*/  FMUL.FTZ R176, R27, UR8 ;  /* 0x000000081bb07c20 */ /* 0x000fe20008410000 */
[----:B--2---:R-:W-:Y:S05]  /*7920*/  FMNMX3.FTZ R3, R0, R194, R192, !PT ;  /* 0x000000c200037276 */ /* 0x004fea00078100c0 */
[----:B------:R-:W-:Y:S01]  /*7930*/  MUFU.TANH R198, R198 ;  /* 0x000000c600c67308 */ /* 0x000fe20000002400 */
[----:B------:R-:W-:Y:S09]  /*7940*/  HMMA.16816.F32 R32, R124, R102, R32 ;  /* 0x000000667c20723c */ /* 0x000ff20000001820 */
[----:B------:R-:W1:Y:S01]  /*7950*/  MUFU.TANH R196, R196 ;  /* 0x000000c400c47308 */ /* 0x000e620000002400 */
[----:B---3--:R-:W-:Y:S01]  /*7960*/  FMNMX3.FTZ R2, R2, R203, R201, !PT ;  /* 0x000000cb02027276 */ /* 0x008fe200078100c9 */
        /* <DEDUP_REMOVED lines=45> */
.L_x_662:
[----:B--2---:R-:W2:Y:S01]  /*7c40*/  SHFL.BFLY PT, R3, R200, 0x2, 0x1f ;  /* 0x0c401f00c8037f89 */ /* 0x004ea200000e0000 */
[----:B---34-:R-:W-:Y:S02]  /*7c50*/  FMNMX3.FTZ R7, R7, R102, R101, !PT ;  /* 0x0000006607077276 */ /* 0x018fe40007810065 */
[----:B------:R-:W-:Y:S05]  /*7c60*/  IADD3 R174, PT, PT, R174, -0x1, RZ ;  /* 0xffffffffaeae7810 */ /* 0x000fea0007ffe0ff */
[----:B------:R-:W-:Y:S01]  /*7c70*/  LDSM.16.MT88.4 R12, [R150+0x8000] ;  /* 0x00800000960c783b */ /* 0x000fe20000004200 */
[----:B------:R-:W-:Y:S07]  /*7c80*/  ISETP.NE.AND P1, PT, R174, RZ, PT ;  /* 0x000000ffae00720c */ /* 0x000fee0003f25270 */
[----:B------:R-:W3:Y:S08]  /*7c90*/  SHFL.BFLY PT, R2, R7, 0x2, 0x1f ;  /* 0x0c401f0007027f89 */ /* 0x000ef000000e0000 */
[----:B------:R-:W-:Y:S08]  /*7ca0*/  LDSM.16.MT88.4 R20, [R146+0x8000] ;  /* 0x008000009214783b */ /* 0x000ff00000004200 */
[----:B------:R-:W-:Y:S08]  /*7cb0*/  LDSM.16.MT88.4 R28, [R145+0x8000] ;  /* 0x00800000911c783b */ /* 0x000ff00000004200 */
[----:B------:R-:W-:Y:S08]  /*7cc0*/  LDSM.16.MT88.4 R112, [R150+0xb800] ;  /* 0x00b800009670783b */ /* 0x000ff00000004200 */
[----:B------:R-:W-:Y:S01]  /*7cd0*/  LDSM.16.MT88.4 R116, [R146+0xb800] ;  /* 0x00b800009274783b */ /* 0x000fe20000004200 */
[----:B--2---:R-:W-:Y:S02]  /*7ce0*/  FMNMX.FTZ R9, R200, R3, !PT ;  /* 0x00000003c8097209 */ /* 0x004fe40007810000 */
[----:B---3--:R-:W-:Y:S05]  /*7cf0*/  FMNMX.FTZ R4, R7, R2, !PT ;  /* 0x0000000207047209 */ /* 0x008fea0007810000 */
        /* <DEDUP_REMOVED lines=16> */
[--C-:B------:R-:W-:Y:S01]  /*7e00*/  FFMA.FTZ R122, R201, UR4, -R108.reuse ;  /* 0x00000004c97a7c23 */ /* 0x100fe2000801086c */
[----:B------:R-:W-:Y:S01]  /*7e10*/  FMUL.FTZ R6, R0, UR4 ;  /* 0x0000000400067c20 */ /* 0x000fe20008410000 */
[--C-:B------:R-:W-:Y:S01]  /*7e20*/  FFMA.FTZ R125, R194, UR4, -R105.reuse ;  /* 0x00000004c27d7c23 */ /* 0x100fe20008010869 */
[--C-:B------:R-:W-:Y:S01]  /*7e30*/  FFMA.FTZ R124, R192, UR4, -R105.reuse ;  /* 0x00000004c07c7c23 */ /* 0x100fe20008010869 */
[--C-:B------:R-:W-:Y:S01]  /*7e40*/  FFMA.FTZ R121, R198, UR4, -R105.reuse ;  /* 0x00000004c6797c23 */ /* 0x100fe20008010869 */
[--C-:B------:R-:W-:Y:S01]  /*7e50*/  FFMA.FTZ R120, R196, UR4, -R105.reuse ;  /* 0x00000004c4787c23 */ /* 0x100fe20008010869 */
        /* <DEDUP_REMOVED lines=9> */
[--C-:B------:R-:W-:Y:S01]  /*7ef0*/  FFMA.FTZ R140, R183, UR4, -R108.reuse ;  /* 0x00000004b78c7c23 */ /* 0x100fe2000801086c */
[--C-:B------:R-:W-:Y:S01]  /*7f00*/  FFMA.FTZ R141, R181, UR4, -R108.reuse ;  /* 0x00000004b58d7c23 */ /* 0x100fe2000801086c */
[--C-:B------:R-:W-:Y:S01]  /*7f10*/  FFMA.FTZ R173, R173, UR4, -R108.reuse ;  /* 0x00000004adad7c23 */ /* 0x100fe2000801086c */
[--C-:B------:R-:W-:Y:S01]  /*7f20*/  FFMA.FTZ R143, R176, UR4, -R105.reuse ;  /* 0x00000004b08f7c23 */ /* 0x100fe20008010869 */
[--C-:B------:R-:W-:Y:S01]  /*7f30*/  FFMA.FTZ R176, R179, UR4, -R108.reuse ;  /* 0x00000004b3b07c23 */ /* 0x100fe2000801086c */
[--C-:B------:R-:W-:Y:S01]  /*7f40*/  FFMA.FTZ R179, R107, UR4, -R108.reuse ;  /* 0x000000046bb37c23 */ /* 0x100fe2000801086c */
[----:B------:R-:W-:Y:S03]  /*7f50*/  FFMA.FTZ R108, R106, UR4, -R108 ;  /* 0x000000046a6c7c23 */ /* 0x000fe6000801086c */
        /* <DEDUP_REMOVED lines=15> */
[----:B------:R-:W-:Y:S03]  /*8050*/  FMUL.FTZ R25, R2, R77 ;  /* 0x0000004d02197220 */ /* 0x000fe60000410000 */
[----:B------:R-:W-:Y:S01]  /*8060*/  MUFU.EX2 R125, R125 ;  /* 0x0000007d007d7308 */ /* 0x000fe20000000800 */
[C---:B------:R-:W-:Y:S01]  /*8070*/  FMUL.FTZ R26, R0.reuse, R78 ;  /* 0x0000004e001a7220 */ /* 0x040fe20000410000 */
[----:B------:R-:W-:Y:S01]  /*8080*/  FMUL.FTZ R27, R0, R79 ;  /* 0x0000004f001b7220 */ /* 0x000fe20000410000 */
[----:B------:R-:W-:Y:S01]  /*8090*/  LDSM.16.MT88.4 R84, [R145+0x8800] ;  /* 0x008800009154783b */ /* 0x000fe20000004200 */
[C---:B------:R-:W-:Y:S01]  /*80a0*/  FMUL.FTZ R32, R2.reuse, R68 ;  /* 0x0000004402207220 */ /* 0x040fe20000410000 */
[----:B------:R-:W-:Y:S01]  /*80b0*/  FMUL.FTZ R33, R2, R69 ;  /* 0x0000004502217220 */ /* 0x000fe20000410000 */
[C---:B-1----:R-:W-:Y:S01]  /*80c0*/  FMUL.FTZ R34, R0.reuse, R70 ;  /* 0x0000004600227220 */ /* 0x042fe20000410000 */
[----:B------:R-:W-:Y:S03]  /*80d0*/  FMUL.FTZ R35, R0, R71 ;  /* 0x0000004700237220 */ /* 0x000fe60000410000 */
[----:B------:R-:W1:Y:S01]  /*80e0*/  MUFU.EX2 R124, R124 ;  /* 0x0000007c007c7308 */ /* 0x000e620000000800 */
[----:B--2---:R-:W-:Y:S01]  /*80f0*/  F2FP.F16.F32.PACK_AB R96, R126, R127 ;  /* 0x0000007f7e60723e */ /* 0x004fe200000000ff */
[C---:B------:R-:W-:Y:S01]  /*8100*/  FMUL.FTZ R36, R2.reuse, R36 ;  /* 0x0000002402247220 */ /* 0x040fe20000410000 */
[----:B------:R-:W-:Y:S01]  /*8110*/  LDSM.16.MT88.4 R68, [R145+0xa000] ;  /* 0x00a000009144783b */ /* 0x000fe20000004200 */
[----:B------:R-:W-:Y:S01]  /*8120*/  FMUL.FTZ R37, R2, R37 ;  /* 0x0000002502257220 */ /* 0x000fe20000410000 */
[C---:B------:R-:W-:Y:S01]  /*8130*/  FMUL.FTZ R38, R0.reuse, R38 ;  /* 0x0000002600267220 */ /* 0x040fe20000410000 */
[----:B------:R-:W-:Y:S01]  /*8140*/  FMUL.FTZ R39, R0, R39 ;  /* 0x0000002700277220 */ /* 0x000fe20000410000 */
[C---:B------:R-:W-:Y:S03]  /*8150*/  FMUL.FTZ R40, R2.reuse, R40 ;  /* 0x0000002802287220 */ /* 0x040fe60000410000 */
[----:B------:R-:W-:Y:S01]  /*8160*/  MUFU.EX2 R123, R123 ;  /* 0x0000007b007b7308 */ /* 0x000fe20000000800 */
[----:B------:R-:W-:Y:S01]  /*8170*/  FMUL.FTZ R41, R2, R41 ;  /* 0x0000002902297220 */ /* 0x000fe20000410000 */
[C---:B------:R-:W-:Y:S01]  /*8180*/  FMUL.FTZ R42, R0.reuse, R42 ;  /* 0x0000002a002a7220 */ /* 0x040fe20000410000 */
[----:B------:R-:W-:Y:S01]  /*8190*/  LDSM.16.MT88.4 R76, [R150+0x8800] ;  /* 0x00880000964c783b */ /* 0x000fe20000004200 */
[----:B------:R-:W-:Y:S01]  /*81a0*/  FMUL.FTZ R43, R0, R43 ;  /* 0x0000002b002b7220 */ /* 0x000fe20000410000 */
[C---:B------:R-:W-:Y:S01]  /*81b0*/  FMUL.FTZ R44, R2.reuse, R44 ;  /* 0x0000002c022c7220 */ /* 0x040fe20000410000 */
[----:B------:R-:W-:Y:S01]  /*81c0*/  FMUL.FTZ R45, R2, R45 ;  /* 0x0000002d022d7220 */ /* 0x000fe20000410000 */
[----:B------:R-:W-:Y:S03]  /*81d0*/  FMUL.FTZ R46, R0, R46 ;  /* 0x0000002e002e7220 */ /* 0x000fe60000410000 */
[----:B------:R-:W2:Y:S01]  /*81e0*/  MUFU.EX2 R122, R122 ;  /* 0x0000007a007a7308 */ /* 0x000ea20000000800 */
[----:B-1----:R-:W-:Y:S01]  /*81f0*/  F2FP.F16.F32.PACK_AB R97, R124, R125 ;  /* 0x0000007d7c61723e */ /* 0x002fe200000000ff */
[----:B------:R-:W-:Y:S01]  /*8200*/  FMUL.FTZ R47, R0, R47 ;  /* 0x0000002f002f7220 */ /* 0x000fe20000410000 */
[----:B------:R-:W-:Y:S01]  /*8210*/  LDSM.16.MT88.4 R92, [R144+0x9000] ;  /* 0x00900000905c783b */ /* 0x000fe20000004200 */
        /* <DEDUP_REMOVED lines=53> */
[----:B------:R-:W-:Y:S05]  /*8570*/  FMUL.FTZ R21, R2, R81 ;  /* 0x0000005102157220 */ /* 0x000fea0000410000 */
[----:B------:R-:W-:Y:S01]  /*8580*/  MUFU.EX2 R131, R131 ;  /* 0x0000008300837308 */ /* 0x000fe20000000800 */
[C---:B------:R-:W-:Y:S03]  /*8590*/  HMMA.16816.F32 R16, R96.reuse, R22, R16 ;  /* 0x000000166010723c */ /* 0x040fe60000001810 */
[C---:B------:R-:W-:Y:S01]  /*85a0*/  FMUL.FTZ R22, R0.reuse, R82 ;  /* 0x0000005200167220 */ /* 0x040fe20000410000 */
[----:B------:R-:W-:Y:S02]  /*85b0*/  FMUL.FTZ R23, R0, R83 ;  /* 0x0000005300177220 */ /* 0x000fe40000410000 */
[----:B------:R-:W4:Y:S03]  /*85c0*/  LDSM.16.MT88.4 R80, [R150+0xa000] ;  /* 0x00a000009650783b */ /* 0x000f260000004200 */
[----:B------:R-:W5:Y:S02]  /*85d0*/  MUFU.EX2 R132, R132 ;  /* 0x0000008400847308 */ /* 0x000f640000000800 */
        /* <DEDUP_REMOVED lines=26> */
[----:B------:R-:W-:Y:S02]  /*8780*/  F2FP.F16.F32.PACK_AB R68, R129, R128 ;  /* 0x000000808144723e */ /* 0x000fe400000000ff */
[----:B---3--:R-:W-:Y:S04]  /*8790*/  F2FP.F16.F32.PACK_AB R69, R133, R130 ;  /* 0x000000828545723e */ /* 0x008fe800000000ff */
[----:B------:R-:W-:Y:S01]  /*87a0*/  MUFU.EX2 R143, R143 ;  /* 0x0000008f008f7308 */ /* 0x000fe20000000800 */
[C---:B------:R-:W-:Y:S03]  /*87b0*/  HMMA.16816.F32 R56, R96.reuse, R70, R56 ;  /* 0x000000466038723c */ /* 0x040fe60000001838 */
[----:B-----5:R-:W-:Y:S02]  /*87c0*/  F2FP.F16.F32.PACK_AB R70, R132, R131 ;  /* 0x000000838446723e */ /* 0x020fe400000000ff */
[----:B------:R-:W-:Y:S04]  /*87d0*/  F2FP.F16.F32.PACK_AB R71, R135, R134 ;  /* 0x000000868747723e */ /* 0x000fe800000000ff */
[----:B------:R-:W-:Y:S10]  /*87e0*/  MUFU.EX2 R176, R176 ;  /* 0x000000b000b07308 */ /* 0x000ff40000000800 */
[----:B------:R-:W2:Y:S10]  /*87f0*/  MUFU.EX2 R173, R173 ;  /* 0x000000ad00ad7308 */ /* 0x000eb40000000800 */
[----:B------:R-:W-:Y:S01]  /*8800*/  MUFU.EX2 R178, R178 ;  /* 0x000000b200b27308 */ /* 0x000fe20000000800 */
[C---:B-1----:R-:W-:Y:S09]  /*8810*/  HMMA.16816.F32 R60, R96.reuse, R72, R60 ;  /* 0x00000048603c723c */ /* 0x042ff2000000183c */
[----:B------:R-:W-:Y:S01]  /*8820*/  MUFU.EX2 R103, R103 ;  /* 0x0000006700677308 */ /* 0x000fe20000000800 */
[----:B--2---:R-:W-:Y:S01]  /*8830*/  F2FP.F16.F32.PACK_AB R104, R173, R176 ;  /* 0x000000b0ad68723e */ /* 0x004fe200000000ff */
[----:B------:R-:W-:Y:S01]  /*8840*/  HMMA.16816.F32 R64, R96, R74, R64 ;  /* 0x0000004a6040723c */ /* 0x000fe20000001840 */
[----:B------:R-:W1:Y:S07]  /*8850*/  LDSM.16.MT88.4 R72, [R150+0xa800] ;  /* 0x00a800009648783b */ /* 0x000e6e0000004200 */
[----:B------:R-:W2:Y:S01]  /*8860*/  MUFU.EX2 R179, R179 ;  /* 0x000000b300b37308 */ /* 0x000ea20000000800 */
[C---:B------:R-:W-:Y:S09]  /*8870*/  HMMA.16816.F32 R4, R68.reuse, R76, R4 ;  /* 0x0000004c4404723c */ /* 0x040ff20000001804 */
[----:B------:R-:W-:Y:S01]  /*8880*/  MUFU.EX2 R102, R102 ;  /* 0x0000006600667308 */ /* 0x000fe20000000800 */
[C---:B------:R-:W-:Y:S01]  /*8890*/  HMMA.16816.F32 R8, R68.reuse, R78, R8 ;  /* 0x0000004e4408723c */ /* 0x040fe20000001808 */
[----:B------:R-:W3:Y:S08]  /*88a0*/  LDSM.16.MT88.4 R76, [R146+0xa800] ;  /* 0x00a80000924c783b */ /* 0x000ef00000004200 */
[----:B------:R4:W5:Y:S01]  /*88b0*/  MUFU.EX2 R101, R105 ;  /* 0x0000006900657308 */ /* 0x0009620000000800 */
[----:B--2---:R-:W-:Y:S01]  /*88c0*/  F2FP.F16.F32.PACK_AB R106, R180, R179 ;  /* 0x000000b3b46a723e */ /* 0x004fe200000000ff */
[C---:B------:R-:W-:Y:S08]  /*88d0*/  HMMA.16816.F32 R12, R68.reuse, R80, R12 ;  /* 0x00000050440c723c */ /* 0x040ff0000000180c */
[C---:B------:R-:W-:Y:S01]  /*88e0*/  HMMA.16816.F32 R16, R68.reuse, R82, R16 ;  /* 0x000000524410723c */ /* 0x040fe20000001810 */
[----:B------:R-:W2:Y:S02]  /*88f0*/  LDSM.16.MT88.4 R80, [R145+0xa800] ;  /* 0x00a800009150783b */ /* 0x000ea40000004200 */
[----:B----4-:R-:W-:Y:S05]  /*8900*/  F2FP.F16.F32.PACK_AB R105, R103, R178 ;  /* 0x000000b26769723e */ /* 0x010fea00000000ff */
[C---:B------:R-:W-:Y:S03]  /*8910*/  HMMA.16816.F32 R20, R68.reuse, R84, R20 ;  /* 0x000000544414723c */ /* 0x040fe60000001814 */
[----:B-----5:R-:W-:Y:S05]  /*8920*/  F2FP.F16.F32.PACK_AB R107, R101, R102 ;  /* 0x00000066656b723e */ /* 0x020fea00000000ff */
[C---:B------:R-:W-:Y:S01]  /*8930*/  HMMA.16816.F32 R24, R68.reuse, R86, R24 ;  /* 0x000000564418723c */ /* 0x040fe20000001818 */
[----:B------:R-:W4:Y:S07]  /*8940*/  LDSM.16.MT88.4 R84, [R144+0xa800] ;  /* 0x00a800009054783b */ /* 0x000f2e0000004200 */
[C---:B------:R-:W-:Y:S08]  /*8950*/  HMMA.16816.F32 R28, R68.reuse, R88, R28 ;  /* 0x00000058441c723c */ /* 0x040ff0000000181c */
[C---:B------:R-:W-:Y:S01]  /*8960*/  HMMA.16816.F32 R32, R68.reuse, R90, R32 ;  /* 0x0000005a4420723c */ /* 0x040fe20000001820 */
[----:B------:R-:W-:Y:S07]  /*8970*/  LDSM.16.MT88.4 R88, [R145+0x9000] ;  /* 0x009000009158783b */ /* 0x000fee0000004200 */
        /* <DEDUP_REMOVED lines=9> */
[C---:B----4-:R-:W-:Y:S08]  /*8a10*/  HMMA.16816.F32 R60, R68.reuse, R84, R60 ;  /* 0x00000054443c723c */ /* 0x050ff0000000183c */
[----:B------:R-:W-:Y:S01]  /*8a20*/  HMMA.16816.F32 R64, R68, R86, R64 ;  /* 0x000000564440723c */ /* 0x000fe20000001840 */
[----:B------:R-:W-:Y:S02]  /*8a30*/  LDSM.16.MT88.4 R84, [R146+0x9800] ;  /* 0x009800009254783b */ /* 0x000fe40000004200 */
[----:B------:R-:W-:Y:S02]  /*8a40*/  F2FP.F16.F32.PACK_AB R68, R137, R136 ;  /* 0x000000888944723e */ /* 0x000fe400000000ff */
[----:B------:R-:W-:Y:S02]  /*8a50*/  F2FP.F16.F32.PACK_AB R69, R139, R138 ;  /* 0x0000008a8b45723e */ /* 0x000fe400000000ff */
[----:B------:R-:W-:Y:S02]  /*8a60*/  F2FP.F16.F32.PACK_AB R70, R141, R140 ;  /* 0x0000008c8d46723e */ /* 0x000fe400000000ff */
[----:B------:R-:W-:Y:S07]  /*8a70*/  F2FP.F16.F32.PACK_AB R71, R143, R142 ;  /* 0x0000008e8f47723e */ /* 0x000fee00000000ff */
[C---:B-1----:R-:W-:Y:S08]  /*8a80*/  HMMA.16816.F32 R4, R68.reuse, R72, R4 ;  /* 0x000000484404723c */ /* 0x042ff00000001804 */
[C---:B------:R-:W-:Y:S01]  /*8a90*/  HMMA.16816.F32 R8, R68.reuse, R74, R8 ;  /* 0x0000004a4408723c */ /* 0x040fe20000001808 */
[----:B------:R-:W1:Y:S07]  /*8aa0*/  LDSM.16.MT88.4 R72, [R146+0xb000] ;  /* 0x00b000009248783b */ /* 0x000e6e0000004200 */
[C---:B---3--:R-:W-:Y:S08]  /*8ab0*/  HMMA.16816.F32 R12, R68.reuse, R76, R12 ;  /* 0x0000004c440c723c */ /* 0x048ff0000000180c */
[C---:B------:R-:W-:Y:S01]  /*8ac0*/  HMMA.16816.F32 R16, R68.reuse, R78, R16 ;  /* 0x0000004e4410723c */ /* 0x040fe20000001810 */
[----:B------:R-:W3:Y:S07]  /*8ad0*/  LDSM.16.MT88.4 R76, [R145+0xb000] ;  /* 0x00b00000914c783b */ /* 0x000eee0000004200 */
[C---:B------:R-:W-:Y:S08]  /*8ae0*/  HMMA.16816.F32 R20, R68.reuse, R88, R20 ;  /* 0x000000584414723c */ /* 0x040ff00000001814 */
[C---:B------:R-:W-:Y:S08]  /*8af0*/  HMMA.16816.F32 R24, R68.reuse, R90, R24 ;  /* 0x0000005a4418723c */ /* 0x040ff00000001818 */
[C---:B------:R-:W-:Y:S08]  /*8b00*/  HMMA.16816.F32 R28, R68.reuse, R92, R28 ;  /* 0x0000005c441c723c */ /* 0x040ff0000000181c */
[C---:B------:R-:W-:Y:S01]  /*8b10*/  HMMA.16816.F32 R32, R68.reuse, R94, R32 ;  /* 0x0000005e4420723c */ /* 0x040fe20000001820 */
[----:B------:R-:W-:Y:S07]  /*8b20*/  LDSM.16.MT88.4 R92, [R150+0x9800] ;  /* 0x00980000965c783b */ /* 0x000fee0000004200 */
        /* <DEDUP_REMOVED lines=8> */
[C---:B--2---:R-:W-:Y:S08]  /*8bb0*/  HMMA.16816.F32 R60, R68.reuse, R80, R60 ;  /* 0x00000050443c723c */ /* 0x044ff0000000183c */
[----:B------:R-:W-:Y:S08]  /*8bc0*/  HMMA.16816.F32 R64, R68, R82, R64 ;  /* 0x000000524440723c */ /* 0x000ff00000001840 */
[C---:B------:R-:W-:Y:S01]  /*8bd0*/  HMMA.16816.F32 R96, R104.reuse, R92, R4 ;  /* 0x0000005c6860723c */ /* 0x040fe20000001804 */
[----:B------:R-:W2:Y:S07]  /*8be0*/  LDSM.16.MT88.4 R4, [R145+0xb800] ;  /* 0x00b800009104783b */ /* 0x000eae0000004200 */
[C---:B------:R-:W-:Y:S01]  /*8bf0*/  HMMA.16816.F32 R92, R104.reuse, R94, R8 ;  /* 0x0000005e685c723c */ /* 0x040fe20000001808 */
[----:B------:R-:W3:Y:S07]  /*8c00*/  LDSM.16.MT88.4 R8, [R144+0xb800] ;  /* 0x00b800009008783b */ /* 0x000eee0000004200 */
[C---:B------:R-:W-:Y:S03]  /*8c10*/  HMMA.16816.F32 R88, R104.reuse, R84, R12 ;  /* 0x000000546858723c */ /* 0x040fe6000000180c */
[----:B------:R-:W-:Y:S01]  /*8c20*/  FADD.FTZ R13, R123, R126 ;  /* 0x0000007e7b0d7221 */ /* 0x000fe20000010000 */
[----:B------:R-:W-:Y:S03]  /*8c30*/  FADD.FTZ R15, R121, R124 ;  /* 0x0000007c790f7221 */ /* 0x000fe60000010000 */
[----:B------:R-:W-:Y:S01]  /*8c40*/  FADD.FTZ R13, R122, R13 ;  /* 0x0000000d7a0d7221 */ /* 0x000fe20000010000 */
[C---:B------:R-:W-:Y:S03]  /*8c50*/  HMMA.16816.F32 R84, R104.reuse, R86, R16 ;  /* 0x000000566854723c */ /* 0x040fe60000001810 */
[----:B------:R-:W-:Y:S01]  /*8c60*/  FADD.FTZ R15, R120, R15 ;  /* 0x0000000f780f7221 */ /* 0x000fe20000010000 */
[----:B------:R-:W-:Y:S03]  /*8c70*/  FADD.FTZ R0, R128, R13 ;  /* 0x0000000d80007221 */ /* 0x000fe60000010000 */
[----:B------:R-:W-:Y:S01]  /*8c80*/  FADD.FTZ R130, R130, R15 ;  /* 0x0000000f82827221 */ /* 0x000fe20000010000 */
[C---:B-1----:R-:W-:Y:S03]  /*8c90*/  HMMA.16816.F32 R80, R104.reuse, R72, R20 ;  /* 0x000000486850723c */ /* 0x042fe60000001814 */
        /* <DEDUP_REMOVED lines=28> */
[----:B------:R-:W-:Y:S05]  /*8e60*/  FADD.FTZ R175, R101, R102 ;  /* 0x0000006665af7221 */ /* 0x000fea0000010000 */
[C---:B--2---:R-:W-:Y:S01]  /*8e70*/  HMMA.16816.F32 R52, R104.reuse, R4, R52 ;  /* 0x000000046834723c */ /* 0x044fe20000001834 */
[----:B------:R-:W1:Y:S07]  /*8e80*/  LDC.64 R4, c[0x0][0x3c0] ;  /* 0x0000f000ff047b82 */ /* 0x000e6e0000000a00 */
[C---:B------:R-:W-:Y:S08]  /*8e90*/  HMMA.16816.F32 R56, R104.reuse, R6, R56 ;  /* 0x000000066838723c */ /* 0x040ff00000001838 */
[C---:B---3--:R-:W-:Y:S08]  /*8ea0*/  HMMA.16816.F32 R60, R104.reuse, R8, R60 ;  /* 0x00000008683c723c */ /* 0x048ff0000000183c */
[----:B------:R-:W-:Y:S03]  /*8eb0*/  HMMA.16816.F32 R64, R104, R10, R64 ;  /* 0x0000000a6840723c */ /* 0x000fe60000001840 */
[C---:B-1----:R-:W-:Y:S02]  /*8ec0*/  SHF.L.U64.HI R0, R4.reuse, 0x7, R5 ;  /* 0x0000000704007819 */ /* 0x042fe40000010205 */
[----:B------:R-:W-:Y:S02]  /*8ed0*/  LEA R172, P0, -R4, R172, 0x7 ;  /* 0x000000ac04ac7211 */ /* 0x000fe400078039ff */
[----:B------:R-:W-:Y:S02]  /*8ee0*/  MOV R105, R100 ;  /* 0x0000006400697202 */ /* 0x000fe40000000f00 */
[----:B------:R-:W-:Y:S02]  /*8ef0*/  IADD3.X R171, PT, PT, R171, ~R0, RZ, P0, !PT ;  /* 0x80000000abab7210 */ /* 0x000fe400007fe4ff */
[----:B------:R-:W-:Y:S01]  /*8f00*/  MOV R0, R3 ;  /* 0x0000000300007202 */ /* 0x000fe20000000f00 */
[----:B------:R-:W-:Y:S08]  /*8f10*/  @P1 BRA `(.L_x_661) ;  /* 0xffffffe000081947 */ /* 0x000ff0000383ffff */
.L_x_660:
        /* <DEDUP_REMOVED lines=192> */
.L_x_664:
        /* <DEDUP_REMOVED lines=54> */
.L_x_666:
[----:B------:R-:W-:Y:S05]  /*9e80*/  BSYNC.RECONVERGENT B0 ;  /* 0x0000000000007941 */ /* 0x000fea0003800200 */
.L_x_665:
        /* <DEDUP_REMOVED lines=31> */
.L_x_668:
[----:B------:R-:W-:Y:S05]  /*a080*/  BSYNC.RECONVERGENT B0 ;  /* 0x0000000000007941 */ /* 0x000fea0003800200 */
.L_x_667:
        /* <DEDUP_REMOVED lines=18> */
.L_x_670:
[----:B------:R-:W-:Y:S05]  /*a1b0*/  BSYNC.RECONVERGENT B0 ;  /* 0x0000000000007941 */ /* 0x000fea0003800200 */
.L_x_669:
        /* <DEDUP_REMOVED lines=18> */
.L_x_672:
[----:B------:R-:W-:Y:S05]  /*a2e0*/  BSYNC.RECONVERGENT B0 ;  /* 0x0000000000007941 */ /* 0x000fea0003800200 */
.L_x_671:
        /* <DEDUP_REMOVED lines=17> */
.L_x_673:
        /* <DEDUP_REMOVED lines=16> */
.L_x_1665:


//--------------------- .text._ZN5flash16flash_fwd_kernelI23Flash_fwd_kernel_traitsILi128ELi64ELi64ELi4ELb0ELb0EN7cutlass6half_tE19Flash_kernel_traitsILi128ELi64ELi64ELi4ES3_EELb0ELb1ELb0ELb0ELb0ELb0ELb0ELb0EEEvNS_16Flash_fwd_paramsE --------------------------
	.section	.text._ZN5flash16flash_fwd_kernelI23Flash_fwd_kernel_traitsILi128ELi64ELi64ELi4ELb0ELb0EN7cutlass6half_tE19Flash_kernel_traitsILi128ELi64ELi64ELi4ES3_EELb0ELb1ELb0ELb0ELb0ELb0ELb0ELb0EEEvNS_16Flash_fwd_paramsE,"ax",@progbits
	.align	128
        .global         _ZN5flash16flash_fwd_kernelI23Flash_fwd_kernel_traitsILi128ELi64ELi64ELi4ELb0ELb0EN7cutlass6half_tE19Flash_kernel_traitsILi128ELi64ELi64ELi4ES3_EELb0ELb1ELb0ELb0ELb0ELb0ELb0ELb0EEEvNS_16Flash_fwd_paramsE
        .type           _ZN5flash16flash_fwd_kernelI23Flash_fwd_kernel_traitsILi128ELi64ELi64ELi4ELb0ELb0EN7cutlass6half_tE19Flash_kernel_traitsILi128ELi64ELi64ELi4ES3_EELb0ELb1ELb0ELb0ELb0ELb0ELb0ELb0EEEvNS_16Flash_fwd_paramsE,@function
        .size           _ZN5flash16flash_fwd_kernelI23Flash_fwd_kernel_traitsILi128ELi64ELi64ELi4ELb0ELb0EN7cutlass6half_tE19Flash_kernel_traitsILi128ELi64ELi64ELi4ES3_EELb0ELb1ELb0ELb0ELb0ELb0ELb0ELb0EEEvNS_16Flash_fwd_paramsE,(.L_x_1666 - _ZN5flash16flash_fwd_kernelI23Flash_fwd_kernel_traitsILi128ELi64ELi64ELi4ELb0ELb0EN7cutlass6half_tE19Flash_kernel_traitsILi128ELi64ELi64ELi4ES3_EELb0ELb1ELb0ELb0ELb0ELb0ELb0ELb0EEEvNS_16Flash_fwd_paramsE)
        .other          _ZN5flash16flash_fwd_kernelI23Flash_fwd_kernel_traitsILi128ELi64ELi64ELi4ELb0ELb0EN7cutlass6half_tE19Flash_kernel_traitsILi128ELi64ELi64ELi4ES3_EELb0ELb1ELb0ELb0ELb0ELb0ELb0ELb0EEEvNS_16Flash_fwd_paramsE,@"STO_CUDA_ENTRY STV_DEFAULT"
_ZN5flash16flash_fwd_kernelI23Flash_fwd_kernel_traitsILi128ELi64ELi64ELi4ELb0ELb0EN7cutlass6half_tE19Flash_kernel_traitsILi128ELi64ELi64ELi4ES3_EELb0ELb1ELb0ELb0ELb0ELb0ELb0ELb0EEEvNS_16Flash_fwd_paramsE:
.text._ZN5flash16flash_fwd_kernelI23Flash_fwd_kernel_traitsILi128ELi64ELi64ELi4ELb0ELb0EN7cutlass6half_tE19Flash_kernel_traitsILi128ELi64ELi64ELi4ES3_EELb0ELb1ELb0ELb0ELb0ELb0ELb0ELb0EEEvNS_16Flash_fwd_paramsE:
[----:B------:R-:W-:Y:S08]  /*0000*/  LDC R1, c[0x0][0x37c] ;  /* 0x0000df00ff017b82 */ /* 0x000ff00000000800 */
[----:B------:R-:W1:Y:S01]  /*0010*/  LDC.64 R2, c[0x0][0x460] ;  /* 0x00011800ff027b82 */ /* 0x000e620000000a00 */
[----:B------:R-:W2:Y:S01]  /*0020*/  S2R R162, SR_CTAID.Y ;  /* 0x0000000000a27919 */ /* 0x000ea20000002600 */
[----:B------:R-:W3:Y:S01]  /*0030*/  LDCU.64 UR12, c[0x0][0x358] ;  /* 0x00006b00ff0c77ac */ /* 0x000ee20008000a00 */
[----:B------:R-:W-:Y:S01]  /*0040*/  IMAD.MOV.U32 R161, RZ, RZ, -0x1 ;  /* 0xffffffffffa17424 */ /* 0x000fe200078e00ff */
[----:B------:R-:W4:Y:S04]  /*0050*/  LDCU.64 UR4, c[0x0][0x478] ;  /* 0x00008f00ff0477ac */ /* 0x000f280008000a00 */
[----:B------:R-:W2:Y:S01]  /*0060*/  LDC.64 R4, c[0x0][0x460] ;  /* 0x00011800ff047b82 */ /* 0x000ea20000000a00 */
[----:B------:R-:W3:Y:S01]  /*0070*/  LDCU.64 UR6, c[0x0][0x470] ;  /* 0x00008e00ff0677ac */ /* 0x000ee20008000a00 */
[----:B-1----:R-:W-:-:S02]  /*0080*/  ISETP.NE.U32.AND P0, PT, R2, RZ, PT ;  /* 0x000000ff0200720c */ /* 0x002fc40003f05070 */
[----:B------:R-:W-:Y:S02]  /*0090*/  ISETP.NE.U32.AND P4, PT, R2, RZ, PT ;  /* 0x000000ff0200720c */ /* 0x000fe40003f85070 */
[C---:B------:R-:W-:Y:S02]  /*00a0*/  ISETP.NE.AND.EX P0, PT, R3.reuse, RZ, PT, P0 ;  /* 0x000000ff0300720c */ /* 0x040fe40003f05300 */
[----:B------:R-:W-:Y:S02]  /*00b0*/  ISETP.NE.AND.EX P4, PT, R3, RZ, PT, P4 ;  /* 0x000000ff0300720c */ /* 0x000fe40003f85340 */
[----:B----4-:R-:W-:Y:S01]  /*00c0*/  ISETP.NE.U32.AND P2, PT, RZ, UR4, PT ;  /* 0x00000004ff007c0c */ /* 0x010fe2000bf45070 */
[C---:B--2---:R-:W-:Y:S01]  /*00d0*/  IMAD.WIDE.U32 R14, R162.reuse, 0x4, R4 ;  /* 0x00000004a20e7825 */ /* 0x044fe200078e0004 */
[----:B---3--:R-:W-:Y:S01]  /*00e0*/  ISETP.NE.U32.AND P3, PT, RZ, UR6, PT ;  /* 0x00000006ff007c0c */ /* 0x008fe2000bf65070 */
[----:B------:R-:W1:Y:S01]  /*00f0*/  LDC.64 R4, c[0x0][0x468] ;  /* 0x00011a00ff047b82 */ /* 0x000e620000000a00 */
[----:B------:R-:W-:Y:S01]  /*0100*/  ISETP.NE.AND.EX P2, PT, RZ, UR5, PT, P2 ;  /* 0x00000005ff007c0c */ /* 0x000fe2000bf45320 */
[----:B------:R-:W-:Y:S01]  /*0110*/  IMAD.SHL.U32 R9, R162, 0x4, RZ ;  /* 0x00000004a2097824 */ /* 0x000fe200078e00ff */
[----:B------:R-:W-:-:S03]  /*0120*/  ISETP.NE.AND.EX P3, PT, RZ, UR7, PT, P3 ;  /* 0x00000007ff007c0c */ /* 0x000fc6000bf65330 */
[----:B------:R-:W2:Y:S04]  /*0130*/  @P0 LDG.E R161, desc[UR12][R14.64] ;  /* 0x0000000c0ea10981 */ /* 0x000ea8000c1e1900 */
[----:B------:R-:W2:Y:S01]  /*0140*/  @P4 LDG.E R10, desc[UR12][R14.64+0x4] ;  /* 0x0000040c0e0a4981 */ /* 0x000ea2000c1e1900 */
[----:B------:R-:W-:Y:S01]  /*0150*/  SHF.R.U32.HI R0, RZ, 0x1e, R162 ;  /* 0x0000001eff007819 */ /* 0x000fe200000116a2 */
[----:B------:R-:W-:Y:S02]  /*0160*/  IMAD.MOV.U32 R6, RZ, RZ, RZ ;  /* 0x000000ffff067224 */ /* 0x000fe400078e00ff */
[C---:B------:R-:W-:Y:S01]  /*0170*/  @P2 IADD3 R2, P0, PT, R9.reuse, UR4, RZ ;  /* 0x0000000409022c10 */ /* 0x040fe2000ff1e0ff */
[----:B------:R-:W3:Y:S01]  /*0180*/  LDCU.U8 UR4, c[0x0][0x532] ;  /* 0x0000a640ff0477ac */ /* 0x000ee20008000000 */
[----:B------:R-:W-:-:S02]  /*0190*/  @P3 IADD3 R12, P1, PT, R9, UR6, RZ ;  /* 0x00000006090c3c10 */ /* 0x000fc4000ff3e0ff */
[C---:B------:R-:W-:Y:S01]  /*01a0*/  @P2 IADD3.X R3, PT, PT, R0.reuse, UR5, RZ, P0, !PT ;  /* 0x0000000500032c10 */ /* 0x040fe200087fe4ff */
[----:B------:R-:W4:Y:S01]  /*01b0*/  S2R R163, SR_CTAID.X ;  /* 0x0000000000a37919 */ /* 0x000f220000002500 */
[C---:B------:R-:W-:Y:S01]  /*01c0*/  @P3 IADD3.X R13, PT, PT, R0.reuse, UR7, RZ, P1, !PT ;  /* 0x00000007000d3c10 */ /* 0x040fe20008ffe4ff */
[----:B------:R-:W2:Y:S02]  /*01d0*/  @!P4 LDC R16, c[0x0][0x434] ;  /* 0x00010d00ff10cb82 */ /* 0x000ea40000000800 */
[----:B------:R1:W5:Y:S02]  /*01e0*/  @P2 LDG.E R87, desc[UR12][R2.64] ;  /* 0x0000000c02572981 */ /* 0x000364000c1e1900 */
[----:B-1----:R-:W-:Y:S02]  /*01f0*/  IADD3 R8, P0, PT, R9, R4, RZ ;  /* 0x0000000409087210 */ /* 0x002fe40007f1e0ff */
[----:B------:R1:W5:Y:S03]  /*0200*/  @P3 LDG.E R6, desc[UR12][R12.64] ;  /* 0x0000000c0c063981 */ /* 0x000366000c1e1900 */
[----:B------:R-:W-:Y:S01]  /*0210*/  IMAD.X R9, R0, 0x1, R5, P0 ;  /* 0x0000000100097824 */ /* 0x000fe200000e0605 */
[----:B------:R-:W-:Y:S01]  /*0220*/  ISETP.NE.U32.AND P0, PT, R4, RZ, PT ;  /* 0x000000ff0400720c */ /* 0x000fe20003f05070 */
[----:B------:R-:W1:Y:S03]  /*0230*/  @!P2 LDC R0, c[0x0][0x43c] ;  /* 0x00010f00ff00ab82 */ /* 0x000e660000000800 */
[----:B------:R-:W-:-:S02]  /*0240*/  ISETP.NE.AND.EX P0, PT, R5, RZ, PT, P0 ;  /* 0x000000ff0500720c */ /* 0x000fc40003f05300 */
[----:B---3--:R-:W-:Y:S02]  /*0250*/  ISETP.NE.AND P1, PT, RZ, UR4, PT ;  /* 0x00000004ff007c0c */ /* 0x008fe4000bf25270 */
[----:B------:R-:W-:-:S04]  /*0260*/  ISETP.EQ.U32.AND P3, PT, R4, RZ, PT ;  /* 0x000000ff0400720c */ /* 0x000fc80003f62070 */
[----:B------:R-:W-:-:S05]  /*0270*/  ISETP.EQ.OR.EX P3, PT, R5, RZ, !P1, P3 ;  /* 0x000000ff0500720c */ /* 0x000fca0004f62730 */
[----:B------:R-:W3:Y:S08]  /*0280*/  @!P0 LDC R5, c[0x0][0x438] ;  /* 0x00010e00ff058b82 */ /* 0x000ef00000000800 */
[----:B------:R-:W1:Y:S01]  /*0290*/  @!P2 LDC.64 R2, c[0x0][0x488] ;  /* 0x00012200ff02ab82 */ /* 0x000e620000000a00 */
[----:B------:R-:W-:Y:S02]  /*02a0*/  IMAD.MOV.U32 R7, RZ, RZ, -0x1 ;  /* 0xffffffffff077424 */ /* 0x000fe400078e00ff */
[----:B----4-:R-:W-:-:S04]  /*02b0*/  IMAD.SHL.U32 R165, R163, 0x40, RZ ;  /* 0x00000040a3a57824 */ /* 0x010fc800078e00ff */
[----:B------:R4:W5:Y:S01]  /*02c0*/  @!P3 LDG.E R7, desc[UR12][R8.64] ;  /* 0x0000000c0807b981 */ /* 0x000962000c1e1900 */
[----:B--2---:R-:W-:-:S05]  /*02d0*/  @P4 IMAD.IADD R16, R10, 0x1, -R161 ;  /* 0x000000010a104824 */ /* 0x004fca00078e0aa1 */
[----:B------:R-:W-:Y:S01]  /*02e0*/  ISETP.GT.AND P3, PT, R16, R165, PT ;  /* 0x000000a51000720c */ /* 0x000fe20003f64270 */
[----:B-1-34-:R-:W-:-:S12]  /*02f0*/  @!P0 BRA `(.L_x_674) ;  /* 0x00000000000c8947 */ /* 0x01afd80003800000 */
[----:B------:R-:W2:Y:S02]  /*0300*/  @P1 LDG.E R4, desc[UR12][R8.64+0x4] ;  /* 0x0000040c08041981 */ /* 0x000ea4000c1e1900 */
[----:B--2--5:R-:W-:-:S06]  /*0310*/  @P1 IADD3 R5, PT, PT, R4, -R7, RZ ;  /* 0x8000000704051210 */ /* 0x024fcc0007ffe0ff */
[----:B------:R1:W5:Y:S02]  /*0320*/  @!P1 LDG.E R5, desc[UR12][R8.64] ;  /* 0x0000000c08059981 */ /* 0x000364000c1e1900 */
.L_x_674:
[----:B------:R-:W-:Y:S05]  /*0330*/  @!P3 EXIT ;  /* 0x000000000000b94d */ /* 0x000fea0003800000 */
[----:B------:R-:W2:Y:S01]  /*0340*/  LDC R86, c[0x0][0x508] ;  /* 0x00014200ff567b82 */ /* 0x000ea20000000800 */
[----:B------:R-:W-:Y:S01]  /*0350*/  @!P2 ISETP.NE.U32.AND P0, PT, R2, RZ, PT ;  /* 0x000000ff0200a20c */ /* 0x000fe20003f05070 */
[----:B-----5:R-:W-:Y:S01]  /*0360*/  @P2 IMAD.IADD R87, R87, 0x1, -R6 ;  /* 0x0000000157572824 */ /* 0x020fe200078e0a06 */
[----:B------:R-:W3:Y:S02]  /*0370*/  S2R R25, SR_CTAID.Z ;  /* 0x0000000000197919 */ /* 0x000ee40000002700 */
[----:B------:R-:W-:Y:S01]  /*0380*/  @!P2 ISETP.NE.AND.EX P0, PT, R3, RZ, PT, P0 ;  /* 0x000000ff0300a20c */ /* 0x000fe20003f05300 */
[----:B------:R-:W-:Y:S01]  /*0390*/  VIADD R3, R163, 0x1 ;  /* 0x00000001a3037836 */ /* 0x000fe20000000000 */
[----:B------:R-:W4:Y:S02]  /*03a0*/  S2R R88, SR_TID.X ;  /* 0x0000000000587919 */ /* 0x000f240000002100 */
[----:B------:R-:W-:Y:S01]  /*03b0*/  @!P2 SEL R0, R0, RZ, P0 ;  /* 0x000000ff0000a207 */ /* 0x000fe20000000000 */
[----:B------:R-:W-:-:S03]  /*03c0*/  IMAD R3, R3, 0x40, -R16 ;  /* 0x0000004003037824 */ /* 0x000fc600078e0a10 */
        /* <DEDUP_REMOVED lines=13> */
[----:B------:R-:W-:Y:S02]  /*04a0*/  ISETP.NE.AND P1, PT, R161, -0x1, PT ;  /* 0xffffffffa100780c */ /* 0x000fe40003f25270 */
[----:B-1----:R-:W-:-:S05]  /*04b0*/  SHF.L.U32 R9, R88, 0x3, RZ ;  /* 0x0000000358097819 */ /* 0x002fca00000006ff */
[----:B------:R-:W1:Y:S08]  /*04c0*/  LDC.U8 R8, c[0x0][0x548] ;  /* 0x00015200ff087b82 */ /* 0x000e700000000000 */
[----:B------:R-:W3:Y:S01]  /*04d0*/  @!P1 LDC.64 R6, c[0x0][0x400] ;  /* 0x00010000ff069b82 */ /* 0x000ee20000000a00 */
[----:B--2---:R-:W-:-:S07]  /*04e0*/  ISETP.NE.AND P6, PT, R0, RZ, PT ;  /* 0x000000ff0000720c */ /* 0x004fce0003fc5270 */
[----:B------:R-:W2:Y:S08]  /*04f0*/  @P1 LDC.64 R4, c[0x0][0x408] ;  /* 0x00010200ff041b82 */ /* 0x000eb00000000a00 */
[----:B------:R-:W4:Y:S01]  /*0500*/  @P6 LDC.64 R2, c[0x0][0x430] ;  /* 0x00010c00ff026b82 */ /* 0x000f220000000a00 */
[----:B---3--:R-:W-:-:S04]  /*0510*/  @!P1 IMAD.WIDE.U32 R10, R162, R6, RZ ;  /* 0x00000006a20a9225 */ /* 0x008fc800078e00ff */
[----:B------:R-:W-:-:S03]  /*0520*/  @!P1 IMAD R6, R162, R7, R11 ;  /* 0x00000007a2069224 */ /* 0x000fc600078e020b */
[----:B------:R-:W3:Y:S01]  /*0530*/  @P6 LDC R0, c[0x0][0x430] ;  /* 0x00010c00ff006b82 */ /* 0x000ee20000000800 */
[----:B------:R-:W-:Y:S01]  /*0540*/  @!P1 MOV R7, R10 ;  /* 0x0000000a00079202 */ /* 0x000fe20000000f00 */
[----:B--2---:R-:W-:-:S04]  /*0550*/  @P1 IMAD.WIDE.U32 R12, R161, R4, RZ ;  /* 0x00000004a10c1225 */ /* 0x004fc800078e00ff */
[----:B----4-:R-:W-:Y:S01]  /*0560*/  @P6 IMAD R2, R2, R3, RZ ;  /* 0x0000000302026224 */ /* 0x010fe200078e02ff */
[----:B------:R-:W-:Y:S01]  /*0570*/  @P6 MOV R3, 0x1 ;  /* 0x0000000100036802 */ /* 0x000fe20000000f00 */
[----:B-1----:R-:W-:Y:S06]  /*0580*/  @P6 BRA `(.L_x_676) ;  /* 0x0000000000286947 */ /* 0x002fec0003800000 */
[----:B------:R-:W-:Y:S01]  /*0590*/  ISETP.NE.AND P0, PT, R8, RZ, PT ;  /* 0x000000ff0800720c */ /* 0x000fe20003f05270 */
[----:B------:R-:W1:-:S12]  /*05a0*/  LDC R11, c[0x0][0x3e0] ;  /* 0x0000f800ff0b7b82 */ /* 0x000e580000000800 */
[----:B------:R-:W2:Y:S01]  /*05b0*/  @P0 LDC R2, c[0x0][0x454] ;  /* 0x00011500ff020b82 */ /* 0x000ea20000000800 */
[----:B---3--:R-:W-:Y:S02]  /*05c0*/  @P0 MOV R0, 0x1 ;  /* 0x0000000100000802 */ /* 0x008fe40000000f00 */
[----:B------:R-:W-:-:S05]  /*05d0*/  @!P0 MOV R0, 0x1 ;  /* 0x0000000100008802 */ /* 0x000fca0000000f00 */
[----:B------:R-:W1:Y:S08]  /*05e0*/  @P0 LDC R10, c[0x0][0x454] ;  /* 0x00011500ff0a0b82 */ /* 0x000e700000000800 */
[----:B------:R-:W3:Y:S08]  /*05f0*/  @!P0 LDC R4, c[0x0][0x434] ;  /* 0x00010d00ff048b82 */ /* 0x000ef00000000800 */
[----:B------:R-:W4:Y:S01]  /*0600*/  @!P0 LDC R2, c[0x0][0x434] ;  /* 0x00010d00ff028b82 */ /* 0x000f220000000800 */
[----:B-1----:R-:W-:-:S02]  /*0610*/  @P0 IMAD R3, R10, R11, RZ ;  /* 0x0000000b0a030224 */ /* 0x002fc400078e02ff */
[----:B--23--:R-:W-:-:S07]  /*0620*/  @!P0 IMAD R3, R4, R11, RZ ;  /* 0x0000000b04038224 */ /* 0x00cfce00078e02ff */
.L_x_676:
[----:B------:R-:W-:Y:S01]  /*0630*/  @P1 IMAD.MOV.U32 R7, RZ, RZ, R12 ;  /* 0x000000ffff071224 */ /* 0x000fe200078e000c */
[----:B------:R-:W1:Y:S01]  /*0640*/  LDCU.64 UR4, c[0x0][0x410] ;  /* 0x00008200ff0477ac */ /* 0x000e620008000a00 */
[----:B------:R-:W-:Y:S01]  /*0650*/  LOP3.LUT R4, R9, 0x38, RZ, 0xc0, !PT ;  /* 0x0000003809047812 */ /* 0x000fe200078ec0ff */
[----:B------:R-:W-:Y:S01]  /*0660*/  @P1 IMAD R6, R161, R5, R13 ;  /* 0x00000005a1061224 */ /* 0x000fe200078e020d */
[----:B------:R-:W-:Y:S01]  /*0670*/  SHF.R.U32.HI R88, RZ, 0x3, R88 ;  /* 0x00000003ff587819 */ /* 0x000fe20000011658 */
[----:B------:R-:W2:Y:S01]  /*0680*/  LDC R5, c[0x0][0x434] ;  /* 0x00010d00ff057b82 */ /* 0x000ea20000000800 */
[----:B------:R-:W-:Y:S01]  /*0690*/  IADD3 R14, P0, PT, R4, R7, RZ ;  /* 0x00000007040e7210 */ /* 0x000fe20007f1e0ff */
[----:B------:R-:W-:Y:S01]  /*06a0*/  IMAD.IADD R16, R16, 0x1, -R165 ;  /* 0x0000000110107824 */ /* 0x000fe200078e0aa5 */
[C---:B------:R-:W-:Y:S01]  /*06b0*/  IADD3 R7, PT, PT, R88.reuse, 0x20, RZ ;  /* 0x0000002058077810 */ /* 0x040fe20007ffe0ff */
[C---:B------:R-:W-:Y:S01]  /*06c0*/  VIADD R9, R88.reuse, 0x10 ;  /* 0x0000001058097836 */ /* 0x040fe20000000000 */
[----:B------:R-:W-:Y:S01]  /*06d0*/  BSSY.RECONVERGENT B0, `(.L_x_677) ;  /* 0x000001c000007945 */ /* 0x000fe20003800200 */
[----:B------:R-:W-:Y:S01]  /*06e0*/  IMAD.X R15, RZ, RZ, R6, P0 ;  /* 0x000000ffff0f7224 */ /* 0x000fe200000e0606 */
[----:B------:R-:W-:Y:S01]  /*06f0*/  ISETP.GE.AND P0, PT, R88, R16, PT ;  /* 0x000000105800720c */ /* 0x000fe20003f06270 */
[----:B------:R-:W-:Y:S01]  /*0700*/  IMAD.MOV.U32 R89, RZ, RZ, RZ ;  /* 0x000000ffff597224 */ /* 0x000fe200078e00ff */
[----:B------:R-:W-:-:S02]  /*0710*/  ISETP.NE.AND P6, PT, R8, RZ, !P6 ;  /* 0x000000ff0800720c */ /* 0x000fc400077c5270 */
[----:B------:R-:W-:Y:S01]  /*0720*/  ISETP.NE.AND P1, PT, R161, -0x1, PT ;  /* 0xffffffffa100780c */ /* 0x000fe20003f25270 */
[----:B------:R-:W-:Y:S01]  /*0730*/  IMAD.WIDE.U32 R20, R163, 0x40, R88 ;  /* 0x00000040a3147825 */ /* 0x000fe200078e0058 */
[-C--:B------:R-:W-:Y:S02]  /*0740*/  ISETP.GE.AND P2, PT, R9, R16.reuse, PT ;  /* 0x000000100900720c */ /* 0x080fe40003f46270 */
[----:B------:R-:W-:Y:S01]  /*0750*/  ISETP.GE.AND P3, PT, R7, R16, PT ;  /* 0x000000100700720c */ /* 0x000fe20003f66270 */
[C---:B-1----:R-:W-:Y:S01]  /*0760*/  IMAD.WIDE.U32 R14, R25.reuse, UR4, R14 ;  /* 0x00000004190e7c25 */ /* 0x042fe2000f8e000e */
[----:B------:R-:W-:Y:S02]  /*0770*/  IADD3 R13, PT, PT, R88, 0x30, RZ ;  /* 0x00000030580d7810 */ /* 0x000fe40007ffe0ff */
[----:B------:R-:W-:Y:S01]  /*0780*/  LOP3.LUT R8, R4, 0x40, RZ, 0xfc, !PT ;  /* 0x0000004004087812 */ /* 0x000fe200078efcff */
[----:B------:R-:W-:Y:S01]  /*0790*/  IMAD R19, R25, UR5, R15 ;  /* 0x0000000519137c24 */ /* 0x000fe2000f8e020f */
[----:B------:R-:W-:Y:S07]  /*07a0*/  @P0 BRA `(.L_x_678) ;  /* 0x0000000000380947 */ /* 0x000fee0003800000 */
[----:B------:R-:W1:Y:S01]  /*07b0*/  LDCU.64 UR4, c[0x0][0x408] ;  /* 0x00008100ff0477ac */ /* 0x000e620008000a00 */
[----:B------:R-:W-:Y:S01]  /*07c0*/  IMAD.MOV.U32 R18, RZ, RZ, R14 ;  /* 0x000000ffff127224 */ /* 0x000fe200078e000e */
[----:B------:R-:W5:Y:S01]  /*07d0*/  LDCU UR8, c[0x0][0x440] ;  /* 0x00008800ff0877ac */ /* 0x000f620008000800 */
[----:B------:R-:W3:Y:S01]  /*07e0*/  LDCU.64 UR6, c[0x0][0x3f0] ;  /* 0x00007e00ff0677ac */ /* 0x000ee20008000a00 */
[----:B-1----:R-:W-:Y:S02]  /*07f0*/  IMAD R11, R21, UR4, RZ ;  /* 0x00000004150b7c24 */ /* 0x002fe4000f8e02ff */
[----:B------:R-:W-:Y:S01]  /*0800*/  IMAD.WIDE.U32 R22, R20, UR4, R18 ;  /* 0x0000000414167c25 */ /* 0x000fe2000f8e0012 */
[----:B-----5:R-:W-:-:S03]  /*0810*/  ISETP.GE.AND P5, PT, R4, UR8, PT ;  /* 0x0000000804007c0c */ /* 0x020fc6000bfa6270 */
[----:B------:R-:W-:Y:S01]  /*0820*/  IMAD R6, R20, UR5, R11 ;  /* 0x0000000514067c24 */ /* 0x000fe2000f8e020b */
[----:B------:R-:W-:Y:S02]  /*0830*/  ISETP.GE.AND P4, PT, R8, UR8, PT ;  /* 0x0000000808007c0c */ /* 0x000fe4000bf86270 */
[----:B---3--:R-:W-:Y:S02]  /*0840*/  LEA R10, P0, R22, UR6, 0x1 ;  /* 0x00000006160a7c11 */ /* 0x008fe4000f8008ff */
[----:B------:R-:W-:-:S04]  /*0850*/  IADD3 R6, PT, PT, R23, R6, RZ ;  /* 0x0000000617067210 */ /* 0x000fc80007ffe0ff */
[----:B------:R-:W-:-:S05]  /*0860*/  LEA.HI.X R11, R22, UR7, R6, 0x1, P0 ;  /* 0x00000007160b7c11 */ /* 0x000fca00080f0c06 */
[----:B------:R1:W-:Y:S04]  /*0870*/  @!P5 STG.E.128 desc[UR12][R10.64], RZ ;  /* 0x000000ff0a00d986 */ /* 0x0003e8000c101d0c */
[----:B------:R1:W-:Y:S02]  /*0880*/  @!P4 STG.E.128 desc[UR12][R10.64+0x80], RZ ;  /* 0x000080ff0a00c986 */ /* 0x0003e4000c101d0c */
.L_x_678:
[----:B------:R-:W-:Y:S05]  /*0890*/  BSYNC.RECONVERGENT B0 ;  /* 0x0000000000007941 */ /* 0x000fea0003800200 */
.L_x_677:
[----:B------:R-:W-:Y:S01]  /*08a0*/  BSSY.RECONVERGENT B0, `(.L_x_679) ;  /* 0x0000014000007945 */ /* 0x000fe20003800200 */
[----:B------:R-:W-:-:S03]  /*08b0*/  ISETP.GE.AND P0, PT, R13, R16, PT ;  /* 0x000000100d00720c */ /* 0x000fc60003f06270 */
[----:B------:R-:W-:Y:S10]  /*08c0*/  @P2 BRA `(.L_x_680) ;  /* 0x0000000000442947 */ /* 0x000ff40003800000 */
[----:B------:R-:W5:Y:S01]  /*08d0*/  LDCU.64 UR6, c[0x0][0x408] ;  /* 0x00008100ff0677ac */ /* 0x000f620008000a00 */
[----:B-1----:R-:W-:Y:S01]  /*08e0*/  IADD3 R11, P2, PT, R20, 0x10, RZ ;  /* 0x00000010140b7810 */ /* 0x002fe20007f5e0ff */
[----:B------:R-:W-:Y:S01]  /*08f0*/  IMAD.MOV.U32 R22, RZ, RZ, R14 ;  /* 0x000000ffff167224 */ /* 0x000fe200078e000e */
[----:B------:R-:W-:Y:S01]  /*0900*/  MOV R23, R19 ;  /* 0x0000001300177202 */ /* 0x000fe20000000f00 */
[----:B------:R-:W1:Y:S02]  /*0910*/  LDCU UR8, c[0x0][0x440] ;  /* 0x00008800ff0877ac */ /* 0x000e640008000800 */
[----:B------:R-:W-:Y:S01]  /*0920*/  IMAD.X R6, RZ, RZ, R21, P2 ;  /* 0x000000ffff067224 */ /* 0x000fe200010e0615 */
        /* <DEDUP_REMOVED lines=11> */
.L_x_680:
[----:B------:R-:W-:Y:S05]  /*09e0*/  BSYNC.RECONVERGENT B0 ;  /* 0x0000000000007941 */ /* 0x000fea0003800200 */
.L_x_679:
[----:B------:R-:W-:Y:S01]  /*09f0*/  BSSY.RECONVERGENT B0, `(.L_x_681) ;  /* 0x0000015000007945 */ /* 0x000fe20003800200 */
[----:B------:R-:W-:Y:S01]  /*0a00*/  ISETP.NE.AND P2, PT, R4, RZ, PT ;  /* 0x000000ff0400720c */ /* 0x000fe20003f45270 */
[----:B-12---:R-:W-:Y:S02]  /*0a10*/  IMAD R10, R162, R5, RZ ;  /* 0x00000005a20a7224 */ /* 0x006fe400078e02ff */
[----:B------:R-:W-:Y:S10]  /*0a20*/  @P3 BRA `(.L_x_682) ;  /* 0x0000000000443947 */ /* 0x000ff40003800000 */
[----:B------:R-:W1:Y:S01]  /*0a30*/  LDCU.64 UR6, c[0x0][0x408] ;  /* 0x00008100ff0677ac */ /* 0x000e620008000a00 */
[----:B------:R-:W-:Y:S01]  /*0a40*/  IADD3 R6, P3, PT, R20, 0x20, RZ ;  /* 0x0000002014067810 */ /* 0x000fe20007f7e0ff */
[----:B------:R-:W-:Y:S01]  /*0a50*/  IMAD.MOV.U32 R22, RZ, RZ, R14 ;  /* 0x000000ffff167224 */ /* 0x000fe200078e000e */
[----:B------:R-:W-:Y:S01]  /*0a60*/  MOV R23, R19 ;  /* 0x0000001300177202 */ /* 0x000fe20000000f00 */
[----:B------:R-:W2:Y:S02]  /*0a70*/  LDCU UR8, c[0x0][0x440] ;  /* 0x00008800ff0877ac */ /* 0x000ea40008000800 */
[----:B------:R-:W-:Y:S01]  /*0a80*/  IMAD.X R5, RZ, RZ, R21, P3 ;  /* 0x000000ffff057224 */ /* 0x000fe200018e0615 */
[----:B------:R-:W5:Y:S03]  /*0a90*/  LDCU.64 UR4, c[0x0][0x3f0] ;  /* 0x00007e00ff0477ac */ /* 0x000f660008000a00 */
[----:B-1----:R-:W-:-:S02]  /*0aa0*/  IMAD R5, R5, UR6, RZ ;  /* 0x0000000605057c24 */ /* 0x002fc4000f8e02ff */
[----:B------:R-:W-:Y:S01]  /*0ab0*/  IMAD.WIDE.U32 R22, R6, UR6, R22 ;  /* 0x0000000606167c25 */ /* 0x000fe2000f8e0016 */
[----:B--2---:R-:W-:-:S03]  /*0ac0*/  ISETP.GE.AND P4, PT, R4, UR8, PT ;  /* 0x0000000804007c0c */ /* 0x004fc6000bf86270 */
[----:B------:R-:W-:Y:S01]  /*0ad0*/  IMAD R5, R6, UR7, R5 ;  /* 0x0000000706057c24 */ /* 0x000fe2000f8e0205 */
[----:B------:R-:W-:Y:S02]  /*0ae0*/  ISETP.GE.AND P3, PT, R8, UR8, PT ;  /* 0x0000000808007c0c */ /* 0x000fe4000bf66270 */
[----:B-----5:R-:W-:Y:S01]  /*0af0*/  LEA R26, P5, R22, UR4, 0x1 ;  /* 0x00000004161a7c11 */ /* 0x020fe2000f8a08ff */
[----:B------:R-:W-:-:S05]  /*0b00*/  IMAD.IADD R5, R23, 0x1, R5 ;  /* 0x0000000117057824 */ /* 0x000fca00078e0205 */
[----:B------:R-:W-:-:S05]  /*0b10*/  LEA.HI.X R27, R22, UR5, R5, 0x1, P5 ;  /* 0x00000005161b7c11 */ /* 0x000fca000a8f0c05 */
[----:B------:R1:W-:Y:S04]  /*0b20*/  @!P4 STG.E.128 desc[UR12][R26.64], RZ ;  /* 0x000000ff1a00c986 */ /* 0x0003e8000c101d0c */
[----:B------:R1:W-:Y:S02]  /*0b30*/  @!P3 STG.E.128 desc[UR12][R26.64+0x80], RZ ;  /* 0x000080ff1a00b986 */ /* 0x0003e4000c101d0c */
.L_x_682:
[----:B------:R-:W-:Y:S05]  /*0b40*/  BSYNC.RECONVERGENT B0 ;  /* 0x0000000000007941 */ /* 0x000fea0003800200 */
.L_x_681:
[----:B----4-:R-:W-:Y:S01]  /*0b50*/  IMAD R2, R25, R2, RZ ;  /* 0x0000000219027224 */ /* 0x010fe200078e02ff */
[----:B------:R-:W-:Y:S01]  /*0b60*/  SEL R10, R10, R161, !P1 ;  /* 0x000000a10a0a7207 */ /* 0x000fe20004800000 */
[----:B------:R-:W-:Y:S01]  /*0b70*/  BSSY.RECONVERGENT B0, `(.L_x_683) ;  /* 0x000001a000007945 */ /* 0x000fe20003800200 */
[-C--:B------:R-:W-:Y:S01]  /*0b80*/  ISETP.GE.OR P5, PT, R88, R16.reuse, P2 ;  /* 0x000000105800720c */ /* 0x080fe200017a6670 */
[----:B------:R-:W-:Y:S01]  /*0b90*/  @!P6 IMAD R2, R162, R3, R2 ;  /* 0x00000003a202e224 */ /* 0x000fe200078e0202 */
[----:B------:R-:W-:Y:S01]  /*0ba0*/  ISETP.GE.OR P4, PT, R9, R16, P2 ;  /* 0x000000100900720c */ /* 0x000fe20001786670 */
[----:B---3--:R-:W-:Y:S01]  /*0bb0*/  IMAD R165, R165, R0, RZ ;  /* 0x00000000a5a57224 */ /* 0x008fe200078e02ff */
[-C--:B------:R-:W-:Y:S02]  /*0bc0*/  ISETP.GE.OR P3, PT, R7, R16.reuse, P2 ;  /* 0x000000100700720c */ /* 0x080fe40001766670 */
[----:B------:R-:W-:Y:S02]  /*0bd0*/  ISETP.GE.OR P2, PT, R13, R16, P2 ;  /* 0x000000100d00720c */ /* 0x000fe40001746670 */
[----:B------:R-:W-:-:S02]  /*0be0*/  SHF.R.S32.HI R3, RZ, 0x1f, R10 ;  /* 0x0000001fff037819 */ /* 0x000fc4000001140a */
[----:B------:R-:W-:Y:S01]  /*0bf0*/  SEL R5, R10, RZ, P6 ;  /* 0x000000ff0a057207 */ /* 0x000fe20003000000 */
[----:B------:R-:W-:Y:S08]  /*0c00*/  @P0 BRA `(.L_x_684) ;  /* 0x0000000000400947 */ /* 0x000ff00003800000 */
[----:B------:R-:W2:Y:S01]  /*0c10*/  LDCU.64 UR6, c[0x0][0x408] ;  /* 0x00008100ff0677ac */ /* 0x000ea20008000a00 */
[----:B------:R-:W-:Y:S02]  /*0c20*/  IADD3 R6, P0, PT, R20, 0x30, RZ ;  /* 0x0000003014067810 */ /* 0x000fe40007f1e0ff */
[----:B------:R-:W-:Y:S01]  /*0c30*/  MOV R15, R19 ;  /* 0x00000013000f7202 */ /* 0x000fe20000000f00 */
[----:B------:R-:W3:Y:S02]  /*0c40*/  LDCU.64 UR4, c[0x0][0x3f0] ;  /* 0x00007e00ff0477ac */ /* 0x000ee40008000a00 */
[----:B------:R-:W-:Y:S01]  /*0c50*/  IMAD.X R11, RZ, RZ, R21, P0 ;  /* 0x000000ffff0b7224 */ /* 0x000fe200000e0615 */
[----:B------:R-:W4:Y:S03]  /*0c60*/  LDCU UR8, c[0x0][0x440] ;  /* 0x00008800ff0877ac */ /* 0x000f260008000800 */
[----:B--2---:R-:W-:-:S02]  /*0c70*/  IMAD R11, R11, UR6, RZ ;  /* 0x000000060b0b7c24 */ /* 0x004fc4000f8e02ff */
[----:B------:R-:W-:-:S04]  /*0c80*/  IMAD.WIDE.U32 R14, R6, UR6, R14 ;  /* 0x00000006060e7c25 */ /* 0x000fc8000f8e000e */
[----:B------:R-:W-:Y:S01]  /*0c90*/  IMAD R11, R6, UR7, R11 ;  /* 0x00000007060b7c24 */ /* 0x000fe2000f8e020b */
[----:B---3--:R-:W-:Y:S02]  /*0ca0*/  LEA R10, P0, R14, UR4, 0x1 ;  /* 0x000000040e0a7c11 */ /* 0x008fe4000f8008ff */
[----:B----4-:R-:W-:Y:S01]  /*0cb0*/  ISETP.GE.AND P1, PT, R4, UR8, PT ;  /* 0x0000000804007c0c */ /* 0x010fe2000bf26270 */
[----:B------:R-:W-:-:S05]  /*0cc0*/  IMAD.IADD R11, R15, 0x1, R11 ;  /* 0x000000010f0b7824 */ /* 0x000fca00078e020b */
[----:B------:R-:W-:Y:S02]  /*0cd0*/  LEA.HI.X R11, R14, UR5, R11, 0x1, P0 ;  /* 0x000000050e0b7c11 */ /* 0x000fe400080f0c0b */
[----:B------:R-:W-:-:S05]  /*0ce0*/  ISETP.GE.AND P0, PT, R8, UR8, PT ;  /* 0x0000000808007c0c */ /* 0x000fca000bf06270 */
[----:B------:R2:W-:Y:S08]  /*0cf0*/  @!P1 STG.E.128 desc[UR12][R10.64], RZ ;  /* 0x000000ff0a009986 */ /* 0x0005f0000c101d0c */
[----:B------:R2:W-:Y:S02]  /*0d00*/  @!P0 STG.E.128 desc[UR12][R10.64+0x80], RZ ;  /* 0x000080ff0a008986 */ /* 0x0005e4000c101d0c */
.L_x_684:
[----:B------:R-:W-:Y:S05]  /*0d10*/  BSYNC.RECONVERGENT B0 ;  /* 0x0000000000007941 */ /* 0x000fea0003800200 */
.L_x_683:
[--C-:B------:R-:W-:Y:S01]  /*0d20*/  IADD3 R5, P1, P0, R165, R5, R2.reuse ;  /* 0x00000005a5057210 */ /* 0x100fe2000783e002 */
[----:B------:R-:W-:Y:S01]  /*0d30*/  BSSY.RECONVERGENT B0, `(.L_x_685) ;  /* 0x000000e000007945 */ /* 0x000fe20003800200 */
[----:B------:R-:W-:Y:S02]  /*0d40*/  SEL R3, R3, RZ, P6 ;  /* 0x000000ff03037207 */ /* 0x000fe40003000000 */
[----:B------:R-:W-:Y:S02]  /*0d50*/  SHF.R.S32.HI R4, RZ, 0x1f, R165 ;  /* 0x0000001fff047819 */ /* 0x000fe400000114a5 */
[----:B------:R-:W-:-:S04]  /*0d60*/  SHF.R.S32.HI R2, RZ, 0x1f, R2 ;  /* 0x0000001fff027819 */ /* 0x000fc80000011402 */
[----:B------:R-:W-:Y:S01]  /*0d70*/  IADD3.X R2, PT, PT, R4, R3, R2, P1, P0 ;  /* 0x0000000304027210 */ /* 0x000fe20000fe0402 */
[----:B------:R-:W-:Y:S06]  /*0d80*/  @P5 BRA `(.L_x_686) ;  /* 0x0000000000205947 */ /* 0x000fec0003800000 */
[----:B------:R-:W2:Y:S01]  /*0d90*/  LDCU.64 UR4, c[0x0][0x420] ;  /* 0x00008400ff0477ac */ /* 0x000ea20008000a00 */
[----:B------:R-:W-:-:S05]  /*0da0*/  IMAD R3, R88, R0, RZ ;  /* 0x0000000058037224 */ /* 0x000fca00078e02ff */
[----:B------:R-:W-:-:S04]  /*0db0*/  IADD3 R4, P0, PT, R3, R5, RZ ;  /* 0x0000000503047210 */ /* 0x000fc80007f1e0ff */
[----:B------:R-:W-:Y:S02]  /*0dc0*/  LEA.HI.X.SX32 R3, R3, R2, 0x1, P0 ;  /* 0x0000000203037211 */ /* 0x000fe400000f0eff */
[----:B--2---:R-:W-:-:S04]  /*0dd0*/  LEA R10, P0, R4, UR4, 0x2 ;  /* 0x00000004040a7c11 */ /* 0x004fc8000f8010ff */
[----:B------:R-:W-:Y:S01]  /*0de0*/  LEA.HI.X R11, R4, UR5, R3, 0x2, P0 ;  /* 0x00000005040b7c11 */ /* 0x000fe200080f1403 */
[----:B------:R-:W-:-:S05]  /*0df0*/  IMAD.MOV.U32 R3, RZ, RZ, 0x7f800000 ;  /* 0x7f800000ff037424 */ /* 0x000fca00078e00ff */
[----:B------:R3:W-:Y:S03]  /*0e00*/  STG.E desc[UR12][R10.64], R3 ;  /* 0x000000030a007986 */ /* 0x0007e6000c10190c */
.L_x_686:
[----:B------:R-:W-:Y:S05]  /*0e10*/  BSYNC.RECONVERGENT B0 ;  /* 0x0000000000007941 */ /* 0x000fea0003800200 */
.L_x_685:
[----:B------:R-:W-:Y:S04]  /*0e20*/  BSSY.RECONVERGENT B0, `(.L_x_687) ;  /* 0x000000a000007945 */ /* 0x000fe80003800200 */
[----:B------:R-:W-:Y:S05]  /*0e30*/  @P4 BRA `(.L_x_688) ;  /* 0x0000000000204947 */ /* 0x000fea0003800000 */
[----:B------:R-:W4:Y:S01]  /*0e40*/  LDCU.64 UR4, c[0x0][0x420] ;  /* 0x00008400ff0477ac */ /* 0x000f220008000a00 */
[----:B---3--:R-:W-:-:S05]  /*0e50*/  IMAD R3, R9, R0, RZ ;  /* 0x0000000009037224 */ /* 0x008fca00078e02ff */
[----:B------:R-:W-:-:S04]  /*0e60*/  IADD3 R4, P0, PT, R3, R5, RZ ;  /* 0x0000000503047210 */ /* 0x000fc80007f1e0ff */
[----:B------:R-:W-:Y:S02]  /*0e70*/  LEA.HI.X.SX32 R3, R3, R2, 0x1, P0 ;  /* 0x0000000203037211 */ /* 0x000fe400000f0eff */
[----:B----4-:R-:W-:-:S04]  /*0e80*/  LEA R8, P0, R4, UR4, 0x2 ;  /* 0x0000000404087c11 */ /* 0x010fc8000f8010ff */
[----:B------:R-:W-:Y:S01]  /*0e90*/  LEA.HI.X R9, R4, UR5, R3, 0x2, P0 ;  /* 0x0000000504097c11 */ /* 0x000fe200080f1403 */
[----:B------:R-:W-:-:S05]  /*0ea0*/  IMAD.MOV.U32 R3, RZ, RZ, 0x7f800000 ;  /* 0x7f800000ff037424 */ /* 0x000fca00078e00ff */
[----:B------:R4:W-:Y:S03]  /*0eb0*/  STG.E desc[UR12][R8.64], R3 ;  /* 0x0000000308007986 */ /* 0x0009e6000c10190c */
.L_x_688:
[----:B------:R-:W-:Y:S05]  /*0ec0*/  BSYNC.RECONVERGENT B0 ;  /* 0x0000000000007941 */ /* 0x000fea0003800200 */
.L_x_687:
[----:B------:R-:W-:Y:S04]  /*0ed0*/  BSSY.RECONVERGENT B0, `(.L_x_689) ;  /* 0x000000a000007945 */ /* 0x000fe80003800200 */
[----:B------:R-:W-:Y:S05]  /*0ee0*/  @P3 BRA `(.L_x_690) ;  /* 0x0000000000203947 */ /* 0x000fea0003800000 */
[----:B------:R-:W5:Y:S01]  /*0ef0*/  LDCU.64 UR4, c[0x0][0x420] ;  /* 0x00008400ff0477ac */ /* 0x000f620008000a00 */
[----:B---34-:R-:W-:-:S05]  /*0f00*/  IMAD R3, R7, R0, RZ ;  /* 0x0000000007037224 */ /* 0x018fca00078e02ff */
[----:B------:R-:W-:-:S04]  /*0f10*/  IADD3 R4, P0, PT, R3, R5, RZ ;  /* 0x0000000503047210 */ /* 0x000fc80007f1e0ff */
[----:B------:R-:W-:Y:S02]  /*0f20*/  LEA.HI.X.SX32 R3, R3, R2, 0x1, P0 ;  /* 0x0000000203037211 */ /* 0x000fe400000f0eff */
[----:B-----5:R-:W-:-:S04]  /*0f30*/  LEA R6, P0, R4, UR4, 0x2 ;  /* 0x0000000404067c11 */ /* 0x020fc8000f8010ff */
[----:B------:R-:W-:Y:S01]  /*0f40*/  LEA.HI.X R7, R4, UR5, R3, 0x2, P0 ;  /* 0x0000000504077c11 */ /* 0x000fe200080f1403 */
[----:B------:R-:W-:-:S05]  /*0f50*/  IMAD.MOV.U32 R3, RZ, RZ, 0x7f800000 ;  /* 0x7f800000ff037424 */ /* 0x000fca00078e00ff */
[----:B------:R3:W-:Y:S03]  /*0f60*/  STG.E desc[UR12][R6.64], R3 ;  /* 0x0000000306007986 */ /* 0x0007e6000c10190c */
.L_x_690:
[----:B------:R-:W-:Y:S05]  /*0f70*/  BSYNC.RECONVERGENT B0 ;  /* 0x0000000000007941 */ /* 0x000fea0003800200 */
.L_x_689:
[----:B------:R-:W-:Y:S05]  /*0f80*/  @P2 EXIT ;  /* 0x000000000000294d */ /* 0x000fea0003800000 */
[----:B------:R-:W5:Y:S01]  /*0f90*/  LDCU.64 UR4, c[0x0][0x420] ;  /* 0x00008400ff0477ac */ /* 0x000f620008000a00 */
[----:B------:R-:W-:-:S05]  /*0fa0*/  IMAD R0, R13, R0, RZ ;  /* 0x000000000d007224 */ /* 0x000fca00078e02ff */
[----:B------:R-:W-:-:S04]  /*0fb0*/  IADD3 R5, P0, PT, R0, R5, RZ ;  /* 0x0000000500057210 */ /* 0x000fc80007f1e0ff */
[----:B------:R-:W-:Y:S02]  /*0fc0*/  LEA.HI.X.SX32 R0, R0, R2, 0x1, P0 ;  /* 0x0000000200007211 */ /* 0x000fe400000f0eff */
[----:B-----5:R-:W-:-:S04]  /*0fd0*/  LEA R2, P0, R5, UR4, 0x2 ;  /* 0x0000000405027c11 */ /* 0x020fc8000f8010ff */
[----:B---34-:R-:W-:Y:S01]  /*0fe0*/  LEA.HI.X R3, R5, UR5, R0, 0x2, P0 ;  /* 0x0000000505037c11 */ /* 0x018fe200080f1400 */
[----:B------:R-:W-:-:S05]  /*0ff0*/  IMAD.MOV.U32 R5, RZ, RZ, 0x7f800000 ;  /* 0x7f800000ff057424 */ /* 0x000fca00078e00ff */
[----:B------:R-:W-:Y:S01]  /*1000*/  STG.E desc[UR12][R2.64], R5 ;  /* 0x0000000502007986 */ /* 0x000fe2000c10190c */
[----:B------:R-:W-:Y:S05]  /*1010*/  EXIT ;  /* 0x000000000000794d */ /* 0x000fea0003800000 */
.L_x_675:
[----:B------:R-:W-:Y:S02]  /*1020*/  ISETP.NE.AND P0, PT, R161, -0x1, PT ;  /* 0xffffffffa100780c */ /* 0x000fe40003f05270 */
[----:B------:R-:W-:-:S11]  /*1030*/  ISETP.NE.AND P2, PT, R7, -0x1, PT ;  /* 0xffffffff0700780c */ /* 0x000fd60003f45270 */
[----:B------:R-:W2:Y:S08]  /*1040*/  @!P0 LDC.64 R4, c[0x0][0x398] ;  /* 0x0000e600ff048b82 */ /* 0x000eb00000000a00 */
[----:B------:R-:W1:Y:S01]  /*1050*/  @P0 LDC.64 R2, c[0x0][0x3b0] ;  /* 0x0000ec00ff020b82 */ /* 0x000e620000000a00 */
[----:B--2---:R-:W-:-:S04]  /*1060*/  @!P0 IMAD.WIDE.U32 R22, R162, R4, RZ ;  /* 0x00000004a2168225 */ /* 0x004fc800078e00ff */
[----:B------:R-:W-:Y:S02]  /*1070*/  @!P0 IMAD R0, R162, R5, R23 ;  /* 0x00000005a2008224 */ /* 0x000fe400078e0217 */
[----:B-1----:R-:W-:-:S04]  /*1080*/  @P0 IMAD.WIDE.U32 R8, R161, R2, RZ ;  /* 0x00000002a1080225 */ /* 0x002fc800078e00ff */
[----:B------:R-:W-:Y:S01]  /*1090*/  @P0 IMAD R0, R161, R3, R9 ;  /* 0x00000003a1000224 */ /* 0x000fe200078e0209 */
[----:B------:R-:W-:Y:S01]  /*10a0*/  @P0 MOV R22, R8 ;  /* 0x0000000800160202 */ /* 0x000fe20000000f00 */
        /* <DEDUP_REMOVED lines=13> */
.L_x_691:
[----:B------:R-:W1:Y:S01]  /*1180*/  LDC.64 R10, c[0x0][0x3b8] ;  /* 0x0000ee00ff0a7b82 */ /* 0x000e620000000a00 */
[----:B------:R-:W-:-:S05]  /*1190*/  IADD3 R2, PT, PT, R6, R7, RZ ;  /* 0x0000000706027210 */ /* 0x000fca0007ffe0ff */
[C---:B-1----:R-:W-:Y:S02]  /*11a0*/  IMAD R5, R2.reuse, R11, RZ ;  /* 0x0000000b02057224 */ /* 0x042fe400078e02ff */
[----:B------:R-:W-:-:S05]  /*11b0*/  IMAD.WIDE.U32 R2, R2, R10, RZ ;  /* 0x0000000a02027225 */ /* 0x000fca00078e00ff */
[----:B------:R-:W-:Y:S02]  /*11c0*/  IADD3 R5, PT, PT, R3, R5, RZ ;  /* 0x0000000503057210 */ /* 0x000fe40007ffe0ff */
[----:B------:R-:W-:-:S07]  /*11d0*/  MOV R4, R2 ;  /* 0x0000000200047202 */ /* 0x000fce0000000f00 */
.L_x_692:
[----:B------:R-:W1:Y:S01]  /*11e0*/  LDC R8, c[0x0][0x3e8] ;  /* 0x0000fa00ff087b82 */ /* 0x000e620000000800 */
[----:B------:R-:W-:Y:S02]  /*11f0*/  MOV R12, RZ ;  /* 0x000000ff000c7202 */ /* 0x000fe40000000f00 */
[----:B-1----:R-:W-:-:S04]  /*1200*/  IABS R9, R8 ;  /* 0x0000000800097213 */ /* 0x002fc80000000000 */
[----:B------:R-:W1:Y:S08]  /*1210*/  I2F.RP R14, R9 ;  /* 0x00000009000e7306 */ /* 0x000e700000209400 */
[----:B-1----:R-:W1:Y:S02]  /*1220*/  MUFU.RCP R13, R14 ;  /* 0x0000000e000d7308 */ /* 0x002e640000001000 */
[----:B-1----:R-:W-:-:S06]  /*1230*/  VIADD R13, R13, 0xffffffe ;  /* 0x0ffffffe0d0d7836 */ /* 0x002fcc0000000000 */
[----:B------:R-:W1:Y:S02]  /*1240*/  F2I.FTZ.U32.TRUNC.NTZ R13, R13 ;  /* 0x0000000d000d7305 */ /* 0x000e64000021f000 */
[----:B-1----:R-:W-:-:S04]  /*1250*/  IMAD.MOV R2, RZ, RZ, -R13 ;  /* 0x000000ffff027224 */ /* 0x002fc800078e0a0d */
[----:B------:R-:W-:Y:S01]  /*1260*/  IMAD R3, R2, R9, RZ ;  /* 0x0000000902037224 */ /* 0x000fe200078e02ff */
[----:B------:R-:W-:-:S03]  /*1270*/  IABS R2, R25 ;  /* 0x0000001900027213 */ /* 0x000fc60000000000 */
        /* <DEDUP_REMOVED lines=8> */
[----:B------:R-:W-:Y:S02]  /*1300*/  ISETP.NE.AND P1, PT, R8, RZ, PT ;  /* 0x000000ff0800720c */ /* 0x000fe40003f25270 */
[----:B------:R-:W-:Y:S02]  /*1310*/  ISETP.GE.U32.AND P3, PT, R2, R9, PT ;  /* 0x000000090200720c */ /* 0x000fe40003f66070 */
[----:B------:R-:W-:-:S04]  /*1320*/  LOP3.LUT R2, R25, R8, RZ, 0x3c, !PT ;  /* 0x0000000819027212 */ /* 0x000fc800078e3cff */
[----:B------:R-:W-:-:S07]  /*1330*/  ISETP.GE.AND P0, PT, R2, RZ, PT ;  /* 0x000000ff0200720c */ /* 0x000fce0003f06270 */
[----:B------:R-:W-:-:S05]  /*1340*/  @P3 IADD3 R12, PT, PT, R12, 0x1, RZ ;  /* 0x000000010c0c3810 */ /* 0x000fca0007ffe0ff */
[----:B------:R-:W-:-:S05]  /*1350*/  IMAD.MOV.U32 R2, RZ, RZ, R12 ;  /* 0x000000ffff027224 */ /* 0x000fca00078e000c */
        /* <DEDUP_REMOVED lines=15> */
.L_x_693:
[----:B------:R-:W1:Y:S01]  /*1450*/  LDC.64 R8, c[0x0][0x3c0] ;  /* 0x0000f000ff087b82 */ /* 0x000e620000000a00 */
[----:B------:R-:W-:-:S05]  /*1460*/  IADD3 R6, PT, PT, R6, R7, RZ ;  /* 0x0000000706067210 */ /* 0x000fca0007ffe0ff */
[C---:B-1----:R-:W-:Y:S02]  /*1470*/  IMAD R3, R6.reuse, R9, RZ ;  /* 0x0000000906037224 */ /* 0x042fe400078e02ff */
[----:B------:R-:W-:-:S05]  /*1480*/  IMAD.WIDE.U32 R12, R6, R8, RZ ;  /* 0x00000008060c7225 */ /* 0x000fca00078e00ff */
[----:B------:R-:W-:-:S07]  /*1490*/  IADD3 R3, PT, PT, R13, R3, RZ ;  /* 0x000000030d037210 */ /* 0x000fce0007ffe0ff */
.L_x_694:
[----:B------:R-:W-:Y:S01]  /*14a0*/  IMAD.SHL.U32 R17, R88, 0x8, RZ ;  /* 0x0000000858117824 */ /* 0x000fe200078e00ff */
[----:B------:R-:W1:Y:S01]  /*14b0*/  LDCU.128 UR4, c[0x0][0x3d0] ;  /* 0x00007a00ff0477ac */ /* 0x000e620008000c00 */
[----:B------:R-:W-:Y:S01]  /*14c0*/  SHF.R.U32.HI R6, RZ, 0x3, R88 ;  /* 0x00000003ff067819 */ /* 0x000fe20000011658 */
[----:B------:R-:W-:Y:S01]  /*14d0*/  IMAD.IADD R154, R16, 0x1, -R165 ;  /* 0x00000001109a7824 */ /* 0x000fe200078e0aa5 */
[----:B------:R-:W-:Y:S01]  /*14e0*/  SHF.R.S32.HI R157, RZ, 0x1f, R2 ;  /* 0x0000001fff9d7819 */ /* 0x000fe20000011402 */
[----:B------:R-:W2:Y:S01]  /*14f0*/  LDCU.64 UR8, c[0x0][0x390] ;  /* 0x00007200ff0877ac */ /* 0x000ea20008000a00 */
[----:B------:R-:W-:Y:S01]  /*1500*/  LOP3.LUT R156, R17, 0x38, RZ, 0xc0, !PT ;  /* 0x00000038119c7812 */ /* 0x000fe200078ec0ff */
[C---:B------:R-:W-:Y:S01]  /*1510*/  VIADD R15, R6.reuse, 0x10 ;  /* 0x00000010060f7836 */ /* 0x040fe20000000000 */
[----:B------:R-:W-:Y:S01]  /*1520*/  ISETP.GE.AND P3, PT, R6, R154, PT ;  /* 0x0000009a0600720c */ /* 0x000fe20003f66270 */
[----:B------:R-:W3:Y:S01]  /*1530*/  LDCU.64 UR10, c[0x0][0x388] ;  /* 0x00007100ff0a77ac */ /* 0x000ee20008000a00 */
[C---:B------:R-:W-:Y:S01]  /*1540*/  IADD3 R4, P1, PT, R156.reuse, R4, RZ ;  /* 0x000000049c047210 */ /* 0x040fe20007f3e0ff */
[----:B------:R-:W-:Y:S01]  /*1550*/  BSSY.RECONVERGENT B0, `(.L_x_695) ;  /* 0x0000042000007945 */ /* 0x000fe20003800200 */
[----:B------:R-:W-:-:S02]  /*1560*/  IADD3 R12, P0, PT, R156, R12, RZ ;  /* 0x0000000c9c0c7210 */ /* 0x000fc40007f1e0ff */
[----:B------:R-:W-:Y:S01]  /*1570*/  LOP3.LUT R7, R17, 0x1f8, RZ, 0xc0, !PT ;  /* 0x000001f811077812 */ /* 0x000fe200078ec0ff */
[----:B------:R-:W-:Y:S01]  /*1580*/  IMAD.X R5, RZ, RZ, R5, P1 ;  /* 0x000000ffff057224 */ /* 0x000fe200008e0605 */
[----:B------:R-:W-:Y:S01]  /*1590*/  ISETP.GE.AND P2, PT, R15, R154, PT ;  /* 0x0000009a0f00720c */ /* 0x000fe20003f46270 */
[----:B------:R-:W-:Y:S01]  /*15a0*/  IMAD.X R13, RZ, RZ, R3, P0 ;  /* 0x000000ffff0d7224 */ /* 0x000fe200000e0603 */
[----:B------:R-:W-:Y:S01]  /*15b0*/  LOP3.LUT R164, R7, 0x38, R88, 0x78, !PT ;  /* 0x0000003807a47812 */ /* 0x000fe200078e7858 */
[----:B------:R-:W-:Y:S01]  /*15c0*/  IMAD.WIDE.U32 R4, R6, R10, R4 ;  /* 0x0000000a06047225 */ /* 0x000fe200078e0004 */
[----:B------:R-:W-:Y:S02]  /*15d0*/  MOV R7, RZ ;  /* 0x000000ff00077202 */ /* 0x000fe40000000f00 */
[----:B------:R-:W-:Y:S01]  /*15e0*/  LOP3.LUT R164, R164, 0x1e00, R17, 0xf8, !PT ;  /* 0x00001e00a4a47812 */ /* 0x000fe200078ef811 */
[----:B-1----:R-:W-:Y:S01]  /*15f0*/  IMAD R159, R157, UR4, RZ ;  /* 0x000000049d9f7c24 */ /* 0x002fe2000f8e02ff */
[----:B------:R-:W-:Y:S01]  /*1600*/  LOP3.LUT R155, R156, 0x40, RZ, 0xfc, !PT ;  /* 0x000000409c9b7812 */ /* 0x000fe200078efcff */
[----:B------:R-:W-:-:S04]  /*1610*/  IMAD.WIDE.U32 R12, R6, R8, R12 ;  /* 0x00000008060c7225 */ /* 0x000fc800078e000c */
[----:B------:R-:W-:Y:S02]  /*1620*/  IMAD R5, R6, R11, R5 ;  /* 0x0000000b06057224 */ /* 0x000fe400078e0205 */
[----:B------:R-:W-:Y:S02]  /*1630*/  IMAD R157, R157, UR6, RZ ;  /* 0x000000069d9d7c24 */ /* 0x000fe4000f8e02ff */
[----:B------:R-:W-:Y:S01]  /*1640*/  IMAD R159, R2, UR5, R159 ;  /* 0x00000005029f7c24 */ /* 0x000fe2000f8e029f */
[----:B------:R-:W1:Y:S01]  /*1650*/  S2UR UR5, SR_CgaCtaId ;  /* 0x00000000000579c3 */ /* 0x000e620000008800 */
[----:B------:R-:W-:Y:S02]  /*1660*/  IMAD R13, R6, R9, R13 ;  /* 0x00000009060d7224 */ /* 0x000fe400078e020d */
[----:B------:R-:W-:Y:S01]  /*1670*/  IMAD.WIDE.U32 R4, R2, UR4, R4 ;  /* 0x0000000402047c25 */ /* 0x000fe2000f8e0004 */
[----:B------:R-:W-:-:S03]  /*1680*/  UMOV UR4, 0x400 ;  /* 0x0000040000047882 */ /* 0x000fc60000000000 */
[C---:B------:R-:W-:Y:S01]  /*1690*/  IMAD R157, R2.reuse, UR7, R157 ;  /* 0x00000007029d7c24 */ /* 0x040fe2000f8e029d */
[----:B------:R-:W-:Y:S01]  /*16a0*/  IADD3 R159, PT, PT, R5, R159, RZ ;  /* 0x0000009f059f7210 */ /* 0x000fe20007ffe0ff */
[----:B------:R-:W-:Y:S01]  /*16b0*/  IMAD.WIDE.U32 R2, R2, UR6, R12 ;  /* 0x0000000602027c25 */ /* 0x000fe2000f8e000c */
[----:B------:R-:W4:Y:S01]  /*16c0*/  LDCU.64 UR6, c[0x0][0x3c8] ;  /* 0x00007900ff0677ac */ /* 0x000f220008000a00 */
[----:B------:R-:W-:Y:S02]  /*16d0*/  IADD3 R12, PT, PT, R101, -0x1, RZ ;  /* 0xffffffff650c7810 */ /* 0x000fe40007ffe0ff */
[----:B------:R-:W-:Y:S01]  /*16e0*/  IMAD.IADD R157, R3, 0x1, R157 ;  /* 0x00000001039d7824 */ /* 0x000fe200078e029d */
[----:B--2---:R-:W-:Y:S01]  /*16f0*/  LEA R158, P0, R2, UR8, 0x1 ;  /* 0x00000008029e7c11 */ /* 0x004fe2000f8008ff */
[----:B------:R-:W-:Y:S01]  /*1700*/  VIADD R5, R6, 0x20 ;  /* 0x0000002006057836 */ /* 0x000fe20000000000 */
[----:B---3--:R-:W-:Y:S01]  /*1710*/  LEA R160, P1, R4, UR10, 0x1 ;  /* 0x0000000a04a07c11 */ /* 0x008fe2000f8208ff */
[----:B------:R-:W-:Y:S01]  /*1720*/  IMAD.WIDE.U32 R26, R163, 0x40, R6 ;  /* 0x00000040a31a7825 */ /* 0x000fe200078e0006 */
[----:B------:R-:W-:-:S02]  /*1730*/  LEA.HI.X R157, R2, UR9, R157, 0x1, P0 ;  /* 0x00000009029d7c11 */ /* 0x000fc400080f0c9d */
[----:B------:R-:W-:Y:S02]  /*1740*/  IADD3 R22, P0, PT, R156, R22, RZ ;  /* 0x000000169c167210 */ /* 0x000fe40007f1e0ff */
[----:B------:R-:W-:Y:S01]  /*1750*/  IADD3 R3, PT, PT, R6, 0x30, RZ ;  /* 0x0000003006037810 */ /* 0x000fe20007ffe0ff */
[----:B-1----:R-:W-:Y:S02]  /*1760*/  ULEA UR5, UR5, UR4, 0x18 ;  /* 0x0000000405057291 */ /* 0x002fe4000f8ec0ff */
[----:B------:R-:W-:Y:S01]  /*1770*/  IMAD.X R23, RZ, RZ, R0, P0 ;  /* 0x000000ffff177224 */ /* 0x000fe200000e0600 */
[----:B------:R-:W-:Y:S01]  /*1780*/  LEA.HI.X R159, R4, UR11, R159, 0x1, P1 ;  /* 0x0000000b049f7c11 */ /* 0x000fe200088f0c9f */
[----:B------:R-:W-:Y:S01]  /*1790*/  IMAD R0, R12, -0x40, R87 ;  /* 0xffffffc00c007824 */ /* 0x000fe200078e0257 */
[-C--:B------:R-:W-:Y:S01]  /*17a0*/  ISETP.GE.AND P1, PT, R5, R154.reuse, PT ;  /* 0x0000009a0500720c */ /* 0x080fe20003f26270 */
[----:B----4-:R-:W-:Y:S01]  /*17b0*/  IMAD.WIDE.U32 R22, R25, UR6, R22 ;  /* 0x0000000619167c25 */ /* 0x010fe2000f8e0016 */
[----:B------:R-:W-:-:S02]  /*17c0*/  ISETP.GE.AND P0, PT, R3, R154, PT ;  /* 0x0000009a0300720c */ /* 0x000fc40003f06270 */
[----:B------:R-:W-:Y:S01]  /*17d0*/  ISETP.GE.AND P6, PT, R6, R0, PT ;  /* 0x000000000600720c */ /* 0x000fe20003fc6270 */
[----:B------:R-:W-:Y:S01]  /*17e0*/  IMAD R25, R25, UR7, R23 ;  /* 0x0000000719197c24 */ /* 0x000fe2000f8e0217 */
[----:B------:R-:W-:Y:S01]  /*17f0*/  LEA R164, R164, UR5, 0x1 ;  /* 0x00000005a4a47c11 */ /* 0x000fe2000f8e08ff */
[----:B------:R-:W-:Y:S10]  /*1800*/  @P3 BRA `(.L_x_696) ;  /* 0x0000000000583947 */ /* 0x000ff40003800000 */
[----:B------:R-:W1:Y:S01]  /*1810*/  LDCU.64 UR6, c[0x0][0x3b0] ;  /* 0x00007600ff0677ac */ /* 0x000e620008000a00 */
[----:B------:R-:W-:Y:S01]  /*1820*/  IMAD.MOV.U32 R24, RZ, RZ, R22 ;  /* 0x000000ffff187224 */ /* 0x000fe200078e0016 */
[----:B------:R-:W2:Y:S01]  /*1830*/  LDCU UR4, c[0x0][0x440] ;  /* 0x00008800ff0477ac */ /* 0x000ea20008000800 */
[----:B------:R-:W3:Y:S01]  /*1840*/  LDCU.64 UR8, c[0x0][0x380] ;  /* 0x00007000ff0877ac */ /* 0x000ee20008000a00 */
[----:B-1----:R-:W-:Y:S02]  /*1850*/  IMAD R13, R27, UR6, RZ ;  /* 0x000000061b0d7c24 */ /* 0x002fe4000f8e02ff */
[----:B------:R-:W-:Y:S01]  /*1860*/  IMAD.WIDE.U32 R18, R26, UR6, R24 ;  /* 0x000000061a127c25 */ /* 0x000fe2000f8e0018 */
[----:B--2---:R-:W-:-:S03]  /*1870*/  ISETP.GE.AND P4, PT, R156, UR4, PT ;  /* 0x000000049c007c0c */ /* 0x004fc6000bf86270 */
[----:B------:R-:W-:Y:S01]  /*1880*/  IMAD R2, R26, UR7, R13 ;  /* 0x000000071a027c24 */ /* 0x000fe2000f8e020d */
[----:B------:R-:W-:Y:S02]  /*1890*/  ISETP.GE.AND P3, PT, R155, UR4, PT ;  /* 0x000000049b007c0c */ /* 0x000fe4000bf66270 */
[----:B---3--:R-:W-:Y:S02]  /*18a0*/  LEA R20, P5, R18, UR8, 0x1 ;  /* 0x0000000812147c11 */ /* 0x008fe4000f8a08ff */
[----:B------:R-:W-:-:S04]  /*18b0*/  IADD3 R2, PT, PT, R19, R2, RZ ;  /* 0x0000000213027210 */ /* 0x000fc80007ffe0ff */
        /* <DEDUP_REMOVED lines=11> */
.L_x_696:
[----:B------:R-:W-:Y:S05]  /*1970*/  BSYNC.RECONVERGENT B0 ;  /* 0x0000000000007941 */ /* 0x000fea0003800200 */
.L_x_695:
[----:B------:R-:W-:Y:S01]  /*1980*/  BSSY.RECONVERGENT B0, `(.L_x_697) ;  /* 0x000001c000007945 */ /* 0x000fe20003800200 */
[----:B------:R-:W-:-:S03]  /*1990*/  ISETP.GE.AND P5, PT, R15, R0, PT ;  /* 0x000000000f00720c */ /* 0x000fc60003fa6270 */
[----:B------:R-:W-:Y:S10]  /*19a0*/  @P2 BRA `(.L_x_698) ;  /* 0x0000000000642947 */ /* 0x000ff40003800000 */
[----:B------:R-:W2:Y:S01]  /*19b0*/  LDCU.64 UR8, c[0x0][0x3b0] ;  /* 0x00007600ff0877ac */ /* 0x000ea20008000a00 */
[----:B------:R-:W-:Y:S01]  /*19c0*/  IADD3 R4, P2, PT, R26, 0x10, RZ ;  /* 0x000000101a047810 */ /* 0x000fe20007f5e0ff */
[----:B------:R-:W-:Y:S01]  /*19d0*/  IMAD.MOV.U32 R18, RZ, RZ, R22 ;  /* 0x000000ffff127224 */ /* 0x000fe200078e0016 */
[----:B------:R-:W-:Y:S01]  /*19e0*/  MOV R19, R25 ;  /* 0x0000001900137202 */ /* 0x000fe20000000f00 */
[----:B------:R-:W3:Y:S02]  /*19f0*/  LDCU UR4, c[0x0][0x440] ;  /* 0x00008800ff0477ac */ /* 0x000ee40008000800 */
[----:B------:R-:W-:Y:S01]  /*1a00*/  IMAD.X R2, RZ, RZ, R27, P2 ;  /* 0x000000ffff027224 */ /* 0x000fe200010e061b */
[----:B------:R-:W1:Y:S03]  /*1a10*/  LDCU.64 UR6, c[0x0][0x380] ;  /* 0x00007000ff0677ac */ /* 0x000e660008000a00 */
[----:B--2---:R-:W-:-:S02]  /*1a20*/  IMAD R13, R2, UR8, RZ ;  /* 0x00000008020d7c24 */ /* 0x004fc4000f8e02ff */
[----:B------:R-:W-:Y:S01]  /*1a30*/  IMAD.WIDE.U32 R18, R4, UR8, R18 ;  /* 0x0000000804127c25 */ /* 0x000fe2000f8e0012 */
[----:B---3--:R-:W-:-:S03]  /*1a40*/  ISETP.GE.AND P3, PT, R156, UR4, PT ;  /* 0x000000049c007c0c */ /* 0x008fc6000bf66270 */
[----:B------:R-:W-:Y:S01]  /*1a50*/  IMAD R13, R4, UR9, R13 ;  /* 0x00000009040d7c24 */ /* 0x000fe2000f8e020d */
[----:B------:R-:W-:Y:S02]  /*1a60*/  ISETP.GE.AND P2, PT, R155, UR4, PT ;  /* 0x000000049b007c0c */ /* 0x000fe4000bf46270 */
[----:B-1----:R-:W-:Y:S01]  /*1a70*/  LEA R20, P4, R18, UR6, 0x1 ;  /* 0x0000000612147c11 */ /* 0x002fe2000f8808ff */
        /* <DEDUP_REMOVED lines=12> */
.L_x_698:
[----:B------:R-:W-:Y:S05]  /*1b40*/  BSYNC.RECONVERGENT B0 ;  /* 0x0000000000007941 */ /* 0x000fea0003800200 */
.L_x_697:
[----:B------:R-:W-:Y:S01]  /*1b50*/  BSSY.RECONVERGENT B0, `(.L_x_699) ;  /* 0x000001d000007945 */ /* 0x000fe20003800200 */
[----:B------:R-:W-:Y:S02]  /*1b60*/  ISETP.GE.AND P4, PT, R5, R0, PT ;  /* 0x000000000500720c */ /* 0x000fe40003f86270 */
[----:B------:R-:W-:Y:S01]  /*1b70*/  SHF.L.U64.HI R84, R10, 0x6, R11 ;  /* 0x000000060a547819 */ /* 0x000fe2000001020b */
[----:B------:R-:W-:Y:S05]  /*1b80*/  @P1 BRA `(.L_x_700) ;  /* 0x0000000000641947 */ /* 0x000fea0003800000 */
[----:B------:R-:W3:Y:S01]  /*1b90*/  LDCU.64 UR8, c[0x0][0x3b0] ;  /* 0x00007600ff0877ac */ /* 0x000ee20008000a00 */
[----:B------:R-:W-:Y:S01]  /*1ba0*/  IADD3 R4, P1, PT, R26, 0x20, RZ ;  /* 0x000000201a047810 */ /* 0x000fe20007f3e0ff */
[----:B------:R-:W-:Y:S01]  /*1bb0*/  IMAD.MOV.U32 R18, RZ, RZ, R22 ;  /* 0x000000ffff127224 */ /* 0x000fe200078e0016 */
[----:B------:R-:W-:Y:S01]  /*1bc0*/  MOV R19, R25 ;  /* 0x0000001900137202 */ /* 0x000fe20000000f00 */
[----:B------:R-:W4:Y:S02]  /*1bd0*/  LDCU UR4, c[0x0][0x440] ;  /* 0x00008800ff0477ac */ /* 0x000f240008000800 */
[----:B------:R-:W-:Y:S01]  /*1be0*/  IMAD.X R2, RZ, RZ, R27, P1 ;  /* 0x000000ffff027224 */ /* 0x000fe200008e061b */
[----:B------:R-:W1:Y:S03]  /*1bf0*/  LDCU.64 UR6, c[0x0][0x380] ;  /* 0x00007000ff0677ac */ /* 0x000e660008000a00 */
[----:B---3--:R-:W-:-:S02]  /*1c00*/  IMAD R13, R2, UR8, RZ ;  /* 0x00000008020d7c24 */ /* 0x008fc4000f8e02ff */
[----:B------:R-:W-:Y:S01]  /*1c10*/  IMAD.WIDE.U32 R18, R4, UR8, R18 ;  /* 0x0000000804127c25 */ /* 0x000fe2000f8e0012 */
[----:B----4-:R-:W-:-:S03]  /*1c20*/  ISETP.GE.AND P2, PT, R156, UR4, PT ;  /* 0x000000049c007c0c */ /* 0x010fc6000bf46270 */
[----:B------:R-:W-:Y:S01]  /*1c30*/  IMAD R13, R4, UR9, R13 ;  /* 0x00000009040d7c24 */ /* 0x000fe2000f8e020d */
[----:B------:R-:W-:Y:S02]  /*1c40*/  ISETP.GE.AND P1, PT, R155, UR4, PT ;  /* 0x000000049b007c0c */ /* 0x000fe4000bf26270 */
[----:B-12---:R-:W-:Y:S01]  /*1c50*/  LEA R20, P3, R18, UR6, 0x1 ;  /* 0x0000000612147c11 */ /* 0x006fe2000f8608ff */
        /* <DEDUP_REMOVED lines=12> */
.L_x_700:
[----:B------:R-:W-:Y:S05]  /*1d20*/  BSYNC.RECONVERGENT B0 ;  /* 0x0000000000007941 */ /* 0x000fea0003800200 */
.L_x_699:
[----:B------:R-:W-:Y:S01]  /*1d30*/  SHF.L.U32 R85, R10, 0x6, RZ ;  /* 0x000000060a557819 */ /* 0x000fe200000006ff */
[----:B------:R-:W-:Y:S01]  /*1d40*/  BSSY.RECONVERGENT B0, `(.L_x_701) ;  /* 0x000001d000007945 */ /* 0x000fe20003800200 */
[----:B------:R-:W-:Y:S01]  /*1d50*/  ISETP.GE.AND P3, PT, R3, R0, PT ;  /* 0x000000000300720c */ /* 0x000fe20003f66270 */
[-C--:B-123--:R-:W-:Y:S02]  /*1d60*/  IMAD R21, R84, R12.reuse, RZ ;  /* 0x0000000c54157224 */ /* 0x08efe400078e02ff */
[----:B------:R-:W-:Y:S01]  /*1d70*/  IMAD.WIDE.U32 R18, R85, R12, RZ ;  /* 0x0000000c55127225 */ /* 0x000fe200078e00ff */
[----:B------:R-:W-:Y:S05]  /*1d80*/  @P0 BRA `(.L_x_702) ;  /* 0x0000000000600947 */ /* 0x000fea0003800000 */
[----:B------:R-:W1:Y:S01]  /*1d90*/  LDCU.64 UR8, c[0x0][0x3b0] ;  /* 0x00007600ff0877ac */ /* 0x000e620008000a00 */
[----:B------:R-:W-:Y:S02]  /*1da0*/  IADD3 R4, P0, PT, R26, 0x30, RZ ;  /* 0x000000301a047810 */ /* 0x000fe40007f1e0ff */
[----:B------:R-:W-:Y:S01]  /*1db0*/  MOV R23, R25 ;  /* 0x0000001900177202 */ /* 0x000fe20000000f00 */
[----:B------:R-:W2:Y:S02]  /*1dc0*/  LDCU UR4, c[0x0][0x440] ;  /* 0x00008800ff0477ac */ /* 0x000ea40008000800 */
[----:B------:R-:W-:Y:S01]  /*1dd0*/  IMAD.X R2, RZ, RZ, R27, P0 ;  /* 0x000000ffff027224 */ /* 0x000fe200000e061b */
[----:B------:R-:W3:Y:S03]  /*1de0*/  LDCU.64 UR6, c[0x0][0x380] ;  /* 0x00007000ff0677ac */ /* 0x000ee60008000a00 */
[----:B-1----:R-:W-:-:S02]  /*1df0*/  IMAD R13, R2, UR8, RZ ;  /* 0x00000008020d7c24 */ /* 0x002fc4000f8e02ff */
        /* <DEDUP_REMOVED lines=17> */
.L_x_702:
[----:B------:R-:W-:Y:S05]  /*1f10*/  BSYNC.RECONVERGENT B0 ;  /* 0x0000000000007941 */ /* 0x000fea0003800200 */
.L_x_701:
[----:B------:R-:W-:Y:S01]  /*1f20*/  BSSY.RECONVERGENT B0, `(.L_x_703) ;  /* 0x0000014000007945 */ /* 0x000fe20003800200 */
[C---:B------:R-:W-:Y:S01]  /*1f30*/  SHF.L.U64.HI R102, R10.reuse, 0x4, R11 ;  /* 0x000000040a667819 */ /* 0x040fe2000001020b */
[----:B------:R-:W-:Y:S01]  /*1f40*/  IMAD.SHL.U32 R103, R10, 0x10, RZ ;  /* 0x000000100a677824 */ /* 0x000fe200078e00ff */
[----:B------:R-:W-:Y:S01]  /*1f50*/  IADD3 R21, PT, PT, R19, R21, RZ ;  /* 0x0000001513157210 */ /* 0x000fe20007ffe0ff */
[----:B------:R-:W-:Y:S06]  /*1f60*/  @P6 BRA `(.L_x_704) ;  /* 0x00000000003c6947 */ /* 0x000fec0003800000 */
[----:B------:R-:W2:Y:S01]  /*1f70*/  LDCU UR4, c[0x0][0x440] ;  /* 0x00008800ff0477ac */ /* 0x000ea20008000800 */
        /* <DEDUP_REMOVED lines=14> */
.L_x_704:
[----:B------:R-:W-:Y:S05]  /*2060*/  BSYNC.RECONVERGENT B0 ;  /* 0x0000000000007941 */ /* 0x000fea0003800200 */
.L_x_703:
[----:B------:R-:W-:Y:S04]  /*2070*/  BSSY.RECONVERGENT B0, `(.L_x_705) ;  /* 0x0000013000007945 */ /* 0x000fe80003800200 */
[----:B------:R-:W-:Y:S05]  /*2080*/  @P5 BRA `(.L_x_706) ;  /* 0x0000000000445947 */ /* 0x000fea0003800000 */
[----:B------:R-:W3:Y:S01]  /*2090*/  LDCU UR4, c[0x0][0x440] ;  /* 0x00008800ff0477ac */ /* 0x000ee20008000800 */
[----:B------:R-:W-:-:S05]  /*20a0*/  IADD3 R13, P2, PT, R103, R18, RZ ;  /* 0x00000012670d7210 */ /* 0x000fca0007f5e0ff */
[----:B------:R-:W-:Y:S01]  /*20b0*/  IMAD.X R2, R102, 0x1, R21, P2 ;  /* 0x0000000166027824 */ /* 0x000fe200010e0615 */
[----:B--2---:R-:W-:-:S04]  /*20c0*/  LEA R22, P2, R13, R160, 0x1 ;  /* 0x000000a00d167211 */ /* 0x004fc800078408ff */
        /* <DEDUP_REMOVED lines=13> */
.L_x_706:
[----:B------:R-:W-:Y:S05]  /*21a0*/  BSYNC.RECONVERGENT B0 ;  /* 0x0000000000007941 */ /* 0x000fea0003800200 */
.L_x_705:
[----:B------:R-:W-:Y:S04]  /*21b0*/  BSSY.RECONVERGENT B0, `(.L_x_707) ;  /* 0x0000015000007945 */ /* 0x000fe80003800200 */
[----:B------:R-:W-:Y:S05]  /*21c0*/  @P4 BRA `(.L_x_708) ;  /* 0x00000000004c4947 */ /* 0x000fea0003800000 */
[----:B------:R-:W4:Y:S01]  /*21d0*/  LDCU UR4, c[0x0][0x440] ;  /* 0x00008800ff0477ac */ /* 0x000f220008000800 */
[----:B--23--:R-:W-:-:S04]  /*21e0*/  IMAD.WIDE.U32 R22, R10, 0x20, RZ ;  /* 0x000000200a167825 */ /* 0x00cfc800078e00ff */
[----:B------:R-:W-:Y:S01]  /*21f0*/  IMAD.SHL.U32 R2, R11, 0x20, RZ ;  /* 0x000000200b027824 */ /* 0x000fe200078e00ff */
[----:B------:R-:W-:-:S04]  /*2200*/  IADD3 R4, P2, PT, R18, R22, RZ ;  /* 0x0000001612047210 */ /* 0x000fc80007f5e0ff */
[----:B------:R-:W-:Y:S02]  /*2210*/  IADD3.X R2, PT, PT, R21, R23, R2, P2, !PT ;  /* 0x0000001715027210 */ /* 0x000fe400017fe402 */
[----:B------:R-:W-:-:S04]  /*2220*/  LEA R22, P2, R4, R160, 0x1 ;  /* 0x000000a004167211 */ /* 0x000fc800078408ff */
[----:B------:R-:W-:Y:S02]  /*2230*/  LEA.HI.X R23, R4, R159, R2, 0x1, P2 ;  /* 0x0000009f04177211 */ /* 0x000fe400010f0c02 */
[----:B----4-:R-:W-:Y:S02]  /*2240*/  ISETP.GE.AND P1, PT, R156, UR4, PT ;  /* 0x000000049c007c0c */ /* 0x010fe4000bf26270 */
        /* <DEDUP_REMOVED lines=11> */
.L_x_708:
[----:B------:R-:W-:Y:S05]  /*2300*/  BSYNC.RECONVERGENT B0 ;  /* 0x0000000000007941 */ /* 0x000fea0003800200 */
.L_x_707:
[----:B------:R-:W-:Y:S04]  /*2310*/  BSSY.RECONVERGENT B0, `(.L_x_709) ;  /* 0x0000015000007945 */ /* 0x000fe80003800200 */
[----:B------:R-:W-:Y:S05]  /*2320*/  @P3 BRA `(.L_x_710) ;  /* 0x00000000004c3947 */ /* 0x000fea0003800000 */
[----:B------:R-:W5:Y:S01]  /*2330*/  LDCU UR4, c[0x0][0x440] ;  /* 0x00008800ff0477ac */ /* 0x000f620008000800 */
[----:B------:R-:W-:Y:S02]  /*2340*/  IMAD.MOV.U32 R20, RZ, RZ, R18 ;  /* 0x000000ffff147224 */ /* 0x000fe400078e0012 */
[----:B------:R-:W-:Y:S02]  /*2350*/  IMAD R2, R11, 0x30, RZ ;  /* 0x000000300b027824 */ /* 0x000fe400078e02ff */
[----:B------:R-:W-:-:S04]  /*2360*/  IMAD.WIDE.U32 R20, R10, 0x30, R20 ;  /* 0x000000300a147825 */ /* 0x000fc800078e0014 */
[----:B------:R-:W-:Y:S01]  /*2370*/  IMAD.IADD R2, R21, 0x1, R2 ;  /* 0x0000000115027824 */ /* 0x000fe200078e0202 */
[----:B------:R-:W-:-:S04]  /*2380*/  LEA R18, P2, R20, R160, 0x1 ;  /* 0x000000a014127211 */ /* 0x000fc800078408ff */
        /* <DEDUP_REMOVED lines=13> */
.L_x_710:
[----:B------:R-:W-:Y:S05]  /*2460*/  BSYNC.RECONVERGENT B0 ;  /* 0x0000000000007941 */ /* 0x000fea0003800200 */
.L_x_709:
[----:B------:R-:W0:Y:S01]  /*2470*/  LDGDEPBAR ;  /* 0x00000000000079af */ /* 0x000e220000000000 */
[----:B------:R-:W-:Y:S01]  /*2480*/  IMAD.SHL.U32 R150, R88, 0x40, RZ ;  /* 0x0000004058967824 */ /* 0x000fe200078e00ff */
[--C-:B------:R-:W-:Y:S01]  /*2490*/  SHF.R.U32.HI R14, RZ, 0x1, R88.reuse ;  /* 0x00000001ff0e7819 */ /* 0x100fe20000011658 */
[----:B------:R-:W-:Y:S01]  /*24a0*/  IMAD.SHL.U32 R13, R8, 0x40, RZ ;  /* 0x00000040080d7824 */ /* 0x000fe200078e00ff */
[----:B--234-:R-:W-:Y:S01]  /*24b0*/  SHF.R.U32.HI R23, RZ, 0x2, R88 ;  /* 0x00000002ff177819 */ /* 0x01cfe20000011658 */
[----:B------:R-:W-:Y:S01]  /*24c0*/  BSSY.RECONVERGENT B0, `(.L_x_711) ;  /* 0x0000026000007945 */ /* 0x000fe20003800200 */
[----:B------:R-:W-:Y:S02]  /*24d0*/  LOP3.LUT R4, R150, 0x1c0, RZ, 0xc0, !PT ;  /* 0x000001c096047812 */ /* 0x000fe400078ec0ff */
[----:B------:R-:W-:Y:S02]  /*24e0*/  LOP3.LUT R2, R14, 0x1f0, RZ, 0xc0, !PT ;  /* 0x000001f00e027812 */ /* 0x000fe400078ec0ff */
[----:B------:R-:W-:Y:S01]  /*24f0*/  LOP3.LUT R17, R4, 0x38, R17, 0xf8, !PT ;  /* 0x0000003804117812 */ /* 0x000fe200078ef811 */
[----:B------:R-:W-:Y:S01]  /*2500*/  IMAD.SHL.U32 R4, R88, 0x20, RZ ;  /* 0x0000002058047824 */ /* 0x000fe200078e00ff */
[----:B-1----:R-:W-:-:S02]  /*2510*/  SHF.L.U64.HI R19, R8, 0x6, R9 ;  /* 0x0000000608137819 */ /* 0x002fc40000010209 */
[----:B------:R-:W-:Y:S02]  /*2520*/  LOP3.LUT R21, R150, 0x200, RZ, 0xc0, !PT ;  /* 0x0000020096157812 */ /* 0x000fe400078ec0ff */
[----:B------:R-:W-:Y:S01]  /*2530*/  LOP3.LUT R23, R23, 0x7, RZ, 0xc0, !PT ;  /* 0x0000000717177812 */ /* 0x000fe200078ec0ff */
[-C--:B------:R-:W-:Y:S01]  /*2540*/  IMAD R19, R19, R12.reuse, RZ ;  /* 0x0000000c13137224 */ /* 0x080fe200078e02ff */
[----:B------:R-:W-:Y:S01]  /*2550*/  IADD3 R2, PT, PT, R2, 0x1, R165 ;  /* 0x0000000102027810 */ /* 0x000fe20007ffe0a5 */
[----:B------:R-:W-:Y:S01]  /*2560*/  IMAD.WIDE.U32 R12, R13, R12, RZ ;  /* 0x0000000c0d0c7225 */ /* 0x000fe200078e00ff */
[----:B------:R-:W-:Y:S02]  /*2570*/  LOP3.LUT R21, R21, 0x7c00, R4, 0xf8, !PT ;  /* 0x00007c0015157812 */ /* 0x000fe400078ef804 */
[----:B------:R-:W-:Y:S01]  /*2580*/  LOP3.LUT R4, R17, 0x8, R14, 0x78, !PT ;  /* 0x0000000811047812 */ /* 0x000fe200078e780e */
[----:B------:R-:W-:Y:S01]  /*2590*/  IMAD.IADD R19, R13, 0x1, R19 ;  /* 0x000000010d137824 */ /* 0x000fe200078e0213 */
[----:B------:R-:W-:-:S04]  /*25a0*/  DEPBAR.LE SB0, 0x0 ;  /* 0x000080000000791a */ /* 0x000fc80000000000 */
[----:B------:R-:W-:Y:S01]  /*25b0*/  IADD3 R2, PT, PT, -R16, R2, R23 ;  /* 0x0000000210027210 */ /* 0x000fe20007ffe117 */
[----:B------:R-:W-:-:S03]  /*25c0*/  IMAD.IADD R151, R4, 0x1, R21 ;  /* 0x0000000104977824 */ /* 0x000fc600078e0215 */
[----:B------:R-:W-:Y:S01]  /*25d0*/  IADD3 R86, PT, PT, R2, R86, R87 ;  /* 0x0000005602567210 */ /* 0x000fe20007ffe057 */
[----:B------:R-:W-:Y:S06]  /*25e0*/  BAR.SYNC.DEFER_BLOCKING 0x0 ;  /* 0x0000000000007b1d */ /* 0x000fec0000010000 */
[----:B------:R-:W-:Y:S05]  /*25f0*/  @P6 BRA `(.L_x_712) ;  /* 0x0000000000406947 */ /* 0x000fea0003800000 */
[----:B------:R-:W1:Y:S01]  /*2600*/  LDCU UR4, c[0x0][0x440] ;  /* 0x00008800ff0477ac */ /* 0x000e620008000800 */
        /* <DEDUP_REMOVED lines=15> */
.L_x_712:
[----:B------:R2:W-:Y:S04]  /*2700*/  STS.128 [R164+0x8000], RZ ;  /* 0x008000ffa4007388 */ /* 0x0005e80000000c00 */
[----:B------:R2:W-:Y:S02]  /*2710*/  STS.128 [R164+0xa000], RZ ;  /* 0x00a000ffa4007388 */ /* 0x0005e40000000c00 */
.L_x_713:
[----:B------:R-:W-:Y:S05]  /*2720*/  BSYNC.RECONVERGENT B0 ;  /* 0x0000000000007941 */ /* 0x000fea0003800200 */
.L_x_711:
[-C--:B------:R-:W-:Y:S01]  /*2730*/  ISETP.GE.AND P0, PT, R15, R0.reuse, PT ;  /* 0x000000000f00720c */ /* 0x080fe20003f06270 */
[----:B------:R-:W-:Y:S01]  /*2740*/  BSSY.RECONVERGENT B0, `(.L_x_714) ;  /* 0x000001b000007945 */ /* 0x000fe20003800200 */
[-C--:B------:R-:W-:Y:S02]  /*2750*/  ISETP.GE.AND P3, PT, R3, R0.reuse, PT ;  /* 0x000000000300720c */ /* 0x080fe40003f66270 */
[----:B------:R-:W-:Y:S02]  /*2760*/  LOP3.LUT R3, R17, 0x8, R88, 0x78, !PT ;  /* 0x0000000811037812 */ /* 0x000fe400078e7858 */
[----:B------:R-:W-:Y:S02]  /*2770*/  LOP3.LUT R150, R150, 0x400, RZ, 0xc0, !PT ;  /* 0x0000040096967812 */ /* 0x000fe400078ec0ff */
[----:B------:R-:W-:Y:S02]  /*2780*/  ISETP.GE.AND P4, PT, R5, R0, PT ;  /* 0x000000000500720c */ /* 0x000fe40003f86270 */
[----:B------:R-:W-:Y:S01]  /*2790*/  LEA R151, R151, UR5, 0x1 ;  /* 0x0000000597977c11 */ /* 0x000fe2000f8e08ff */
[----:B------:R-:W-:-:S02]  /*27a0*/  IMAD R150, R3, 0x2, R150 ;  /* 0x0000000203967824 */ /* 0x000fc400078e0296 */
[----:B------:R3:W-:Y:S04]  /*27b0*/  @P0 STS.128 [R164+0x8800], RZ ;  /* 0x008800ffa4000388 */ /* 0x0007e80000000c00 */
[----:B------:R3:W-:Y:S01]  /*27c0*/  @P0 STS.128 [R164+0xa800], RZ ;  /* 0x00a800ffa4000388 */ /* 0x0007e20000000c00 */
[----:B------:R-:W-:Y:S05]  /*27d0*/  @P0 BRA `(.L_x_715) ;  /* 0x0000000000440947 */ /* 0x000fea0003800000 */
[----:B------:R-:W4:Y:S01]  /*27e0*/  LDCU UR4, c[0x0][0x440] ;  /* 0x00008800ff0477ac */ /* 0x000f220008000800 */
[----:B------:R-:W-:-:S04]  /*27f0*/  LEA R3, P2, R8, R12, 0x4 ;  /* 0x0000000c08037211 */ /* 0x000fc800078420ff */
[----:B------:R-:W-:Y:S02]  /*2800*/  LEA.HI.X R0, R8, R19, R9, 0x4, P2 ;  /* 0x0000001308007211 */ /* 0x000fe400010f2409 */
        /* <DEDUP_REMOVED lines=14> */
.L_x_715:
[----:B------:R-:W-:Y:S05]  /*28f0*/  BSYNC.RECONVERGENT B0 ;  /* 0x0000000000007941 */ /* 0x000fea0003800200 */
.L_x_714:
[----:B------:R1:W-:Y:S01]  /*2900*/  @P4 STS.128 [R164+0x9000], RZ ;  /* 0x009000ffa4004388 */ /* 0x0003e20000000c00 */
[----:B------:R-:W-:Y:S03]  /*2910*/  BSSY.RECONVERGENT B0, `(.L_x_716) ;  /* 0x0000016000007945 */ /* 0x000fe60003800200 */
[----:B------:R1:W-:Y:S01]  /*2920*/  @P4 STS.128 [R164+0xb000], RZ ;  /* 0x00b000ffa4004388 */ /* 0x0003e20000000c00 */
[----:B------:R-:W-:Y:S05]  /*2930*/  @P4 BRA `(.L_x_717) ;  /* 0x00000000004c4947 */ /* 0x000fea0003800000 */
[----:B------:R-:W5:Y:S01]  /*2940*/  LDCU UR4, c[0x0][0x440] ;  /* 0x00008800ff0477ac */ /* 0x000f620008000800 */
[----:B------:R-:W-:-:S04]  /*2950*/  IMAD.WIDE.U32 R14, R8, 0x20, RZ ;  /* 0x00000020080e7825 */ /* 0x000fc800078e00ff */
[----:B----4-:R-:W-:Y:S01]  /*2960*/  IMAD.SHL.U32 R3, R9, 0x20, RZ ;  /* 0x0000002009037824 */ /* 0x010fe200078e00ff */
[----:B------:R-:W-:-:S04]  /*2970*/  IADD3 R0, P2, PT, R12, R14, RZ ;  /* 0x0000000e0c007210 */ /* 0x000fc80007f5e0ff */
[----:B------:R-:W-:Y:S02]  /*2980*/  IADD3.X R3, PT, PT, R19, R15, R3, P2, !PT ;  /* 0x0000000f13037210 */ /* 0x000fe400017fe403 */
        /* <DEDUP_REMOVED lines=14> */
.L_x_717:
[----:B------:R-:W-:Y:S05]  /*2a70*/  BSYNC.RECONVERGENT B0 ;  /* 0x0000000000007941 */ /* 0x000fea0003800200 */
.L_x_716:
[----:B------:R1:W-:Y:S01]  /*2a80*/  @P3 STS.128 [R164+0x9800], RZ ;  /* 0x009800ffa4003388 */ /* 0x0003e20000000c00 */
[----:B------:R-:W-:Y:S03]  /*2a90*/  BSSY.RECONVERGENT B0, `(.L_x_718) ;  /* 0x0000016000007945 */ /* 0x000fe60003800200 */
[----:B------:R1:W-:Y:S01]  /*2aa0*/  @P3 STS.128 [R164+0xb800], RZ ;  /* 0x00b800ffa4003388 */ /* 0x0003e20000000c00 */
[----:B------:R-:W-:Y:S05]  /*2ab0*/  @P3 BRA `(.L_x_719) ;  /* 0x00000000004c3947 */ /* 0x000fea0003800000 */
[----:B------:R-:W5:Y:S01]  /*2ac0*/  LDCU UR4, c[0x0][0x440] ;  /* 0x00008800ff0477ac */ /* 0x000f620008000800 */
[----:B------:R-:W-:Y:S02]  /*2ad0*/  IMAD.MOV.U32 R18, RZ, RZ, R12 ;  /* 0x000000ffff127224 */ /* 0x000fe400078e000c */
[----:B------:R-:W-:Y:S02]  /*2ae0*/  IMAD R0, R9, 0x30, RZ ;  /* 0x0000003009007824 */ /* 0x000fe400078e02ff */
[----:B------:R-:W-:-:S04]  /*2af0*/  IMAD.WIDE.U32 R18, R8, 0x30, R18 ;  /* 0x0000003008127825 */ /* 0x000fc800078e0012 */
[----:B------:R-:W-:Y:S01]  /*2b00*/  IMAD.IADD R0, R19, 0x1, R0 ;  /* 0x0000000113007824 */ /* 0x000fe200078e0200 */
[----:B----4-:R-:W-:-:S04]  /*2b10*/  LEA R2, P2, R18, R158, 0x1 ;  /* 0x0000009e12027211 */ /* 0x010fc800078408ff */
        /* <DEDUP_REMOVED lines=13> */
.L_x_719:
[----:B------:R-:W-:Y:S05]  /*2bf0*/  BSYNC.RECONVERGENT B0 ;  /* 0x0000000000007941 */ /* 0x000fea0003800200 */
.L_x_718:
[----:B------:R-:W-:Y:S01]  /*2c00*/  LDSM.16.M88.4 R28, [R151] ;  /* 0x00000000971c783b */ /* 0x000fe20000000200 */
[----:B------:R-:W-:Y:S01]  /*2c10*/  R2P PR, R88, 0x6 ;  /* 0x0000000658007804 */ /* 0x000fe20000000000 */
[----:B------:R-:W-:Y:S01]  /*2c20*/  IMAD.MOV.U32 R5, RZ, RZ, 0x20 ;  /* 0x00000020ff057424 */ /* 0x000fe200078e00ff */
[----:B------:R-:W-:Y:S01]  /*2c30*/  MOV R0, 0x40 ;  /* 0x0000004000007802 */ /* 0x000fe20000000f00 */
[----:B------:R-:W5:Y:S01]  /*2c40*/  LDSM.16.M88.4 R52, [R150+UR5+0x4000] ;  /* 0x004000059634783b */ /* 0x000f620008000200 */
[----:B----4-:R-:W-:Y:S01]  /*2c50*/  VIADD R2, R150, UR5 ;  /* 0x0000000596027c36 */ /* 0x010fe20008000000 */
[----:B------:R-:W-:Y:S01]  /*2c60*/  ISETP.NE.AND P6, PT, R101, 0x1, PT ;  /* 0x000000016500780c */ /* 0x000fe20003fc5270 */
[----:B------:R-:W-:Y:S01]  /*2c70*/  IMAD.SHL.U32 R88, R88, 0x2, RZ ;  /* 0x0000000258587824 */ /* 0x000fe200078e00ff */
[----:B------:R-:W-:Y:S01]  /*2c80*/  SEL R5, R5, 0xffffffe0, !P1 ;  /* 0xffffffe005057807 */ /* 0x000fe20004800000 */
[----:B------:R-:W4:Y:S01]  /*2c90*/  LDSM.16.M88.4 R44, [R150+UR5+0x4800] ;  /* 0x00480005962c783b */ /* 0x000f220008000200 */
[----:B------:R-:W-:-:S02]  /*2ca0*/  SEL R0, R0, 0xffffffc0, !P2 ;  /* 0xffffffc000007807 */ /* 0x000fc40005000000 */
[----:B------:R-:W-:Y:S01]  /*2cb0*/  LOP3.LUT R88, R88, 0x6, RZ, 0xc0, !PT ;  /* 0x0000000658587812 */ /* 0x000fe200078ec0ff */
[C-C-:B------:R-:W-:Y:S01]  /*2cc0*/  IMAD.IADD R149, R151.reuse, 0x1, R5.reuse ;  /* 0x0000000197957824 */ /* 0x140fe200078e0205 */
[----:B------:R-:W2:Y:S01]  /*2cd0*/  LDSM.16.M88.4 R36, [R150+UR5+0x5000] ;  /* 0x005000059624783b */ /* 0x000ea20008000200 */
[----:B------:R-:W-:Y:S01]  /*2ce0*/  IMAD.IADD R145, R2, 0x1, R5 ;  /* 0x0000000102917824 */ /* 0x000fe200078e0205 */
[----:B------:R-:W-:Y:S01]  /*2cf0*/  VIMNMX R136, PT, PT, R86, R87, PT ;  /* 0x0000005756887248 */ /* 0x000fe20003fe0100 */
[--C-:B------:R-:W-:Y:S01]  /*2d00*/  IMAD.IADD R148, R151, 0x1, R0.reuse ;  /* 0x0000000197947824 */ /* 0x100fe200078e0200 */
[----:B-1----:R-:W1:Y:S01]  /*2d10*/  LDSM.16.M88.4 R20, [R150+UR5+0x5800] ;  /* 0x005800059614783b */ /* 0x002e620008000200 */
[----:B------:R-:W-:Y:S01]  /*2d20*/  IMAD.IADD R144, R2, 0x1, R0 ;  /* 0x0000000102907824 */ /* 0x000fe200078e0200 */
[----:B------:R-:W-:Y:S01]  /*2d30*/  VIADDMNMX R2, R86, 0x8, R87, PT ;  /* 0x0000000856027846 */ /* 0x000fe20003800157 */
[----:B------:R-:W-:Y:S01]  /*2d40*/  IMAD.IADD R147, R5, 0x1, R148 ;  /* 0x0000000105937824 */ /* 0x000fe200078e0294 */
[----:B------:R-:W-:Y:S01]  /*2d50*/  LDSM.16.M88.4 R12, [R149] ;  /* 0x00000000950c783b */ /* 0x000fe20000000200 */
[----:B------:R-:W-:Y:S01]  /*2d60*/  IMAD R3, R101, 0x40, R88 ;  /* 0x0000004065037824 */ /* 0x000fe200078e0258 */
[----:B------:R-:W-:-:S02]  /*2d70*/  IADD3 R143, PT, PT, R5, R144, RZ ;  /* 0x00000090058f7210 */ /* 0x000fc40007ffe0ff */
[----:B------:R-:W3:Y:S04]  /*2d80*/  LDSM.16.M88.4 R16, [R145+0x4000] ;  /* 0x004000009110783b */ /* 0x000ee80000000200 */
[----:B------:R-:W3:Y:S04]  /*2d90*/  LDSM.16.M88.4 R68, [R145+0x4800] ;  /* 0x004800009144783b */ /* 0x000ee80000000200 */
[----:B------:R-:W3:Y:S04]  /*2da0*/  LDSM.16.M88.4 R64, [R145+0x5000] ;  /* 0x005000009140783b */ /* 0x000ee80000000200 */
[----:B------:R-:W3:Y:S04]  /*2db0*/  LDSM.16.M88.4 R24, [R145+0x5800] ;  /* 0x005800009118783b */ /* 0x000ee80000000200 */
[----:B------:R-:W-:Y:S01]  /*2dc0*/  LDSM.16.M88.4 R60, [R148] ;  /* 0x00000000943c783b */ /* 0x000fe20000000200 */
[C---:B-----5:R-:W-:Y:S03]  /*2dd0*/  HMMA.16816.F32 R56, R28.reuse, R52, RZ ;  /* 0x000000341c38723c */ /* 0x060fe600000018ff */
[----:B------:R-:W-:Y:S04]  /*2de0*/  LDSM.16.M88.4 R80, [R143+0x5800] ;  /* 0x005800008f50783b */ /* 0x000fe80000000200 */
[----:B------:R-:W-:Y:S01]  /*2df0*/  LDSM.16.M88.4 R76, [R150+UR5+0x6000] ;  /* 0x00600005964c783b */ /* 0x000fe20008000200 */
[C---:B------:R-:W-:Y:S03]  /*2e00*/  HMMA.16816.F32 R52, R28.reuse, R54, RZ ;  /* 0x000000361c34723c */ /* 0x040fe600000018ff */
[----:B------:R-:W-:Y:S04]  /*2e10*/  LDSM.16.M88.4 R72, [R150+UR5+0x6800] ;  /* 0x006800059648783b */ /* 0x000fe80008000200 */
[----:B------:R-:W0:Y:S01]  /*2e20*/  LDGDEPBAR ;  /* 0x00000000000079af */ /* 0x000e220000000000 */
[C---:B----4-:R-:W-:Y:S08]  /*2e30*/  HMMA.16816.F32 R48, R28.reuse, R44, RZ ;  /* 0x0000002c1c30723c */ /* 0x050ff000000018ff */
[C---:B--2---:R-:W-:Y:S08]  /*2e40*/  HMMA.16816.F32 R40, R28.reuse, R36, RZ ;  /* 0x000000241c28723c */ /* 0x044ff000000018ff */
[C---:B------:R-:W-:Y:S08]  /*2e50*/  HMMA.16816.F32 R44, R28.reuse, R46, RZ ;  /* 0x0000002e1c2c723c */ /* 0x040ff000000018ff */
[C---:B------:R-:W-:Y:S08]  /*2e60*/  HMMA.16816.F32 R36, R28.reuse, R38, RZ ;  /* 0x000000261c24723c */ /* 0x040ff000000018ff */
[C---:B-1----:R-:W-:Y:S08]  /*2e70*/  HMMA.16816.F32 R32, R28.reuse, R20, RZ ;  /* 0x000000141c20723c */ /* 0x042ff000000018ff */
[----:B------:R-:W-:Y:S01]  /*2e80*/  HMMA.16816.F32 R28, R28, R22, RZ ;  /* 0x000000161c1c723c */ /* 0x000fe200000018ff */
[----:B------:R-:W-:Y:S07]  /*2e90*/  LDSM.16.M88.4 R20, [R144+0x4800] ;  /* 0x004800009014783b */ /* 0x000fee0000000200 */
[C---:B---3--:R-:W-:Y:S08]  /*2ea0*/  HMMA.16816.F32 R56, R12.reuse, R16, R56 ;  /* 0x000000100c38723c */ /* 0x048ff00000001838 */
        /* <DEDUP_REMOVED lines=8> */
[C---:B------:R-:W-:Y:S08]  /*2f30*/  HMMA.16816.F32 R32, R12.reuse, R24, R32 ;  /* 0x000000180c20723c */ /* 0x040ff00000001820 */
[----:B------:R-:W-:Y:S01]  /*2f40*/  HMMA.16816.F32 R28, R12, R26, R28 ;  /* 0x0000001a0c1c723c */ /* 0x000fe2000000181c */
[----:B------:R-:W-:Y:S04]  /*2f50*/  LDSM.16.M88.4 R12, [R147] ;  /* 0x00000000930c783b */ /* 0x000fe80000000200 */
[----:B------:R-:W4:Y:S03]  /*2f60*/  LDSM.16.M88.4 R24, [R143+0x4000] ;  /* 0x004000008f18783b */ /* 0x000f260000000200 */
[C---:B-1----:R-:W-:Y:S08]  /*2f70*/  HMMA.16816.F32 R56, R60.reuse, R16, R56 ;  /* 0x000000103c38723c */ /* 0x042ff00000001838 */
[C---:B------:R-:W-:Y:S01]  /*2f80*/  HMMA.16816.F32 R52, R60.reuse, R18, R52 ;  /* 0x000000123c34723c */ /* 0x040fe20000001834 */
[----:B------:R-:W1:Y:S07]  /*2f90*/  LDSM.16.M88.4 R16, [R143+0x4800] ;  /* 0x004800008f10783b */ /* 0x000e6e0000000200 */
[C---:B------:R-:W-:Y:S08]  /*2fa0*/  HMMA.16816.F32 R48, R60.reuse, R20, R48 ;  /* 0x000000143c30723c */ /* 0x040ff00000001830 */
[C---:B------:R-:W-:Y:S01]  /*2fb0*/  HMMA.16816.F32 R44, R60.reuse, R22, R44 ;  /* 0x000000163c2c723c */ /* 0x040fe2000000182c */
[----:B------:R-:W5:Y:S07]  /*2fc0*/  LDSM.16.M88.4 R20, [R143+0x5000] ;  /* 0x005000008f14783b */ /* 0x000f6e0000000200 */
[C---:B--2---:R-:W-:Y:S08]  /*2fd0*/  HMMA.16816.F32 R40, R60.reuse, R68, R40 ;  /* 0x000000443c28723c */ /* 0x044ff00000001828 */
[C---:B------:R-:W-:Y:S01]  /*2fe0*/  HMMA.16816.F32 R36, R60.reuse, R70, R36 ;  /* 0x000000463c24723c */ /* 0x040fe20000001824 */
[----:B------:R-:W-:Y:S07]  /*2ff0*/  LDSM.16.M88.4 R68, [R150+UR5+0x7000] ;  /* 0x007000059644783b */ /* 0x000fee0008000200 */
[C---:B---3--:R-:W-:Y:S08]  /*3000*/  HMMA.16816.F32 R32, R60.reuse, R64, R32 ;  /* 0x000000403c20723c */ /* 0x048ff00000001820 */
[----:B------:R-:W-:Y:S01]  /*3010*/  HMMA.16816.F32 R28, R60, R66, R28 ;  /* 0x000000423c1c723c */ /* 0x000fe2000000181c */
[----:B------:R-:W2:Y:S04]  /*3020*/  LDSM.16.M88.4 R60, [R151+0x2000] ;  /* 0x00200000973c783b */ /* 0x000ea80000000200 */
[----:B------:R-:W3:Y:S03]  /*3030*/  LDSM.16.M88.4 R64, [R150+UR5+0x7800] ;  /* 0x007800059640783b */ /* 0x000ee60008000200 */
[C---:B----4-:R-:W-:Y:S08]  /*3040*/  HMMA.16816.F32 R56, R12.reuse, R24, R56 ;  /* 0x000000180c38723c */ /* 0x050ff00000001838 */
[C---:B------:R-:W-:Y:S01]  /*3050*/  HMMA.16816.F32 R52, R12.reuse, R26, R52 ;  /* 0x0000001a0c34723c */ /* 0x040fe20000001834 */
[----:B------:R-:W-:Y:S07]  /*3060*/  LDSM.16.M88.4 R24, [R145+0x6000] ;  /* 0x006000009118783b */ /* 0x000fee0000000200 */
[C---:B-1----:R-:W-:Y:S08]  /*3070*/  HMMA.16816.F32 R48, R12.reuse, R16, R48 ;  /* 0x000000100c30723c */ /* 0x042ff00000001830 */
[C---:B------:R-:W-:Y:S01]  /*3080*/  HMMA.16816.F32 R44, R12.reuse, R18, R44 ;  /* 0x000000120c2c723c */ /* 0x040fe2000000182c */
[----:B------:R-:W-:Y:S07]  /*3090*/  LDSM.16.M88.4 R16, [R149+0x2000] ;  /* 0x002000009510783b */ /* 0x000fee0000000200 */
[C---:B-----5:R-:W-:Y:S08]  /*30a0*/  HMMA.16816.F32 R40, R12.reuse, R20, R40 ;  /* 0x000000140c28723c */ /* 0x060ff00000001828 */
[C---:B------:R-:W-:Y:S01]  /*30b0*/  HMMA.16816.F32 R36, R12.reuse, R22, R36 ;  /* 0x000000160c24723c */ /* 0x040fe20000001824 */
[----:B------:R-:W1:Y:S07]  /*30c0*/  LDSM.16.M88.4 R20, [R145+0x6800] ;  /* 0x006800009114783b */ /* 0x000e6e0000000200 */
[C---:B------:R-:W-:Y:S08]  /*30d0*/  HMMA.16816.F32 R32, R12.reuse, R80, R32 ;  /* 0x000000500c20723c */ /* 0x040ff00000001820 */
[----:B------:R-:W-:Y:S01]  /*30e0*/  HMMA.16816.F32 R28, R12, R82, R28 ;  /* 0x000000520c1c723c */ /* 0x000fe2000000181c */
[----:B------:R-:W4:Y:S04]  /*30f0*/  LDSM.16.M88.4 R12, [R145+0x7000] ;  /* 0x00700000910c783b */ /* 0x000f280000000200 */
[----:B------:R-:W5:Y:S03]  /*3100*/  LDSM.16.M88.4 R80, [R145+0x7800] ;  /* 0x007800009150783b */ /* 0x000f660000000200 */
[C---:B--2---:R-:W-:Y:S08]  /*3110*/  HMMA.16816.F32 R56, R60.reuse, R76, R56 ;  /* 0x0000004c3c38723c */ /* 0x044ff00000001838 */
[C---:B------:R-:W-:Y:S01]  /*3120*/  HMMA.16816.F32 R52, R60.reuse, R78, R52 ;  /* 0x0000004e3c34723c */ /* 0x040fe20000001834 */
[----:B------:R-:W-:Y:S07]  /*3130*/  LDSM.16.M88.4 R76, [R148+0x2000] ;  /* 0x00200000944c783b */ /* 0x000fee0000000200 */
[C---:B------:R-:W-:Y:S08]  /*3140*/  HMMA.16816.F32 R40, R60.reuse, R68, R40 ;  /* 0x000000443c28723c */ /* 0x040ff00000001828 */
[C---:B------:R-:W-:Y:S01]  /*3150*/  HMMA.16816.F32 R36, R60.reuse, R70, R36 ;  /* 0x000000463c24723c */ /* 0x040fe20000001824 */
[----:B------:R-:W2:Y:S07]  /*3160*/  LDSM.16.M88.4 R68, [R144+0x6800] ;  /* 0x006800009044783b */ /* 0x000eae0000000200 */
[C---:B------:R-:W-:Y:S08]  /*3170*/  HMMA.16816.F32 R48, R60.reuse, R72, R48 ;  /* 0x000000483c30723c */ /* 0x040ff00000001830 */
[C---:B------:R-:W-:Y:S01]  /*3180*/  HMMA.16816.F32 R44, R60.reuse, R74, R44 ;  /* 0x0000004a3c2c723c */ /* 0x040fe2000000182c */
[----:B------:R-:W-:Y:S07]  /*3190*/  LDSM.16.M88.4 R72, [R144+0x6000] ;  /* 0x006000009048783b */ /* 0x000fee0000000200 */
        /* <DEDUP_REMOVED lines=13> */
[C---:B-----5:R-:W-:Y:S08]  /*3270*/  HMMA.16816.F32 R32, R16.reuse, R80, R32 ;  /* 0x000000501020723c */ /* 0x060ff00000001820 */
[----:B------:R-:W-:Y:S01]  /*3280*/  HMMA.16816.F32 R28, R16, R82, R28 ;  /* 0x00000052101c723c */ /* 0x000fe2000000181c */
[----:B------:R-:W1:Y:S07]  /*3290*/  LDSM.16.M88.4 R16, [R143+0x7000] ;  /* 0x007000008f10783b */ /* 0x000e6e0000000200 */
[C---:B--2---:R-:W-:Y:S08]  /*32a0*/  HMMA.16816.F32 R48, R76.reuse, R68, R48 ;  /* 0x000000444c30723c */ /* 0x044ff00000001830 */
[----:B------:R-:W-:Y:S01]  /*32b0*/  HMMA.16816.F32 R68, R76, R70, R44 ;  /* 0x000000464c44723c */ /* 0x000fe2000000182c */
[----:B------:R-:W2:Y:S01]  /*32c0*/  LDSM.16.M88.4 R44, [R143+0x7800] ;  /* 0x007800008f2c783b */ /* 0x000ea20000000200 */
[----:B------:R-:W-:-:S06]  /*32d0*/  DEPBAR.LE SB0, 0x0 ;  /* 0x000080000000791a */ /* 0x000fcc0000000000 */
[C---:B---3--:R-:W-:Y:S08]  /*32e0*/  HMMA.16816.F32 R40, R76.reuse, R64, R40 ;  /* 0x000000404c28723c */ /* 0x048ff00000001828 */
[C---:B------:R-:W-:Y:S08]  /*32f0*/  HMMA.16816.F32 R56, R76.reuse, R72, R56 ;  /* 0x000000484c38723c */ /* 0x040ff00000001838 */
[C---:B------:R-:W-:Y:S08]  /*3300*/  HMMA.16816.F32 R52, R76.reuse, R74, R52 ;  /* 0x0000004a4c34723c */ /* 0x040ff00000001834 */
[C---:B------:R-:W-:Y:S08]  /*3310*/  HMMA.16816.F32 R36, R76.reuse, R66, R36 ;  /* 0x000000424c24723c */ /* 0x040ff00000001824 */
[C---:B------:R-:W-:Y:S08]  /*3320*/  HMMA.16816.F32 R32, R76.reuse, R60, R32 ;  /* 0x0000003c4c20723c */ /* 0x040ff00000001820 */
[----:B------:R-:W-:Y:S08]  /*3330*/  HMMA.16816.F32 R28, R76, R62, R28 ;  /* 0x0000003e4c1c723c */ /* 0x000ff0000000181c */
[----:B-1----:R-:W-:Y:S01]  /*3340*/  HMMA.16816.F32 R40, R12, R16, R40 ;  /* 0x000000100c28723c */ /* 0x002fe20000001828 */
[----:B------:R-:W-:-:S04]  /*3350*/  IADD3 R17, PT, PT, R3, -0x40, RZ ;  /* 0xffffffc003117810 */ /* 0x000fc80007ffe0ff */
[C---:B------:R-:W-:Y:S02]  /*3360*/  ISETP.GE.AND P5, PT, R17.reuse, R136, PT ;  /* 0x000000881100720c */ /* 0x040fe40003fa6270 */
[----:B------:R-:W-:Y:S01]  /*3370*/  ISETP.GE.AND P4, PT, R17, R2, PT ;  /* 0x000000021100720c */ /* 0x000fe20003f86270 */
[C---:B------:R-:W-:Y:S08]  /*3380*/  HMMA.16816.F32 R56, R12.reuse, R24, R56 ;  /* 0x000000180c38723c */ /* 0x040ff00000001838 */
[C---:B------:R-:W-:Y:S08]  /*3390*/  HMMA.16816.F32 R52, R12.reuse, R26, R52 ;  /* 0x0000001a0c34723c */ /* 0x040ff00000001834 */
[C---:B------:R-:W-:Y:S08]  /*33a0*/  HMMA.16816.F32 R48, R12.reuse, R20, R48 ;  /* 0x000000140c30723c */ /* 0x040ff00000001830 */
[C---:B------:R-:W-:Y:S08]  /*33b0*/  HMMA.16816.F32 R68, R12.reuse, R22, R68 ;  /* 0x000000160c44723c */ /* 0x040ff00000001844 */
[C---:B------:R-:W-:Y:S08]  /*33c0*/  HMMA.16816.F32 R36, R12.reuse, R18, R36 ;  /* 0x000000120c24723c */ /* 0x040ff00000001824 */
[C---:B--2---:R-:W-:Y:S08]  /*33d0*/  HMMA.16816.F32 R32, R12.reuse, R44, R32 ;  /* 0x0000002c0c20723c */ /* 0x044ff00000001820 */
[----:B------:R-:W-:Y:S01]  /*33e0*/  HMMA.16816.F32 R28, R12, R46, R28 ;  /* 0x0000002e0c1c723c */ /* 0x000fe2000000181c */
[----:B------:R-:W-:Y:S01]  /*33f0*/  VIADD R13, R3, 0xffffffc1 ;  /* 0xffffffc1030d7836 */ /* 0x000fe20000000000 */
[----:B------:R-:W-:Y:S06]  /*3400*/  BAR.SYNC.DEFER_BLOCKING 0x0 ;  /* 0x0000000000007b1d */ /* 0x000fec0000010000 */
[----:B------:R-:W-:-:S12]  /*3410*/  @!P6 BRA `(.L_x_720) ;  /* 0x0000000000f8e947 */ /* 0x000fd80003800000 */
[----:B------:R-:W1:Y:S01]  /*3420*/  LDCU UR4, c[0x0][0x440] ;  /* 0x00008800ff0477ac */ /* 0x000e620008000800 */
[----:B------:R-:W-:-:S04]  /*3430*/  VIADD R14, R101, 0xfffffffe ;  /* 0xfffffffe650e7836 */ /* 0x000fc80000000000 */
[-C--:B------:R-:W-:Y:S02]  /*3440*/  IMAD R17, R84, R14.reuse, RZ ;  /* 0x0000000e54117224 */ /* 0x080fe400078e02ff */
[----:B------:R-:W-:-:S04]  /*3450*/  IMAD.WIDE.U32 R14, R85, R14, RZ ;  /* 0x0000000e550e7225 */ /* 0x000fc800078e00ff */
[----:B------:R-:W-:Y:S01]  /*3460*/  IMAD.IADD R12, R15, 0x1, R17 ;  /* 0x000000010f0c7824 */ /* 0x000fe200078e0211 */
[C---:B------:R-:W-:Y:S02]  /*3470*/  LEA R20, P1, R14.reuse, R160, 0x1 ;  /* 0x000000a00e147211 */ /* 0x040fe400078208ff */
[----:B------:R-:W-:Y:S02]  /*3480*/  IADD3 R15, P0, PT, R103, R14, RZ ;  /* 0x0000000e670f7210 */ /* 0x000fe40007f1e0ff */
[--C-:B------:R-:W-:Y:S02]  /*3490*/  LEA.HI.X R21, R14, R159, R12.reuse, 0x1, P1 ;  /* 0x0000009f0e157211 */ /* 0x100fe400008f0c0c */
[----:B-1----:R-:W-:Y:S01]  /*34a0*/  ISETP.GE.AND P1, PT, R156, UR4, PT ;  /* 0x000000049c007c0c */ /* 0x002fe2000bf26270 */
[----:B------:R-:W-:Y:S01]  /*34b0*/  IMAD.X R12, R102, 0x1, R12, P0 ;  /* 0x00000001660c7824 */ /* 0x000fe200000e060c */
[----:B------:R-:W-:Y:S02]  /*34c0*/  ISETP.GE.AND P0, PT, R155, UR4, PT ;  /* 0x000000049b007c0c */ /* 0x000fe4000bf06270 */
[----:B------:R-:W-:-:S02]  /*34d0*/  IADD3 R17, P2, PT, R103, R15, RZ ;  /* 0x0000000f67117210 */ /* 0x000fc40007f5e0ff */
[----:B------:R-:W-:-:S03]  /*34e0*/  LEA R18, P3, R15, R160, 0x1 ;  /* 0x000000a00f127211 */ /* 0x000fc600078608ff */
[--C-:B------:R-:W-:Y:S01]  /*34f0*/  IMAD.X R14, R102, 0x1, R12.reuse, P2 ;  /* 0x00000001660e7824 */ /* 0x100fe200010e060c */
[----:B------:R-:W-:Y:S02]  /*3500*/  LEA.HI.X R19, R15, R159, R12, 0x1, P3 ;  /* 0x0000009f0f137211 */ /* 0x000fe400018f0c0c */
[C---:B------:R-:W-:Y:S01]  /*3510*/  LEA R16, P3, R17.reuse, R160, 0x1 ;  /* 0x000000a011107211 */ /* 0x040fe200078608ff */
[----:B------:R-:W-:Y:S01]  /*3520*/  @!PT LDS RZ, [RZ] ;  /* 0x00000000fffff984 */ /* 0x000fe20000000800 */
[----:B------:R-:W-:Y:S01]  /*3530*/  @!PT LDS RZ, [RZ] ;  /* 0x00000000fffff984 */ /* 0x000fe20000000800 */
[----:B------:R-:W-:Y:S01]  /*3540*/  @!PT LDS RZ, [RZ] ;  /* 0x00000000fffff984 */ /* 0x000fe20000000800 */
[----:B------:R1:W-:Y:S01]  /*3550*/  @!P1 LDGSTS.E.BYPASS.LTC128B.128 [R164+0x4000], desc[UR12][R20.64] ;  /* 0x0400000014a49fae */ /* 0x0003e2000b981a0c */
[C---:B------:R-:W-:Y:S02]  /*3560*/  LEA R15, P2, R10.reuse, R15, 0x5 ;  /* 0x0000000f0a0f7211 */ /* 0x040fe400078428ff */
[-C--:B------:R-:W-:Y:S01]  /*3570*/  LEA.HI.X R17, R17, R159.reuse, R14, 0x1, P3 ;  /* 0x0000009f11117211 */ /* 0x080fe200018f0c0e */
[----:B------:R1:W-:Y:S01]  /*3580*/  @P1 STS.128 [R164+0x4000], RZ ;  /* 0x004000ffa4001388 */ /* 0x0003e20000000c00 */
[----:B------:R-:W-:Y:S02]  /*3590*/  LEA.HI.X R12, R10, R12, R11, 0x5, P2 ;  /* 0x0000000c0a0c7211 */ /* 0x000fe400010f2c0b */
[C---:B------:R-:W-:Y:S01]  /*35a0*/  LEA R14, P2, R15.reuse, R160, 0x1 ;  /* 0x000000a00f0e7211 */ /* 0x040fe200078408ff */
[----:B------:R-:W-:Y:S01]  /*35b0*/  @!PT LDS RZ, [RZ] ;  /* 0x00000000fffff984 */ /* 0x000fe20000000800 */
[----:B------:R-:W-:Y:S01]  /*35c0*/  @!PT LDS RZ, [RZ] ;  /* 0x00000000fffff984 */ /* 0x000fe20000000800 */
[----:B------:R-:W-:Y:S01]  /*35d0*/  @!PT LDS RZ, [RZ] ;  /* 0x00000000fffff984 */ /* 0x000fe20000000800 */
[----:B------:R1:W-:Y:S03]  /*35e0*/  @!P0 LDGSTS.E.BYPASS.LTC128B.128 [R164+0x6000], desc[UR12][R20.64+0x80] ;  /* 0x0600008014a48fae */ /* 0x0003e6000b981a0c */
[----:B------:R-:W-:Y:S01]  /*35f0*/  LEA.HI.X R15, R15, R159, R12, 0x1, P2 ;  /* 0x0000009f0f0f7211 */ /* 0x000fe200010f0c0c */
        /* <DEDUP_REMOVED lines=32> */
.L_x_720:
[----:B------:R-:W-:Y:S01]  /*3800*/  VIADD R7, R3, 0xffffffc9 ;  /* 0xffffffc903077836 */ /* 0x000fe20000000000 */
[----:B------:R-:W-:Y:S01]  /*3810*/  ISETP.GE.AND P3, PT, R13, R136, PT ;  /* 0x000000880d00720c */ /* 0x000fe20003f66270 */
[----:B-1----:R-:W-:Y:S01]  /*3820*/  VIADD R15, R3, 0xffffffc8 ;  /* 0xffffffc8030f7836 */ /* 0x002fe20000000000 */
[----:B------:R-:W-:Y:S01]  /*3830*/  ISETP.GE.AND P1, PT, R13, R2, PT ;  /* 0x000000020d00720c */ /* 0x000fe20003f26270 */
[C---:B------:R-:W-:Y:S01]  /*3840*/  VIADD R13, R3.reuse, 0xffffffd0 ;  /* 0xffffffd0030d7836 */ /* 0x040fe20000000000 */
[----:B------:R-:W-:Y:S01]  /*3850*/  FSEL R56, R56, -INF , !P5 ;  /* 0xff80000038387808 */ /* 0x000fe20006800000 */
[C---:B------:R-:W-:Y:S01]  /*3860*/  VIADD R19, R3.reuse, 0xffffffe8 ;  /* 0xffffffe803137836 */ /* 0x040fe20000000000 */
[----:B------:R-:W-:Y:S01]  /*3870*/  FSEL R58, R58, -INF , !P4 ;  /* 0xff8000003a3a7808 */ /* 0x000fe20006000000 */
[----:B------:R-:W-:Y:S01]  /*3880*/  VIADD R17, R3, 0xffffffe9 ;  /* 0xffffffe903117836 */ /* 0x000fe20000000000 */
[C---:B------:R-:W-:Y:S01]  /*3890*/  ISETP.GE.AND P5, PT, R7.reuse, R136, PT ;  /* 0x000000880700720c */ /* 0x040fe20003fa6270 */
[----:B------:R-:W1:Y:S01]  /*38a0*/  LDCU UR6, c[0x0][0x45c] ;  /* 0x00008b80ff0677ac */ /* 0x000e620008000800 */
[----:B------:R-:W-:Y:S01]  /*38b0*/  ISETP.GE.AND P4, PT, R7, R2, PT ;  /* 0x000000020700720c */ /* 0x000fe20003f86270 */
[----:B------:R-:W-:Y:S01]  /*38c0*/  VIADD R7, R3, 0xffffffd1 ;  /* 0xffffffd103077836 */ /* 0x000fe20000000000 */
[C---:B------:R-:W-:Y:S01]  /*38d0*/  ISETP.GE.AND P2, PT, R15.reuse, R136, PT ;  /* 0x000000880f00720c */ /* 0x040fe20003f46270 */
[----:B------:R-:W-:Y:S01]  /*38e0*/  IMAD.MOV.U32 R168, RZ, RZ, -0x1 ;  /* 0xffffffffffa87424 */ /* 0x000fe200078e00ff */
[----:B------:R-:W-:Y:S01]  /*38f0*/  ISETP.GE.AND P0, PT, R15, R2, PT ;  /* 0x000000020f00720c */ /* 0x000fe20003f06270 */
[----:B------:R-:W-:Y:S01]  /*3900*/  VIADD R15, R3, 0xfffffff0 ;  /* 0xfffffff0030f7836 */ /* 0x000fe20000000000 */
[----:B------:R-:W-:-:S02]  /*3910*/  FSEL R44, R57, -INF , !P3 ;  /* 0xff800000392c7808 */ /* 0x000fc40005800000 */
[----:B------:R-:W-:Y:S02]  /*3920*/  FSEL R26, R59, -INF , !P1 ;  /* 0xff8000003b1a7808 */ /* 0x000fe40004800000 */
[C---:B------:R-:W-:Y:S02]  /*3930*/  ISETP.GE.AND P3, PT, R13.reuse, R136, PT ;  /* 0x000000880d00720c */ /* 0x040fe40003f66270 */
[----:B------:R-:W-:Y:S01]  /*3940*/  ISETP.GE.AND P1, PT, R13, R2, PT ;  /* 0x000000020d00720c */ /* 0x000fe20003f26270 */
[----:B------:R-:W-:Y:S01]  /*3950*/  VIADD R13, R3, 0xffffffd8 ;  /* 0xffffffd8030d7836 */ /* 0x000fe20000000000 */
[----:B------:R-:W-:Y:S02]  /*3960*/  FSEL R52, R52, -INF , !P2 ;  /* 0xff80000034347808 */ /* 0x000fe40005000000 */
[----:B------:R-:W-:Y:S02]  /*3970*/  FSEL R54, R54, -INF , !P0 ;  /* 0xff80000036367808 */ /* 0x000fe40004000000 */
[----:B------:R-:W-:-:S02]  /*3980*/  ISETP.GE.AND P2, PT, R7, R136, PT ;  /* 0x000000880700720c */ /* 0x000fc40003f46270 */
[----:B------:R-:W-:Y:S01]  /*3990*/  ISETP.GE.AND P0, PT, R7, R2, PT ;  /* 0x000000020700720c */ /* 0x000fe20003f06270 */
[----:B------:R-:W-:Y:S01]  /*39a0*/  VIADD R7, R3, 0xffffffd9 ;  /* 0xffffffd903077836 */ /* 0x000fe20000000000 */
[----:B------:R-:W-:Y:S02]  /*39b0*/  FSEL R46, R53, -INF , !P5 ;  /* 0xff800000352e7808 */ /* 0x000fe40006800000 */
[----:B------:R-:W-:Y:S02]  /*39c0*/  FSEL R24, R55, -INF , !P4 ;  /* 0xff80000037187808 */ /* 0x000fe40006000000 */
[C---:B------:R-:W-:Y:S02]  /*39d0*/  ISETP.GE.AND P5, PT, R13.reuse, R136, PT ;  /* 0x000000880d00720c */ /* 0x040fe40003fa6270 */
        /* <DEDUP_REMOVED lines=8> */
[----:B------:R-:W-:Y:S02]  /*3a60*/  FMNMX3.FTZ R21, R56, R44, R52, !PT ;  /* 0x0000002c38157276 */ /* 0x000fe40007810034 */
[----:B------:R-:W-:-:S02]  /*3a70*/  ISETP.GE.AND P2, PT, R13, R136, PT ;  /* 0x000000880d00720c */ /* 0x000fc40003f46270 */
[----:B------:R-:W-:Y:S02]  /*3a80*/  FSEL R68, R68, -INF , !P5 ;  /* 0xff80000044447808 */ /* 0x000fe40006800000 */
[----:B------:R-:W-:Y:S02]  /*3a90*/  FMNMX3.FTZ R21, R21, R46, R22, !PT ;  /* 0x0000002e15157276 */ /* 0x000fe40007810016 */
[-C--:B------:R-:W-:Y:S02]  /*3aa0*/  ISETP.GE.AND P5, PT, R7, R136.reuse, PT ;  /* 0x000000880700720c */ /* 0x080fe40003fa6270 */
[----:B------:R-:W-:Y:S02]  /*3ab0*/  FSEL R110, R40, -INF , !P2 ;  /* 0xff800000286e7808 */ /* 0x000fe40005000000 */
[----:B------:R-:W-:Y:S02]  /*3ac0*/  ISETP.GE.AND P2, PT, R19, R136, PT ;  /* 0x000000881300720c */ /* 0x000fe40003f46270 */
[----:B------:R-:W-:-:S02]  /*3ad0*/  FSEL R12, R51, -INF , !P0 ;  /* 0xff800000330c7808 */ /* 0x000fc40004000000 */
[----:B------:R-:W-:Y:S02]  /*3ae0*/  FSEL R18, R69, -INF , !P3 ;  /* 0xff80000045127808 */ /* 0x000fe40005800000 */
[----:B------:R-:W-:Y:S02]  /*3af0*/  FMNMX3.FTZ R21, R21, R20, R68, !PT ;  /* 0x0000001415157276 */ /* 0x000fe40007810044 */
[-C--:B------:R-:W-:Y:S01]  /*3b00*/  ISETP.GE.AND P0, PT, R13, R2.reuse, PT ;  /* 0x000000020d00720c */ /* 0x080fe20003f06270 */
[----:B------:R-:W-:Y:S01]  /*3b10*/  VIADD R13, R3, 0xfffffff1 ;  /* 0xfffffff1030d7836 */ /* 0x000fe20000000000 */
[----:B------:R-:W-:Y:S02]  /*3b20*/  FSEL R166, R41, -INF , !P5 ;  /* 0xff80000029a67808 */ /* 0x000fe40006800000 */
[----:B------:R-:W-:Y:S01]  /*3b30*/  ISETP.GE.AND P3, PT, R7, R2, PT ;  /* 0x000000020700720c */ /* 0x000fe20003f66270 */
[----:B------:R-:W-:Y:S01]  /*3b40*/  VIADD R7, R3, 0xfffffff8 ;  /* 0xfffffff803077836 */ /* 0x000fe20000000000 */
[----:B------:R-:W-:Y:S01]  /*3b50*/  ISETP.GE.AND P5, PT, R17, R136, PT ;  /* 0x000000881100720c */ /* 0x000fe20003fa6270 */
[----:B------:R-:W-:Y:S01]  /*3b60*/  VIADD R3, R3, 0xfffffff9 ;  /* 0xfffffff903037836 */ /* 0x000fe20000000000 */
[----:B------:R-:W-:-:S02]  /*3b70*/  FSEL R152, R36, -INF , !P2 ;  /* 0xff80000024987808 */ /* 0x000fc40005000000 */
[----:B------:R-:W-:Y:S02]  /*3b80*/  ISETP.GE.AND P2, PT, R15, R136, PT ;  /* 0x000000880f00720c */ /* 0x000fe40003f46270 */
        /* <DEDUP_REMOVED lines=9> */
[----:B------:R-:W-:Y:S02]  /*3c20*/  FMNMX3.FTZ R21, R21, R112, R132, !PT ;  /* 0x0000007015157276 */ /* 0x000fe40007810084 */
[----:B------:R-:W-:-:S02]  /*3c30*/  ISETP.GE.AND P2, PT, R19, R2, PT ;  /* 0x000000021300720c */ /* 0x000fc40003f46270 */
[----:B------:R-:W-:Y:S02]  /*3c40*/  FSEL R126, R29, -INF , !P5 ;  /* 0xff8000001d7e7808 */ /* 0x000fe40006800000 */
[----:B------:R-:W-:Y:S02]  /*3c50*/  FMNMX3.FTZ R21, R21, R130, R128, !PT ;  /* 0x0000008215157276 */ /* 0x000fe40007810080 */
[----:B------:R-:W-:Y:S02]  /*3c60*/  FMNMX3.FTZ R19, R58, R26, R54, !PT ;  /* 0x0000001a3a137276 */ /* 0x000fe40007810036 */
[----:B------:R-:W-:Y:S02]  /*3c70*/  ISETP.GE.AND P5, PT, R17, R2, PT ;  /* 0x000000021100720c */ /* 0x000fe40003fa6270 */
[----:B------:R-:W-:Y:S02]  /*3c80*/  FMNMX.FTZ R17, R126, R21, !PT ;  /* 0x000000157e117209 */ /* 0x000fe40007810000 */
[----:B------:R-:W-:-:S02]  /*3c90*/  FSEL R70, R70, -INF , !P4 ;  /* 0xff80000046467808 */ /* 0x000fc40006000000 */
[----:B------:R-:W-:Y:S01]  /*3ca0*/  FMNMX3.FTZ R19, R19, R24, R16, !PT ;  /* 0x0000001813137276 */ /* 0x000fe20007810010 */
[----:B------:R-:W2:Y:S01]  /*3cb0*/  SHFL.BFLY PT, R28, R17, 0x2, 0x1f ;  /* 0x0c401f00111c7f89 */ /* 0x000ea200000e0000 */
        /* <DEDUP_REMOVED lines=12> */
[----:B------:R-:W-:Y:S02]  /*3d80*/  ISETP.GE.AND P2, PT, R3, R2, PT ;  /* 0x000000020300720c */ /* 0x000fe40003f46270 */
[----:B------:R-:W-:Y:S02]  /*3d90*/  FSEL R122, R35, -INF , !P0 ;  /* 0xff800000237a7808 */ /* 0x000fe40004000000 */
[----:B------:R-:W-:Y:S02]  /*3da0*/  FSEL R120, R30, -INF , !P1 ;  /* 0xff8000001e787808 */ /* 0x000fe40004800000 */
[----:B------:R-:W-:Y:S02]  /*3db0*/  FMNMX3.FTZ R19, R19, R134, R124, !PT ;  /* 0x0000008613137276 */ /* 0x000fe4000781007c */
[----:B------:R-:W-:-:S02]  /*3dc0*/  FSEL R116, R31, -INF , !P2 ;  /* 0xff8000001f747808 */ /* 0x000fc40005000000 */
[----:B------:R-:W-:Y:S02]  /*3dd0*/  FMNMX3.FTZ R7, R19, R122, R120, !PT ;  /* 0x0000007a13077276 */ /* 0x000fe40007810078 */
[----:B--2---:R-:W-:Y:S02]  /*3de0*/  FMNMX.FTZ R17, R17, R28, !PT ;  /* 0x0000001c11117209 */ /* 0x004fe40007810000 */
[----:B------:R-:W-:-:S03]  /*3df0*/  FMNMX.FTZ R7, R116, R7, !PT ;  /* 0x0000000774077209 */ /* 0x000fc60007810000 */
[----:B------:R-:W2:Y:S04]  /*3e00*/  SHFL.BFLY PT, R100, R17, 0x1, 0x1f ;  /* 0x0c201f0011647f89 */ /* 0x000ea800000e0000 */
[----:B------:R-:W3:Y:S01]  /*3e10*/  SHFL.BFLY PT, R28, R7, 0x2, 0x1f ;  /* 0x0c401f00071c7f89 */ /* 0x000ee200000e0000 */
[----:B--2---:R-:W-:Y:S02]  /*3e20*/  FMNMX.FTZ R100, R17, R100, !PT ;  /* 0x0000006411647209 */ /* 0x004fe40007810000 */
[----:B---3--:R-:W-:Y:S01]  /*3e30*/  FMNMX.FTZ R28, R7, R28, !PT ;  /* 0x0000001c071c7209 */ /* 0x008fe20007810000 */
[----:B------:R-:W-:Y:S02]  /*3e40*/  IMAD.SHL.U32 R7, R6, 0x200, RZ ;  /* 0x0000020006077824 */ /* 0x000fe400078e00ff */
[C---:B-1----:R-:W-:Y:S01]  /*3e50*/  FMUL.FTZ R123, R100.reuse, UR6 ;  /* 0x00000006647b7c20 */ /* 0x042fe20008410000 */
[----:B------:R-:W-:Y:S01]  /*3e60*/  FSETP.NEU.FTZ.AND P0, PT, R100, -INF , PT ;  /* 0xff8000006400780b */ /* 0x000fe20003f1d000 */
[----:B------:R-:W1:Y:S01]  /*3e70*/  SHFL.BFLY PT, R3, R28, 0x1, 0x1f ;  /* 0x0c201f001c037f89 */ /* 0x000e6200000e0000 */
[----:B------:R-:W-:-:S02]  /*3e80*/  LOP3.LUT R146, R4, 0x200, R7, 0xf8, !PT ;  /* 0x0000020004927812 */ /* 0x000fc400078ef807 */
[----:B------:R-:W-:Y:S02]  /*3e90*/  FSEL R123, R123, RZ, P0 ;  /* 0x000000ff7b7b7208 */ /* 0x000fe40000000000 */
[----:B------:R-:W-:-:S03]  /*3ea0*/  LEA R146, R146, UR5, 0x1 ;  /* 0x0000000592927c11 */ /* 0x000fc6000f8e08ff */
[--C-:B------:R-:W-:Y:S01]  /*3eb0*/  FFMA.FTZ R109, R56, UR6, -R123.reuse ;  /* 0x00000006386d7c23 */ /* 0x100fe2000801087b */
[--C-:B------:R-:W-:Y:S01]  /*3ec0*/  FFMA.FTZ R106, R44, UR6, -R123.reuse ;  /* 0x000000062c6a7c23 */ /* 0x100fe2000801087b */
[----:B------:R-:W2:Y:S01]  /*3ed0*/  LDSM.16.MT88.4 R92, [R146+0x8000] ;  /* 0x00800000925c783b */ /* 0x000ea20000004200 */
[--C-:B------:R-:W-:Y:S02]  /*3ee0*/  IMAD.IADD R141, R0, 0x1, R146.reuse ;  /* 0x00000001008d7824 */ /* 0x100fe400078e0292 */
[--C-:B------:R-:W-:Y:S01]  /*3ef0*/  FFMA.FTZ R105, R52, UR6, -R123.reuse ;  /* 0x0000000634697c23 */ /* 0x100fe2000801087b */
[C---:B------:R-:W-:Y:S02]  /*3f00*/  IMAD.IADD R142, R5.reuse, 0x1, R146 ;  /* 0x00000001058e7824 */ /* 0x040fe400078e0292 */
[----:B------:R-:W-:Y:S01]  /*3f10*/  FFMA.FTZ R34, R46, UR6, -R123 ;  /* 0x000000062e227c23 */ /* 0x000fe2000801087b */
[----:B------:R-:W-:Y:S01]  /*3f20*/  IMAD.IADD R140, R5, 0x1, R141 ;  /* 0x00000001058c7824 */ /* 0x000fe200078e028d */
[----:B------:R-:W3:Y:S01]  /*3f30*/  LDSM.16.MT88.4 R48, [R141+0x8000] ;  /* 0x008000008d30783b */ /* 0x000ee20000004200 */
[----:B------:R-:W-:Y:S01]  /*3f40*/  MUFU.EX2 R109, R109 ;  /* 0x0000006d006d7308 */ /* 0x000fe20000000800 */
[--C-:B------:R-:W-:Y:S01]  /*3f50*/  FFMA.FTZ R35, R22, UR6, -R123.reuse ;  /* 0x0000000616237c23 */ /* 0x100fe2000801087b */
[--C-:B------:R-:W-:Y:S01]  /*3f60*/  FFMA.FTZ R32, R20, UR6, -R123.reuse ;  /* 0x0000000614207c23 */ /* 0x100fe2000801087b */
[----:B------:R-:W4:Y:S01]  /*3f70*/  LDSM.16.MT88.4 R40, [R142+0x8000] ;  /* 0x008000008e28783b */ /* 0x000f220000004200 */
[--C-:B------:R-:W-:Y:S01]  /*3f80*/  FFMA.FTZ R31, R68, UR6, -R123.reuse ;  /* 0x00000006441f7c23 */ /* 0x100fe2000801087b */
[--C-:B------:R-:W-:Y:S01]  /*3f90*/  FFMA.FTZ R110, R110, UR6, -R123.reuse ;  /* 0x000000066e6e7c23 */ /* 0x100fe2000801087b */
[--C-:B------:R-:W-:Y:S01]  /*3fa0*/  FFMA.FTZ R113, R166, UR6, -R123.reuse ;  /* 0x00000006a6717c23 */ /* 0x100fe2000801087b */
[----:B-1----:R-:W-:Y:S01]  /*3fb0*/  FMNMX.FTZ R3, R28, R3, !PT ;  /* 0x000000031c037209 */ /* 0x002fe20007810000 */
[----:B------:R-:W-:Y:S01]  /*3fc0*/  LDSM.16.MT88.4 R64, [R146+0xa000] ;  /* 0x00a000009240783b */ /* 0x000fe20000004200 */
[----:B------:R-:W1:Y:S01]  /*3fd0*/  MUFU.EX2 R106, R106 ;  /* 0x0000006a006a7308 */ /* 0x000e620000000800 */
[--C-:B------:R-:W-:Y:S01]  /*3fe0*/  FFMA.FTZ R28, R18, UR6, -R123.reuse ;  /* 0x00000006121c7c23 */ /* 0x100fe2000801087b */
[C---:B------:R-:W-:Y:S01]  /*3ff0*/  FSETP.NEU.FTZ.AND P0, PT, R3.reuse, -INF , PT ;  /* 0xff8000000300780b */ /* 0x040fe20003f1d000 */
[----:B------:R-:W-:Y:S01]  /*4000*/  FMUL.FTZ R119, R3, UR6 ;  /* 0x0000000603777c20 */ /* 0x000fe20008410000 */
[----:B------:R-:W-:Y:S01]  /*4010*/  LDSM.16.MT88.4 R72, [R142+0xa000] ;  /* 0x00a000008e48783b */ /* 0x000fe20000004200 */
[--C-:B------:R-:W-:Y:S01]  /*4020*/  FFMA.FTZ R115, R152, UR6, -R123.reuse ;  /* 0x0000000698737c23 */ /* 0x100fe2000801087b */
[--C-:B------:R-:W-:Y:S01]  /*4030*/  FFMA.FTZ R112, R112, UR6, -R123.reuse ;  /* 0x0000000670707c23 */ /* 0x100fe2000801087b */
[--C-:B------:R-:W-:Y:S01]  /*4040*/  FFMA.FTZ R125, R132, UR6, -R123.reuse ;  /* 0x00000006847d7c23 */ /* 0x100fe2000801087b */
[----:B------:R-:W-:Y:S01]  /*4050*/  FSEL R119, R119, RZ, P0 ;  /* 0x000000ff77777208 */ /* 0x000fe20000000000 */
[----:B------:R-:W-:Y:S01]  /*4060*/  LDSM.16.MT88.4 R88, [R141+0xa000] ;  /* 0x00a000008d58783b */ /* 0x000fe20000004200 */
[----:B------:R-:W-:Y:S01]  /*4070*/  MUFU.EX2 R105, R105 ;  /* 0x0000006900697308 */ /* 0x000fe20000000800 */
[--C-:B------:R-:W-:Y:S01]  /*4080*/  FFMA.FTZ R130, R130, UR6, -R123.reuse ;  /* 0x0000000682827c23 */ /* 0x100fe2000801087b */
[----:B------:R-:W-:Y:S01]  /*4090*/  FFMA.FTZ R127, R128, UR6, -R123 ;  /* 0x00000006807f7c23 */ /* 0x000fe2000801087b */
[--C-:B------:R-:W-:Y:S01]  /*40a0*/  FFMA.FTZ R111, R58, UR6, -R119.reuse ;  /* 0x000000063a6f7c23 */ /* 0x100fe20008010877 */
[--C-:B------:R-:W-:Y:S01]  /*40b0*/  FFMA.FTZ R108, R26, UR6, -R119.reuse ;  /* 0x000000061a6c7c23 */ /* 0x100fe20008010877 */
[--C-:B------:R-:W-:Y:S01]  /*40c0*/  FFMA.FTZ R107, R54, UR6, -R119.reuse ;  /* 0x00000006366b7c23 */ /* 0x100fe20008010877 */
[--C-:B------:R-:W-:Y:S01]  /*40d0*/  FFMA.FTZ R104, R24, UR6, -R119.reuse ;  /* 0x0000000618687c23 */ /* 0x100fe20008010877 */
[----:B------:R-:W5:Y:S01]  /*40e0*/  LDSM.16.MT88.4 R56, [R140+0x8000] ;  /* 0x008000008c38783b */ /* 0x000f620000004200 */
[----:B------:R-:W2:Y:S01]  /*40f0*/  MUFU.EX2 R34, R34 ;  /* 0x0000002200227308 */ /* 0x000ea20000000800 */
[--C-:B------:R-:W-:Y:S01]  /*4100*/  FFMA.FTZ R33, R16, UR6, -R119.reuse ;  /* 0x0000000610217c23 */ /* 0x100fe20008010877 */
[--C-:B------:R-:W-:Y:S01]  /*4110*/  FFMA.FTZ R30, R12, UR6, -R119.reuse ;  /* 0x000000060c1e7c23 */ /* 0x100fe20008010877 */
[----:B------:R-:W5:Y:S01]  /*4120*/  LDSM.16.MT88.4 R4, [R140+0xa000] ;  /* 0x00a000008c04783b */ /* 0x000f620000004200 */
[--C-:B------:R-:W-:Y:S01]  /*4130*/  FFMA.FTZ R29, R70, UR6, -R119.reuse ;  /* 0x00000006461d7c23 */ /* 0x100fe20008010877 */
[--C-:B------:R-:W-:Y:S01]  /*4140*/  FFMA.FTZ R0, R14, UR6, -R119.reuse ;  /* 0x000000060e007c23 */ /* 0x100fe20008010877 */
[----:B-1----:R-:W-:Y:S01]  /*4150*/  F2FP.F16.F32.PACK_AB R84, R106, R109 ;  /* 0x0000006d6a54723e */ /* 0x002fe200000000ff */
[----:B------:R-:W1:Y:S01]  /*4160*/  LDSM.16.MT88.4 R20, [R146+0x8800] ;  /* 0x008800009214783b */ /* 0x000e620000004200 */
[----:B------:R-:W-:Y:S01]  /*4170*/  MUFU.EX2 R111, R111 ;  /* 0x0000006f006f7308 */ /* 0x000fe20000000800 */
[--C-:B------:R-:W-:Y:S01]  /*4180*/  FFMA.FTZ R114, R114, UR6, -R119.reuse ;  /* 0x0000000672727c23 */ /* 0x100fe20008010877 */
[--C-:B------:R-:W-:Y:S01]  /*4190*/  FFMA.FTZ R117, R138, UR6, -R119.reuse ;  /* 0x000000068a757c23 */ /* 0x100fe20008010877 */
[----:B------:R-:W1:Y:S01]  /*41a0*/  LDSM.16.MT88.4 R16, [R141+0x8800] ;  /* 0x008800008d10783b */ /* 0x000e620000004200 */
[--C-:B------:R-:W-:Y:S01]  /*41b0*/  FFMA.FTZ R118, R118, UR6, -R119.reuse ;  /* 0x0000000676767c23 */ /* 0x100fe20008010877 */
[----:B------:R-:W-:Y:S01]  /*41c0*/  FFMA.FTZ R121, R134, UR6, -R119 ;  /* 0x0000000686797c23 */ /* 0x000fe20008010877 */
[----:B------:R-:W-:Y:S01]  /*41d0*/  FFMA.FTZ R126, R126, UR6, -R123 ;  /* 0x000000067e7e7c23 */ /* 0x000fe2000801087b */
[----:B------:R-:W1:Y:S01]  /*41e0*/  LDSM.16.MT88.4 R12, [R140+0x8800] ;  /* 0x008800008c0c783b */ /* 0x000e620000004200 */
[----:B------:R-:W3:Y:S01]  /*41f0*/  MUFU.EX2 R108, R108 ;  /* 0x0000006c006c7308 */ /* 0x000ee20000000800 */
[----:B--2---:R-:W-:Y:S01]  /*4200*/  F2FP.F16.F32.PACK_AB R86, R34, R105 ;  /* 0x000000692256723e */ /* 0x004fe200000000ff */
[--C-:B------:R-:W-:Y:S01]  /*4210*/  FFMA.FTZ R123, R124, UR6, -R119.reuse ;  /* 0x000000067c7b7c23 */ /* 0x100fe20008010877 */
[----:B------:R-:W2:Y:S01]  /*4220*/  LDSM.16.MT88.4 R24, [R142+0x8800] ;  /* 0x008800008e18783b */ /* 0x000ea20000004200 */
[--C-:B------:R-:W-:Y:S01]  /*4230*/  FFMA.FTZ R122, R122, UR6, -R119.reuse ;  /* 0x000000067a7a7c23 */ /* 0x100fe20008010877 */
[--C-:B------:R-:W-:Y:S01]  /*4240*/  FFMA.FTZ R120, R120, UR6, -R119.reuse ;  /* 0x0000000678787c23 */ /* 0x100fe20008010877 */
[----:B------:R-:W-:Y:S01]  /*4250*/  FFMA.FTZ R169, R116, UR6, -R119 ;  /* 0x0000000674a97c23 */ /* 0x000fe20008010877 */
[----:B------:R-:W-:Y:S01]  /*4260*/  FADD.FTZ R106, R109, R106 ;  /* 0x0000006a6d6a7221 */ /* 0x000fe20000010000 */
[----:B------:R-:W-:Y:S03]  /*4270*/  MUFU.EX2 R107, R107 ;  /* 0x0000006b006b7308 */ /* 0x000fe60000000800 */
[----:B------:R-:W-:-:S04]  /*4280*/  FADD.FTZ R105, R105, R106 ;  /* 0x0000006a69697221 */ /* 0x000fc80000010000 */
[----:B------:R-:W-:Y:S01]  /*4290*/  FADD.FTZ R34, R34, R105 ;  /* 0x0000006922227221 */ /* 0x000fe20000010000 */
[----:B------:R-:W4:Y:S01]  /*42a0*/  MUFU.EX2 R104, R104 ;  /* 0x0000006800687308 */ /* 0x000f220000000800 */
[----:B---3--:R-:W-:Y:S01]  /*42b0*/  F2FP.F16.F32.PACK_AB R85, R108, R111 ;  /* 0x0000006f6c55723e */ /* 0x008fe200000000ff */
[----:B------:R-:W-:-:S06]  /*42c0*/  FADD.FTZ R108, R111, R108 ;  /* 0x0000006c6f6c7221 */ /* 0x000fcc0000010000 */
[----:B------:R-:W-:Y:S08]  /*42d0*/  MUFU.EX2 R35, R35 ;  /* 0x0000002300237308 */ /* 0x000ff00000000800 */
[----:B------:R-:W3:Y:S01]  /*42e0*/  MUFU.EX2 R32, R32 ;  /* 0x0000002000207308 */ /* 0x000ee20000000800 */
[----:B----4-:R-:W-:Y:S01]  /*42f0*/  F2FP.F16.F32.PACK_AB R87, R104, R107 ;  /* 0x0000006b6857723e */ /* 0x010fe200000000ff */
[----:B------:R-:W-:-:S04]  /*4300*/  FADD.FTZ R107, R107, R108 ;  /* 0x0000006c6b6b7221 */ /* 0x000fc80000010000 */
[----:B------:R-:W-:Y:S02]  /*4310*/  FADD.FTZ R104, R104, R107 ;  /* 0x0000006b68687221 */ /* 0x000fe40000010000 */
[----:B------:R-:W-:Y:S01]  /*4320*/  MUFU.EX2 R31, R31 ;  /* 0x0000001f001f7308 */ /* 0x000fe20000000800 */
[C---:B------:R-:W-:Y:S07]  /*4330*/  HMMA.16816.F32 R96, R84.reuse, R92, RZ ;  /* 0x0000005c5460723c */ /* 0x040fee00000018ff */
[----:B------:R-:W-:Y:S01]  /*4340*/  MUFU.EX2 R28, R28 ;  /* 0x0000001c001c7308 */ /* 0x000fe20000000800 */
        /* <DEDUP_REMOVED lines=8> */
[C---:B-----5:R-:W-:Y:S07]  /*43d0*/  HMMA.16816.F32 R52, R84.reuse, R56, RZ ;  /* 0x000000385434723c */ /* 0x060fee00000018ff */
[----:B------:R-:W-:Y:S01]  /*43e0*/  MUFU.EX2 R110, R110 ;  /* 0x0000006e006e7308 */ /* 0x000fe20000000800 */
[C---:B------:R-:W-:Y:S07]  /*43f0*/  HMMA.16816.F32 R60, R84.reuse, R64, RZ ;  /* 0x00000040543c723c */ /* 0x040fee00000018ff */
[----:B------:R-:W5:Y:S01]  /*4400*/  MUFU.EX2 R113, R113 ;  /* 0x0000007100717308 */ /* 0x000f620000000800 */
[C---:B------:R-:W-:Y:S07]  /*4410*/  HMMA.16816.F32 R68, R84.reuse, R72, RZ ;  /* 0x000000485444723c */ /* 0x040fee00000018ff */
        /* <DEDUP_REMOVED lines=13> */
[----:B------:R-:W-:Y:S01]  /*44f0*/  HMMA.16816.F32 R80, R84, R4, RZ ;  /* 0x000000045450723c */ /* 0x000fe200000018ff */
[----:B---3--:R-:W-:Y:S01]  /*4500*/  F2FP.F16.F32.PACK_AB R4, R32, R35 ;  /* 0x000000232004723e */ /* 0x008fe200000000ff */
[----:B------:R-:W-:Y:S01]  /*4510*/  FADD.FTZ R35, R35, R34 ;  /* 0x0000002223237221 */ /* 0x000fe20000010000 */
[----:B----4-:R-:W-:Y:S01]  /*4520*/  F2FP.F16.F32.PACK_AB R5, R30, R33 ;  /* 0x000000211e05723e */ /* 0x010fe200000000ff */
[----:B------:R-:W-:-:S02]  /*4530*/  FADD.FTZ R33, R33, R104 ;  /* 0x0000006821217221 */ /* 0x000fc40000010000 */
[----:B------:R-:W-:Y:S01]  /*4540*/  FADD.FTZ R32, R32, R35 ;  /* 0x0000002320207221 */ /* 0x000fe20000010000 */
[----:B------:R-:W3:Y:S01]  /*4550*/  MUFU.EX2 R130, R130 ;  /* 0x0000008200827308 */ /* 0x000ee20000000800 */
[----:B------:R-:W-:Y:S01]  /*4560*/  HMMA.16816.F32 R84, R84, R6, RZ ;  /* 0x000000065454723c */ /* 0x000fe200000018ff */
[----:B------:R-:W-:Y:S01]  /*4570*/  F2FP.F16.F32.PACK_AB R6, R28, R31 ;  /* 0x0000001f1c06723e */ /* 0x000fe200000000ff */
[----:B------:R-:W-:Y:S01]  /*4580*/  FADD.FTZ R30, R30, R33 ;  /* 0x000000211e1e7221 */ /* 0x000fe20000010000 */
[----:B-1----:R-:W-:-:S04]  /*4590*/  F2FP.F16.F32.PACK_AB R7, R0, R29 ;  /* 0x0000001d0007723e */ /* 0x002fc800000000ff */
[----:B------:R-:W-:Y:S03]  /*45a0*/  MUFU.EX2 R127, R127 ;  /* 0x0000007f007f7308 */ /* 0x000fe60000000800 */
[C---:B------:R-:W-:Y:S05]  /*45b0*/  HMMA.16816.F32 R96, R4.reuse, R20, R96 ;  /* 0x000000140460723c */ /* 0x040fea0000001860 */
[----:B------:R-:W1:Y:S03]  /*45c0*/  MUFU.EX2 R126, R126 ;  /* 0x0000007e007e7308 */ /* 0x000e660000000800 */
[C---:B------:R-:W-:Y:S01]  /*45d0*/  HMMA.16816.F32 R92, R4.reuse, R22, R92 ;  /* 0x00000016045c723c */ /* 0x040fe2000000185c */
[----:B------:R-:W4:Y:S04]  /*45e0*/  LDSM.16.MT88.4 R20, [R146+0xa800] ;  /* 0x00a800009214783b */ /* 0x000f280000004200 */
[----:B------:R-:W-:Y:S03]  /*45f0*/  MUFU.EX2 R123, R123 ;  /* 0x0000007b007b7308 */ /* 0x000fe60000000800 */
[C---:B------:R-:W-:Y:S05]  /*4600*/  HMMA.16816.F32 R44, R4.reuse, R16, R44 ;  /* 0x00000010042c723c */ /* 0x040fea000000182c */
[----:B------:R-:W1:Y:S03]  /*4610*/  MUFU.EX2 R122, R122 ;  /* 0x0000007a007a7308 */ /* 0x000e660000000800 */
[C---:B------:R-:W-:Y:S01]  /*4620*/  HMMA.16816.F32 R48, R4.reuse, R18, R48 ;  /* 0x000000120430723c */ /* 0x040fe20000001830 */
[----:B------:R-:W5:Y:S04]  /*4630*/  LDSM.16.MT88.4 R16, [R142+0xa800] ;  /* 0x00a800008e10783b */ /* 0x000f680000004200 */
[----:B------:R-:W-:Y:S03]  /*4640*/  MUFU.EX2 R120, R120 ;  /* 0x0000007800787308 */ /* 0x000fe60000000800 */
[C---:B------:R-:W-:Y:S05]  /*4650*/  HMMA.16816.F32 R52, R4.reuse, R12, R52 ;  /* 0x0000000c0434723c */ /* 0x040fea0000001834 */
[----:B------:R-:W1:Y:S03]  /*4660*/  MUFU.EX2 R169, R169 ;  /* 0x000000a900a97308 */ /* 0x000e660000000800 */
[C---:B------:R-:W-:Y:S01]  /*4670*/  HMMA.16816.F32 R56, R4.reuse, R14, R56 ;  /* 0x0000000e0438723c */ /* 0x040fe20000001838 */
[----:B------:R-:W3:Y:S07]  /*4680*/  LDSM.16.MT88.4 R12, [R141+0xa800] ;  /* 0x00a800008d0c783b */ /* 0x000eee0000004200 */
[C---:B--2---:R-:W-:Y:S08]  /*4690*/  HMMA.16816.F32 R36, R4.reuse, R24, R36 ;  /* 0x000000180424723c */ /* 0x044ff00000001824 */
[C---:B----4-:R-:W-:Y:S08]  /*46a0*/  HMMA.16816.F32 R60, R4.reuse, R20, R60 ;  /* 0x00000014043c723c */ /* 0x050ff0000000183c */
[C---:B------:R-:W-:Y:S01]  /*46b0*/  HMMA.16816.F32 R64, R4.reuse, R22, R64 ;  /* 0x000000160440723c */ /* 0x040fe20000001840 */
[----:B------:R-:W2:Y:S07]  /*46c0*/  LDSM.16.MT88.4 R20, [R140+0xa800] ;  /* 0x00a800008c14783b */ /* 0x000eae0000004200 */
[C---:B-----5:R-:W-:Y:S08]  /*46d0*/  HMMA.16816.F32 R68, R4.reuse, R16, R68 ;  /* 0x000000100444723c */ /* 0x060ff00000001844 */
[C---:B------:R-:W-:Y:S01]  /*46e0*/  HMMA.16816.F32 R72, R4.reuse, R18, R72 ;  /* 0x000000120448723c */ /* 0x040fe20000001848 */
[----:B------:R-:W4:Y:S07]  /*46f0*/  LDSM.16.MT88.4 R16, [R146+0x9000] ;  /* 0x009000009210783b */ /* 0x000f2e0000004200 */
[C---:B------:R-:W-:Y:S01]  /*4700*/  HMMA.16816.F32 R40, R4.reuse, R26, R40 ;  /* 0x0000001a0428723c */ /* 0x040fe20000001828 */
[----:B------:R-:W-:Y:S07]  /*4710*/  LDSM.16.MT88.4 R24, [R141+0x9000] ;  /* 0x009000008d18783b */ /* 0x000fee0000004200 */
[C---:B---3--:R-:W-:Y:S08]  /*4720*/  HMMA.16816.F32 R76, R4.reuse, R12, R76 ;  /* 0x0000000c044c723c */ /* 0x048ff0000000184c */
[C---:B------:R-:W-:Y:S01]  /*4730*/  HMMA.16816.F32 R88, R4.reuse, R14, R88 ;  /* 0x0000000e0458723c */ /* 0x040fe20000001858 */
[----:B------:R-:W3:Y:S07]  /*4740*/  LDSM.16.MT88.4 R12, [R142+0x9000] ;  /* 0x009000008e0c783b */ /* 0x000eee0000004200 */
[C---:B--2---:R-:W-:Y:S08]  /*4750*/  HMMA.16816.F32 R80, R4.reuse, R20, R80 ;  /* 0x000000140450723c */ /* 0x044ff00000001850 */
[----:B------:R-:W-:Y:S01]  /*4760*/  HMMA.16816.F32 R84, R4, R22, R84 ;  /* 0x000000160454723c */ /* 0x000fe20000001854 */
[----:B------:R-:W-:Y:S01]  /*4770*/  F2FP.F16.F32.PACK_AB R4, R113, R110 ;  /* 0x0000006e7104723e */ /* 0x000fe200000000ff */
[----:B------:R-:W2:Y:S01]  /*4780*/  LDSM.16.MT88.4 R20, [R146+0xb000] ;  /* 0x00b000009214783b */ /* 0x000ea20000004200 */
[----:B------:R-:W-:-:S02]  /*4790*/  F2FP.F16.F32.PACK_AB R6, R112, R115 ;  /* 0x000000737006723e */ /* 0x000fc400000000ff */
[----:B------:R-:W-:Y:S02]  /*47a0*/  F2FP.F16.F32.PACK_AB R5, R117, R114 ;  /* 0x000000727505723e */ /* 0x000fe400000000ff */
[----:B------:R-:W-:-:S07]  /*47b0*/  F2FP.F16.F32.PACK_AB R7, R121, R118 ;  /* 0x000000767907723e */ /* 0x000fce00000000ff */
[C---:B----4-:R-:W-:Y:S08]  /*47c0*/  HMMA.16816.F32 R96, R4.reuse, R16, R96 ;  /* 0x000000100460723c */ /* 0x050ff00000001860 */
[C---:B------:R-:W-:Y:S01]  /*47d0*/  HMMA.16816.F32 R92, R4.reuse, R18, R92 ;  /* 0x00000012045c723c */ /* 0x040fe2000000185c */
[----:B------:R-:W4:Y:S07]  /*47e0*/  LDSM.16.MT88.4 R16, [R140+0x9000] ;  /* 0x009000008c10783b */ /* 0x000f2e0000004200 */
[C---:B---3--:R-:W-:Y:S08]  /*47f0*/  HMMA.16816.F32 R36, R4.reuse, R12, R36 ;  /* 0x0000000c0424723c */ /* 0x048ff00000001824 */
[C---:B------:R-:W-:Y:S01]  /*4800*/  HMMA.16816.F32 R40, R4.reuse, R14, R40 ;  /* 0x0000000e0428723c */ /* 0x040fe20000001828 */
[----:B------:R-:W3:Y:S07]  /*4810*/  LDSM.16.MT88.4 R12, [R142+0xb000] ;  /* 0x00b000008e0c783b */ /* 0x000eee0000004200 */
[C---:B------:R-:W-:Y:S08]  /*4820*/  HMMA.16816.F32 R44, R4.reuse, R24, R44 ;  /* 0x00000018042c723c */ /* 0x040ff0000000182c */
[C---:B------:R-:W-:Y:S01]  /*4830*/  HMMA.16816.F32 R48, R4.reuse, R26, R48 ;  /* 0x0000001a0430723c */ /* 0x040fe20000001830 */
[----:B------:R-:W5:Y:S07]  /*4840*/  LDSM.16.MT88.4 R24, [R140+0xb000] ;  /* 0x00b000008c18783b */ /* 0x000f6e0000004200 */
[C---:B--2---:R-:W-:Y:S08]  /*4850*/  HMMA.16816.F32 R60, R4.reuse, R20, R60 ;  /* 0x00000014043c723c */ /* 0x044ff0000000183c */
[C---:B----4-:R-:W-:Y:S08]  /*4860*/  HMMA.16816.F32 R52, R4.reuse, R16, R52 ;  /* 0x000000100434723c */ /* 0x050ff00000001834 */
[C---:B------:R-:W-:Y:S01]  /*4870*/  HMMA.16816.F32 R56, R4.reuse, R18, R56 ;  /* 0x000000120438723c */ /* 0x040fe20000001838 */
[----:B------:R-:W2:Y:S07]  /*4880*/  LDSM.16.MT88.4 R16, [R141+0xb000] ;  /* 0x00b000008d10783b */ /* 0x000eae0000004200 */
[C---:B---3--:R-:W-:Y:S08]  /*4890*/  HMMA.16816.F32 R68, R4.reuse, R12, R68 ;  /* 0x0000000c0444723c */ /* 0x048ff00000001844 */
[C---:B------:R-:W-:Y:S01]  /*48a0*/  HMMA.16816.F32 R72, R4.reuse, R14, R72 ;  /* 0x0000000e0448723c */ /* 0x040fe20000001848 */
[----:B------:R-:W3:Y:S07]  /*48b0*/  LDSM.16.MT88.4 R12, [R146+0x9800] ;  /* 0x00980000920c783b */ /* 0x000eee0000004200 */
[C---:B------:R-:W-:Y:S01]  /*48c0*/  HMMA.16816.F32 R64, R4.reuse, R22, R64 ;  /* 0x000000160440723c */ /* 0x040fe20000001840 */
[----:B------:R-:W4:Y:S07]  /*48d0*/  LDSM.16.MT88.4 R20, [R142+0x9800] ;  /* 0x009800008e14783b */ /* 0x000f2e0000004200 */
[C---:B-----5:R-:W-:Y:S08]  /*48e0*/  HMMA.16816.F32 R80, R4.reuse, R24, R80 ;  /* 0x000000180450723c */ /* 0x060ff00000001850 */
[C---:B------:R-:W-:Y:S01]  /*48f0*/  HMMA.16816.F32 R84, R4.reuse, R26, R84 ;  /* 0x0000001a0454723c */ /* 0x040fe20000001854 */
[----:B------:R-:W-:Y:S07]  /*4900*/  LDSM.16.MT88.4 R24, [R140+0x9800] ;  /* 0x009800008c18783b */ /* 0x000fee0000004200 */
[C---:B--2---:R-:W-:Y:S08]  /*4910*/  HMMA.16816.F32 R76, R4.reuse, R16, R76 ;  /* 0x00000010044c723c */ /* 0x044ff0000000184c */
[----:B------:R-:W-:Y:S01]  /*4920*/  HMMA.16816.F32 R88, R4, R18, R88 ;  /* 0x000000120458723c */ /* 0x000fe20000001858 */
[----:B------:R-:W2:Y:S01]  /*4930*/  LDSM.16.MT88.4 R16, [R141+0x9800] ;  /* 0x009800008d10783b */ /* 0x000ea20000004200 */
[----:B------:R-:W-:-:S02]  /*4940*/  F2FP.F16.F32.PACK_AB R4, R130, R125 ;  /* 0x0000007d8204723e */ /* 0x000fc400000000ff */
[----:B-1----:R-:W-:Y:S02]  /*4950*/  F2FP.F16.F32.PACK_AB R6, R126, R127 ;  /* 0x0000007f7e06723e */ /* 0x002fe400000000ff */
[----:B------:R-:W-:Y:S02]  /*4960*/  F2FP.F16.F32.PACK_AB R5, R122, R123 ;  /* 0x0000007b7a05723e */ /* 0x000fe400000000ff */
[----:B------:R-:W-:-:S07]  /*4970*/  F2FP.F16.F32.PACK_AB R7, R169, R120 ;  /* 0x00000078a907723e */ /* 0x000fce00000000ff */
[C---:B---3--:R-:W-:Y:S08]  /*4980*/  HMMA.16816.F32 R96, R4.reuse, R12, R96 ;  /* 0x0000000c0460723c */ /* 0x048ff00000001860 */
[C---:B------:R-:W-:Y:S01]  /*4990*/  HMMA.16816.F32 R92, R4.reuse, R14, R92 ;  /* 0x0000000e045c723c */ /* 0x040fe2000000185c */
[----:B------:R-:W1:Y:S07]  /*49a0*/  LDSM.16.MT88.4 R12, [R146+0xb800] ;  /* 0x00b80000920c783b */ /* 0x000e6e0000004200 */
[C---:B----4-:R-:W-:Y:S08]  /*49b0*/  HMMA.16816.F32 R36, R4.reuse, R20, R36 ;  /* 0x000000140424723c */ /* 0x050ff00000001824 */
        /* <DEDUP_REMOVED lines=15> */
[----:B--2---:R-:W-:Y:S01]  /*4ab0*/  HMMA.16816.F32 R76, R4, R16, R76 ;  /* 0x00000010044c723c */ /* 0x004fe2000000184c */
[----:B------:R-:W-:-:S04]  /*4ac0*/  FADD.FTZ R17, R31, R32 ;  /* 0x000000201f117221 */ /* 0x000fc80000010000 */
[----:B------:R-:W-:-:S03]  /*4ad0*/  FADD.FTZ R17, R28, R17 ;  /* 0x000000111c117221 */ /* 0x000fc60000010000 */
[----:B------:R-:W-:Y:S01]  /*4ae0*/  HMMA.16816.F32 R72, R4, R22, R72 ;  /* 0x000000160448723c */ /* 0x000fe20000001848 */
[----:B------:R-:W-:-:S04]  /*4af0*/  FADD.FTZ R0, R110, R17 ;  /* 0x000000116e007221 */ /* 0x000fc80000010000 */
[----:B------:R-:W-:-:S03]  /*4b00*/  FADD.FTZ R0, R113, R0 ;  /* 0x0000000071007221 */ /* 0x000fc60000010000 */
[----:B------:R-:W-:Y:S01]  /*4b10*/  HMMA.16816.F32 R88, R4, R18, R88 ;  /* 0x000000120458723c */ /* 0x000fe20000001858 */
[----:B------:R-:W-:Y:S01]  /*4b20*/  FADD.FTZ R115, R115, R0 ;  /* 0x0000000073737221 */ /* 0x000fe20000010000 */
[----:B------:R-:W-:-:S03]  /*4b30*/  FADD.FTZ R0, R118, R117 ;  /* 0x0000007576007221 */ /* 0x000fc60000010000 */
[----:B------:R-:W-:Y:S01]  /*4b40*/  FADD.FTZ R112, R112, R115 ;  /* 0x0000007370707221 */ /* 0x000fe20000010000 */
        /* <DEDUP_REMOVED lines=10> */
[----:B------:R-:W-:Y:S01]  /*4bf0*/  FADD.FTZ R169, R169, R120 ;  /* 0x00000078a9a97221 */ /* 0x000fe20000010000 */
[----:B------:R-:W-:-:S13]  /*4c00*/  @!P6 BRA `(.L_x_721) ;  /* 0x0000002400e8e947 */ /* 0x000fda0003800000 */
[----:B------:R-:W1:Y:S01]  /*4c10*/  LDCU UR4, c[0x0][0x440] ;  /* 0x00008800ff0477ac */ /* 0x000e620008000800 */
[----:B------:R-:W-:-:S04]  /*4c20*/  DEPBAR.LE SB0, 0x0 ;  /* 0x000080000000791a */ /* 0x000fc80000000000 */
[----:B------:R-:W-:Y:S01]  /*4c30*/  VIADD R22, R101, 0xfffffffe ;  /* 0xfffffffe65167836 */ /* 0x000fe20000000000 */
[C---:B------:R-:W-:Y:S01]  /*4c40*/  SHF.L.U64.HI R15, R8.reuse, 0x4, R9 ;  /* 0x00000004080f7819 */ /* 0x040fe20000010209 */
[----:B------:R-:W-:Y:S02]  /*4c50*/  IMAD.SHL.U32 R7, R8, 0x10, RZ ;  /* 0x0000001008077824 */ /* 0x000fe400078e00ff */
[C---:B------:R-:W-:Y:S02]  /*4c60*/  IMAD R13, R22.reuse, R9, RZ ;  /* 0x00000009160d7224 */ /* 0x040fe400078e02ff */
[----:B------:R-:W-:-:S04]  /*4c70*/  IMAD.WIDE.U32 R22, R22, R8, RZ ;  /* 0x0000000816167225 */ /* 0x000fc800078e00ff */
[----:B------:R-:W-:Y:S01]  /*4c80*/  IMAD.IADD R0, R13, 0x1, R23 ;  /* 0x000000010d007824 */ /* 0x000fe200078e0217 */
[----:B------:R-:W-:Y:S01]  /*4c90*/  BAR.SYNC.DEFER_BLOCKING 0x0 ;  /* 0x0000000000007b1d */ /* 0x000fe20000010000 */
[----:B------:R-:W-:Y:S01]  /*4ca0*/  LEA R5, P2, R22, R7, 0x6 ;  /* 0x0000000716057211 */ /* 0x000fe200078430ff */
[----:B------:R-:W-:Y:S01]  /*4cb0*/  IMAD.IADD R4, R23, 0x1, R13 ;  /* 0x0000000117047824 */ /* 0x000fe200078e020d */
[----:B-1----:R-:W-:Y:S02]  /*4cc0*/  ISETP.GE.AND P1, PT, R156, UR4, PT ;  /* 0x000000049c007c0c */ /* 0x002fe4000bf26270 */
[----:B------:R-:W-:Y:S02]  /*4cd0*/  ISETP.GE.AND P0, PT, R155, UR4, PT ;  /* 0x000000049b007c0c */ /* 0x000fe4000bf06270 */
[C---:B------:R-:W-:Y:S02]  /*4ce0*/  LEA R20, P5, R22.reuse, R158, 0x7 ;  /* 0x0000009e16147211 */ /* 0x040fe400078a38ff */
[----:B------:R-:W-:-:S02]  /*4cf0*/  LEA.HI.X R0, R22, R15, R0, 0x6, P2 ;  /* 0x0000000f16007211 */ /* 0x000fc400010f3400 */
[C---:B------:R-:W-:Y:S02]  /*4d00*/  IADD3 R7, P3, PT, R5.reuse, R7, RZ ;  /* 0x0000000705077210 */ /* 0x040fe40007f7e0ff */
[-C--:B------:R-:W-:Y:S02]  /*4d10*/  LEA R14, P4, R5, R158.reuse, 0x1 ;  /* 0x0000009e050e7211 */ /* 0x080fe400078808ff */
[----:B------:R-:W-:Y:S01]  /*4d20*/  LEA.HI.X R21, R22, R157, R4, 0x7, P5 ;  /* 0x0000009d16157211 */ /* 0x000fe200028f3c04 */
[----:B------:R-:W-:Y:S01]  /*4d30*/  IMAD.X R6, R0, 0x1, R15, P3 ;  /* 0x0000000100067824 */ /* 0x000fe200018e060f */
[----:B------:R-:W-:Y:S02]  /*4d40*/  LEA R13, P2, R8, R5, 0x5 ;  /* 0x00000005080d7211 */ /* 0x000fe400078428ff */
[----:B------:R-:W-:Y:S02]  /*4d50*/  LEA R18, P3, R7, R158, 0x1 ;  /* 0x0000009e07127211 */ /* 0x000fe400078608ff */
[----:B------:R-:W-:-:S02]  /*4d60*/  LEA.HI.X R15, R5, R157, R0, 0x1, P4 ;  /* 0x0000009d050f7211 */ /* 0x000fc400020f0c00 */
[----:B------:R-:W-:Y:S01]  /*4d70*/  LEA.HI.X R12, R8, R0, R9, 0x5, P2 ;  /* 0x00000000080c7211 */ /* 0x000fe200010f2c09 */
[----:B------:R-:W-:Y:S01]  /*4d80*/  @!PT LDS RZ, [RZ] ;  /* 0x00000000fffff984 */ /* 0x000fe20000000800 */
[----:B------:R-:W-:Y:S01]  /*4d90*/  @!PT LDS RZ, [RZ] ;  /* 0x00000000fffff984 */ /* 0x000fe20000000800 */
[----:B------:R-:W-:Y:S01]  /*4da0*/  @!PT LDS RZ, [RZ] ;  /* 0x00000000fffff984 */ /* 0x000fe20000000800 */
[----:B------:R-:W-:Y:S01]  /*4db0*/  @!P1 LDGSTS.E.BYPASS.LTC128B.128 [R164+0x8000], desc[UR12][R20.64] ;  /* 0x0800000014a49fae */ /* 0x000fe2000b981a0c */
[----:B------:R-:W-:Y:S02]  /*4dc0*/  LEA R16, P2, R13, R158, 0x1 ;  /* 0x0000009e0d107211 */ /* 0x000fe400078408ff */
[-C--:B------:R-:W-:Y:S01]  /*4dd0*/  LEA.HI.X R19, R7, R157.reuse, R6, 0x1, P3 ;  /* 0x0000009d07137211 */ /* 0x080fe200018f0c06 */
[----:B------:R-:W-:Y:S01]  /*4de0*/  @P1 STS.128 [R164+0x8000], RZ ;  /* 0x008000ffa4001388 */ /* 0x000fe20000000c00 */
[----:B------:R-:W-:Y:S02]  /*4df0*/  LEA.HI.X R17, R13, R157, R12, 0x1, P2 ;  /* 0x0000009d0d117211 */ /* 0x000fe400010f0c0c */
[----:B------:R-:W-:Y:S01]  /*4e00*/  ISETP.GE.U32.AND P2, PT, R101, 0x3, PT ;  /* 0x000000036500780c */ /* 0x000fe20003f46070 */
        /* <DEDUP_REMOVED lines=35> */
[----:B------:R-:W-:Y:S04]  /*5040*/  LDSM.16.M88.4 R124, [R151] ;  /* 0x00000000977c783b */ /* 0x000fe80000000200 */
[----:B------:R-:W4:Y:S04]  /*5050*/  LDSM.16.M88.4 R28, [R150+UR5+0x4000] ;  /* 0x00400005961c783b */ /* 0x000f280008000200 */
[----:B-1----:R-:W1:Y:S04]  /*5060*/  LDSM.16.M88.4 R20, [R150+UR5+0x4800] ;  /* 0x004800059614783b */ /* 0x002e680008000200 */
[----:B--2---:R-:W3:Y:S04]  /*5070*/  LDSM.16.M88.4 R12, [R150+UR5+0x5000] ;  /* 0x00500005960c783b */ /* 0x004ee80008000200 */
[----:B------:R-:W2:Y:S04]  /*5080*/  LDSM.16.M88.4 R116, [R150+UR5+0x5800] ;  /* 0x005800059674783b */ /* 0x000ea80008000200 */
[----:B------:R-:W-:Y:S04]  /*5090*/  LDSM.16.M88.4 R128, [R149] ;  /* 0x000000009580783b */ /* 0x000fe80000000200 */
[----:B------:R-:W5:Y:S04]  /*50a0*/  LDSM.16.M88.4 R112, [R145+0x4000] ;  /* 0x004000009170783b */ /* 0x000f680000000200 */
[----:B------:R-:W5:Y:S04]  /*50b0*/  LDSM.16.M88.4 R108, [R145+0x4800] ;  /* 0x00480000916c783b */ /* 0x000f680000000200 */
[----:B------:R-:W5:Y:S04]  /*50c0*/  LDSM.16.M88.4 R104, [R145+0x5000] ;  /* 0x005000009168783b */ /* 0x000f680000000200 */
[----:B------:R-:W5:Y:S04]  /*50d0*/  LDSM.16.M88.4 R132, [R145+0x5800] ;  /* 0x005800009184783b */ /* 0x000f680000000200 */
[----:B------:R-:W-:Y:S01]  /*50e0*/  LDSM.16.M88.4 R120, [R144+0x5800] ;  /* 0x005800009078783b */ /* 0x000fe20000000200 */
[C---:B----4-:R-:W-:Y:S01]  /*50f0*/  HMMA.16816.F32 R32, R124.reuse, R28, RZ ;  /* 0x0000001c7c20723c */ /* 0x050fe200000018ff */
[----:B------:R-:W4:Y:S02]  /*5100*/  S2R R0, SR_TID.X ;  /* 0x0000000000007919 */ /* 0x000f240000002100 */
[----:B------:R-:W0:Y:S05]  /*5110*/  LDGDEPBAR ;  /* 0x00000000000079af */ /* 0x000e2a0000000000 */
[C---:B-1----:R-:W-:Y:S08]  /*5120*/  HMMA.16816.F32 R24, R124.reuse, R20, RZ ;  /* 0x000000147c18723c */ /* 0x042ff000000018ff */
[C---:B---3--:R-:W-:Y:S08]  /*5130*/  HMMA.16816.F32 R16, R124.reuse, R12, RZ ;  /* 0x0000000c7c10723c */ /* 0x048ff000000018ff */
[C---:B------:R-:W-:Y:S08]  /*5140*/  HMMA.16816.F32 R28, R124.reuse, R30, RZ ;  /* 0x0000001e7c1c723c */ /* 0x040ff000000018ff */
[----:B------:R-:W-:Y:S01]  /*5150*/  HMMA.16816.F32 R20, R124, R22, RZ ;  /* 0x000000167c14723c */ /* 0x000fe200000018ff */
[----:B----4-:R-:W-:-:S05]  /*5160*/  IMAD.SHL.U32 R0, R0, 0x2, RZ ;  /* 0x0000000200007824 */ /* 0x010fca00078e00ff */
[----:B------:R-:W-:Y:S02]  /*5170*/  LOP3.LUT R0, R0, 0x6, RZ, 0xc0, !PT ;  /* 0x0000000600007812 */ /* 0x000fe400078ec0ff */
[----:B------:R-:W-:Y:S03]  /*5180*/  HMMA.16816.F32 R12, R124, R14, RZ ;  /* 0x0000000e7c0c723c */ /* 0x000fe600000018ff */
[----:B------:R-:W-:-:S05]  /*5190*/  IMAD R0, R101, 0x40, R0 ;  /* 0x0000004065007824 */ /* 0x000fca00078e0200 */
[C---:B--2---:R-:W-:Y:S08]  /*51a0*/  HMMA.16816.F32 R4, R124.reuse, R116, RZ ;  /* 0x000000747c04723c */ /* 0x044ff000000018ff */
[----:B------:R-:W-:Y:S01]  /*51b0*/  HMMA.16816.F32 R124, R124, R118, RZ ;  /* 0x000000767c7c723c */ /* 0x000fe200000018ff */
[----:B------:R-:W-:Y:S07]  /*51c0*/  LDSM.16.M88.4 R116, [R148] ;  /* 0x000000009474783b */ /* 0x000fee0000000200 */
[C---:B-----5:R-:W-:Y:S08]  /*51d0*/  HMMA.16816.F32 R32, R128.reuse, R112, R32 ;  /* 0x000000708020723c */ /* 0x060ff00000001820 */
        /* <DEDUP_REMOVED lines=11> */
[----:B------:R-:W-:Y:S03]  /*5290*/  LDSM.16.M88.4 R132, [R143+0x5800] ;  /* 0x005800008f84783b */ /* 0x000fe60000000200 */
        /* <DEDUP_REMOVED lines=9> */
[C---:B------:R-:W-:Y:S08]  /*5330*/  HMMA.16816.F32 R4, R116.reuse, R120, R4 ;  /* 0x000000787404723c */ /* 0x040ff00000001804 */
[----:B------:R-:W-:Y:S01]  /*5340*/  HMMA.16816.F32 R124, R116, R122, R124 ;  /* 0x0000007a747c723c */ /* 0x000fe2000000187c */
[----:B------:R-:W-:Y:S04]  /*5350*/  LDSM.16.M88.4 R116, [R151+0x2000] ;  /* 0x002000009774783b */ /* 0x000fe80000000200 */
[----:B------:R-:W-:Y:S03]  /*5360*/  LDSM.16.M88.4 R120, [R150+UR5+0x7800] ;  /* 0x007800059678783b */ /* 0x000fe60008000200 */
[C---:B-1----:R-:W-:Y:S08]  /*5370*/  HMMA.16816.F32 R32, R128.reuse, R112, R32 ;  /* 0x000000708020723c */ /* 0x042ff00000001820 */
[C---:B------:R-:W-:Y:S01]  /*5380*/  HMMA.16816.F32 R28, R128.reuse, R114, R28 ;  /* 0x00000072801c723c */ /* 0x040fe2000000181c */
[----:B------:R-:W1:Y:S07]  /*5390*/  LDSM.16.M88.4 R112, [R150+UR5+0x6000] ;  /* 0x006000059670783b */ /* 0x000e6e0008000200 */
[C---:B--2---:R-:W-:Y:S08]  /*53a0*/  HMMA.16816.F32 R24, R128.reuse, R108, R24 ;  /* 0x0000006c8018723c */ /* 0x044ff00000001818 */
[C---:B------:R-:W-:Y:S01]  /*53b0*/  HMMA.16816.F32 R20, R128.reuse, R110, R20 ;  /* 0x0000006e8014723c */ /* 0x040fe20000001814 */
[----:B------:R-:W2:Y:S07]  /*53c0*/  LDSM.16.M88.4 R108, [R150+UR5+0x6800] ;  /* 0x00680005966c783b */ /* 0x000eae0008000200 */
[C---:B---3--:R-:W-:Y:S08]  /*53d0*/  HMMA.16816.F32 R16, R128.reuse, R104, R16 ;  /* 0x000000688010723c */ /* 0x048ff00000001810 */
[C---:B------:R-:W-:Y:S01]  /*53e0*/  HMMA.16816.F32 R12, R128.reuse, R106, R12 ;  /* 0x0000006a800c723c */ /* 0x040fe2000000180c */
[----:B------:R-:W3:Y:S07]  /*53f0*/  LDSM.16.M88.4 R104, [R150+UR5+0x7000] ;  /* 0x007000059668783b */ /* 0x000eee0008000200 */
[C---:B------:R-:W-:Y:S08]  /*5400*/  HMMA.16816.F32 R4, R128.reuse, R132, R4 ;  /* 0x000000848004723c */ /* 0x040ff00000001804 */
[----:B------:R-:W-:Y:S01]  /*5410*/  HMMA.16816.F32 R124, R128, R134, R124 ;  /* 0x00000086807c723c */ /* 0x000fe2000000187c */
[----:B------:R-:W-:Y:S04]  /*5420*/  LDSM.16.M88.4 R128, [R149+0x2000] ;  /* 0x002000009580783b */ /* 0x000fe80000000200 */
        /* <DEDUP_REMOVED lines=24> */
[----:B------:R-:W-:Y:S08]  /*55b0*/  HMMA.16816.F32 R124, R128, R134, R124 ;  /* 0x00000086807c723c */ /* 0x000ff0000000187c */
[C---:B-1----:R-:W-:Y:S08]  /*55c0*/  HMMA.16816.F32 R24, R120.reuse, R112, R24 ;  /* 0x000000707818723c */ /* 0x042ff00000001818 */
[C---:B------:R-:W-:Y:S01]  /*55d0*/  HMMA.16816.F32 R20, R120.reuse, R114, R20 ;  /* 0x000000727814723c */ /* 0x040fe20000001814 */
[----:B------:R-:W-:Y:S07]  /*55e0*/  LDSM.16.M88.4 R112, [R147+0x2000] ;  /* 0x002000009370783b */ /* 0x000fee0000000200 */
[C---:B--2---:R-:W-:Y:S08]  /*55f0*/  HMMA.16816.F32 R16, R120.reuse, R108, R16 ;  /* 0x0000006c7810723c */ /* 0x044ff00000001810 */
[C---:B------:R-:W-:Y:S01]  /*5600*/  HMMA.16816.F32 R12, R120.reuse, R110, R12 ;  /* 0x0000006e780c723c */ /* 0x040fe2000000180c */
[----:B------:R-:W1:Y:S07]  /*5610*/  LDSM.16.M88.4 R108, [R143+0x6000] ;  /* 0x006000008f6c783b */ /* 0x000e6e0000000200 */
[C---:B---3--:R-:W-:Y:S08]  /*5620*/  HMMA.16816.F32 R4, R120.reuse, R104, R4 ;  /* 0x000000687804723c */ /* 0x048ff00000001804 */
[C---:B------:R-:W-:Y:S01]  /*5630*/  HMMA.16816.F32 R124, R120.reuse, R106, R124 ;  /* 0x0000006a787c723c */ /* 0x040fe2000000187c */
[----:B------:R-:W2:Y:S07]  /*5640*/  LDSM.16.M88.4 R104, [R143+0x7800] ;  /* 0x007800008f68783b */ /* 0x000eae0000000200 */
[C---:B------:R-:W-:Y:S08]  /*5650*/  HMMA.16816.F32 R32, R120.reuse, R116, R32 ;  /* 0x000000747820723c */ /* 0x040ff00000001820 */
[----:B------:R-:W-:Y:S01]  /*5660*/  HMMA.16816.F32 R28, R120, R118, R28 ;  /* 0x00000076781c723c */ /* 0x000fe2000000181c */
[----:B------:R-:W3:Y:S04]  /*5670*/  LDSM.16.M88.4 R120, [R143+0x6800] ;  /* 0x006800008f78783b */ /* 0x000ee80000000200 */
[----:B------:R-:W4:Y:S01]  /*5680*/  LDSM.16.M88.4 R116, [R143+0x7000] ;  /* 0x007000008f74783b */ /* 0x000f220000000200 */
[----:B------:R-:W-:-:S06]  /*5690*/  DEPBAR.LE SB0, 0x0 ;  /* 0x000080000000791a */ /* 0x000fcc0000000000 */
[----:B-1----:R-:W-:Y:S01]  /*56a0*/  HMMA.16816.F32 R32, R112, R108, R32 ;  /* 0x0000006c7020723c */ /* 0x002fe20000001820 */
[----:B------:R-:W-:-:S05]  /*56b0*/  VIADD R109, R0, 0xffffff80 ;  /* 0xffffff80006d7836 */ /* 0x000fca0000000000 */
[C---:B------:R-:W-:Y:S02]  /*56c0*/  ISETP.GE.AND P6, PT, R109.reuse, R136, PT ;  /* 0x000000886d00720c */ /* 0x040fe40003fc6270 */
[----:B------:R-:W-:Y:S01]  /*56d0*/  HMMA.16816.F32 R28, R112, R110, R28 ;  /* 0x0000006e701c723c */ /* 0x000fe2000000181c */
[----:B------:R-:W-:Y:S01]  /*56e0*/  BAR.SYNC.DEFER_BLOCKING 0x0 ;  /* 0x0000000000007b1d */ /* 0x000fe20000010000 */
[----:B------:R-:W-:-:S06]  /*56f0*/  ISETP.GE.AND P4, PT, R109, R2, PT ;  /* 0x000000026d00720c */ /* 0x000fcc0003f86270 */
[----:B--2---:R-:W-:Y:S01]  /*5700*/  HMMA.16816.F32 R4, R112, R104, R4 ;  /* 0x000000687004723c */ /* 0x004fe20000001804 */
[----:B------:R-:W-:-:S05]  /*5710*/  VIADD R105, R0, 0xffffff81 ;  /* 0xffffff8100697836 */ /* 0x000fca0000000000 */
[C---:B------:R-:W-:Y:S02]  /*5720*/  ISETP.GE.AND P5, PT, R105.reuse, R136, PT ;  /* 0x000000886900720c */ /* 0x040fe40003fa6270 */
[----:B------:R-:W-:Y:S01]  /*5730*/  HMMA.16816.F32 R124, R112, R106, R124 ;  /* 0x0000006a707c723c */ /* 0x000fe2000000187c */
[----:B------:R-:W-:Y:S01]  /*5740*/  ISETP.GE.AND P3, PT, R105, R2, PT ;  /* 0x000000026900720c */ /* 0x000fe20003f66270 */
[----:B------:R-:W-:-:S06]  /*5750*/  VIADD R107, R0, 0xffffff88 ;  /* 0xffffff88006b7836 */ /* 0x000fcc0000000000 */
[C---:B---3--:R-:W-:Y:S08]  /*5760*/  HMMA.16816.F32 R24, R112.reuse, R120, R24 ;  /* 0x000000787018723c */ /* 0x048ff00000001818 */
[C---:B------:R-:W-:Y:S08]  /*5770*/  HMMA.16816.F32 R20, R112.reuse, R122, R20 ;  /* 0x0000007a7014723c */ /* 0x040ff00000001814 */
[C---:B----4-:R-:W-:Y:S08]  /*5780*/  HMMA.16816.F32 R16, R112.reuse, R116, R16 ;  /* 0x000000747010723c */ /* 0x050ff00000001810 */
[----:B------:R-:W-:Y:S01]  /*5790*/  HMMA.16816.F32 R12, R112, R118, R12 ;  /* 0x00000076700c723c */ /* 0x000fe2000000180c */
[----:B------:R-:W-:-:S04]  /*57a0*/  NOP ;  /* 0x0000000000007918 */ /* 0x000fc80000000000 */
[----:B------:R-:W-:-:S15]  /*57b0*/  @!P2 BRA `(.L_x_722) ;  /* 0x0000000000f0a947 */ /* 0x000fde0003800000 */
[----:B------:R-:W-:-:S04]  /*57c0*/  VIADD R110, R101, 0xfffffffd ;  /* 0xfffffffd656e7836 */ /* 0x000fc80000000000 */
[C---:B------:R-:W-:Y:S02]  /*57d0*/  IMAD R105, R110.reuse, R11, RZ ;  /* 0x0000000b6e697224 */ /* 0x040fe400078e02ff */
[----:B------:R-:W-:-:S04]  /*57e0*/  IMAD.WIDE.U32 R110, R110, R10, RZ ;  /* 0x0000000a6e6e7225 */ /* 0x000fc800078e00ff */
[----:B------:R-:W-:Y:S01]  /*57f0*/  IMAD.IADD R104, R111, 0x1, R105 ;  /* 0x000000016f687824 */ /* 0x000fe200078e0269 */
[----:B------:R-:W-:Y:S01]  /*5800*/  LEA R108, P2, R110, R160, 0x7 ;  /* 0x000000a06e6c7211 */ /* 0x000fe200078438ff */
[----:B------:R-:W-:-:S03]  /*5810*/  IMAD.IADD R105, R105, 0x1, R111 ;  /* 0x0000000169697824 */ /* 0x000fc600078e026f */
[C---:B------:R-:W-:Y:S02]  /*5820*/  LEA.HI.X R109, R110.reuse, R159, R104, 0x7, P2 ;  /* 0x0000009f6e6d7211 */ /* 0x040fe400010f3c68 */
[----:B------:R-:W-:-:S03]  /*5830*/  LEA R104, P2, R110, R103, 0x6 ;  /* 0x000000676e687211 */ /* 0x000fc600078430ff */
[----:B------:R-:W-:Y:S01]  /*5840*/  @!PT LDS RZ, [RZ] ;  /* 0x00000000fffff984 */ /* 0x000fe20000000800 */
[----:B------:R-:W-:Y:S01]  /*5850*/  @!PT LDS RZ, [RZ] ;  /* 0x00000000fffff984 */ /* 0x000fe20000000800 */
[----:B------:R-:W-:Y:S01]  /*5860*/  @!PT LDS RZ, [RZ] ;  /* 0x00000000fffff984 */ /* 0x000fe20000000800 */
[----:B------:R1:W-:Y:S01]  /*5870*/  @!P1 LDGSTS.E.BYPASS.LTC128B.128 [R164+0x4000], desc[UR12][R108.64] ;  /* 0x040000006ca49fae */ /* 0x0003e2000b981a0c */
[----:B------:R-:W-:Y:S02]  /*5880*/  LEA.HI.X R105, R110, R102, R105, 0x6, P2 ;  /* 0x000000666e697211 */ /* 0x000fe400010f3469 */
[----:B------:R-:W-:Y:S01]  /*5890*/  IADD3 R103, P2, PT, R103, R104, RZ ;  /* 0x0000006867677210 */ /* 0x000fe20007f5e0ff */
[----:B------:R1:W-:Y:S04]  /*58a0*/  @P1 STS.128 [R164+0x4000], RZ ;  /* 0x004000ffa4001388 */ /* 0x0003e80000000c00 */
[--C-:B------:R-:W-:Y:S01]  /*58b0*/  IMAD.X R102, R102, 0x1, R105.reuse, P2 ;  /* 0x0000000166667824 */ /* 0x100fe200010e0669 */
[CC--:B------:R-:W-:Y:S01]  /*58c0*/  LEA R112, P2, R104.reuse, R160.reuse, 0x1 ;  /* 0x000000a068707211 */ /* 0x0c0fe200078408ff */
[----:B------:R-:W-:Y:S01]  /*58d0*/  @!PT LDS RZ, [RZ] ;  /* 0x00000000fffff984 */ /* 0x000fe20000000800 */
[----:B------:R-:W-:Y:S01]  /*58e0*/  @!PT LDS RZ, [RZ] ;  /* 0x00000000fffff984 */ /* 0x000fe20000000800 */
[----:B------:R-:W-:Y:S01]  /*58f0*/  @!PT LDS RZ, [RZ] ;  /* 0x00000000fffff984 */ /* 0x000fe20000000800 */
[----:B------:R1:W-:Y:S03]  /*5900*/  @!P0 LDGSTS.E.BYPASS.LTC128B.128 [R164+0x6000], desc[UR12][R108.64+0x80] ;  /* 0x060000806ca48fae */ /* 0x0003e6000b981a0c */
[----:B------:R-:W-:Y:S01]  /*5910*/  LEA.HI.X R113, R104, R159, R105, 0x1, P2 ;  /* 0x0000009f68717211 */ /* 0x000fe200010f0c69 */
[----:B------:R1:W-:Y:S01]  /*5920*/  @P0 STS.128 [R164+0x6000], RZ ;  /* 0x006000ffa4000388 */ /* 0x0003e20000000c00 */
[----:B------:R-:W-:-:S03]  /*5930*/  LEA R110, P2, R103, R160, 0x1 ;  /* 0x000000a0676e7211 */ /* 0x000fc600078408ff */
[----:B------:R-:W-:Y:S01]  /*5940*/  @!PT LDS RZ, [RZ] ;  /* 0x00000000fffff984 */ /* 0x000fe20000000800 */
[----:B------:R-:W-:Y:S01]  /*5950*/  @!PT LDS RZ, [RZ] ;  /* 0x00000000fffff984 */ /* 0x000fe20000000800 */
[----:B------:R-:W-:Y:S01]  /*5960*/  @!PT LDS RZ, [RZ] ;  /* 0x00000000fffff984 */ /* 0x000fe20000000800 */
[----:B------:R1:W-:Y:S01]  /*5970*/  @!P1 LDGSTS.E.BYPASS.LTC128B.128 [R164+0x4800], desc[UR12][R112.64] ;  /* 0x0480000070a49fae */ /* 0x0003e2000b981a0c */
[----:B------:R-:W-:Y:S02]  /*5980*/  LEA.HI.X R111, R103, R159, R102, 0x1, P2 ;  /* 0x0000009f676f7211 */ /* 0x000fe400010f0c66 */
[C---:B------:R-:W-:Y:S01]  /*5990*/  LEA R104, P2, R10.reuse, R104, 0x5 ;  /* 0x000000680a687211 */ /* 0x040fe200078428ff */
[----:B------:R1:W-:Y:S03]  /*59a0*/  @P1 STS.128 [R164+0x4800], RZ ;  /* 0x004800ffa4001388 */ /* 0x0003e60000000c00 */
[----:B------:R-:W-:Y:S01]  /*59b0*/  LEA.HI.X R10, R10, R105, R11, 0x5, P2 ;  /* 0x000000690a0a7211 */ /* 0x000fe200010f2c0b */
[----:B------:R-:W-:Y:S01]  /*59c0*/  @!PT LDS RZ, [RZ] ;  /* 0x00000000fffff984 */ /* 0x000fe20000000800 */
[----:B------:R-:W-:Y:S01]  /*59d0*/  @!PT LDS RZ, [RZ] ;  /* 0x00000000fffff984 */ /* 0x000fe20000000800 */
[----:B------:R-:W-:Y:S01]  /*59e0*/  @!PT LDS RZ, [RZ] ;  /* 0x00000000fffff984 */ /* 0x000fe20000000800 */
[----:B------:R1:W-:Y:S01]  /*59f0*/  @!P0 LDGSTS.E.BYPASS.LTC128B.128 [R164+0x6800], desc[UR12][R112.64+0x80] ;  /* 0x0680008070a48fae */ /* 0x0003e2000b981a0c */
[----:B------:R-:W-:-:S03]  /*5a00*/  LEA R102, P2, R104, R160, 0x1 ;  /* 0x000000a068667211 */ /* 0x000fc600078408ff */
[----:B------:R1:W-:Y:S01]  /*5a10*/  @P0 STS.128 [R164+0x6800], RZ ;  /* 0x006800ffa4000388 */ /* 0x0003e20000000c00 */
[----:B------:R-:W-:-:S03]  /*5a20*/  LEA.HI.X R103, R104, R159, R10, 0x1, P2 ;  /* 0x0000009f68677211 */ /* 0x000fc600010f0c0a */
        /* <DEDUP_REMOVED lines=21> */
.L_x_722:
[----:B------:R-:W-:Y:S02]  /*5b80*/  IADD3 R11, PT, PT, R0, -0x77, RZ ;  /* 0xffffff89000b7810 */ /* 0x000fe40007ffe0ff */
[----:B------:R-:W-:Y:S02]  /*5b90*/  ISETP.GE.AND P0, PT, R107, R2, PT ;  /* 0x000000026b00720c */ /* 0x000fe40003f06270 */
[-C--:B------:R-:W-:Y:S02]  /*5ba0*/  ISETP.GE.AND P1, PT, R11, R136.reuse, PT ;  /* 0x000000880b00720c */ /* 0x080fe40003f26270 */
[----:B------:R-:W-:Y:S02]  /*5bb0*/  FSEL R137, R35, -INF , !P3 ;  /* 0xff80000023897808 */ /* 0x000fe40005800000 */
[----:B------:R-:W-:Y:S02]  /*5bc0*/  ISETP.GE.AND P2, PT, R107, R136, PT ;  /* 0x000000886b00720c */ /* 0x000fe40003f46270 */
[----:B------:R-:W-:-:S02]  /*5bd0*/  FSEL R153, R32, -INF , !P6 ;  /* 0xff80000020997808 */ /* 0x000fc40007000000 */
[C---:B------:R-:W-:Y:S02]  /*5be0*/  IADD3 R35, PT, PT, R0.reuse, -0x68, RZ ;  /* 0xffffff9800237810 */ /* 0x040fe40007ffe0ff */
[C---:B------:R-:W-:Y:S02]  /*5bf0*/  IADD3 R105, PT, PT, R0.reuse, -0x70, RZ ;  /* 0xffffff9000697810 */ /* 0x040fe40007ffe0ff */
[----:B------:R-:W-:Y:S02]  /*5c00*/  ISETP.GE.AND P6, PT, R11, R2, PT ;  /* 0x000000020b00720c */ /* 0x000fe40003fc6270 */
[----:B-1----:R-:W-:Y:S02]  /*5c10*/  IADD3 R103, PT, PT, R0, -0x6f, RZ ;  /* 0xffffff9100677810 */ /* 0x002fe40007ffe0ff */
[----:B------:R-:W-:Y:S02]  /*5c20*/  FSEL R139, R30, -INF , !P0 ;  /* 0xff8000001e8b7808 */ /* 0x000fe40004000000 */
[----:B------:R-:W-:-:S02]  /*5c30*/  FSEL R167, R29, -INF , !P1 ;  /* 0xff8000001da77808 */ /* 0x000fc40004800000 */
[----:B------:R-:W-:Y:S02]  /*5c40*/  FSEL R33, R33, -INF , !P5 ;  /* 0xff80000021217808 */ /* 0x000fe40006800000 */
[----:B------:R-:W-:Y:S02]  /*5c50*/  FSEL R173, R28, -INF , !P2 ;  /* 0xff8000001cad7808 */ /* 0x000fe40005000000 */
[C---:B------:R-:W-:Y:S02]  /*5c60*/  ISETP.GE.AND P0, PT, R35.reuse, R136, PT ;  /* 0x000000882300720c */ /* 0x040fe40003f06270 */
[-C--:B------:R-:W-:Y:S02]  /*5c70*/  ISETP.GE.AND P1, PT, R35, R2.reuse, PT ;  /* 0x000000022300720c */ /* 0x080fe40003f26270 */
[----:B------:R-:W-:Y:S02]  /*5c80*/  ISETP.GE.AND P5, PT, R105, R2, PT ;  /* 0x000000026900720c */ /* 0x000fe40003fa6270 */
[----:B------:R-:W-:-:S02]  /*5c90*/  ISETP.GE.AND P3, PT, R103, R136, PT ;  /* 0x000000886700720c */ /* 0x000fc40003f66270 */
[----:B------:R-:W-:Y:S02]  /*5ca0*/  ISETP.GE.AND P2, PT, R103, R2, PT ;  /* 0x000000026700720c */ /* 0x000fe40003f46270 */
[----:B------:R-:W-:Y:S02]  /*5cb0*/  FSEL R35, R31, -INF , !P6 ;  /* 0xff8000001f237808 */ /* 0x000fe40007000000 */
[C---:B------:R-:W-:Y:S02]  /*5cc0*/  IADD3 R29, PT, PT, R0.reuse, -0x60, RZ ;  /* 0xffffffa0001d7810 */ /* 0x040fe40007ffe0ff */
[----:B------:R-:W-:Y:S02]  /*5cd0*/  IADD3 R31, PT, PT, R0, -0x5f, RZ ;  /* 0xffffffa1001f7810 */ /* 0x000fe40007ffe0ff */
[----:B------:R-:W-:Y:S02]  /*5ce0*/  FSEL R109, R26, -INF , !P5 ;  /* 0xff8000001a6d7808 */ /* 0x000fe40006800000 */
[----:B------:R-:W-:-:S02]  /*5cf0*/  FSEL R135, R25, -INF , !P3 ;  /* 0xff80000019877808 */ /* 0x000fc40005800000 */
[----:B------:R-:W-:Y:S02]  /*5d00*/  FSEL R111, R27, -INF , !P2 ;  /* 0xff8000001b6f7808 */ /* 0x000fe40005000000 */
[C---:B------:R-:W-:Y:S02]  /*5d10*/  ISETP.GE.AND P5, PT, R29.reuse, R136, PT ;  /* 0x000000881d00720c */ /* 0x040fe40003fa6270 */
[----:B------:R-:W-:Y:S02]  /*5d20*/  ISETP.GE.AND P3, PT, R29, R2, PT ;  /* 0x000000021d00720c */ /* 0x000fe40003f66270 */
[----:B------:R-:W-:Y:S02]  /*5d30*/  ISETP.GE.AND P2, PT, R31, R136, PT ;  /* 0x000000881f00720c */ /* 0x000fe40003f46270 */
[C---:B------:R-:W-:Y:S02]  /*5d40*/  IADD3 R29, PT, PT, R0.reuse, -0x58, RZ ;  /* 0xffffffa8001d7810 */ /* 0x040fe40007ffe0ff */
[----:B------:R-:W-:-:S02]  /*5d50*/  IADD3 R27, PT, PT, R0, -0x57, RZ ;  /* 0xffffffa9001b7810 */ /* 0x000fc40007ffe0ff */
[----:B------:R-:W-:Y:S02]  /*5d60*/  IADD3 R103, PT, PT, R0, -0x67, RZ ;  /* 0xffffff9900677810 */ /* 0x000fe40007ffe0ff */
[----:B------:R-:W-:Y:S02]  /*5d70*/  FSEL R25, R22, -INF , !P1 ;  /* 0xff80000016197808 */ /* 0x000fe40004800000 */
[----:B------:R-:W-:Y:S02]  /*5d80*/  FSEL R131, R16, -INF , !P5 ;  /* 0xff80000010837808 */ /* 0x000fe40006800000 */
[----:B------:R-:W-:Y:S02]  /*5d90*/  FSEL R129, R17, -INF , !P2 ;  /* 0xff80000011817808 */ /* 0x000fe40005000000 */
[-C--:B------:R-:W-:Y:S02]  /*5da0*/  ISETP.GE.AND P1, PT, R29, R136.reuse, PT ;  /* 0x000000881d00720c */ /* 0x080fe40003f26270 */
[----:B------:R-:W-:-:S02]  /*5db0*/  ISETP.GE.AND P5, PT, R27, R136, PT ;  /* 0x000000881b00720c */ /* 0x000fc40003fa6270 */
[----:B------:R-:W-:Y:S02]  /*5dc0*/  ISETP.GE.AND P2, PT, R27, R2, PT ;  /* 0x000000021b00720c */ /* 0x000fe40003f46270 */
[----:B------:R-:W-:Y:S02]  /*5dd0*/  IADD3 R27, PT, PT, R0, -0x50, RZ ;  /* 0xffffffb0001b7810 */ /* 0x000fe40007ffe0ff */
[----:B------:R-:W-:Y:S02]  /*5de0*/  FSEL R11, R34, -INF , !P4 ;  /* 0xff800000220b7808 */ /* 0x000fe40006000000 */
[-C--:B------:R-:W-:Y:S02]  /*5df0*/  ISETP.GE.AND P4, PT, R105, R136.reuse, PT ;  /* 0x000000886900720c */ /* 0x080fe40003f86270 */
[----:B------:R-:W-:Y:S02]  /*5e00*/  ISETP.GE.AND P6, PT, R103, R136, PT ;  /* 0x000000886700720c */ /* 0x000fe40003fc6270 */
[----:B------:R-:W-:-:S02]  /*5e10*/  FSEL R123, R12, -INF , !P1 ;  /* 0xff8000000c7b7808 */ /* 0x000fc40004800000 */
[----:B------:R-:W-:Y:S02]  /*5e20*/  ISETP.GE.AND P1, PT, R27, R136, PT ;  /* 0x000000881b00720c */ /* 0x000fe40003f26270 */
[----:B------:R-:W-:Y:S02]  /*5e30*/  FSEL R105, R24, -INF , !P4 ;  /* 0xff80000018697808 */ /* 0x000fe40006000000 */
[----:B------:R-:W-:Y:S02]  /*5e40*/  FSEL R133, R21, -INF , !P6 ;  /* 0xff80000015857808 */ /* 0x000fe40007000000 */
[----:B------:R-:W-:Y:S02]  /*5e50*/  ISETP.GE.AND P4, PT, R103, R2, PT ;  /* 0x000000026700720c */ /* 0x000fe40003f86270 */
[----:B------:R-:W-:Y:S02]  /*5e60*/  IADD3 R21, PT, PT, R0, -0x48, RZ ;  /* 0xffffffb800157810 */ /* 0x000fe40007ffe0ff */
[----:B------:R-:W-:-:S02]  /*5e70*/  FMNMX3.FTZ R10, R100, R153, R33, !PT ;  /* 0x00000099640a7276 */ /* 0x000fc40007810021 */
[----:B------:R-:W-:Y:S02]  /*5e80*/  FSEL R103, R4, -INF , !P1 ;  /* 0xff80000004677808 */ /* 0x000fe40004800000 */
[----:B------:R-:W-:Y:S02]  /*5e90*/  FMNMX3.FTZ R4, R3, R11, R137, !PT ;  /* 0x0000000b03047276 */ /* 0x000fe40007810089 */
[----:B------:R-:W-:Y:S02]  /*5ea0*/  ISETP.GE.AND P6, PT, R29, R2, PT ;  /* 0x000000021d00720c */ /* 0x000fe40003fc6270 */
[----:B------:R-:W-:Y:S02]  /*5eb0*/  IADD3 R29, PT, PT, R0, -0x4f, RZ ;  /* 0xffffffb1001d7810 */ /* 0x000fe40007ffe0ff */
[----:B------:R-:W-:Y:S02]  /*5ec0*/  ISETP.GE.AND P1, PT, R21, R136, PT ;  /* 0x000000881500720c */ /* 0x000fe40003f26270 */
[----:B------:R-:W-:-:S02]  /*5ed0*/  FMNMX3.FTZ R10, R10, R173, R167, !PT ;  /* 0x000000ad0a0a7276 */ /* 0x000fc400078100a7 */
[----:B------:R-:W-:Y:S02]  /*5ee0*/  FMNMX3.FTZ R4, R4, R139, R35, !PT ;  /* 0x0000008b04047276 */ /* 0x000fe40007810023 */
[----:B------:R-:W-:Y:S02]  /*5ef0*/  FSEL R119, R13, -INF , !P5 ;  /* 0xff8000000d777808 */ /* 0x000fe40006800000 */
[----:B------:R-:W-:Y:S02]  /*5f00*/  IADD3 R17, PT, PT, R0, -0x47, RZ ;  /* 0xffffffb900117810 */ /* 0x000fe40007ffe0ff */
[----:B------:R-:W-:Y:S02]  /*5f10*/  ISETP.GE.AND P5, PT, R29, R136, PT ;  /* 0x000000881d00720c */ /* 0x000fe40003fa6270 */
[----:B------:R-:W-:Y:S02]  /*5f20*/  FSEL R124, R124, -INF , !P1 ;  /* 0xff8000007c7c7808 */ /* 0x000fe40004800000 */
[----:B------:R-:W-:-:S02]  /*5f30*/  FSEL R107, R20, -INF , !P0 ;  /* 0xff800000146b7808 */ /* 0x000fc40004000000 */
[----:B------:R-:W-:Y:S02]  /*5f40*/  FMNMX3.FTZ R0, R10, R105, R135, !PT ;  /* 0x000000690a007276 */ /* 0x000fe40007810087 */
[-C--:B------:R-:W-:Y:S02]  /*5f50*/  ISETP.GE.AND P1, PT, R27, R2.reuse, PT ;  /* 0x000000021b00720c */ /* 0x080fe40003f26270 */
[----:B------:R-:W-:Y:S02]  /*5f60*/  ISETP.GE.AND P0, PT, R31, R2, PT ;  /* 0x000000021f00720c */ /* 0x000fe40003f06270 */
[----:B------:R-:W-:Y:S02]  /*5f70*/  FSEL R27, R23, -INF , !P4 ;  /* 0xff800000171b7808 */ /* 0x000fe40006000000 */
[----:B------:R-:W-:Y:S02]  /*5f80*/  FMNMX3.FTZ R4, R4, R109, R111, !PT ;  /* 0x0000006d04047276 */ /* 0x000fe4000781006f */
[----:B------:R-:W-:-:S02]  /*5f90*/  FSEL R30, R5, -INF , !P5 ;  /* 0xff800000051e7808 */ /* 0x000fc40006800000 */
[----:B------:R-:W-:Y:S02]  /*5fa0*/  FMNMX3.FTZ R0, R0, R107, R133, !PT ;  /* 0x0000006b00007276 */ /* 0x000fe40007810085 */
[----:B------:R-:W-:Y:S02]  /*5fb0*/  ISETP.GE.AND P5, PT, R17, R136, PT ;  /* 0x000000881100720c */ /* 0x000fe40003fa6270 */
[----:B------:R-:W-:Y:S02]  /*5fc0*/  FSEL R121, R18, -INF , !P3 ;  /* 0xff80000012797808 */ /* 0x000fe40005800000 */
[----:B------:R-:W-:Y:S02]  /*5fd0*/  FSEL R117, R19, -INF , !P0 ;  /* 0xff80000013757808 */ /* 0x000fe40004000000 */
[----:B------:R-:W-:Y:S02]  /*5fe0*/  FMNMX3.FTZ R4, R4, R25, R27, !PT ;  /* 0x0000001904047276 */ /* 0x000fe4000781001b */
[----:B------:R-:W-:-:S02]  /*5ff0*/  FMNMX3.FTZ R0, R0, R131, R129, !PT ;  /* 0x0000008300007276 */ /* 0x000fc40007810081 */
[----:B------:R-:W-:Y:S02]  /*6000*/  FSEL R125, R125, -INF , !P5 ;  /* 0xff8000007d7d7808 */ /* 0x000fe40006800000 */
[----:B------:R-:W-:Y:S02]  /*6010*/  ISETP.GE.AND P5, PT, R29, R2, PT ;  /* 0x000000021d00720c */ /* 0x000fe40003fa6270 */
[----:B------:R-:W-:Y:S02]  /*6020*/  FSEL R113, R14, -INF , !P6 ;  /* 0xff8000000e717808 */ /* 0x000fe40007000000 */
[----:B------:R-:W-:Y:S02]  /*6030*/  FSEL R115, R15, -INF , !P2 ;  /* 0xff8000000f737808 */ /* 0x000fe40005000000 */
[----:B------:R-:W-:Y:S02]  /*6040*/  FMNMX3.FTZ R4, R4, R121, R117, !PT ;  /* 0x0000007904047276 */ /* 0x000fe40007810075 */
[----:B------:R-:W-:-:S02]  /*6050*/  FMNMX3.FTZ R0, R0, R123, R119, !PT ;  /* 0x0000007b00007276 */ /* 0x000fc40007810077 */
[-C--:B------:R-:W-:Y:S02]  /*6060*/  ISETP.GE.AND P4, PT, R21, R2.reuse, PT ;  /* 0x000000021500720c */ /* 0x080fe40003f86270 */
[----:B------:R-:W-:Y:S01]  /*6070*/  ISETP.GE.AND P0, PT, R17, R2, PT ;  /* 0x000000021100720c */ /* 0x000fe20003f06270 */
[----:B------:R-:W-:Y:S01]  /*6080*/  LDSM.16.MT88.4 R20, [R142+0x8000] ;  /* 0x008000008e14783b */ /* 0x000fe20000004200 */
[----:B------:R-:W-:Y:S02]  /*6090*/  FSEL R31, R6, -INF , !P1 ;  /* 0xff800000061f7808 */ /* 0x000fe40004800000 */
[----:B------:R-:W-:Y:S01]  /*60a0*/  FSEL R29, R7, -INF , !P5 ;  /* 0xff800000071d7808 */ /* 0x000fe20006800000 */
[----:B------:R-:W-:Y:S01]  /*60b0*/  LDSM.16.MT88.4 R16, [R146+0x8000] ;  /* 0x008000009210783b */ /* 0x000fe20000004200 */
[----:B------:R-:W-:Y:S02]  /*60c0*/  FMNMX3.FTZ R4, R4, R113, R115, !PT ;  /* 0x0000007104047276 */ /* 0x000fe40007810073 */
[----:B------:R-:W-:-:S02]  /*60d0*/  FMNMX3.FTZ R0, R0, R103, R30, !PT ;  /* 0x0000006700007276 */ /* 0x000fc4000781001e */
[----:B------:R-:W-:Y:S02]  /*60e0*/  FSEL R126, R126, -INF , !P4 ;  /* 0xff8000007e7e7808 */ /* 0x000fe40006000000 */
[----:B------:R-:W-:Y:S02]  /*60f0*/  FSEL R127, R127, -INF , !P0 ;  /* 0xff8000007f7f7808 */ /* 0x000fe40004000000 */
        /* <DEDUP_REMOVED lines=9> */
[----:B------:R-:W2:Y:S04]  /*6190*/  SHFL.BFLY PT, R0, R5, 0x1, 0x1f ;  /* 0x0c201f0005007f89 */ /* 0x000ea800000e0000 */
[----:B------:R-:W3:Y:S01]  /*61a0*/  LDSM.16.MT88.4 R12, [R141+0x8000] ;  /* 0x008000008d0c783b */ /* 0x000ee20000004200 */
[----:B-1----:R-:W-:Y:S02]  /*61b0*/  FMNMX.FTZ R2, R7, R4, !PT ;  /* 0x0000000407027209 */ /* 0x002fe40007810000 */
[----:B--2---:R-:W-:-:S03]  /*61c0*/  FMNMX.FTZ R0, R5, R0, !PT ;  /* 0x0000000005007209 */ /* 0x004fc60007810000 */
[C---:B------:R-:W-:Y:S01]  /*61d0*/  FMUL.FTZ R106, R2.reuse, UR6 ;  /* 0x00000006026a7c20 */ /* 0x040fe20008410000 */
[----:B------:R-:W-:Y:S02]  /*61e0*/  FSETP.NEU.FTZ.AND P1, PT, R2, -INF , PT ;  /* 0xff8000000200780b */ /* 0x000fe40003f3d000 */
[C---:B------:R-:W-:Y:S01]  /*61f0*/  FSETP.NEU.FTZ.AND P0, PT, R0.reuse, -INF , PT ;  /* 0xff8000000000780b */ /* 0x040fe20003f1d000 */
[----:B------:R-:W-:Y:S01]  /*6200*/  FMUL.FTZ R28, R0, UR6 ;  /* 0x00000006001c7c20 */ /* 0x000fe20008410000 */
[----:B------:R-:W-:Y:S02]  /*6210*/  FSEL R5, R2, RZ, P1 ;  /* 0x000000ff02057208 */ /* 0x000fe40000800000 */
[----:B------:R-:W-:Y:S02]  /*6220*/  FSEL R6, R0, RZ, P0 ;  /* 0x000000ff00067208 */ /* 0x000fe40000000000 */
[----:B------:R-:W-:Y:S01]  /*6230*/  FSEL R106, R106, RZ, P1 ;  /* 0x000000ff6a6a7208 */ /* 0x000fe20000800000 */
[----:B------:R-:W-:Y:S01]  /*6240*/  FADD.FTZ R4, R100, -R5 ;  /* 0x8000000564047221 */ /* 0x000fe20000010000 */
[----:B------:R-:W-:Y:S01]  /*6250*/  FSEL R28, R28, RZ, P0 ;  /* 0x000000ff1c1c7208 */ /* 0x000fe20000000000 */
[----:B------:R-:W-:-:S02]  /*6260*/  FADD.FTZ R6, R3, -R6 ;  /* 0x8000000603067221 */ /* 0x000fc40000010000 */
[--C-:B------:R-:W-:Y:S01]  /*6270*/  FFMA.FTZ R34, R33, UR6, -R106.reuse ;  /* 0x0000000621227c23 */ /* 0x100fe2000801086a */
[----:B------:R-:W-:Y:S01]  /*6280*/  FFMA.FTZ R104, R153, UR6, -R106 ;  /* 0x0000000699687c23 */ /* 0x000fe2000801086a */
[----:B------:R-:W-:Y:S01]  /*6290*/  FFMA.FTZ R102, R11, UR6, -R28 ;  /* 0x000000060b667c23 */ /* 0x000fe2000801081c */
[--C-:B------:R-:W-:Y:S01]  /*62a0*/  FFMA.FTZ R33, R173, UR6, -R106.reuse ;  /* 0x00000006ad217c23 */ /* 0x100fe2000801086a */
[----:B------:R-:W-:Y:S01]  /*62b0*/  FFMA.FTZ R32, R167, UR6, -R106 ;  /* 0x00000006a7207c23 */ /* 0x000fe2000801086a */
[--C-:B------:R-:W-:Y:S01]  /*62c0*/  FFMA.FTZ R11, R137, UR6, -R28.reuse ;  /* 0x00000006890b7c23 */ /* 0x100fe2000801081c */
[--C-:B------:R-:W-:Y:S01]  /*62d0*/  FFMA.FTZ R10, R139, UR6, -R28.reuse ;  /* 0x000000068b0a7c23 */ /* 0x100fe2000801081c */
[--C-:B------:R-:W-:Y:S01]  /*62e0*/  FFMA.FTZ R35, R35, UR6, -R28.reuse ;  /* 0x0000000623237c23 */ /* 0x100fe2000801081c */
[----:B------:R-:W-:Y:S01]  /*62f0*/  FMUL.FTZ R100, R4, UR6 ;  /* 0x0000000604647c20 */ /* 0x000fe20008410000 */
[----:B------:R-:W-:Y:S01]  /*6300*/  FMUL.FTZ R3, R6, UR6 ;  /* 0x0000000606037c20 */ /* 0x000fe20008410000 */
[----:B------:R-:W-:Y:S01]  /*6310*/  MUFU.EX2 R104, R104 ;  /* 0x0000006800687308 */ /* 0x000fe20000000800 */
[----:B------:R-:W-:Y:S01]  /*6320*/  FFMA.FTZ R112, R111, UR6, -R28 ;  /* 0x000000066f707c23 */ /* 0x000fe2000801081c */
[--C-:B------:R-:W-:Y:S01]  /*6330*/  FFMA.FTZ R105, R105, UR6, -R106.reuse ;  /* 0x0000000669697c23 */ /* 0x100fe2000801086a */
[--C-:B------:R-:W-:Y:S01]  /*6340*/  FFMA.FTZ R108, R135, UR6, -R106.reuse ;  /* 0x00000006876c7c23 */ /* 0x100fe2000801086a */
[--C-:B------:R-:W-:Y:S01]  /*6350*/  FFMA.FTZ R107, R107, UR6, -R106.reuse ;  /* 0x000000066b6b7c23 */ /* 0x100fe2000801086a */
[----:B------:R-:W-:Y:S01]  /*6360*/  FFMA.FTZ R110, R133, UR6, -R106 ;  /* 0x00000006856e7c23 */ /* 0x000fe2000801086a */
[--C-:B------:R-:W-:Y:S01]  /*6370*/  FFMA.FTZ R109, R109, UR6, -R28.reuse ;  /* 0x000000066d6d7c23 */ /* 0x100fe2000801081c */
[--C-:B------:R-:W-:Y:S01]  /*6380*/  FFMA.FTZ R111, R25, UR6, -R28.reuse ;  /* 0x00000006196f7c23 */ /* 0x100fe2000801081c */
[----:B------:R-:W1:Y:S01]  /*6390*/  MUFU.EX2 R34, R34 ;  /* 0x0000002200227308 */ /* 0x000e620000000800 */
[----:B------:R-:W-:Y:S01]  /*63a0*/  FFMA.FTZ R114, R27, UR6, -R28 ;  /* 0x000000061b727c23 */ /* 0x000fe2000801081c */
[--C-:B------:R-:W-:Y:S01]  /*63b0*/  FFMA.FTZ R131, R131, UR6, -R106.reuse ;  /* 0x0000000683837c23 */ /* 0x100fe2000801086a */
[----:B------:R-:W-:Y:S01]  /*63c0*/  LDSM.16.MT88.4 R24, [R142+0x8800] ;  /* 0x008800008e18783b */ /* 0x000fe20000004200 */
[--C-:B------:R-:W-:Y:S01]  /*63d0*/  FFMA.FTZ R116, R129, UR6, -R106.reuse ;  /* 0x0000000681747c23 */ /* 0x100fe2000801086a */
[--C-:B------:R-:W-:Y:S01]  /*63e0*/  FFMA.FTZ R118, R123, UR6, -R106.reuse ;  /* 0x000000067b767c23 */ /* 0x100fe2000801086a */
[----:B------:R-:W-:Y:S01]  /*63f0*/  FFMA.FTZ R119, R119, UR6, -R106 ;  /* 0x0000000677777c23 */ /* 0x000fe2000801086a */
[--C-:B------:R-:W-:Y:S01]  /*6400*/  FFMA.FTZ R120, R121, UR6, -R28.reuse ;  /* 0x0000000679787c23 */ /* 0x100fe2000801081c */
[----:B------:R-:W-:Y:S01]  /*6410*/  MUFU.EX2 R33, R33 ;  /* 0x0000002100217308 */ /* 0x000fe20000000800 */
[--C-:B------:R-:W-:Y:S01]  /*6420*/  FFMA.FTZ R117, R117, UR6, -R28.reuse ;  /* 0x0000000675757c23 */ /* 0x100fe2000801081c */
[--C-:B------:R-:W-:Y:S01]  /*6430*/  FFMA.FTZ R113, R113, UR6, -R28.reuse ;  /* 0x0000000671717c23 */ /* 0x100fe2000801081c */
[----:B------:R-:W-:Y:S01]  /*6440*/  FFMA.FTZ R122, R115, UR6, -R28 ;  /* 0x00000006737a7c23 */ /* 0x000fe2000801081c */
[--C-:B------:R-:W-:Y:S01]  /*6450*/  FFMA.FTZ R103, R103, UR6, -R106.reuse ;  /* 0x0000000667677c23 */ /* 0x100fe2000801086a */
[--C-:B------:R-:W-:Y:S01]  /*6460*/  FFMA.FTZ R128, R30, UR6, -R106.reuse ;  /* 0x000000061e807c23 */ /* 0x100fe2000801086a */
[----:B------:R-:W-:Y:S01]  /*6470*/  FFMA.FTZ R115, R124, UR6, -R106 ;  /* 0x000000067c737c23 */ /* 0x000fe2000801086a */
[----:B------:R-:W-:Y:S01]  /*6480*/  FFMA.FTZ R123, R126, UR6, -R28 ;  /* 0x000000067e7b7c23 */ /* 0x000fe2000801081c */
[----:B------:R-:W2:Y:S01]  /*6490*/  MUFU.EX2 R32, R32 ;  /* 0x0000002000207308 */ /* 0x000ea20000000800 */
[----:B-1----:R-:W-:Y:S01]  /*64a0*/  F2FP.F16.F32.PACK_AB R4, R34, R104 ;  /* 0x000000682204723e */ /* 0x002fe200000000ff */
[----:B------:R-:W-:Y:S01]  /*64b0*/  FFMA.FTZ R106, R125, UR6, -R106 ;  /* 0x000000067d6a7c23 */ /* 0x000fe2000801086a */
[--C-:B------:R-:W-:Y:S01]  /*64c0*/  FFMA.FTZ R121, R31, UR6, -R28.reuse ;  /* 0x000000061f797c23 */ /* 0x100fe2000801081c */
[--C-:B------:R-:W-:Y:S01]  /*64d0*/  FFMA.FTZ R124, R29, UR6, -R28.reuse ;  /* 0x000000061d7c7c23 */ /* 0x100fe2000801081c */
[----:B------:R-:W-:-:S02]  /*64e0*/  FFMA.FTZ R126, R127, UR6, -R28 ;  /* 0x000000067f7e7c23 */ /* 0x000fc4000801081c */
[----:B------:R-:W-:Y:S01]  /*64f0*/  LDSM.16.MT88.4 R28, [R141+0x9800] ;  /* 0x009800008d1c783b */ /* 0x000fe20000004200 */
[----:B------:R-:W-:Y:S08]  /*6500*/  MUFU.EX2 R102, R102 ;  /* 0x0000006600667308 */ /* 0x000ff00000000800 */
[----:B------:R-:W1:Y:S01]  /*6510*/  MUFU.EX2 R11, R11 ;  /* 0x0000000b000b7308 */ /* 0x000e620000000800 */
[----:B--2---:R-:W-:-:S07]  /*6520*/  F2FP.F16.F32.PACK_AB R6, R32, R33 ;  /* 0x000000212006723e */ /* 0x004fce00000000ff */
[----:B------:R-:W-:Y:S08]  /*6530*/  MUFU.EX2 R10, R10 ;  /* 0x0000000a000a7308 */ /* 0x000ff00000000800 */
[----:B------:R-:W2:Y:S01]  /*6540*/  MUFU.EX2 R35, R35 ;  /* 0x0000002300237308 */ /* 0x000ea20000000800 */
[----:B-1----:R-:W-:-:S07]  /*6550*/  F2FP.F16.F32.PACK_AB R5, R11, R102 ;  /* 0x000000660b05723e */ /* 0x002fce00000000ff */
[----:B------:R-:W1:Y:S08]  /*6560*/  MUFU.EX2 R100, R100 ;  /* 0x0000006400647308 */ /* 0x000e700000000800 */
[----:B------:R-:W4:Y:S01]  /*6570*/  MUFU.EX2 R3, R3 ;  /* 0x0000000300037308 */ /* 0x000f220000000800 */
        /* <DEDUP_REMOVED lines=10> */
[-C--:B----4-:R-:W-:Y:S01]  /*6620*/  FMUL.FTZ R98, R98, R3.reuse ;  /* 0x0000000362627220 */ /* 0x090fe20000410000 */
        /* <DEDUP_REMOVED lines=65> */
[----:B------:R-:W1:Y:S01]  /*6a40*/  LDSM.16.MT88.4 R16, [R141+0xa000] ;  /* 0x00a000008d10783b */ /* 0x000e620000004200 */
[-C--:B------:R-:W-:Y:S01]  /*6a50*/  FMUL.FTZ R87, R87, R3.reuse ;  /* 0x0000000357577220 */ /* 0x080fe20000410000 */
[----:B------:R-:W4:Y:S01]  /*6a60*/  MUFU.EX2 R108, R108 ;  /* 0x0000006c006c7308 */ /* 0x000f220000000800 */
[----:B------:R-:W-:Y:S01]  /*6a70*/  FFMA.FTZ R171, R171, R100, R104 ;  /* 0x00000064abab7223 */ /* 0x000fe20000010068 */
[----:B------:R-:W-:Y:S01]  /*6a80*/  FFMA.FTZ R102, R169, R3, R102 ;  /* 0x00000003a9667223 */ /* 0x000fe20000010066 */
[----:B------:R-:W-:-:S02]  /*6a90*/  MOV R3, R0 ;  /* 0x0000000000037202 */ /* 0x000fc40000000f00 */
[C---:B--2---:R-:W-:Y:S01]  /*6aa0*/  HMMA.16816.F32 R60, R4.reuse, R20, R60 ;  /* 0x00000014043c723c */ /* 0x044fe2000000183c */
[----:B------:R-:W-:Y:S01]  /*6ab0*/  FADD.FTZ R34, R34, R171 ;  /* 0x000000ab22227221 */ /* 0x000fe20000010000 */
[----:B------:R-:W-:Y:S01]  /*6ac0*/  FADD.FTZ R11, R11, R102 ;  /* 0x000000660b0b7221 */ /* 0x000fe20000010000 */
[----:B------:R-:W-:Y:S01]  /*6ad0*/  MUFU.EX2 R107, R107 ;  /* 0x0000006b006b7308 */ /* 0x000fe20000000800 */
[----:B------:R-:W-:Y:S01]  /*6ae0*/  MOV R100, R2 ;  /* 0x0000000200647202 */ /* 0x000fe20000000f00 */
[----:B------:R-:W-:Y:S01]  /*6af0*/  FADD.FTZ R33, R33, R34 ;  /* 0x0000002221217221 */ /* 0x000fe20000010000 */
[----:B------:R-:W-:Y:S02]  /*6b00*/  FADD.FTZ R10, R10, R11 ;  /* 0x0000000b0a0a7221 */ /* 0x000fe40000010000 */
[----:B------:R-:W-:Y:S01]  /*6b10*/  HMMA.16816.F32 R64, R4, R22, R64 ;  /* 0x000000160440723c */ /* 0x000fe20000001840 */
[----:B------:R-:W2:Y:S01]  /*6b20*/  LDSM.16.MT88.4 R20, [R140+0xa000] ;  /* 0x00a000008c14783b */ /* 0x000ea20000004200 */
[----:B------:R-:W-:Y:S01]  /*6b30*/  FADD.FTZ R32, R32, R33 ;  /* 0x0000002120207221 */ /* 0x000fe20000010000 */
[----:B------:R-:W-:Y:S01]  /*6b40*/  MUFU.EX2 R110, R110 ;  /* 0x0000006e006e7308 */ /* 0x000fe20000000800 */
[----:B------:R-:W-:-:S04]  /*6b50*/  FADD.FTZ R10, R35, R10 ;  /* 0x0000000a230a7221 */ /* 0x000fc80000010000 */
[C---:B---3--:R-:W-:Y:S03]  /*6b60*/  HMMA.16816.F32 R68, R4.reuse, R12, R68 ;  /* 0x0000000c0444723c */ /* 0x048fe60000001844 */
[----:B------:R-:W-:Y:S05]  /*6b70*/  MUFU.EX2 R109, R109 ;  /* 0x0000006d006d7308 */ /* 0x000fea0000000800 */
[C---:B------:R-:W-:Y:S01]  /*6b80*/  HMMA.16816.F32 R72, R4.reuse, R14, R72 ;  /* 0x0000000e0448723c */ /* 0x040fe20000001848 */
[----:B------:R-:W3:Y:S02]  /*6b90*/  LDSM.16.MT88.4 R12, [R146+0x8800] ;  /* 0x00880000920c783b */ /* 0x000ee40000004200 */
[----:B------:R-:W5:Y:S05]  /*6ba0*/  MUFU.EX2 R112, R112 ;  /* 0x0000007000707308 */ /* 0x000f6a0000000800 */
[C---:B-1----:R-:W-:Y:S03]  /*6bb0*/  HMMA.16816.F32 R76, R4.reuse, R16, R76 ;  /* 0x00000010044c723c */ /* 0x042fe6000000184c */
[----:B------:R-:W-:Y:S05]  /*6bc0*/  MUFU.EX2 R111, R111 ;  /* 0x0000006f006f7308 */ /* 0x000fea0000000800 */
[C---:B------:R-:W-:Y:S01]  /*6bd0*/  HMMA.16816.F32 R88, R4.reuse, R18, R88 ;  /* 0x000000120458723c */ /* 0x040fe20000001858 */
[----:B------:R-:W1:Y:S02]  /*6be0*/  LDSM.16.MT88.4 R16, [R141+0x8800] ;  /* 0x008800008d10783b */ /* 0x000e640000004200 */
[----:B------:R-:W3:Y:S05]  /*6bf0*/  MUFU.EX2 R114, R114 ;  /* 0x0000007200727308 */ /* 0x000eea0000000800 */
[C---:B--2---:R-:W-:Y:S03]  /*6c00*/  HMMA.16816.F32 R80, R4.reuse, R20, R80 ;  /* 0x000000140450723c */ /* 0x044fe60000001850 */
[----:B------:R-:W-:Y:S05]  /*6c10*/  MUFU.EX2 R131, R131 ;  /* 0x0000008300837308 */ /* 0x000fea0000000800 */
[----:B------:R-:W-:Y:S01]  /*6c20*/  HMMA.16816.F32 R84, R4, R22, R84 ;  /* 0x000000160454723c */ /* 0x000fe20000001854 */
[----:B------:R-:W2:Y:S01]  /*6c30*/  LDSM.16.MT88.4 R20, [R140+0x8800] ;  /* 0x008800008c14783b */ /* 0x000ea20000004200 */
[----:B----4-:R-:W-:Y:S01]  /*6c40*/  F2FP.F16.F32.PACK_AB R4, R108, R105 ;  /* 0x000000696c04723e */ /* 0x010fe200000000ff */
[----:B------:R-:W4:Y:S01]  /*6c50*/  MUFU.EX2 R116, R116 ;  /* 0x0000007400747308 */ /* 0x000f220000000800 */
[----:B-----5:R-:W-:Y:S01]  /*6c60*/  F2FP.F16.F32.PACK_AB R5, R112, R109 ;  /* 0x0000006d7005723e */ /* 0x020fe200000000ff */
[----:B------:R-:W-:Y:S01]  /*6c70*/  FADD.FTZ R105, R105, R32 ;  /* 0x0000002069697221 */ /* 0x000fe20000010000 */
[----:B------:R-:W-:Y:S01]  /*6c80*/  F2FP.F16.F32.PACK_AB R6, R110, R107 ;  /* 0x0000006b6e06723e */ /* 0x000fe200000000ff */
[----:B------:R-:W-:Y:S01]  /*6c90*/  FADD.FTZ R109, R109, R10 ;  /* 0x0000000a6d6d7221 */ /* 0x000fe20000010000 */
[----:B---3--:R-:W-:Y:S01]  /*6ca0*/  F2FP.F16.F32.PACK_AB R7, R114, R111 ;  /* 0x0000006f7207723e */ /* 0x008fe200000000ff */
[----:B------:R-:W-:-:S02]  /*6cb0*/  FADD.FTZ R108, R108, R105 ;  /* 0x000000696c6c7221 */ /* 0x000fc40000010000 */
[----:B------:R-:W-:Y:S01]  /*6cc0*/  MUFU.EX2 R118, R118 ;  /* 0x0000007600767308 */ /* 0x000fe20000000800 */
[----:B------:R-:W-:Y:S01]  /*6cd0*/  FADD.FTZ R112, R112, R109 ;  /* 0x0000006d70707221 */ /* 0x000fe20000010000 */
[----:B------:R-:W-:Y:S02]  /*6ce0*/  FADD.FTZ R107, R107, R108 ;  /* 0x0000006c6b6b7221 */ /* 0x000fe40000010000 */
[----:B------:R-:W-:Y:S01]  /*6cf0*/  HMMA.16816.F32 R96, R4, R12, R96 ;  /* 0x0000000c0460723c */ /* 0x000fe20000001860 */
[----:B------:R-:W-:Y:S01]  /*6d00*/  FADD.FTZ R111, R111, R112 ;  /* 0x000000706f6f7221 */ /* 0x000fe20000010000 */
[----:B------:R-:W-:Y:S02]  /*6d10*/  FADD.FTZ R110, R110, R107 ;  /* 0x0000006b6e6e7221 */ /* 0x000fe40000010000 */
[----:B------:R-:W-:Y:S01]  /*6d20*/  MUFU.EX2 R119, R119 ;  /* 0x0000007700777308 */ /* 0x000fe20000000800 */
[----:B------:R-:W-:-:S03]  /*6d30*/  FADD.FTZ R111, R114, R111 ;  /* 0x0000006f726f7221 */ /* 0x000fc60000010000 */
[C---:B------:R-:W-:Y:S01]  /*6d40*/  HMMA.16816.F32 R92, R4.reuse, R14, R92 ;  /* 0x0000000e045c723c */ /* 0x040fe2000000185c */
[----:B------:R-:W3:Y:S03]  /*6d50*/  LDSM.16.MT88.4 R12, [R146+0xa800] ;  /* 0x00a80000920c783b */ /* 0x000ee60000004200 */
[----:B------:R-:W-:Y:S04]  /*6d60*/  MUFU.EX2 R120, R120 ;  /* 0x0000007800787308 */ /* 0x000fe80000000800 */
[C---:B-1----:R-:W-:Y:S04]  /*6d70*/  HMMA.16816.F32 R44, R4.reuse, R16, R44 ;  /* 0x00000010042c723c */ /* 0x042fe8000000182c */
[----:B------:R-:W1:Y:S04]  /*6d80*/  MUFU.EX2 R117, R117 ;  /* 0x0000007500757308 */ /* 0x000e680000000800 */
[C---:B------:R-:W-:Y:S01]  /*6d90*/  HMMA.16816.F32 R48, R4.reuse, R18, R48 ;  /* 0x000000120430723c */ /* 0x040fe20000001830 */
[----:B------:R-:W5:Y:S03]  /*6da0*/  LDSM.16.MT88.4 R16, [R141+0xa800] ;  /* 0x00a800008d10783b */ /* 0x000f660000004200 */
[----:B------:R-:W-:Y:S04]  /*6db0*/  MUFU.EX2 R113, R113 ;  /* 0x0000007100717308 */ /* 0x000fe80000000800 */
[C---:B--2---:R-:W-:Y:S04]  /*6dc0*/  HMMA.16816.F32 R52, R4.reuse, R20, R52 ;  /* 0x000000140434723c */ /* 0x044fe80000001834 */
[----:B------:R-:W2:Y:S04]  /*6dd0*/  MUFU.EX2 R122, R122 ;  /* 0x0000007a007a7308 */ /* 0x000ea80000000800 */
[C---:B------:R-:W-:Y:S01]  /*6de0*/  HMMA.16816.F32 R56, R4.reuse, R22, R56 ;  /* 0x000000160438723c */ /* 0x040fe20000001838 */
[----:B------:R-:W4:Y:S03]  /*6df0*/  LDSM.16.MT88.4 R20, [R140+0xa800] ;  /* 0x00a800008c14783b */ /* 0x000f260000004200 */
[----:B------:R-:W-:Y:S04]  /*6e00*/  MUFU.EX2 R103, R103 ;  /* 0x0000006700677308 */ /* 0x000fe80000000800 */
[C---:B------:R-:W-:Y:S04]  /*6e10*/  HMMA.16816.F32 R36, R4.reuse, R24, R36 ;  /* 0x000000180424723c */ /* 0x040fe80000001824 */
[----:B------:R-:W2:Y:S04]  /*6e20*/  MUFU.EX2 R128, R128 ;  /* 0x0000008000807308 */ /* 0x000ea80000000800 */
[C---:B------:R-:W-:Y:S01]  /*6e30*/  HMMA.16816.F32 R40, R4.reuse, R26, R40 ;  /* 0x0000001a0428723c */ /* 0x040fe20000001828 */
[----:B------:R-:W1:Y:S03]  /*6e40*/  LDSM.16.MT88.4 R24, [R142+0xa800] ;  /* 0x00a800008e18783b */ /* 0x000e660000004200 */
[----:B------:R-:W-:Y:S04]  /*6e50*/  MUFU.EX2 R115, R115 ;  /* 0x0000007300737308 */ /* 0x000fe80000000800 */
[C---:B---3--:R-:W-:Y:S04]  /*6e60*/  HMMA.16816.F32 R60, R4.reuse, R12, R60 ;  /* 0x0000000c043c723c */ /* 0x048fe8000000183c */
[----:B------:R-:W-:Y:S04]  /*6e70*/  MUFU.EX2 R106, R106 ;  /* 0x0000006a006a7308 */ /* 0x000fe80000000800 */
[C---:B------:R-:W-:Y:S01]  /*6e80*/  HMMA.16816.F32 R64, R4.reuse, R14, R64 ;  /* 0x0000000e0440723c */ /* 0x040fe20000001840 */
[----:B------:R-:W3:Y:S03]  /*6e90*/  LDSM.16.MT88.4 R12, [R146+0x9000] ;  /* 0x00900000920c783b */ /* 0x000ee60000004200 */
[----:B------:R-:W-:Y:S04]  /*6ea0*/  MUFU.EX2 R121, R121 ;  /* 0x0000007900797308 */ /* 0x000fe80000000800 */
[C---:B-----5:R-:W-:Y:S04]  /*6eb0*/  HMMA.16816.F32 R76, R4.reuse, R16, R76 ;  /* 0x00000010044c723c */ /* 0x060fe8000000184c */
[----:B------:R-:W5:Y:S04]  /*6ec0*/  MUFU.EX2 R124, R124 ;  /* 0x0000007c007c7308 */ /* 0x000f680000000800 */
[C---:B------:R-:W-:Y:S01]  /*6ed0*/  HMMA.16816.F32 R88, R4.reuse, R18, R88 ;  /* 0x000000120458723c */ /* 0x040fe20000001858 */
[----:B------:R-:W5:Y:S03]  /*6ee0*/  LDSM.16.MT88.4 R16, [R141+0x9000] ;  /* 0x009000008d10783b */ /* 0x000f660000004200 */
[----:B------:R-:W-:Y:S04]  /*6ef0*/  MUFU.EX2 R123, R123 ;  /* 0x0000007b007b7308 */ /* 0x000fe80000000800 */
[C---:B----4-:R-:W-:Y:S04]  /*6f00*/  HMMA.16816.F32 R80, R4.reuse, R20, R80 ;  /* 0x000000140450723c */ /* 0x050fe80000001850 */
[----:B------:R-:W4:Y:S04]  /*6f10*/  MUFU.EX2 R126, R126 ;  /* 0x0000007e007e7308 */ /* 0x000f280000000800 */
[C---:B------:R-:W-:Y:S01]  /*6f20*/  HMMA.16816.F32 R84, R4.reuse, R22, R84 ;  /* 0x000000160454723c */ /* 0x040fe20000001854 */
[----:B------:R-:W4:Y:S07]  /*6f30*/  LDSM.16.MT88.4 R20, [R140+0x9000] ;  /* 0x009000008c14783b */ /* 0x000f2e0000004200 */
[C---:B-1----:R-:W-:Y:S08]  /*6f40*/  HMMA.16816.F32 R68, R4.reuse, R24, R68 ;  /* 0x000000180444723c */ /* 0x042ff00000001844 */
[----:B------:R-:W-:Y:S01]  /*6f50*/  HMMA.16816.F32 R72, R4, R26, R72 ;  /* 0x0000001a0448723c */ /* 0x000fe20000001848 */
[----:B------:R-:W1:Y:S01]  /*6f60*/  LDSM.16.MT88.4 R24, [R142+0x9000] ;  /* 0x009000008e18783b */ /* 0x000e620000004200 */
[----:B------:R-:W-:Y:S01]  /*6f70*/  F2FP.F16.F32.PACK_AB R4, R116, R131 ;  /* 0x000000837404723e */ /* 0x000fe200000000ff */
[----:B------:R-:W-:Y:S01]  /*6f80*/  FADD.FTZ R131, R131, R110 ;  /* 0x0000006e83837221 */ /* 0x000fe20000010000 */
[----:B------:R-:W-:Y:S01]  /*6f90*/  F2FP.F16.F32.PACK_AB R5, R117, R120 ;  /* 0x000000787505723e */ /* 0x000fe200000000ff */
[----:B------:R-:W-:Y:S01]  /*6fa0*/  FADD.FTZ R120, R120, R111 ;  /* 0x0000006f78787221 */ /* 0x000fe20000010000 */
[----:B------:R-:W-:Y:S01]  /*6fb0*/  F2FP.F16.F32.PACK_AB R6, R119, R118 ;  /* 0x000000767706723e */ /* 0x000fe200000000ff */
[----:B------:R-:W-:Y:S01]  /*6fc0*/  FADD.FTZ R131, R116, R131 ;  /* 0x0000008374837221 */ /* 0x000fe20000010000 */
[----:B--2---:R-:W-:Y:S01]  /*6fd0*/  F2FP.F16.F32.PACK_AB R7, R122, R113 ;  /* 0x000000717a07723e */ /* 0x004fe200000000ff */
[----:B------:R-:W-:-:S02]  /*6fe0*/  FADD.FTZ R120, R117, R120 ;  /* 0x0000007875787221 */ /* 0x000fc40000010000 */
[----:B------:R-:W-:Y:S02]  /*6ff0*/  FADD.FTZ R118, R118, R131 ;  /* 0x0000008376767221 */ /* 0x000fe40000010000 */
[----:B------:R-:W-:Y:S02]  /*7000*/  FADD.FTZ R113, R113, R120 ;  /* 0x0000007871717221 */ /* 0x000fe40000010000 */
[----:B---3--:R-:W-:Y:S01]  /*7010*/  HMMA.16816.F32 R96, R4, R12, R96 ;  /* 0x0000000c0460723c */ /* 0x008fe20000001860 */
[----:B------:R-:W-:Y:S01]  /*7020*/  FADD.FTZ R118, R119, R118 ;  /* 0x0000007677767221 */ /* 0x000fe20000010000 */
[----:B------:R-:W-:-:S06]  /*7030*/  FADD.FTZ R122, R122, R113 ;  /* 0x000000717a7a7221 */ /* 0x000fcc0000010000 */
[C---:B------:R-:W-:Y:S01]  /*7040*/  HMMA.16816.F32 R92, R4.reuse, R14, R92 ;  /* 0x0000000e045c723c */ /* 0x040fe2000000185c */
[----:B------:R-:W2:Y:S07]  /*7050*/  LDSM.16.MT88.4 R12, [R146+0xb000] ;  /* 0x00b00000920c783b */ /* 0x000eae0000004200 */
[C---:B-----5:R-:W-:Y:S08]  /*7060*/  HMMA.16816.F32 R44, R4.reuse, R16, R44 ;  /* 0x00000010042c723c */ /* 0x060ff0000000182c */
[C---:B------:R-:W-:Y:S01]  /*7070*/  HMMA.16816.F32 R48, R4.reuse, R18, R48 ;  /* 0x000000120430723c */ /* 0x040fe20000001830 */
[----:B------:R-:W3:Y:S07]  /*7080*/  LDSM.16.MT88.4 R16, [R142+0xb000] ;  /* 0x00b000008e10783b */ /* 0x000eee0000004200 */
[C---:B----4-:R-:W-:Y:S08]  /*7090*/  HMMA.16816.F32 R52, R4.reuse, R20, R52 ;  /* 0x000000140434723c */ /* 0x050ff00000001834 */
[C---:B------:R-:W-:Y:S01]  /*70a0*/  HMMA.16816.F32 R56, R4.reuse, R22, R56 ;  /* 0x000000160438723c */ /* 0x040fe20000001838 */
[----:B------:R-:W4:Y:S07]  /*70b0*/  LDSM.16.MT88.4 R20, [R140+0xb000] ;  /* 0x00b000008c14783b */ /* 0x000f2e0000004200 */
[C---:B-1----:R-:W-:Y:S08]  /*70c0*/  HMMA.16816.F32 R36, R4.reuse, R24, R36 ;  /* 0x000000180424723c */ /* 0x042ff00000001824 */
        /* <DEDUP_REMOVED lines=8> */
[C---:B----4-:R-:W-:Y:S08]  /*7150*/  HMMA.16816.F32 R80, R4.reuse, R20, R80 ;  /* 0x000000140450723c */ /* 0x050ff00000001850 */
[C---:B------:R-:W-:Y:S01]  /*7160*/  HMMA.16816.F32 R84, R4.reuse, R22, R84 ;  /* 0x000000160454723c */ /* 0x040fe20000001854 */
[----:B------:R-:W4:Y:S07]  /*7170*/  LDSM.16.MT88.4 R20, [R146+0xb800] ;  /* 0x00b800009214783b */ /* 0x000f2e0000004200 */
        /* <DEDUP_REMOVED lines=24> */
[C---:B------:R-:W-:Y:S08]  /*7300*/  HMMA.16816.F32 R44, R4.reuse, R28, R44 ;  /* 0x0000001c042c723c */ /* 0x040ff0000000182c */
[C---:B------:R-:W-:Y:S08]  /*7310*/  HMMA.16816.F32 R48, R4.reuse, R30, R48 ;  /* 0x0000001e0430723c */ /* 0x040ff00000001830 */
[C---:B-1----:R-:W-:Y:S08]  /*7320*/  HMMA.16816.F32 R52, R4.reuse, R24, R52 ;  /* 0x000000180434723c */ /* 0x042ff00000001834 */
[C---:B------:R-:W-:Y:S08]  /*7330*/  HMMA.16816.F32 R56, R4.reuse, R26, R56 ;  /* 0x0000001a0438723c */ /* 0x040ff00000001838 */
[C---:B--2---:R-:W-:Y:S08]  /*7340*/  HMMA.16816.F32 R68, R4.reuse, R12, R68 ;  /* 0x0000000c0444723c */ /* 0x044ff00000001844 */
[C---:B------:R-:W-:Y:S08]  /*7350*/  HMMA.16816.F32 R72, R4.reuse, R14, R72 ;  /* 0x0000000e0448723c */ /* 0x040ff00000001848 */
[C---:B---3--:R-:W-:Y:S08]  /*7360*/  HMMA.16816.F32 R76, R4.reuse, R16, R76 ;  /* 0x00000010044c723c */ /* 0x048ff0000000184c */
[C---:B------:R-:W-:Y:S08]  /*7370*/  HMMA.16816.F32 R88, R4.reuse, R18, R88 ;  /* 0x000000120458723c */ /* 0x040ff00000001858 */
[C---:B----4-:R-:W-:Y:S08]  /*7380*/  HMMA.16816.F32 R80, R4.reuse, R20, R80 ;  /* 0x000000140450723c */ /* 0x050ff00000001850 */
[----:B------:R-:W-:-:S15]  /*7390*/  HMMA.16816.F32 R84, R4, R22, R84 ;  /* 0x000000160454723c */ /* 0x000fde0000001854 */
[----:B------:R-:W-:-:S05]  /*73a0*/  NOP ;  /* 0x0000000000007918 */ /* 0x000fca0000000000 */
.L_x_721:
[----:B------:R-:W-:-:S13]  /*73b0*/  ISETP.GE.AND P0, PT, R168, RZ, PT ;  /* 0x000000ffa800720c */ /* 0x000fda0003f06270 */
[----:B------:R-:W-:Y:S05]  /*73c0*/  @!P0 BRA `(.L_x_723) ;  /* 0x0000002000ac8947 */ /* 0x000fea0003800000 */
[----:B------:R-:W1:Y:S01]  /*73d0*/  LDC.64 R152, c[0x0][0x3c0] ;  /* 0x0000f000ff987b82 */ /* 0x000e620000000a00 */
[----:B------:R-:W2:Y:S01]  /*73e0*/  LDCU UR7, c[0x0][0x440] ;  /* 0x00008800ff0777ac */ /* 0x000ea20008000800 */
[C---:B------:R-:W-:Y:S01]  /*73f0*/  SHF.L.U64.HI R167, R8.reuse, 0x4, R9 ;  /* 0x0000000408a77819 */ /* 0x040fe20000010209 */
[----:B------:R-:W-:Y:S01]  /*7400*/  IMAD.SHL.U32 R166, R8, 0x10, RZ ;  /* 0x0000001008a67824 */ /* 0x000fe200078e00ff */
[----:B------:R-:W-:Y:S01]  /*7410*/  MOV R0, R3 ;  /* 0x0000000300007202 */ /* 0x000fe20000000f00 */
[----:B------:R-:W-:Y:S01]  /*7420*/  IMAD.MOV.U32 R101, RZ, RZ, R100 ;  /* 0x000000ffff657224 */ /* 0x000fe200078e0064 */
[----:B------:R-:W3:Y:S01]  /*7430*/  LDCU UR6, c[0x0][0x440] ;  /* 0x00008800ff0677ac */ /* 0x000ee20008000800 */
[----:B------:R-:W4:Y:S01]  /*7440*/  LDCU UR4, c[0x0][0x45c] ;  /* 0x00008b80ff0477ac */ /* 0x000f220008000800 */
[----:B--2---:R-:W-:Y:S01]  /*7450*/  ISETP.GE.AND P1, PT, R156, UR7, PT ;  /* 0x000000079c007c0c */ /* 0x004fe2000bf26270 */
[----:B------:R-:W-:-:S12]  /*7460*/  BRA `(.L_x_724) ;  /* 0x0000000000f87947 */ /* 0x000fd80003800000 */
.L_x_726:
[----:B------:R-:W1:Y:S01]  /*7470*/  LDC.64 R2, c[0x0][0x3b8] ;  /* 0x0000ee00ff027b82 */ /* 0x000e620000000a00 */
[----:B------:R-:W-:Y:S04]  /*7480*/  VIADD R105, R168, 0xffffffff ;  /* 0xffffffffa8697836 */ /* 0x000fe80000000000 */
[C---:B-1----:R-:W-:Y:S01]  /*7490*/  IMAD.WIDE.U32 R110, R105.reuse, R2, RZ ;  /* 0x00000002696e7225 */ /* 0x042fe200078e00ff */
[----:B------:R-:W-:Y:S03]  /*74a0*/  SHF.L.U64.HI R102, R2, 0x4, R3 ;  /* 0x0000000402667819 */ /* 0x000fe60000010203 */
[----:B------:R-:W-:Y:S01]  /*74b0*/  IMAD R106, R105, R3, R111 ;  /* 0x00000003696a7224 */ /* 0x000fe200078e026f */
[----:B------:R-:W-:Y:S01]  /*74c0*/  LEA R108, P4, R110, R160, 0x7 ;  /* 0x000000a06e6c7211 */ /* 0x000fe200078838ff */
[----:B------:R-:W-:Y:S03]  /*74d0*/  IMAD.SHL.U32 R100, R2, 0x10, RZ ;  /* 0x0000001002647824 */ /* 0x000fe600078e00ff */
[C-C-:B------:R-:W-:Y:S02]  /*74e0*/  LEA.HI.X R109, R110.reuse, R159, R106.reuse, 0x7, P4 ;  /* 0x0000009f6e6d7211 */ /* 0x140fe400020f3c6a */
[C---:B------:R-:W-:Y:S03]  /*74f0*/  LEA R105, P2, R110.reuse, R100, 0x6 ;  /* 0x000000646e697211 */ /* 0x040fe600078430ff */
[----:B------:R-:W-:Y:S01]  /*7500*/  @!PT LDS RZ, [RZ] ;  /* 0x00000000fffff984 */ /* 0x000fe20000000800 */
[----:B------:R-:W-:Y:S01]  /*7510*/  @!PT LDS RZ, [RZ] ;  /* 0x00000000fffff984 */ /* 0x000fe20000000800 */
[----:B------:R-:W-:Y:S01]  /*7520*/  @!PT LDS RZ, [RZ] ;  /* 0x00000000fffff984 */ /* 0x000fe20000000800 */
[----:B------:R1:W-:Y:S01]  /*7530*/  @!P1 LDGSTS.E.BYPASS.LTC128B.128 [R164+0x4000], desc[UR12][R108.64] ;  /* 0x040000006ca49fae */ /* 0x0003e2000b981a0c */
[----:B------:R-:W-:Y:S02]  /*7540*/  LEA.HI.X R104, R110, R102, R106, 0x6, P2 ;  /* 0x000000666e687211 */ /* 0x000fe400010f346a */
[CC--:B------:R-:W-:Y:S01]  /*7550*/  LEA R110, P4, R105.reuse, R160.reuse, 0x1 ;  /* 0x000000a0696e7211 */ /* 0x0c0fe200078808ff */
[----:B------:R1:W-:Y:S01]  /*7560*/  @P1 STS.128 [R164+0x4000], RZ ;  /* 0x004000ffa4001388 */ /* 0x0003e20000000c00 */
[----:B------:R-:W-:Y:S02]  /*7570*/  IADD3 R100, P2, PT, R100, R105, RZ ;  /* 0x0000006964647210 */ /* 0x000fe40007f5e0ff */
[--C-:B------:R-:W-:Y:S01]  /*7580*/  LEA.HI.X R111, R105, R159, R104.reuse, 0x1, P4 ;  /* 0x0000009f696f7211 */ /* 0x100fe200020f0c68 */
[----:B------:R-:W-:Y:S01]  /*7590*/  @!PT LDS RZ, [RZ] ;  /* 0x00000000fffff984 */ /* 0x000fe20000000800 */
[----:B------:R-:W-:Y:S01]  /*75a0*/  @!PT LDS RZ, [RZ] ;  /* 0x00000000fffff984 */ /* 0x000fe20000000800 */
[----:B------:R-:W-:Y:S01]  /*75b0*/  @!PT LDS RZ, [RZ] ;  /* 0x00000000fffff984 */ /* 0x000fe20000000800 */
[----:B------:R1:W-:Y:S01]  /*75c0*/  @!P0 LDGSTS.E.BYPASS.LTC128B.128 [R164+0x6000], desc[UR12][R108.64+0x80] ;  /* 0x060000806ca48fae */ /* 0x0003e2000b981a0c */
[----:B------:R-:W-:Y:S01]  /*75d0*/  LEA R107, P3, R2, R105, 0x5 ;  /* 0x00000069026b7211 */ /* 0x000fe200078628ff */
[----:B------:R-:W-:Y:S02]  /*75e0*/  IMAD.X R102, R102, 0x1, R104, P2 ;  /* 0x0000000166667824 */ /* 0x000fe400010e0668 */
[----:B------:R1:W-:Y:S01]  /*75f0*/  @P0 STS.128 [R164+0x6000], RZ ;  /* 0x006000ffa4000388 */ /* 0x0003e20000000c00 */
[C---:B------:R-:W-:Y:S02]  /*7600*/  LEA R106, P2, R107.reuse, R160, 0x1 ;  /* 0x000000a06b6a7211 */ /* 0x040fe400078408ff */
[----:B------:R-:W-:Y:S01]  /*7610*/  LEA.HI.X R2, R2, R104, R3, 0x5, P3 ;  /* 0x0000006802027211 */ /* 0x000fe200018f2c03 */
[----:B------:R-:W-:Y:S01]  /*7620*/  @!PT LDS RZ, [RZ] ;  /* 0x00000000fffff984 */ /* 0x000fe20000000800 */
[----:B------:R-:W-:Y:S01]  /*7630*/  @!PT LDS RZ, [RZ] ;  /* 0x00000000fffff984 */ /* 0x000fe20000000800 */
[----:B------:R-:W-:Y:S01]  /*7640*/  @!PT LDS RZ, [RZ] ;  /* 0x00000000fffff984 */ /* 0x000fe20000000800 */
[----:B------:R1:W-:Y:S01]  /*7650*/  @!P1 LDGSTS.E.BYPASS.LTC128B.128 [R164+0x4800], desc[UR12][R110.64] ;  /* 0x048000006ea49fae */ /* 0x0003e2000b981a0c */
[C---:B------:R-:W-:Y:S02]  /*7660*/  LEA R112, P3, R100.reuse, R160, 0x1 ;  /* 0x000000a064707211 */ /* 0x040fe400078608ff */
[-C--:B------:R-:W-:Y:S01]  /*7670*/  LEA.HI.X R107, R107, R159.reuse, R2, 0x1, P2 ;  /* 0x0000009f6b6b7211 */ /* 0x080fe200010f0c02 */
[----:B------:R1:W-:Y:S01]  /*7680*/  @P1 STS.128 [R164+0x4800], RZ ;  /* 0x004800ffa4001388 */ /* 0x0003e20000000c00 */
[----:B------:R-:W-:Y:S03]  /*7690*/  LEA.HI.X R113, R100, R159, R102, 0x1, P3 ;  /* 0x0000009f64717211 */ /* 0x000fe600018f0c66 */
        /* <DEDUP_REMOVED lines=27> */
.L_x_724:
[----:B------:R-:W-:Y:S04]  /*7850*/  DEPBAR.LE SB0, 0x0 ;  /* 0x000080000000791a */ /* 0x000fe80000000000 */
[----:B------:R-:W-:Y:S01]  /*7860*/  BAR.SYNC.DEFER_BLOCKING 0x0 ;  /* 0x0000000000007b1d */ /* 0x000fe20000010000 */
[C---:B-1----:R-:W-:Y:S01]  /*7870*/  IMAD.WIDE.U32 R2, R168.reuse, R152, RZ ;  /* 0x00000098a8027225 */ /* 0x042fe200078e00ff */
[----:B---3--:R-:W-:Y:S03]  /*7880*/  ISETP.GE.AND P0, PT, R155, UR6, PT ;  /* 0x000000069b007c0c */ /* 0x008fe6000bf06270 */
[----:B------:R-:W-:Y:S01]  /*7890*/  IMAD R100, R168, R153, R3 ;  /* 0x00000099a8647224 */ /* 0x000fe200078e0203 */
[C---:B------:R-:W-:Y:S02]  /*78a0*/  LEA R176, P3, R2.reuse, R158, 0x7 ;  /* 0x0000009e02b07211 */ /* 0x040fe400078638ff */
[C---:B------:R-:W-:Y:S02]  /*78b0*/  LEA R173, P2, R2.reuse, R166, 0x6 ;  /* 0x000000a602ad7211 */ /* 0x040fe400078430ff */
[C-C-:B------:R-:W-:Y:S02]  /*78c0*/  LEA.HI.X R177, R2.reuse, R157, R100.reuse, 0x7, P3 ;  /* 0x0000009d02b17211 */ /* 0x140fe400018f3c64 */
[C---:B------:R-:W-:Y:S02]  /*78d0*/  LEA R174, P4, R173.reuse, R158, 0x1 ;  /* 0x0000009eadae7211 */ /* 0x040fe400078808ff */
[----:B------:R-:W-:Y:S02]  /*78e0*/  LEA.HI.X R100, R2, R167, R100, 0x6, P2 ;  /* 0x000000a702647211 */ /* 0x000fe400010f3464 */
[C---:B------:R-:W-:Y:S02]  /*78f0*/  IADD3 R3, P3, PT, R173.reuse, R166, RZ ;  /* 0x000000a6ad037210 */ /* 0x040fe40007f7e0ff */
[----:B------:R-:W-:Y:S02]  /*7900*/  LEA.HI.X R175, R173, R157, R100, 0x1, P4 ;  /* 0x0000009dadaf7211 */ /* 0x000fe400020f0c64 */
[----:B------:R-:W-:Y:S01]  /*7910*/  LEA R103, P2, R152, R173, 0x5 ;  /* 0x000000ad98677211 */ /* 0x000fe200078428ff */
[----:B------:R-:W-:Y:S01]  /*7920*/  IMAD.X R2, R100, 0x1, R167, P3 ;  /* 0x0000000164027824 */ /* 0x000fe200018e06a7 */
[C---:B------:R-:W-:Y:S01]  /*7930*/  LEA R172, P3, R3.reuse, R158, 0x1 ;  /* 0x0000009e03ac7211 */ /* 0x040fe200078608ff */
[----:B------:R-:W-:Y:S01]  /*7940*/  @!PT LDS RZ, [RZ] ;  /* 0x00000000fffff984 */ /* 0x000fe20000000800 */
[----:B------:R-:W-:Y:S01]  /*7950*/  @!PT LDS RZ, [RZ] ;  /* 0x00000000fffff984 */ /* 0x000fe20000000800 */
[----:B------:R-:W-:Y:S01]  /*7960*/  @!PT LDS RZ, [RZ] ;  /* 0x00000000fffff984 */ /* 0x000fe20000000800 */
[----:B------:R-:W-:Y:S01]  /*7970*/  @!P1 LDGSTS.E.BYPASS.LTC128B.128 [R164+0x8000], desc[UR12][R176.64] ;  /* 0x08000000b0a49fae */ /* 0x000fe2000b981a0c */
[----:B------:R-:W-:Y:S02]  /*7980*/  LEA.HI.X R100, R152, R100, R153, 0x5, P2 ;  /* 0x0000006498647211 */ /* 0x000fe400010f2c99 */
[-C--:B------:R-:W-:Y:S01]  /*7990*/  LEA.HI.X R173, R3, R157.reuse, R2, 0x1, P3 ;  /* 0x0000009d03ad7211 */ /* 0x080fe200018f0c02 */
[----:B------:R-:W-:Y:S01]  /*79a0*/  @P1 STS.128 [R164+0x8000], RZ ;  /* 0x008000ffa4001388 */ /* 0x000fe20000000c00 */
[C---:B------:R-:W-:Y:S03]  /*79b0*/  LEA R102, P2, R103.reuse, R158, 0x1 ;  /* 0x0000009e67667211 */ /* 0x040fe600078408ff */
[----:B------:R-:W-:Y:S01]  /*79c0*/  @!PT LDS RZ, [RZ] ;  /* 0x00000000fffff984 */ /* 0x000fe20000000800 */
[----:B------:R-:W-:Y:S01]  /*79d0*/  @!PT LDS RZ, [RZ] ;  /* 0x00000000fffff984 */ /* 0x000fe20000000800 */
[----:B------:R-:W-:Y:S01]  /*79e0*/  @!PT LDS RZ, [RZ] ;  /* 0x00000000fffff984 */ /* 0x000fe20000000800 */
[----:B------:R-:W-:Y:S01]  /*79f0*/  @!P0 LDGSTS.E.BYPASS.LTC128B.128 [R164+0xa000], desc[UR12][R176.64+0x80] ;  /* 0x0a000080b0a48fae */ /* 0x000fe2000b981a0c */
[----:B------:R-:W-:Y:S02]  /*7a00*/  LEA.HI.X R103, R103, R157, R100, 0x1, P2 ;  /* 0x0000009d67677211 */ /* 0x000fe400010f0c64 */
[----:B------:R-:W-:Y:S01]  /*7a10*/  ISETP.NE.AND P2, PT, R168, RZ, PT ;  /* 0x000000ffa800720c */ /* 0x000fe20003f45270 */
[----:B------:R-:W-:Y:S04]  /*7a20*/  @P0 STS.128 [R164+0xa000], RZ ;  /* 0x00a000ffa4000388 */ /* 0x000fe80000000c00 */
[----:B------:R-:W-:Y:S01]  /*7a30*/  @!PT LDS RZ, [RZ] ;  /* 0x00000000fffff984 */ /* 0x000fe20000000800 */
[----:B------:R-:W-:Y:S01]  /*7a40*/  @!PT LDS RZ, [RZ] ;  /* 0x00000000fffff984 */ /* 0x000fe20000000800 */
[----:B------:R-:W-:Y:S01]  /*7a50*/  @!PT LDS RZ, [RZ] ;  /* 0x00000000fffff984 */ /* 0x000fe20000000800 */
[----:B------:R-:W-:Y:S04]  /*7a60*/  @!P1 LDGSTS.E.BYPASS.LTC128B.128 [R164+0x8800], desc[UR12][R174.64] ;  /* 0x08800000aea49fae */ /* 0x000fe8000b981a0c */
[----:B------:R-:W-:Y:S01]  /*7a70*/  @P1 STS.128 [R164+0x8800], RZ ;  /* 0x008800ffa4001388 */ /* 0x000fe20000000c00 */
[----:B------:R-:W-:Y:S03]  /*7a80*/  ISETP.GE.AND P1, PT, R156, UR6, PT ;  /* 0x000000069c007c0c */ /* 0x000fe6000bf26270 */
[----:B------:R-:W-:Y:S01]  /*7a90*/  @!PT LDS RZ, [RZ] ;  /* 0x00000000fffff984 */ /* 0x000fe20000000800 */
[----:B------:R-:W-:Y:S01]  /*7aa0*/  @!PT LDS RZ, [RZ] ;  /* 0x00000000fffff984 */ /* 0x000fe20000000800 */
[----:B------:R-:W-:Y:S01]  /*7ab0*/  @!PT LDS RZ, [RZ] ;  /* 0x00000000fffff984 */ /* 0x000fe20000000800 */
[----:B------:R-:W-:Y:S04]  /*7ac0*/  @!P0 LDGSTS.E.BYPASS.LTC128B.128 [R164+0xa800], desc[UR12][R174.64+0x80] ;  /* 0x0a800080aea48fae */ /* 0x000fe8000b981a0c */
[----:B------:R-:W-:Y:S06]  /*7ad0*/  @P0 STS.128 [R164+0xa800], RZ ;  /* 0x00a800ffa4000388 */ /* 0x000fec0000000c00 */
        /* <DEDUP_REMOVED lines=21> */
[----:B------:R-:W2:Y:S04]  /*7c30*/  LDSM.16.M88.4 R108, [R150+UR5+0x4000] ;  /* 0x00400005966c783b */ /* 0x000ea80008000200 */
[----:B------:R-:W3:Y:S04]  /*7c40*/  LDSM.16.M88.4 R112, [R150+UR5+0x4800] ;  /* 0x004800059670783b */ /* 0x000ee80008000200 */
[----:B------:R-:W5:Y:S04]  /*7c50*/  LDSM.16.M88.4 R116, [R150+UR5+0x5000] ;  /* 0x005000059674783b */ /* 0x000f680008000200 */
[----:B------:R-:W0:Y:S04]  /*7c60*/  LDGDEPBAR ;  /* 0x00000000000079af */ /* 0x000e280000000000 */
[----:B------:R-:W4:Y:S04]  /*7c70*/  LDSM.16.M88.4 R120, [R150+UR5+0x5800] ;  /* 0x005800059678783b */ /* 0x000f280008000200 */
[----:B------:R-:W-:Y:S04]  /*7c80*/  LDSM.16.M88.4 R124, [R149] ;  /* 0x00000000957c783b */ /* 0x000fe80000000200 */
[----:B------:R-:W1:Y:S04]  /*7c90*/  LDSM.16.M88.4 R128, [R145+0x4000] ;  /* 0x004000009180783b */ /* 0x000e680000000200 */
[----:B------:R-:W1:Y:S04]  /*7ca0*/  LDSM.16.M88.4 R132, [R145+0x4800] ;  /* 0x004800009184783b */ /* 0x000e680000000200 */
[----:B------:R-:W-:Y:S01]  /*7cb0*/  LDSM.16.M88.4 R136, [R148] ;  /* 0x000000009488783b */ /* 0x000fe20000000200 */
[C---:B--2---:R-:W-:Y:S08]  /*7cc0*/  HMMA.16816.F32 R4, R104.reuse, R108, RZ ;  /* 0x0000006c6804723c */ /* 0x044ff000000018ff */
[C---:B------:R-:W-:Y:S01]  /*7cd0*/  HMMA.16816.F32 R8, R104.reuse, R110, RZ ;  /* 0x0000006e6808723c */ /* 0x040fe200000018ff */
[----:B------:R-:W2:Y:S07]  /*7ce0*/  LDSM.16.M88.4 R108, [R145+0x5000] ;  /* 0x00500000916c783b */ /* 0x000eae0000000200 */
[C---:B---3--:R-:W-:Y:S08]  /*7cf0*/  HMMA.16816.F32 R12, R104.reuse, R112, RZ ;  /* 0x00000070680c723c */ /* 0x048ff000000018ff */
[C---:B------:R-:W-:Y:S01]  /*7d00*/  HMMA.16816.F32 R16, R104.reuse, R114, RZ ;  /* 0x000000726810723c */ /* 0x040fe200000018ff */
[----:B------:R-:W3:Y:S07]  /*7d10*/  LDSM.16.M88.4 R112, [R145+0x5800] ;  /* 0x005800009170783b */ /* 0x000eee0000000200 */
[C---:B-----5:R-:W-:Y:S08]  /*7d20*/  HMMA.16816.F32 R20, R104.reuse, R116, RZ ;  /* 0x000000746814723c */ /* 0x060ff000000018ff */
[C---:B------:R-:W-:Y:S01]  /*7d30*/  HMMA.16816.F32 R24, R104.reuse, R118, RZ ;  /* 0x000000766818723c */ /* 0x040fe200000018ff */
[----:B------:R-:W5:Y:S07]  /*7d40*/  LDSM.16.M88.4 R116, [R144+0x4000] ;  /* 0x004000009074783b */ /* 0x000f6e0000000200 */
[C---:B----4-:R-:W-:Y:S08]  /*7d50*/  HMMA.16816.F32 R28, R104.reuse, R120, RZ ;  /* 0x00000078681c723c */ /* 0x050ff000000018ff */
[----:B------:R-:W-:Y:S01]  /*7d60*/  HMMA.16816.F32 R32, R104, R122, RZ ;  /* 0x0000007a6820723c */ /* 0x000fe200000018ff */
[----:B------:R-:W4:Y:S04]  /*7d70*/  LDSM.16.M88.4 R104, [R144+0x4800] ;  /* 0x004800009068783b */ /* 0x000f280000000200 */
[----:B------:R-:W4:Y:S03]  /*7d80*/  LDSM.16.M88.4 R120, [R144+0x5000] ;  /* 0x005000009078783b */ /* 0x000f260000000200 */
[C---:B-1----:R-:W-:Y:S08]  /*7d90*/  HMMA.16816.F32 R4, R124.reuse, R128, R4 ;  /* 0x000000807c04723c */ /* 0x042ff00000001804 */
[C---:B------:R-:W-:Y:S01]  /*7da0*/  HMMA.16816.F32 R8, R124.reuse, R130, R8 ;  /* 0x000000827c08723c */ /* 0x040fe20000001808 */
[----:B------:R-:W-:Y:S07]  /*7db0*/  LDSM.16.M88.4 R128, [R143+0x5000] ;  /* 0x005000008f80783b */ /* 0x000fee0000000200 */
[C---:B------:R-:W-:Y:S08]  /*7dc0*/  HMMA.16816.F32 R12, R124.reuse, R132, R12 ;  /* 0x000000847c0c723c */ /* 0x040ff0000000180c */
[C---:B------:R-:W-:Y:S01]  /*7dd0*/  HMMA.16816.F32 R16, R124.reuse, R134, R16 ;  /* 0x000000867c10723c */ /* 0x040fe20000001810 */
[----:B------:R-:W-:Y:S07]  /*7de0*/  LDSM.16.M88.4 R132, [R150+UR5+0x7800] ;  /* 0x007800059684783b */ /* 0x000fee0008000200 */
[C---:B--2---:R-:W-:Y:S08]  /*7df0*/  HMMA.16816.F32 R20, R124.reuse, R108, R20 ;  /* 0x0000006c7c14723c */ /* 0x044ff00000001814 */
[C---:B------:R-:W-:Y:S01]  /*7e00*/  HMMA.16816.F32 R24, R124.reuse, R110, R24 ;  /* 0x0000006e7c18723c */ /* 0x040fe20000001818 */
[----:B------:R-:W1:Y:S07]  /*7e10*/  LDSM.16.M88.4 R108, [R144+0x5800] ;  /* 0x00580000906c783b */ /* 0x000e6e0000000200 */
[C---:B---3--:R-:W-:Y:S08]  /*7e20*/  HMMA.16816.F32 R28, R124.reuse, R112, R28 ;  /* 0x000000707c1c723c */ /* 0x048ff0000000181c */
[----:B------:R-:W-:Y:S01]  /*7e30*/  HMMA.16816.F32 R32, R124, R114, R32 ;  /* 0x000000727c20723c */ /* 0x000fe20000001820 */
[----:B------:R-:W-:Y:S04]  /*7e40*/  LDSM.16.M88.4 R112, [R147] ;  /* 0x000000009370783b */ /* 0x000fe80000000200 */
[----:B------:R-:W-:Y:S03]  /*7e50*/  LDSM.16.M88.4 R124, [R143+0x4800] ;  /* 0x004800008f7c783b */ /* 0x000fe60000000200 */
[C---:B-----5:R-:W-:Y:S08]  /*7e60*/  HMMA.16816.F32 R4, R136.reuse, R116, R4 ;  /* 0x000000748804723c */ /* 0x060ff00000001804 */
[C---:B------:R-:W-:Y:S01]  /*7e70*/  HMMA.16816.F32 R8, R136.reuse, R118, R8 ;  /* 0x000000768808723c */ /* 0x040fe20000001808 */
[----:B------:R-:W2:Y:S07]  /*7e80*/  LDSM.16.M88.4 R116, [R143+0x4000] ;  /* 0x004000008f74783b */ /* 0x000eae0000000200 */
[C---:B----4-:R-:W-:Y:S08]  /*7e90*/  HMMA.16816.F32 R12, R136.reuse, R104, R12 ;  /* 0x00000068880c723c */ /* 0x050ff0000000180c */
[C---:B------:R-:W-:Y:S01]  /*7ea0*/  HMMA.16816.F32 R16, R136.reuse, R106, R16 ;  /* 0x0000006a8810723c */ /* 0x040fe20000001810 */
[----:B------:R-:W3:Y:S07]  /*7eb0*/  LDSM.16.M88.4 R104, [R143+0x5800] ;  /* 0x005800008f68783b */ /* 0x000eee0000000200 */
[C---:B------:R-:W-:Y:S08]  /*7ec0*/  HMMA.16816.F32 R20, R136.reuse, R120, R20 ;  /* 0x000000788814723c */ /* 0x040ff00000001814 */
[C---:B------:R-:W-:Y:S01]  /*7ed0*/  HMMA.16816.F32 R24, R136.reuse, R122, R24 ;  /* 0x0000007a8818723c */ /* 0x040fe20000001818 */
[----:B------:R-:W-:Y:S07]  /*7ee0*/  LDSM.16.M88.4 R120, [R150+UR5+0x6000] ;  /* 0x006000059678783b */ /* 0x000fee0008000200 */
[C---:B-1----:R-:W-:Y:S08]  /*7ef0*/  HMMA.16816.F32 R28, R136.reuse, R108, R28 ;  /* 0x0000006c881c723c */ /* 0x042ff0000000181c */
[----:B------:R-:W-:Y:S01]  /*7f00*/  HMMA.16816.F32 R32, R136, R110, R32 ;  /* 0x0000006e8820723c */ /* 0x000fe20000001820 */
[----:B------:R-:W1:Y:S07]  /*7f10*/  LDSM.16.M88.4 R108, [R151+0x2000] ;  /* 0x00200000976c783b */ /* 0x000e6e0000000200 */
[C---:B--2---:R-:W-:Y:S08]  /*7f20*/  HMMA.16816.F32 R4, R112.reuse, R116, R4 ;  /* 0x000000747004723c */ /* 0x044ff00000001804 */
[C---:B------:R-:W-:Y:S01]  /*7f30*/  HMMA.16816.F32 R8, R112.reuse, R118, R8 ;  /* 0x000000767008723c */ /* 0x040fe20000001808 */
[----:B------:R-:W2:Y:S07]  /*7f40*/  LDSM.16.M88.4 R116, [R150+UR5+0x6800] ;  /* 0x006800059674783b */ /* 0x000eae0008000200 */
[C---:B------:R-:W-:Y:S08]  /*7f50*/  HMMA.16816.F32 R12, R112.reuse, R124, R12 ;  /* 0x0000007c700c723c */ /* 0x040ff0000000180c */
[C---:B------:R-:W-:Y:S01]  /*7f60*/  HMMA.16816.F32 R16, R112.reuse, R126, R16 ;  /* 0x0000007e7010723c */ /* 0x040fe20000001810 */
[----:B------:R-:W4:Y:S07]  /*7f70*/  LDSM.16.M88.4 R124, [R150+UR5+0x7000] ;  /* 0x00700005967c783b */ /* 0x000f2e0008000200 */
[C---:B------:R-:W-:Y:S08]  /*7f80*/  HMMA.16816.F32 R20, R112.reuse, R128, R20 ;  /* 0x000000807014723c */ /* 0x040ff00000001814 */
[C---:B------:R-:W-:Y:S01]  /*7f90*/  HMMA.16816.F32 R24, R112.reuse, R130, R24 ;  /* 0x000000827018723c */ /* 0x040fe20000001818 */
[----:B------:R-:W-:Y:S07]  /*7fa0*/  LDSM.16.M88.4 R128, [R144+0x6000] ;  /* 0x006000009080783b */ /* 0x000fee0000000200 */
[C---:B---3--:R-:W-:Y:S08]  /*7fb0*/  HMMA.16816.F32 R28, R112.reuse, R104, R28 ;  /* 0x00000068701c723c */ /* 0x048ff0000000181c */
[----:B------:R-:W-:Y:S01]  /*7fc0*/  HMMA.16816.F32 R32, R112, R106, R32 ;  /* 0x0000006a7020723c */ /* 0x000fe20000001820 */
[----:B------:R-:W-:Y:S04]  /*7fd0*/  LDSM.16.M88.4 R104, [R149+0x2000] ;  /* 0x002000009568783b */ /* 0x000fe80000000200 */
[----:B------:R-:W3:Y:S03]  /*7fe0*/  LDSM.16.M88.4 R112, [R145+0x6000] ;  /* 0x006000009170783b */ /* 0x000ee60000000200 */
[C---:B-1----:R-:W-:Y:S08]  /*7ff0*/  HMMA.16816.F32 R4, R108.reuse, R120, R4 ;  /* 0x000000786c04723c */ /* 0x042ff00000001804 */
[C---:B------:R-:W-:Y:S01]  /*8000*/  HMMA.16816.F32 R8, R108.reuse, R122, R8 ;  /* 0x0000007a6c08723c */ /* 0x040fe20000001808 */
[----:B------:R-:W1:Y:S07]  /*8010*/  LDSM.16.M88.4 R120, [R145+0x6800] ;  /* 0x006800009178783b */ /* 0x000e6e0000000200 */
[C---:B--2---:R-:W-:Y:S08]  /*8020*/  HMMA.16816.F32 R12, R108.reuse, R116, R12 ;  /* 0x000000746c0c723c */ /* 0x044ff0000000180c */
[C---:B------:R-:W-:Y:S01]  /*8030*/  HMMA.16816.F32 R16, R108.reuse, R118, R16 ;  /* 0x000000766c10723c */ /* 0x040fe20000001810 */
[----:B------:R-:W2:Y:S07]  /*8040*/  LDSM.16.M88.4 R116, [R145+0x7000] ;  /* 0x007000009174783b */ /* 0x000eae0000000200 */
[C---:B----4-:R-:W-:Y:S08]  /*8050*/  HMMA.16816.F32 R20, R108.reuse, R124, R20 ;  /* 0x0000007c6c14723c */ /* 0x050ff00000001814 */
[C---:B------:R-:W-:Y:S01]  /*8060*/  HMMA.16816.F32 R24, R108.reuse, R126, R24 ;  /* 0x0000007e6c18723c */ /* 0x040fe20000001818 */
[----:B------:R-:W-:Y:S07]  /*8070*/  LDSM.16.M88.4 R124, [R148+0x2000] ;  /* 0x00200000947c783b */ /* 0x000fee0000000200 */
[C---:B------:R-:W-:Y:S08]  /*8080*/  HMMA.16816.F32 R28, R108.reuse, R132, R28 ;  /* 0x000000846c1c723c */ /* 0x040ff0000000181c */
[----:B------:R-:W-:Y:S01]  /*8090*/  HMMA.16816.F32 R32, R108, R134, R32 ;  /* 0x000000866c20723c */ /* 0x000fe20000001820 */
[----:B------:R-:W4:Y:S04]  /*80a0*/  LDSM.16.M88.4 R108, [R145+0x7800] ;  /* 0x00780000916c783b */ /* 0x000f280000000200 */
[----:B------:R-:W5:Y:S03]  /*80b0*/  LDSM.16.M88.4 R132, [R144+0x6800] ;  /* 0x006800009084783b */ /* 0x000f660000000200 */
[C---:B---3--:R-:W-:Y:S08]  /*80c0*/  HMMA.16816.F32 R4, R104.reuse, R112, R4 ;  /* 0x000000706804723c */ /* 0x048ff00000001804 */
[C---:B------:R-:W-:Y:S01]  /*80d0*/  HMMA.16816.F32 R8, R104.reuse, R114, R8 ;  /* 0x000000726808723c */ /* 0x040fe20000001808 */
[----:B------:R-:W3:Y:S07]  /*80e0*/  LDSM.16.M88.4 R112, [R144+0x7000] ;  /* 0x007000009070783b */ /* 0x000eee0000000200 */
[C---:B-1----:R-:W-:Y:S08]  /*80f0*/  HMMA.16816.F32 R12, R104.reuse, R120, R12 ;  /* 0x00000078680c723c */ /* 0x042ff0000000180c */
[C---:B------:R-:W-:Y:S01]  /*8100*/  HMMA.16816.F32 R16, R104.reuse, R122, R16 ;  /* 0x0000007a6810723c */ /* 0x040fe20000001810 */
[----:B------:R-:W-:Y:S07]  /*8110*/  LDSM.16.M88.4 R120, [R143+0x6800] ;  /* 0x006800008f78783b */ /* 0x000fee0000000200 */
[C---:B--2---:R-:W-:Y:S08]  /*8120*/  HMMA.16816.F32 R20, R104.reuse, R116, R20 ;  /* 0x000000746814723c */ /* 0x044ff00000001814 */
[C---:B------:R-:W-:Y:S01]  /*8130*/  HMMA.16816.F32 R24, R104.reuse, R118, R24 ;  /* 0x000000766818723c */ /* 0x040fe20000001818 */
[----:B------:R-:W-:Y:S07]  /*8140*/  LDSM.16.M88.4 R116, [R143+0x6000] ;  /* 0x006000008f74783b */ /* 0x000fee0000000200 */
[C---:B----4-:R-:W-:Y:S08]  /*8150*/  HMMA.16816.F32 R28, R104.reuse, R108, R28 ;  /* 0x0000006c681c723c */ /* 0x050ff0000000181c */
[----:B------:R-:W-:Y:S01]  /*8160*/  HMMA.16816.F32 R32, R104, R110, R32 ;  /* 0x0000006e6820723c */ /* 0x000fe20000001820 */
[----:B------:R-:W1:Y:S04]  /*8170*/  LDSM.16.M88.4 R104, [R144+0x7800] ;  /* 0x007800009068783b */ /* 0x000e680000000200 */
[----:B------:R-:W2:Y:S03]  /*8180*/  LDSM.16.M88.4 R108, [R147+0x2000] ;  /* 0x00200000936c783b */ /* 0x000ea60000000200 */
        /* <DEDUP_REMOVED lines=8> */
[C---:B---3--:R-:W-:Y:S08]  /*8210*/  HMMA.16816.F32 R20, R124.reuse, R112, R20 ;  /* 0x000000707c14723c */ /* 0x048ff00000001814 */
[C---:B------:R-:W-:Y:S08]  /*8220*/  HMMA.16816.F32 R24, R124.reuse, R114, R24 ;  /* 0x000000727c18723c */ /* 0x040ff00000001818 */
[C---:B-1----:R-:W-:Y:S08]  /*8230*/  HMMA.16816.F32 R28, R124.reuse, R104, R28 ;  /* 0x000000687c1c723c */ /* 0x042ff0000000181c */
[----:B------:R-:W-:Y:S08]  /*8240*/  HMMA.16816.F32 R32, R124, R106, R32 ;  /* 0x0000006a7c20723c */ /* 0x000ff00000001820 */
[C---:B--2---:R-:W-:Y:S08]  /*8250*/  HMMA.16816.F32 R4, R108.reuse, R116, R4 ;  /* 0x000000746c04723c */ /* 0x044ff00000001804 */
        /* <DEDUP_REMOVED lines=23> */
.L_x_725:
[----:B------:R-:W-:Y:S01]  /*83d0*/  FMNMX3.FTZ R103, R103, R34, R35, !PT ;  /* 0x0000002267677276 */ /* 0x000fe20007810023 */
[----:B------:R-:W2:Y:S08]  /*83e0*/  SHFL.BFLY PT, R3, R170, 0x2, 0x1f ;  /* 0x0c401f00aa037f89 */ /* 0x000eb000000e0000 */
[----:B------:R-:W3:Y:S08]  /*83f0*/  SHFL.BFLY PT, R2, R103, 0x2, 0x1f ;  /* 0x0c401f0067027f89 */ /* 0x000ef000000e0000 */
        /* <DEDUP_REMOVED lines=26> */
[----:B------:R-:W-:Y:S01]  /*85a0*/  FFMA.FTZ R135, R28, UR4, -R122 ;  /* 0x000000041c877c23 */ /* 0x000fe2000801087a */
[--C-:B------:R-:W-:Y:S01]  /*85b0*/  FFMA.FTZ R118, R10, UR4, -R120.reuse ;  /* 0x000000040a767c23 */ /* 0x100fe20008010878 */
[--C-:B------:R-:W-:Y:S01]  /*85c0*/  FFMA.FTZ R121, R11, UR4, -R120.reuse ;  /* 0x000000040b797c23 */ /* 0x100fe20008010878 */
[--C-:B------:R-:W-:Y:S01]  /*85d0*/  FFMA.FTZ R119, R6, UR4, -R120.reuse ;  /* 0x0000000406777c23 */ /* 0x100fe20008010878 */
[--C-:B------:R-:W-:Y:S01]  /*85e0*/  FFMA.FTZ R133, R26, UR4, -R120.reuse ;  /* 0x000000041a857c23 */ /* 0x100fe20008010878 */
[----:B------:R-:W-:Y:S01]  /*85f0*/  FFMA.FTZ R134, R27, UR4, -R120 ;  /* 0x000000041b867c23 */ /* 0x000fe20008010878 */
[----:B------:R-:W-:Y:S03]  /*8600*/  FFMA.FTZ R136, R29, UR4, -R122 ;  /* 0x000000041d887c23 */ /* 0x000fe6000801087a */
[----:B------:R-:W-:Y:S01]  /*8610*/  MUFU.EX2 R117, R117 ;  /* 0x0000007500757308 */ /* 0x000fe20000000800 */
[--C-:B--2---:R-:W-:Y:S01]  /*8620*/  FFMA.FTZ R101, R7, UR4, -R120.reuse ;  /* 0x0000000407657c23 */ /* 0x104fe20008010878 */
[C---:B---3--:R-:W-:Y:S01]  /*8630*/  FMUL.FTZ R4, R2.reuse, R96 ;  /* 0x0000006002047220 */ /* 0x048fe20000410000 */
[C---:B------:R-:W-:Y:S01]  /*8640*/  FMUL.FTZ R5, R2.reuse, R97 ;  /* 0x0000006102057220 */ /* 0x040fe20000410000 */
[C---:B------:R-:W-:Y:S01]  /*8650*/  FMUL.FTZ R8, R2.reuse, R92 ;  /* 0x0000005c02087220 */ /* 0x040fe20000410000 */
[C---:B------:R-:W-:Y:S01]  /*8660*/  FMUL.FTZ R36, R2.reuse, R36 ;  /* 0x0000002402247220 */ /* 0x040fe20000410000 */
[----:B------:R-:W-:Y:S01]  /*8670*/  FMUL.FTZ R37, R2, R37 ;  /* 0x0000002502257220 */ /* 0x000fe20000410000 */
[----:B------:R-:W-:Y:S03]  /*8680*/  FFMA.FTZ R137, R30, UR4, -R120 ;  /* 0x000000041e897c23 */ /* 0x000fe60008010878 */
[----:B------:R-:W2:Y:S01]  /*8690*/  MUFU.EX2 R116, R116 ;  /* 0x0000007400747308 */ /* 0x000ea20000000800 */
[----:B----4-:R-:W-:Y:S01]  /*86a0*/  FFMA.FTZ R103, R9, UR4, -R122 ;  /* 0x0000000409677c23 */ /* 0x010fe2000801087a */
[C---:B-----5:R-:W-:Y:S01]  /*86b0*/  FMUL.FTZ R6, R0.reuse, R98 ;  /* 0x0000006200067220 */ /* 0x060fe20000410000 */
[----:B------:R-:W-:Y:S01]  /*86c0*/  FMUL.FTZ R7, R0, R99 ;  /* 0x0000006300077220 */ /* 0x000fe20000410000 */
[----:B------:R-:W-:Y:S01]  /*86d0*/  FMUL.FTZ R9, R2, R93 ;  /* 0x0000005d02097220 */ /* 0x000fe20000410000 */
[C---:B------:R-:W-:Y:S01]  /*86e0*/  FMUL.FTZ R10, R0.reuse, R94 ;  /* 0x0000005e000a7220 */ /* 0x040fe20000410000 */
[C---:B------:R-:W-:Y:S01]  /*86f0*/  FMUL.FTZ R11, R0.reuse, R95 ;  /* 0x0000005f000b7220 */ /* 0x040fe20000410000 */
[C---:B------:R-:W-:Y:S03]  /*8700*/  FMUL.FTZ R38, R0.reuse, R38 ;  /* 0x0000002600267220 */ /* 0x040fe60000410000 */
[----:B------:R-:W-:Y:S01]  /*8710*/  MUFU.EX2 R119, R119 ;  /* 0x0000007700777308 */ /* 0x000fe20000000800 */
[----:B------:R-:W3:Y:S01]  /*8720*/  LDSM.16.MT88.4 R92, [R140+0x8000] ;  /* 0x008000008c5c783b */ /* 0x000ee20000004200 */
[----:B------:R-:W-:Y:S01]  /*8730*/  FMUL.FTZ R39, R0, R39 ;  /* 0x0000002700277220 */ /* 0x000fe20000410000 */
[----:B------:R-:W-:Y:S01]  /*8740*/  FFMA.FTZ R138, R31, UR4, -R120 ;  /* 0x000000041f8a7c23 */ /* 0x000fe20008010878 */
[C---:B------:R-:W-:Y:S01]  /*8750*/  FMUL.FTZ R40, R2.reuse, R40 ;  /* 0x0000002802287220 */ /* 0x040fe20000410000 */
[----:B------:R-:W-:Y:S01]  /*8760*/  FMUL.FTZ R41, R2, R41 ;  /* 0x0000002902297220 */ /* 0x000fe20000410000 */
[C---:B------:R-:W-:Y:S01]  /*8770*/  FMUL.FTZ R42, R0.reuse, R42 ;  /* 0x0000002a002a7220 */ /* 0x040fe20000410000 */
[----:B------:R-:W-:Y:S03]  /*8780*/  FMUL.FTZ R43, R0, R43 ;  /* 0x0000002b002b7220 */ /* 0x000fe60000410000 */
[----:B------:R-:W4:Y:S01]  /*8790*/  MUFU.EX2 R101, R101 ;  /* 0x0000006500657308 */ /* 0x000f220000000800 */
[----:B--2---:R-:W-:Y:S01]  /*87a0*/  F2FP.F16.F32.PACK_AB R96, R116, R117 ;  /* 0x000000757460723e */ /* 0x004fe200000000ff */
[----:B------:R-:W-:Y:S01]  /*87b0*/  LDSM.16.MT88.4 R28, [R140+0xb000] ;  /* 0x00b000008c1c783b */ /* 0x000fe20000004200 */
        /* <DEDUP_REMOVED lines=29> */
[----:B------:R-:W4:Y:S01]  /*8990*/  MUFU.EX2 R121, R121 ;  /* 0x0000007900797308 */ /* 0x000f220000000800 */
[----:B--2---:R-:W-:Y:S01]  /*89a0*/  F2FP.F16.F32.PACK_AB R98, R103, R102 ;  /* 0x000000666762723e */ /* 0x004fe200000000ff */
        /* <DEDUP_REMOVED lines=9> */
[----:B------:R-:W-:Y:S01]  /*8a40*/  FFMA.FTZ R124, R13, UR4, -R122 ;  /* 0x000000040d7c7c23 */ /* 0x000fe2000801087a */
[----:B------:R-:W-:Y:S01]  /*8a50*/  FMUL.FTZ R13, R2, R89 ;  /* 0x00000059020d7220 */ /* 0x000fe20000410000 */
[--C-:B------:R-:W-:Y:S01]  /*8a60*/  FFMA.FTZ R125, R14, UR4, -R120.reuse ;  /* 0x000000040e7d7c23 */ /* 0x100fe20008010878 */
[C---:B------:R-:W-:Y:S01]  /*8a70*/  FMUL.FTZ R14, R0.reuse, R90 ;  /* 0x0000005a000e7220 */ /* 0x040fe20000410000 */
[----:B------:R-:W-:Y:S01]  /*8a80*/  FFMA.FTZ R126, R15, UR4, -R120 ;  /* 0x000000040f7e7c23 */ /* 0x000fe20008010878 */
[----:B------:R-:W-:Y:S01]  /*8a90*/  FMUL.FTZ R15, R0, R91 ;  /* 0x0000005b000f7220 */ /* 0x000fe20000410000 */
[----:B----4-:R-:W-:Y:S01]  /*8aa0*/  F2FP.F16.F32.PACK_AB R99, R121, R118 ;  /* 0x000000767963723e */ /* 0x010fe200000000ff */
[----:B------:R-:W-:Y:S01]  /*8ab0*/  LDSM.16.MT88.4 R88, [R146+0x8800] ;  /* 0x008800009258783b */ /* 0x000fe20000004200 */
[C---:B------:R-:W-:Y:S01]  /*8ac0*/  FMUL.FTZ R76, R2.reuse, R76 ;  /* 0x0000004c024c7220 */ /* 0x040fe20000410000 */
[----:B------:R-:W-:Y:S01]  /*8ad0*/  FMUL.FTZ R77, R2, R77 ;  /* 0x0000004d024d7220 */ /* 0x000fe20000410000 */
[C---:B------:R-:W-:Y:S01]  /*8ae0*/  FMUL.FTZ R78, R0.reuse, R78 ;  /* 0x0000004e004e7220 */ /* 0x040fe20000410000 */
[----:B------:R-:W-:Y:S01]  /*8af0*/  FMUL.FTZ R79, R0, R79 ;  /* 0x0000004f004f7220 */ /* 0x000fe20000410000 */
[----:B------:R-:W-:Y:S01]  /*8b00*/  MUFU.EX2 R123, R123 ;  /* 0x0000007b007b7308 */ /* 0x000fe20000000800 */
[C---:B-1----:R-:W-:Y:S05]  /*8b10*/  HMMA.16816.F32 R4, R96.reuse, R104, R4 ;  /* 0x000000686004723c */ /* 0x042fea0000001804 */
[C---:B------:R-:W-:Y:S01]  /*8b20*/  FMUL.FTZ R80, R2.reuse, R80 ;  /* 0x0000005002507220 */ /* 0x040fe20000410000 */
[----:B------:R-:W-:Y:S03]  /*8b30*/  FMUL.FTZ R81, R2, R81 ;  /* 0x0000005102517220 */ /* 0x000fe60000410000 */
[----:B------:R-:W1:Y:S01]  /*8b40*/  MUFU.EX2 R124, R124 ;  /* 0x0000007c007c7308 */ /* 0x000e620000000800 */
[C---:B------:R-:W-:Y:S01]  /*8b50*/  HMMA.16816.F32 R8, R96.reuse, R106, R8 ;  /* 0x0000006a6008723c */ /* 0x040fe20000001808 */
[----:B------:R-:W2:Y:S02]  /*8b60*/  LDSM.16.MT88.4 R104, [R146+0xa000] ;  /* 0x00a000009268783b */ /* 0x000ea40000004200 */
[C---:B------:R-:W-:Y:S01]  /*8b70*/  FMUL.FTZ R82, R0.reuse, R82 ;  /* 0x0000005200527220 */ /* 0x040fe20000410000 */
[----:B------:R-:W-:Y:S01]  /*8b80*/  FMUL.FTZ R83, R0, R83 ;  /* 0x0000005300537220 */ /* 0x000fe20000410000 */
[--C-:B------:R-:W-:Y:S01]  /*8b90*/  FFMA.FTZ R127, R16, UR4, -R122.reuse ;  /* 0x00000004107f7c23 */ /* 0x100fe2000801087a */
[C---:B------:R-:W-:Y:S03]  /*8ba0*/  FMUL.FTZ R16, R2.reuse, R84 ;  /* 0x0000005402107220 */ /* 0x040fe60000410000 */
[----:B------:R-:W-:Y:S01]  /*8bb0*/  MUFU.EX2 R125, R125 ;  /* 0x0000007d007d7308 */ /* 0x000fe20000000800 */
[C---:B------:R-:W-:Y:S03]  /*8bc0*/  HMMA.16816.F32 R36, R96.reuse, R108, R36 ;  /* 0x0000006c6024723c */ /* 0x040fe60000001824 */
[----:B------:R-:W-:Y:S01]  /*8bd0*/  FFMA.FTZ R128, R17, UR4, -R122 ;  /* 0x0000000411807c23 */ /* 0x000fe2000801087a */
[----:B------:R-:W-:Y:S01]  /*8be0*/  FMUL.FTZ R17, R2, R85 ;  /* 0x0000005502117220 */ /* 0x000fe20000410000 */
[--C-:B------:R-:W-:Y:S01]  /*8bf0*/  FFMA.FTZ R129, R18, UR4, -R120.reuse ;  /* 0x0000000412817c23 */ /* 0x100fe20008010878 */
[----:B------:R-:W-:Y:S03]  /*8c00*/  FMUL.FTZ R18, R0, R86 ;  /* 0x0000005600127220 */ /* 0x000fe60000410000 */
[----:B------:R-:W4:Y:S01]  /*8c10*/  MUFU.EX2 R126, R126 ;  /* 0x0000007e007e7308 */ /* 0x000f220000000800 */
[C---:B------:R-:W-:Y:S01]  /*8c20*/  HMMA.16816.F32 R40, R96.reuse, R110, R40 ;  /* 0x0000006e6028723c */ /* 0x040fe20000001828 */
[----:B------:R-:W5:Y:S02]  /*8c30*/  LDSM.16.MT88.4 R108, [R142+0xa000] ;  /* 0x00a000008e6c783b */ /* 0x000f640000004200 */
[----:B-1----:R-:W-:Y:S01]  /*8c40*/  F2FP.F16.F32.PACK_AB R84, R124, R123 ;  /* 0x0000007b7c54723e */ /* 0x002fe200000000ff */
[----:B------:R-:W-:Y:S01]  /*8c50*/  FFMA.FTZ R130, R19, UR4, -R120 ;  /* 0x0000000413827c23 */ /* 0x000fe20008010878 */
[----:B------:R-:W-:Y:S01]  /*8c60*/  FMUL.FTZ R19, R0, R87 ;  /* 0x0000005700137220 */ /* 0x000fe20000410000 */
[----:B------:R-:W-:Y:S03]  /*8c70*/  FFMA.FTZ R32, R32, UR4, -R122 ;  /* 0x0000000420207c23 */ /* 0x000fe6000801087a */
[----:B------:R-:W-:Y:S01]  /*8c80*/  MUFU.EX2 R127, R127 ;  /* 0x0000007f007f7308 */ /* 0x000fe20000000800 */
[C---:B------:R-:W-:Y:S03]  /*8c90*/  HMMA.16816.F32 R44, R96.reuse, R112, R44 ;  /* 0x00000070602c723c */ /* 0x040fe6000000182c */
[----:B------:R-:W-:Y:S01]  /*8ca0*/  FFMA.FTZ R34, R34, UR4, -R120 ;  /* 0x0000000422227c23 */ /* 0x000fe20008010878 */
[----:B------:R-:W-:Y:S01]  /*8cb0*/  FFMA.FTZ R117, R2, R171, R117 ;  /* 0x000000ab02757223 */ /* 0x000fe20000010075 */
[----:B------:R-:W-:Y:S01]  /*8cc0*/  ISETP.NE.AND P0, PT, R168, RZ, PT ;  /* 0x000000ffa800720c */ /* 0x000fe20003f05270 */
[----:B------:R-:W-:Y:S03]  /*8cd0*/  FFMA.FTZ R119, R0, R169, R119 ;  /* 0x000000a900777223 */ /* 0x000fe60000010077 */
[----:B------:R-:W1:Y:S01]  /*8ce0*/  MUFU.EX2 R128, R128 ;  /* 0x0000008000807308 */ /* 0x000e620000000800 */
[C---:B------:R-:W-:Y:S01]  /*8cf0*/  HMMA.16816.F32 R48, R96.reuse, R114, R48 ;  /* 0x000000726030723c */ /* 0x040fe20000001830 */
[----:B------:R-:W-:Y:S02]  /*8d00*/  LDSM.16.MT88.4 R112, [R140+0x8800] ;  /* 0x008800008c70783b */ /* 0x000fe40000004200 */
[----:B----4-:R-:W-:Y:S01]  /*8d10*/  F2FP.F16.F32.PACK_AB R85, R126, R125 ;  /* 0x0000007d7e55723e */ /* 0x010fe200000000ff */
[----:B------:R-:W-:Y:S01]  /*8d20*/  FADD.FTZ R117, R116, R117 ;  /* 0x0000007574757221 */ /* 0x000fe20000010000 */
[----:B------:R-:W-:Y:S01]  /*8d30*/  IADD3 R168, PT, PT, R168, -0x1, RZ ;  /* 0xffffffffa8a87810 */ /* 0x000fe20007ffe0ff */
[----:B------:R-:W-:Y:S03]  /*8d40*/  FADD.FTZ R119, R101, R119 ;  /* 0x0000007765777221 */ /* 0x000fe60000010000 */
[----:B------:R-:W-:Y:S01]  /*8d50*/  MUFU.EX2 R129, R129 ;  /* 0x0000008100817308 */ /* 0x000fe20000000800 */
[C---:B---3--:R-:W-:Y:S03]  /*8d60*/  HMMA.16816.F32 R52, R96.reuse, R92, R52 ;  /* 0x0000005c6034723c */ /* 0x048fe60000001834 */
[----:B------:R-:W-:Y:S01]  /*8d70*/  FADD.FTZ R0, R102, R117 ;  /* 0x0000007566007221 */ /* 0x000fe20000010000 */
[----:B------:R-:W-:Y:S01]  /*8d80*/  FADD.FTZ R118, R118, R119 ;  /* 0x0000007776767221 */ /* 0x000fe20000010000 */
[----:B------:R-:W-:Y:S04]  /*8d90*/  MOV R101, R100 ;  /* 0x0000006400657202 */ /* 0x000fe80000000f00 */
[----:B------:R-:W3:Y:S01]  /*8da0*/  MUFU.EX2 R130, R130 ;  /* 0x0000008200827308 */ /* 0x000ee20000000800 */
[C---:B------:R-:W-:Y:S01]  /*8db0*/  HMMA.16816.F32 R56, R96.reuse, R94, R56 ;  /* 0x0000005e6038723c */ /* 0x040fe20000001838 */
[----:B------:R-:W4:Y:S02]  /*8dc0*/  LDSM.16.MT88.4 R92, [R141+0xa000] ;  /* 0x00a000008d5c783b */ /* 0x000f240000004200 */
[----:B-1----:R-:W-:Y:S01]  /*8dd0*/  F2FP.F16.F32.PACK_AB R86, R128, R127 ;  /* 0x0000007f8056723e */ /* 0x002fe200000000ff */
[----:B------:R-:W-:Y:S01]  /*8de0*/  FADD.FTZ R0, R103, R0 ;  /* 0x0000000067007221 */ /* 0x000fe20000010000 */
[----:B------:R-:W-:Y:S04]  /*8df0*/  FADD.FTZ R118, R121, R118 ;  /* 0x0000007679767221 */ /* 0x000fe80000010000 */
[----:B------:R-:W-:Y:S01]  /*8e00*/  MUFU.EX2 R131, R131 ;  /* 0x0000008300837308 */ /* 0x000fe20000000800 */
[C---:B--2---:R-:W-:Y:S03]  /*8e10*/  HMMA.16816.F32 R60, R96.reuse, R104, R60 ;  /* 0x00000068603c723c */ /* 0x044fe6000000183c */
[----:B------:R-:W-:Y:S01]  /*8e20*/  FADD.FTZ R123, R123, R0 ;  /* 0x000000007b7b7221 */ /* 0x000fe20000010000 */
[----:B------:R-:W-:Y:S01]  /*8e30*/  MOV R0, R3 ;  /* 0x0000000300007202 */ /* 0x000fe20000000f00 */
[----:B------:R-:W-:Y:S04]  /*8e40*/  FADD.FTZ R125, R125, R118 ;  /* 0x000000767d7d7221 */ /* 0x000fe80000010000 */
[----:B------:R-:W-:Y:S01]  /*8e50*/  MUFU.EX2 R132, R132 ;  /* 0x0000008400847308 */ /* 0x000fe20000000800 */
[C---:B------:R-:W-:Y:S01]  /*8e60*/  HMMA.16816.F32 R64, R96.reuse, R106, R64 ;  /* 0x0000006a6040723c */ /* 0x040fe20000001840 */
[----:B------:R-:W1:Y:S02]  /*8e70*/  LDSM.16.MT88.4 R104, [R140+0xa000] ;  /* 0x00a000008c68783b */ /* 0x000e640000004200 */
[----:B---3--:R-:W-:Y:S01]  /*8e80*/  F2FP.F16.F32.PACK_AB R87, R130, R129 ;  /* 0x000000818257723e */ /* 0x008fe200000000ff */
[----:B------:R-:W-:Y:S01]  /*8e90*/  FADD.FTZ R124, R124, R123 ;  /* 0x0000007b7c7c7221 */ /* 0x000fe20000010000 */
[----:B------:R-:W-:Y:S04]  /*8ea0*/  FADD.FTZ R126, R126, R125 ;  /* 0x0000007d7e7e7221 */ /* 0x000fe80000010000 */
[----:B------:R-:W-:Y:S01]  /*8eb0*/  MUFU.EX2 R133, R133 ;  /* 0x0000008500857308 */ /* 0x000fe20000000800 */
[C---:B-----5:R-:W-:Y:S03]  /*8ec0*/  HMMA.16816.F32 R68, R96.reuse, R108, R68 ;  /* 0x0000006c6044723c */ /* 0x060fe60000001844 */
[----:B------:R-:W-:Y:S01]  /*8ed0*/  FADD.FTZ R127, R127, R124 ;  /* 0x0000007c7f7f7221 */ /* 0x000fe20000010000 */
[----:B------:R-:W-:Y:S05]  /*8ee0*/  FADD.FTZ R129, R129, R126 ;  /* 0x0000007e81817221 */ /* 0x000fea0000010000 */
[----:B------:R-:W-:Y:S01]  /*8ef0*/  MUFU.EX2 R134, R134 ;  /* 0x0000008600867308 */ /* 0x000fe20000000800 */
[C---:B------:R-:W-:Y:S01]  /*8f00*/  HMMA.16816.F32 R72, R96.reuse, R110, R72 ;  /* 0x0000006e6048723c */ /* 0x040fe20000001848 */
[----:B------:R-:W-:Y:S02]  /*8f10*/  LDSM.16.MT88.4 R108, [R141+0x8800] ;  /* 0x008800008d6c783b */ /* 0x000fe40000004200 */
[----:B------:R-:W-:Y:S01]  /*8f20*/  FADD.FTZ R128, R128, R127 ;  /* 0x0000007f80807221 */ /* 0x000fe20000010000 */
[----:B------:R-:W-:Y:S05]  /*8f30*/  FADD.FTZ R130, R130, R129 ;  /* 0x0000008182827221 */ /* 0x000fea0000010000 */
[----:B------:R-:W-:Y:S01]  /*8f40*/  MUFU.EX2 R135, R135 ;  /* 0x0000008700877308 */ /* 0x000fe20000000800 */
[C---:B----4-:R-:W-:Y:S09]  /*8f50*/  HMMA.16816.F32 R76, R96.reuse, R92, R76 ;  /* 0x0000005c604c723c */ /* 0x050ff2000000184c */
        /* <DEDUP_REMOVED lines=20> */
[C---:B------:R-:W-:Y:S03]  /*90a0*/  HMMA.16816.F32 R52, R84.reuse, R112, R52 ;  /* 0x000000705434723c */ /* 0x040fe60000001834 */
[----:B------:R-:W-:Y:S01]  /*90b0*/  FFMA.FTZ R112, R21, UR4, -R122 ;  /* 0x0000000415707c23 */ /* 0x000fe2000801087a */
[--C-:B------:R-:W-:Y:S04]  /*90c0*/  FFMA.FTZ R113, R22, UR4, -R120.reuse ;  /* 0x0000000416717c23 */ /* 0x100fe80008010878 */
[C---:B------:R-:W-:Y:S01]  /*90d0*/  HMMA.16816.F32 R56, R84.reuse, R114, R56 ;  /* 0x000000725438723c */ /* 0x040fe20000001838 */
[----:B------:R-:W4:Y:S02]  /*90e0*/  MUFU.EX2 R112, R112 ;  /* 0x0000007000707308 */ /* 0x000f240000000800 */
[----:B------:R-:W-:Y:S01]  /*90f0*/  FFMA.FTZ R114, R23, UR4, -R120 ;  /* 0x0000000417727c23 */ /* 0x000fe20008010878 */
        /* <DEDUP_REMOVED lines=20> */
[----:B----4-:R-:W-:Y:S01]  /*9240*/  F2FP.F16.F32.PACK_AB R20, R112, R131 ;  /* 0x000000837014723e */ /* 0x010fe200000000ff */
[----:B------:R-:W-:Y:S01]  /*9250*/  FADD.FTZ R131, R131, R128 ;  /* 0x0000008083837221 */ /* 0x000fe20000010000 */
[----:B-1----:R-:W-:Y:S01]  /*9260*/  F2FP.F16.F32.PACK_AB R21, R114, R113 ;  /* 0x000000717215723e */ /* 0x002fe200000000ff */
[----:B------:R-:W-:Y:S02]  /*9270*/  FADD.FTZ R113, R113, R130 ;  /* 0x0000008271717221 */ /* 0x000fe40000010000 */
[----:B------:R-:W-:Y:S01]  /*9280*/  HMMA.16816.F32 R16, R84, R22, R16 ;  /* 0x000000165410723c */ /* 0x000fe20000001810 */
[----:B------:R-:W1:Y:S02]  /*9290*/  LDSM.16.MT88.4 R84, [R146+0xb000] ;  /* 0x00b000009254783b */ /* 0x000e640000004200 */
[----:B---3--:R-:W-:Y:S01]  /*92a0*/  F2FP.F16.F32.PACK_AB R22, R132, R115 ;  /* 0x000000738416723e */ /* 0x008fe200000000ff */
[----:B------:R-:W-:Y:S01]  /*92b0*/  FADD.FTZ R112, R112, R131 ;  /* 0x0000008370707221 */ /* 0x000fe20000010000 */
[----:B------:R-:W-:Y:S01]  /*92c0*/  F2FP.F16.F32.PACK_AB R23, R134, R133 ;  /* 0x000000858617723e */ /* 0x000fe200000000ff */
[----:B------:R-:W-:Y:S02]  /*92d0*/  FADD.FTZ R114, R114, R113 ;  /* 0x0000007172727221 */ /* 0x000fe40000010000 */
[----:B------:R-:W-:Y:S02]  /*92e0*/  FADD.FTZ R115, R115, R112 ;  /* 0x0000007073737221 */ /* 0x000fe40000010000 */
[----:B------:R-:W-:Y:S02]  /*92f0*/  FADD.FTZ R133, R133, R114 ;  /* 0x0000007285857221 */ /* 0x000fe40000010000 */
[C---:B------:R-:W-:Y:S05]  /*9300*/  HMMA.16816.F32 R4, R20.reuse, R96, R4 ;  /* 0x000000601404723c */ /* 0x040fea0000001804 */
[----:B------:R-:W-:Y:S01]  /*9310*/  FADD.FTZ R132, R132, R115 ;  /* 0x0000007384847221 */ /* 0x000fe20000010000 */
[----:B------:R-:W-:Y:S02]  /*9320*/  FADD.FTZ R134, R134, R133 ;  /* 0x0000008586867221 */ /* 0x000fe40000010000 */
        /* <DEDUP_REMOVED lines=12> */
[C---:B------:R-:W-:Y:S01]  /*93f0*/  F2FP.F16.F32.PACK_AB R85, R138.reuse, R137 ;  /* 0x000000898a55723e */ /* 0x040fe200000000ff */
[----:B------:R-:W-:Y:S02]  /*9400*/  FADD.FTZ R137, R137, R134 ;  /* 0x0000008689897221 */ /* 0x000fe40000010000 */
[C---:B------:R-:W-:Y:S03]  /*9410*/  HMMA.16816.F32 R64, R20.reuse, R86, R64 ;  /* 0x000000561440723c */ /* 0x040fe60000001840 */
[----:B------:R-:W-:Y:S01]  /*9420*/  F2FP.F16.F32.PACK_AB R86, R33, R32 ;  /* 0x000000202156723e */ /* 0x000fe200000000ff */
[----:B------:R-:W-:Y:S01]  /*9430*/  FADD.FTZ R137, R138, R137 ;  /* 0x000000898a897221 */ /* 0x000fe20000010000 */
[C---:B--2---:R-:W-:Y:S03]  /*9440*/  F2FP.F16.F32.PACK_AB R87, R35.reuse, R34 ;  /* 0x000000222357723e */ /* 0x044fe600000000ff */
[C---:B------:R-:W-:Y:S03]  /*9450*/  HMMA.16816.F32 R68, R20.reuse, R92, R68 ;  /* 0x0000005c1444723c */ /* 0x040fe60000001844 */
[----:B------:R-:W-:Y:S04]  /*9460*/  FADD.FTZ R34, R34, R137 ;  /* 0x0000008922227221 */ /* 0x000fe80000010000 */
[----:B------:R-:W-:Y:S01]  /*9470*/  FADD.FTZ R169, R35, R34 ;  /* 0x0000002223a97221 */ /* 0x000fe20000010000 */
        /* <DEDUP_REMOVED lines=10> */
[C---:B------:R-:W-:Y:S08]  /*9520*/  HMMA.16816.F32 R92, R84.reuse, R94, R8 ;  /* 0x0000005e545c723c */ /* 0x040ff00000001808 */
[C---:B------:R-:W-:Y:S08]  /*9530*/  HMMA.16816.F32 R36, R84.reuse, R88, R36 ;  /* 0x000000585424723c */ /* 0x040ff00000001824 */
[C---:B------:R-:W-:Y:S01]  /*9540*/  HMMA.16816.F32 R40, R84.reuse, R90, R40 ;  /* 0x0000005a5428723c */ /* 0x040fe20000001828 */
[----:B------:R-:W1:Y:S07]  /*9550*/  LDSM.16.MT88.4 R88, [R141+0xb800] ;  /* 0x00b800008d58783b */ /* 0x000e6e0000004200 */
[C---:B------:R-:W-:Y:S08]  /*9560*/  HMMA.16816.F32 R44, R84.reuse, R104, R44 ;  /* 0x00000068542c723c */ /* 0x040ff0000000182c */
[C---:B------:R-:W-:Y:S08]  /*9570*/  HMMA.16816.F32 R48, R84.reuse, R106, R48 ;  /* 0x0000006a5430723c */ /* 0x040ff00000001830 */
[C---:B------:R-:W-:Y:S08]  /*9580*/  HMMA.16816.F32 R52, R84.reuse, R108, R52 ;  /* 0x0000006c5434723c */ /* 0x040ff00000001834 */
[C---:B------:R-:W-:Y:S08]  /*9590*/  HMMA.16816.F32 R56, R84.reuse, R110, R56 ;  /* 0x0000006e5438723c */ /* 0x040ff00000001838 */
[C---:B--2---:R-:W-:Y:S08]  /*95a0*/  HMMA.16816.F32 R60, R84.reuse, R24, R60 ;  /* 0x00000018543c723c */ /* 0x044ff0000000183c */
[C---:B------:R-:W-:Y:S08]  /*95b0*/  HMMA.16816.F32 R64, R84.reuse, R26, R64 ;  /* 0x0000001a5440723c */ /* 0x040ff00000001840 */
[C---:B---3--:R-:W-:Y:S08]  /*95c0*/  HMMA.16816.F32 R68, R84.reuse, R20, R68 ;  /* 0x000000145444723c */ /* 0x048ff00000001844 */
[C---:B------:R-:W-:Y:S08]  /*95d0*/  HMMA.16816.F32 R72, R84.reuse, R22, R72 ;  /* 0x000000165448723c */ /* 0x040ff00000001848 */
[C---:B-1----:R-:W-:Y:S08]  /*95e0*/  HMMA.16816.F32 R76, R84.reuse, R88, R76 ;  /* 0x00000058544c723c */ /* 0x042ff0000000184c */
        /* <DEDUP_REMOVED lines=9> */
.L_x_723:
        /* <DEDUP_REMOVED lines=160> */
[----:B------:R-:W-:-:S03]  /*a080*/  F2FP.F16.F32.PACK_AB R86, R87, R86 ;  /* 0x000000565756723e */ /* 0x000fc600000000ff */
        /* <DEDUP_REMOVED lines=11> */
[----:B------:R-:W-:Y:S04]  /*a140*/  STS [R15+0x2000], R76 ;  /* 0x0020004c0f007388 */ /* 0x000fe80000000800 */
[----:B------:R-:W-:Y:S04]  /*a150*/  STS [R15+0x2400], R78 ;  /* 0x0024004e0f007388 */ /* 0x000fe80000000800 */
[----:B------:R-:W-:Y:S04]  /*a160*/  STS [R21+0x2000], R88 ;  /* 0x0020005815007388 */ /* 0x000fe80000000800 */
[----:B------:R5:W-:Y:S01]  /*a170*/  STS [R21+0x2400], R90 ;  /* 0x0024005a15007388 */ /* 0x000be20000000800 */
[----:B-1----:R-:W1:Y:S03]  /*a180*/  @!P2 LDC.64 R10, c[0x0][0x400] ;  /* 0x00010000ff0aab82 */ /* 0x002e660000000a00 */
[----:B------:R1:W-:Y:S04]  /*a190*/  STS [R19+0x2000], R80 ;  /* 0x0020005013007388 */ /* 0x0003e80000000800 */
[----:B------:R1:W-:Y:S04]  /*a1a0*/  STS [R19+0x2400], R82 ;  /* 0x0024005213007388 */ /* 0x0003e80000000800 */
[----:B------:R1:W-:Y:S04]  /*a1b0*/  STS [R23+0x2000], R84 ;  /* 0x0020005417007388 */ /* 0x0003e80000000800 */
[----:B------:R1:W-:Y:S01]  /*a1c0*/  STS [R23+0x2400], R86 ;  /* 0x0024005617007388 */ /* 0x0003e20000000800 */
[----:B----4-:R-:W4:Y:S01]  /*a1d0*/  S2R R17, SR_CTAID.Z ;  /* 0x0000000000117919 */ /* 0x010f220000002700 */
[----:B-----5:R-:W-:Y:S01]  /*a1e0*/  @P1 MOV R21, 0x1 ;  /* 0x0000000100151802 */ /* 0x020fe20000000f00 */
[----:B--2---:R-:W-:Y:S06]  /*a1f0*/  @P1 BRA `(.L_x_727) ;  /* 0x0000000000201947 */ /* 0x004fec0003800000 */
[----:B------:R-:W-:Y:S01]  /*a200*/  ISETP.NE.AND P0, PT, R18, RZ, PT ;  /* 0x000000ff1200720c */ /* 0x000fe20003f05270 */
[----:B------:R-:W2:-:S12]  /*a210*/  LDC R2, c[0x0][0x3e0] ;  /* 0x0000f800ff027b82 */ /* 0x000e980000000800 */
[----:B------:R-:W2:Y:S01]  /*a220*/  @P0 LDC R21, c[0x0][0x454] ;  /* 0x00011500ff150b82 */ /* 0x000ea20000000800 */
[----:B------:R-:W-:Y:S02]  /*a230*/  @P0 MOV R16, 0x1 ;  /* 0x0000000100100802 */ /* 0x000fe40000000f00 */
[----:B------:R-:W-:-:S05]  /*a240*/  @!P0 MOV R16, 0x1 ;  /* 0x0000000100108802 */ /* 0x000fca0000000f00 */
[----:B------:R-:W1:Y:S01]  /*a250*/  @P0 LDC R0, c[0x0][0x454] ;  /* 0x00011500ff000b82 */ /* 0x000e620000000800 */
[-C--:B--2---:R-:W-:Y:S02]  /*a260*/  @P0 IMAD R21, R21, R2.reuse, RZ ;  /* 0x0000000215150224 */ /* 0x084fe400078e02ff */
[----:B------:R-:W-:-:S07]  /*a270*/  @!P0 IMAD R21, R5, R2, RZ ;  /* 0x0000000205158224 */ /* 0x000fce00078e02ff */
.L_x_727:
[----:B------:R-:W-:Y:S01]  /*a280*/  BAR.SYNC.DEFER_BLOCKING 0x0 ;  /* 0x0000000000007b1d */ /* 0x000fe20000010000 */
[----:B------:R-:W-:Y:S01]  /*a290*/  ISETP.NE.AND P0, PT, R18, RZ, !P1 ;  /* 0x000000ff1200720c */ /* 0x000fe20004f05270 */
[----:B-1----:R-:W-:Y:S01]  /*a2a0*/  @!P2 IMAD.WIDE.U32 R24, R162, R10, RZ ;  /* 0x0000000aa218a225 */ /* 0x002fe200078e00ff */
[----:B------:R-:W-:Y:S02]  /*a2b0*/  ISETP.NE.AND P1, PT, R161, -0x1, PT ;  /* 0xffffffffa100780c */ /* 0x000fe40003f25270 */
[----:B------:R-:W-:-:S03]  /*a2c0*/  SHF.R.U32.HI R18, RZ, 0x1, R4 ;  /* 0x00000001ff127819 */ /* 0x000fc60000011604 */
[----:B------:R-:W1:Y:S01]  /*a2d0*/  @P4 LDC R19, c[0x0][0x458] ;  /* 0x00011600ff134b82 */ /* 0x000e620000000800 */
[----:B------:R-:W2:Y:S01]  /*a2e0*/  @P3 MUFU.LG2 R6, R6 ;  /* 0x0000000600063308 */ /* 0x000ea20000000c00 */
[----:B------:R-:W1:Y:S01]  /*a2f0*/  S2R R10, SR_TID.X ;  /* 0x00000000000a7919 */ /* 0x000e620000002100 */
[C---:B---3--:R-:W-:Y:S01]  /*a300*/  @P2 IMAD.WIDE.U32 R22, R161.reuse, R8, RZ ;  /* 0x00000008a1162225 */ /* 0x048fe200078e00ff */
[----:B------:R-:W-:Y:S01]  /*a310*/  LOP3.LUT P5, RZ, R4, 0x3, RZ, 0xc0, !PT ;  /* 0x0000000304ff7812 */ /* 0x000fe200078ac0ff */
[----:B------:R-:W-:Y:S01]  /*a320*/  BSSY.RECONVERGENT B0, `(.L_x_728) ;  /* 0x000002c000007945 */ /* 0x000fe20003800200 */
[----:B------:R-:W-:Y:S01]  /*a330*/  SHF.R.U32.HI R4, RZ, 0x2, R4 ;  /* 0x00000002ff047819 */ /* 0x000fe20000011604 */
[----:B------:R-:W-:Y:S01]  /*a340*/  @!P2 IMAD R11, R162, R11, R25 ;  /* 0x0000000ba20ba224 */ /* 0x000fe200078e0219 */
[----:B------:R-:W3:Y:S01]  /*a350*/  @P3 LDC R2, c[0x0][0x458] ;  /* 0x00011600ff023b82 */ /* 0x000ee20000000800 */
[----:B------:R-:W5:Y:S01]  /*a360*/  @P4 MUFU.LG2 R7, R7 ;  /* 0x0000000700074308 */ /* 0x000f620000000c00 */
        /* <DEDUP_REMOVED lines=10> */
[----:B--2---:R-:W-:Y:S01]  /*a410*/  @P3 FMUL.FTZ R20, R6, 0.69314718246459960938 ;  /* 0x3f31721806143820 */ /* 0x004fe20000410000 */
[----:B------:R-:W-:Y:S01]  /*a420*/  SEL R4, R4, RZ, P0 ;  /* 0x000000ff04047207 */ /* 0x000fe20000000000 */
[----:B------:R-:W-:Y:S01]  /*a430*/  IMAD.MOV.U32 R18, RZ, RZ, 0x7f800000 ;  /* 0x7f800000ff127424 */ /* 0x000fe200078e00ff */
[----:B------:R-:W-:Y:S01]  /*a440*/  IADD3 R6, P1, P0, R165, R161, R0 ;  /* 0x000000a1a5067210 */ /* 0x000fe2000783e000 */
[----:B------:R-:W-:-:S02]  /*a450*/  IMAD.MOV.U32 R8, RZ, RZ, 0x7f800000 ;  /* 0x7f800000ff087424 */ /* 0x000fc400078e00ff */
[----:B-----5:R-:W-:Y:S01]  /*a460*/  @P4 FMUL.FTZ R7, R7, 0.69314718246459960938 ;  /* 0x3f31721807074820 */ /* 0x020fe20000410000 */
[----:B------:R-:W-:Y:S02]  /*a470*/  SHF.R.S32.HI R165, RZ, 0x1f, R165 ;  /* 0x0000001fffa57819 */ /* 0x000fe400000114a5 */
[----:B------:R-:W-:Y:S01]  /*a480*/  SHF.R.S32.HI R0, RZ, 0x1f, R0 ;  /* 0x0000001fff007819 */ /* 0x000fe20000011400 */
[----:B-1----:R-:W-:Y:S01]  /*a490*/  @P4 FFMA.FTZ R18, R100, R19, R7 ;  /* 0x0000001364124223 */ /* 0x002fe20000010007 */
[----:B---3--:R-:W-:Y:S02]  /*a4a0*/  @P3 FFMA.FTZ R8, R3, R2, R20 ;  /* 0x0000000203083223 */ /* 0x008fe40000010014 */
        /* <DEDUP_REMOVED lines=8> */
[-C--:B------:R-:W-:Y:S02]  /*a530*/  @!P4 IADD3 R7, P1, PT, R9, R6.reuse, RZ ;  /* 0x000000060907c210 */ /* 0x080fe40007f3e0ff */
[----:B------:R-:W2:Y:S01]  /*a540*/  @!P3 LDC.64 R2, c[0x0][0x420] ;  /* 0x00010800ff02bb82 */ /* 0x000ea20000000a00 */
[----:B------:R-:W-:Y:S02]  /*a550*/  @!P3 IADD3 R6, P0, PT, R19, R6, RZ ;  /* 0x000000061306b210 */ /* 0x000fe40007f1e0ff */
        /* <DEDUP_REMOVED lines=8> */
.L_x_729:
[----:B------:R-:W-:Y:S05]  /*a5e0*/  BSYNC.RECONVERGENT B0 ;  /* 0x0000000000007941 */ /* 0x000fea0003800200 */
.L_x_728:
[----:B------:R-:W-:Y:S01]  /*a5f0*/  @P2 IMAD.MOV.U32 R24, RZ, RZ, R22 ;  /* 0x000000ffff182224 */ /* 0x000fe200078e0016 */
[----:B------:R-:W-:Y:S01]  /*a600*/  SHF.R.U32.HI R10, RZ, 0x3, R10 ;  /* 0x00000003ff0a7819 */ /* 0x000fe2000001160a */
[----:B------:R-:W2:Y:S01]  /*a610*/  LDCU.64 UR4, c[0x0][0x410] ;  /* 0x00008200ff0477ac */ /* 0x000ea20008000a00 */
[----:B------:R-:W-:Y:S02]  /*a620*/  BSSY.RECONVERGENT B0, `(.L_x_730) ;  /* 0x000001f000007945 */ /* 0x000fe40003800200 */
        /* <DEDUP_REMOVED lines=9> */
[-C--:B------:R-:W-:Y:S01]  /*a6c0*/  ISETP.GE.AND P3, PT, R10, R154.reuse, PT ;  /* 0x0000009a0a00720c */ /* 0x080fe20003f66270 */
[----:B------:R1:W3:Y:S01]  /*a6d0*/  LDS.128 R4, [R164+0x2000] ;  /* 0x00200000a4047984 */ /* 0x0002e20000000c00 */
[----:B------:R-:W-:-:S03]  /*a6e0*/  ISETP.GE.AND P0, PT, R3, R154, PT ;  /* 0x0000009a0300720c */ /* 0x000fc60003f06270 */
[----:B------:R1:W4:Y:S01]  /*a6f0*/  LDS.128 R8, [R164] ;  /* 0x00000000a4087984 */ /* 0x0003220000000c00 */
[----:B--2---:R-:W-:-:S04]  /*a700*/  IMAD.WIDE.U32 R2, R17, UR4, R24 ;  /* 0x0000000411027c25 */ /* 0x004fc8000f8e0018 */
[----:B------:R-:W-:-:S03]  /*a710*/  IMAD R21, R17, UR5, R3 ;  /* 0x0000000511157c24 */ /* 0x000fc6000f8e0203 */
[----:B------:R-:W-:Y:S05]  /*a720*/  @P3 BRA `(.L_x_731) ;  /* 0x0000000000383947 */ /* 0x000fea0003800000 */
[----:B------:R-:W2:Y:S01]  /*a730*/  LDCU.64 UR6, c[0x0][0x408] ;  /* 0x00008100ff0677ac */ /* 0x000ea20008000a00 */
[----:B------:R-:W-:Y:S01]  /*a740*/  IMAD.MOV.U32 R20, RZ, RZ, R2 ;  /* 0x000000ffff147224 */ /* 0x000fe200078e0002 */
[----:B------:R-:W5:Y:S01]  /*a750*/  LDCU UR8, c[0x0][0x440] ;  /* 0x00008800ff0877ac */ /* 0x000f620008000800 */
[----:B------:R-:W1:Y:S01]  /*a760*/  LDCU.64 UR4, c[0x0][0x3f0] ;  /* 0x00007e00ff0477ac */ /* 0x000e620008000a00 */
[----:B--2---:R-:W-:Y:S02]  /*a770*/  IMAD R17, R19, UR6, RZ ;  /* 0x0000000613117c24 */ /* 0x004fe4000f8e02ff */
[----:B------:R-:W-:Y:S01]  /*a780*/  IMAD.WIDE.U32 R22, R18, UR6, R20 ;  /* 0x0000000612167c25 */ /* 0x000fe2000f8e0014 */
[----:B-----5:R-:W-:-:S03]  /*a790*/  ISETP.GE.AND P4, PT, R156, UR8, PT ;  /* 0x000000089c007c0c */ /* 0x020fc6000bf86270 */
[----:B------:R-:W-:Y:S01]  /*a7a0*/  IMAD R0, R18, UR7, R17 ;  /* 0x0000000712007c24 */ /* 0x000fe2000f8e0211 */
[----:B------:R-:W-:Y:S02]  /*a7b0*/  ISETP.GE.AND P3, PT, R155, UR8, PT ;  /* 0x000000089b007c0c */ /* 0x000fe4000bf66270 */
[----:B-1----:R-:W-:Y:S02]  /*a7c0*/  LEA R16, P5, R22, UR4, 0x1 ;  /* 0x0000000416107c11 */ /* 0x002fe4000f8a08ff */
[----:B------:R-:W-:-:S04]  /*a7d0*/  IADD3 R0, PT, PT, R0, R23, RZ ;  /* 0x0000001700007210 */ /* 0x000fc80007ffe0ff */
[----:B------:R-:W-:-:S05]  /*a7e0*/  LEA.HI.X R17, R22, UR5, R0, 0x1, P5 ;  /* 0x0000000516117c11 */ /* 0x000fca000a8f0c00 */
[----:B----4-:R2:W-:Y:S04]  /*a7f0*/  @!P4 STG.E.128 desc[UR12][R16.64], R8 ;  /* 0x000000081000c986 */ /* 0x0105e8000c101d0c */
[----:B---3--:R2:W-:Y:S02]  /*a800*/  @!P3 STG.E.128 desc[UR12][R16.64+0x80], R4 ;  /* 0x000080041000b986 */ /* 0x0085e4000c101d0c */
.L_x_731:
[----:B------:R-:W-:Y:S05]  /*a810*/  BSYNC.RECONVERGENT B0 ;  /* 0x0000000000007941 */ /* 0x000fea0003800200 */
.L_x_730:
        /* <DEDUP_REMOVED lines=8> */
[----:B------:R-:W1:Y:S02]  /*a8a0*/  LDCU UR8, c[0x0][0x440] ;  /* 0x00008800ff0877ac */ /* 0x000e640008000800 */
[----:B------:R-:W-:Y:S01]  /*a8b0*/  IMAD.X R0, RZ, RZ, R19, P2 ;  /* 0x000000ffff007224 */ /* 0x000fe200010e0613 */
        /* <DEDUP_REMOVED lines=9> */
[----:B----4-:R1:W-:Y:S04]  /*a950*/  @!P3 STG.E.128 desc[UR12][R16.64], R8 ;  /* 0x000000081000b986 */ /* 0x0103e8000c101d0c */
[----:B---3--:R1:W-:Y:S02]  /*a960*/  @!P2 STG.E.128 desc[UR12][R16.64+0x80], R4 ;  /* 0x000080041000a986 */ /* 0x0083e4000c101d0c */
.L_x_733:
[----:B------:R-:W-:Y:S05]  /*a970*/  BSYNC.RECONVERGENT B0 ;  /* 0x0000000000007941 */ /* 0x000fea0003800200 */
.L_x_732:
        /* <DEDUP_REMOVED lines=8> */
[----:B------:R-:W2:Y:S02]  /*aa00*/  LDCU UR8, c[0x0][0x440] ;  /* 0x00008800ff0877ac */ /* 0x000ea40008000800 */
[----:B------:R-:W-:Y:S01]  /*aa10*/  IMAD.X R0, RZ, RZ, R19, P1 ;  /* 0x000000ffff007224 */ /* 0x000fe200008e0613 */
[----:B------:R-:W1:Y:S03]  /*aa20*/  LDCU.64 UR4, c[0x0][0x3f0] ;  /* 0x00007e00ff0477ac */ /* 0x000e660008000a00 */
[----:B-----5:R-:W-:-:S02]  /*aa30*/  IMAD R0, R0, UR6, RZ ;  /* 0x0000000600007c24 */ /* 0x020fc4000f8e02ff */
[----:B------:R-:W-:Y:S01]  /*aa40*/  IMAD.WIDE.U32 R22, R17, UR6, R22 ;  /* 0x0000000611167c25 */ /* 0x000fe2000f8e0016 */
[----:B--2---:R-:W-:-:S03]  /*aa50*/  ISETP.GE.AND P2, PT, R156, UR8, PT ;  /* 0x000000089c007c0c */ /* 0x004fc6000bf46270 */
[----:B------:R-:W-:Y:S01]  /*aa60*/  IMAD R0, R17, UR7, R0 ;  /* 0x0000000711007c24 */ /* 0x000fe2000f8e0200 */
[----:B------:R-:W-:Y:S02]  /*aa70*/  ISETP.GE.AND P1, PT, R155, UR8, PT ;  /* 0x000000089b007c0c */ /* 0x000fe4000bf26270 */
[----:B-1----:R-:W-:Y:S01]  /*aa80*/  LEA R16, P3, R22, UR4, 0x1 ;  /* 0x0000000416107c11 */ /* 0x002fe2000f8608ff */
[----:B------:R-:W-:-:S05]  /*aa90*/  IMAD.IADD R0, R0, 0x1, R23 ;  /* 0x0000000100007824 */ /* 0x000fca00078e0217 */
[----:B------:R-:W-:-:S05]  /*aaa0*/  LEA.HI.X R17, R22, UR5, R0, 0x1, P3 ;  /* 0x0000000516117c11 */ /* 0x000fca00098f0c00 */
[----:B----4-:R1:W-:Y:S04]  /*aab0*/  @!P2 STG.E.128 desc[UR12][R16.64], R8 ;  /* 0x000000081000a986 */ /* 0x0103e8000c101d0c */
[----:B---3--:R1:W-:Y:S02]  /*aac0*/  @!P1 STG.E.128 desc[UR12][R16.64+0x80], R4 ;  /* 0x0000800410009986 */ /* 0x0083e4000c101d0c */
.L_x_735:
[----:B------:R-:W-:Y:S05]  /*aad0*/  BSYNC.RECONVERGENT B0 ;  /* 0x0000000000007941 */ /* 0x000fea0003800200 */
.L_x_734:
[----:B------:R-:W-:Y:S05]  /*aae0*/  @P0 EXIT ;  /* 0x000000000000094d */ /* 0x000fea0003800000 */
[----:B------:R-:W5:Y:S01]  /*aaf0*/  LDCU.64 UR6, c[0x0][0x408] ;  /* 0x00008100ff0677ac */ /* 0x000f620008000a00 */
[----:B-12---:R-:W1:Y:S01]  /*ab00*/  LDS.128 R164, [R164+0x3800] ;  /* 0x00380000a4a47984 */ /* 0x006e620000000c00 */
[----:B------:R-:W-:Y:S01]  /*ab10*/  IADD3 R0, P0, PT, R18, 0x30, RZ ;  /* 0x0000003012007810 */ /* 0x000fe20007f1e0ff */
[----:B---3--:R-:W-:Y:S01]  /*ab20*/  IMAD.MOV.U32 R4, RZ, RZ, R2 ;  /* 0x000000ffff047224 */ /* 0x008fe200078e0002 */
[----:B------:R-:W2:Y:S01]  /*ab30*/  LDCU UR8, c[0x0][0x440] ;  /* 0x00008800ff0877ac */ /* 0x000ea20008000800 */
[----:B------:R-:W-:Y:S02]  /*ab40*/  MOV R5, R21 ;  /* 0x0000001500057202 */ /* 0x000fe40000000f00 */
[----:B------:R-:W-:Y:S01]  /*ab50*/  IMAD.X R3, RZ, RZ, R19, P0 ;  /* 0x000000ffff037224 */ /* 0x000fe200000e0613 */
        /* <DEDUP_REMOVED lines=9> */
[----:B------:R2:W-:Y:S01]  /*abf0*/  @!P1 STG.E.128 desc[UR12][R2.64], R12 ;  /* 0x0000000c02009986 */ /* 0x0005e2000c101d0c */
[----:B------:R-:W-:Y:S05]  /*ac00*/  @P0 EXIT ;  /* 0x000000000000094d */ /* 0x000fea0003800000 */
[----:B-1----:R-:W-:Y:S01]  /*ac10*/  STG.E.128 desc[UR12][R2.64+0x80], R164 ;  /* 0x000080a402007986 */ /* 0x002fe2000c101d0c */
[----:B------:R-:W-:Y:S05]  /*ac20*/  EXIT ;  /* 0x000000000000794d */ /* 0x000fea0003800000 */
.L_x_736:
        /* <DEDUP_REMOVED lines=13> */
.L_x_1666:


//--------------------- .text._ZN5flash16flash_fwd_kernelI23Flash_fwd_kernel_traitsILi128ELi64ELi64ELi4ELb0ELb0EN7cutlass6half_tE19Flash_kernel_traitsILi128ELi64ELi64ELi4ES3_EELb0ELb1ELb0ELb0ELb0ELb0ELb1ELb0EEEvNS_16Flash_fwd_paramsE --------------------------
	.section	.text._ZN5flash16flash_fwd_kernelI23Flash_fwd_kernel_traitsILi128ELi64ELi64ELi4ELb0ELb0EN7cutlass6half_tE19Flash_kernel_traitsILi128ELi64ELi64ELi4ES3_EELb0ELb1ELb0ELb0ELb0ELb0ELb1ELb0EEEvNS_16Flash_fwd_paramsE,"ax",@progbits
	.align	128
        .global         _ZN5flash16flash_fwd_kernelI23Flash_fwd_kernel_traitsILi128ELi64ELi64ELi4ELb0ELb0EN7cutlass6half_tE19Flash_kernel_traitsILi128ELi64ELi64ELi4ES3_EELb0ELb1ELb0ELb0ELb0ELb0ELb1ELb0EEEvNS_16Flash_fwd_paramsE
        .type           _ZN5flash16flash_fwd_kernelI23Flash_fwd_kernel_traitsILi128ELi64ELi64ELi4ELb0ELb0EN7cutlass6half_tE19Flash_kernel_traitsILi128ELi64ELi64ELi4ES3_EELb0ELb1ELb0ELb0ELb0ELb0ELb1ELb0EEEvNS_16Flash_fwd_paramsE,@function
        .size           _ZN5flash16flash_fwd_kernelI23Flash_fwd_kernel_traitsILi128ELi64ELi64ELi4ELb0ELb0EN7cutlass6half_tE19Flash_kernel_traitsILi128ELi64ELi64ELi4ES3_EELb0ELb1ELb0ELb0ELb0ELb0ELb1ELb0EEEvNS_16Flash_fwd_paramsE,(.L_x_1667 - _ZN5flash16flash_fwd_kernelI23Flash_fwd_kernel_traitsILi128ELi64ELi64ELi4ELb0ELb0EN7cutlass6half_tE19Flash_kernel_traitsILi128ELi64ELi64ELi4ES3_EELb0ELb1ELb0ELb0ELb0ELb0ELb1ELb0EEEvNS_16Flash_fwd_paramsE)
        .other          _ZN5flash16flash_fwd_kernelI23Flash_fwd_kernel_traitsILi128ELi64ELi64ELi4ELb0ELb0EN7cutlass6half_tE19Flash_kernel_traitsILi128ELi64ELi64ELi4ES3_EELb0ELb1ELb0ELb0ELb0ELb0ELb1ELb0EEEvNS_16Flash_fwd_paramsE,@"STO_CUDA_ENTRY STV_DEFAULT"
_ZN5flash16flash_fwd_kernelI23Flash_fwd_kernel_traitsILi128ELi64ELi64ELi4ELb0ELb0EN7cutlass6half_tE19Flash_kernel_traitsILi128ELi64ELi64ELi4ES3_EELb0ELb1ELb0ELb0ELb0ELb0ELb1ELb0EEEvNS_16Flash_fwd_paramsE:
.text._ZN5flash16flash_fwd_kernelI23Flash_fwd_kernel_traitsILi128ELi64ELi64ELi4ELb0ELb0EN7cutlass6half_tE19Flash_kernel_traitsILi128ELi64ELi64ELi4ES3_EELb0ELb1ELb0ELb0ELb0ELb0ELb1ELb0EEEvNS_16Flash_fwd_paramsE:
        /* <DEDUP_REMOVED lines=51> */
.L_x_737:
        /* <DEDUP_REMOVED lines=24> */
[----:B------:R-:W-:-:S05]  /*04b0*/  SHF.L.U32 R9, R119, 0x3, RZ ;  /* 0x0000000377097819 */ /* 0x000fca00000006ff */
[----:B------:R-:W3:Y:S08]  /*04c0*/  LDC.U8 R8, c[0x0][0x548] ;  /* 0x00015200ff087b82 */ /* 0x000ef00000000000 */
[----:B------:R-:W1:Y:S01]  /*04d0*/  @!P1 LDC.64 R6, c[0x0][0x400] ;  /* 0x00010000ff069b82 */ /* 0x000e620000000a00 */
[----:B--2---:R-:W-:-:S07]  /*04e0*/  ISETP.NE.AND P6, PT, R0, RZ, PT ;  /* 0x000000ff0000720c */ /* 0x004fce0003fc5270 */
[----:B------:R-:W2:Y:S08]  /*04f0*/  @P1 LDC.64 R4, c[0x0][0x408] ;  /* 0x00010200ff041b82 */ /* 0x000eb00000000a00 */
[----:B------:R-:W4:Y:S01]  /*0500*/  @P6 LDC.64 R2, c[0x0][0x430] ;  /* 0x00010c00ff026b82 */ /* 0x000f220000000a00 */
[----:B-1----:R-:W-:-:S04]  /*0510*/  @!P1 IMAD.WIDE.U32 R10, R166, R6, RZ ;  /* 0x00000006a60a9225 */ /* 0x002fc800078e00ff */
[----:B------:R-:W-:-:S03]  /*0520*/  @!P1 IMAD R6, R166, R7, R11 ;  /* 0x00000007a6069224 */ /* 0x000fc600078e020b */
[----:B------:R-:W1:Y:S01]  /*0530*/  @P6 LDC R0, c[0x0][0x430] ;  /* 0x00010c00ff006b82 */ /* 0x000e620000000800 */
[----:B------:R-:W-:Y:S01]  /*0540*/  @!P1 MOV R7, R10 ;  /* 0x0000000a00079202 */ /* 0x000fe20000000f00 */
[----:B--2---:R-:W-:-:S04]  /*0550*/  @P1 IMAD.WIDE.U32 R12, R165, R4, RZ ;  /* 0x00000004a50c1225 */ /* 0x004fc800078e00ff */
[----:B----4-:R-:W-:Y:S01]  /*0560*/  @P6 IMAD R2, R2, R3, RZ ;  /* 0x0000000302026224 */ /* 0x010fe200078e02ff */
[----:B------:R-:W-:Y:S01]  /*0570*/  @P6 MOV R3, 0x1 ;  /* 0x0000000100036802 */ /* 0x000fe20000000f00 */
[----:B---3--:R-:W-:Y:S06]  /*0580*/  @P6 BRA `(.L_x_739) ;  /* 0x0000000000286947 */ /* 0x008fec0003800000 */
[----:B------:R-:W-:Y:S01]  /*0590*/  ISETP.NE.AND P0, PT, R8, RZ, PT ;  /* 0x000000ff0800720c */ /* 0x000fe20003f05270 */
[----:B------:R-:W2:-:S12]  /*05a0*/  LDC R11, c[0x0][0x3e0] ;  /* 0x0000f800ff0b7b82 */ /* 0x000e980000000800 */
[----:B------:R-:W3:Y:S01]  /*05b0*/  @P0 LDC R2, c[0x0][0x454] ;  /* 0x00011500ff020b82 */ /* 0x000ee20000000800 */
[----:B-1----:R-:W-:Y:S02]  /*05c0*/  @P0 MOV R0, 0x1 ;  /* 0x0000000100000802 */ /* 0x002fe40000000f00 */
[----:B------:R-:W-:-:S05]  /*05d0*/  @!P0 MOV R0, 0x1 ;  /* 0x0000000100008802 */ /* 0x000fca0000000f00 */
[----:B------:R-:W2:Y:S08]  /*05e0*/  @P0 LDC R10, c[0x0][0x454] ;  /* 0x00011500ff0a0b82 */ /* 0x000eb00000000800 */
[----:B------:R-:W1:Y:S08]  /*05f0*/  @!P0 LDC R4, c[0x0][0x434] ;  /* 0x00010d00ff048b82 */ /* 0x000e700000000800 */
[----:B------:R-:W4:Y:S01]  /*0600*/  @!P0 LDC R2, c[0x0][0x434] ;  /* 0x00010d00ff028b82 */ /* 0x000f220000000800 */
[----:B--2---:R-:W-:-:S02]  /*0610*/  @P0 IMAD R3, R10, R11, RZ ;  /* 0x0000000b0a030224 */ /* 0x004fc400078e02ff */
[----:B-1-3--:R-:W-:-:S07]  /*0620*/  @!P0 IMAD R3, R4, R11, RZ ;  /* 0x0000000b04038224 */ /* 0x00afce00078e02ff */
.L_x_739:
[----:B------:R-:W-:Y:S01]  /*0630*/  @P1 IMAD.MOV.U32 R7, RZ, RZ, R12 ;  /* 0x000000ffff071224 */ /* 0x000fe200078e000c */
[----:B------:R-:W2:Y:S01]  /*0640*/  LDCU.64 UR4, c[0x0][0x410] ;  /* 0x00008200ff0477ac */ /* 0x000ea20008000a00 */
[----:B------:R-:W-:Y:S01]  /*0650*/  LOP3.LUT R4, R9, 0x38, RZ, 0xc0, !PT ;  /* 0x0000003809047812 */ /* 0x000fe200078ec0ff */
[----:B------:R-:W-:Y:S01]  /*0660*/  @P1 IMAD R6, R165, R5, R13 ;  /* 0x00000005a5061224 */ /* 0x000fe200078e020d */
[----:B------:R-:W-:Y:S01]  /*0670*/  SHF.R.U32.HI R10, RZ, 0x3, R119 ;  /* 0x00000003ff0a7819 */ /* 0x000fe20000011677 */
[----:B------:R-:W3:Y:S01]  /*0680*/  LDC R5, c[0x0][0x434] ;  /* 0x00010d00ff057b82 */ /* 0x000ee20000000800 */
        /* <DEDUP_REMOVED lines=13> */
[C---:B--2---:R-:W-:Y:S01]  /*0760*/  IMAD.WIDE.U32 R16, R25.reuse, UR4, R16 ;  /* 0x0000000419107c25 */ /* 0x044fe2000f8e0010 */
[----:B------:R-:W-:Y:S02]  /*0770*/  IADD3 R15, PT, PT, R10, 0x30, RZ ;  /* 0x000000300a0f7810 */ /* 0x000fe40007ffe0ff */
[----:B------:R-:W-:Y:S01]  /*0780*/  LOP3.LUT R8, R4, 0x40, RZ, 0xfc, !PT ;  /* 0x0000004004087812 */ /* 0x000fe200078efcff */
[----:B------:R-:W-:Y:S01]  /*0790*/  IMAD R21, R25, UR5, R17 ;  /* 0x0000000519157c24 */ /* 0x000fe2000f8e0211 */
[----:B------:R-:W-:Y:S07]  /*07a0*/  @P0 BRA `(.L_x_741) ;  /* 0x0000000000380947 */ /* 0x000fee0003800000 */
        /* <DEDUP_REMOVED lines=12> */
[----:B------:R2:W-:Y:S04]  /*0870*/  @!P5 STG.E.128 desc[UR12][R12.64], RZ ;  /* 0x000000ff0c00d986 */ /* 0x0005e8000c101d0c */
[----:B------:R2:W-:Y:S02]  /*0880*/  @!P4 STG.E.128 desc[UR12][R12.64+0x80], RZ ;  /* 0x000080ff0c00c986 */ /* 0x0005e4000c101d0c */
.L_x_741:
[----:B------:R-:W-:Y:S05]  /*0890*/  BSYNC.RECONVERGENT B0 ;  /* 0x0000000000007941 */ /* 0x000fea0003800200 */
.L_x_740:
[----:B------:R-:W-:Y:S01]  /*08a0*/  BSSY.RECONVERGENT B0, `(.L_x_742) ;  /* 0x0000014000007945 */ /* 0x000fe20003800200 */
[----:B------:R-:W-:-:S03]  /*08b0*/  ISETP.GE.AND P0, PT, R15, R18, PT ;  /* 0x000000120f00720c */ /* 0x000fc60003f06270 */
[----:B------:R-:W-:Y:S10]  /*08c0*/  @P2 BRA `(.L_x_743) ;  /* 0x0000000000442947 */ /* 0x000ff40003800000 */
[----:B------:R-:W5:Y:S01]  /*08d0*/  LDCU.64 UR6, c[0x0][0x408] ;  /* 0x00008100ff0677ac */ /* 0x000f620008000a00 */
[----:B--2---:R-:W-:Y:S01]  /*08e0*/  IADD3 R13, P2, PT, R22, 0x10, RZ ;  /* 0x00000010160d7810 */ /* 0x004fe20007f5e0ff */
        /* <DEDUP_REMOVED lines=13> */
[----:B------:R1:W-:Y:S04]  /*09c0*/  @!P4 STG.E.128 desc[UR12][R12.64], RZ ;  /* 0x000000ff0c00c986 */ /* 0x0003e8000c101d0c */
[----:B------:R1:W-:Y:S02]  /*09d0*/  @!P2 STG.E.128 desc[UR12][R12.64+0x80], RZ ;  /* 0x000080ff0c00a986 */ /* 0x0003e4000c101d0c */
.L_x_743:
[----:B------:R-:W-:Y:S05]  /*09e0*/  BSYNC.RECONVERGENT B0 ;  /* 0x0000000000007941 */ /* 0x000fea0003800200 */
.L_x_742:
[----:B------:R-:W-:Y:S01]  /*09f0*/  BSSY.RECONVERGENT B0, `(.L_x_744) ;  /* 0x0000015000007945 */ /* 0x000fe20003800200 */
[----:B------:R-:W-:Y:S01]  /*0a00*/  ISETP.NE.AND P2, PT, R4, RZ, PT ;  /* 0x000000ff0400720c */ /* 0x000fe20003f45270 */
[----:B-123--:R-:W-:Y:S02]  /*0a10*/  IMAD R12, R166, R5, RZ ;  /* 0x00000005a60c7224 */ /* 0x00efe400078e02ff */
[----:B------:R-:W-:Y:S10]  /*0a20*/  @P3 BRA `(.L_x_745) ;  /* 0x0000000000443947 */ /* 0x000ff40003800000 */
[----:B------:R-:W1:Y:S01]  /*0a30*/  LDCU.64 UR6, c[0x0][0x408] ;  /* 0x00008100ff0677ac */ /* 0x000e620008000a00 */
[----:B------:R-:W-:Y:S01]  /*0a40*/  IADD3 R6, P3, PT, R22, 0x20, RZ ;  /* 0x0000002016067810 */ /* 0x000fe20007f7e0ff */
[----:B------:R-:W-:Y:S01]  /*0a50*/  IMAD.MOV.U32 R26, RZ, RZ, R16 ;  /* 0x000000ffff1a7224 */ /* 0x000fe200078e0010 */
        /* <DEDUP_REMOVED lines=12> */
[----:B------:R1:W-:Y:S04]  /*0b20*/  @!P4 STG.E.128 desc[UR12][R28.64], RZ ;  /* 0x000000ff1c00c986 */ /* 0x0003e8000c101d0c */
[----:B------:R1:W-:Y:S02]  /*0b30*/  @!P3 STG.E.128 desc[UR12][R28.64+0x80], RZ ;  /* 0x000080ff1c00b986 */ /* 0x0003e4000c101d0c */
.L_x_745:
[----:B------:R-:W-:Y:S05]  /*0b40*/  BSYNC.RECONVERGENT B0 ;  /* 0x0000000000007941 */ /* 0x000fea0003800200 */
.L_x_744:
[----:B----4-:R-:W-:Y:S01]  /*0b50*/  IMAD R2, R25, R2, RZ ;  /* 0x0000000219027224 */ /* 0x010fe200078e02ff */
[----:B------:R-:W-:Y:S01]  /*0b60*/  SEL R12, R12, R165, !P1 ;  /* 0x000000a50c0c7207 */ /* 0x000fe20004800000 */
[----:B------:R-:W-:Y:S01]  /*0b70*/  BSSY.RECONVERGENT B0, `(.L_x_746) ;  /* 0x000001a000007945 */ /* 0x000fe20003800200 */
[-C--:B------:R-:W-:Y:S01]  /*0b80*/  ISETP.GE.OR P5, PT, R10, R18.reuse, P2 ;  /* 0x000000120a00720c */ /* 0x080fe200017a6670 */
[----:B------:R-:W-:Y:S01]  /*0b90*/  @!P6 IMAD R2, R166, R3, R2 ;  /* 0x00000003a602e224 */ /* 0x000fe200078e0202 */
[----:B------:R-:W-:Y:S01]  /*0ba0*/  ISETP.GE.OR P4, PT, R9, R18, P2 ;  /* 0x000000120900720c */ /* 0x000fe20001786670 */
[----:B------:R-:W-:Y:S01]  /*0bb0*/  IMAD R169, R169, R0, RZ ;  /* 0x00000000a9a97224 */ /* 0x000fe200078e02ff */
        /* <DEDUP_REMOVED lines=21> */
.L_x_747:
[----:B------:R-:W-:Y:S05]  /*0d10*/  BSYNC.RECONVERGENT B0 ;  /* 0x0000000000007941 */ /* 0x000fea0003800200 */
.L_x_746:
[--C-:B------:R-:W-:Y:S01]  /*0d20*/  IADD3 R5, P1, P0, R169, R5, R2.reuse ;  /* 0x00000005a9057210 */ /* 0x100fe2000783e002 */
[----:B------:R-:W-:Y:S01]  /*0d30*/  BSSY.RECONVERGENT B0, `(.L_x_748) ;  /* 0x000000e000007945 */ /* 0x000fe20003800200 */
[----:B------:R-:W-:Y:S02]  /*0d40*/  SEL R3, R3, RZ, P6 ;  /* 0x000000ff03037207 */ /* 0x000fe40003000000 */
[----:B------:R-:W-:Y:S02]  /*0d50*/  SHF.R.S32.HI R4, RZ, 0x1f, R169 ;  /* 0x0000001fff047819 */ /* 0x000fe400000114a9 */
[----:B------:R-:W-:-:S04]  /*0d60*/  SHF.R.S32.HI R2, RZ, 0x1f, R2 ;  /* 0x0000001fff027819 */ /* 0x000fc80000011402 */
[----:B------:R-:W-:Y:S01]  /*0d70*/  IADD3.X R2, PT, PT, R4, R3, R2, P1, P0 ;  /* 0x0000000304027210 */ /* 0x000fe20000fe0402 */
[----:B------:R-:W-:Y:S06]  /*0d80*/  @P5 BRA `(.L_x_749) ;  /* 0x0000000000205947 */ /* 0x000fec0003800000 */
[----:B------:R-:W3:Y:S01]  /*0d90*/  LDCU.64 UR4, c[0x0][0x420] ;  /* 0x00008400ff0477ac */ /* 0x000ee20008000a00 */
[----:B------:R-:W-:-:S05]  /*0da0*/  IMAD R3, R10, R0, RZ ;  /* 0x000000000a037224 */ /* 0x000fca00078e02ff */
[----:B------:R-:W-:-:S04]  /*0db0*/  IADD3 R4, P0, PT, R3, R5, RZ ;  /* 0x0000000503047210 */ /* 0x000fc80007f1e0ff */
[----:B------:R-:W-:Y:S02]  /*0dc0*/  LEA.HI.X.SX32 R3, R3, R2, 0x1, P0 ;  /* 0x0000000203037211 */ /* 0x000fe400000f0eff */
[----:B---3--:R-:W-:-:S04]  /*0dd0*/  LEA R10, P0, R4, UR4, 0x2 ;  /* 0x00000004040a7c11 */ /* 0x008fc8000f8010ff */
[----:B------:R-:W-:Y:S01]  /*0de0*/  LEA.HI.X R11, R4, UR5, R3, 0x2, P0 ;  /* 0x00000005040b7c11 */ /* 0x000fe200080f1403 */
[----:B------:R-:W-:-:S05]  /*0df0*/  IMAD.MOV.U32 R3, RZ, RZ, 0x7f800000 ;  /* 0x7f800000ff037424 */ /* 0x000fca00078e00ff */
[----:B------:R3:W-:Y:S03]  /*0e00*/  STG.E desc[UR12][R10.64], R3 ;  /* 0x000000030a007986 */ /* 0x0007e6000c10190c */
.L_x_749:
[----:B------:R-:W-:Y:S05]  /*0e10*/  BSYNC.RECONVERGENT B0 ;  /* 0x0000000000007941 */ /* 0x000fea0003800200 */
.L_x_748:
        /* <DEDUP_REMOVED lines=10> */
.L_x_751:
[----:B------:R-:W-:Y:S05]  /*0ec0*/  BSYNC.RECONVERGENT B0 ;  /* 0x0000000000007941 */ /* 0x000fea0003800200 */
.L_x_750:
        /* <DEDUP_REMOVED lines=10> */
.L_x_753:
[----:B------:R-:W-:Y:S05]  /*0f70*/  BSYNC.RECONVERGENT B0 ;  /* 0x0000000000007941 */ /* 0x000fea0003800200 */
.L_x_752:
        /* <DEDUP_REMOVED lines=10> */
.L_x_738:
[----:B------:R-:W-:Y:S02]  /*1020*/  ISETP.NE.AND P0, PT, R165, -0x1, PT ;  /* 0xffffffffa500780c */ /* 0x000fe40003f05270 */
[----:B------:R-:W-:-:S11]  /*1030*/  ISETP.NE.AND P2, PT, R7, -0x1, PT ;  /* 0xffffffff0700780c */ /* 0x000fd60003f45270 */
[----:B------:R-:W2:Y:S08]  /*1040*/  @!P0 LDC.64 R4, c[0x0][0x398] ;  /* 0x0000e600ff048b82 */ /* 0x000eb00000000a00 */
[----:B------:R-:W3:Y:S01]  /*1050*/  @P0 LDC.64 R2, c[0x0][0x3b0] ;  /* 0x0000ec00ff020b82 */ /* 0x000ee20000000a00 */
[----:B--2---:R-:W-:-:S04]  /*1060*/  @!P0 IMAD.WIDE.U32 R16, R166, R4, RZ ;  /* 0x00000004a6108225 */ /* 0x004fc800078e00ff */
[----:B------:R-:W-:Y:S02]  /*1070*/  @!P0 IMAD R0, R166, R5, R17 ;  /* 0x00000005a6008224 */ /* 0x000fe400078e0211 */
[----:B---3--:R-:W-:-:S04]  /*1080*/  @P0 IMAD.WIDE.U32 R8, R165, R2, RZ ;  /* 0x00000002a5080225 */ /* 0x008fc800078e00ff */
        /* <DEDUP_REMOVED lines=15> */
.L_x_754:
[----:B-1----:R-:W1:Y:S01]  /*1180*/  LDC.64 R10, c[0x0][0x3b8] ;  /* 0x0000ee00ff0a7b82 */ /* 0x002e620000000a00 */
[----:B------:R-:W-:-:S05]  /*1190*/  IADD3 R12, PT, PT, R6, R7, RZ ;  /* 0x00000007060c7210 */ /* 0x000fca0007ffe0ff */
[C---:B-1----:R-:W-:Y:S02]  /*11a0*/  IMAD R5, R12.reuse, R11, RZ ;  /* 0x0000000b0c057224 */ /* 0x042fe400078e02ff */
[----:B------:R-:W-:-:S05]  /*11b0*/  IMAD.WIDE.U32 R12, R12, R10, RZ ;  /* 0x0000000a0c0c7225 */ /* 0x000fca00078e00ff */
[----:B------:R-:W-:-:S07]  /*11c0*/  IADD3 R5, PT, PT, R13, R5, RZ ;  /* 0x000000050d057210 */ /* 0x000fce0007ffe0ff */
.L_x_755:
        /* <DEDUP_REMOVED lines=39> */
.L_x_756:
[----:B------:R-:W1:Y:S01]  /*1440*/  LDC.64 R8, c[0x0][0x3c0] ;  /* 0x0000f000ff087b82 */ /* 0x000e620000000a00 */
[----:B------:R-:W-:-:S05]  /*1450*/  IADD3 R6, PT, PT, R6, R7, RZ ;  /* 0x0000000706067210 */ /* 0x000fca0007ffe0ff */
[C---:B-1----:R-:W-:Y:S02]  /*1460*/  IMAD R3, R6.reuse, R9, RZ ;  /* 0x0000000906037224 */ /* 0x042fe400078e02ff */
[----:B------:R-:W-:-:S05]  /*1470*/  IMAD.WIDE.U32 R14, R6, R8, RZ ;  /* 0x00000008060e7225 */ /* 0x000fca00078e00ff */
[----:B------:R-:W-:-:S07]  /*1480*/  IADD3 R3, PT, PT, R15, R3, RZ ;  /* 0x000000030f037210 */ /* 0x000fce0007ffe0ff */
.L_x_757:
[----:B------:R-:W-:Y:S01]  /*1490*/  IMAD.SHL.U32 R2, R119, 0x8, RZ ;  /* 0x0000000877027824 */ /* 0x000fe200078e00ff */
[----:B------:R-:W1:Y:S01]  /*14a0*/  LDCU.128 UR4, c[0x0][0x3d0] ;  /* 0x00007a00ff0477ac */ /* 0x000e620008000c00 */
[----:B------:R-:W-:Y:S01]  /*14b0*/  SHF.R.U32.HI R6, RZ, 0x3, R119 ;  /* 0x00000003ff067819 */ /* 0x000fe20000011677 */
[----:B------:R-:W-:Y:S01]  /*14c0*/  IMAD.IADD R158, R18, 0x1, -R169 ;  /* 0x00000001129e7824 */ /* 0x000fe200078e0aa9 */
[----:B------:R-:W-:Y:S01]  /*14d0*/  SHF.R.S32.HI R161, RZ, 0x1f, R4 ;  /* 0x0000001fffa17819 */ /* 0x000fe20000011404 */
[----:B------:R-:W2:Y:S01]  /*14e0*/  LDCU.64 UR8, c[0x0][0x390] ;  /* 0x00007200ff0877ac */ /* 0x000ea20008000a00 */
[----:B------:R-:W-:Y:S01]  /*14f0*/  LOP3.LUT R160, R2, 0x38, RZ, 0xc0, !PT ;  /* 0x0000003802a07812 */ /* 0x000fe200078ec0ff */
[----:B------:R-:W-:Y:S01]  /*1500*/  BSSY.RECONVERGENT B0, `(.L_x_758) ;  /* 0x0000046000007945 */ /* 0x000fe20003800200 */
[----:B------:R-:W-:Y:S01]  /*1510*/  ISETP.GE.AND P3, PT, R6, R158, PT ;  /* 0x0000009e0600720c */ /* 0x000fe20003f66270 */
[----:B------:R-:W3:Y:S01]  /*1520*/  LDCU.64 UR10, c[0x0][0x388] ;  /* 0x00007100ff0a77ac */ /* 0x000ee20008000a00 */
[----:B------:R-:W-:-:S02]  /*1530*/  IADD3 R12, P1, PT, R160, R12, RZ ;  /* 0x0000000ca00c7210 */ /* 0x000fc40007f3e0ff */
[C---:B------:R-:W-:Y:S02]  /*1540*/  IADD3 R14, P0, PT, R160.reuse, R14, RZ ;  /* 0x0000000ea00e7210 */ /* 0x040fe40007f1e0ff */
[----:B------:R-:W-:Y:S01]  /*1550*/  LOP3.LUT R159, R160, 0x40, RZ, 0xfc, !PT ;  /* 0x00000040a09f7812 */ /* 0x000fe200078efcff */
[----:B------:R-:W-:Y:S02]  /*1560*/  IMAD.X R13, RZ, RZ, R5, P1 ;  /* 0x000000ffff0d7224 */ /* 0x000fe400008e0605 */
[----:B------:R-:W-:Y:S01]  /*1570*/  IMAD.X R15, RZ, RZ, R3, P0 ;  /* 0x000000ffff0f7224 */ /* 0x000fe200000e0603 */
[C---:B------:R-:W-:Y:S01]  /*1580*/  IADD3 R3, PT, PT, R6.reuse, 0x30, RZ ;  /* 0x0000003006037810 */ /* 0x040fe20007ffe0ff */
[----:B------:R-:W-:-:S04]  /*1590*/  IMAD.WIDE.U32 R12, R6, R10, R12 ;  /* 0x0000000a060c7225 */ /* 0x000fc800078e000c */
[----:B-1----:R-:W-:Y:S02]  /*15a0*/  IMAD R163, R161, UR4, RZ ;  /* 0x00000004a1a37c24 */ /* 0x002fe4000f8e02ff */
        /* <DEDUP_REMOVED lines=17> */
[----:B------:R-:W-:Y:S01]  /*16c0*/  VIADD R5, R6, 0x20 ;  /* 0x0000002006057836 */ /* 0x000fe20000000000 */
[----:B------:R-:W-:-:S02]  /*16d0*/  LEA.HI.X R161, R4, UR9, R161, 0x1, P0 ;  /* 0x0000000904a17c11 */ /* 0x000fc400080f0ca1 */
[----:B------:R-:W-:Y:S02]  /*16e0*/  IADD3 R16, P0, PT, R160, R16, RZ ;  /* 0x00000010a0107210 */ /* 0x000fe40007f1e0ff */
[----:B------:R-:W-:Y:S01]  /*16f0*/  LOP3.LUT R4, R2, 0x1f8, RZ, 0xc0, !PT ;  /* 0x000001f802047812 */ /* 0x000fe200078ec0ff */
[----:B-1----:R-:W-:Y:S02]  /*1700*/  ULEA UR5, UR5, UR4, 0x18 ;  /* 0x0000000405057291 */ /* 0x002fe4000f8ec0ff */
[----:B------:R-:W-:Y:S01]  /*1710*/  IMAD.X R17, RZ, RZ, R0, P0 ;  /* 0x000000ffff117224 */ /* 0x000fe200000e0600 */
[----:B------:R-:W-:Y:S01]  /*1720*/  LOP3.LUT R7, R4, 0x38, R119, 0x78, !PT ;  /* 0x0000003804077812 */ /* 0x000fe200078e7877 */
[----:B------:R-:W-:Y:S01]  /*1730*/  IMAD R0, R13, -0x40, R118 ;  /* 0xffffffc00d007824 */ /* 0x000fe200078e0276 */
[----:B------:R-:W-:Y:S01]  /*1740*/  LEA.HI.X R163, R12, UR11, R163, 0x1, P1 ;  /* 0x0000000b0ca37c11 */ /* 0x000fe200088f0ca3 */
[----:B----4-:R-:W-:Y:S01]  /*1750*/  IMAD.WIDE.U32 R16, R25, UR6, R16 ;  /* 0x0000000619107c25 */ /* 0x010fe2000f8e0010 */
[----:B------:R-:W-:-:S02]  /*1760*/  LOP3.LUT R168, R7, 0x1e00, R2, 0xf8, !PT ;  /* 0x00001e0007a87812 */ /* 0x000fc400078ef802 */
[----:B------:R-:W-:Y:S01]  /*1770*/  MOV R7, RZ ;  /* 0x000000ff00077202 */ /* 0x000fe20000000f00 */
[----:B------:R-:W-:Y:S01]  /*1780*/  IMAD R25, R25, UR7, R17 ;  /* 0x0000000719197c24 */ /* 0x000fe2000f8e0211 */
[-C--:B------:R-:W-:Y:S02]  /*1790*/  ISETP.GE.AND P2, PT, R15, R158.reuse, PT ;  /* 0x0000009e0f00720c */ /* 0x080fe40003f46270 */
[-C--:B------:R-:W-:Y:S01]  /*17a0*/  ISETP.GE.AND P1, PT, R5, R158.reuse, PT ;  /* 0x0000009e0500720c */ /* 0x080fe20003f26270 */
[----:B------:R-:W-:Y:S01]  /*17b0*/  IMAD.WIDE.U32 R26, R167, 0x40, R6 ;  /* 0x00000040a71a7825 */ /* 0x000fe200078e0006 */
[----:B------:R-:W-:Y:S02]  /*17c0*/  ISETP.GE.AND P0, PT, R3, R158, PT ;  /* 0x0000009e0300720c */ /* 0x000fe40003f06270 */
[----:B------:R-:W-:Y:S02]  /*17d0*/  ISETP.GE.AND P6, PT, R6, R0, PT ;  /* 0x000000000600720c */ /* 0x000fe40003fc6270 */
        /* <DEDUP_REMOVED lines=24> */
.L_x_759:
[----:B------:R-:W-:Y:S05]  /*1960*/  BSYNC.RECONVERGENT B0 ;  /* 0x0000000000007941 */ /* 0x000fea0003800200 */
.L_x_758:
        /* <DEDUP_REMOVED lines=28> */
.L_x_761:
[----:B------:R-:W-:Y:S05]  /*1b30*/  BSYNC.RECONVERGENT B0 ;  /* 0x0000000000007941 */ /* 0x000fea0003800200 */
.L_x_760:
        /* <DEDUP_REMOVED lines=29> */
.L_x_763:
[----:B------:R-:W-:Y:S05]  /*1d10*/  BSYNC.RECONVERGENT B0 ;  /* 0x0000000000007941 */ /* 0x000fea0003800200 */
.L_x_762:
        /* <DEDUP_REMOVED lines=30> */
.L_x_765:
[----:B------:R-:W-:Y:S05]  /*1f00*/  BSYNC.RECONVERGENT B0 ;  /* 0x0000000000007941 */ /* 0x000fea0003800200 */
.L_x_764:
[----:B------:R-:W-:Y:S01]  /*1f10*/  BSSY.RECONVERGENT B0, `(.L_x_766) ;  /* 0x0000014000007945 */ /* 0x000fe20003800200 */
[C---:B------:R-:W-:Y:S01]  /*1f20*/  SHF.L.U64.HI R102, R10.reuse, 0x4, R11 ;  /* 0x000000040a667819 */ /* 0x040fe2000001020b */
[----:B------:R-:W-:Y:S01]  /*1f30*/  IMAD.SHL.U32 R103, R10, 0x10, RZ ;  /* 0x000000100a677824 */ /* 0x000fe200078e00ff */
[----:B------:R-:W-:Y:S01]  /*1f40*/  IADD3 R23, PT, PT, R21, R23, RZ ;  /* 0x0000001715177210 */ /* 0x000fe20007ffe0ff */
[----:B------:R-:W-:Y:S06]  /*1f50*/  @P6 BRA `(.L_x_767) ;  /* 0x00000000003c6947 */ /* 0x000fec0003800000 */
[----:B------:R-:W2:Y:S01]  /*1f60*/  LDCU UR4, c[0x0][0x440] ;  /* 0x00008800ff0477ac */ /* 0x000ea20008000800 */
[----:B-1----:R-:W-:-:S04]  /*1f70*/  LEA R16, P2, R20, R164, 0x1 ;  /* 0x000000a414107211 */ /* 0x002fc800078408ff */
        /* <DEDUP_REMOVED lines=13> */
.L_x_767:
[----:B------:R-:W-:Y:S05]  /*2050*/  BSYNC.RECONVERGENT B0 ;  /* 0x0000000000007941 */ /* 0x000fea0003800200 */
.L_x_766:
[----:B------:R-:W-:Y:S04]  /*2060*/  BSSY.RECONVERGENT B0, `(.L_x_768) ;  /* 0x0000013000007945 */ /* 0x000fe80003800200 */
[----:B------:R-:W-:Y:S05]  /*2070*/  @P5 BRA `(.L_x_769) ;  /* 0x0000000000445947 */ /* 0x000fea0003800000 */
[----:B------:R-:W3:Y:S01]  /*2080*/  LDCU UR4, c[0x0][0x440] ;  /* 0x00008800ff0477ac */ /* 0x000ee20008000800 */
[----:B-12---:R-:W-:-:S05]  /*2090*/  IADD3 R17, P2, PT, R103, R20, RZ ;  /* 0x0000001467117210 */ /* 0x006fca0007f5e0ff */
[----:B------:R-:W-:Y:S01]  /*20a0*/  IMAD.X R4, R102, 0x1, R23, P2 ;  /* 0x0000000166047824 */ /* 0x000fe200010e0617 */
        /* <DEDUP_REMOVED lines=14> */
.L_x_769:
[----:B------:R-:W-:Y:S05]  /*2190*/  BSYNC.RECONVERGENT B0 ;  /* 0x0000000000007941 */ /* 0x000fea0003800200 */
.L_x_768:
[----:B------:R-:W-:Y:S04]  /*21a0*/  BSSY.RECONVERGENT B0, `(.L_x_770) ;  /* 0x0000015000007945 */ /* 0x000fe80003800200 */
[----:B------:R-:W-:Y:S05]  /*21b0*/  @P4 BRA `(.L_x_771) ;  /* 0x00000000004c4947 */ /* 0x000fea0003800000 */
[----:B------:R-:W4:Y:S01]  /*21c0*/  LDCU UR4, c[0x0][0x440] ;  /* 0x00008800ff0477ac */ /* 0x000f220008000800 */
[----:B-123--:R-:W-:-:S04]  /*21d0*/  IMAD.WIDE.U32 R16, R10, 0x20, RZ ;  /* 0x000000200a107825 */ /* 0x00efc800078e00ff */
        /* <DEDUP_REMOVED lines=17> */
.L_x_771:
[----:B------:R-:W-:Y:S05]  /*22f0*/  BSYNC.RECONVERGENT B0 ;  /* 0x0000000000007941 */ /* 0x000fea0003800200 */
.L_x_770:
[----:B------:R-:W-:Y:S04]  /*2300*/  BSSY.RECONVERGENT B0, `(.L_x_772) ;  /* 0x0000015000007945 */ /* 0x000fe80003800200 */
[----:B------:R-:W-:Y:S05]  /*2310*/  @P3 BRA `(.L_x_773) ;  /* 0x00000000004c3947 */ /* 0x000fea0003800000 */
[----:B------:R-:W5:Y:S01]  /*2320*/  LDCU UR4, c[0x0][0x440] ;  /* 0x00008800ff0477ac */ /* 0x000f620008000800 */
[----:B------:R-:W-:Y:S02]  /*2330*/  IMAD.MOV.U32 R22, RZ, RZ, R20 ;  /* 0x000000ffff167224 */ /* 0x000fe400078e0014 */
[----:B------:R-:W-:Y:S02]  /*2340*/  IMAD R4, R11, 0x30, RZ ;  /* 0x000000300b047824 */ /* 0x000fe400078e02ff */
[----:B------:R-:W-:-:S04]  /*2350*/  IMAD.WIDE.U32 R22, R10, 0x30, R22 ;  /* 0x000000300a167825 */ /* 0x000fc800078e0016 */
[----:B------:R-:W-:Y:S01]  /*2360*/  IMAD.IADD R4, R23, 0x1, R4 ;  /* 0x0000000117047824 */ /* 0x000fe200078e0204 */
[----:B-1234-:R-:W-:-:S04]  /*2370*/  LEA R16, P2, R22, R164, 0x1 ;  /* 0x000000a416107211 */ /* 0x01efc800078408ff */
        /* <DEDUP_REMOVED lines=13> */
.L_x_773:
[----:B------:R-:W-:Y:S05]  /*2450*/  BSYNC.RECONVERGENT B0 ;  /* 0x0000000000007941 */ /* 0x000fea0003800200 */
.L_x_772:
[----:B------:R-:W0:Y:S01]  /*2460*/  LDGDEPBAR ;  /* 0x00000000000079af */ /* 0x000e220000000000 */
[C---:B------:R-:W-:Y:S01]  /*2470*/  IMAD.SHL.U32 R154, R119.reuse, 0x40, RZ ;  /* 0x00000040779a7824 */ /* 0x040fe200078e00ff */
[--C-:B------:R-:W-:Y:S01]  /*2480*/  SHF.R.U32.HI R21, RZ, 0x1, R119.reuse ;  /* 0x00000001ff157819 */ /* 0x100fe20000011677 */
[----:B------:R-:W-:Y:S01]  /*2490*/  IMAD.SHL.U32 R4, R119, 0x20, RZ ;  /* 0x0000002077047824 */ /* 0x000fe200078e00ff */
[----:B-1234-:R-:W-:Y:S01]  /*24a0*/  SHF.R.U32.HI R17, RZ, 0x2, R119 ;  /* 0x00000002ff117819 */ /* 0x01efe20000011677 */
[----:B------:R-:W-:Y:S01]  /*24b0*/  IMAD.SHL.U32 R12, R8, 0x40, RZ ;  /* 0x00000040080c7824 */ /* 0x000fe200078e00ff */
[----:B------:R-:W-:Y:S01]  /*24c0*/  LOP3.LUT R19, R154, 0x1c0, RZ, 0xc0, !PT ;  /* 0x000001c09a137812 */ /* 0x000fe200078ec0ff */
[----:B------:R-:W-:Y:S01]  /*24d0*/  BSSY.RECONVERGENT B0, `(.L_x_774) ;  /* 0x0000024000007945 */ /* 0x000fe20003800200 */
[----:B------:R-:W-:Y:S02]  /*24e0*/  LOP3.LUT R14, R21, 0x1f0, RZ, 0xc0, !PT ;  /* 0x000001f0150e7812 */ /* 0x000fe400078ec0ff */
[----:B------:R-:W-:-:S02]  /*24f0*/  LOP3.LUT R2, R19, 0x38, R2, 0xf8, !PT ;  /* 0x0000003813027812 */ /* 0x000fc400078ef802 */
[----:B------:R-:W-:Y:S02]  /*2500*/  SHF.L.U64.HI R16, R8, 0x6, R9 ;  /* 0x0000000608107819 */ /* 0x000fe40000010209 */
[----:B------:R-:W-:Y:S02]  /*2510*/  LOP3.LUT R17, R17, 0x7, RZ, 0xc0, !PT ;  /* 0x0000000711117812 */ /* 0x000fe400078ec0ff */
[----:B------:R-:W-:Y:S02]  /*2520*/  IADD3 R14, PT, PT, R14, 0x1, R169 ;  /* 0x000000010e0e7810 */ /* 0x000fe40007ffe0a9 */
[----:B------:R-:W-:Y:S02]  /*2530*/  LOP3.LUT R19, R154, 0x200, RZ, 0xc0, !PT ;  /* 0x000002009a137812 */ /* 0x000fe400078ec0ff */
[----:B------:R-:W-:Y:S01]  /*2540*/  IADD3 R14, PT, PT, -R18, R14, R17 ;  /* 0x0000000e120e7210 */ /* 0x000fe20007ffe111 */
[-C--:B------:R-:W-:Y:S01]  /*2550*/  IMAD R17, R16, R13.reuse, RZ ;  /* 0x0000000d10117224 */ /* 0x080fe200078e02ff */
[----:B------:R-:W-:Y:S01]  /*2560*/  LOP3.LUT R19, R19, 0x7c00, R4, 0xf8, !PT ;  /* 0x00007c0013137812 */ /* 0x000fe200078ef804 */
[----:B------:R-:W-:Y:S01]  /*2570*/  IMAD.WIDE.U32 R12, R12, R13, RZ ;  /* 0x0000000d0c0c7225 */ /* 0x000fe200078e00ff */
[----:B------:R-:W-:Y:S01]  /*2580*/  LOP3.LUT R4, R2, 0x8, R21, 0x78, !PT ;  /* 0x0000000802047812 */ /* 0x000fe200078e7815 */
[----:B------:R-:W-:-:S04]  /*2590*/  DEPBAR.LE SB0, 0x0 ;  /* 0x000080000000791a */ /* 0x000fc80000000000 */
[----:B------:R-:W-:Y:S01]  /*25a0*/  IADD3 R117, PT, PT, R14, R117, R118 ;  /* 0x000000750e757210 */ /* 0x000fe20007ffe076 */
[----:B------:R-:W-:Y:S02]  /*25b0*/  IMAD.IADD R17, R13, 0x1, R17 ;  /* 0x000000010d117824 */ /* 0x000fe400078e0211 */
[----:B------:R-:W-:Y:S01]  /*25c0*/  IMAD.IADD R155, R4, 0x1, R19 ;  /* 0x00000001049b7824 */ /* 0x000fe200078e0213 */
        /* <DEDUP_REMOVED lines=18> */
.L_x_775:
[----:B------:R2:W-:Y:S04]  /*26f0*/  STS.128 [R168+0x8000], RZ ;  /* 0x008000ffa8007388 */ /* 0x0005e80000000c00 */
[----:B------:R2:W-:Y:S02]  /*2700*/  STS.128 [R168+0xa000], RZ ;  /* 0x00a000ffa8007388 */ /* 0x0005e40000000c00 */
.L_x_776:
[----:B------:R-:W-:Y:S05]  /*2710*/  BSYNC.RECONVERGENT B0 ;  /* 0x0000000000007941 */ /* 0x000fea0003800200 */
.L_x_774:
        /* <DEDUP_REMOVED lines=28> */
.L_x_778:
[----:B------:R-:W-:Y:S05]  /*28e0*/  BSYNC.RECONVERGENT B0 ;  /* 0x0000000000007941 */ /* 0x000fea0003800200 */
.L_x_777:
        /* <DEDUP_REMOVED lines=23> */
.L_x_780:
[----:B------:R-:W-:Y:S05]  /*2a60*/  BSYNC.RECONVERGENT B0 ;  /* 0x0000000000007941 */ /* 0x000fea0003800200 */
.L_x_779:
        /* <DEDUP_REMOVED lines=23> */
.L_x_782:
[----:B------:R-:W-:Y:S05]  /*2be0*/  BSYNC.RECONVERGENT B0 ;  /* 0x0000000000007941 */ /* 0x000fea0003800200 */
.L_x_781:
[----:B------:R-:W-:Y:S01]  /*2bf0*/  LDSM.16.M88.4 R36, [R155] ;  /* 0x000000009b24783b */ /* 0x000fe20000000200 */
[----:B------:R-:W-:Y:S01]  /*2c00*/  R2P PR, R119, 0x6 ;  /* 0x0000000677007804 */ /* 0x000fe20000000000 */
[----:B------:R-:W5:Y:S01]  /*2c10*/  LDCU UR7, c[0x0][0x50c] ;  /* 0x0000a180ff0777ac */ /* 0x000f620008000800 */
[----:B------:R-:W-:Y:S01]  /*2c20*/  MOV R5, 0x20 ;  /* 0x0000002000057802 */ /* 0x000fe20000000f00 */
[----:B------:R-:W2:Y:S01]  /*2c30*/  LDSM.16.M88.4 R32, [R154+UR5+0x4000] ;  /* 0x004000059a20783b */ /* 0x000ea20008000200 */
[----:B----4-:R-:W-:Y:S02]  /*2c40*/  IADD3 R2, PT, PT, R154, UR5, RZ ;  /* 0x000000059a027c10 */ /* 0x010fe4000fffe0ff */
[----:B------:R-:W-:Y:S01]  /*2c50*/  SEL R5, R5, 0xffffffe0, !P1 ;  /* 0xffffffe005057807 */ /* 0x000fe20004800000 */
[----:B------:R-:W4:Y:S01]  /*2c60*/  LDSM.16.M88.4 R68, [R154+UR5+0x5000] ;  /* 0x005000059a44783b */ /* 0x000f220008000200 */
[----:B------:R-:W-:Y:S02]  /*2c70*/  MOV R0, 0x40 ;  /* 0x0000004000007802 */ /* 0x000fe40000000f00 */
[-C--:B------:R-:W-:Y:S01]  /*2c80*/  IADD3 R153, PT, PT, R155, R5.reuse, RZ ;  /* 0x000000059b997210 */ /* 0x080fe20007ffe0ff */
[----:B------:R-:W-:Y:S01]  /*2c90*/  LDSM.16.M88.4 R60, [R155+0x2000] ;  /* 0x002000009b3c783b */ /* 0x000fe20000000200 */
[----:B------:R-:W-:-:S02]  /*2ca0*/  IADD3 R149, PT, PT, R2, R5, RZ ;  /* 0x0000000502957210 */ /* 0x000fc40007ffe0ff */
[----:B------:R-:W-:Y:S01]  /*2cb0*/  SEL R0, R0, 0xffffffc0, !P2 ;  /* 0xffffffc000007807 */ /* 0x000fe20005000000 */
[----:B------:R-:W-:Y:S01]  /*2cc0*/  LDSM.16.M88.4 R92, [R153] ;  /* 0x00000000995c783b */ /* 0x000fe20000000200 */
[----:B------:R-:W-:Y:S02]  /*2cd0*/  ISETP.NE.AND P6, PT, R101, 0x1, PT ;  /* 0x000000016500780c */ /* 0x000fe40003fc5270 */
[-C--:B------:R-:W-:Y:S01]  /*2ce0*/  IADD3 R152, PT, PT, R155, R0.reuse, RZ ;  /* 0x000000009b987210 */ /* 0x080fe20007ffe0ff */
[----:B-1----:R-:W1:Y:S01]  /*2cf0*/  LDSM.16.M88.4 R16, [R149+0x4000] ;  /* 0x004000009510783b */ /* 0x002e620000000200 */
[----:B------:R-:W-:Y:S02]  /*2d00*/  IADD3 R148, PT, PT, R2, R0, RZ ;  /* 0x0000000002947210 */ /* 0x000fe40007ffe0ff */
[C---:B------:R-:W-:Y:S01]  /*2d10*/  IADD3 R151, PT, PT, R5.reuse, R152, RZ ;  /* 0x0000009805977210 */ /* 0x040fe20007ffe0ff */
[----:B------:R-:W-:Y:S01]  /*2d20*/  LDSM.16.M88.4 R96, [R152] ;  /* 0x000000009860783b */ /* 0x000fe20000000200 */
[----:B------:R-:W-:-:S02]  /*2d30*/  IADD3 R147, PT, PT, R5, R148, RZ ;  /* 0x0000009405937210 */ /* 0x000fc40007ffe0ff */
[----:B------:R-:W-:Y:S01]  /*2d40*/  SHF.L.U32 R2, R119, 0x1, RZ ;  /* 0x0000000177027819 */ /* 0x000fe200000006ff */
[----:B------:R-:W3:Y:S01]  /*2d50*/  LDSM.16.M88.4 R12, [R148+0x4000] ;  /* 0x00400000940c783b */ /* 0x000ee20000000200 */
[----:B------:R-:W-:Y:S02]  /*2d60*/  VIMNMX R136, PT, PT, R117, R118, PT ;  /* 0x0000007675887248 */ /* 0x000fe40003fe0100 */
[----:B------:R-:W-:Y:S01]  /*2d70*/  LOP3.LUT R2, R2, 0x6, RZ, 0xc0, !PT ;  /* 0x0000000602027812 */ /* 0x000fe200078ec0ff */
[----:B------:R-:W-:Y:S04]  /*2d80*/  LDSM.16.M88.4 R88, [R151] ;  /* 0x000000009758783b */ /* 0x000fe80000000200 */
[----:B------:R-:W-:Y:S04]  /*2d90*/  LDSM.16.M88.4 R28, [R147+0x4000] ;  /* 0x00400000931c783b */ /* 0x000fe80000000200 */
[----:B------:R-:W5:Y:S01]  /*2da0*/  LDSM.16.M88.4 R24, [R149+0x5000] ;  /* 0x005000009518783b */ /* 0x000f620000000200 */
[C---:B--2---:R-:W-:Y:S03]  /*2db0*/  HMMA.16816.F32 R20, R36.reuse, R32, RZ ;  /* 0x000000202414723c */ /* 0x044fe600000018ff */
[----:B------:R-:W-:Y:S04]  /*2dc0*/  LDSM.16.M88.4 R76, [R154+UR5+0x4800] ;  /* 0x004800059a4c783b */ /* 0x000fe80008000200 */
[----:B------:R-:W-:Y:S01]  /*2dd0*/  LDSM.16.M88.4 R56, [R154+UR5+0x5800] ;  /* 0x005800059a38783b */ /* 0x000fe20008000200 */
[C---:B------:R-:W-:Y:S03]  /*2de0*/  HMMA.16816.F32 R32, R36.reuse, R34, RZ ;  /* 0x000000222420723c */ /* 0x040fe600000018ff */
[----:B------:R-:W-:Y:S04]  /*2df0*/  LDSM.16.M88.4 R40, [R153+0x2000] ;  /* 0x002000009928783b */ /* 0x000fe80000000200 */
[----:B------:R-:W-:Y:S01]  /*2e00*/  LDSM.16.M88.4 R104, [R149+0x6000] ;  /* 0x006000009568783b */ /* 0x000fe20000000200 */
[----:B----4-:R-:W-:Y:S03]  /*2e10*/  HMMA.16816.F32 R72, R36, R68, RZ ;  /* 0x000000442448723c */ /* 0x010fe600000018ff */
[----:B------:R-:W-:Y:S04]  /*2e20*/  LDSM.16.M88.4 R80, [R149+0x4800] ;  /* 0x004800009550783b */ /* 0x000fe80000000200 */
[----:B------:R-:W-:Y:S01]  /*2e30*/  LDSM.16.M88.4 R52, [R149+0x5800] ;  /* 0x005800009534783b */ /* 0x000fe20000000200 */
[C---:B-1----:R-:W-:Y:S03]  /*2e40*/  HMMA.16816.F32 R20, R92.reuse, R16, R20 ;  /* 0x000000105c14723c */ /* 0x042fe60000001814 */
[----:B------:R-:W-:Y:S04]  /*2e50*/  LDSM.16.M88.4 R48, [R148+0x4800] ;  /* 0x004800009430783b */ /* 0x000fe80000000200 */
[----:B------:R-:W-:Y:S01]  /*2e60*/  LDSM.16.M88.4 R84, [R147+0x5000] ;  /* 0x005000009354783b */ /* 0x000fe20000000200 */
[----:B------:R-:W-:Y:S03]  /*2e70*/  HMMA.16816.F32 R32, R92, R18, R32 ;  /* 0x000000125c20723c */ /* 0x000fe60000001820 */
[----:B------:R-:W1:Y:S04]  /*2e80*/  LDSM.16.M88.4 R16, [R154+UR5+0x6000] ;  /* 0x006000059a10783b */ /* 0x000e680008000200 */
[----:B------:R-:W-:Y:S01]  /*2e90*/  LDSM.16.M88.4 R112, [R148+0x5800] ;  /* 0x005800009470783b */ /* 0x000fe20000000200 */
[----:B------:R-:W-:Y:S03]  /*2ea0*/  HMMA.16816.F32 R68, R36, R70, RZ ;  /* 0x000000462444723c */ /* 0x000fe600000018ff */
[----:B------:R-:W-:Y:S04]  /*2eb0*/  LDSM.16.M88.4 R108, [R147+0x4800] ;  /* 0x00480000936c783b */ /* 0x000fe80000000200 */
[----:B------:R-:W0:Y:S01]  /*2ec0*/  LDGDEPBAR ;  /* 0x00000000000079af */ /* 0x000e220000000000 */
[C---:B---3--:R-:W-:Y:S08]  /*2ed0*/  HMMA.16816.F32 R20, R96.reuse, R12, R20 ;  /* 0x0000000c6014723c */ /* 0x048ff00000001814 */
[----:B------:R-:W-:Y:S01]  /*2ee0*/  HMMA.16816.F32 R32, R96, R14, R32 ;  /* 0x0000000e6020723c */ /* 0x000fe20000001820 */
[----:B------:R-:W2:Y:S07]  /*2ef0*/  LDSM.16.M88.4 R12, [R148+0x5000] ;  /* 0x00500000940c783b */ /* 0x000eae0000000200 */
[----:B-----5:R-:W-:Y:S08]  /*2f00*/  HMMA.16816.F32 R72, R92, R24, R72 ;  /* 0x000000185c48723c */ /* 0x020ff00000001848 */
[----:B------:R-:W-:Y:S08]  /*2f10*/  HMMA.16816.F32 R20, R88, R28, R20 ;  /* 0x0000001c5814723c */ /* 0x000ff00000001814 */
[----:B------:R-:W-:Y:S01]  /*2f20*/  HMMA.16816.F32 R68, R92, R26, R68 ;  /* 0x0000001a5c44723c */ /* 0x000fe20000001844 */
[----:B------:R-:W-:Y:S07]  /*2f30*/  LDSM.16.M88.4 R24, [R148+0x6000] ;  /* 0x006000009418783b */ /* 0x000fee0000000200 */
[----:B------:R-:W-:Y:S01]  /*2f40*/  HMMA.16816.F32 R32, R88, R30, R32 ;  /* 0x0000001e5820723c */ /* 0x000fe20000001820 */
[----:B------:R-:W3:Y:S07]  /*2f50*/  LDSM.16.M88.4 R28, [R152+0x2000] ;  /* 0x00200000981c783b */ /* 0x000eee0000000200 */
[----:B-1----:R-:W-:Y:S08]  /*2f60*/  HMMA.16816.F32 R20, R60, R16, R20 ;  /* 0x000000103c14723c */ /* 0x002ff00000001814 */
[C---:B------:R-:W-:Y:S08]  /*2f70*/  HMMA.16816.F32 R44, R36.reuse, R76, RZ ;  /* 0x0000004c242c723c */ /* 0x040ff000000018ff */
[C---:B------:R-:W-:Y:S08]  /*2f80*/  HMMA.16816.F32 R76, R36.reuse, R78, RZ ;  /* 0x0000004e244c723c */ /* 0x040ff000000018ff */
[C---:B------:R-:W-:Y:S08]  /*2f90*/  HMMA.16816.F32 R64, R36.reuse, R56, RZ ;  /* 0x000000382440723c */ /* 0x040ff000000018ff */
[----:B------:R-:W-:Y:S01]  /*2fa0*/  HMMA.16816.F32 R36, R36, R58, RZ ;  /* 0x0000003a2424723c */ /* 0x000fe200000018ff */
[----:B------:R-:W-:Y:S07]  /*2fb0*/  LDSM.16.M88.4 R56, [R154+UR5+0x6800] ;  /* 0x006800059a38783b */ /* 0x000fee0008000200 */
[C---:B--2---:R-:W-:Y:S08]  /*2fc0*/  HMMA.16816.F32 R72, R96.reuse, R12, R72 ;  /* 0x0000000c6048723c */ /* 0x044ff00000001848 */
[----:B------:R-:W-:Y:S01]  /*2fd0*/  HMMA.16816.F32 R68, R96, R14, R68 ;  /* 0x0000000e6044723c */ /* 0x000fe20000001844 */
[----:B------:R-:W-:Y:S07]  /*2fe0*/  LDSM.16.M88.4 R12, [R147+0x6000] ;  /* 0x00600000930c783b */ /* 0x000fee0000000200 */
[----:B------:R-:W-:Y:S01]  /*2ff0*/  HMMA.16816.F32 R32, R60, R18, R32 ;  /* 0x000000123c20723c */ /* 0x000fe20000001820 */
[----:B------:R-:W1:Y:S07]  /*3000*/  LDSM.16.M88.4 R16, [R151+0x2000] ;  /* 0x002000009710783b */ /* 0x000e6e0000000200 */
[----:B------:R-:W-:Y:S08]  /*3010*/  HMMA.16816.F32 R20, R40, R104, R20 ;  /* 0x000000682814723c */ /* 0x000ff00000001814 */
[C---:B------:R-:W-:Y:S08]  /*3020*/  HMMA.16816.F32 R44, R92.reuse, R80, R44 ;  /* 0x000000505c2c723c */ /* 0x040ff0000000182c */
[C---:B------:R-:W-:Y:S01]  /*3030*/  HMMA.16816.F32 R76, R92.reuse, R82, R76 ;  /* 0x000000525c4c723c */ /* 0x040fe2000000184c */
[----:B------:R-:W-:Y:S07]  /*3040*/  LDSM.16.M88.4 R80, [R147+0x5800] ;  /* 0x005800009350783b */ /* 0x000fee0000000200 */
[C---:B------:R-:W-:Y:S08]  /*3050*/  HMMA.16816.F32 R64, R92.reuse, R52, R64 ;  /* 0x000000345c40723c */ /* 0x040ff00000001840 */
[----:B------:R-:W-:Y:S01]  /*3060*/  HMMA.16816.F32 R92, R92, R54, R36 ;  /* 0x000000365c5c723c */ /* 0x000fe20000001824 */
[----:B------:R-:W2:Y:S04]  /*3070*/  LDSM.16.M88.4 R52, [R154+UR5+0x7000] ;  /* 0x007000059a34783b */ /* 0x000ea80008000200 */
[----:B------:R-:W-:Y:S03]  /*3080*/  LDSM.16.M88.4 R36, [R149+0x6800] ;  /* 0x006800009524783b */ /* 0x000fe60000000200 */
[----:B------:R-:W-:Y:S08]  /*3090*/  HMMA.16816.F32 R32, R40, R106, R32 ;  /* 0x0000006a2820723c */ /* 0x000ff00000001820 */
[----:B---3--:R-:W-:Y:S08]  /*30a0*/  HMMA.16816.F32 R20, R28, R24, R20 ;  /* 0x000000181c14723c */ /* 0x008ff00000001814 */
[C---:B------:R-:W-:Y:S08]  /*30b0*/  HMMA.16816.F32 R44, R96.reuse, R48, R44 ;  /* 0x00000030602c723c */ /* 0x040ff0000000182c */
[----:B------:R-:W-:Y:S01]  /*30c0*/  HMMA.16816.F32 R76, R96, R50, R76 ;  /* 0x00000032604c723c */ /* 0x000fe2000000184c */
[----:B------:R-:W3:Y:S07]  /*30d0*/  LDSM.16.M88.4 R48, [R154+UR5+0x7800] ;  /* 0x007800059a30783b */ /* 0x000eee0008000200 */
[C---:B------:R-:W-:Y:S08]  /*30e0*/  HMMA.16816.F32 R72, R88.reuse, R84, R72 ;  /* 0x000000545848723c */ /* 0x040ff00000001848 */
[----:B------:R-:W-:Y:S01]  /*30f0*/  HMMA.16816.F32 R68, R88, R86, R68 ;  /* 0x000000565844723c */ /* 0x000fe20000001844 */
[----:B------:R-:W-:Y:S07]  /*3100*/  LDSM.16.M88.4 R84, [R148+0x6800] ;  /* 0x006800009454783b */ /* 0x000fee0000000200 */
[----:B------:R-:W-:Y:S01]  /*3110*/  HMMA.16816.F32 R32, R28, R26, R32 ;  /* 0x0000001a1c20723c */ /* 0x000fe20000001820 */
[----:B------:R-:W4:Y:S07]  /*3120*/  LDSM.16.M88.4 R24, [R149+0x7000] ;  /* 0x007000009518783b */ /* 0x000f2e0000000200 */
[C---:B------:R-:W-:Y:S08]  /*3130*/  HMMA.16816.F32 R64, R96.reuse, R112, R64 ;  /* 0x000000706040723c */ /* 0x040ff00000001840 */
[----:B------:R-:W-:Y:S08]  /*3140*/  HMMA.16816.F32 R92, R96, R114, R92 ;  /* 0x00000072605c723c */ /* 0x000ff0000000185c */
[----:B-1----:R-:W-:Y:S08]  /*3150*/  HMMA.16816.F32 R20, R16, R12, R20 ;  /* 0x0000000c1014723c */ /* 0x002ff00000001814 */
[C---:B------:R-:W-:Y:S08]  /*3160*/  HMMA.16816.F32 R44, R88.reuse, R108, R44 ;  /* 0x0000006c582c723c */ /* 0x040ff0000000182c */
[----:B------:R-:W-:Y:S03]  /*3170*/  HMMA.16816.F32 R76, R88, R110, R76 ;  /* 0x0000006e584c723c */ /* 0x000fe6000000184c */
[----:B------:R-:W-:-:S05]  /*3180*/  FMUL.FTZ R3, R20, UR7 ;  /* 0x0000000714037c20 */ /* 0x000fca0008410000 */
[C---:B--2---:R-:W-:Y:S01]  /*3190*/  HMMA.16816.F32 R72, R60.reuse, R52, R72 ;  /* 0x000000343c48723c */ /* 0x044fe20000001848 */
[----:B------:R-:W-:Y:S01]  /*31a0*/  FMUL.FTZ R52, R21, UR7 ;  /* 0x0000000715347c20 */ /* 0x000fe20008410000 */
[----:B------:R-:W-:Y:S01]  /*31b0*/  FMUL.FTZ R53, R22, UR7 ;  /* 0x0000000716357c20 */ /* 0x000fe20008410000 */
[----:B------:R-:W1:Y:S05]  /*31c0*/  MUFU.TANH R3, R3 ;  /* 0x0000000300037308 */ /* 0x000e6a0000002400 */
[----:B------:R-:W-:Y:S01]  /*31d0*/  HMMA.16816.F32 R68, R60, R54, R68 ;  /* 0x000000363c44723c */ /* 0x000fe20000001844 */
[----:B------:R-:W-:Y:S02]  /*31e0*/  FMUL.FTZ R54, R23, UR7 ;  /* 0x0000000717367c20 */ /* 0x000fe40008410000 */
[----:B------:R-:W2:Y:S01]  /*31f0*/  LDSM.16.M88.4 R20, [R149+0x7800] ;  /* 0x007800009514783b */ /* 0x000ea20000000200 */
[----:B------:R-:W1:Y:S04]  /*3200*/  MUFU.TANH R52, R52 ;  /* 0x0000003400347308 */ /* 0x000e680000002400 */
[C---:B------:R-:W-:Y:S04]  /*3210*/  HMMA.16816.F32 R64, R88.reuse, R80, R64 ;  /* 0x000000505840723c */ /* 0x040fe80000001840 */
[----:B------:R-:W1:Y:S04]  /*3220*/  MUFU.TANH R53, R53 ;  /* 0x0000003500357308 */ /* 0x000e680000002400 */
[----:B------:R-:W-:Y:S04]  /*3230*/  HMMA.16816.F32 R92, R88, R82, R92 ;  /* 0x00000052585c723c */ /* 0x000fe8000000185c */
[----:B------:R-:W1:Y:S04]  /*3240*/  MUFU.TANH R54, R54 ;  /* 0x0000003600367308 */ /* 0x000e680000002400 */
[C---:B------:R-:W-:Y:S08]  /*3250*/  HMMA.16816.F32 R44, R60.reuse, R56, R44 ;  /* 0x000000383c2c723c */ /* 0x040ff0000000182c */
[----:B------:R-:W-:Y:S08]  /*3260*/  HMMA.16816.F32 R76, R60, R58, R76 ;  /* 0x0000003a3c4c723c */ /* 0x000ff0000000184c */
[----:B------:R-:W-:Y:S01]  /*3270*/  HMMA.16816.F32 R32, R16, R14, R32 ;  /* 0x0000000e1020723c */ /* 0x000fe20000001820 */
[----:B------:R-:W5:Y:S07]  /*3280*/  LDSM.16.M88.4 R12, [R148+0x7000] ;  /* 0x00700000940c783b */ /* 0x000f6e0000000200 */
[C---:B---3--:R-:W-:Y:S08]  /*3290*/  HMMA.16816.F32 R64, R60.reuse, R48, R64 ;  /* 0x000000303c40723c */ /* 0x048ff00000001840 */
[----:B------:R-:W-:Y:S01]  /*32a0*/  HMMA.16816.F32 R92, R60, R50, R92 ;  /* 0x000000323c5c723c */ /* 0x000fe2000000185c */
[----:B------:R-:W-:Y:S02]  /*32b0*/  LDSM.16.M88.4 R48, [R147+0x6800] ;  /* 0x006800009330783b */ /* 0x000fe40000000200 */
[----:B------:R-:W-:Y:S01]  /*32c0*/  FMUL.FTZ R32, R32, UR7 ;  /* 0x0000000720207c20 */ /* 0x000fe20008410000 */
[----:B------:R-:W-:Y:S01]  /*32d0*/  FMUL.FTZ R33, R33, UR7 ;  /* 0x0000000721217c20 */ /* 0x000fe20008410000 */
[----:B------:R-:W-:Y:S01]  /*32e0*/  FMUL.FTZ R34, R34, UR7 ;  /* 0x0000000722227c20 */ /* 0x000fe20008410000 */
[----:B------:R-:W-:-:S02]  /*32f0*/  FMUL.FTZ R35, R35, UR7 ;  /* 0x0000000723237c20 */ /* 0x000fc40008410000 */
[C---:B----4-:R-:W-:Y:S01]  /*3300*/  HMMA.16816.F32 R72, R40.reuse, R24, R72 ;  /* 0x000000182848723c */ /* 0x050fe20000001848 */
[----:B------:R-:W3:Y:S07]  /*3310*/  MUFU.TANH R32, R32 ;  /* 0x0000002000207308 */ /* 0x000eee0000002400 */
[C---:B------:R-:W-:Y:S01]  /*3320*/  HMMA.16816.F32 R68, R40.reuse, R26, R68 ;  /* 0x0000001a2844723c */ /* 0x040fe20000001844 */
[----:B------:R-:W4:Y:S01]  /*3330*/  LDSM.16.M88.4 R24, [R148+0x7800] ;  /* 0x007800009418783b */ /* 0x000f220000000200 */
[----:B------:R-:W1:Y:S06]  /*3340*/  MUFU.TANH R33, R33 ;  /* 0x0000002100217308 */ /* 0x000e6c0000002400 */
[C---:B------:R-:W-:Y:S02]  /*3350*/  HMMA.16816.F32 R44, R40.reuse, R36, R44 ;  /* 0x00000024282c723c */ /* 0x040fe4000000182c */
[----:B------:R-:W1:Y:S06]  /*3360*/  MUFU.TANH R34, R34 ;  /* 0x0000002200227308 */ /* 0x000e6c0000002400 */
[C---:B------:R-:W-:Y:S01]  /*3370*/  HMMA.16816.F32 R76, R40.reuse, R38, R76 ;  /* 0x00000026284c723c */ /* 0x040fe2000000184c */
[----:B------:R-:W3:Y:S01]  /*3380*/  LDSM.16.M88.4 R36, [R147+0x7000] ;  /* 0x007000009324783b */ /* 0x000ee20000000200 */
[----:B------:R-:W1:Y:S06]  /*3390*/  MUFU.TANH R35, R35 ;  /* 0x0000002300237308 */ /* 0x000e6c0000002400 */
[C---:B--2---:R-:W-:Y:S08]  /*33a0*/  HMMA.16816.F32 R64, R40.reuse, R20, R64 ;  /* 0x000000142840723c */ /* 0x044ff00000001840 */
[----:B------:R-:W-:Y:S01]  /*33b0*/  HMMA.16816.F32 R92, R40, R22, R92 ;  /* 0x00000016285c723c */ /* 0x000fe2000000185c */
[----:B------:R-:W2:Y:S01]  /*33c0*/  LDSM.16.M88.4 R20, [R147+0x7800] ;  /* 0x007800009314783b */ /* 0x000ea20000000200 */
[----:B------:R-:W-:-:S06]  /*33d0*/  DEPBAR.LE SB0, 0x0 ;  /* 0x000080000000791a */ /* 0x000fcc0000000000 */
[C---:B------:R-:W-:Y:S08]  /*33e0*/  HMMA.16816.F32 R44, R28.reuse, R84, R44 ;  /* 0x000000541c2c723c */ /* 0x040ff0000000182c */
[C---:B------:R-:W-:Y:S08]  /*33f0*/  HMMA.16816.F32 R76, R28.reuse, R86, R76 ;  /* 0x000000561c4c723c */ /* 0x040ff0000000184c */
[C---:B-----5:R-:W-:Y:S08]  /*3400*/  HMMA.16816.F32 R72, R28.reuse, R12, R72 ;  /* 0x0000000c1c48723c */ /* 0x060ff00000001848 */
[C---:B------:R-:W-:Y:S08]  /*3410*/  HMMA.16816.F32 R68, R28.reuse, R14, R68 ;  /* 0x0000000e1c44723c */ /* 0x040ff00000001844 */
[C---:B----4-:R-:W-:Y:S08]  /*3420*/  HMMA.16816.F32 R64, R28.reuse, R24, R64 ;  /* 0x000000181c40723c */ /* 0x050ff00000001840 */
[----:B------:R-:W-:Y:S08]  /*3430*/  HMMA.16816.F32 R92, R28, R26, R92 ;  /* 0x0000001a1c5c723c */ /* 0x000ff0000000185c */
[C---:B------:R-:W-:Y:S08]  /*3440*/  HMMA.16816.F32 R44, R16.reuse, R48, R44 ;  /* 0x00000030102c723c */ /* 0x040ff0000000182c */
[C---:B------:R-:W-:Y:S08]  /*3450*/  HMMA.16816.F32 R76, R16.reuse, R50, R76 ;  /* 0x00000032104c723c */ /* 0x040ff0000000184c */
[----:B---3--:R-:W-:Y:S03]  /*3460*/  HMMA.16816.F32 R72, R16, R36, R72 ;  /* 0x000000241048723c */ /* 0x008fe60000001848 */
[----:B------:R-:W-:Y:S01]  /*3470*/  FMUL.FTZ R12, R44, UR7 ;  /* 0x000000072c0c7c20 */ /* 0x000fe20008410000 */
[----:B------:R-:W-:Y:S01]  /*3480*/  FMUL.FTZ R13, R45, UR7 ;  /* 0x000000072d0d7c20 */ /* 0x000fe20008410000 */
[----:B------:R-:W-:Y:S01]  /*3490*/  FMUL.FTZ R44, R46, UR7 ;  /* 0x000000072e2c7c20 */ /* 0x000fe20008410000 */
[----:B------:R-:W-:-:S02]  /*34a0*/  FMUL.FTZ R47, R47, UR7 ;  /* 0x000000072f2f7c20 */ /* 0x000fc40008410000 */
[C---:B------:R-:W-:Y:S01]  /*34b0*/  HMMA.16816.F32 R68, R16.reuse, R38, R68 ;  /* 0x000000261044723c */ /* 0x040fe20000001844 */
[----:B------:R-:W3:Y:S02]  /*34c0*/  MUFU.TANH R12, R12 ;  /* 0x0000000c000c7308 */ /* 0x000ee40000002400 */
[----:B------:R-:W-:Y:S01]  /*34d0*/  FMUL.FTZ R40, R76, UR7 ;  /* 0x000000074c287c20 */ /* 0x000fe20008410000 */
[----:B------:R-:W-:Y:S01]  /*34e0*/  FMUL.FTZ R36, R77, UR7 ;  /* 0x000000074d247c20 */ /* 0x000fe20008410000 */
[----:B------:R-:W-:Y:S01]  /*34f0*/  FMUL.FTZ R14, R78, UR7 ;  /* 0x000000074e0e7c20 */ /* 0x000fe20008410000 */
[----:B------:R-:W-:Y:S02]  /*3500*/  FMUL.FTZ R15, R79, UR7 ;  /* 0x000000074f0f7c20 */ /* 0x000fe40008410000 */
[----:B--2---:R-:W-:Y:S01]  /*3510*/  HMMA.16816.F32 R64, R16, R20, R64 ;  /* 0x000000141040723c */ /* 0x004fe20000001840 */
[----:B------:R-:W2:Y:S02]  /*3520*/  MUFU.TANH R13, R13 ;  /* 0x0000000d000d7308 */ /* 0x000ea40000002400 */
[----:B------:R-:W-:Y:S01]  /*3530*/  FMUL.FTZ R72, R72, UR7 ;  /* 0x0000000748487c20 */ /* 0x000fe20008410000 */
[----:B------:R-:W-:Y:S01]  /*3540*/  FMUL.FTZ R73, R73, UR7 ;  /* 0x0000000749497c20 */ /* 0x000fe20008410000 */
[----:B------:R-:W-:Y:S01]  /*3550*/  FMUL.FTZ R74, R74, UR7 ;  /* 0x000000074a4a7c20 */ /* 0x000fe20008410000 */
[----:B------:R-:W-:-:S02]  /*3560*/  FMUL.FTZ R75, R75, UR7 ;  /* 0x000000074b4b7c20 */ /* 0x000fc40008410000 */
[----:B------:R-:W-:Y:S01]  /*3570*/  HMMA.16816.F32 R92, R16, R22, R92 ;  /* 0x00000016105c723c */ /* 0x000fe2000000185c */
[----:B------:R-:W4:Y:S01]  /*3580*/  MUFU.TANH R44, R44 ;  /* 0x0000002c002c7308 */ /* 0x000f220000002400 */
[----:B------:R-:W-:Y:S01]  /*3590*/  LEA R17, R101, R2, 0x6 ;  /* 0x0000000265117211 */ /* 0x000fe200078e30ff */
[----:B------:R-:W-:Y:S01]  /*35a0*/  FMUL.FTZ R68, R68, UR7 ;  /* 0x0000000744447c20 */ /* 0x000fe20008410000 */
[----:B------:R-:W-:Y:S01]  /*35b0*/  FMUL.FTZ R69, R69, UR7 ;  /* 0x0000000745457c20 */ /* 0x000fe20008410000 */
[----:B------:R-:W-:Y:S01]  /*35c0*/  VIADDMNMX R2, R117, 0x8, R118, PT ;  /* 0x0000000875027846 */ /* 0x000fe20003800176 */
[----:B------:R-:W-:Y:S01]  /*35d0*/  FMUL.FTZ R70, R70, UR7 ;  /* 0x0000000746467c20 */ /* 0x000fe20008410000 */
[----:B------:R-:W-:Y:S01]  /*35e0*/  IADD3 R19, PT, PT, R17, -0x40, RZ ;  /* 0xffffffc011137810 */ /* 0x000fe20007ffe0ff */
[----:B------:R-:W-:Y:S01]  /*35f0*/  FMUL.FTZ R71, R71, UR7 ;  /* 0x0000000747477c20 */ /* 0x000fe20008410000 */
[----:B------:R1:W1:Y:S01]  /*3600*/  MUFU.TANH R41, R47 ;  /* 0x0000002f00297308 */ /* 0x0002620000002400 */
[----:B------:R-:W-:Y:S01]  /*3610*/  IADD3 R21, PT, PT, R17, -0x3f, RZ ;  /* 0xffffffc111157810 */ /* 0x000fe20007ffe0ff */
[----:B------:R-:W-:Y:S01]  /*3620*/  FMUL.FTZ R64, R64, UR7 ;  /* 0x0000000740407c20 */ /* 0x000fe20008410000 */
[----:B------:R-:W-:Y:S01]  /*3630*/  FMUL.FTZ R65, R65, UR7 ;  /* 0x0000000741417c20 */ /* 0x000fe20008410000 */
[----:B------:R-:W-:Y:S01]  /*3640*/  FMUL.FTZ R66, R66, UR7 ;  /* 0x0000000742427c20 */ /* 0x000fe20008410000 */
[----:B------:R-:W-:Y:S01]  /*3650*/  FMUL.FTZ R67, R67, UR7 ;  /* 0x0000000743437c20 */ /* 0x000fe20008410000 */
[----:B------:R-:W-:-:S02]  /*3660*/  ISETP.GE.AND P5, PT, R19, R136, PT ;  /* 0x000000881300720c */ /* 0x000fc40003fa6270 */
[----:B------:R-:W1:Y:S01]  /*3670*/  MUFU.TANH R40, R40 ;  /* 0x0000002800287308 */ /* 0x000e620000002400 */
[----:B------:R-:W-:Y:S01]  /*3680*/  ISETP.GE.AND P4, PT, R19, R2, PT ;  /* 0x000000021300720c */ /* 0x000fe20003f86270 */
[----:B------:R-:W-:Y:S01]  /*3690*/  FMUL.FTZ R92, R92, UR7 ;  /* 0x000000075c5c7c20 */ /* 0x000fe20008410000 */
[----:B------:R-:W-:Y:S01]  /*36a0*/  FMUL.FTZ R93, R93, UR7 ;  /* 0x000000075d5d7c20 */ /* 0x000fe20008410000 */
[----:B------:R-:W-:Y:S01]  /*36b0*/  FMUL.FTZ R94, R94, UR7 ;  /* 0x000000075e5e7c20 */ /* 0x000fe20008410000 */
[----:B------:R-:W-:Y:S01]  /*36c0*/  FMUL.FTZ R95, R95, UR7 ;  /* 0x000000075f5f7c20 */ /* 0x000fe20008410000 */
[----:B------:R-:W-:Y:S02]  /*36d0*/  IADD3 R19, PT, PT, R17, -0x38, RZ ;  /* 0xffffffc811137810 */ /* 0x000fe40007ffe0ff */
[----:B------:R-:W1:Y:S08]  /*36e0*/  MUFU.TANH R36, R36 ;  /* 0x0000002400247308 */ /* 0x000e700000002400 */
[----:B------:R-:W1:Y:S08]  /*36f0*/  MUFU.TANH R14, R14 ;  /* 0x0000000e000e7308 */ /* 0x000e700000002400 */
[----:B------:R-:W1:Y:S08]  /*3700*/  MUFU.TANH R15, R15 ;  /* 0x0000000f000f7308 */ /* 0x000e700000002400 */
[----:B------:R1:W1:Y:S08]  /*3710*/  MUFU.TANH R110, R72 ;  /* 0x00000048006e7308 */ /* 0x0002700000002400 */
[----:B------:R1:W1:Y:S08]  /*3720*/  MUFU.TANH R142, R73 ;  /* 0x00000049008e7308 */ /* 0x0002700000002400 */
[----:B------:R1:W1:Y:S08]  /*3730*/  MUFU.TANH R114, R74 ;  /* 0x0000004a00727308 */ /* 0x0002700000002400 */
[----:B------:R1:W1:Y:S08]  /*3740*/  MUFU.TANH R138, R75 ;  /* 0x0000004b008a7308 */ /* 0x0002700000002400 */
[----:B------:R1:W1:Y:S08]  /*3750*/  MUFU.TANH R140, R68 ;  /* 0x00000044008c7308 */ /* 0x0002700000002400 */
[----:B------:R1:W1:Y:S01]  /*3760*/  MUFU.TANH R112, R69 ;  /* 0x0000004500707308 */ /* 0x0002620000002400 */
[----:B------:R-:W-:Y:S06]  /*3770*/  BAR.SYNC.DEFER_BLOCKING 0x0 ;  /* 0x0000000000007b1d */ /* 0x000fec0000010000 */
[----:B--234-:R-:W-:Y:S05]  /*3780*/  @!P6 BRA `(.L_x_783) ;  /* 0x0000000000f8e947 */ /* 0x01cfea0003800000 */
[----:B------:R-:W2:Y:S01]  /*3790*/  LDCU UR4, c[0x0][0x440] ;  /* 0x00008800ff0477ac */ /* 0x000ea20008000800 */
[----:B------:R-:W-:-:S04]  /*37a0*/  VIADD R117, R101, 0xfffffffe ;  /* 0xfffffffe65757836 */ /* 0x000fc80000000000 */
[-C--:B------:R-:W-:Y:S02]  /*37b0*/  IMAD R23, R100, R117.reuse, RZ ;  /* 0x0000007564177224 */ /* 0x080fe400078e02ff */
[----:B------:R-:W-:-:S04]  /*37c0*/  IMAD.WIDE.U32 R116, R116, R117, RZ ;  /* 0x0000007574747225 */ /* 0x000fc800078e00ff */
[----:B------:R-:W-:Y:S01]  /*37d0*/  IMAD.IADD R16, R117, 0x1, R23 ;  /* 0x0000000175107824 */ /* 0x000fe200078e0217 */
[C---:B------:R-:W-:Y:S02]  /*37e0*/  LEA R28, P1, R116.reuse, R164, 0x1 ;  /* 0x000000a4741c7211 */ /* 0x040fe400078208ff */
[----:B------:R-:W-:Y:S02]  /*37f0*/  IADD3 R23, P0, PT, R103, R116, RZ ;  /* 0x0000007467177210 */ /* 0x000fe40007f1e0ff */
[--C-:B------:R-:W-:Y:S02]  /*3800*/  LEA.HI.X R29, R116, R163, R16.reuse, 0x1, P1 ;  /* 0x000000a3741d7211 */ /* 0x100fe400008f0c10 */
[----:B--2---:R-:W-:Y:S01]  /*3810*/  ISETP.GE.AND P1, PT, R160, UR4, PT ;  /* 0x00000004a0007c0c */ /* 0x004fe2000bf26270 */
        /* <DEDUP_REMOVED lines=12> */
[----:B------:R-:W-:Y:S01]  /*38e0*/  LEA.HI.X R16, R10, R16, R11, 0x5, P2 ;  /* 0x000000100a107211 */ /* 0x000fe200010f2c0b */
[----:B------:R2:W-:Y:S01]  /*38f0*/  @P1 STS.128 [R168+0x4000], RZ ;  /* 0x004000ffa8001388 */ /* 0x0005e20000000c00 */
[-C--:B------:R-:W-:Y:S02]  /*3900*/  LEA.HI.X R25, R25, R163.reuse, R18, 0x1, P3 ;  /* 0x000000a319197211 */ /* 0x080fe400018f0c12 */
        /* <DEDUP_REMOVED lines=38> */
.L_x_783:
[----:B------:R-:W-:Y:S01]  /*3b70*/  ISETP.GE.AND P3, PT, R21, R136, PT ;  /* 0x000000881500720c */ /* 0x000fe20003f66270 */
[----:B------:R-:W-:Y:S01]  /*3b80*/  VIADD R7, R17, 0xffffffd0 ;  /* 0xffffffd011077836 */ /* 0x000fe20000000000 */
[----:B------:R-:W-:Y:S01]  /*3b90*/  ISETP.GE.AND P1, PT, R21, R2, PT ;  /* 0x000000021500720c */ /* 0x000fe20003f26270 */
[----:B------:R-:W3:Y:S01]  /*3ba0*/  MUFU.TANH R64, R64 ;  /* 0x0000004000407308 */ /* 0x000ee20000002400 */
[C---:B------:R-:W-:Y:S01]  /*3bb0*/  ISETP.GE.AND P2, PT, R19.reuse, R136, PT ;  /* 0x000000881300720c */ /* 0x040fe20003f46270 */
[----:B------:R-:W4:Y:S01]  /*3bc0*/  LDCU UR6, c[0x0][0x45c] ;  /* 0x00008b80ff0677ac */ /* 0x000f220008000800 */
[----:B------:R-:W-:Y:S01]  /*3bd0*/  ISETP.GE.AND P0, PT, R19, R2, PT ;  /* 0x000000021300720c */ /* 0x000fe20003f06270 */
[----:B------:R-:W-:Y:S01]  /*3be0*/  VIADD R19, R17, 0xffffffc9 ;  /* 0xffffffc911137836 */ /* 0x000fe20000000000 */
[----:B-1----:R-:W-:Y:S01]  /*3bf0*/  FSEL R52, R52, -INF , !P3 ;  /* 0xff80000034347808 */ /* 0x002fe20005800000 */
[----:B------:R-:W-:Y:S01]  /*3c00*/  IMAD.MOV.U32 R172, RZ, RZ, -0x1 ;  /* 0xffffffffffac7424 */ /* 0x000fe200078e00ff */
[----:B------:R-:W-:Y:S01]  /*3c10*/  FSEL R54, R54, -INF , !P1 ;  /* 0xff80000036367808 */ /* 0x000fe20004800000 */
[----:B------:R-:W1:Y:S01]  /*3c20*/  MUFU.TANH R65, R65 ;  /* 0x0000004100417308 */ /* 0x000e620000002400 */
[----:B------:R-:W-:Y:S01]  /*3c30*/  FSEL R42, R3, -INF , !P5 ;  /* 0xff800000032a7808 */ /* 0x000fe20006800000 */
[----:B------:R-:W-:Y:S01]  /*3c40*/  VIADD R3, R17, 0xffffffd1 ;  /* 0xffffffd111037836 */ /* 0x000fe20000000000 */
[----:B------:R-:W-:-:S02]  /*3c50*/  FSEL R38, R53, -INF , !P4 ;  /* 0xff80000035267808 */ /* 0x000fc40006000000 */
[C---:B------:R-:W-:Y:S02]  /*3c60*/  ISETP.GE.AND P3, PT, R7.reuse, R136, PT ;  /* 0x000000880700720c */ /* 0x040fe40003f66270 */
[----:B------:R-:W-:Y:S01]  /*3c70*/  ISETP.GE.AND P1, PT, R7, R2, PT ;  /* 0x000000020700720c */ /* 0x000fe20003f26270 */
[----:B------:R-:W-:Y:S01]  /*3c80*/  VIADD R7, R17, 0xffffffd8 ;  /* 0xffffffd811077836 */ /* 0x000fe20000000000 */
[C---:B------:R-:W-:Y:S01]  /*3c90*/  ISETP.GE.AND P5, PT, R19.reuse, R136, PT ;  /* 0x000000881300720c */ /* 0x040fe20003fa6270 */
[----:B------:R-:W5:Y:S01]  /*3ca0*/  MUFU.TANH R92, R92 ;  /* 0x0000005c005c7308 */ /* 0x000f620000002400 */
[----:B------:R-:W-:Y:S01]  /*3cb0*/  ISETP.GE.AND P4, PT, R19, R2, PT ;  /* 0x000000021300720c */ /* 0x000fe20003f86270 */
[----:B------:R-:W-:Y:S01]  /*3cc0*/  VIADD R19, R17, 0xffffffe9 ;  /* 0xffffffe911137836 */ /* 0x000fe20000000000 */
[----:B------:R-:W-:Y:S02]  /*3cd0*/  FSEL R30, R34, -INF , !P0 ;  /* 0xff800000221e7808 */ /* 0x000fe40004000000 */
[----:B------:R-:W-:-:S02]  /*3ce0*/  FSEL R34, R33, -INF , !P5 ;  /* 0xff80000021227808 */ /* 0x000fc40006800000 */
[----:B--2---:R-:W-:Y:S01]  /*3cf0*/  FSEL R28, R35, -INF , !P4 ;  /* 0xff800000231c7808 */ /* 0x004fe20006000000 */
[----:B------:R-:W2:Y:S01]  /*3d00*/  MUFU.TANH R93, R93 ;  /* 0x0000005d005d7308 */ /* 0x000ea20000002400 */
[----:B------:R-:W-:Y:S02]  /*3d10*/  FSEL R32, R32, -INF , !P2 ;  /* 0xff80000020207808 */ /* 0x000fe40005000000 */
[C---:B------:R-:W-:Y:S02]  /*3d20*/  ISETP.GE.AND P5, PT, R7.reuse, R136, PT ;  /* 0x000000880700720c */ /* 0x040fe40003fa6270 */
[----:B------:R-:W-:Y:S01]  /*3d30*/  ISETP.GE.AND P4, PT, R7, R2, PT ;  /* 0x000000020700720c */ /* 0x000fe20003f86270 */
[----:B------:R-:W-:Y:S01]  /*3d40*/  VIADD R7, R17, 0xffffffe0 ;  /* 0xffffffe011077836 */ /* 0x000fe20000000000 */
[C---:B------:R-:W-:Y:S01]  /*3d50*/  ISETP.GE.AND P2, PT, R3.reuse, R136, PT ;  /* 0x000000880300720c */ /* 0x040fe20003f46270 */
[----:B------:R-:W4:Y:S01]  /*3d60*/  MUFU.TANH R118, R70 ;  /* 0x0000004600767308 */ /* 0x000f220000002400 */
[----:B------:R-:W-:Y:S01]  /*3d70*/  ISETP.GE.AND P0, PT, R3, R2, PT ;  /* 0x000000020300720c */ /* 0x000fe20003f06270 */
[----:B------:R-:W-:Y:S01]  /*3d80*/  VIADD R3, R17, 0xffffffd9 ;  /* 0xffffffd911037836 */ /* 0x000fe20000000000 */
[----:B------:R-:W-:Y:S01]  /*3d90*/  FSEL R24, R13, -INF , !P2 ;  /* 0xff8000000d187808 */ /* 0x000fe20005000000 */
[----:B------:R-:W-:Y:S01]  /*3da0*/  VIADD R13, R17, 0xfffffff0 ;  /* 0xfffffff0110d7836 */ /* 0x000fe20000000000 */
[----:B------:R-:W-:-:S02]  /*3db0*/  FSEL R16, R41, -INF , !P0 ;  /* 0xff80000029107808 */ /* 0x000fc40004000000 */
[----:B------:R-:W-:Y:S01]  /*3dc0*/  FSEL R26, R12, -INF , !P3 ;  /* 0xff8000000c1a7808 */ /* 0x000fe20005800000 */
[----:B------:R-:W4:Y:S01]  /*3dd0*/  MUFU.TANH R134, R71 ;  /* 0x0000004700867308 */ /* 0x000f220000002400 */
        /* <DEDUP_REMOVED lines=8> */
[----:B------:R-:W-:-:S02]  /*3e60*/  FMNMX3.FTZ R21, R42, R52, R32, !PT ;  /* 0x000000342a157276 */ /* 0x000fc40007810020 */
[----:B------:R-:W-:Y:S02]  /*3e70*/  FSEL R22, R40, -INF , !P5 ;  /* 0xff80000028167808 */ /* 0x000fe40006800000 */
[----:B------:R-:W-:Y:S01]  /*3e80*/  FMNMX3.FTZ R21, R21, R34, R26, !PT ;  /* 0x0000002215157276 */ /* 0x000fe2000781001a */
[----:B------:R-:W4:Y:S01]  /*3e90*/  MUFU.TANH R67, R67 ;  /* 0x0000004300437308 */ /* 0x000f220000002400 */
[-C--:B------:R-:W-:Y:S02]  /*3ea0*/  ISETP.GE.AND P5, PT, R7, R136.reuse, PT ;  /* 0x000000880700720c */ /* 0x080fe40003fa6270 */
[----:B------:R-:W-:Y:S02]  /*3eb0*/  FSEL R20, R36, -INF , !P3 ;  /* 0xff80000024147808 */ /* 0x000fe40005800000 */
[----:B------:R-:W-:Y:S02]  /*3ec0*/  ISETP.GE.AND P3, PT, R3, R136, PT ;  /* 0x000000880300720c */ /* 0x000fe40003f66270 */
[----:B------:R-:W-:Y:S01]  /*3ed0*/  FSEL R14, R14, -INF , !P4 ;  /* 0xff8000000e0e7808 */ /* 0x000fe20006000000 */
[----:B------:R-:W4:Y:S01]  /*3ee0*/  MUFU.TANH R94, R94 ;  /* 0x0000005e005e7308 */ /* 0x000f220000002400 */
[----:B------:R-:W-:-:S02]  /*3ef0*/  FSEL R110, R110, -INF , !P2 ;  /* 0xff8000006e6e7808 */ /* 0x000fc40005000000 */
[----:B------:R-:W-:Y:S02]  /*3f00*/  FMNMX3.FTZ R21, R21, R24, R22, !PT ;  /* 0x0000001815157276 */ /* 0x000fe40007810016 */
[-C--:B------:R-:W-:Y:S01]  /*3f10*/  ISETP.GE.AND P4, PT, R7, R2.reuse, PT ;  /* 0x000000020700720c */ /* 0x080fe20003f86270 */
[----:B------:R-:W-:Y:S01]  /*3f20*/  VIADD R7, R17, 0xfffffff1 ;  /* 0xfffffff111077836 */ /* 0x000fe20000000000 */
[----:B------:R-:W-:Y:S01]  /*3f30*/  FSEL R142, R142, -INF , !P5 ;  /* 0xff8000008e8e7808 */ /* 0x000fe20006800000 */
[----:B------:R-:W4:Y:S01]  /*3f40*/  MUFU.TANH R95, R95 ;  /* 0x0000005f005f7308 */ /* 0x000f220000002400 */
        /* <DEDUP_REMOVED lines=9> */
[----:B---3--:R-:W-:Y:S02]  /*3fe0*/  FSEL R132, R64, -INF , !P3 ;  /* 0xff80000040847808 */ /* 0x008fe40005800000 */
[----:B------:R-:W-:-:S02]  /*3ff0*/  ISETP.GE.AND P3, PT, R3, R136, PT ;  /* 0x000000880300720c */ /* 0x000fc40003f66270 */
[----:B------:R-:W-:Y:S02]  /*4000*/  FMNMX3.FTZ R21, R21, R142, R140, !PT ;  /* 0x0000008e15157276 */ /* 0x000fe4000781008c */
[----:B-1----:R-:W-:Y:S02]  /*4010*/  FSEL R130, R65, -INF , !P5 ;  /* 0xff80000041827808 */ /* 0x002fe40006800000 */
[----:B------:R-:W-:Y:S02]  /*4020*/  ISETP.GE.AND P5, PT, R17, R136, PT ;  /* 0x000000881100720c */ /* 0x000fe40003fa6270 */
[----:B-----5:R-:W-:Y:S02]  /*4030*/  FSEL R128, R92, -INF , !P3 ;  /* 0xff8000005c807808 */ /* 0x020fe40005800000 */
[----:B------:R-:W-:Y:S02]  /*4040*/  FMNMX3.FTZ R21, R21, R112, R132, !PT ;  /* 0x0000007015157276 */ /* 0x000fe40007810084 */
[----:B--2---:R-:W-:-:S02]  /*4050*/  FSEL R126, R93, -INF , !P5 ;  /* 0xff8000005d7e7808 */ /* 0x004fc40006800000 */
[----:B------:R-:W-:Y:S02]  /*4060*/  FMNMX3.FTZ R21, R21, R130, R128, !PT ;  /* 0x0000008215157276 */ /* 0x000fe40007810080 */
[----:B------:R-:W-:Y:S02]  /*4070*/  FMNMX3.FTZ R23, R38, R54, R30, !PT ;  /* 0x0000003626177276 */ /* 0x000fe4000781001e */
[-C--:B------:R-:W-:Y:S02]  /*4080*/  ISETP.GE.AND P3, PT, R13, R2.reuse, PT ;  /* 0x000000020d00720c */ /* 0x080fe40003f66270 */
[----:B------:R-:W-:Y:S02]  /*4090*/  ISETP.GE.AND P5, PT, R19, R2, PT ;  /* 0x000000021300720c */ /* 0x000fe40003fa6270 */
[----:B------:R-:W-:Y:S02]  /*40a0*/  FMNMX.FTZ R13, R126, R21, !PT ;  /* 0x000000157e0d7209 */ /* 0x000fe40007810000 */
[----:B------:R-:W-:-:S02]  /*40b0*/  FMNMX3.FTZ R19, R23, R28, R18, !PT ;  /* 0x0000001c17137276 */ /* 0x000fc40007810012 */
[----:B------:R-:W-:Y:S01]  /*40c0*/  FSEL R12, R15, -INF , !P1 ;  /* 0xff8000000f0c7808 */ /* 0x000fe20004800000 */
[----:B------:R-:W1:Y:S01]  /*40d0*/  SHFL.BFLY PT, R36, R13, 0x2, 0x1f ;  /* 0x0c401f000d247f89 */ /* 0x000e6200000e0000 */
[----:B------:R-:W-:Y:S02]  /*40e0*/  FSEL R114, R114, -INF , !P0 ;  /* 0xff80000072727808 */ /* 0x000fe40004000000 */
[----:B------:R-:W-:Y:S02]  /*40f0*/  FMNMX3.FTZ R15, R19, R16, R14, !PT ;  /* 0x00000010130f7276 */ /* 0x000fe4000781000e */
[----:B------:R-:W-:Y:S02]  /*4100*/  FSEL R138, R138, -INF , !P4 ;  /* 0xff8000008a8a7808 */ /* 0x000fe40006000000 */
[----:B----4-:R-:W-:Y:S02]  /*4110*/  FSEL R118, R118, -INF , !P2 ;  /* 0xff80000076767808 */ /* 0x010fe40005000000 */
[----:B------:R-:W-:-:S02]  /*4120*/  FMNMX3.FTZ R15, R15, R12, R114, !PT ;  /* 0x0000000c0f0f7276 */ /* 0x000fc40007810072 */
[-C--:B------:R-:W-:Y:S02]  /*4130*/  ISETP.GE.AND P0, PT, R7, R2.reuse, PT ;  /* 0x000000020700720c */ /* 0x080fe40003f06270 */
[----:B------:R-:W-:Y:S02]  /*4140*/  ISETP.GE.AND P1, PT, R3, R2, PT ;  /* 0x000000020300720c */ /* 0x000fe40003f26270 */
[----:B------:R-:W-:Y:S02]  /*4150*/  FSEL R134, R134, -INF , !P5 ;  /* 0xff80000086867808 */ /* 0x000fe40006800000 */
[----:B------:R-:W-:Y:S02]  /*4160*/  FSEL R124, R66, -INF , !P3 ;  /* 0xff800000427c7808 */ /* 0x000fe40005800000 */
[----:B------:R-:W-:Y:S02]  /*4170*/  FMNMX3.FTZ R15, R15, R138, R118, !PT ;  /* 0x0000008a0f0f7276 */ /* 0x000fe40007810076 */
[----:B------:R-:W-:-:S02]  /*4180*/  ISETP.GE.AND P2, PT, R17, R2, PT ;  /* 0x000000021100720c */ /* 0x000fc40003f46270 */
[----:B------:R-:W-:Y:S02]  /*4190*/  FSEL R122, R67, -INF , !P0 ;  /* 0xff800000437a7808 */ /* 0x000fe40004000000 */
[----:B------:R-:W-:Y:S02]  /*41a0*/  FSEL R120, R94, -INF , !P1 ;  /* 0xff8000005e787808 */ /* 0x000fe40004800000 */
[----:B------:R-:W-:Y:S02]  /*41b0*/  FMNMX3.FTZ R15, R15, R134, R124, !PT ;  /* 0x000000860f0f7276 */ /* 0x000fe4000781007c */
[----:B------:R-:W-:Y:S02]  /*41c0*/  FSEL R116, R95, -INF , !P2 ;  /* 0xff8000005f747808 */ /* 0x000fe40005000000 */
[----:B------:R-:W-:Y:S02]  /*41d0*/  FMNMX3.FTZ R7, R15, R122, R120, !PT ;  /* 0x0000007a0f077276 */ /* 0x000fe40007810078 */
[----:B-1----:R-:W-:-:S02]  /*41e0*/  FMNMX.FTZ R13, R13, R36, !PT ;  /* 0x000000240d0d7209 */ /* 0x002fc40007810000 */
[----:B------:R-:W-:-:S03]  /*41f0*/  FMNMX.FTZ R7, R116, R7, !PT ;  /* 0x0000000774077209 */ /* 0x000fc60007810000 */
[----:B------:R-:W1:Y:S04]  /*4200*/  SHFL.BFLY PT, R100, R13, 0x1, 0x1f ;  /* 0x0c201f000d647f89 */ /* 0x000e6800000e0000 */
[----:B------:R-:W2:Y:S01]  /*4210*/  SHFL.BFLY PT, R36, R7, 0x2, 0x1f ;  /* 0x0c401f0007247f89 */ /* 0x000ea200000e0000 */
[----:B-1----:R-:W-:Y:S02]  /*4220*/  FMNMX.FTZ R100, R13, R100, !PT ;  /* 0x000000640d647209 */ /* 0x002fe40007810000 */
[----:B--2---:R-:W-:Y:S01]  /*4230*/  FMNMX.FTZ R36, R7, R36, !PT ;  /* 0x0000002407247209 */ /* 0x004fe20007810000 */
[----:B------:R-:W-:Y:S02]  /*4240*/  IMAD.SHL.U32 R7, R6, 0x200, RZ ;  /* 0x0000020006077824 */ /* 0x000fe400078e00ff */
[C---:B------:R-:W-:Y:S01]  /*4250*/  FMUL.FTZ R123, R100.reuse, UR6 ;  /* 0x00000006647b7c20 */ /* 0x040fe20008410000 */
        /* <DEDUP_REMOVED lines=22> */
[----:B------:R-:W1:Y:S01]  /*43c0*/  LDSM.16.MT88.4 R68, [R144+0x8000] ;  /* 0x008000009044783b */ /* 0x000e620000004200 */
[----:B------:R-:W5:Y:S01]  /*43d0*/  MUFU.EX2 R106, R106 ;  /* 0x0000006a006a7308 */ /* 0x000f620000000800 */
[--C-:B------:R-:W-:Y:S01]  /*43e0*/  FFMA.FTZ R115, R140, UR6, -R123.reuse ;  /* 0x000000068c737c23 */ /* 0x100fe2000801087b */
[C---:B------:R-:W-:Y:S01]  /*43f0*/  FSETP.NEU.FTZ.AND P0, PT, R3.reuse, -INF , PT ;  /* 0xff8000000300780b */ /* 0x040fe20003f1d000 */
[----:B------:R-:W-:Y:S01]  /*4400*/  FMUL.FTZ R119, R3, UR6 ;  /* 0x0000000603777c20 */ /* 0x000fe20008410000 */
[----:B------:R-:W1:Y:S01]  /*4410*/  LDSM.16.MT88.4 R40, [R150+0xa000] ;  /* 0x00a000009628783b */ /* 0x000e620000004200 */
[--C-:B------:R-:W-:Y:S01]  /*4420*/  FFMA.FTZ R112, R112, UR6, -R123.reuse ;  /* 0x0000000670707c23 */ /* 0x100fe2000801087b */
[--C-:B------:R-:W-:Y:S01]  /*4430*/  FFMA.FTZ R125, R132, UR6, -R123.reuse ;  /* 0x00000006847d7c23 */ /* 0x100fe2000801087b */
[--C-:B------:R-:W-:Y:S01]  /*4440*/  FFMA.FTZ R130, R130, UR6, -R123.reuse ;  /* 0x0000000682827c23 */ /* 0x100fe2000801087b */
[----:B------:R-:W-:Y:S01]  /*4450*/  FSEL R119, R119, RZ, P0 ;  /* 0x000000ff77777208 */ /* 0x000fe20000000000 */
[----:B------:R-:W1:Y:S01]  /*4460*/  LDSM.16.MT88.4 R48, [R146+0xa000] ;  /* 0x00a000009230783b */ /* 0x000e620000004200 */
[----:B------:R-:W-:Y:S01]  /*4470*/  MUFU.EX2 R105, R105 ;  /* 0x0000006900697308 */ /* 0x000fe20000000800 */
[--C-:B------:R-:W-:Y:S01]  /*4480*/  FFMA.FTZ R127, R128, UR6, -R123.reuse ;  /* 0x00000006807f7c23 */ /* 0x100fe2000801087b */
[----:B------:R-:W-:Y:S01]  /*4490*/  FFMA.FTZ R126, R126, UR6, -R123 ;  /* 0x000000067e7e7c23 */ /* 0x000fe2000801087b */
[--C-:B------:R-:W-:Y:S01]  /*44a0*/  FFMA.FTZ R111, R38, UR6, -R119.reuse ;  /* 0x00000006266f7c23 */ /* 0x100fe20008010877 */
[--C-:B------:R-:W-:Y:S01]  /*44b0*/  FFMA.FTZ R108, R54, UR6, -R119.reuse ;  /* 0x00000006366c7c23 */ /* 0x100fe20008010877 */
[--C-:B------:R-:W-:Y:S01]  /*44c0*/  FFMA.FTZ R107, R30, UR6, -R119.reuse ;  /* 0x000000061e6b7c23 */ /* 0x100fe20008010877 */
[----:B------:R-:W-:Y:S01]  /*44d0*/  FFMA.FTZ R104, R28, UR6, -R119 ;  /* 0x000000061c687c23 */ /* 0x000fe20008010877 */
[----:B------:R-:W1:Y:S01]  /*44e0*/  LDSM.16.MT88.4 R56, [R145+0xa000] ;  /* 0x00a000009138783b */ /* 0x000e620000004200 */
[----:B------:R-:W2:Y:S01]  /*44f0*/  MUFU.EX2 R34, R34 ;  /* 0x0000002200227308 */ /* 0x000ea20000000800 */
[----:B------:R-:W-:Y:S01]  /*4500*/  FFMA.FTZ R28, R20, UR6, -R123 ;  /* 0x00000006141c7c23 */ /* 0x000fe2000801087b */
[--C-:B------:R-:W-:Y:S01]  /*4510*/  FFMA.FTZ R33, R18, UR6, -R119.reuse ;  /* 0x0000000612217c23 */ /* 0x100fe20008010877 */
[----:B------:R-:W1:Y:S01]  /*4520*/  LDSM.16.MT88.4 R4, [R144+0xa000] ;  /* 0x00a000009004783b */ /* 0x000e620000004200 */
[--C-:B------:R-:W-:Y:S01]  /*4530*/  FFMA.FTZ R30, R16, UR6, -R119.reuse ;  /* 0x00000006101e7c23 */ /* 0x100fe20008010877 */
[--C-:B------:R-:W-:Y:S01]  /*4540*/  FFMA.FTZ R29, R14, UR6, -R119.reuse ;  /* 0x000000060e1d7c23 */ /* 0x100fe20008010877 */
[--C-:B------:R-:W-:Y:S01]  /*4550*/  FFMA.FTZ R0, R12, UR6, -R119.reuse ;  /* 0x000000060c007c23 */ /* 0x100fe20008010877 */
[----:B------:R-:W1:Y:S01]  /*4560*/  LDSM.16.MT88.4 R20, [R150+0x8800] ;  /* 0x008800009614783b */ /* 0x000e620000004200 */
[----:B------:R-:W-:Y:S01]  /*4570*/  MUFU.EX2 R111, R111 ;  /* 0x0000006f006f7308 */ /* 0x000fe20000000800 */
[----:B-----5:R-:W-:Y:S01]  /*4580*/  F2FP.F16.F32.PACK_AB R64, R106, R109 ;  /* 0x0000006d6a40723e */ /* 0x020fe200000000ff */
[--C-:B------:R-:W-:Y:S01]  /*4590*/  FFMA.FTZ R114, R114, UR6, -R119.reuse ;  /* 0x0000000672727c23 */ /* 0x100fe20008010877 */
[----:B------:R-:W5:Y:S01]  /*45a0*/  LDSM.16.MT88.4 R16, [R145+0x8800] ;  /* 0x008800009110783b */ /* 0x000f620000004200 */
[--C-:B------:R-:W-:Y:S01]  /*45b0*/  FFMA.FTZ R117, R138, UR6, -R119.reuse ;  /* 0x000000068a757c23 */ /* 0x100fe20008010877 */
[--C-:B------:R-:W-:Y:S01]  /*45c0*/  FFMA.FTZ R118, R118, UR6, -R119.reuse ;  /* 0x0000000676767c23 */ /* 0x100fe20008010877 */
[--C-:B------:R-:W-:Y:S01]  /*45d0*/  FFMA.FTZ R121, R134, UR6, -R119.reuse ;  /* 0x0000000686797c23 */ /* 0x100fe20008010877 */
[----:B------:R-:W5:Y:S01]  /*45e0*/  LDSM.16.MT88.4 R12, [R144+0x8800] ;  /* 0x00880000900c783b */ /* 0x000f620000004200 */
        /* <DEDUP_REMOVED lines=29> */
[----:B------:R-:W5:Y:S01]  /*47c0*/  MUFU.EX2 R0, R0 ;  /* 0x0000000000007308 */ /* 0x000f620000000800 */
[C---:B-1----:R-:W-:Y:S07]  /*47d0*/  HMMA.16816.F32 R72, R64.reuse, R68, RZ ;  /* 0x000000444048723c */ /* 0x042fee00000018ff */
        /* <DEDUP_REMOVED lines=27> */
[----:B-----5:R-:W-:-:S04]  /*4990*/  F2FP.F16.F32.PACK_AB R7, R0, R29 ;  /* 0x0000001d0007723e */ /* 0x020fc800000000ff */
[----:B------:R-:W-:Y:S03]  /*49a0*/  MUFU.EX2 R127, R127 ;  /* 0x0000007f007f7308 */ /* 0x000fe60000000800 */
[C---:B------:R-:W-:Y:S05]  /*49b0*/  HMMA.16816.F32 R96, R4.reuse, R20, R96 ;  /* 0x000000140460723c */ /* 0x040fea0000001860 */
[----:B------:R-:W4:Y:S03]  /*49c0*/  MUFU.EX2 R126, R126 ;  /* 0x0000007e007e7308 */ /* 0x000f260000000800 */
[C---:B------:R-:W-:Y:S01]  /*49d0*/  HMMA.16816.F32 R92, R4.reuse, R22, R92 ;  /* 0x00000016045c723c */ /* 0x040fe2000000185c */
[----:B------:R-:W5:Y:S04]  /*49e0*/  LDSM.16.MT88.4 R20, [R150+0xa800] ;  /* 0x00a800009614783b */ /* 0x000f680000004200 */
[----:B------:R-:W-:Y:S03]  /*49f0*/  MUFU.EX2 R123, R123 ;  /* 0x0000007b007b7308 */ /* 0x000fe60000000800 */
[C---:B------:R-:W-:Y:S05]  /*4a00*/  HMMA.16816.F32 R80, R4.reuse, R16, R80 ;  /* 0x000000100450723c */ /* 0x040fea0000001850 */
[----:B------:R-:W4:Y:S03]  /*4a10*/  MUFU.EX2 R122, R122 ;  /* 0x0000007a007a7308 */ /* 0x000f260000000800 */
[C---:B------:R-:W-:Y:S01]  /*4a20*/  HMMA.16816.F32 R76, R4.reuse, R18, R76 ;  /* 0x00000012044c723c */ /* 0x040fe2000000184c */
[----:B------:R-:W1:Y:S04]  /*4a30*/  LDSM.16.MT88.4 R16, [R146+0xa800] ;  /* 0x00a800009210783b */ /* 0x000e680000004200 */
[----:B------:R-:W-:Y:S03]  /*4a40*/  MUFU.EX2 R120, R120 ;  /* 0x0000007800787308 */ /* 0x000fe60000000800 */
[C---:B------:R-:W-:Y:S05]  /*4a50*/  HMMA.16816.F32 R72, R4.reuse, R12, R72 ;  /* 0x0000000c0448723c */ /* 0x040fea0000001848 */
[----:B------:R-:W4:Y:S03]  /*4a60*/  MUFU.EX2 R173, R173 ;  /* 0x000000ad00ad7308 */ /* 0x000f260000000800 */
[C---:B------:R-:W-:Y:S01]  /*4a70*/  HMMA.16816.F32 R68, R4.reuse, R14, R68 ;  /* 0x0000000e0444723c */ /* 0x040fe20000001844 */
[----:B------:R-:W3:Y:S07]  /*4a80*/  LDSM.16.MT88.4 R12, [R145+0xa800] ;  /* 0x00a80000910c783b */ /* 0x000eee0000004200 */
[C---:B--2---:R-:W-:Y:S08]  /*4a90*/  HMMA.16816.F32 R88, R4.reuse, R24, R88 ;  /* 0x000000180458723c */ /* 0x044ff00000001858 */
[C---:B-----5:R-:W-:Y:S08]  /*4aa0*/  HMMA.16816.F32 R36, R4.reuse, R20, R36 ;  /* 0x000000140424723c */ /* 0x060ff00000001824 */
[C---:B------:R-:W-:Y:S01]  /*4ab0*/  HMMA.16816.F32 R40, R4.reuse, R22, R40 ;  /* 0x000000160428723c */ /* 0x040fe20000001828 */
[----:B------:R-:W2:Y:S07]  /*4ac0*/  LDSM.16.MT88.4 R20, [R144+0xa800] ;  /* 0x00a800009014783b */ /* 0x000eae0000004200 */
[C---:B-1----:R-:W-:Y:S08]  /*4ad0*/  HMMA.16816.F32 R44, R4.reuse, R16, R44 ;  /* 0x00000010042c723c */ /* 0x042ff0000000182c */
[C---:B------:R-:W-:Y:S01]  /*4ae0*/  HMMA.16816.F32 R48, R4.reuse, R18, R48 ;  /* 0x000000120430723c */ /* 0x040fe20000001830 */
[----:B------:R-:W1:Y:S07]  /*4af0*/  LDSM.16.MT88.4 R16, [R150+0x9000] ;  /* 0x009000009610783b */ /* 0x000e6e0000004200 */
        /* <DEDUP_REMOVED lines=12> */
[C---:B-1----:R-:W-:Y:S08]  /*4bc0*/  HMMA.16816.F32 R96, R4.reuse, R16, R96 ;  /* 0x000000100460723c */ /* 0x042ff00000001860 */
[C---:B------:R-:W-:Y:S01]  /*4bd0*/  HMMA.16816.F32 R92, R4.reuse, R18, R92 ;  /* 0x00000012045c723c */ /* 0x040fe2000000185c */
[----:B------:R-:W1:Y:S07]  /*4be0*/  LDSM.16.MT88.4 R16, [R144+0x9000] ;  /* 0x009000009010783b */ /* 0x000e6e0000004200 */
[C---:B---3--:R-:W-:Y:S08]  /*4bf0*/  HMMA.16816.F32 R88, R4.reuse, R12, R88 ;  /* 0x0000000c0458723c */ /* 0x048ff00000001858 */
[C---:B------:R-:W-:Y:S01]  /*4c00*/  HMMA.16816.F32 R84, R4.reuse, R14, R84 ;  /* 0x0000000e0454723c */ /* 0x040fe20000001854 */
[----:B------:R-:W3:Y:S07]  /*4c10*/  LDSM.16.MT88.4 R12, [R146+0xb000] ;  /* 0x00b00000920c783b */ /* 0x000eee0000004200 */
[C---:B------:R-:W-:Y:S08]  /*4c20*/  HMMA.16816.F32 R80, R4.reuse, R24, R80 ;  /* 0x000000180450723c */ /* 0x040ff00000001850 */
[C---:B------:R-:W-:Y:S01]  /*4c30*/  HMMA.16816.F32 R76, R4.reuse, R26, R76 ;  /* 0x0000001a044c723c */ /* 0x040fe2000000184c */
[----:B------:R-:W5:Y:S07]  /*4c40*/  LDSM.16.MT88.4 R24, [R144+0xb000] ;  /* 0x00b000009018783b */ /* 0x000f6e0000004200 */
[C---:B--2---:R-:W-:Y:S08]  /*4c50*/  HMMA.16816.F32 R36, R4.reuse, R20, R36 ;  /* 0x000000140424723c */ /* 0x044ff00000001824 */
[C---:B-1----:R-:W-:Y:S08]  /*4c60*/  HMMA.16816.F32 R72, R4.reuse, R16, R72 ;  /* 0x000000100448723c */ /* 0x042ff00000001848 */
[C---:B------:R-:W-:Y:S01]  /*4c70*/  HMMA.16816.F32 R68, R4.reuse, R18, R68 ;  /* 0x000000120444723c */ /* 0x040fe20000001844 */
[----:B------:R-:W1:Y:S07]  /*4c80*/  LDSM.16.MT88.4 R16, [R145+0xb000] ;  /* 0x00b000009110783b */ /* 0x000e6e0000004200 */
[C---:B---3--:R-:W-:Y:S08]  /*4c90*/  HMMA.16816.F32 R44, R4.reuse, R12, R44 ;  /* 0x0000000c042c723c */ /* 0x048ff0000000182c */
[C---:B------:R-:W-:Y:S01]  /*4ca0*/  HMMA.16816.F32 R48, R4.reuse, R14, R48 ;  /* 0x0000000e0430723c */ /* 0x040fe20000001830 */
[----:B------:R-:W2:Y:S07]  /*4cb0*/  LDSM.16.MT88.4 R12, [R150+0x9800] ;  /* 0x00980000960c783b */ /* 0x000eae0000004200 */
[C---:B------:R-:W-:Y:S01]  /*4cc0*/  HMMA.16816.F32 R40, R4.reuse, R22, R40 ;  /* 0x000000160428723c */ /* 0x040fe20000001828 */
[----:B------:R-:W3:Y:S07]  /*4cd0*/  LDSM.16.MT88.4 R20, [R146+0x9800] ;  /* 0x009800009214783b */ /* 0x000eee0000004200 */
[C---:B-----5:R-:W-:Y:S08]  /*4ce0*/  HMMA.16816.F32 R60, R4.reuse, R24, R60 ;  /* 0x00000018043c723c */ /* 0x060ff0000000183c */
[C---:B------:R-:W-:Y:S01]  /*4cf0*/  HMMA.16816.F32 R64, R4.reuse, R26, R64 ;  /* 0x0000001a0440723c */ /* 0x040fe20000001840 */
[----:B------:R-:W-:Y:S07]  /*4d00*/  LDSM.16.MT88.4 R24, [R144+0x9800] ;  /* 0x009800009018783b */ /* 0x000fee0000004200 */
[C---:B-1----:R-:W-:Y:S08]  /*4d10*/  HMMA.16816.F32 R52, R4.reuse, R16, R52 ;  /* 0x000000100434723c */ /* 0x042ff00000001834 */
[----:B------:R-:W-:Y:S01]  /*4d20*/  HMMA.16816.F32 R56, R4, R18, R56 ;  /* 0x000000120438723c */ /* 0x000fe20000001838 */
[----:B------:R-:W1:Y:S01]  /*4d30*/  LDSM.16.MT88.4 R16, [R145+0x9800] ;  /* 0x009800009110783b */ /* 0x000e620000004200 */
[----:B------:R-:W-:-:S02]  /*4d40*/  F2FP.F16.F32.PACK_AB R4, R130, R125 ;  /* 0x0000007d8204723e */ /* 0x000fc400000000ff */
[----:B----4-:R-:W-:Y:S02]  /*4d50*/  F2FP.F16.F32.PACK_AB R6, R126, R127 ;  /* 0x0000007f7e06723e */ /* 0x010fe400000000ff */
[----:B------:R-:W-:Y:S02]  /*4d60*/  F2FP.F16.F32.PACK_AB R5, R122, R123 ;  /* 0x0000007b7a05723e */ /* 0x000fe400000000ff */
[----:B------:R-:W-:-:S07]  /*4d70*/  F2FP.F16.F32.PACK_AB R7, R173, R120 ;  /* 0x00000078ad07723e */ /* 0x000fce00000000ff */
[C---:B--2---:R-:W-:Y:S08]  /*4d80*/  HMMA.16816.F32 R96, R4.reuse, R12, R96 ;  /* 0x0000000c0460723c */ /* 0x044ff00000001860 */
[C---:B------:R-:W-:Y:S01]  /*4d90*/  HMMA.16816.F32 R92, R4.reuse, R14, R92 ;  /* 0x0000000e045c723c */ /* 0x040fe2000000185c */
[----:B------:R-:W2:Y:S07]  /*4da0*/  LDSM.16.MT88.4 R12, [R150+0xb800] ;  /* 0x00b80000960c783b */ /* 0x000eae0000004200 */
[C---:B---3--:R-:W-:Y:S08]  /*4db0*/  HMMA.16816.F32 R88, R4.reuse, R20, R88 ;  /* 0x000000140458723c */ /* 0x048ff00000001858 */
[C---:B------:R-:W-:Y:S01]  /*4dc0*/  HMMA.16816.F32 R84, R4.reuse, R22, R84 ;  /* 0x000000160454723c */ /* 0x040fe20000001854 */
[----:B------:R-:W3:Y:S07]  /*4dd0*/  LDSM.16.MT88.4 R20, [R146+0xb800] ;  /* 0x00b800009214783b */ /* 0x000eee0000004200 */
[C---:B-1----:R-:W-:Y:S08]  /*4de0*/  HMMA.16816.F32 R80, R4.reuse, R16, R80 ;  /* 0x000000100450723c */ /* 0x042ff00000001850 */
[C---:B------:R-:W-:Y:S01]  /*4df0*/  HMMA.16816.F32 R76, R4.reuse, R18, R76 ;  /* 0x00000012044c723c */ /* 0x040fe2000000184c */
[----:B------:R-:W1:Y:S07]  /*4e00*/  LDSM.16.MT88.4 R16, [R145+0xb800] ;  /* 0x00b800009110783b */ /* 0x000e6e0000004200 */
[C---:B------:R-:W-:Y:S08]  /*4e10*/  HMMA.16816.F32 R72, R4.reuse, R24, R72 ;  /* 0x000000180448723c */ /* 0x040ff00000001848 */
[C---:B--2---:R-:W-:Y:S08]  /*4e20*/  HMMA.16816.F32 R36, R4.reuse, R12, R36 ;  /* 0x0000000c0424723c */ /* 0x044ff00000001824 */
[C---:B------:R-:W-:Y:S01]  /*4e30*/  HMMA.16816.F32 R40, R4.reuse, R14, R40 ;  /* 0x0000000e0428723c */ /* 0x040fe20000001828 */
[----:B------:R-:W2:Y:S07]  /*4e40*/  LDSM.16.MT88.4 R12, [R144+0xb800] ;  /* 0x00b80000900c783b */ /* 0x000eae0000004200 */
[----:B---3--:R-:W-:Y:S01]  /*4e50*/  HMMA.16816.F32 R44, R4, R20, R44 ;  /* 0x00000014042c723c */ /* 0x008fe2000000182c */
[----:B------:R-:W-:-:S04]  /*4e60*/  FADD.FTZ R21, R29, R30 ;  /* 0x0000001e1d157221 */ /* 0x000fc80000010000 */
[----:B------:R-:W-:-:S03]  /*4e70*/  FADD.FTZ R21, R0, R21 ;  /* 0x0000001500157221 */ /* 0x000fc60000010000 */
[----:B------:R-:W-:Y:S01]  /*4e80*/  HMMA.16816.F32 R68, R4, R26, R68 ;  /* 0x0000001a0444723c */ /* 0x000fe20000001844 */
[----:B------:R-:W-:-:S04]  /*4e90*/  FADD.FTZ R114, R114, R21 ;  /* 0x0000001572727221 */ /* 0x000fc80000010000 */
[----:B------:R-:W-:-:S03]  /*4ea0*/  FADD.FTZ R117, R117, R114 ;  /* 0x0000007275757221 */ /* 0x000fc60000010000 */
[----:B-1----:R-:W-:Y:S01]  /*4eb0*/  HMMA.16816.F32 R52, R4, R16, R52 ;  /* 0x000000100434723c */ /* 0x002fe20000001834 */
        /* <DEDUP_REMOVED lines=29> */
[----:B------:R-:W-:Y:S01]  /*5090*/  IADD3 R0, PT, PT, R13, R23, RZ ;  /* 0x000000170d007210 */ /* 0x000fe20007ffe0ff */
[----:B------:R-:W-:Y:S01]  /*50a0*/  BAR.SYNC.DEFER_BLOCKING 0x0 ;  /* 0x0000000000007b1d */ /* 0x000fe20000010000 */
[----:B-1----:R-:W-:Y:S02]  /*50b0*/  ISETP.GE.AND P1, PT, R160, UR4, PT ;  /* 0x00000004a0007c0c */ /* 0x002fe4000bf26270 */
[----:B------:R-:W-:Y:S02]  /*50c0*/  ISETP.GE.AND P0, PT, R159, UR4, PT ;  /* 0x000000049f007c0c */ /* 0x000fe4000bf06270 */
[C---:B------:R-:W-:Y:S02]  /*50d0*/  LEA R5, P2, R22.reuse, R7, 0x6 ;  /* 0x0000000716057211 */ /* 0x040fe400078430ff */
[C---:B------:R-:W-:Y:S02]  /*50e0*/  LEA R20, P5, R22.reuse, R162, 0x7 ;  /* 0x000000a216147211 */ /* 0x040fe400078a38ff */
[----:B------:R-:W-:-:S02]  /*50f0*/  LEA.HI.X R0, R22, R15, R0, 0x6, P2 ;  /* 0x0000000f16007211 */ /* 0x000fc400010f3400 */
[C---:B------:R-:W-:Y:S02]  /*5100*/  IADD3 R7, P3, PT, R5.reuse, R7, RZ ;  /* 0x0000000705077210 */ /* 0x040fe40007f7e0ff */
[-C--:B------:R-:W-:Y:S02]  /*5110*/  LEA R14, P4, R5, R162.reuse, 0x1 ;  /* 0x000000a2050e7211 */ /* 0x080fe400078808ff */
[----:B------:R-:W-:Y:S02]  /*5120*/  LEA.HI.X R21, R22, R161, R4, 0x7, P5 ;  /* 0x000000a116157211 */ /* 0x000fe400028f3c04 */
[----:B------:R-:W-:Y:S02]  /*5130*/  LEA R13, P2, R8, R5, 0x5 ;  /* 0x00000005080d7211 */ /* 0x000fe400078428ff */
[----:B------:R-:W-:Y:S02]  /*5140*/  IADD3.X R6, PT, PT, R0, R15, RZ, P3, !PT ;  /* 0x0000000f00067210 */ /* 0x000fe40001ffe4ff */
[----:B------:R-:W-:-:S02]  /*5150*/  LEA R18, P3, R7, R162, 0x1 ;  /* 0x000000a207127211 */ /* 0x000fc400078608ff */
[-C--:B------:R-:W-:Y:S01]  /*5160*/  LEA.HI.X R15, R5, R161.reuse, R0, 0x1, P4 ;  /* 0x000000a1050f7211 */ /* 0x080fe200020f0c00 */
[----:B------:R-:W-:Y:S01]  /*5170*/  @!PT LDS RZ, [RZ] ;  /* 0x00000000fffff984 */ /* 0x000fe20000000800 */
[----:B------:R-:W-:Y:S01]  /*5180*/  @!PT LDS RZ, [RZ] ;  /* 0x00000000fffff984 */ /* 0x000fe20000000800 */
[----:B------:R-:W-:Y:S01]  /*5190*/  @!PT LDS RZ, [RZ] ;  /* 0x00000000fffff984 */ /* 0x000fe20000000800 */
[----:B------:R-:W-:Y:S01]  /*51a0*/  @!P1 LDGSTS.E.BYPASS.LTC128B.128 [R168+0x8000], desc[UR12][R20.64] ;  /* 0x0800000014a89fae */ /* 0x000fe2000b981a0c */
[----:B------:R-:W-:Y:S02]  /*51b0*/  LEA.HI.X R12, R8, R0, R9, 0x5, P2 ;  /* 0x00000000080c7211 */ /* 0x000fe400010f2c09 */
[----:B------:R-:W-:Y:S01]  /*51c0*/  LEA R16, P2, R13, R162, 0x1 ;  /* 0x000000a20d107211 */ /* 0x000fe200078408ff */
[----:B------:R-:W-:Y:S01]  /*51d0*/  @P1 STS.128 [R168+0x8000], RZ ;  /* 0x008000ffa8001388 */ /* 0x000fe20000000c00 */
[-C--:B------:R-:W-:Y:S02]  /*51e0*/  LEA.HI.X R19, R7, R161.reuse, R6, 0x1, P3 ;  /* 0x000000a107137211 */ /* 0x080fe400018f0c06 */
[----:B------:R-:W-:Y:S01]  /*51f0*/  LEA.HI.X R17, R13, R161, R12, 0x1, P2 ;  /* 0x000000a10d117211 */ /* 0x000fe200010f0c0c */
[----:B------:R-:W-:Y:S01]  /*5200*/  @!PT LDS RZ, [RZ] ;  /* 0x00000000fffff984 */ /* 0x000fe20000000800 */
[----:B------:R-:W-:Y:S01]  /*5210*/  @!PT LDS RZ, [RZ] ;  /* 0x00000000fffff984 */ /* 0x000fe20000000800 */
[----:B------:R-:W-:Y:S01]  /*5220*/  @!PT LDS RZ, [RZ] ;  /* 0x00000000fffff984 */ /* 0x000fe20000000800 */
[----:B------:R1:W-:Y:S01]  /*5230*/  @!P0 LDGSTS.E.BYPASS.LTC128B.128 [R168+0xa000], desc[UR12][R20.64+0x80] ;  /* 0x0a00008014a88fae */ /* 0x0003e2000b981a0c */
[----:B------:R-:W-:-:S03]  /*5240*/  ISETP.GE.U32.AND P2, PT, R101, 0x3, PT ;  /* 0x000000036500780c */ /* 0x000fc60003f46070 */
        /* <DEDUP_REMOVED lines=42> */
[C---:B----4-:R-:W-:Y:S03]  /*54f0*/  HMMA.16816.F32 R32, R124.reuse, R28, RZ ;  /* 0x0000001c7c20723c */ /* 0x050fe600000018ff */
[----:B------:R-:W0:Y:S05]  /*5500*/  LDGDEPBAR ;  /* 0x00000000000079af */ /* 0x000e2a0000000000 */
[C---:B-1----:R-:W-:Y:S08]  /*5510*/  HMMA.16816.F32 R24, R124.reuse, R20, RZ ;  /* 0x000000147c18723c */ /* 0x042ff000000018ff */
[C---:B------:R-:W-:Y:S08]  /*5520*/  HMMA.16816.F32 R28, R124.reuse, R30, RZ ;  /* 0x0000001e7c1c723c */ /* 0x040ff000000018ff */
[C---:B------:R-:W-:Y:S08]  /*5530*/  HMMA.16816.F32 R20, R124.reuse, R22, RZ ;  /* 0x000000167c14723c */ /* 0x040ff000000018ff */
[C---:B---3--:R-:W-:Y:S08]  /*5540*/  HMMA.16816.F32 R16, R124.reuse, R12, RZ ;  /* 0x0000000c7c10723c */ /* 0x048ff000000018ff */
[C---:B------:R-:W-:Y:S08]  /*5550*/  HMMA.16816.F32 R12, R124.reuse, R14, RZ ;  /* 0x0000000e7c0c723c */ /* 0x040ff000000018ff */
        /* <DEDUP_REMOVED lines=28> */
[----:B------:R-:W4:Y:S03]  /*5720*/  LDSM.16.M88.4 R116, [R154+UR5+0x6000] ;  /* 0x006000059a74783b */ /* 0x000f260008000200 */
        /* <DEDUP_REMOVED lines=11> */
[----:B------:R-:W-:Y:S07]  /*57e0*/  LDSM.16.M88.4 R128, [R147+0x6800] ;  /* 0x006800009380783b */ /* 0x000fee0000000200 */
[C---:B----4-:R-:W-:Y:S08]  /*57f0*/  HMMA.16816.F32 R32, R120.reuse, R116, R32 ;  /* 0x000000747820723c */ /* 0x050ff00000001820 */
[C---:B------:R-:W-:Y:S01]  /*5800*/  HMMA.16816.F32 R28, R120.reuse, R118, R28 ;  /* 0x00000076781c723c */ /* 0x040fe2000000181c */
[----:B------:R-:W-:Y:S07]  /*5810*/  LDSM.16.M88.4 R116, [R149+0x7000] ;  /* 0x007000009574783b */ /* 0x000fee0000000200 */
        /* <DEDUP_REMOVED lines=8> */
[----:B------:R-:W3:Y:S04]  /*58a0*/  LDSM.16.M88.4 R120, [R149+0x6800] ;  /* 0x006800009578783b */ /* 0x000ee80000000200 */
[----:B------:R-:W4:Y:S03]  /*58b0*/  LDSM.16.M88.4 R104, [R149+0x7800] ;  /* 0x007800009568783b */ /* 0x000f260000000200 */
        /* <DEDUP_REMOVED lines=9> */
[C---:B----4-:R-:W-:Y:S08]  /*5950*/  HMMA.16816.F32 R4, R112.reuse, R104, R4 ;  /* 0x000000687004723c */ /* 0x050ff00000001804 */
[----:B------:R-:W-:Y:S01]  /*5960*/  HMMA.16816.F32 R124, R112, R106, R124 ;  /* 0x0000006a707c723c */ /* 0x000fe2000000187c */
[----:B------:R-:W-:Y:S04]  /*5970*/  LDSM.16.M88.4 R112, [R151+0x2000] ;  /* 0x002000009770783b */ /* 0x000fe80000000200 */
[----:B------:R-:W3:Y:S03]  /*5980*/  LDSM.16.M88.4 R104, [R147+0x6000] ;  /* 0x006000009368783b */ /* 0x000ee60000000200 */
[C---:B-1----:R-:W-:Y:S08]  /*5990*/  HMMA.16816.F32 R32, R116.reuse, R108, R32 ;  /* 0x0000006c7420723c */ /* 0x042ff00000001820 */
[C---:B------:R-:W-:Y:S01]  /*59a0*/  HMMA.16816.F32 R28, R116.reuse, R110, R28 ;  /* 0x0000006e741c723c */ /* 0x040fe2000000181c */
[----:B------:R-:W1:Y:S07]  /*59b0*/  LDSM.16.M88.4 R108, [R148+0x7000] ;  /* 0x00700000946c783b */ /* 0x000e6e0000000200 */
[C---:B--2---:R-:W-:Y:S08]  /*59c0*/  HMMA.16816.F32 R24, R116.reuse, R120, R24 ;  /* 0x000000787418723c */ /* 0x044ff00000001818 */
[----:B------:R-:W-:Y:S08]  /*59d0*/  HMMA.16816.F32 R20, R116, R122, R20 ;  /* 0x0000007a7414723c */ /* 0x000ff00000001814 */
[C---:B---3--:R-:W-:Y:S08]  /*59e0*/  HMMA.16816.F32 R32, R112.reuse, R104, R32 ;  /* 0x000000687020723c */ /* 0x048ff00000001820 */
[C---:B------:R-:W-:Y:S01]  /*59f0*/  HMMA.16816.F32 R28, R112.reuse, R106, R28 ;  /* 0x0000006a701c723c */ /* 0x040fe2000000181c */
[----:B------:R-:W2:Y:S07]  /*5a00*/  LDSM.16.M88.4 R104, [R147+0x7000] ;  /* 0x007000009368783b */ /* 0x000eae0000000200 */
[----:B------:R-:W-:Y:S03]  /*5a10*/  HMMA.16816.F32 R24, R112, R128, R24 ;  /* 0x000000807018723c */ /* 0x000fe60000001818 */
[----:B------:R-:W-:Y:S01]  /*5a20*/  FMUL.FTZ R0, R32, UR7 ;  /* 0x0000000720007c20 */ /* 0x000fe20008410000 */
[----:B------:R-:W-:-:S04]  /*5a30*/  FMUL.FTZ R120, R33, UR7 ;  /* 0x0000000721787c20 */ /* 0x000fc80008410000 */
[C---:B-1----:R-:W-:Y:S01]  /*5a40*/  HMMA.16816.F32 R16, R116.reuse, R108, R16 ;  /* 0x0000006c7410723c */ /* 0x042fe20000001810 */
[----:B------:R-:W-:Y:S01]  /*5a50*/  FMUL.FTZ R108, R34, UR7 ;  /* 0x00000007226c7c20 */ /* 0x000fe20008410000 */
[----:B------:R-:W-:Y:S01]  /*5a60*/  FMUL.FTZ R109, R35, UR7 ;  /* 0x00000007236d7c20 */ /* 0x000fe20008410000 */
[----:B------:R-:W-:Y:S01]  /*5a70*/  FMUL.FTZ R28, R28, UR7 ;  /* 0x000000071c1c7c20 */ /* 0x000fe20008410000 */
[----:B------:R-:W1:Y:S01]  /*5a80*/  LDSM.16.M88.4 R32, [R148+0x7800] ;  /* 0x007800009420783b */ /* 0x000e620000000200 */
[----:B------:R-:W-:Y:S01]  /*5a90*/  FMUL.FTZ R29, R29, UR7 ;  /* 0x000000071d1d7c20 */ /* 0x000fe20008410000 */
[----:B------:R-:W-:Y:S01]  /*5aa0*/  FMUL.FTZ R30, R30, UR7 ;  /* 0x000000071e1e7c20 */ /* 0x000fe20008410000 */
[----:B------:R-:W-:Y:S01]  /*5ab0*/  FMUL.FTZ R31, R31, UR7 ;  /* 0x000000071f1f7c20 */ /* 0x000fe20008410000 */
[----:B------:R-:W-:Y:S01]  /*5ac0*/  HMMA.16816.F32 R12, R116, R110, R12 ;  /* 0x0000006e740c723c */ /* 0x000fe2000000180c */
[----:B------:R-:W3:Y:S01]  /*5ad0*/  S2R R111, SR_TID.X ;  /* 0x00000000006f7919 */ /* 0x000ee20000002100 */
[----:B------:R-:W4:Y:S01]  /*5ae0*/  MUFU.TANH R0, R0 ;  /* 0x0000000000007308 */ /* 0x000f220000002400 */
[----:B------:R-:W-:Y:S01]  /*5af0*/  FMUL.FTZ R24, R24, UR7 ;  /* 0x0000000718187c20 */ /* 0x000fe20008410000 */
[----:B------:R-:W-:Y:S01]  /*5b00*/  FMUL.FTZ R137, R25, UR7 ;  /* 0x0000000719897c20 */ /* 0x000fe20008410000 */
[----:B------:R-:W-:Y:S01]  /*5b10*/  FMUL.FTZ R110, R26, UR7 ;  /* 0x000000071a6e7c20 */ /* 0x000fe20008410000 */
[----:B------:R-:W-:-:S02]  /*5b20*/  FMUL.FTZ R121, R27, UR7 ;  /* 0x000000071b797c20 */ /* 0x000fc40008410000 */
[C---:B------:R-:W-:Y:S02]  /*5b30*/  HMMA.16816.F32 R20, R112.reuse, R130, R20 ;  /* 0x000000827014723c */ /* 0x040fe40000001814 */
[----:B------:R5:W1:Y:S06]  /*5b40*/  MUFU.TANH R139, R24 ;  /* 0x00000018008b7308 */ /* 0x000a6c0000002400 */
[C---:B--2---:R-:W-:Y:S02]  /*5b50*/  HMMA.16816.F32 R16, R112.reuse, R104, R16 ;  /* 0x000000687010723c */ /* 0x044fe40000001810 */
[----:B------:R-:W2:Y:S06]  /*5b60*/  MUFU.TANH R120, R120 ;  /* 0x0000007800787308 */ /* 0x000eac0000002400 */
[----:B------:R-:W-:Y:S02]  /*5b70*/  HMMA.16816.F32 R12, R112, R106, R12 ;  /* 0x0000006a700c723c */ /* 0x000fe4000000180c */
[----:B------:R-:W2:Y:S01]  /*5b80*/  MUFU.TANH R108, R108 ;  /* 0x0000006c006c7308 */ /* 0x000ea20000002400 */
[----:B-----5:R-:W5:Y:S01]  /*5b90*/  LDSM.16.M88.4 R24, [R147+0x7800] ;  /* 0x007800009318783b */ /* 0x020f620000000200 */
[----:B------:R-:W-:Y:S01]  /*5ba0*/  FMUL.FTZ R22, R22, UR7 ;  /* 0x0000000716167c20 */ /* 0x000fe20008410000 */
[----:B------:R-:W-:-:S05]  /*5bb0*/  DEPBAR.LE SB0, 0x0 ;  /* 0x000080000000791a */ /* 0x000fca0000000000 */
[----:B------:R-:W2:Y:S01]  /*5bc0*/  MUFU.TANH R109, R109 ;  /* 0x0000006d006d7308 */ /* 0x000ea20000002400 */
[----:B------:R-:W-:Y:S01]  /*5bd0*/  FMUL.FTZ R135, R16, UR7 ;  /* 0x0000000710877c20 */ /* 0x000fe20008410000 */
[C---:B-1----:R-:W-:Y:S01]  /*5be0*/  HMMA.16816.F32 R4, R116.reuse, R32, R4 ;  /* 0x000000207404723c */ /* 0x042fe20000001804 */
[----:B---3--:R-:W-:Y:S02]  /*5bf0*/  IMAD.SHL.U32 R16, R111, 0x2, RZ ;  /* 0x000000026f107824 */ /* 0x008fe400078e00ff */
[----:B------:R-:W-:Y:S01]  /*5c00*/  FMUL.FTZ R33, R20, UR7 ;  /* 0x0000000714217c20 */ /* 0x000fe20008410000 */
[----:B------:R-:W-:Y:S01]  /*5c10*/  FMUL.FTZ R20, R21, UR7 ;  /* 0x0000000715147c20 */ /* 0x000fe20008410000 */
[----:B------:R-:W-:Y:S01]  /*5c20*/  FMUL.FTZ R21, R23, UR7 ;  /* 0x0000000717157c20 */ /* 0x000fe20008410000 */
[----:B------:R-:W-:Y:S01]  /*5c30*/  FMUL.FTZ R133, R17, UR7 ;  /* 0x0000000711857c20 */ /* 0x000fe20008410000 */
[----:B------:R-:W-:Y:S01]  /*5c40*/  LOP3.LUT R16, R16, 0x6, RZ, 0xc0, !PT ;  /* 0x0000000610107812 */ /* 0x000fe200078ec0ff */
[----:B------:R-:W1:Y:S01]  /*5c50*/  MUFU.TANH R28, R28 ;  /* 0x0000001c001c7308 */ /* 0x000e620000002400 */
[----:B------:R-:W-:Y:S01]  /*5c60*/  HMMA.16816.F32 R124, R116, R34, R124 ;  /* 0x00000022747c723c */ /* 0x000fe2000000187c */
[----:B------:R-:W-:Y:S01]  /*5c70*/  FMUL.FTZ R34, R18, UR7 ;  /* 0x0000000712227c20 */ /* 0x000fe20008410000 */
[----:B------:R-:W-:Y:S01]  /*5c80*/  FMUL.FTZ R18, R19, UR7 ;  /* 0x0000000713127c20 */ /* 0x000fe20008410000 */
[----:B------:R-:W-:-:S04]  /*5c90*/  LEA R17, R101, R16, 0x6 ;  /* 0x0000001065117211 */ /* 0x000fc800078e30ff */
[----:B------:R-:W3:Y:S01]  /*5ca0*/  MUFU.TANH R29, R29 ;  /* 0x0000001d001d7308 */ /* 0x000ee20000002400 */
[C---:B------:R-:W-:Y:S01]  /*5cb0*/  VIADD R23, R17.reuse, 0xffffff80 ;  /* 0xffffff8011177836 */ /* 0x040fe20000000000 */
[----:B------:R-:W-:-:S04]  /*5cc0*/  IADD3 R19, PT, PT, R17, -0x7f, RZ ;  /* 0xffffff8111137810 */ /* 0x000fc80007ffe0ff */
[C---:B------:R-:W-:Y:S02]  /*5cd0*/  ISETP.GE.AND P6, PT, R23.reuse, R136, PT ;  /* 0x000000881700720c */ /* 0x040fe40003fc6270 */
[----:B------:R-:W1:Y:S01]  /*5ce0*/  MUFU.TANH R30, R30 ;  /* 0x0000001e001e7308 */ /* 0x000e620000002400 */
[----:B------:R-:W-:Y:S02]  /*5cf0*/  ISETP.GE.AND P4, PT, R23, R2, PT ;  /* 0x000000021700720c */ /* 0x000fe40003f86270 */
[C---:B------:R-:W-:Y:S02]  /*5d00*/  ISETP.GE.AND P5, PT, R19.reuse, R136, PT ;  /* 0x000000881300720c */ /* 0x040fe40003fa6270 */
[----:B------:R-:W-:Y:S01]  /*5d10*/  ISETP.GE.AND P3, PT, R19, R2, PT ;  /* 0x000000021300720c */ /* 0x000fe20003f66270 */
[----:B-----5:R-:W-:Y:S02]  /*5d20*/  HMMA.16816.F32 R4, R112, R24, R4 ;  /* 0x000000187004723c */ /* 0x020fe40000001804 */
[----:B------:R-:W1:Y:S01]  /*5d30*/  MUFU.TANH R31, R31 ;  /* 0x0000001f001f7308 */ /* 0x000e620000002400 */
[----:B------:R-:W-:-:S05]  /*5d40*/  IADD3 R25, PT, PT, R17, -0x78, RZ ;  /* 0xffffff8811197810 */ /* 0x000fca0007ffe0ff */
[----:B------:R-:W-:Y:S02]  /*5d50*/  HMMA.16816.F32 R124, R112, R26, R124 ;  /* 0x0000001a707c723c */ /* 0x000fe4000000187c */
[----:B------:R-:W1:Y:S08]  /*5d60*/  MUFU.TANH R137, R137 ;  /* 0x0000008900897308 */ /* 0x000e700000002400 */
[----:B------:R-:W1:Y:S08]  /*5d70*/  MUFU.TANH R110, R110 ;  /* 0x0000006e006e7308 */ /* 0x000e700000002400 */
[----:B------:R1:W1:Y:S08]  /*5d80*/  MUFU.TANH R32, R121 ;  /* 0x0000007900207308 */ /* 0x0002700000002400 */
[----:B------:R-:W1:Y:S08]  /*5d90*/  MUFU.TANH R33, R33 ;  /* 0x0000002100217308 */ /* 0x000e700000002400 */
[----:B------:R-:W1:Y:S08]  /*5da0*/  MUFU.TANH R20, R20 ;  /* 0x0000001400147308 */ /* 0x000e700000002400 */
[----:B------:R-:W1:Y:S08]  /*5db0*/  MUFU.TANH R22, R22 ;  /* 0x0000001600167308 */ /* 0x000e700000002400 */
[----:B------:R-:W1:Y:S08]  /*5dc0*/  MUFU.TANH R21, R21 ;  /* 0x0000001500157308 */ /* 0x000e700000002400 */
[----:B------:R-:W1:Y:S08]  /*5dd0*/  MUFU.TANH R135, R135 ;  /* 0x0000008700877308 */ /* 0x000e700000002400 */
[----:B------:R-:W1:Y:S08]  /*5de0*/  MUFU.TANH R133, R133 ;  /* 0x0000008500857308 */ /* 0x000e700000002400 */
[----:B------:R1:W1:Y:S08]  /*5df0*/  MUFU.TANH R16, R34 ;  /* 0x0000002200107308 */ /* 0x0002700000002400 */
[----:B------:R-:W1:Y:S01]  /*5e00*/  MUFU.TANH R18, R18 ;  /* 0x0000001200127308 */ /* 0x000e620000002400 */
[----:B------:R-:W-:Y:S06]  /*5e10*/  BAR.SYNC.DEFER_BLOCKING 0x0 ;  /* 0x0000000000007b1d */ /* 0x000fec0000010000 */
[----:B--234-:R-:W-:Y:S05]  /*5e20*/  @!P2 BRA `(.L_x_785) ;  /* 0x0000000000f0a947 */ /* 0x01cfea0003800000 */
[----:B-1----:R-:W-:-:S04]  /*5e30*/  VIADD R34, R101, 0xfffffffd ;  /* 0xfffffffd65227836 */ /* 0x002fc80000000000 */
        /* <DEDUP_REMOVED lines=59> */
.L_x_785:
[----:B------:R-:W-:Y:S01]  /*61f0*/  IADD3 R11, PT, PT, R17, -0x77, RZ ;  /* 0xffffff89110b7810 */ /* 0x000fe20007ffe0ff */
[----:B------:R-:W-:Y:S01]  /*6200*/  FMUL.FTZ R129, R13, UR7 ;  /* 0x000000070d817c20 */ /* 0x000fe20008410000 */
[----:B------:R-:W-:Y:S01]  /*6210*/  IADD3 R19, PT, PT, R17, -0x70, RZ ;  /* 0xffffff9011137810 */ /* 0x000fe20007ffe0ff */
[----:B------:R-:W-:Y:S01]  /*6220*/  FMUL.FTZ R12, R12, UR7 ;  /* 0x000000070c0c7c20 */ /* 0x000fe20008410000 */
[-C--:B------:R-:W-:Y:S01]  /*6230*/  ISETP.GE.AND P2, PT, R25, R136.reuse, PT ;  /* 0x000000881900720c */ /* 0x080fe20003f46270 */
[----:B------:R-:W-:Y:S01]  /*6240*/  FMUL.FTZ R4, R4, UR7 ;  /* 0x0000000704047c20 */ /* 0x000fe20008410000 */
[----:B------:R-:W-:Y:S01]  /*6250*/  FSEL R23, R0, -INF , !P6 ;  /* 0xff80000000177808 */ /* 0x000fe20007000000 */
[----:B------:R-:W3:Y:S01]  /*6260*/  MUFU.TANH R129, R129 ;  /* 0x0000008100817308 */ /* 0x000ee20000002400 */
[----:B------:R-:W-:Y:S01]  /*6270*/  ISETP.GE.AND P1, PT, R11, R136, PT ;  /* 0x000000880b00720c */ /* 0x000fe20003f26270 */
[----:B-1----:R-:W-:Y:S01]  /*6280*/  FMUL.FTZ R121, R15, UR7 ;  /* 0x000000070f797c20 */ /* 0x002fe20008410000 */
[----:B------:R-:W-:Y:S01]  /*6290*/  ISETP.GE.AND P6, PT, R11, R2, PT ;  /* 0x000000020b00720c */ /* 0x000fe20003fc6270 */
[----:B--2---:R-:W-:Y:S01]  /*62a0*/  FMUL.FTZ R105, R125, UR7 ;  /* 0x000000077d697c20 */ /* 0x004fe20008410000 */
[----:B------:R-:W-:Y:S01]  /*62b0*/  IADD3 R13, PT, PT, R17, -0x6f, RZ ;  /* 0xffffff91110d7810 */ /* 0x000fe20007ffe0ff */
[----:B------:R-:W-:Y:S01]  /*62c0*/  FMUL.FTZ R14, R14, UR7 ;  /* 0x000000070e0e7c20 */ /* 0x000fe20008410000 */
[----:B------:R-:W-:Y:S01]  /*62d0*/  FSEL R11, R108, -INF , !P4 ;  /* 0xff8000006c0b7808 */ /* 0x000fe20006000000 */
[----:B------:R-:W1:Y:S01]  /*62e0*/  MUFU.TANH R131, R12 ;  /* 0x0000000c00837308 */ /* 0x000e620000002400 */
[----:B------:R-:W-:Y:S01]  /*62f0*/  FSEL R35, R120, -INF , !P5 ;  /* 0xff80000078237808 */ /* 0x000fe20006800000 */
[----:B------:R-:W-:Y:S01]  /*6300*/  FMUL.FTZ R111, R124, UR7 ;  /* 0x000000077c6f7c20 */ /* 0x000fe20008410000 */
[C---:B------:R-:W-:Y:S01]  /*6310*/  ISETP.GE.AND P4, PT, R19.reuse, R136, PT ;  /* 0x000000881300720c */ /* 0x040fe20003f86270 */
[----:B------:R-:W-:Y:S01]  /*6320*/  FMUL.FTZ R6, R6, UR7 ;  /* 0x0000000706067c20 */ /* 0x000fe20008410000 */
[----:B------:R-:W-:-:S02]  /*6330*/  ISETP.GE.AND P5, PT, R19, R2, PT ;  /* 0x000000021300720c */ /* 0x000fc40003fa6270 */
[----:B------:R-:W-:Y:S01]  /*6340*/  FSEL R19, R109, -INF , !P3 ;  /* 0xff8000006d137808 */ /* 0x000fe20005800000 */
[----:B------:R-:W-:Y:S01]  /*6350*/  FMUL.FTZ R109, R5, UR7 ;  /* 0x00000007056d7c20 */ /* 0x000fe20008410000 */
[----:B------:R-:W-:Y:S01]  /*6360*/  FSEL R141, R28, -INF , !P2 ;  /* 0xff8000001c8d7808 */ /* 0x000fe20005000000 */
[----:B------:R2:W4:Y:S01]  /*6370*/  MUFU.TANH R113, R4 ;  /* 0x0000000400717308 */ /* 0x0005220000002400 */
[----:B------:R-:W-:Y:S01]  /*6380*/  ISETP.GE.AND P0, PT, R25, R2, PT ;  /* 0x000000021900720c */ /* 0x000fe20003f06270 */
[----:B------:R-:W-:Y:S01]  /*6390*/  FMUL.FTZ R28, R127, UR7 ;  /* 0x000000077f1c7c20 */ /* 0x000fe20008410000 */
[C---:B------:R-:W-:Y:S02]  /*63a0*/  ISETP.GE.AND P3, PT, R13.reuse, R136, PT ;  /* 0x000000880d00720c */ /* 0x040fe40003f66270 */
[----:B------:R-:W-:Y:S02]  /*63b0*/  ISETP.GE.AND P2, PT, R13, R2, PT ;  /* 0x000000020d00720c */ /* 0x000fe40003f46270 */
[C---:B------:R-:W-:Y:S01]  /*63c0*/  IADD3 R13, PT, PT, R17.reuse, -0x68, RZ ;  /* 0xffffff98110d7810 */ /* 0x040fe20007ffe0ff */
[----:B------:R-:W5:Y:S01]  /*63d0*/  MUFU.TANH R109, R109 ;  /* 0x0000006d006d7308 */ /* 0x000f620000002400 */
[----:B------:R-:W-:-:S02]  /*63e0*/  IADD3 R25, PT, PT, R17, -0x60, RZ ;  /* 0xffffffa011197810 */ /* 0x000fc40007ffe0ff */
[----:B------:R-:W-:Y:S02]  /*63f0*/  FSEL R143, R29, -INF , !P1 ;  /* 0xff8000001d8f7808 */ /* 0x000fe40004800000 */
[----:B------:R-:W-:Y:S02]  /*6400*/  IADD3 R27, PT, PT, R17, -0x67, RZ ;  /* 0xffffff99111b7810 */ /* 0x000fe40007ffe0ff */
[----:B------:R-:W-:Y:S01]  /*6410*/  FSEL R15, R30, -INF , !P0 ;  /* 0xff8000001e0f7808 */ /* 0x000fe20004000000 */
[----:B------:R-:W5:Y:S01]  /*6420*/  MUFU.TANH R105, R105 ;  /* 0x0000006900697308 */ /* 0x000f620000002400 */
[----:B--2---:R-:W-:Y:S02]  /*6430*/  FMNMX3.FTZ R4, R100, R23, R35, !PT ;  /* 0x0000001764047276 */ /* 0x004fe40007810023 */
[C---:B------:R-:W-:Y:S02]  /*6440*/  ISETP.GE.AND P0, PT, R13.reuse, R136, PT ;  /* 0x000000880d00720c */ /* 0x040fe40003f06270 */
[----:B------:R-:W-:-:S02]  /*6450*/  ISETP.GE.AND P1, PT, R13, R2, PT ;  /* 0x000000020d00720c */ /* 0x000fc40003f26270 */
[----:B------:R-:W-:Y:S01]  /*6460*/  FSEL R115, R110, -INF , !P5 ;  /* 0xff8000006e737808 */ /* 0x000fe20006800000 */
[----:B------:R-:W2:Y:S01]  /*6470*/  MUFU.TANH R123, R14 ;  /* 0x0000000e007b7308 */ /* 0x000ea20000002400 */
[----:B------:R-:W-:Y:S02]  /*6480*/  FSEL R137, R137, -INF , !P3 ;  /* 0xff80000089897808 */ /* 0x000fe40005800000 */
[----:B------:R-:W-:Y:S01]  /*6490*/  FSEL R13, R31, -INF , !P6 ;  /* 0xff8000001f0d7808 */ /* 0x000fe20007000000 */
[----:B------:R-:W-:Y:S01]  /*64a0*/  FMUL.FTZ R31, R7, UR7 ;  /* 0x00000007071f7c20 */ /* 0x000fe20008410000 */
[C---:B------:R-:W-:Y:S02]  /*64b0*/  ISETP.GE.AND P5, PT, R25.reuse, R136, PT ;  /* 0x000000881900720c */ /* 0x040fe40003fa6270 */
[----:B------:R-:W-:Y:S01]  /*64c0*/  ISETP.GE.AND P3, PT, R25, R2, PT ;  /* 0x000000021900720c */ /* 0x000fe20003f66270 */
[----:B------:R-:W2:Y:S01]  /*64d0*/  MUFU.TANH R121, R121 ;  /* 0x0000007900797308 */ /* 0x000ea20000002400 */
[----:B------:R-:W-:-:S02]  /*64e0*/  ISETP.GE.AND P6, PT, R27, R136, PT ;  /* 0x000000881b00720c */ /* 0x000fc40003fc6270 */
[----:B------:R-:W-:Y:S02]  /*64f0*/  FSEL R139, R139, -INF , !P4 ;  /* 0xff8000008b8b7808 */ /* 0x000fe40006000000 */
[----:B------:R-:W-:Y:S02]  /*6500*/  IADD3 R25, PT, PT, R17, -0x5f, RZ ;  /* 0xffffffa111197810 */ /* 0x000fe40007ffe0ff */
[----:B------:R-:W-:Y:S01]  /*6510*/  FMNMX3.FTZ R4, R4, R141, R143, !PT ;  /* 0x0000008d04047276 */ /* 0x000fe2000781008f */
[----:B------:R-:W2:Y:S01]  /*6520*/  MUFU.TANH R111, R111 ;  /* 0x0000006f006f7308 */ /* 0x000ea20000002400 */
[----:B------:R-:W-:Y:S02]  /*6530*/  ISETP.GE.AND P4, PT, R27, R2, PT ;  /* 0x000000021b00720c */ /* 0x000fe40003f86270 */
[----:B------:R-:W-:Y:S02]  /*6540*/  IADD3 R5, PT, PT, R17, -0x58, RZ ;  /* 0xffffffa811057810 */ /* 0x000fe40007ffe0ff */
[----:B------:R-:W-:-:S02]  /*6550*/  FSEL R117, R32, -INF , !P2 ;  /* 0xff80000020757808 */ /* 0x000fc40005000000 */
[----:B------:R-:W-:Y:S01]  /*6560*/  IADD3 R29, PT, PT, R17, -0x57, RZ ;  /* 0xffffffa9111d7810 */ /* 0x000fe20007ffe0ff */
[----:B------:R2:W2:Y:S01]  /*6570*/  MUFU.TANH R103, R6 ;  /* 0x0000000600677308 */ /* 0x0004a20000002400 */
[----:B------:R-:W-:Y:S02]  /*6580*/  ISETP.GE.AND P2, PT, R25, R136, PT ;  /* 0x000000881900720c */ /* 0x000fe40003f46270 */
[----:B------:R-:W-:Y:S02]  /*6590*/  FSEL R107, R33, -INF , !P0 ;  /* 0xff800000216b7808 */ /* 0x000fe40004000000 */
[----:B------:R-:W-:Y:S02]  /*65a0*/  FSEL R119, R20, -INF , !P6 ;  /* 0xff80000014777808 */ /* 0x000fe40007000000 */
[----:B------:R-:W-:Y:S01]  /*65b0*/  FMNMX3.FTZ R4, R4, R139, R137, !PT ;  /* 0x0000008b04047276 */ /* 0x000fe20007810089 */
[----:B------:R-:W2:Y:S01]  /*65c0*/  MUFU.TANH R31, R31 ;  /* 0x0000001f001f7308 */ /* 0x000ea20000002400 */
[----:B------:R-:W-:-:S02]  /*65d0*/  ISETP.GE.AND P0, PT, R25, R2, PT ;  /* 0x000000021900720c */ /* 0x000fc40003f06270 */
[----:B------:R-:W-:Y:S02]  /*65e0*/  FSEL R27, R22, -INF , !P1 ;  /* 0xff800000161b7808 */ /* 0x000fe40004800000 */
[----:B------:R-:W-:Y:S02]  /*65f0*/  FSEL R25, R21, -INF , !P4 ;  /* 0xff80000015197808 */ /* 0x000fe40006000000 */
[C---:B------:R-:W-:Y:S01]  /*6600*/  ISETP.GE.AND P1, PT, R5.reuse, R136, PT ;  /* 0x000000880500720c */ /* 0x040fe20003f26270 */
[----:B------:R-:W-:Y:S01]  /*6610*/  MUFU.TANH R28, R28 ;  /* 0x0000001c001c7308 */ /* 0x000fe20000002400 */
[----:B------:R-:W-:Y:S02]  /*6620*/  ISETP.GE.AND P6, PT, R5, R2, PT ;  /* 0x000000020500720c */ /* 0x000fe40003fc6270 */
[----:B------:R-:W-:Y:S02]  /*6630*/  ISETP.GE.AND P4, PT, R29, R136, PT ;  /* 0x000000881d00720c */ /* 0x000fe40003f86270 */
[----:B------:R-:W-:-:S02]  /*6640*/  IADD3 R5, PT, PT, R17, -0x50, RZ ;  /* 0xffffffb011057810 */ /* 0x000fc40007ffe0ff */
[----:B------:R-:W-:Y:S02]  /*6650*/  FSEL R135, R135, -INF , !P5 ;  /* 0xff80000087877808 */ /* 0x000fe40006800000 */
[----:B------:R-:W-:Y:S02]  /*6660*/  FSEL R133, R133, -INF , !P2 ;  /* 0xff80000085857808 */ /* 0x000fe40005000000 */
[----:B------:R-:W-:Y:S02]  /*6670*/  IADD3 R7, PT, PT, R17, -0x4f, RZ ;  /* 0xffffffb111077810 */ /* 0x000fe40007ffe0ff */
[----:B------:R-:W-:Y:S02]  /*6680*/  FMNMX3.FTZ R4, R4, R107, R119, !PT ;  /* 0x0000006b04047276 */ /* 0x000fe40007810077 */
[----:B---3--:R-:W-:Y:S02]  /*6690*/  FSEL R129, R129, -INF , !P4 ;  /* 0xff80000081817808 */ /* 0x008fe40006000000 */
[----:B------:R-:W-:-:S02]  /*66a0*/  ISETP.GE.AND P2, PT, R5, R136, PT ;  /* 0x000000880500720c */ /* 0x000fc40003f46270 */
[----:B-1----:R-:W-:Y:S02]  /*66b0*/  FSEL R131, R131, -INF , !P1 ;  /* 0xff80000083837808 */ /* 0x002fe40004800000 */
[----:B------:R-:W-:Y:S02]  /*66c0*/  ISETP.GE.AND P4, PT, R7, R136, PT ;  /* 0x000000880700720c */ /* 0x000fe40003f86270 */
[----:B------:R-:W-:Y:S02]  /*66d0*/  FMNMX3.FTZ R4, R4, R135, R133, !PT ;  /* 0x0000008704047276 */ /* 0x000fe40007810085 */
[----:B------:R-:W-:Y:S01]  /*66e0*/  ISETP.GE.AND P5, PT, R29, R2, PT ;  /* 0x000000021d00720c */ /* 0x000fe20003fa6270 */
[----:B------:R-:W-:Y:S01]  /*66f0*/  FMUL.FTZ R29, R126, UR7 ;  /* 0x000000077e1d7c20 */ /* 0x000fe20008410000 */
[----:B------:R-:W-:Y:S02]  /*6700*/  FMNMX3.FTZ R0, R3, R11, R19, !PT ;  /* 0x0000000b03007276 */ /* 0x000fe40007810013 */
[----:B----4-:R-:W-:-:S02]  /*6710*/  FSEL R113, R113, -INF , !P2 ;  /* 0xff80000071717808 */ /* 0x010fc40005000000 */
[----:B-----5:R-:W-:Y:S01]  /*6720*/  FSEL R109, R109, -INF , !P4 ;  /* 0xff8000006d6d7808 */ /* 0x020fe20006000000 */
[----:B------:R-:W1:Y:S01]  /*6730*/  MUFU.TANH R29, R29 ;  /* 0x0000001d001d7308 */ /* 0x000e620000002400 */
[----:B------:R-:W-:Y:S02]  /*6740*/  FMNMX3.FTZ R4, R4, R131, R129, !PT ;  /* 0x0000008304047276 */ /* 0x000fe40007810081 */
[----:B------:R-:W-:Y:S02]  /*6750*/  FMNMX3.FTZ R0, R0, R15, R13, !PT ;  /* 0x0000000f00007276 */ /* 0x000fe4000781000d */
[----:B------:R-:W-:Y:S02]  /*6760*/  ISETP.GE.AND P1, PT, R5, R2, PT ;  /* 0x000000020500720c */ /* 0x000fe40003f26270 */
[C---:B------:R-:W-:Y:S02]  /*6770*/  IADD3 R5, PT, PT, R17.reuse, -0x48, RZ ;  /* 0xffffffb811057810 */ /* 0x040fe40007ffe0ff */
[----:B------:R-:W-:-:S02]  /*6780*/  IADD3 R17, PT, PT, R17, -0x47, RZ ;  /* 0xffffffb911117810 */ /* 0x000fc40007ffe0ff */
[----:B--2---:R-:W-:Y:S02]  /*6790*/  FMNMX3.FTZ R6, R4, R113, R109, !PT ;  /* 0x0000007104067276 */ /* 0x004fe4000781006d */
[----:B------:R-:W-:Y:S02]  /*67a0*/  FMNMX3.FTZ R4, R0, R115, R117, !PT ;  /* 0x0000007300047276 */ /* 0x000fe40007810075 */
[----:B------:R-:W-:Y:S02]  /*67b0*/  ISETP.GE.AND P4, PT, R17, R136, PT ;  /* 0x000000881100720c */ /* 0x000fe40003f86270 */
[----:B------:R-:W-:Y:S02]  /*67c0*/  FSEL R127, R16, -INF , !P3 ;  /* 0xff800000107f7808 */ /* 0x000fe40005800000 */
[----:B------:R-:W-:Y:S02]  /*67d0*/  FSEL R125, R18, -INF , !P0 ;  /* 0xff800000127d7808 */ /* 0x000fe40004000000 */
[----:B------:R-:W-:-:S02]  /*67e0*/  FMNMX3.FTZ R4, R4, R27, R25, !PT ;  /* 0x0000001b04047276 */ /* 0x000fc40007810019 */
[----:B------:R-:W-:Y:S02]  /*67f0*/  ISETP.GE.AND P2, PT, R5, R136, PT ;  /* 0x000000880500720c */ /* 0x000fe40003f46270 */
[----:B------:R-:W-:Y:S02]  /*6800*/  FSEL R105, R105, -INF , !P4 ;  /* 0xff80000069697808 */ /* 0x000fe40006000000 */
[----:B------:R-:W-:Y:S02]  /*6810*/  ISETP.GE.AND P4, PT, R7, R2, PT ;  /* 0x000000020700720c */ /* 0x000fe40003f86270 */
[----:B------:R-:W-:Y:S02]  /*6820*/  FSEL R123, R123, -INF , !P6 ;  /* 0xff8000007b7b7808 */ /* 0x000fe40007000000 */
[----:B------:R-:W-:Y:S02]  /*6830*/  FSEL R121, R121, -INF , !P5 ;  /* 0xff80000079797808 */ /* 0x000fe40006800000 */
[----:B------:R-:W-:-:S02]  /*6840*/  FMNMX3.FTZ R4, R4, R127, R125, !PT ;  /* 0x0000007f04047276 */ /* 0x000fc4000781007d */
[----:B------:R-:W-:Y:S02]  /*6850*/  FSEL R111, R111, -INF , !P2 ;  /* 0xff8000006f6f7808 */ /* 0x000fe40005000000 */
[-C--:B------:R-:W-:Y:S02]  /*6860*/  ISETP.GE.AND P2, PT, R5, R2.reuse, PT ;  /* 0x000000020500720c */ /* 0x080fe40003f46270 */
[----:B------:R-:W-:Y:S02]  /*6870*/  ISETP.GE.AND P0, PT, R17, R2, PT ;  /* 0x000000021100720c */ /* 0x000fe40003f06270 */
[----:B------:R-:W-:Y:S02]  /*6880*/  FSEL R103, R103, -INF , !P1 ;  /* 0xff80000067677808 */ /* 0x000fe40004800000 */
[----:B------:R-:W-:Y:S02]  /*6890*/  FSEL R31, R31, -INF , !P4 ;  /* 0xff8000001f1f7808 */ /* 0x000fe40006000000 */
[----:B------:R-:W-:-:S02]  /*68a0*/  FMNMX3.FTZ R4, R4, R123, R121, !PT ;  /* 0x0000007b04047276 */ /* 0x000fc40007810079 */
[----:B-1----:R-:W-:Y:S02]  /*68b0*/  FSEL R29, R29, -INF , !P2 ;  /* 0xff8000001d1d7808 */ /* 0x002fe40005000000 */
        /* <DEDUP_REMOVED lines=20> */
[----:B------:R-:W-:Y:S01]  /*6a00*/  FFMA.FTZ R104, R23, UR6, -R108 ;  /* 0x0000000617687c23 */ /* 0x000fe2000801086c */
[----:B------:R-:W-:Y:S01]  /*6a10*/  FSEL R6, R0, RZ, P0 ;  /* 0x000000ff00067208 */ /* 0x000fe20000000000 */
[----:B------:R-:W-:Y:S01]  /*6a20*/  LDSM.16.MT88.4 R20, [R146+0x8000] ;  /* 0x008000009214783b */ /* 0x000fe20000004200 */
[----:B------:R-:W-:Y:S01]  /*6a30*/  FADD.FTZ R4, R100, -R5 ;  /* 0x8000000564047221 */ /* 0x000fe20000010000 */
[--C-:B------:R-:W-:Y:S01]  /*6a40*/  FFMA.FTZ R102, R11, UR6, -R30.reuse ;  /* 0x000000060b667c23 */ /* 0x100fe2000801081e */
[----:B------:R-:W-:Y:S01]  /*6a50*/  FFMA.FTZ R11, R19, UR6, -R30 ;  /* 0x00000006130b7c23 */ /* 0x000fe2000801081e */
[----:B------:R-:W-:Y:S01]  /*6a60*/  FADD.FTZ R6, R3, -R6 ;  /* 0x8000000603067221 */ /* 0x000fe20000010000 */
[----:B------:R-:W1:Y:S01]  /*6a70*/  LDSM.16.MT88.4 R16, [R150+0x8000] ;  /* 0x008000009610783b */ /* 0x000e620000004200 */
[--C-:B------:R-:W-:Y:S01]  /*6a80*/  FFMA.FTZ R34, R35, UR6, -R108.reuse ;  /* 0x0000000623227c23 */ /* 0x100fe2000801086c */
[--C-:B------:R-:W-:Y:S01]  /*6a90*/  FFMA.FTZ R33, R141, UR6, -R108.reuse ;  /* 0x000000068d217c23 */ /* 0x100fe2000801086c */
[----:B------:R-:W-:Y:S01]  /*6aa0*/  FFMA.FTZ R32, R143, UR6, -R108 ;  /* 0x000000068f207c23 */ /* 0x000fe2000801086c */
[--C-:B------:R-:W-:Y:S01]  /*6ab0*/  FFMA.FTZ R10, R15, UR6, -R30.reuse ;  /* 0x000000060f0a7c23 */ /* 0x100fe2000801081e */
[----:B------:R-:W-:Y:S01]  /*6ac0*/  FFMA.FTZ R35, R13, UR6, -R30 ;  /* 0x000000060d237c23 */ /* 0x000fe2000801081e */
[----:B------:R-:W-:Y:S01]  /*6ad0*/  FMUL.FTZ R100, R4, UR6 ;  /* 0x0000000604647c20 */ /* 0x000fe20008410000 */
[----:B------:R-:W-:Y:S01]  /*6ae0*/  FMUL.FTZ R3, R6, UR6 ;  /* 0x0000000606037c20 */ /* 0x000fe20008410000 */
[----:B------:R-:W-:Y:S01]  /*6af0*/  MUFU.EX2 R104, R104 ;  /* 0x0000006800687308 */ /* 0x000fe20000000800 */
[----:B------:R-:W2:Y:S01]  /*6b00*/  LDSM.16.MT88.4 R12, [R145+0x8000] ;  /* 0x00800000910c783b */ /* 0x000ea20000004200 */
[----:B------:R-:W-:Y:S01]  /*6b10*/  FFMA.FTZ R119, R119, UR6, -R108 ;  /* 0x0000000677777c23 */ /* 0x000fe2000801086c */
[----:B------:R-:W-:Y:S01]  /*6b20*/  FFMA.FTZ R112, R115, UR6, -R30 ;  /* 0x0000000673707c23 */ /* 0x000fe2000801081e */
[--C-:B------:R-:W-:Y:S01]  /*6b30*/  FFMA.FTZ R106, R139, UR6, -R108.reuse ;  /* 0x000000068b6a7c23 */ /* 0x100fe2000801086c */
[----:B------:R-:W-:Y:S01]  /*6b40*/  FFMA.FTZ R110, R107, UR6, -R108 ;  /* 0x000000066b6e7c23 */ /* 0x000fe2000801086c */
[--C-:B------:R-:W-:Y:S01]  /*6b50*/  FFMA.FTZ R117, R117, UR6, -R30.reuse ;  /* 0x0000000675757c23 */ /* 0x100fe2000801081e */
[----:B------:R-:W-:Y:S01]  /*6b60*/  FFMA.FTZ R114, R27, UR6, -R30 ;  /* 0x000000061b727c23 */ /* 0x000fe2000801081e */
[----:B------:R-:W3:Y:S01]  /*6b70*/  MUFU.EX2 R34, R34 ;  /* 0x0000002200227308 */ /* 0x000ee20000000800 */
[--C-:B------:R-:W-:Y:S01]  /*6b80*/  FFMA.FTZ R137, R137, UR6, -R108.reuse ;  /* 0x0000000689897c23 */ /* 0x100fe2000801086c */
[--C-:B------:R-:W-:Y:S01]  /*6b90*/  FFMA.FTZ R135, R135, UR6, -R108.reuse ;  /* 0x0000000687877c23 */ /* 0x100fe2000801086c */
[--C-:B------:R-:W-:Y:S01]  /*6ba0*/  FFMA.FTZ R116, R133, UR6, -R108.reuse ;  /* 0x0000000685747c23 */ /* 0x100fe2000801086c */
[--C-:B------:R-:W-:Y:S01]  /*6bb0*/  FFMA.FTZ R118, R131, UR6, -R108.reuse ;  /* 0x0000000683767c23 */ /* 0x100fe2000801086c */
[----:B------:R-:W-:Y:S01]  /*6bc0*/  FFMA.FTZ R129, R129, UR6, -R108 ;  /* 0x0000000681817c23 */ /* 0x000fe2000801086c */
[--C-:B------:R-:W-:Y:S01]  /*6bd0*/  FFMA.FTZ R120, R127, UR6, -R30.reuse ;  /* 0x000000067f787c23 */ /* 0x100fe2000801081e */
[--C-:B------:R-:W-:Y:S01]  /*6be0*/  FFMA.FTZ R125, R125, UR6, -R30.reuse ;  /* 0x000000067d7d7c23 */ /* 0x100fe2000801081e */
[----:B------:R-:W-:Y:S01]  /*6bf0*/  MUFU.EX2 R33, R33 ;  /* 0x0000002100217308 */ /* 0x000fe20000000800 */
[--C-:B------:R-:W-:Y:S01]  /*6c00*/  FFMA.FTZ R122, R123, UR6, -R30.reuse ;  /* 0x000000067b7a7c23 */ /* 0x100fe2000801081e */
[----:B------:R-:W-:Y:S01]  /*6c10*/  FFMA.FTZ R121, R121, UR6, -R30 ;  /* 0x0000000679797c23 */ /* 0x000fe2000801081e */
[--C-:B------:R-:W-:Y:S01]  /*6c20*/  FFMA.FTZ R124, R109, UR6, -R108.reuse ;  /* 0x000000066d7c7c23 */ /* 0x100fe2000801086c */
[--C-:B------:R-:W-:Y:S01]  /*6c30*/  FFMA.FTZ R113, R113, UR6, -R108.reuse ;  /* 0x0000000671717c23 */ /* 0x100fe2000801086c */
[--C-:B------:R-:W-:Y:S01]  /*6c40*/  FFMA.FTZ R109, R111, UR6, -R108.reuse ;  /* 0x000000066f6d7c23 */ /* 0x100fe2000801086c */
[----:B------:R-:W-:Y:S01]  /*6c50*/  FFMA.FTZ R108, R105, UR6, -R108 ;  /* 0x00000006696c7c23 */ /* 0x000fe2000801086c */
[--C-:B------:R-:W-:Y:S01]  /*6c60*/  FFMA.FTZ R103, R103, UR6, -R30.reuse ;  /* 0x0000000667677c23 */ /* 0x100fe2000801081e */
[----:B------:R-:W4:Y:S01]  /*6c70*/  MUFU.EX2 R32, R32 ;  /* 0x0000002000207308 */ /* 0x000f220000000800 */
[----:B---3--:R-:W-:Y:S01]  /*6c80*/  F2FP.F16.F32.PACK_AB R4, R34, R104 ;  /* 0x000000682204723e */ /* 0x008fe200000000ff */
[--C-:B------:R-:W-:Y:S01]  /*6c90*/  FFMA.FTZ R126, R31, UR6, -R30.reuse ;  /* 0x000000061f7e7c23 */ /* 0x100fe2000801081e */
[--C-:B------:R-:W-:Y:S01]  /*6ca0*/  FFMA.FTZ R105, R29, UR6, -R30.reuse ;  /* 0x000000061d697c23 */ /* 0x100fe2000801081e */
[----:B------:R-:W-:-:S04]  /*6cb0*/  FFMA.FTZ R128, R28, UR6, -R30 ;  /* 0x000000061c807c23 */ /* 0x000fc8000801081e */
        /* <DEDUP_REMOVED lines=9> */
[----:B------:R4:W-:Y:S01]  /*6d50*/  MUFU.EX2 R115, R119 ;  /* 0x0000007700737308 */ /* 0x0009e20000000800 */
        /* <DEDUP_REMOVED lines=76> */
[----:B----4-:R-:W-:Y:S01]  /*7220*/  FFMA.FTZ R119, R25, UR6, -R30 ;  /* 0x0000000619777c23 */ /* 0x010fe2000801081e */
[----:B------:R-:W-:Y:S01]  /*7230*/  MUFU.EX2 R106, R106 ;  /* 0x0000006a006a7308 */ /* 0x000fe20000000800 */
[----:B------:R-:W-:Y:S01]  /*7240*/  LDSM.16.MT88.4 R24, [R146+0x8800] ;  /* 0x008800009218783b */ /* 0x000fe20000004200 */
[----:B------:R-:W-:Y:S01]  /*7250*/  FFMA.FTZ R175, R175, R100, R104 ;  /* 0x00000064afaf7223 */ /* 0x000fe20000010068 */
[----:B------:R-:W-:Y:S01]  /*7260*/  FFMA.FTZ R102, R173, R3, R102 ;  /* 0x00000003ad667223 */ /* 0x000fe20000010066 */
[C---:B---3--:R-:W-:Y:S01]  /*7270*/  HMMA.16816.F32 R36, R4.reuse, R20, R36 ;  /* 0x000000140424723c */ /* 0x048fe20000001824 */
[----:B------:R-:W-:Y:S01]  /*7280*/  LDSM.16.MT88.4 R28, [R145+0x9800] ;  /* 0x00980000911c783b */ /* 0x000fe20000004200 */
[----:B------:R-:W-:Y:S01]  /*7290*/  FADD.FTZ R34, R34, R175 ;  /* 0x000000af22227221 */ /* 0x000fe20000010000 */
[----:B------:R-:W-:Y:S01]  /*72a0*/  FADD.FTZ R11, R11, R102 ;  /* 0x000000660b0b7221 */ /* 0x000fe20000010000 */
[----:B------:R-:W3:Y:S01]  /*72b0*/  MUFU.EX2 R107, R137 ;  /* 0x00000089006b7308 */ /* 0x000ee20000000800 */
[----:B------:R-:W-:Y:S01]  /*72c0*/  MOV R3, R0 ;  /* 0x0000000000037202 */ /* 0x000fe20000000f00 */
[----:B------:R-:W-:Y:S01]  /*72d0*/  FADD.FTZ R33, R33, R34 ;  /* 0x0000002221217221 */ /* 0x000fe20000010000 */
[----:B------:R-:W-:Y:S01]  /*72e0*/  FADD.FTZ R10, R10, R11 ;  /* 0x0000000b0a0a7221 */ /* 0x000fe20000010000 */
[----:B------:R-:W-:Y:S01]  /*72f0*/  HMMA.16816.F32 R40, R4, R22, R40 ;  /* 0x000000160428723c */ /* 0x000fe20000001828 */
[----:B------:R-:W4:Y:S01]  /*7300*/  LDSM.16.MT88.4 R20, [R144+0xa000] ;  /* 0x00a000009014783b */ /* 0x000f220000004200 */
[----:B------:R-:W-:Y:S01]  /*7310*/  FADD.FTZ R33, R32, R33 ;  /* 0x0000002120217221 */ /* 0x000fe20000010000 */
[----:B------:R-:W-:Y:S01]  /*7320*/  FADD.FTZ R35, R35, R10 ;  /* 0x0000000a23237221 */ /* 0x000fe20000010000 */
[----:B------:R-:W-:Y:S01]  /*7330*/  MUFU.EX2 R110, R110 ;  /* 0x0000006e006e7308 */ /* 0x000fe20000000800 */
[----:B------:R-:W-:-:S03]  /*7340*/  MOV R100, R2 ;  /* 0x0000000200647202 */ /* 0x000fc60000000f00 */
[C---:B--2---:R-:W-:Y:S04]  /*7350*/  HMMA.16816.F32 R44, R4.reuse, R12, R44 ;  /* 0x0000000c042c723c */ /* 0x044fe8000000182c */
[----:B------:R-:W-:Y:S04]  /*7360*/  MUFU.EX2 R112, R112 ;  /* 0x0000007000707308 */ /* 0x000fe80000000800 */
[C---:B------:R-:W-:Y:S01]  /*7370*/  HMMA.16816.F32 R48, R4.reuse, R14, R48 ;  /* 0x0000000e0430723c */ /* 0x040fe20000001830 */
[----:B------:R-:W2:Y:S03]  /*7380*/  LDSM.16.MT88.4 R12, [R150+0x8800] ;  /* 0x00880000960c783b */ /* 0x000ea60000004200 */
[----:B------:R-:W5:Y:S04]  /*7390*/  MUFU.EX2 R117, R117 ;  /* 0x0000007500757308 */ /* 0x000f680000000800 */
[C---:B-1----:R-:W-:Y:S04]  /*73a0*/  HMMA.16816.F32 R52, R4.reuse, R16, R52 ;  /* 0x000000100434723c */ /* 0x042fe80000001834 */
[----:B------:R-:W-:Y:S04]  /*73b0*/  MUFU.EX2 R114, R114 ;  /* 0x0000007200727308 */ /* 0x000fe80000000800 */
[C---:B------:R-:W-:Y:S01]  /*73c0*/  HMMA.16816.F32 R56, R4.reuse, R18, R56 ;  /* 0x000000120438723c */ /* 0x040fe20000001838 */
[----:B------:R-:W1:Y:S03]  /*73d0*/  LDSM.16.MT88.4 R16, [R145+0x8800] ;  /* 0x008800009110783b */ /* 0x000e660000004200 */
[----:B------:R-:W2:Y:S04]  /*73e0*/  MUFU.EX2 R119, R119 ;  /* 0x0000007700777308 */ /* 0x000ea80000000800 */
[C---:B----4-:R-:W-:Y:S04]  /*73f0*/  HMMA.16816.F32 R60, R4.reuse, R20, R60 ;  /* 0x00000014043c723c */ /* 0x050fe8000000183c */
[----:B------:R-:W-:Y:S04]  /*7400*/  MUFU.EX2 R135, R135 ;  /* 0x0000008700877308 */ /* 0x000fe80000000800 */
[----:B------:R-:W-:Y:S01]  /*7410*/  HMMA.16816.F32 R64, R4, R22, R64 ;  /* 0x000000160440723c */ /* 0x000fe20000001840 */
[----:B------:R-:W4:Y:S01]  /*7420*/  LDSM.16.MT88.4 R20, [R144+0x8800] ;  /* 0x008800009014783b */ /* 0x000f220000004200 */
[----:B---3--:R-:W-:-:S02]  /*7430*/  F2FP.F16.F32.PACK_AB R4, R107, R106 ;  /* 0x0000006a6b04723e */ /* 0x008fc400000000ff */
[----:B------:R-:W3:Y:S01]  /*7440*/  MUFU.EX2 R116, R116 ;  /* 0x0000007400747308 */ /* 0x000ee20000000800 */
[----:B-----5:R-:W-:Y:S01]  /*7450*/  F2FP.F16.F32.PACK_AB R5, R117, R112 ;  /* 0x000000707505723e */ /* 0x020fe200000000ff */
[----:B------:R-:W-:Y:S01]  /*7460*/  FADD.FTZ R106, R106, R33 ;  /* 0x000000216a6a7221 */ /* 0x000fe20000010000 */
[----:B------:R-:W-:Y:S01]  /*7470*/  F2FP.F16.F32.PACK_AB R6, R115, R110 ;  /* 0x0000006e7306723e */ /* 0x000fe200000000ff */
[----:B------:R-:W-:Y:S01]  /*7480*/  FADD.FTZ R112, R112, R35 ;  /* 0x0000002370707221 */ /* 0x000fe20000010000 */
[----:B--2---:R-:W-:Y:S01]  /*7490*/  F2FP.F16.F32.PACK_AB R7, R119, R114 ;  /* 0x000000727707723e */ /* 0x004fe200000000ff */
[----:B------:R-:W-:Y:S02]  /*74a0*/  FADD.FTZ R107, R107, R106 ;  /* 0x0000006a6b6b7221 */ /* 0x000fe40000010000 */
[----:B------:R-:W-:Y:S01]  /*74b0*/  MUFU.EX2 R118, R118 ;  /* 0x0000007600767308 */ /* 0x000fe20000000800 */
[----:B------:R-:W-:Y:S01]  /*74c0*/  FADD.FTZ R117, R117, R112 ;  /* 0x0000007075757221 */ /* 0x000fe20000010000 */
[----:B------:R-:W-:-:S02]  /*74d0*/  FADD.FTZ R110, R110, R107 ;  /* 0x0000006b6e6e7221 */ /* 0x000fc40000010000 */
[----:B------:R-:W-:Y:S01]  /*74e0*/  HMMA.16816.F32 R96, R4, R12, R96 ;  /* 0x0000000c0460723c */ /* 0x000fe20000001860 */
[----:B------:R-:W-:Y:S01]  /*74f0*/  FADD.FTZ R114, R114, R117 ;  /* 0x0000007572727221 */ /* 0x000fe20000010000 */
[----:B------:R-:W-:Y:S02]  /*7500*/  FADD.FTZ R110, R115, R110 ;  /* 0x0000006e736e7221 */ /* 0x000fe40000010000 */
[----:B------:R-:W-:Y:S01]  /*7510*/  MUFU.EX2 R129, R129 ;  /* 0x0000008100817308 */ /* 0x000fe20000000800 */
[----:B------:R-:W-:-:S03]  /*7520*/  FADD.FTZ R119, R119, R114 ;  /* 0x0000007277777221 */ /* 0x000fc60000010000 */
[C---:B------:R-:W-:Y:S01]  /*7530*/  HMMA.16816.F32 R92, R4.reuse, R14, R92 ;  /* 0x0000000e045c723c */ /* 0x040fe2000000185c */
[----:B------:R-:W2:Y:S03]  /*7540*/  LDSM.16.MT88.4 R12, [R150+0xa800] ;  /* 0x00a80000960c783b */ /* 0x000ea60000004200 */
[----:B------:R-:W-:Y:S04]  /*7550*/  MUFU.EX2 R120, R120 ;  /* 0x0000007800787308 */ /* 0x000fe80000000800 */
[C---:B-1----:R-:W-:Y:S04]  /*7560*/  HMMA.16816.F32 R80, R4.reuse, R16, R80 ;  /* 0x000000100450723c */ /* 0x042fe80000001850 */
[----:B------:R-:W1:Y:S04]  /*7570*/  MUFU.EX2 R125, R125 ;  /* 0x0000007d007d7308 */ /* 0x000e680000000800 */
[C---:B------:R-:W-:Y:S01]  /*7580*/  HMMA.16816.F32 R76, R4.reuse, R18, R76 ;  /* 0x00000012044c723c */ /* 0x040fe2000000184c */
[----:B------:R-:W5:Y:S03]  /*7590*/  LDSM.16.MT88.4 R16, [R145+0xa800] ;  /* 0x00a800009110783b */ /* 0x000f660000004200 */
[----:B------:R-:W-:Y:S04]  /*75a0*/  MUFU.EX2 R122, R122 ;  /* 0x0000007a007a7308 */ /* 0x000fe80000000800 */
[C---:B----4-:R-:W-:Y:S04]  /*75b0*/  HMMA.16816.F32 R72, R4.reuse, R20, R72 ;  /* 0x000000140448723c */ /* 0x050fe80000001848 */
[----:B------:R-:W4:Y:S04]  /*75c0*/  MUFU.EX2 R121, R121 ;  /* 0x0000007900797308 */ /* 0x000f280000000800 */
[C---:B------:R-:W-:Y:S01]  /*75d0*/  HMMA.16816.F32 R68, R4.reuse, R22, R68 ;  /* 0x000000160444723c */ /* 0x040fe20000001844 */
[----:B------:R-:W3:Y:S03]  /*75e0*/  LDSM.16.MT88.4 R20, [R144+0xa800] ;  /* 0x00a800009014783b */ /* 0x000ee60000004200 */
[----:B------:R-:W-:Y:S04]  /*75f0*/  MUFU.EX2 R113, R113 ;  /* 0x0000007100717308 */ /* 0x000fe80000000800 */
[C---:B------:R-:W-:Y:S04]  /*7600*/  HMMA.16816.F32 R88, R4.reuse, R24, R88 ;  /* 0x000000180458723c */ /* 0x040fe80000001858 */
[----:B------:R-:W4:Y:S04]  /*7610*/  MUFU.EX2 R124, R124 ;  /* 0x0000007c007c7308 */ /* 0x000f280000000800 */
[C---:B------:R-:W-:Y:S01]  /*7620*/  HMMA.16816.F32 R84, R4.reuse, R26, R84 ;  /* 0x0000001a0454723c */ /* 0x040fe20000001854 */
[----:B------:R-:W1:Y:S03]  /*7630*/  LDSM.16.MT88.4 R24, [R146+0xa800] ;  /* 0x00a800009218783b */ /* 0x000e660000004200 */
[----:B------:R-:W-:Y:S04]  /*7640*/  MUFU.EX2 R109, R109 ;  /* 0x0000006d006d7308 */ /* 0x000fe80000000800 */
[C---:B--2---:R-:W-:Y:S04]  /*7650*/  HMMA.16816.F32 R36, R4.reuse, R12, R36 ;  /* 0x0000000c0424723c */ /* 0x044fe80000001824 */
[----:B------:R-:W-:Y:S04]  /*7660*/  MUFU.EX2 R108, R108 ;  /* 0x0000006c006c7308 */ /* 0x000fe80000000800 */
[C---:B------:R-:W-:Y:S01]  /*7670*/  HMMA.16816.F32 R40, R4.reuse, R14, R40 ;  /* 0x0000000e0428723c */ /* 0x040fe20000001828 */
[----:B------:R-:W2:Y:S03]  /*7680*/  LDSM.16.MT88.4 R12, [R150+0x9000] ;  /* 0x00900000960c783b */ /* 0x000ea60000004200 */
[----:B------:R-:W-:Y:S04]  /*7690*/  MUFU.EX2 R103, R103 ;  /* 0x0000006700677308 */ /* 0x000fe80000000800 */
[C---:B-----5:R-:W-:Y:S04]  /*76a0*/  HMMA.16816.F32 R52, R4.reuse, R16, R52 ;  /* 0x000000100434723c */ /* 0x060fe80000001834 */
[----:B------:R-:W5:Y:S04]  /*76b0*/  MUFU.EX2 R126, R126 ;  /* 0x0000007e007e7308 */ /* 0x000f680000000800 */
[C---:B------:R-:W-:Y:S01]  /*76c0*/  HMMA.16816.F32 R56, R4.reuse, R18, R56 ;  /* 0x000000120438723c */ /* 0x040fe20000001838 */
[----:B------:R-:W5:Y:S03]  /*76d0*/  LDSM.16.MT88.4 R16, [R145+0x9000] ;  /* 0x009000009110783b */ /* 0x000f660000004200 */
[----:B------:R-:W-:Y:S04]  /*76e0*/  MUFU.EX2 R105, R105 ;  /* 0x0000006900697308 */ /* 0x000fe80000000800 */
[C---:B---3--:R-:W-:Y:S04]  /*76f0*/  HMMA.16816.F32 R60, R4.reuse, R20, R60 ;  /* 0x00000014043c723c */ /* 0x048fe8000000183c */
[----:B------:R-:W3:Y:S04]  /*7700*/  MUFU.EX2 R128, R128 ;  /* 0x0000008000807308 */ /* 0x000ee80000000800 */
[C---:B------:R-:W-:Y:S01]  /*7710*/  HMMA.16816.F32 R64, R4.reuse, R22, R64 ;  /* 0x000000160440723c */ /* 0x040fe20000001840 */
[----:B------:R-:W3:Y:S07]  /*7720*/  LDSM.16.MT88.4 R20, [R144+0x9000] ;  /* 0x009000009014783b */ /* 0x000eee0000004200 */
        /* <DEDUP_REMOVED lines=9> */
[----:B----4-:R-:W-:Y:S01]  /*77c0*/  F2FP.F16.F32.PACK_AB R7, R121, R122 ;  /* 0x0000007a7907723e */ /* 0x010fe200000000ff */
[----:B------:R-:W-:-:S02]  /*77d0*/  FADD.FTZ R125, R125, R120 ;  /* 0x000000787d7d7221 */ /* 0x000fc40000010000 */
[----:B------:R-:W-:Y:S02]  /*77e0*/  FADD.FTZ R118, R118, R135 ;  /* 0x0000008776767221 */ /* 0x000fe40000010000 */
[----:B------:R-:W-:Y:S02]  /*77f0*/  FADD.FTZ R122, R122, R125 ;  /* 0x0000007d7a7a7221 */ /* 0x000fe40000010000 */
[----:B--2---:R-:W-:Y:S01]  /*7800*/  HMMA.16816.F32 R96, R4, R12, R96 ;  /* 0x0000000c0460723c */ /* 0x004fe20000001860 */
[----:B------:R-:W-:Y:S01]  /*7810*/  FADD.FTZ R118, R129, R118 ;  /* 0x0000007681767221 */ /* 0x000fe20000010000 */
[----:B------:R-:W-:-:S06]  /*7820*/  FADD.FTZ R122, R121, R122 ;  /* 0x0000007a797a7221 */ /* 0x000fcc0000010000 */
[C---:B------:R-:W-:Y:S01]  /*7830*/  HMMA.16816.F32 R92, R4.reuse, R14, R92 ;  /* 0x0000000e045c723c */ /* 0x040fe2000000185c */
[----:B------:R-:W2:Y:S07]  /*7840*/  LDSM.16.MT88.4 R12, [R150+0xb000] ;  /* 0x00b00000960c783b */ /* 0x000eae0000004200 */
[C---:B-----5:R-:W-:Y:S08]  /*7850*/  HMMA.16816.F32 R80, R4.reuse, R16, R80 ;  /* 0x000000100450723c */ /* 0x060ff00000001850 */
[C---:B------:R-:W-:Y:S01]  /*7860*/  HMMA.16816.F32 R76, R4.reuse, R18, R76 ;  /* 0x00000012044c723c */ /* 0x040fe2000000184c */
[----:B------:R-:W4:Y:S07]  /*7870*/  LDSM.16.MT88.4 R16, [R146+0xb000] ;  /* 0x00b000009210783b */ /* 0x000f2e0000004200 */
[C---:B---3--:R-:W-:Y:S08]  /*7880*/  HMMA.16816.F32 R72, R4.reuse, R20, R72 ;  /* 0x000000140448723c */ /* 0x048ff00000001848 */
[C---:B------:R-:W-:Y:S01]  /*7890*/  HMMA.16816.F32 R68, R4.reuse, R22, R68 ;  /* 0x000000160444723c */ /* 0x040fe20000001844 */
[----:B------:R-:W3:Y:S07]  /*78a0*/  LDSM.16.MT88.4 R20, [R144+0xb000] ;  /* 0x00b000009014783b */ /* 0x000eee0000004200 */
[C---:B-1----:R-:W-:Y:S08]  /*78b0*/  HMMA.16816.F32 R88, R4.reuse, R24, R88 ;  /* 0x000000180458723c */ /* 0x042ff00000001858 */
[C---:B------:R-:W-:Y:S01]  /*78c0*/  HMMA.16816.F32 R84, R4.reuse, R26, R84 ;  /* 0x0000001a0454723c */ /* 0x040fe20000001854 */
[----:B------:R-:W1:Y:S07]  /*78d0*/  LDSM.16.MT88.4 R24, [R145+0xb000] ;  /* 0x00b000009118783b */ /* 0x000e6e0000004200 */
[C---:B--2---:R-:W-:Y:S08]  /*78e0*/  HMMA.16816.F32 R36, R4.reuse, R12, R36 ;  /* 0x0000000c0424723c */ /* 0x044ff00000001824 */
        /* <DEDUP_REMOVED lines=32> */
[C---:B------:R-:W-:Y:S08]  /*7af0*/  HMMA.16816.F32 R80, R4.reuse, R28, R80 ;  /* 0x0000001c0450723c */ /* 0x040ff00000001850 */
[C---:B------:R-:W-:Y:S08]  /*7b00*/  HMMA.16816.F32 R76, R4.reuse, R30, R76 ;  /* 0x0000001e044c723c */ /* 0x040ff0000000184c */
[C---:B-1----:R-:W-:Y:S08]  /*7b10*/  HMMA.16816.F32 R72, R4.reuse, R24, R72 ;  /* 0x000000180448723c */ /* 0x042ff00000001848 */
[C---:B------:R-:W-:Y:S08]  /*7b20*/  HMMA.16816.F32 R68, R4.reuse, R26, R68 ;  /* 0x0000001a0444723c */ /* 0x040ff00000001844 */
[C---:B--2---:R-:W-:Y:S08]  /*7b30*/  HMMA.16816.F32 R44, R4.reuse, R12, R44 ;  /* 0x0000000c042c723c */ /* 0x044ff0000000182c */
[C---:B------:R-:W-:Y:S08]  /*7b40*/  HMMA.16816.F32 R48, R4.reuse, R14, R48 ;  /* 0x0000000e0430723c */ /* 0x040ff00000001830 */
[C---:B----4-:R-:W-:Y:S08]  /*7b50*/  HMMA.16816.F32 R52, R4.reuse, R16, R52 ;  /* 0x000000100434723c */ /* 0x050ff00000001834 */
[C---:B------:R-:W-:Y:S08]  /*7b60*/  HMMA.16816.F32 R56, R4.reuse, R18, R56 ;  /* 0x000000120438723c */ /* 0x040ff00000001838 */
[C---:B---3--:R-:W-:Y:S08]  /*7b70*/  HMMA.16816.F32 R60, R4.reuse, R20, R60 ;  /* 0x00000014043c723c */ /* 0x048ff0000000183c */
[----:B------:R-:W-:-:S15]  /*7b80*/  HMMA.16816.F32 R64, R4, R22, R64 ;  /* 0x000000160440723c */ /* 0x000fde0000001840 */
[----:B------:R-:W-:-:S05]  /*7b90*/  NOP ;  /* 0x0000000000007918 */ /* 0x000fca0000000000 */
.L_x_784:
        /* <DEDUP_REMOVED lines=10> */
[----:B------:R-:W1:Y:S01]  /*7c40*/  LDCU UR4, c[0x0][0x45c] ;  /* 0x00008b80ff0477ac */ /* 0x000e620008000800 */
[----:B--2---:R-:W-:Y:S01]  /*7c50*/  ISETP.GE.AND P1, PT, R160, UR8, PT ;  /* 0x00000008a0007c0c */ /* 0x004fe2000bf26270 */
[----:B------:R-:W-:-:S12]  /*7c60*/  BRA `(.L_x_787) ;  /* 0x0000000000f87947 */ /* 0x000fd80003800000 */
.L_x_789:
        /* <DEDUP_REMOVED lines=14> */
[C---:B------:R-:W-:Y:S01]  /*7d50*/  LEA R8, P4, R9.reuse, R164, 0x1 ;  /* 0x000000a409087211 */ /* 0x040fe200078808ff */
[----:B------:R1:W-:Y:S01]  /*7d60*/  @P1 STS.128 [R168+0x4000], RZ ;  /* 0x004000ffa8001388 */ /* 0x0003e20000000c00 */
[-C--:B------:R-:W-:Y:S02]  /*7d70*/  LEA R10, P3, R2, R9.reuse, 0x5 ;  /* 0x00000009020a7211 */ /* 0x080fe400078628ff */
[----:B------:R-:W-:Y:S01]  /*7d80*/  IADD3 R4, P2, PT, R4, R9, RZ ;  /* 0x0000000904047210 */ /* 0x000fe20007f5e0ff */
[----:B------:R-:W-:Y:S01]  /*7d90*/  @!PT LDS RZ, [RZ] ;  /* 0x00000000fffff984 */ /* 0x000fe20000000800 */
[----:B------:R-:W-:Y:S01]  /*7da0*/  @!PT LDS RZ, [RZ] ;  /* 0x00000000fffff984 */ /* 0x000fe20000000800 */
[----:B------:R-:W-:Y:S01]  /*7db0*/  @!PT LDS RZ, [RZ] ;  /* 0x00000000fffff984 */ /* 0x000fe20000000800 */
[----:B------:R1:W-:Y:S01]  /*7dc0*/  @!P0 LDGSTS.E.BYPASS.LTC128B.128 [R168+0x6000], desc[UR12][R12.64+0x80] ;  /* 0x060000800ca88fae */ /* 0x0003e2000b981a0c */
[-CC-:B------:R-:W-:Y:S02]  /*7dd0*/  LEA.HI.X R9, R9, R163.reuse, R6.reuse, 0x1, P4 ;  /* 0x000000a309097211 */ /* 0x180fe400020f0c06 */
[----:B------:R-:W-:Y:S01]  /*7de0*/  LEA.HI.X R2, R2, R6, R3, 0x5, P3 ;  /* 0x0000000602027211 */ /* 0x000fe200018f2c03 */
[----:B------:R1:W-:Y:S01]  /*7df0*/  @P0 STS.128 [R168+0x6000], RZ ;  /* 0x006000ffa8000388 */ /* 0x0003e20000000c00 */
[-C--:B------:R-:W-:Y:S01]  /*7e00*/  LEA R16, P3, R4, R164.reuse, 0x1 ;  /* 0x000000a404107211 */ /* 0x080fe200078608ff */
[----:B------:R-:W-:Y:S01]  /*7e10*/  IMAD.X R5, R5, 0x1, R6, P2 ;  /* 0x0000000105057824 */ /* 0x000fe200010e0606 */
[----:B------:R-:W-:Y:S01]  /*7e20*/  LEA R14, P2, R10, R164, 0x1 ;  /* 0x000000a40a0e7211 */ /* 0x000fe200078408ff */
[----:B------:R-:W-:Y:S01]  /*7e30*/  @!PT LDS RZ, [RZ] ;  /* 0x00000000fffff984 */ /* 0x000fe20000000800 */
[----:B------:R-:W-:Y:S01]  /*7e40*/  @!PT LDS RZ, [RZ] ;  /* 0x00000000fffff984 */ /* 0x000fe20000000800 */
[----:B------:R-:W-:Y:S01]  /*7e50*/  @!PT LDS RZ, [RZ] ;  /* 0x00000000fffff984 */ /* 0x000fe20000000800 */
[----:B------:R1:W-:Y:S03]  /*7e60*/  @!P1 LDGSTS.E.BYPASS.LTC128B.128 [R168+0x4800], desc[UR12][R8.64] ;  /* 0x0480000008a89fae */ /* 0x0003e6000b981a0c */
        /* <DEDUP_REMOVED lines=30> */
.L_x_787:
        /* <DEDUP_REMOVED lines=12> */
[----:B------:R-:W-:Y:S02]  /*8110*/  IADD3.X R2, PT, PT, R100, R171, RZ, P3, !PT ;  /* 0x000000ab64027210 */ /* 0x000fe40001ffe4ff */
[C---:B------:R-:W-:Y:S01]  /*8120*/  LEA R106, P3, R3.reuse, R162, 0x1 ;  /* 0x000000a2036a7211 */ /* 0x040fe200078608ff */
[----:B------:R-:W-:Y:S01]  /*8130*/  @!PT LDS RZ, [RZ] ;  /* 0x00000000fffff984 */ /* 0x000fe20000000800 */
[----:B------:R-:W-:Y:S01]  /*8140*/  @!PT LDS RZ, [RZ] ;  /* 0x00000000fffff984 */ /* 0x000fe20000000800 */
[----:B------:R-:W-:Y:S01]  /*8150*/  @!PT LDS RZ, [RZ] ;  /* 0x00000000fffff984 */ /* 0x000fe20000000800 */
[----:B------:R-:W-:Y:S01]  /*8160*/  @!P1 LDGSTS.E.BYPASS.LTC128B.128 [R168+0x8000], desc[UR12][R178.64] ;  /* 0x08000000b2a89fae */ /* 0x000fe2000b981a0c */
[C---:B------:R-:W-:Y:S02]  /*8170*/  LEA R101, P2, R156.reuse, R103, 0x5 ;  /* 0x000000679c657211 */ /* 0x040fe400078428ff */
[-C--:B------:R-:W-:Y:S03]  /*8180*/  LEA.HI.X R107, R3, R161.reuse, R2, 0x1, P3 ;  /* 0x000000a1036b7211 */ /* 0x080fe600018f0c02 */
[----:B------:R-:W-:Y:S01]  /*8190*/  @P1 STS.128 [R168+0x8000], RZ ;  /* 0x008000ffa8001388 */ /* 0x000fe20000000c00 */
[----:B------:R-:W-:Y:S02]  /*81a0*/  LEA.HI.X R100, R156, R100, R157, 0x5, P2 ;  /* 0x000000649c647211 */ /* 0x000fe400010f2c9d */
[C---:B------:R-:W-:Y:S03]  /*81b0*/  LEA R102, P2, R101.reuse, R162, 0x1 ;  /* 0x000000a265667211 */ /* 0x040fe600078408ff */
[----:B------:R-:W-:Y:S01]  /*81c0*/  @!PT LDS RZ, [RZ] ;  /* 0x00000000fffff984 */ /* 0x000fe20000000800 */
[----:B------:R-:W-:Y:S01]  /*81d0*/  @!PT LDS RZ, [RZ] ;  /* 0x00000000fffff984 */ /* 0x000fe20000000800 */
[----:B------:R-:W-:Y:S01]  /*81e0*/  @!PT LDS RZ, [RZ] ;  /* 0x00000000fffff984 */ /* 0x000fe20000000800 */
[----:B------:R-:W-:Y:S01]  /*81f0*/  @!P0 LDGSTS.E.BYPASS.LTC128B.128 [R168+0xa000], desc[UR12][R178.64+0x80] ;  /* 0x0a000080b2a88fae */ /* 0x000fe2000b981a0c */
[----:B------:R-:W-:Y:S05]  /*8200*/  LEA.HI.X R103, R101, R161, R100, 0x1, P2 ;  /* 0x000000a165677211 */ /* 0x000fea00010f0c64 */
[----:B------:R-:W-:Y:S01]  /*8210*/  @P0 STS.128 [R168+0xa000], RZ ;  /* 0x00a000ffa8000388 */ /* 0x000fe20000000c00 */
[----:B------:R-:W-:Y:S05]  /*8220*/  ISETP.NE.AND P2, PT, R172, RZ, PT ;  /* 0x000000ffac00720c */ /* 0x000fea0003f45270 */
[----:B------:R-:W-:Y:S01]  /*8230*/  @!PT LDS RZ, [RZ] ;  /* 0x00000000fffff984 */ /* 0x000fe20000000800 */
[----:B------:R-:W-:Y:S01]  /*8240*/  @!PT LDS RZ, [RZ] ;  /* 0x00000000fffff984 */ /* 0x000fe20000000800 */
[----:B------:R-:W-:Y:S01]  /*8250*/  @!PT LDS RZ, [RZ] ;  /* 0x00000000fffff984 */ /* 0x000fe20000000800 */
[----:B------:R-:W-:Y:S06]  /*8260*/  @!P1 LDGSTS.E.BYPASS.LTC128B.128 [R168+0x8800], desc[UR12][R176.64] ;  /* 0x08800000b0a89fae */ /* 0x000fec000b981a0c */
[----:B------:R-:W-:Y:S01]  /*8270*/  @P1 STS.128 [R168+0x8800], RZ ;  /* 0x008800ffa8001388 */ /* 0x000fe20000000c00 */
[----:B------:R-:W-:Y:S05]  /*8280*/  ISETP.GE.AND P1, PT, R160, UR7, PT ;  /* 0x00000007a0007c0c */ /* 0x000fea000bf26270 */
        /* <DEDUP_REMOVED lines=26> */
[----:B------:R-:W2:Y:S06]  /*8430*/  LDSM.16.M88.4 R112, [R154+UR5+0x4000] ;  /* 0x004000059a70783b */ /* 0x000eac0008000200 */
[----:B------:R-:W3:Y:S06]  /*8440*/  LDSM.16.M88.4 R116, [R154+UR5+0x4800] ;  /* 0x004800059a74783b */ /* 0x000eec0008000200 */
[----:B------:R-:W5:Y:S06]  /*8450*/  LDSM.16.M88.4 R120, [R154+UR5+0x5000] ;  /* 0x005000059a78783b */ /* 0x000f6c0008000200 */
[----:B------:R-:W0:Y:S06]  /*8460*/  LDGDEPBAR ;  /* 0x00000000000079af */ /* 0x000e2c0000000000 */
[----:B------:R-:W4:Y:S06]  /*8470*/  LDSM.16.M88.4 R124, [R154+UR5+0x5800] ;  /* 0x005800059a7c783b */ /* 0x000f2c0008000200 */
[----:B------:R-:W-:Y:S06]  /*8480*/  LDSM.16.M88.4 R128, [R153] ;  /* 0x000000009980783b */ /* 0x000fec0000000200 */
[----:B------:R-:W4:Y:S01]  /*8490*/  LDSM.16.M88.4 R132, [R149+0x4000] ;  /* 0x004000009584783b */ /* 0x000f220000000200 */
[C---:B--2---:R-:W-:Y:S05]  /*84a0*/  HMMA.16816.F32 R4, R108.reuse, R112, RZ ;  /* 0x000000706c04723c */ /* 0x044fea00000018ff */
[----:B------:R-:W2:Y:S06]  /*84b0*/  LDSM.16.M88.4 R136, [R149+0x4800] ;  /* 0x004800009588783b */ /* 0x000eac0000000200 */
[----:B------:R-:W2:Y:S01]  /*84c0*/  LDSM.16.M88.4 R140, [R149+0x5000] ;  /* 0x00500000958c783b */ /* 0x000ea20000000200 */
[C---:B------:R-:W-:Y:S05]  /*84d0*/  HMMA.16816.F32 R8, R108.reuse, R114, RZ ;  /* 0x000000726c08723c */ /* 0x040fea00000018ff */
[----:B------:R-:W2:Y:S03]  /*84e0*/  LDSM.16.M88.4 R112, [R149+0x5800] ;  /* 0x005800009570783b */ /* 0x000ea60000000200 */
[C---:B---3--:R-:W-:Y:S03]  /*84f0*/  HMMA.16816.F32 R12, R108.reuse, R116, RZ ;  /* 0x000000746c0c723c */ /* 0x048fe600000018ff */
[----:B-1----:R-:W-:Y:S05]  /*8500*/  LDSM.16.M88.4 R100, [R155+0x2000] ;  /* 0x002000009b64783b */ /* 0x002fea0000000200 */
[C---:B------:R-:W-:Y:S01]  /*8510*/  HMMA.16816.F32 R16, R108.reuse, R118, RZ ;  /* 0x000000766c10723c */ /* 0x040fe200000018ff */
[----:B------:R-:W-:Y:S07]  /*8520*/  LDSM.16.M88.4 R116, [R148+0x4000] ;  /* 0x004000009474783b */ /* 0x000fee0000000200 */
[C---:B-----5:R-:W-:Y:S08]  /*8530*/  HMMA.16816.F32 R20, R108.reuse, R120, RZ ;  /* 0x000000786c14723c */ /* 0x060ff000000018ff */
[C---:B------:R-:W-:Y:S01]  /*8540*/  HMMA.16816.F32 R24, R108.reuse, R122, RZ ;  /* 0x0000007a6c18723c */ /* 0x040fe200000018ff */
[----:B------:R-:W-:Y:S07]  /*8550*/  LDSM.16.M88.4 R120, [R148+0x4800] ;  /* 0x004800009478783b */ /* 0x000fee0000000200 */
[C---:B----4-:R-:W-:Y:S08]  /*8560*/  HMMA.16816.F32 R28, R108.reuse, R124, RZ ;  /* 0x0000007c6c1c723c */ /* 0x050ff000000018ff */
        /* <DEDUP_REMOVED lines=26> */
[----:B------:R-:W3:Y:S06]  /*8710*/  LDSM.16.M88.4 R108, [R154+UR5+0x6000] ;  /* 0x006000059a6c783b */ /* 0x000eec0008000200 */
        /* <DEDUP_REMOVED lines=42> */
[----:B------:R-:W-:Y:S07]  /*89c0*/  LDSM.16.M88.4 R108, [R147+0x7000] ;  /* 0x00700000936c783b */ /* 0x000fee0000000200 */
[C---:B------:R-:W-:Y:S08]  /*89d0*/  HMMA.16816.F32 R20, R100.reuse, R120, R20 ;  /* 0x000000786414723c */ /* 0x040ff00000001814 */
[C---:B------:R-:W-:Y:S08]  /*89e0*/  HMMA.16816.F32 R24, R100.reuse, R122, R24 ;  /* 0x0000007a6418723c */ /* 0x040ff00000001818 */
[C---:B---3--:R-:W-:Y:S08]  /*89f0*/  HMMA.16816.F32 R28, R100.reuse, R116, R28 ;  /* 0x00000074641c723c */ /* 0x048ff0000000181c */
[----:B------:R-:W-:Y:S01]  /*8a00*/  HMMA.16816.F32 R32, R100, R118, R32 ;  /* 0x000000766420723c */ /* 0x000fe20000001820 */
[----:B------:R-:W1:Y:S07]  /*8a10*/  LDSM.16.M88.4 R100, [R147+0x6800] ;  /* 0x006800009364783b */ /* 0x000e6e0000000200 */
[C---:B------:R-:W-:Y:S08]  /*8a20*/  HMMA.16816.F32 R4, R124.reuse, R128, R4 ;  /* 0x000000807c04723c */ /* 0x040ff00000001804 */
[C---:B------:R-:W-:Y:S11]  /*8a30*/  HMMA.16816.F32 R8, R124.reuse, R130, R8 ;  /* 0x000000827c08723c */ /* 0x040ff60000001808 */
[----:B------:R-:W-:Y:S01]  /*8a40*/  FMUL.FTZ R199, R4, UR6 ;  /* 0x0000000604c77c20 */ /* 0x000fe20008410000 */
[----:B------:R-:W-:Y:S01]  /*8a50*/  FMUL.FTZ R197, R5, UR6 ;  /* 0x0000000605c57c20 */ /* 0x000fe20008410000 */
[----:B------:R-:W-:Y:S01]  /*8a60*/  FMUL.FTZ R192, R6, UR6 ;  /* 0x0000000606c07c20 */ /* 0x000fe20008410000 */
[----:B------:R-:W-:Y:S03]  /*8a70*/  FMUL.FTZ R190, R7, UR6 ;  /* 0x0000000607be7c20 */ /* 0x000fe60008410000 */
[----:B------:R-:W-:Y:S02]  /*8a80*/  MUFU.TANH R199, R199 ;  /* 0x000000c700c77308 */ /* 0x000fe40000002400 */
[----:B------:R-:W-:Y:S01]  /*8a90*/  FMUL.FTZ R203, R8, UR6 ;  /* 0x0000000608cb7c20 */ /* 0x000fe20008410000 */
[----:B------:R-:W-:Y:S01]  /*8aa0*/  FMUL.FTZ R201, R9, UR6 ;  /* 0x0000000609c97c20 */ /* 0x000fe20008410000 */
[----:B------:R-:W-:Y:S01]  /*8ab0*/  FMUL.FTZ R196, R10, UR6 ;  /* 0x000000060ac47c20 */ /* 0x000fe20008410000 */
[----:B------:R-:W-:Y:S05]  /*8ac0*/  FMUL.FTZ R194, R11, UR6 ;  /* 0x000000060bc27c20 */ /* 0x000fea0008410000 */
[----:B------:R-:W2:Y:S01]  /*8ad0*/  MUFU.TANH R197, R197 ;  /* 0x000000c500c57308 */ /* 0x000ea20000002400 */
[C---:B-1----:R-:W-:Y:S09]  /*8ae0*/  HMMA.16816.F32 R12, R124.reuse, R100, R12 ;  /* 0x000000647c0c723c */ /* 0x042ff2000000180c */
[----:B------:R-:W-:Y:S01]  /*8af0*/  MUFU.TANH R192, R192 ;  /* 0x000000c000c07308 */ /* 0x000fe20000002400 */
[C---:B------:R-:W-:Y:S01]  /*8b00*/  HMMA.16816.F32 R16, R124.reuse, R102, R16 ;  /* 0x000000667c10723c */ /* 0x040fe20000001810 */
[----:B------:R-:W1:Y:S01]  /*8b10*/  LDSM.16.M88.4 R100, [R147+0x7800] ;  /* 0x007800009364783b */ /* 0x000e620000000200 */
[----:B------:R-:W-:Y:S07]  /*8b20*/  DEPBAR.LE SB0, 0x0 ;  /* 0x000080000000791a */ /* 0x000fee0000000000 */
[----:B------:R-:W3:Y:S01]  /*8b30*/  MUFU.TANH R190, R190 ;  /* 0x000000be00be7308 */ /* 0x000ee20000002400 */
[----:B------:R-:W-:Y:S01]  /*8b40*/  BAR.SYNC.DEFER_BLOCKING 0x0 ;  /* 0x0000000000007b1d */ /* 0x000fe20000010000 */
[C---:B------:R-:W-:Y:S05]  /*8b50*/  HMMA.16816.F32 R20, R124.reuse, R108, R20 ;  /* 0x0000006c7c14723c */ /* 0x040fea0000001814 */
[----:B------:R-:W-:Y:S03]  /*8b60*/  FMUL.FTZ R193, R12, UR6 ;  /* 0x000000060cc17c20 */ /* 0x000fe60008410000 */
[----:B------:R-:W-:Y:S01]  /*8b70*/  MUFU.TANH R203, R203 ;  /* 0x000000cb00cb7308 */ /* 0x000fe20000002400 */
[----:B------:R-:W-:Y:S01]  /*8b80*/  FMUL.FTZ R195, R13, UR6 ;  /* 0x000000060dc37c20 */ /* 0x000fe20008410000 */
[C---:B------:R-:W-:Y:S03]  /*8b90*/  HMMA.16816.F32 R24, R124.reuse, R110, R24 ;  /* 0x0000006e7c18723c */ /* 0x040fe60000001818 */
[----:B------:R-:W-:Y:S01]  /*8ba0*/  FMUL.FTZ R188, R14, UR6 ;  /* 0x000000060ebc7c20 */ /* 0x000fe20008410000 */
[----:B------:R-:W-:Y:S01]  /*8bb0*/  FMUL.FTZ R186, R15, UR6 ;  /* 0x000000060fba7c20 */ /* 0x000fe20008410000 */
[----:B------:R-:W-:Y:S03]  /*8bc0*/  FMUL.FTZ R191, R16, UR6 ;  /* 0x0000000610bf7c20 */ /* 0x000fe60008410000 */
[----:B------:R-:W4:Y:S01]  /*8bd0*/  MUFU.TANH R201, R201 ;  /* 0x000000c900c97308 */ /* 0x000f220000002400 */
[----:B------:R-:W-:Y:S01]  /*8be0*/  FMUL.FTZ R189, R17, UR6 ;  /* 0x0000000611bd7c20 */ /* 0x000fe20008410000 */
[----:B------:R-:W-:Y:S01]  /*8bf0*/  FMUL.FTZ R184, R18, UR6 ;  /* 0x0000000612b87c20 */ /* 0x000fe20008410000 */
[----:B------:R-:W-:Y:S01]  /*8c00*/  FMUL.FTZ R182, R19, UR6 ;  /* 0x0000000613b67c20 */ /* 0x000fe20008410000 */
[----:B--2---:R-:W-:Y:S01]  /*8c10*/  FMNMX3.FTZ R2, R105, R199, R197, !PT ;  /* 0x000000c769027276 */ /* 0x004fe200078100c5 */
[----:B------:R-:W-:Y:S01]  /*8c20*/  FMUL.FTZ R187, R20, UR6 ;  /* 0x0000000614bb7c20 */ /* 0x000fe20008410000 */
[----:B------:R-:W-:Y:S01]  /*8c30*/  FMUL.FTZ R185, R21, UR6 ;  /* 0x0000000615b97c20 */ /* 0x000fe20008410000 */
[----:B------:R-:W-:Y:S03]  /*8c40*/  FMUL.FTZ R180, R22, UR6 ;  /* 0x0000000616b47c20 */ /* 0x000fe60008410000 */
[----:B------:R-:W-:Y:S01]  /*8c50*/  MUFU.TANH R196, R196 ;  /* 0x000000c400c47308 */ /* 0x000fe20000002400 */
[----:B------:R-:W-:Y:S01]  /*8c60*/  FMUL.FTZ R178, R23, UR6 ;  /* 0x0000000617b27c20 */ /* 0x000fe20008410000 */
[----:B---3--:R-:W-:Y:S01]  /*8c70*/  FMNMX3.FTZ R3, R0, R192, R190, !PT ;  /* 0x000000c000037276 */ /* 0x008fe200078100be */
[----:B------:R-:W-:Y:S01]  /*8c80*/  FMUL.FTZ R183, R24, UR6 ;  /* 0x0000000618b77c20 */ /* 0x000fe20008410000 */
[----:B------:R-:W-:Y:S01]  /*8c90*/  FMUL.FTZ R181, R25, UR6 ;  /* 0x0000000619b57c20 */ /* 0x000fe20008410000 */
[----:B------:R-:W-:Y:S05]  /*8ca0*/  FMUL.FTZ R176, R26, UR6 ;  /* 0x000000061ab07c20 */ /* 0x000fea0008410000 */
[----:B------:R-:W2:Y:S01]  /*8cb0*/  MUFU.TANH R194, R194 ;  /* 0x000000c200c27308 */ /* 0x000ea20000002400 */
[----:B------:R-:W-:Y:S01]  /*8cc0*/  FMUL.FTZ R174, R27, UR6 ;  /* 0x000000061bae7c20 */ /* 0x000fe20008410000 */
[C---:B-1----:R-:W-:Y:S03]  /*8cd0*/  HMMA.16816.F32 R28, R124.reuse, R100, R28 ;  /* 0x000000647c1c723c */ /* 0x042fe6000000181c */
[----:B----4-:R-:W-:Y:S05]  /*8ce0*/  FMNMX3.FTZ R2, R2, R203, R201, !PT ;  /* 0x000000cb02027276 */ /* 0x010fea00078100c9 */
[----:B------:R-:W-:Y:S01]  /*8cf0*/  MUFU.TANH R193, R193 ;  /* 0x000000c100c17308 */ /* 0x000fe20000002400 */
[----:B------:R-:W-:Y:S09]  /*8d00*/  HMMA.16816.F32 R32, R124, R102, R32 ;  /* 0x000000667c20723c */ /* 0x000ff20000001820 */
[----:B------:R-:W1:Y:S01]  /*8d10*/  MUFU.TANH R195, R195 ;  /* 0x000000c300c37308 */ /* 0x000e620000002400 */
[----:B--2---:R-:W-:Y:S01]  /*8d20*/  FMNMX3.FTZ R3, R3, R196, R194, !PT ;  /* 0x000000c403037276 */ /* 0x004fe200078100c2 */
[----:B------:R-:W-:Y:S01]  /*8d30*/  FMUL.FTZ R179, R28, UR6 ;  /* 0x000000061cb37c20 */ /* 0x000fe20008410000 */
[----:B------:R-:W-:Y:S01]  /*8d40*/  FMUL.FTZ R177, R29, UR6 ;  /* 0x000000061db17c20 */ /* 0x000fe20008410000 */
[----:B------:R-:W-:Y:S06]  /*8d50*/  FMUL.FTZ R104, R30, UR6 ;  /* 0x000000061e687c20 */ /* 0x000fec0008410000 */
[----:B------:R-:W-:Y:S01]  /*8d60*/  MUFU.TANH R188, R188 ;  /* 0x000000bc00bc7308 */ /* 0x000fe20000002400 */
[----:B------:R-:W-:Y:S01]  /*8d70*/  FMUL.FTZ R103, R31, UR6 ;  /* 0x000000061f677c20 */ /* 0x000fe20008410000 */
[----:B------:R-:W-:Y:S01]  /*8d80*/  FMUL.FTZ R107, R32, UR6 ;  /* 0x00000006206b7c20 */ /* 0x000fe20008410000 */
[----:B------:R-:W-:Y:S01]  /*8d90*/  FMUL.FTZ R106, R33, UR6 ;  /* 0x00000006216a7c20 */ /* 0x000fe20008410000 */
[----:B------:R-:W-:Y:S06]  /*8da0*/  FMUL.FTZ R34, R34, UR6 ;  /* 0x0000000622227c20 */ /* 0x000fec0008410000 */
[----:B------:R-:W2:Y:S01]  /*8db0*/  MUFU.TANH R186, R186 ;  /* 0x000000ba00ba7308 */ /* 0x000ea20000002400 */
[----:B------:R-:W-:Y:S01]  /*8dc0*/  FMUL.FTZ R35, R35, UR6 ;  /* 0x0000000623237c20 */ /* 0x000fe20008410000 */
[----:B-1----:R-:W-:Y:S08]  /*8dd0*/  FMNMX3.FTZ R2, R2, R193, R195, !PT ;  /* 0x000000c102027276 */ /* 0x002ff000078100c3 */
        /* <DEDUP_REMOVED lines=27> */
[----:B------:R2:W3:Y:S10]  /*8f90*/  MUFU.TANH R102, R34 ;  /* 0x0000002200667308 */ /* 0x0004f40000002400 */
[----:B------:R2:W4:Y:S01]  /*8fa0*/  MUFU.TANH R101, R35 ;  /* 0x0000002300657308 */ /* 0x0005220000002400 */
[----:B-1----:R-:W-:Y:S01]  /*8fb0*/  FMNMX3.FTZ R198, R2, R107, R106, !PT ;  /* 0x0000006b02c67276 */ /* 0x002fe2000781006a */
[----:B------:R-:W-:Y:S06]  /*8fc0*/  @P2 BRA `(.L_x_789) ;  /* 0xffffffec00282947 */ /* 0x000fec000383ffff */
.L_x_788:
[----:B------:R-:W5:Y:S01]  /*8fd0*/  SHFL.BFLY PT, R3, R198, 0x2, 0x1f ;  /* 0x0c401f00c6037f89 */ /* 0x000f6200000e0000 */
[----:B---34-:R-:W-:Y:S07]  /*8fe0*/  FMNMX3.FTZ R7, R7, R102, R101, !PT ;  /* 0x0000006607077276 */ /* 0x018fee0007810065 */
[----:B-1----:R-:W-:Y:S08]  /*8ff0*/  LDSM.16.MT88.4 R12, [R150+0x8000] ;  /* 0x00800000960c783b */ /* 0x002ff00000004200 */
[----:B------:R-:W1:Y:S08]  /*9000*/  SHFL.BFLY PT, R2, R7, 0x2, 0x1f ;  /* 0x0c401f0007027f89 */ /* 0x000e7000000e0000 */
[----:B------:R-:W-:Y:S08]  /*9010*/  LDSM.16.MT88.4 R20, [R146+0x8000] ;  /* 0x008000009214783b */ /* 0x000ff00000004200 */
[----:B------:R-:W-:Y:S08]  /*9020*/  LDSM.16.MT88.4 R28, [R145+0x8000] ;  /* 0x00800000911c783b */ /* 0x000ff00000004200 */
[----:B------:R-:W-:Y:S08]  /*9030*/  LDSM.16.MT88.4 R112, [R150+0xb800] ;  /* 0x00b800009670783b */ /* 0x000ff00000004200 */
[----:B------:R-:W-:Y:S01]  /*9040*/  LDSM.16.MT88.4 R116, [R146+0xb800] ;  /* 0x00b800009274783b */ /* 0x000fe20000004200 */
[----:B-----5:R-:W-:Y:S02]  /*9050*/  FMNMX.FTZ R9, R198, R3, !PT ;  /* 0x00000003c6097209 */ /* 0x020fe40007810000 */
[----:B-1----:R-:W-:Y:S05]  /*9060*/  FMNMX.FTZ R4, R7, R2, !PT ;  /* 0x0000000207047209 */ /* 0x002fea0007810000 */
[----:B------:R-:W1:Y:S08]  /*9070*/  SHFL.BFLY PT, R100, R9, 0x1, 0x1f ;  /* 0x0c201f0009647f89 */ /* 0x000e7000000e0000 */
[----:B------:R-:W3:Y:S01]  /*9080*/  SHFL.BFLY PT, R3, R4, 0x1, 0x1f ;  /* 0x0c201f0004037f89 */ /* 0x000ee200000e0000 */
[----:B-1----:R-:W-:Y:S02]  /*9090*/  FMNMX.FTZ R100, R9, R100, !PT ;  /* 0x0000006409647209 */ /* 0x002fe40007810000 */
        /* <DEDUP_REMOVED lines=19> */
[----:B------:R-:W1:Y:S01]  /*91d0*/  MUFU.EX2 R2, R5 ;  /* 0x0000000500027308 */ /* 0x000e620000000800 */
        /* <DEDUP_REMOVED lines=16> */
[C---:B-1----:R-:W-:Y:S01]  /*92e0*/  FMUL.FTZ R4, R2.reuse, R96 ;  /* 0x0000006002047220 */ /* 0x042fe20000410000 */
[C---:B------:R-:W-:Y:S01]  /*92f0*/  FMUL.FTZ R5, R2.reuse, R97 ;  /* 0x0000006102057220 */ /* 0x040fe20000410000 */
[C---:B------:R-:W-:Y:S01]  /*9300*/  FMUL.FTZ R8, R2.reuse, R92 ;  /* 0x0000005c02087220 */ /* 0x040fe20000410000 */
[C---:B------:R-:W-:Y:S01]  /*9310*/  FMUL.FTZ R9, R2.reuse, R93 ;  /* 0x0000005d02097220 */ /* 0x040fe20000410000 */
[C---:B------:R-:W-:Y:S01]  /*9320*/  FMUL.FTZ R16, R2.reuse, R84 ;  /* 0x0000005402107220 */ /* 0x040fe20000410000 */
[C---:B------:R-:W-:Y:S01]  /*9330*/  FMUL.FTZ R17, R2.reuse, R85 ;  /* 0x0000005502117220 */ /* 0x040fe20000410000 */
[----:B------:R-:W-:Y:S03]  /*9340*/  FMUL.FTZ R24, R2, R76 ;  /* 0x0000004c02187220 */ /* 0x000fe60000410000 */
[----:B------:R-:W1:Y:S01]  /*9350*/  MUFU.EX2 R126, R126 ;  /* 0x0000007e007e7308 */ /* 0x000e620000000800 */
        /* <DEDUP_REMOVED lines=13> */
[C---:B--2---:R-:W-:Y:S01]  /*9430*/  FMUL.FTZ R34, R0.reuse, R70 ;  /* 0x0000004600227220 */ /* 0x044fe20000410000 */
[----:B------:R-:W-:Y:S03]  /*9440*/  FMUL.FTZ R35, R0, R71 ;  /* 0x0000004700237220 */ /* 0x000fe60000410000 */
[----:B------:R-:W2:Y:S01]  /*9450*/  MUFU.EX2 R122, R122 ;  /* 0x0000007a007a7308 */ /* 0x000ea20000000800 */
[----:B-1----:R-:W-:Y:S01]  /*9460*/  F2FP.F16.F32.PACK_AB R96, R126, R127 ;  /* 0x0000007f7e60723e */ /* 0x002fe200000000ff */
        /* <DEDUP_REMOVED lines=14> */
[----:B------:R-:W1:Y:S01]  /*9550*/  MUFU.EX2 R123, R123 ;  /* 0x0000007b007b7308 */ /* 0x000e620000000800 */
[----:B--2---:R-:W-:Y:S01]  /*9560*/  F2FP.F16.F32.PACK_AB R97, R122, R125 ;  /* 0x0000007d7a61723e */ /* 0x004fe200000000ff */
        /* <DEDUP_REMOVED lines=14> */
[----:B------:R-:W2:Y:S01]  /*9650*/  MUFU.EX2 R120, R120 ;  /* 0x0000007800787308 */ /* 0x000ea20000000800 */
[----:B-1----:R-:W-:Y:S01]  /*9660*/  F2FP.F16.F32.PACK_AB R98, R123, R124 ;  /* 0x0000007c7b62723e */ /* 0x002fe200000000ff */
        /* <DEDUP_REMOVED lines=15> */
[----:B--2---:R-:W-:Y:S01]  /*9760*/  F2FP.F16.F32.PACK_AB R99, R120, R121 ;  /* 0x000000797863723e */ /* 0x004fe200000000ff */
[--C-:B------:R-:W-:Y:S01]  /*9770*/  FFMA.FTZ R138, R180, UR4, -R105.reuse ;  /* 0x00000004b48a7c23 */ /* 0x100fe20008010869 */
[--C-:B------:R-:W-:Y:S01]  /*9780*/  FFMA.FTZ R142, R176, UR4, -R105.reuse ;  /* 0x00000004b08e7c23 */ /* 0x100fe20008010869 */
[--C-:B------:R-:W-:Y:S01]  /*9790*/  FFMA.FTZ R176, R104, UR4, -R105.reuse ;  /* 0x0000000468b07c23 */ /* 0x100fe20008010869 */
[--C-:B------:R-:W-:Y:S01]  /*97a0*/  FFMA.FTZ R103, R103, UR4, -R105.reuse ;  /* 0x0000000467677c23 */ /* 0x100fe20008010869 */
[--C-:B------:R-:W-:Y:S01]  /*97b0*/  FFMA.FTZ R102, R102, UR4, -R105.reuse ;  /* 0x0000000466667c23 */ /* 0x100fe20008010869 */
[----:B------:R-:W-:Y:S01]  /*97c0*/  FFMA.FTZ R105, R101, UR4, -R105 ;  /* 0x0000000465697c23 */ /* 0x000fe20008010869 */
[C---:B------:R-:W-:Y:S01]  /*97d0*/  HMMA.16816.F32 R4, R96.reuse, R12, R4 ;  /* 0x0000000c6004723c */ /* 0x040fe20000001804 */
[----:B-1----:R-:W-:Y:S01]  /*97e0*/  LDSM.16.MT88.4 R108, [R144+0x9800] ;  /* 0x00980000906c783b */ /* 0x002fe20000004200 */
        /* <DEDUP_REMOVED lines=10> */
[----:B------:R-:W-:Y:S01]  /*9890*/  ISETP.NE.AND P0, PT, R172, RZ, PT ;  /* 0x000000ffac00720c */ /* 0x000fe20003f05270 */
[----:B------:R-:W-:Y:S01]  /*98a0*/  FADD.FTZ R127, R126, R127 ;  /* 0x0000007f7e7f7221 */ /* 0x000fe20000010000 */
        /* <DEDUP_REMOVED lines=15> */
[----:B------:R-:W-:Y:S01]  /*99a0*/  IADD3 R172, PT, PT, R172, -0x1, RZ ;  /* 0xffffffffacac7810 */ /* 0x000fe20007ffe0ff */
[C---:B------:R-:W-:Y:S03]  /*99b0*/  HMMA.16816.F32 R20, R96.reuse, R28, R20 ;  /* 0x0000001c6014723c */ /* 0x040fe60000001814 */
[C---:B------:R-:W-:Y:S01]  /*99c0*/  FMUL.FTZ R28, R2.reuse, R72 ;  /* 0x00000048021c7220 */ /* 0x040fe20000410000 */
[----:B------:R-:W-:Y:S03]  /*99d0*/  FMUL.FTZ R29, R2, R73 ;  /* 0x00000049021d7220 */ /* 0x000fe60000410000 */
[----:B------:R-:W-:Y:S01]  /*99e0*/  MUFU.EX2 R134, R134 ;  /* 0x0000008600867308 */ /* 0x000fe20000000800 */
[C---:B------:R-:W-:Y:S03]  /*99f0*/  HMMA.16816.F32 R24, R96.reuse, R30, R24 ;  /* 0x0000001e6018723c */ /* 0x040fe60000001818 */
[C---:B------:R-:W-:Y:S01]  /*9a00*/  FMUL.FTZ R30, R0.reuse, R74 ;  /* 0x0000004a001e7220 */ /* 0x040fe20000410000 */
[----:B------:R-:W-:Y:S05]  /*9a10*/  FMUL.FTZ R31, R0, R75 ;  /* 0x0000004b001f7220 */ /* 0x000fea0000410000 */
[----:B------:R-:W5:Y:S01]  /*9a20*/  MUFU.EX2 R135, R135 ;  /* 0x0000008700877308 */ /* 0x000f620000000800 */
[----:B------:R-:W1:Y:S01]  /*9a30*/  LDSM.16.MT88.4 R72, [R146+0xa000] ;  /* 0x00a000009248783b */ /* 0x000e620000004200 */
[----:B------:R-:W-:Y:S01]  /*9a40*/  MOV R0, R3 ;  /* 0x0000000300007202 */ /* 0x000fe20000000f00 */
[C---:B--2---:R-:W-:Y:S07]  /*9a50*/  HMMA.16816.F32 R28, R96.reuse, R88, R28 ;  /* 0x00000058601c723c */ /* 0x044fee000000181c */
        /* <DEDUP_REMOVED lines=27> */
[----:B------:R-:W-:Y:S01]  /*9c10*/  FADD.FTZ R132, R132, R129 ;  /* 0x0000008184847221 */ /* 0x000fe20000010000 */
[----:B------:R-:W-:Y:S03]  /*9c20*/  FADD.FTZ R134, R134, R131 ;  /* 0x0000008386867221 */ /* 0x000fe60000010000 */
[----:B------:R-:W-:Y:S01]  /*9c30*/  FADD.FTZ R133, R133, R132 ;  /* 0x0000008485857221 */ /* 0x000fe20000010000 */
[----:B------:R-:W-:Y:S04]  /*9c40*/  FADD.FTZ R135, R135, R134 ;  /* 0x0000008687877221 */ /* 0x000fe80000010000 */
        /* <DEDUP_REMOVED lines=47> */
[C---:B-1----:R-:W-:Y:S03]  /*9f40*/  HMMA.16816.F32 R4, R68.reuse, R72, R4 ;  /* 0x000000484404723c */ /* 0x042fe60000001804 */
[----:B------:R-:W-:Y:S01]  /*9f50*/  FADD.FTZ R141, R141, R140 ;  /* 0x0000008c8d8d7221 */ /* 0x000fe20000010000 */
[----:B------:R-:W-:Y:S03]  /*9f60*/  FADD.FTZ R143, R143, R142 ;  /* 0x0000008e8f8f7221 */ /* 0x000fe60000010000 */
[----:B------:R-:W-:Y:S01]  /*9f70*/  FADD.FTZ R174, R174, R141 ;  /* 0x0000008daeae7221 */ /* 0x000fe20000010000 */
[C---:B------:R-:W-:Y:S01]  /*9f80*/  HMMA.16816.F32 R8, R68.reuse, R74, R8 ;  /* 0x0000004a4408723c */ /* 0x040fe20000001808 */
[----:B------:R-:W1:Y:S02]  /*9f90*/  LDSM.16.MT88.4 R72, [R146+0xb000] ;  /* 0x00b000009248783b */ /* 0x000e640000004200 */
[----:B------:R-:W-:Y:S01]  /*9fa0*/  FADD.FTZ R176, R176, R143 ;  /* 0x0000008fb0b07221 */ /* 0x000fe20000010000 */
[----:B------:R-:W-:Y:S03]  /*9fb0*/  FADD.FTZ R177, R177, R174 ;  /* 0x000000aeb1b17221 */ /* 0x000fe60000010000 */
[----:B------:R-:W-:Y:S01]  /*9fc0*/  FADD.FTZ R103, R103, R176 ;  /* 0x000000b067677221 */ /* 0x000fe20000010000 */
[C---:B---3--:R-:W-:Y:S03]  /*9fd0*/  HMMA.16816.F32 R12, R68.reuse, R76, R12 ;  /* 0x0000004c440c723c */ /* 0x048fe6000000180c */
[----:B------:R-:W-:Y:S01]  /*9fe0*/  FADD.FTZ R178, R178, R177 ;  /* 0x000000b1b2b27221 */ /* 0x000fe20000010000 */
[----:B------:R-:W-:Y:S03]  /*9ff0*/  FADD.FTZ R102, R102, R103 ;  /* 0x0000006766667221 */ /* 0x000fe60000010000 */
[----:B------:R-:W-:Y:S01]  /*a000*/  FADD.FTZ R175, R179, R178 ;  /* 0x000000b2b3af7221 */ /* 0x000fe20000010000 */
[C---:B------:R-:W-:Y:S01]  /*a010*/  HMMA.16816.F32 R16, R68.reuse, R78, R16 ;  /* 0x0000004e4410723c */ /* 0x040fe20000001810 */
[----:B------:R-:W3:Y:S02]  /*a020*/  LDSM.16.MT88.4 R76, [R145+0xb000] ;  /* 0x00b00000914c783b */ /* 0x000ee40000004200 */
[----:B------:R-:W-:Y:S05]  /*a030*/  FADD.FTZ R173, R101, R102 ;  /* 0x0000006665ad7221 */ /* 0x000fea0000010000 */
        /* <DEDUP_REMOVED lines=29> */
[C---:B--2---:R-:W-:Y:S08]  /*a210*/  HMMA.16816.F32 R52, R104.reuse, R4, R52 ;  /* 0x000000046834723c */ /* 0x044ff00000001834 */
[C---:B------:R-:W-:Y:S08]  /*a220*/  HMMA.16816.F32 R56, R104.reuse, R6, R56 ;  /* 0x000000066838723c */ /* 0x040ff00000001838 */
[C---:B---3--:R-:W-:Y:S08]  /*a230*/  HMMA.16816.F32 R60, R104.reuse, R8, R60 ;  /* 0x00000008683c723c */ /* 0x048ff0000000183c */
[----:B------:R-:W-:Y:S03]  /*a240*/  HMMA.16816.F32 R64, R104, R10, R64 ;  /* 0x0000000a6840723c */ /* 0x000fe60000001840 */
[----:B------:R-:W-:Y:S05]  /*a250*/  MOV R105, R100 ;  /* 0x0000006400697202 */ /* 0x000fea0000000f00 */
[----:B------:R-:W-:Y:S01]  /*a260*/  @!UPT UIADD3 URZ, UPT, UPT, URZ, URZ, URZ ;  /* 0x000000fffffff290 */ /* 0x000fe2000fffe0ff */
[----:B------:R-:W-:Y:S11]  /*a270*/  @P0 BRA `(.L_x_787) ;  /* 0xffffffdc00740947 */ /* 0x000ff6000383ffff */
.L_x_786:
        /* <DEDUP_REMOVED lines=192> */
.L_x_790:
        /* <DEDUP_REMOVED lines=54> */
.L_x_792:
[----:B------:R-:W-:Y:S05]  /*b1e0*/  BSYNC.RECONVERGENT B0 ;  /* 0x0000000000007941 */ /* 0x000fea0003800200 */
.L_x_791:
        /* <DEDUP_REMOVED lines=34> */
.L_x_794:
[----:B------:R-:W-:Y:S05]  /*b410*/  BSYNC.RECONVERGENT B0 ;  /* 0x0000000000007941 */ /* 0x000fea0003800200 */
.L_x_793:
        /* <DEDUP_REMOVED lines=21> */
.L_x_796:
[----:B------:R-:W-:Y:S05]  /*b570*/  BSYNC.RECONVERGENT B0 ;  /* 0x0000000000007941 */ /* 0x000fea0003800200 */
.L_x_795:
        /* <DEDUP_REMOVED lines=21> */
.L_x_798:
[----:B------:R-:W-:Y:S05]  /*b6d0*/  BSYNC.RECONVERGENT B0 ;  /* 0x0000000000007941 */ /* 0x000fea0003800200 */
.L_x_797:
        /* <DEDUP_REMOVED lines=21> */
.L_x_799:
        /* <DEDUP_REMOVED lines=13> */
.L_x_1667:


//--------------------- .text._ZN5flash16flash_fwd_kernelI23Flash_fwd_kernel_traitsILi128ELi64ELi64ELi4ELb0ELb0EN7cutlass6half_tE19Flash_kernel_traitsILi128ELi64ELi64ELi4ES3_EELb0ELb1ELb0ELb1ELb0ELb0ELb0ELb0EEEvNS_16Flash_fwd_paramsE --------------------------
	.section	.text._ZN5flash16flash_fwd_kernelI23Flash_fwd_kernel_traitsILi128ELi64ELi64ELi4ELb0ELb0EN7cutlass6half_tE19Flash_kernel_traitsILi128ELi64ELi64ELi4ES3_EELb0ELb1ELb0ELb1ELb0ELb0ELb0ELb0EEEvNS_16Flash_fwd_paramsE,"ax",@progbits
	.align	128
        .global         _ZN5flash16flash_fwd_kernelI23Flash_fwd_kernel_traitsILi128ELi64ELi64ELi4ELb0ELb0EN7cutlass6half_tE19Flash_kernel_traitsILi128ELi64ELi64ELi4ES3_EELb0ELb1ELb0ELb1ELb0ELb0ELb0ELb0EEEvNS_16Flash_fwd_paramsE
        .type           _ZN5flash16flash_fwd_kernelI23Flash_fwd_kernel_traitsILi128ELi64ELi64ELi4ELb0ELb0EN7cutlass6half_tE19Flash_kernel_traitsILi128ELi64ELi64ELi4ES3_EELb0ELb1ELb0ELb1ELb0ELb0ELb0ELb0EEEvNS_16Flash_fwd_paramsE,@function
        .size           _ZN5flash16flash_fwd_kernelI23Flash_fwd_kernel_traitsILi128ELi64ELi64ELi4ELb0ELb0EN7cutlass6half_tE19Flash_kernel_traitsILi128ELi64ELi64ELi4ES3_EELb0ELb1ELb0ELb1ELb0ELb0ELb0ELb0EEEvNS_16Flash_fwd_paramsE,(.L_x_1668 - _ZN5flash16flash_fwd_kernelI23Flash_fwd_kernel_traitsILi128ELi64ELi64ELi4ELb0ELb0EN7cutlass6half_tE19Flash_kernel_traitsILi128ELi64ELi64ELi4ES3_EELb0ELb1ELb0ELb1ELb0ELb0ELb0ELb0EEEvNS_16Flash_fwd_paramsE)
        .other          _ZN5flash16flash_fwd_kernelI23Flash_fwd_kernel_traitsILi128ELi64ELi64ELi4ELb0ELb0EN7cutlass6half_tE19Flash_kernel_traitsILi128ELi64ELi64ELi4ES3_EELb0ELb1ELb0ELb1ELb0ELb0ELb0ELb0EEEvNS_16Flash_fwd_paramsE,@"STO_CUDA_ENTRY STV_DEFAULT"
_ZN5flash16flash_fwd_kernelI23Flash_fwd_kernel_traitsILi128ELi64ELi64ELi4ELb0ELb0EN7cutlass6half_tE19Flash_kernel_traitsILi128ELi64ELi64ELi4ES3_EELb0ELb1ELb0ELb1ELb0ELb0ELb0ELb0EEEvNS_16Flash_fwd_paramsE:
.text._ZN5flash16flash_fwd_kernelI23Flash_fwd_kernel_traitsILi128ELi64ELi64ELi4ELb0ELb0EN7cutlass6half_tE19Flash_kernel_traitsILi128ELi64ELi64ELi4ES3_EELb0ELb1ELb0ELb1ELb0ELb0ELb0ELb0EEEvNS_16Flash_fwd_paramsE:
[----:B------:R-:W-:Y:S08]  /*0000*/  LDC R1, c[0x0][0x37c] ;  /* 0x0000df00ff017b82 */ /* 0x000ff00000000800 */
[----:B------:R-:W1:Y:S01]  /*0010*/  LDC.64 R2, c[0x0][0x460] ;  /* 0x00011800ff027b82 */ /* 0x000e620000000a00 */
[----:B------:R-:W2:Y:S01]  /*0020*/  S2R R166, SR_CTAID.Y ;  /* 0x0000000000a67919 */ /* 0x000ea20000002600 */
[----:B------:R-:W3:Y:S01]  /*0030*/  LDCU.64 UR4, c[0x0][0x478] ;  /* 0x00008f00ff0477ac */ /* 0x000ee20008000a00 */
[----:B------:R-:W-:Y:S01]  /*0040*/  IMAD.MOV.U32 R165, RZ, RZ, -0x1 ;  /* 0xffffffffffa57424 */ /* 0x000fe200078e00ff */
[----:B------:R-:W4:Y:S04]  /*0050*/  LDCU.64 UR12, c[0x0][0x358] ;  /* 0x00006b00ff0c77ac */ /* 0x000f280008000a00 */
[----:B------:R-:W2:Y:S01]  /*0060*/  LDC.64 R4, c[0x0][0x460] ;  /* 0x00011800ff047b82 */ /* 0x000ea20000000a00 */
[----:B------:R-:W4:Y:S07]  /*0070*/  LDCU.64 UR6, c[0x0][0x470] ;  /* 0x00008e00ff0677ac */ /* 0x000f2e0008000a00 */
[----:B------:R-:W4:Y:S01]  /*0080*/  LDC.64 R6, c[0x0][0x468] ;  /* 0x00011a00ff067b82 */ /* 0x000f220000000a00 */
        /* <DEDUP_REMOVED lines=8> */
[----:B------:R-:W-:Y:S02]  /*0110*/  SHF.R.U32.HI R2, RZ, 0x1e, R166 ;  /* 0x0000001eff027819 */ /* 0x000fe400000116a6 */
[----:B----4-:R-:W-:Y:S01]  /*0120*/  ISETP.NE.U32.AND P3, PT, RZ, UR6, PT ;  /* 0x00000006ff007c0c */ /* 0x010fe2000bf65070 */
[----:B------:R-:W2:Y:S03]  /*0130*/  @P0 LDG.E R165, desc[UR12][R4.64] ;  /* 0x0000000c04a50981 */ /* 0x000ea6000c1e1900 */
[----:B------:R-:W-:Y:S01]  /*0140*/  ISETP.NE.AND.EX P3, PT, RZ, UR7, PT, P3 ;  /* 0x00000007ff007c0c */ /* 0x000fe2000bf65330 */
[----:B------:R1:W2:Y:S01]  /*0150*/  @P4 LDG.E R8, desc[UR12][R4.64+0x4] ;  /* 0x0000040c04084981 */ /* 0x0002a2000c1e1900 */
[----:B------:R-:W-:-:S04]  /*0160*/  @P2 IADD3 R12, P0, PT, R11, UR4, RZ ;  /* 0x000000040b0c2c10 */ /* 0x000fc8000ff1e0ff */
[----:B------:R-:W-:-:S05]  /*0170*/  @P2 IADD3.X R13, PT, PT, R2, UR5, RZ, P0, !PT ;  /* 0x00000005020d2c10 */ /* 0x000fca00087fe4ff */
[----:B------:R-:W5:Y:S01]  /*0180*/  @P2 LDG.E R9, desc[UR12][R12.64] ;  /* 0x0000000c0c092981 */ /* 0x000f62000c1e1900 */
[----:B------:R-:W3:Y:S01]  /*0190*/  LDCU.U8 UR4, c[0x0][0x532] ;  /* 0x0000a640ff0477ac */ /* 0x000ee20008000000 */
[C---:B------:R-:W-:Y:S02]  /*01a0*/  IADD3 R10, P0, PT, R11.reuse, R6, RZ ;  /* 0x000000060b0a7210 */ /* 0x040fe40007f1e0ff */
[----:B------:R-:W-:Y:S01]  /*01b0*/  @P3 IADD3 R14, P1, PT, R11, UR6, RZ ;  /* 0x000000060b0e3c10 */ /* 0x000fe2000ff3e0ff */
[----:B------:R-:W4:Y:S02]  /*01c0*/  S2R R167, SR_CTAID.X ;  /* 0x0000000000a77919 */ /* 0x000f240000002500 */
[----:B------:R-:W-:Y:S01]  /*01d0*/  IMAD.X R11, R2, 0x1, R7, P0 ;  /* 0x00000001020b7824 */ /* 0x000fe200000e0607 */
[----:B------:R-:W-:Y:S01]  /*01e0*/  ISETP.NE.U32.AND P0, PT, R6, RZ, PT ;  /* 0x000000ff0600720c */ /* 0x000fe20003f05070 */
[----:B------:R-:W-:Y:S01]  /*01f0*/  IMAD.MOV.U32 R0, RZ, RZ, RZ ;  /* 0x000000ffff007224 */ /* 0x000fe200078e00ff */
[----:B------:R-:W-:-:S02]  /*0200*/  @P3 IADD3.X R15, PT, PT, R2, UR7, RZ, P1, !PT ;  /* 0x00000007020f3c10 */ /* 0x000fc40008ffe4ff */
[----:B------:R-:W-:Y:S01]  /*0210*/  ISETP.NE.AND.EX P0, PT, R7, RZ, PT, P0 ;  /* 0x000000ff0700720c */ /* 0x000fe20003f05300 */
[----:B------:R-:W2:Y:S02]  /*0220*/  @!P2 LDC.64 R2, c[0x0][0x488] ;  /* 0x00012200ff02ab82 */ /* 0x000ea40000000a00 */
[----:B------:R4:W5:Y:S01]  /*0230*/  @P3 LDG.E R0, desc[UR12][R14.64] ;  /* 0x0000000c0e003981 */ /* 0x000962000c1e1900 */
[----:B------:R-:W-:Y:S02]  /*0240*/  ISETP.EQ.U32.AND P3, PT, R6, RZ, PT ;  /* 0x000000ff0600720c */ /* 0x000fe40003f62070 */
[----:B---3--:R-:W-:-:S03]  /*0250*/  ISETP.NE.AND P1, PT, RZ, UR4, PT ;  /* 0x00000004ff007c0c */ /* 0x008fc6000bf25270 */
[----:B-1----:R-:W1:Y:S01]  /*0260*/  @!P2 LDC R4, c[0x0][0x43c] ;  /* 0x00010f00ff04ab82 */ /* 0x002e620000000800 */
[----:B------:R-:W-:-:S07]  /*0270*/  ISETP.EQ.OR.EX P3, PT, R7, RZ, !P1, P3 ;  /* 0x000000ff0700720c */ /* 0x000fce0004f62730 */
[----:B------:R-:W3:Y:S08]  /*0280*/  @!P0 LDC R7, c[0x0][0x438] ;  /* 0x00010e00ff078b82 */ /* 0x000ef00000000800 */
[----:B----4-:R-:W4:Y:S01]  /*0290*/  @!P4 LDC R15, c[0x0][0x434] ;  /* 0x00010d00ff0fcb82 */ /* 0x010f220000000800 */
[----:B------:R-:W-:Y:S02]  /*02a0*/  IMAD.MOV.U32 R5, RZ, RZ, -0x1 ;  /* 0xffffffffff057424 */ /* 0x000fe400078e00ff */
[----:B------:R-:W-:-:S04]  /*02b0*/  IMAD.SHL.U32 R170, R167, 0x40, RZ ;  /* 0x00000040a7aa7824 */ /* 0x000fc800078e00ff */
[----:B------:R1:W5:Y:S01]  /*02c0*/  @!P3 LDG.E R5, desc[UR12][R10.64] ;  /* 0x0000000c0a05b981 */ /* 0x000362000c1e1900 */
[----:B--2---:R-:W-:-:S05]  /*02d0*/  @P4 IMAD.IADD R15, R8, 0x1, -R165 ;  /* 0x00000001080f4824 */ /* 0x004fca00078e0aa5 */
[----:B----4-:R-:W-:Y:S01]  /*02e0*/  ISETP.GT.AND P3, PT, R15, R170, PT ;  /* 0x000000aa0f00720c */ /* 0x010fe20003f64270 */
[----:B-1-3--:R-:W-:-:S12]  /*02f0*/  @!P0 BRA `(.L_x_800) ;  /* 0x00000000000c8947 */ /* 0x00afd80003800000 */
[----:B------:R-:W2:Y:S02]  /*0300*/  @P1 LDG.E R6, desc[UR12][R10.64+0x4] ;  /* 0x0000040c0a061981 */ /* 0x000ea4000c1e1900 */
[----:B--2--5:R-:W-:-:S06]  /*0310*/  @P1 IADD3 R7, PT, PT, R6, -R5, RZ ;  /* 0x8000000506071210 */ /* 0x024fcc0007ffe0ff */
[----:B------:R1:W5:Y:S02]  /*0320*/  @!P1 LDG.E R7, desc[UR12][R10.64] ;  /* 0x0000000c0a079981 */ /* 0x000364000c1e1900 */
.L_x_800:
[----:B------:R-:W-:Y:S05]  /*0330*/  @!P3 EXIT ;  /* 0x000000000000b94d */ /* 0x000fea0003800000 */
[----:B------:R-:W2:Y:S01]  /*0340*/  LDC R93, c[0x0][0x508] ;  /* 0x00014200ff5d7b82 */ /* 0x000ea20000000800 */
[----:B------:R-:W-:Y:S01]  /*0350*/  @!P2 ISETP.NE.U32.AND P0, PT, R2, RZ, PT ;  /* 0x000000ff0200a20c */ /* 0x000fe20003f05070 */
[----:B-----5:R-:W-:Y:S01]  /*0360*/  @P2 IMAD.IADD R94, R9, 0x1, -R0 ;  /* 0x00000001095e2824 */ /* 0x020fe200078e0a00 */
[----:B------:R-:W3:Y:S01]  /*0370*/  S2R R16, SR_CTAID.Z ;  /* 0x0000000000107919 */ /* 0x000ee20000002700 */
[----:B------:R-:W-:Y:S01]  /*0380*/  VIADD R2, R167, 0x1 ;  /* 0x00000001a7027836 */ /* 0x000fe20000000000 */
[----:B------:R-:W-:-:S03]  /*0390*/  @!P2 ISETP.NE.AND.EX P0, PT, R3, RZ, PT, P0 ;  /* 0x000000ff0300a20c */ /* 0x000fc60003f05300 */
[----:B------:R-:W-:Y:S01]  /*03a0*/  IMAD R2, R2, 0x40, -R15 ;  /* 0x0000004002027824 */ /* 0x000fe200078e0a0f */
[----:B------:R-:W-:-:S04]  /*03b0*/  @!P2 SEL R4, R4, RZ, P0 ;  /* 0x000000ff0404a207 */ /* 0x000fc80000000000 */
[----:B------:R-:W-:Y:S02]  /*03c0*/  @!P2 IADD3 R94, PT, PT, R4, R7, -R0 ;  /* 0x00000007045ea210 */ /* 0x000fe40007ffe800 */
[----:B------:R-:W4:Y:S03]  /*03d0*/  S2R R4, SR_TID.X ;  /* 0x0000000000047919 */ /* 0x000f260000002100 */
        /* <DEDUP_REMOVED lines=11> */
[----:B------:R-:W-:Y:S01]  /*0490*/  ISETP.NE.AND P1, PT, R165, -0x1, PT ;  /* 0xffffffffa500780c */ /* 0x000fe20003f25270 */
[----:B------:R-:W2:Y:S08]  /*04a0*/  LDC.U8 R0, c[0x0][0x549] ;  /* 0x00015240ff007b82 */ /* 0x000eb00000000000 */
[----:B-1----:R-:W1:Y:S08]  /*04b0*/  LDC.U8 R10, c[0x0][0x548] ;  /* 0x00015200ff0a7b82 */ /* 0x002e700000000000 */
[----:B------:R-:W3:Y:S01]  /*04c0*/  @!P1 LDC.64 R8, c[0x0][0x400] ;  /* 0x00010000ff089b82 */ /* 0x000ee20000000a00 */
[----:B--2---:R-:W-:-:S07]  /*04d0*/  ISETP.NE.AND P6, PT, R0, RZ, PT ;  /* 0x000000ff0000720c */ /* 0x004fce0003fc5270 */
[----:B------:R-:W2:Y:S01]  /*04e0*/  @P1 LDC.64 R6, c[0x0][0x408] ;  /* 0x00010200ff061b82 */ /* 0x000ea20000000a00 */
[----:B------:R-:W-:-:S07]  /*04f0*/  SHF.L.U32 R0, R4, 0x3, RZ ;  /* 0x0000000304007819 */ /* 0x000fce00000006ff */
[----:B------:R-:W4:Y:S01]  /*0500*/  @P6 LDC.64 R2, c[0x0][0x430] ;  /* 0x00010c00ff026b82 */ /* 0x000f220000000a00 */
[----:B------:R-:W-:Y:S01]  /*0510*/  @P6 MOV R5, 0x1 ;  /* 0x0000000100056802 */ /* 0x000fe20000000f00 */
[----:B---3--:R-:W-:-:S04]  /*0520*/  @!P1 IMAD.WIDE.U32 R12, R166, R8, RZ ;  /* 0x00000008a60c9225 */ /* 0x008fc800078e00ff */
[----:B------:R-:W-:Y:S01]  /*0530*/  @!P1 IMAD R8, R166, R9, R13 ;  /* 0x00000009a6089224 */ /* 0x000fe200078e020d */
[----:B------:R-:W-:Y:S01]  /*0540*/  @!P1 MOV R11, R12 ;  /* 0x0000000c000b9202 */ /* 0x000fe20000000f00 */
[----:B------:R-:W3:Y:S01]  /*0550*/  @P6 LDC R9, c[0x0][0x430] ;  /* 0x00010c00ff096b82 */ /* 0x000ee20000000800 */
[----:B--2---:R-:W-:-:S04]  /*0560*/  @P1 IMAD.WIDE.U32 R18, R165, R6, RZ ;  /* 0x00000006a5121225 */ /* 0x004fc800078e00ff */
[----:B----4-:R-:W-:Y:S01]  /*0570*/  @P6 IMAD R3, R2, R3, RZ ;  /* 0x0000000302036224 */ /* 0x010fe200078e02ff */
        /* <DEDUP_REMOVED lines=11> */
.L_x_802:
        /* <DEDUP_REMOVED lines=19> */
[----:B-1----:R-:W-:Y:S01]  /*0760*/  IMAD.WIDE.U32 R18, R16, UR4, R18 ;  /* 0x0000000410127c25 */ /* 0x002fe2000f8e0012 */
        /* <DEDUP_REMOVED lines=18> */
.L_x_804:
[----:B------:R-:W-:Y:S05]  /*0890*/  BSYNC.RECONVERGENT B0 ;  /* 0x0000000000007941 */ /* 0x000fea0003800200 */
.L_x_803:
[----:B------:R-:W-:Y:S01]  /*08a0*/  BSSY.RECONVERGENT B0, `(.L_x_805) ;  /* 0x0000014000007945 */ /* 0x000fe20003800200 */
[----:B------:R-:W-:-:S03]  /*08b0*/  ISETP.GE.AND P0, PT, R8, R15, PT ;  /* 0x0000000f0800720c */ /* 0x000fc60003f06270 */
[----:B------:R-:W-:Y:S10]  /*08c0*/  @P2 BRA `(.L_x_806) ;  /* 0x0000000000442947 */ /* 0x000ff40003800000 */
[----:B------:R-:W5:Y:S01]  /*08d0*/  LDCU.64 UR6, c[0x0][0x408] ;  /* 0x00008100ff0677ac */ /* 0x000f620008000a00 */
[----:B------:R-:W-:Y:S01]  /*08e0*/  IADD3 R11, P2, PT, R22, 0x10, RZ ;  /* 0x00000010160b7810 */ /* 0x000fe20007f5e0ff */
[----:B------:R-:W-:Y:S01]  /*08f0*/  IMAD.MOV.U32 R24, RZ, RZ, R18 ;  /* 0x000000ffff187224 */ /* 0x000fe200078e0012 */
[----:B------:R-:W-:Y:S01]  /*0900*/  MOV R25, R21 ;  /* 0x0000001500197202 */ /* 0x000fe20000000f00 */
[----:B------:R-:W3:Y:S02]  /*0910*/  LDCU UR8, c[0x0][0x440] ;  /* 0x00008800ff0877ac */ /* 0x000ee40008000800 */
[----:B------:R-:W-:Y:S01]  /*0920*/  IMAD.X R6, RZ, RZ, R23, P2 ;  /* 0x000000ffff067224 */ /* 0x000fe200010e0617 */
[----:B------:R-:W1:Y:S03]  /*0930*/  LDCU.64 UR4, c[0x0][0x3f0] ;  /* 0x00007e00ff0477ac */ /* 0x000e660008000a00 */
[----:B-----5:R-:W-:-:S02]  /*0940*/  IMAD R6, R6, UR6, RZ ;  /* 0x0000000606067c24 */ /* 0x020fc4000f8e02ff */
[----:B------:R-:W-:Y:S01]  /*0950*/  IMAD.WIDE.U32 R24, R11, UR6, R24 ;  /* 0x000000060b187c25 */ /* 0x000fe2000f8e0018 */
[----:B---3--:R-:W-:-:S03]  /*0960*/  ISETP.GE.AND P4, PT, R0, UR8, PT ;  /* 0x0000000800007c0c */ /* 0x008fc6000bf86270 */
[----:B------:R-:W-:Y:S01]  /*0970*/  IMAD R6, R11, UR7, R6 ;  /* 0x000000070b067c24 */ /* 0x000fe2000f8e0206 */
[----:B------:R-:W-:Y:S02]  /*0980*/  ISETP.GE.AND P2, PT, R10, UR8, PT ;  /* 0x000000080a007c0c */ /* 0x000fe4000bf46270 */
[----:B-1----:R-:W-:Y:S01]  /*0990*/  LEA R26, P5, R24, UR4, 0x1 ;  /* 0x00000004181a7c11 */ /* 0x002fe2000f8a08ff */
[----:B------:R-:W-:-:S05]  /*09a0*/  IMAD.IADD R6, R25, 0x1, R6 ;  /* 0x0000000119067824 */ /* 0x000fca00078e0206 */
[----:B------:R-:W-:-:S05]  /*09b0*/  LEA.HI.X R27, R24, UR5, R6, 0x1, P5 ;  /* 0x00000005181b7c11 */ /* 0x000fca000a8f0c06 */
[----:B------:R1:W-:Y:S04]  /*09c0*/  @!P4 STG.E.128 desc[UR12][R26.64], RZ ;  /* 0x000000ff1a00c986 */ /* 0x0003e8000c101d0c */
[----:B------:R1:W-:Y:S02]  /*09d0*/  @!P2 STG.E.128 desc[UR12][R26.64+0x80], RZ ;  /* 0x000080ff1a00a986 */ /* 0x0003e4000c101d0c */
.L_x_806:
[----:B------:R-:W-:Y:S05]  /*09e0*/  BSYNC.RECONVERGENT B0 ;  /* 0x0000000000007941 */ /* 0x000fea0003800200 */
.L_x_805:
[----:B------:R-:W-:Y:S01]  /*09f0*/  BSSY.RECONVERGENT B0, `(.L_x_807) ;  /* 0x0000015000007945 */ /* 0x000fe20003800200 */
[----:B------:R-:W-:Y:S01]  /*0a00*/  ISETP.NE.AND P2, PT, R0, RZ, PT ;  /* 0x000000ff0000720c */ /* 0x000fe20003f45270 */
[----:B--2---:R-:W-:Y:S02]  /*0a10*/  IMAD R14, R166, R7, RZ ;  /* 0x00000007a60e7224 */ /* 0x004fe400078e02ff */
[----:B------:R-:W-:Y:S10]  /*0a20*/  @P3 BRA `(.L_x_808) ;  /* 0x0000000000443947 */ /* 0x000ff40003800000 */
[----:B------:R-:W2:Y:S01]  /*0a30*/  LDCU.64 UR6, c[0x0][0x408] ;  /* 0x00008100ff0677ac */ /* 0x000ea20008000a00 */
[----:B------:R-:W-:Y:S01]  /*0a40*/  IADD3 R7, P3, PT, R22, 0x20, RZ ;  /* 0x0000002016077810 */ /* 0x000fe20007f7e0ff */
[----:B------:R-:W-:Y:S01]  /*0a50*/  IMAD.MOV.U32 R24, RZ, RZ, R18 ;  /* 0x000000ffff187224 */ /* 0x000fe200078e0012 */
[----:B------:R-:W-:Y:S01]  /*0a60*/  MOV R25, R21 ;  /* 0x0000001500197202 */ /* 0x000fe20000000f00 */
[----:B------:R-:W5:Y:S02]  /*0a70*/  LDCU UR8, c[0x0][0x440] ;  /* 0x00008800ff0877ac */ /* 0x000f640008000800 */
[----:B------:R-:W-:Y:S01]  /*0a80*/  IMAD.X R6, RZ, RZ, R23, P3 ;  /* 0x000000ffff067224 */ /* 0x000fe200018e0617 */
[----:B------:R-:W1:Y:S03]  /*0a90*/  LDCU.64 UR4, c[0x0][0x3f0] ;  /* 0x00007e00ff0477ac */ /* 0x000e660008000a00 */
[----:B--2---:R-:W-:-:S02]  /*0aa0*/  IMAD R6, R6, UR6, RZ ;  /* 0x0000000606067c24 */ /* 0x004fc4000f8e02ff */
[----:B------:R-:W-:Y:S01]  /*0ab0*/  IMAD.WIDE.U32 R24, R7, UR6, R24 ;  /* 0x0000000607187c25 */ /* 0x000fe2000f8e0018 */
[----:B-----5:R-:W-:-:S03]  /*0ac0*/  ISETP.GE.AND P4, PT, R0, UR8, PT ;  /* 0x0000000800007c0c */ /* 0x020fc6000bf86270 */
[----:B------:R-:W-:Y:S01]  /*0ad0*/  IMAD R6, R7, UR7, R6 ;  /* 0x0000000707067c24 */ /* 0x000fe2000f8e0206 */
[----:B------:R-:W-:Y:S02]  /*0ae0*/  ISETP.GE.AND P3, PT, R10, UR8, PT ;  /* 0x000000080a007c0c */ /* 0x000fe4000bf66270 */
[----:B-1----:R-:W-:Y:S01]  /*0af0*/  LEA R26, P5, R24, UR4, 0x1 ;  /* 0x00000004181a7c11 */ /* 0x002fe2000f8a08ff */
[----:B------:R-:W-:-:S05]  /*0b00*/  IMAD.IADD R6, R25, 0x1, R6 ;  /* 0x0000000119067824 */ /* 0x000fca00078e0206 */
[----:B------:R-:W-:-:S05]  /*0b10*/  LEA.HI.X R27, R24, UR5, R6, 0x1, P5 ;  /* 0x00000005181b7c11 */ /* 0x000fca000a8f0c06 */
[----:B------:R2:W-:Y:S04]  /*0b20*/  @!P4 STG.E.128 desc[UR12][R26.64], RZ ;  /* 0x000000ff1a00c986 */ /* 0x0005e8000c101d0c */
[----:B------:R2:W-:Y:S02]  /*0b30*/  @!P3 STG.E.128 desc[UR12][R26.64+0x80], RZ ;  /* 0x000080ff1a00b986 */ /* 0x0005e4000c101d0c */
.L_x_808:
[----:B------:R-:W-:Y:S05]  /*0b40*/  BSYNC.RECONVERGENT B0 ;  /* 0x0000000000007941 */ /* 0x000fea0003800200 */
.L_x_807:
[----:B----4-:R-:W-:Y:S01]  /*0b50*/  IMAD R3, R16, R3, RZ ;  /* 0x0000000310037224 */ /* 0x010fe200078e02ff */
[----:B------:R-:W-:Y:S01]  /*0b60*/  SEL R14, R14, R165, !P1 ;  /* 0x000000a50e0e7207 */ /* 0x000fe20004800000 */
[----:B------:R-:W-:Y:S01]  /*0b70*/  BSSY.RECONVERGENT B0, `(.L_x_809) ;  /* 0x000001b000007945 */ /* 0x000fe20003800200 */
[----:B------:R-:W-:Y:S01]  /*0b80*/  ISETP.GE.OR P5, PT, R12, R15, P2 ;  /* 0x0000000f0c00720c */ /* 0x000fe200017a6670 */
[----:B------:R-:W-:Y:S01]  /*0b90*/  @!P6 IMAD R3, R166, R5, R3 ;  /* 0x00000005a603e224 */ /* 0x000fe200078e0203 */
[----:B------:R-:W-:Y:S01]  /*0ba0*/  ISETP.GE.OR P4, PT, R4, R15, P2 ;  /* 0x0000000f0400720c */ /* 0x000fe20001786670 */
[----:B---3--:R-:W-:Y:S01]  /*0bb0*/  IMAD R170, R170, R9, RZ ;  /* 0x00000009aaaa7224 */ /* 0x008fe200078e02ff */
[-C--:B------:R-:W-:Y:S02]  /*0bc0*/  ISETP.GE.OR P3, PT, R2, R15.reuse, P2 ;  /* 0x0000000f0200720c */ /* 0x080fe40001766670 */
[----:B------:R-:W-:Y:S02]  /*0bd0*/  SHF.R.S32.HI R5, RZ, 0x1f, R14 ;  /* 0x0000001fff057819 */ /* 0x000fe4000001140e */
[----:B------:R-:W-:-:S02]  /*0be0*/  ISETP.GE.OR P2, PT, R8, R15, P2 ;  /* 0x0000000f0800720c */ /* 0x000fc40001746670 */
[----:B------:R-:W-:Y:S01]  /*0bf0*/  SEL R14, R14, RZ, P6 ;  /* 0x000000ff0e0e7207 */ /* 0x000fe20003000000 */
[----:B------:R-:W-:Y:S10]  /*0c00*/  @P0 BRA `(.L_x_810) ;  /* 0x0000000000440947 */ /* 0x000ff40003800000 */
[----:B------:R-:W3:Y:S01]  /*0c10*/  LDCU.64 UR6, c[0x0][0x408] ;  /* 0x00008100ff0677ac */ /* 0x000ee20008000a00 */
[----:B------:R-:W-:Y:S01]  /*0c20*/  IADD3 R6, P0, PT, R22, 0x30, RZ ;  /* 0x0000003016067810 */ /* 0x000fe20007f1e0ff */
[----:B------:R-:W-:Y:S01]  /*0c30*/  IMAD.MOV.U32 R16, RZ, RZ, R18 ;  /* 0x000000ffff107224 */ /* 0x000fe200078e0012 */
[----:B------:R-:W-:Y:S01]  /*0c40*/  MOV R17, R21 ;  /* 0x0000001500117202 */ /* 0x000fe20000000f00 */
[----:B------:R-:W4:Y:S02]  /*0c50*/  LDCU.64 UR4, c[0x0][0x3f0] ;  /* 0x00007e00ff0477ac */ /* 0x000f240008000a00 */
[----:B------:R-:W-:Y:S01]  /*0c60*/  IMAD.X R7, RZ, RZ, R23, P0 ;  /* 0x000000ffff077224 */ /* 0x000fe200000e0617 */
[----:B------:R-:W5:Y:S03]  /*0c70*/  LDCU UR8, c[0x0][0x440] ;  /* 0x00008800ff0877ac */ /* 0x000f660008000800 */
[----:B---3--:R-:W-:-:S02]  /*0c80*/  IMAD R7, R7, UR6, RZ ;  /* 0x0000000607077c24 */ /* 0x008fc4000f8e02ff */
[----:B------:R-:W-:-:S04]  /*0c90*/  IMAD.WIDE.U32 R16, R6, UR6, R16 ;  /* 0x0000000606107c25 */ /* 0x000fc8000f8e0010 */
[----:B------:R-:W-:Y:S01]  /*0ca0*/  IMAD R7, R6, UR7, R7 ;  /* 0x0000000706077c24 */ /* 0x000fe2000f8e0207 */
[----:B----4-:R-:W-:Y:S02]  /*0cb0*/  LEA R6, P0, R16, UR4, 0x1 ;  /* 0x0000000410067c11 */ /* 0x010fe4000f8008ff */
[----:B-----5:R-:W-:Y:S01]  /*0cc0*/  ISETP.GE.AND P1, PT, R0, UR8, PT ;  /* 0x0000000800007c0c */ /* 0x020fe2000bf26270 */
[----:B------:R-:W-:-:S05]  /*0cd0*/  IMAD.IADD R7, R17, 0x1, R7 ;  /* 0x0000000111077824 */ /* 0x000fca00078e0207 */
[----:B------:R-:W-:Y:S02]  /*0ce0*/  LEA.HI.X R7, R16, UR5, R7, 0x1, P0 ;  /* 0x0000000510077c11 */ /* 0x000fe400080f0c07 */
[----:B------:R-:W-:-:S05]  /*0cf0*/  ISETP.GE.AND P0, PT, R10, UR8, PT ;  /* 0x000000080a007c0c */ /* 0x000fca000bf06270 */
[----:B------:R3:W-:Y:S08]  /*0d00*/  @!P1 STG.E.128 desc[UR12][R6.64], RZ ;  /* 0x000000ff06009986 */ /* 0x0007f0000c101d0c */
[----:B------:R3:W-:Y:S02]  /*0d10*/  @!P0 STG.E.128 desc[UR12][R6.64+0x80], RZ ;  /* 0x000080ff06008986 */ /* 0x0007e4000c101d0c */
.L_x_810:
[----:B------:R-:W-:Y:S05]  /*0d20*/  BSYNC.RECONVERGENT B0 ;  /* 0x0000000000007941 */ /* 0x000fea0003800200 */
.L_x_809:
        /* <DEDUP_REMOVED lines=15> */
.L_x_812:
[----:B------:R-:W-:Y:S05]  /*0e20*/  BSYNC.RECONVERGENT B0 ;  /* 0x0000000000007941 */ /* 0x000fea0003800200 */
.L_x_811:
[----:B------:R-:W-:Y:S04]  /*0e30*/  BSSY.RECONVERGENT B0, `(.L_x_813) ;  /* 0x000000a000007945 */ /* 0x000fe80003800200 */
[----:B------:R-:W-:Y:S05]  /*0e40*/  @P4 BRA `(.L_x_814) ;  /* 0x0000000000204947 */ /* 0x000fea0003800000 */
[----:B------:R-:W5:Y:S01]  /*0e50*/  LDCU.64 UR4, c[0x0][0x420] ;  /* 0x00008400ff0477ac */ /* 0x000f620008000a00 */
[----:B------:R-:W-:Y:S02]  /*0e60*/  IMAD R0, R4, R9, RZ ;  /* 0x0000000904007224 */ /* 0x000fe400078e02ff */
[----:B---34-:R-:W-:-:S03]  /*0e70*/  IMAD.MOV.U32 R7, RZ, RZ, 0x7f800000 ;  /* 0x7f800000ff077424 */ /* 0x018fc600078e00ff */
[----:B------:R-:W-:-:S04]  /*0e80*/  IADD3 R5, P0, PT, R0, R14, RZ ;  /* 0x0000000e00057210 */ /* 0x000fc80007f1e0ff */
[----:B------:R-:W-:Y:S02]  /*0e90*/  LEA.HI.X.SX32 R0, R0, R3, 0x1, P0 ;  /* 0x0000000300007211 */ /* 0x000fe400000f0eff */
[----:B-----5:R-:W-:-:S04]  /*0ea0*/  LEA R4, P0, R5, UR4, 0x2 ;  /* 0x0000000405047c11 */ /* 0x020fc8000f8010ff */
[----:B------:R-:W-:-:S05]  /*0eb0*/  LEA.HI.X R5, R5, UR5, R0, 0x2, P0 ;  /* 0x0000000505057c11 */ /* 0x000fca00080f1400 */
[----:B------:R3:W-:Y:S04]  /*0ec0*/  STG.E desc[UR12][R4.64], R7 ;  /* 0x0000000704007986 */ /* 0x0007e8000c10190c */
.L_x_814:
[----:B------:R-:W-:Y:S05]  /*0ed0*/  BSYNC.RECONVERGENT B0 ;  /* 0x0000000000007941 */ /* 0x000fea0003800200 */
.L_x_813:
        /* <DEDUP_REMOVED lines=10> */
.L_x_816:
[----:B------:R-:W-:Y:S05]  /*0f80*/  BSYNC.RECONVERGENT B0 ;  /* 0x0000000000007941 */ /* 0x000fea0003800200 */
.L_x_815:
[----:B------:R-:W-:Y:S05]  /*0f90*/  @P2 EXIT ;  /* 0x000000000000294d */ /* 0x000fea0003800000 */
[----:B------:R-:W5:Y:S01]  /*0fa0*/  LDCU.64 UR4, c[0x0][0x420] ;  /* 0x00008400ff0477ac */ /* 0x000f620008000a00 */
[----:B------:R-:W-:Y:S02]  /*0fb0*/  IMAD R8, R8, R9, RZ ;  /* 0x0000000908087224 */ /* 0x000fe400078e02ff */
[----:B---34-:R-:W-:-:S03]  /*0fc0*/  IMAD.MOV.U32 R5, RZ, RZ, 0x7f800000 ;  /* 0x7f800000ff057424 */ /* 0x018fc600078e00ff */
[----:B------:R-:W-:-:S04]  /*0fd0*/  IADD3 R14, P0, PT, R8, R14, RZ ;  /* 0x0000000e080e7210 */ /* 0x000fc80007f1e0ff */
[----:B------:R-:W-:Y:S02]  /*0fe0*/  LEA.HI.X.SX32 R3, R8, R3, 0x1, P0 ;  /* 0x0000000308037211 */ /* 0x000fe400000f0eff */
[----:B-----5:R-:W-:-:S04]  /*0ff0*/  LEA R2, P0, R14, UR4, 0x2 ;  /* 0x000000040e027c11 */ /* 0x020fc8000f8010ff */
[----:B------:R-:W-:-:S05]  /*1000*/  LEA.HI.X R3, R14, UR5, R3, 0x2, P0 ;  /* 0x000000050e037c11 */ /* 0x000fca00080f1403 */
[----:B------:R-:W-:Y:S01]  /*1010*/  STG.E desc[UR12][R2.64], R5 ;  /* 0x0000000502007986 */ /* 0x000fe2000c10190c */
[----:B------:R-:W-:Y:S05]  /*1020*/  EXIT ;  /* 0x000000000000794d */ /* 0x000fea0003800000 */
.L_x_801:
        /* <DEDUP_REMOVED lines=22> */
.L_x_817:
[----:B-1----:R-:W1:Y:S01]  /*1190*/  LDC.64 R10, c[0x0][0x3b8] ;  /* 0x0000ee00ff0a7b82 */ /* 0x002e620000000a00 */
[----:B------:R-:W-:-:S05]  /*11a0*/  IADD3 R12, PT, PT, R0, R5, RZ ;  /* 0x00000005000c7210 */ /* 0x000fca0007ffe0ff */
[C---:B-1----:R-:W-:Y:S02]  /*11b0*/  IMAD R3, R12.reuse, R11, RZ ;  /* 0x0000000b0c037224 */ /* 0x042fe400078e02ff */
[----:B------:R-:W-:-:S05]  /*11c0*/  IMAD.WIDE.U32 R12, R12, R10, RZ ;  /* 0x0000000a0c0c7225 */ /* 0x000fca00078e00ff */
[----:B------:R-:W-:-:S07]  /*11d0*/  IADD3 R3, PT, PT, R13, R3, RZ ;  /* 0x000000030d037210 */ /* 0x000fce0007ffe0ff */
.L_x_818:
        /* <DEDUP_REMOVED lines=38> */
[----:B------:R-:W-:Y:S01]  /*1440*/  MOV R14, R18 ;  /* 0x00000012000e7202 */ /* 0x000fe20000000f00 */
[----:B------:R-:W-:Y:S06]  /*1450*/  BRA `(.L_x_820) ;  /* 0x0000000000187947 */ /* 0x000fec0003800000 */
.L_x_819:
[----:B------:R-:W1:Y:S01]  /*1460*/  LDC.64 R8, c[0x0][0x3c0] ;  /* 0x0000f000ff087b82 */ /* 0x000e620000000a00 */
[----:B------:R-:W-:-:S05]  /*1470*/  IADD3 R0, PT, PT, R0, R5, RZ ;  /* 0x0000000500007210 */ /* 0x000fca0007ffe0ff */
[C---:B-1----:R-:W-:Y:S02]  /*1480*/  IMAD R5, R0.reuse, R9, RZ ;  /* 0x0000000900057224 */ /* 0x042fe400078e02ff */
[----:B------:R-:W-:-:S05]  /*1490*/  IMAD.WIDE.U32 R18, R0, R8, RZ ;  /* 0x0000000800127225 */ /* 0x000fca00078e00ff */
[----:B------:R-:W-:Y:S02]  /*14a0*/  IADD3 R5, PT, PT, R19, R5, RZ ;  /* 0x0000000513057210 */ /* 0x000fe40007ffe0ff */
[----:B------:R-:W-:-:S07]  /*14b0*/  MOV R14, R18 ;  /* 0x00000012000e7202 */ /* 0x000fce0000000f00 */
.L_x_820:
        /* <DEDUP_REMOVED lines=11> */
[----:B------:R-:W-:Y:S02]  /*1570*/  IADD3 R18, P0, PT, R160, R14, RZ ;  /* 0x0000000ea0127210 */ /* 0x000fe40007f1e0ff */
[----:B------:R-:W-:Y:S01]  /*1580*/  LOP3.LUT R169, R0, 0x1f8, RZ, 0xc0, !PT ;  /* 0x000001f800a97812 */ /* 0x000fe200078ec0ff */
[----:B------:R-:W-:Y:S01]  /*1590*/  IMAD.X R13, RZ, RZ, R3, P1 ;  /* 0x000000ffff0d7224 */ /* 0x000fe200008e0603 */
[----:B------:R-:W-:Y:S01]  /*15a0*/  IADD3 R95, PT, PT, R102, -0x1, RZ ;  /* 0xffffffff665f7810 */ /* 0x000fe20007ffe0ff */
[----:B------:R-:W-:Y:S01]  /*15b0*/  IMAD.X R19, RZ, RZ, R5, P0 ;  /* 0x000000ffff137224 */ /* 0x000fe200000e0605 */
[----:B------:R-:W-:Y:S01]  /*15c0*/  LOP3.LUT R169, R169, 0x38, R4, 0x78, !PT ;  /* 0x00000038a9a97812 */ /* 0x000fe200078e7804 */
[C---:B------:R-:W-:Y:S01]  /*15d0*/  IMAD.WIDE.U32 R12, R90.reuse, R10, R12 ;  /* 0x0000000a5a0c7225 */ /* 0x040fe200078e000c */
[----:B------:R-:W-:Y:S02]  /*15e0*/  MOV R91, RZ ;  /* 0x000000ff005b7202 */ /* 0x000fe40000000f00 */
[C---:B------:R-:W-:Y:S01]  /*15f0*/  IADD3 R5, PT, PT, R90.reuse, 0x30, RZ ;  /* 0x000000305a057810 */ /* 0x040fe20007ffe0ff */
[----:B-1----:R-:W-:Y:S01]  /*1600*/  IMAD R163, R161, UR4, RZ ;  /* 0x00000004a1a37c24 */ /* 0x002fe2000f8e02ff */
[----:B------:R-:W-:Y:S01]  /*1610*/  LOP3.LUT R169, R169, 0x1e00, R0, 0xf8, !PT ;  /* 0x00001e00a9a97812 */ /* 0x000fe200078ef800 */
[----:B------:R-:W-:Y:S01]  /*1620*/  IMAD.WIDE.U32 R18, R90, R8, R18 ;  /* 0x000000085a127225 */ /* 0x000fe200078e0012 */
[----:B------:R-:W-:-:S03]  /*1630*/  LOP3.LUT R159, R160, 0x40, RZ, 0xfc, !PT ;  /* 0x00000040a09f7812 */ /* 0x000fc600078efcff */
        /* <DEDUP_REMOVED lines=11> */
[----:B---3--:R-:W-:Y:S02]  /*16f0*/  LEA R164, P1, R12, UR10, 0x1 ;  /* 0x0000000a0ca47c11 */ /* 0x008fe4000f8208ff */
[----:B------:R-:W-:Y:S01]  /*1700*/  IMAD.IADD R161, R7, 0x1, R161 ;  /* 0x0000000107a17824 */ /* 0x000fe200078e02a1 */
[----:B--2---:R-:W-:Y:S01]  /*1710*/  LEA R162, P0, R6, UR8, 0x1 ;  /* 0x0000000806a27c11 */ /* 0x004fe2000f8008ff */
[----:B------:R-:W-:Y:S01]  /*1720*/  VIADD R13, R90, 0x10 ;  /* 0x000000105a0d7836 */ /* 0x000fe20000000000 */
[----:B------:R-:W-:Y:S01]  /*1730*/  LEA.HI.X R163, R12, UR11, R163, 0x1, P1 ;  /* 0x0000000b0ca37c11 */ /* 0x000fe200088f0ca3 */
[----:B------:R-:W-:Y:S01]  /*1740*/  VIADD R7, R90, 0x20 ;  /* 0x000000205a077836 */ /* 0x000fe20000000000 */
[----:B------:R-:W-:Y:S01]  /*1750*/  LEA.HI.X R161, R6, UR9, R161, 0x1, P0 ;  /* 0x0000000906a17c11 */ /* 0x000fe200080f0ca1 */
[----:B------:R-:W-:Y:S01]  /*1760*/  IMAD R6, R95, -0x40, R94 ;  /* 0xffffffc05f067824 */ /* 0x000fe200078e025e */
[----:B------:R-:W-:Y:S01]  /*1770*/  IADD3 R22, P0, PT, R160, R22, RZ ;  /* 0x00000016a0167210 */ /* 0x000fe20007f1e0ff */
[----:B------:R-:W-:Y:S01]  /*1780*/  IMAD.WIDE.U32 R26, R167, 0x40, R90 ;  /* 0x00000040a71a7825 */ /* 0x000fe200078e005a */
[----:B------:R-:W-:Y:S01]  /*1790*/  ISETP.GE.AND P2, PT, R13, R158, PT ;  /* 0x0000009e0d00720c */ /* 0x000fe20003f46270 */
[----:B-1----:R-:W-:-:S02]  /*17a0*/  ULEA UR5, UR5, UR4, 0x18 ;  /* 0x0000000405057291 */ /* 0x002fc4000f8ec0ff */
[----:B------:R-:W-:Y:S01]  /*17b0*/  IMAD.X R23, RZ, RZ, R2, P0 ;  /* 0x000000ffff177224 */ /* 0x000fe200000e0602 */
[-C--:B------:R-:W-:Y:S02]  /*17c0*/  ISETP.GE.AND P1, PT, R7, R158.reuse, PT ;  /* 0x0000009e0700720c */ /* 0x080fe40003f26270 */
[----:B------:R-:W-:Y:S01]  /*17d0*/  ISETP.GE.AND P0, PT, R5, R158, PT ;  /* 0x0000009e0500720c */ /* 0x000fe20003f06270 */
[----:B----4-:R-:W-:Y:S01]  /*17e0*/  IMAD.WIDE.U32 R22, R16, UR6, R22 ;  /* 0x0000000610167c25 */ /* 0x010fe2000f8e0016 */
[----:B------:R-:W-:Y:S02]  /*17f0*/  ISETP.GE.AND P6, PT, R90, R6, PT ;  /* 0x000000065a00720c */ /* 0x000fe40003fc6270 */
[----:B------:R-:W-:Y:S01]  /*1800*/  LEA R169, R169, UR5, 0x1 ;  /* 0x00000005a9a97c11 */ /* 0x000fe2000f8e08ff */
[----:B------:R-:W-:Y:S01]  /*1810*/  IMAD R25, R16, UR7, R23 ;  /* 0x0000000710197c24 */ /* 0x000fe2000f8e0217 */
[----:B------:R-:W-:Y:S09]  /*1820*/  @P3 BRA `(.L_x_822) ;  /* 0x0000000000583947 */ /* 0x000ff20003800000 */
        /* <DEDUP_REMOVED lines=22> */
.L_x_822:
[----:B------:R-:W-:Y:S05]  /*1990*/  BSYNC.RECONVERGENT B0 ;  /* 0x0000000000007941 */ /* 0x000fea0003800200 */
.L_x_821:
        /* <DEDUP_REMOVED lines=28> */
.L_x_824:
[----:B------:R-:W-:Y:S05]  /*1b60*/  BSYNC.RECONVERGENT B0 ;  /* 0x0000000000007941 */ /* 0x000fea0003800200 */
.L_x_823:
        /* <DEDUP_REMOVED lines=29> */
.L_x_826:
[----:B------:R-:W-:Y:S05]  /*1d40*/  BSYNC.RECONVERGENT B0 ;  /* 0x0000000000007941 */ /* 0x000fea0003800200 */
.L_x_825:
        /* <DEDUP_REMOVED lines=30> */
.L_x_828:
[----:B------:R-:W-:Y:S05]  /*1f30*/  BSYNC.RECONVERGENT B0 ;  /* 0x0000000000007941 */ /* 0x000fea0003800200 */
.L_x_827:
        /* <DEDUP_REMOVED lines=20> */
.L_x_830:
[----:B------:R-:W-:Y:S05]  /*2080*/  BSYNC.RECONVERGENT B0 ;  /* 0x0000000000007941 */ /* 0x000fea0003800200 */
.L_x_829:
[----:B------:R-:W-:Y:S04]  /*2090*/  BSSY.RECONVERGENT B0, `(.L_x_831) ;  /* 0x0000013000007945 */ /* 0x000fe80003800200 */
[----:B------:R-:W-:Y:S05]  /*20a0*/  @P5 BRA `(.L_x_832) ;  /* 0x0000000000445947 */ /* 0x000fea0003800000 */
[----:B------:R-:W3:Y:S01]  /*20b0*/  LDCU UR4, c[0x0][0x440] ;  /* 0x00008800ff0477ac */ /* 0x000ee20008000800 */
[----:B--2---:R-:W-:-:S05]  /*20c0*/  IADD3 R3, P2, PT, R132, R18, RZ ;  /* 0x0000001284037210 */ /* 0x004fca0007f5e0ff */
        /* <DEDUP_REMOVED lines=15> */
.L_x_832:
[----:B------:R-:W-:Y:S05]  /*21c0*/  BSYNC.RECONVERGENT B0 ;  /* 0x0000000000007941 */ /* 0x000fea0003800200 */
.L_x_831:
[----:B------:R-:W-:Y:S04]  /*21d0*/  BSSY.RECONVERGENT B0, `(.L_x_833) ;  /* 0x0000015000007945 */ /* 0x000fe80003800200 */
[----:B------:R-:W-:Y:S05]  /*21e0*/  @P4 BRA `(.L_x_834) ;  /* 0x00000000004c4947 */ /* 0x000fea0003800000 */
[----:B------:R-:W4:Y:S01]  /*21f0*/  LDCU UR4, c[0x0][0x440] ;  /* 0x00008800ff0477ac */ /* 0x000f220008000800 */
[----:B---3--:R-:W-:-:S04]  /*2200*/  IMAD.WIDE.U32 R22, R10, 0x20, RZ ;  /* 0x000000200a167825 */ /* 0x008fc800078e00ff */
[----:B--2---:R-:W-:Y:S01]  /*2210*/  IMAD.SHL.U32 R2, R11, 0x20, RZ ;  /* 0x000000200b027824 */ /* 0x004fe200078e00ff */
        /* <DEDUP_REMOVED lines=16> */
.L_x_834:
[----:B------:R-:W-:Y:S05]  /*2320*/  BSYNC.RECONVERGENT B0 ;  /* 0x0000000000007941 */ /* 0x000fea0003800200 */
.L_x_833:
[----:B------:R-:W-:Y:S04]  /*2330*/  BSSY.RECONVERGENT B0, `(.L_x_835) ;  /* 0x0000015000007945 */ /* 0x000fe80003800200 */
[----:B------:R-:W-:Y:S05]  /*2340*/  @P3 BRA `(.L_x_836) ;  /* 0x00000000004c3947 */ /* 0x000fea0003800000 */
[----:B------:R-:W5:Y:S01]  /*2350*/  LDCU UR4, c[0x0][0x440] ;  /* 0x00008800ff0477ac */ /* 0x000f620008000800 */
[----:B------:R-:W-:Y:S02]  /*2360*/  IMAD.MOV.U32 R20, RZ, RZ, R18 ;  /* 0x000000ffff147224 */ /* 0x000fe400078e0012 */
[----:B--2---:R-:W-:Y:S02]  /*2370*/  IMAD R2, R11, 0x30, RZ ;  /* 0x000000300b027824 */ /* 0x004fe400078e02ff */
        /* <DEDUP_REMOVED lines=16> */
.L_x_836:
[----:B------:R-:W-:Y:S05]  /*2480*/  BSYNC.RECONVERGENT B0 ;  /* 0x0000000000007941 */ /* 0x000fea0003800200 */
.L_x_835:
[----:B------:R-:W5:Y:S01]  /*2490*/  LDCU.64 UR6, c[0x0][0x538] ;  /* 0x0000a700ff0677ac */ /* 0x000f620008000a00 */
[----:B------:R-:W0:Y:S01]  /*24a0*/  LDGDEPBAR ;  /* 0x00000000000079af */ /* 0x000e220000000000 */
[----:B-----5:R-:W-:-:S04]  /*24b0*/  ISETP.NE.U32.AND P1, PT, RZ, UR6, PT ;  /* 0x00000006ff007c0c */ /* 0x020fc8000bf25070 */
[----:B------:R-:W-:Y:S01]  /*24c0*/  ISETP.NE.AND.EX P1, PT, RZ, UR7, PT, P1 ;  /* 0x00000007ff007c0c */ /* 0x000fe2000bf25310 */
[C---:B------:R-:W-:Y:S01]  /*24d0*/  IMAD.SHL.U32 R154, R4.reuse, 0x40, RZ ;  /* 0x00000040049a7824 */ /* 0x040fe200078e00ff */
[--C-:B------:R-:W-:Y:S01]  /*24e0*/  SHF.R.U32.HI R88, RZ, 0x1, R4.reuse ;  /* 0x00000001ff587819 */ /* 0x100fe20000011604 */
[C---:B------:R-:W-:Y:S01]  /*24f0*/  IMAD.SHL.U32 R155, R4.reuse, 0x20, RZ ;  /* 0x00000020049b7824 */ /* 0x040fe200078e00ff */
[----:B------:R-:W-:Y:S01]  /*2500*/  SHF.R.U32.HI R12, RZ, 0x2, R4 ;  /* 0x00000002ff0c7819 */ /* 0x000fe20000011604 */
[----:B------:R-:W-:Y:S01]  /*2510*/  IMAD.SHL.U32 R168, R4, 0x2, RZ ;  /* 0x0000000204a87824 */ /* 0x000fe200078e00ff */
[----:B------:R-:W-:-:S07]  /*2520*/  DEPBAR.LE SB0, 0x0 ;  /* 0x000080000000791a */ /* 0x000fce0000000000 */
[----:B--2---:R-:W2:Y:S01]  /*2530*/  @P1 LDC.64 R2, c[0x0][0x540] ;  /* 0x00015000ff021b82 */ /* 0x004ea20000000a00 */
[----:B------:R-:W-:Y:S02]  /*2540*/  @P1 IMAD.MOV.U32 R17, RZ, RZ, RZ ;  /* 0x000000ffff111224 */ /* 0x000fe400078e00ff */
[----:B--2---:R-:W-:-:S05]  /*2550*/  @P1 IMAD.WIDE.U32 R16, R166, R2, R16 ;  /* 0x00000002a6101225 */ /* 0x004fca00078e0010 */
[----:B------:R-:W2:Y:S01]  /*2560*/  @P1 LDC R2, c[0x0][0x458] ;  /* 0x00011600ff021b82 */ /* 0x000ea20000000800 */
[----:B------:R-:W-:Y:S01]  /*2570*/  @P1 IMAD R3, R166, R3, R17 ;  /* 0x00000003a6031224 */ /* 0x000fe200078e0211 */
[----:B------:R-:W-:-:S04]  /*2580*/  @P1 LEA R18, P0, R16, UR6, 0x2 ;  /* 0x0000000610121c11 */ /* 0x000fc8000f8010ff */
[----:B------:R-:W-:-:S06]  /*2590*/  @P1 LEA.HI.X R19, R16, UR7, R3, 0x2, P0 ;  /* 0x0000000710131c11 */ /* 0x000fcc00080f1403 */
[----:B------:R-:W5:Y:S01]  /*25a0*/  @P1 LDG.E R19, desc[UR12][R18.64] ;  /* 0x0000000c12131981 */ /* 0x000f62000c1e1900 */
[----:B------:R-:W-:Y:S01]  /*25b0*/  LOP3.LUT R3, R154, 0x1c0, RZ, 0xc0, !PT ;  /* 0x000001c09a037812 */ /* 0x000fe200078ec0ff */
[----:B------:R-:W-:Y:S01]  /*25c0*/  BSSY.RECONVERGENT B0, `(.L_x_837) ;  /* 0x0000028000007945 */ /* 0x000fe20003800200 */
[----:B------:R-:W-:Y:S02]  /*25d0*/  LOP3.LUT R17, R88, 0x1f0, RZ, 0xc0, !PT ;  /* 0x000001f058117812 */ /* 0x000fe400078ec0ff */
[----:B------:R-:W-:Y:S02]  /*25e0*/  LOP3.LUT R14, R154, 0x200, RZ, 0xc0, !PT ;  /* 0x000002009a0e7812 */ /* 0x000fe400078ec0ff */
[----:B------:R-:W-:Y:S02]  /*25f0*/  LOP3.LUT R3, R3, 0x38, R0, 0xf8, !PT ;  /* 0x0000003803037812 */ /* 0x000fe400078ef800 */
[----:B------:R-:W-:Y:S01]  /*2600*/  LOP3.LUT R0, R12, 0x7, RZ, 0xc0, !PT ;  /* 0x000000070c007812 */ /* 0x000fe200078ec0ff */
[----:B--2---:R-:W5:Y:S01]  /*2610*/  @P1 MUFU.RCP R2, R2 ;  /* 0x0000000200021308 */ /* 0x004f620000001000 */
[----:B------:R-:W-:-:S02]  /*2620*/  IADD3 R12, PT, PT, R17, 0x1, R170 ;  /* 0x00000001110c7810 */ /* 0x000fc40007ffe0aa */
[----:B------:R-:W-:Y:S01]  /*2630*/  LOP3.LUT R155, R14, 0x7c00, R155, 0xf8, !PT ;  /* 0x00007c000e9b7812 */ /* 0x000fe200078ef89b */
[C---:B------:R-:W-:Y:S01]  /*2640*/  IMAD.SHL.U32 R14, R8.reuse, 0x40, RZ ;  /* 0x00000040080e7824 */ /* 0x040fe200078e00ff */
[----:B------:R-:W-:Y:S02]  /*2650*/  SHF.L.U64.HI R16, R8, 0x6, R9 ;  /* 0x0000000608107819 */ /* 0x000fe40000010209 */
[----:B------:R-:W-:Y:S01]  /*2660*/  IADD3 R12, PT, PT, -R15, R12, R0 ;  /* 0x0000000c0f0c7210 */ /* 0x000fe20007ffe100 */
[----:B------:R-:W-:Y:S01]  /*2670*/  IMAD.WIDE.U32 R14, R14, R95, RZ ;  /* 0x0000005f0e0e7225 */ /* 0x000fe200078e00ff */
[----:B------:R-:W-:Y:S02]  /*2680*/  LOP3.LUT R88, R3, 0x8, R88, 0x78, !PT ;  /* 0x0000000803587812 */ /* 0x000fe400078e7858 */
[----:B------:R-:W-:Y:S01]  /*2690*/  IADD3 R93, PT, PT, R12, R93, R94 ;  /* 0x0000005d0c5d7210 */ /* 0x000fe20007ffe05e */
[----:B------:R-:W-:Y:S01]  /*26a0*/  IMAD R17, R16, R95, RZ ;  /* 0x0000005f10117224 */ /* 0x000fe200078e02ff */
[----:B------:R-:W-:Y:S01]  /*26b0*/  LOP3.LUT R168, R168, 0x6, RZ, 0xc0, !PT ;  /* 0x00000006a8a87812 */ /* 0x000fe200078ec0ff */
[----:B------:R-:W-:-:S02]  /*26c0*/  IMAD.MOV.U32 R0, RZ, RZ, RZ ;  /* 0x000000ffff007224 */ /* 0x000fc400078e00ff */
[----:B------:R-:W-:Y:S02]  /*26d0*/  IMAD.IADD R17, R15, 0x1, R17 ;  /* 0x000000010f117824 */ /* 0x000fe400078e0211 */
[----:B------:R-:W-:Y:S01]  /*26e0*/  IMAD.IADD R155, R88, 0x1, R155 ;  /* 0x00000001589b7824 */ /* 0x000fe200078e029b */
[----:B------:R-:W-:Y:S01]  /*26f0*/  BAR.SYNC.DEFER_BLOCKING 0x0 ;  /* 0x0000000000007b1d */ /* 0x000fe20000010000 */
[----:B-----5:R-:W-:-:S05]  /*2700*/  @P1 FMUL.FTZ R0, R19, R2 ;  /* 0x0000000213001220 */ /* 0x020fca0000410000 */
[----:B------:R-:W-:Y:S05]  /*2710*/  @P6 BRA `(.L_x_838) ;  /* 0x0000000000406947 */ /* 0x000fea0003800000 */
        /* <DEDUP_REMOVED lines=16> */
.L_x_838:
[----:B------:R2:W-:Y:S04]  /*2820*/  STS.128 [R169+0x8000], RZ ;  /* 0x008000ffa9007388 */ /* 0x0005e80000000c00 */
[----:B------:R2:W-:Y:S02]  /*2830*/  STS.128 [R169+0xa000], RZ ;  /* 0x00a000ffa9007388 */ /* 0x0005e40000000c00 */
.L_x_839:
[----:B------:R-:W-:Y:S05]  /*2840*/  BSYNC.RECONVERGENT B0 ;  /* 0x0000000000007941 */ /* 0x000fea0003800200 */
.L_x_837:
[-C--:B------:R-:W-:Y:S01]  /*2850*/  ISETP.GE.AND P0, PT, R13, R6.reuse, PT ;  /* 0x000000060d00720c */ /* 0x080fe20003f06270 */
[----:B------:R-:W-:Y:S01]  /*2860*/  BSSY.RECONVERGENT B0, `(.L_x_840) ;  /* 0x000001b000007945 */ /* 0x000fe20003800200 */
[----:B------:R-:W-:Y:S02]  /*2870*/  LOP3.LUT R3, R3, 0x8, R4, 0x78, !PT ;  /* 0x0000000803037812 */ /* 0x000fe400078e7804 */
[----:B------:R-:W-:Y:S02]  /*2880*/  LOP3.LUT R154, R154, 0x400, RZ, 0xc0, !PT ;  /* 0x000004009a9a7812 */ /* 0x000fe400078ec0ff */
[-C--:B------:R-:W-:Y:S02]  /*2890*/  ISETP.GE.AND P4, PT, R7, R6.reuse, PT ;  /* 0x000000060700720c */ /* 0x080fe40003f86270 */
[----:B------:R-:W-:Y:S01]  /*28a0*/  ISETP.GE.AND P3, PT, R5, R6, PT ;  /* 0x000000060500720c */ /* 0x000fe20003f66270 */
[----:B------:R-:W-:Y:S01]  /*28b0*/  IMAD R154, R3, 0x2, R154 ;  /* 0x00000002039a7824 */ /* 0x000fe200078e029a */
[----:B------:R-:W-:-:S03]  /*28c0*/  LEA R155, R155, UR5, 0x1 ;  /* 0x000000059b9b7c11 */ /* 0x000fc6000f8e08ff */
[----:B------:R1:W-:Y:S04]  /*28d0*/  @P0 STS.128 [R169+0x8800], RZ ;  /* 0x008800ffa9000388 */ /* 0x0003e80000000c00 */
[----:B------:R1:W-:Y:S01]  /*28e0*/  @P0 STS.128 [R169+0xa800], RZ ;  /* 0x00a800ffa9000388 */ /* 0x0003e20000000c00 */
[----:B------:R-:W-:Y:S05]  /*28f0*/  @P0 BRA `(.L_x_841) ;  /* 0x0000000000440947 */ /* 0x000fea0003800000 */
[----:B------:R-:W5:Y:S01]  /*2900*/  LDCU UR4, c[0x0][0x440] ;  /* 0x00008800ff0477ac */ /* 0x000f620008000800 */
[----:B------:R-:W-:-:S04]  /*2910*/  LEA R3, P2, R8, R14, 0x4 ;  /* 0x0000000e08037211 */ /* 0x000fc800078420ff */
[----:B------:R-:W-:Y:S02]  /*2920*/  LEA.HI.X R2, R8, R17, R9, 0x4, P2 ;  /* 0x0000001108027211 */ /* 0x000fe400010f2409 */
        /* <DEDUP_REMOVED lines=14> */
.L_x_841:
[----:B------:R-:W-:Y:S05]  /*2a10*/  BSYNC.RECONVERGENT B0 ;  /* 0x0000000000007941 */ /* 0x000fea0003800200 */
.L_x_840:
[----:B------:R1:W-:Y:S01]  /*2a20*/  @P4 STS.128 [R169+0x9000], RZ ;  /* 0x009000ffa9004388 */ /* 0x0003e20000000c00 */
[----:B------:R-:W-:Y:S03]  /*2a30*/  BSSY.RECONVERGENT B0, `(.L_x_842) ;  /* 0x0000016000007945 */ /* 0x000fe60003800200 */
[----:B------:R1:W-:Y:S01]  /*2a40*/  @P4 STS.128 [R169+0xb000], RZ ;  /* 0x00b000ffa9004388 */ /* 0x0003e20000000c00 */
[----:B------:R-:W-:Y:S05]  /*2a50*/  @P4 BRA `(.L_x_843) ;  /* 0x00000000004c4947 */ /* 0x000fea0003800000 */
[----:B------:R-:W5:Y:S01]  /*2a60*/  LDCU UR4, c[0x0][0x440] ;  /* 0x00008800ff0477ac */ /* 0x000f620008000800 */
[----:B-1----:R-:W-:-:S04]  /*2a70*/  IMAD.WIDE.U32 R6, R8, 0x20, RZ ;  /* 0x0000002008067825 */ /* 0x002fc800078e00ff */
[----:B------:R-:W-:Y:S01]  /*2a80*/  IMAD.SHL.U32 R3, R9, 0x20, RZ ;  /* 0x0000002009037824 */ /* 0x000fe200078e00ff */
        /* <DEDUP_REMOVED lines=16> */
.L_x_843:
[----:B------:R-:W-:Y:S05]  /*2b90*/  BSYNC.RECONVERGENT B0 ;  /* 0x0000000000007941 */ /* 0x000fea0003800200 */
.L_x_842:
        /* <DEDUP_REMOVED lines=9> */
[----:B-1----:R-:W-:-:S04]  /*2c30*/  LEA R6, P2, R16, R162, 0x1 ;  /* 0x000000a210067211 */ /* 0x002fc800078408ff */
        /* <DEDUP_REMOVED lines=13> */
.L_x_845:
[----:B------:R-:W-:Y:S05]  /*2d10*/  BSYNC.RECONVERGENT B0 ;  /* 0x0000000000007941 */ /* 0x000fea0003800200 */
.L_x_844:
[----:B------:R-:W-:Y:S01]  /*2d20*/  LDSM.16.M88.4 R28, [R155] ;  /* 0x000000009b1c783b */ /* 0x000fe20000000200 */
[----:B------:R-:W-:Y:S01]  /*2d30*/  R2P PR, R4, 0x6 ;  /* 0x0000000604007804 */ /* 0x000fe20000000000 */
[----:B------:R-:W-:Y:S01]  /*2d40*/  IMAD.MOV.U32 R3, RZ, RZ, 0x20 ;  /* 0x00000020ff037424 */ /* 0x000fe200078e00ff */
[C---:B------:R-:W-:Y:S01]  /*2d50*/  VIMNMX R134, PT, PT, R93.reuse, R94, PT ;  /* 0x0000005e5d867248 */ /* 0x040fe20003fe0100 */
[----:B------:R-:W5:Y:S01]  /*2d60*/  LDSM.16.M88.4 R48, [R154+UR5+0x4000] ;  /* 0x004000059a30783b */ /* 0x000f620008000200 */
[----:B------:R-:W-:Y:S01]  /*2d70*/  VIADD R4, R154, UR5 ;  /* 0x000000059a047c36 */ /* 0x000fe20008000000 */
[----:B------:R-:W-:Y:S01]  /*2d80*/  VIADDMNMX R133, R93, 0x8, R94, PT ;  /* 0x000000085d857846 */ /* 0x000fe2000380015e */
[----:B------:R-:W-:Y:S01]  /*2d90*/  IMAD.MOV.U32 R2, RZ, RZ, 0x40 ;  /* 0x00000040ff027424 */ /* 0x000fe200078e00ff */
[----:B------:R-:W5:Y:S01]  /*2da0*/  LDSM.16.M88.4 R40, [R154+UR5+0x4800] ;  /* 0x004800059a28783b */ /* 0x000f620008000200 */
[----:B------:R-:W-:Y:S01]  /*2db0*/  SEL R3, R3, 0xffffffe0, !P1 ;  /* 0xffffffe003037807 */ /* 0x000fe20004800000 */
[----:B------:R-:W-:-:S02]  /*2dc0*/  IMAD R95, R95, 0x40, R168 ;  /* 0x000000405f5f7824 */ /* 0x000fc400078e02a8 */
[----:B------:R-:W5:Y:S01]  /*2dd0*/  LDSM.16.M88.4 R32, [R154+UR5+0x5000] ;  /* 0x005000059a20783b */ /* 0x000f620008000200 */
[----:B------:R-:W-:Y:S01]  /*2de0*/  SEL R2, R2, 0xffffffc0, !P2 ;  /* 0xffffffc002027807 */ /* 0x000fe20005000000 */
[C-C-:B------:R-:W-:Y:S02]  /*2df0*/  IMAD.IADD R153, R155.reuse, 0x1, R3.reuse ;  /* 0x000000019b997824 */ /* 0x140fe400078e0203 */
[C---:B------:R-:W-:Y:S01]  /*2e00*/  IMAD.IADD R149, R4.reuse, 0x1, R3 ;  /* 0x0000000104957824 */ /* 0x040fe200078e0203 */
[----:B-1----:R-:W1:Y:S01]  /*2e10*/  LDSM.16.M88.4 R24, [R154+UR5+0x5800] ;  /* 0x005800059a18783b */ /* 0x002e620008000200 */
[--C-:B------:R-:W-:Y:S02]  /*2e20*/  IMAD.IADD R152, R155, 0x1, R2.reuse ;  /* 0x000000019b987824 */ /* 0x100fe400078e0202 */
[----:B------:R-:W-:Y:S01]  /*2e30*/  IMAD.IADD R148, R4, 0x1, R2 ;  /* 0x0000000104947824 */ /* 0x000fe200078e0202 */
[----:B---34-:R-:W-:Y:S01]  /*2e40*/  LDSM.16.M88.4 R20, [R153] ;  /* 0x000000009914783b */ /* 0x018fe20000000200 */
[----:B------:R-:W-:-:S02]  /*2e50*/  IMAD.IADD R151, R3, 0x1, R152 ;  /* 0x0000000103977824 */ /* 0x000fc400078e0298 */
[----:B------:R-:W-:Y:S01]  /*2e60*/  IMAD.IADD R147, R3, 0x1, R148 ;  /* 0x0000000103937824 */ /* 0x000fe200078e0294 */
[----:B--2---:R-:W2:Y:S04]  /*2e70*/  LDSM.16.M88.4 R16, [R149+0x4000] ;  /* 0x004000009510783b */ /* 0x004ea80000000200 */
[----:B------:R-:W3:Y:S04]  /*2e80*/  LDSM.16.M88.4 R12, [R149+0x4800] ;  /* 0x00480000950c783b */ /* 0x000ee80000000200 */
[----:B------:R-:W4:Y:S04]  /*2e90*/  LDSM.16.M88.4 R56, [R149+0x5000] ;  /* 0x005000009538783b */ /* 0x000f280000000200 */
[----:B------:R-:W4:Y:S04]  /*2ea0*/  LDSM.16.M88.4 R64, [R149+0x5800] ;  /* 0x005800009540783b */ /* 0x000f280000000200 */
[----:B------:R-:W-:Y:S01]  /*2eb0*/  LDSM.16.M88.4 R60, [R148+0x5000] ;  /* 0x00500000943c783b */ /* 0x000fe20000000200 */
[C---:B-----5:R-:W-:Y:S03]  /*2ec0*/  HMMA.16816.F32 R52, R28.reuse, R48, RZ ;  /* 0x000000301c34723c */ /* 0x060fe600000018ff */
[----:B------:R-:W-:Y:S04]  /*2ed0*/  LDSM.16.M88.4 R4, [R151] ;  /* 0x000000009704783b */ /* 0x000fe80000000200 */
[----:B------:R-:W-:Y:S01]  /*2ee0*/  LDSM.16.M88.4 R68, [R147+0x5800] ;  /* 0x005800009344783b */ /* 0x000fe20000000200 */
[C---:B------:R-:W-:Y:S03]  /*2ef0*/  HMMA.16816.F32 R44, R28.reuse, R40, RZ ;  /* 0x000000281c2c723c */ /* 0x040fe600000018ff */
[----:B------:R-:W-:Y:S04]  /*2f00*/  LDSM.16.M88.4 R80, [R153+0x2000] ;  /* 0x002000009950783b */ /* 0x000fe80000000200 */
[----:B------:R-:W-:Y:S01]  /*2f10*/  LDSM.16.M88.4 R84, [R149+0x7800] ;  /* 0x007800009554783b */ /* 0x000fe20000000200 */
[C---:B------:R-:W-:Y:S03]  /*2f20*/  HMMA.16816.F32 R48, R28.reuse, R50, RZ ;  /* 0x000000321c30723c */ /* 0x040fe600000018ff */
[----:B------:R-:W-:Y:S04]  /*2f30*/  LDSM.16.M88.4 R72, [R152+0x2000] ;  /* 0x002000009848783b */ /* 0x000fe80000000200 */
[----:B------:R-:W0:Y:S01]  /*2f40*/  LDGDEPBAR ;  /* 0x00000000000079af */ /* 0x000e220000000000 */
[C---:B------:R-:W-:Y:S08]  /*2f50*/  HMMA.16816.F32 R40, R28.reuse, R42, RZ ;  /* 0x0000002a1c28723c */ /* 0x040ff000000018ff */
[C---:B------:R-:W-:Y:S08]  /*2f60*/  HMMA.16816.F32 R36, R28.reuse, R32, RZ ;  /* 0x000000201c24723c */ /* 0x040ff000000018ff */
[C---:B------:R-:W-:Y:S08]  /*2f70*/  HMMA.16816.F32 R32, R28.reuse, R34, RZ ;  /* 0x000000221c20723c */ /* 0x040ff000000018ff */
[C---:B-1----:R-:W-:Y:S08]  /*2f80*/  HMMA.16816.F32 R76, R28.reuse, R24, RZ ;  /* 0x000000181c4c723c */ /* 0x042ff000000018ff */
[----:B------:R-:W-:Y:S01]  /*2f90*/  HMMA.16816.F32 R28, R28, R26, RZ ;  /* 0x0000001a1c1c723c */ /* 0x000fe200000018ff */
[----:B------:R-:W-:Y:S07]  /*2fa0*/  LDSM.16.M88.4 R24, [R152] ;  /* 0x000000009818783b */ /* 0x000fee0000000200 */
[C---:B--2---:R-:W-:Y:S08]  /*2fb0*/  HMMA.16816.F32 R52, R20.reuse, R16, R52 ;  /* 0x000000101434723c */ /* 0x044ff00000001834 */
[C---:B------:R-:W-:Y:S01]  /*2fc0*/  HMMA.16816.F32 R48, R20.reuse, R18, R48 ;  /* 0x000000121430723c */ /* 0x040fe20000001830 */
[----:B------:R-:W1:Y:S07]  /*2fd0*/  LDSM.16.M88.4 R16, [R148+0x4000] ;  /* 0x004000009410783b */ /* 0x000e6e0000000200 */
[C---:B---3--:R-:W-:Y:S08]  /*2fe0*/  HMMA.16816.F32 R44, R20.reuse, R12, R44 ;  /* 0x0000000c142c723c */ /* 0x048ff0000000182c */
[C---:B------:R-:W-:Y:S01]  /*2ff0*/  HMMA.16816.F32 R40, R20.reuse, R14, R40 ;  /* 0x0000000e1428723c */ /* 0x040fe20000001828 */
[----:B------:R-:W2:Y:S07]  /*3000*/  LDSM.16.M88.4 R12, [R148+0x4800] ;  /* 0x00480000940c783b */ /* 0x000eae0000000200 */
[C---:B----4-:R-:W-:Y:S08]  /*3010*/  HMMA.16816.F32 R36, R20.reuse, R56, R36 ;  /* 0x000000381424723c */ /* 0x050ff00000001824 */
[C---:B------:R-:W-:Y:S01]  /*3020*/  HMMA.16816.F32 R32, R20.reuse, R58, R32 ;  /* 0x0000003a1420723c */ /* 0x040fe20000001820 */
[----:B------:R-:W3:Y:S07]  /*3030*/  LDSM.16.M88.4 R56, [R148+0x5800] ;  /* 0x005800009438783b */ /* 0x000eee0000000200 */
[C---:B------:R-:W-:Y:S08]  /*3040*/  HMMA.16816.F32 R76, R20.reuse, R64, R76 ;  /* 0x00000040144c723c */ /* 0x040ff0000000184c */
[----:B------:R-:W-:Y:S01]  /*3050*/  HMMA.16816.F32 R28, R20, R66, R28 ;  /* 0x00000042141c723c */ /* 0x000fe2000000181c */
[----:B------:R-:W4:Y:S04]  /*3060*/  LDSM.16.M88.4 R20, [R147+0x4000] ;  /* 0x004000009314783b */ /* 0x000f280000000200 */
[----:B------:R-:W-:Y:S03]  /*3070*/  LDSM.16.M88.4 R64, [R154+UR5+0x6000] ;  /* 0x006000059a40783b */ /* 0x000fe60008000200 */
[C---:B-1----:R-:W-:Y:S08]  /*3080*/  HMMA.16816.F32 R52, R24.reuse, R16, R52 ;  /* 0x000000101834723c */ /* 0x042ff00000001834 */
[C---:B------:R-:W-:Y:S01]  /*3090*/  HMMA.16816.F32 R48, R24.reuse, R18, R48 ;  /* 0x000000121830723c */ /* 0x040fe20000001830 */
[----:B------:R-:W1:Y:S07]  /*30a0*/  LDSM.16.M88.4 R16, [R147+0x4800] ;  /* 0x004800009310783b */ /* 0x000e6e0000000200 */
[C---:B--2---:R-:W-:Y:S08]  /*30b0*/  HMMA.16816.F32 R44, R24.reuse, R12, R44 ;  /* 0x0000000c182c723c */ /* 0x044ff0000000182c */
[C---:B------:R-:W-:Y:S01]  /*30c0*/  HMMA.16816.F32 R40, R24.reuse, R14, R40 ;  /* 0x0000000e1828723c */ /* 0x040fe20000001828 */
[----:B------:R-:W2:Y:S07]  /*30d0*/  LDSM.16.M88.4 R12, [R147+0x5000] ;  /* 0x00500000930c783b */ /* 0x000eae0000000200 */
[C---:B------:R-:W-:Y:S08]  /*30e0*/  HMMA.16816.F32 R36, R24.reuse, R60, R36 ;  /* 0x0000003c1824723c */ /* 0x040ff00000001824 */
[C---:B------:R-:W-:Y:S01]  /*30f0*/  HMMA.16816.F32 R32, R24.reuse, R62, R32 ;  /* 0x0000003e1820723c */ /* 0x040fe20000001820 */
[----:B------:R-:W-:Y:S07]  /*3100*/  LDSM.16.M88.4 R60, [R154+UR5+0x6800] ;  /* 0x006800059a3c783b */ /* 0x000fee0008000200 */
[C---:B---3--:R-:W-:Y:S08]  /*3110*/  HMMA.16816.F32 R76, R24.reuse, R56, R76 ;  /* 0x00000038184c723c */ /* 0x048ff0000000184c */
[----:B------:R-:W-:Y:S01]  /*3120*/  HMMA.16816.F32 R28, R24, R58, R28 ;  /* 0x0000003a181c723c */ /* 0x000fe2000000181c */
[----:B------:R-:W-:Y:S04]  /*3130*/  LDSM.16.M88.4 R56, [R154+UR5+0x7000] ;  /* 0x007000059a38783b */ /* 0x000fe80008000200 */
[----:B------:R-:W-:Y:S03]  /*3140*/  LDSM.16.M88.4 R24, [R154+UR5+0x7800] ;  /* 0x007800059a18783b */ /* 0x000fe60008000200 */
[C---:B----4-:R-:W-:Y:S08]  /*3150*/  HMMA.16816.F32 R52, R4.reuse, R20, R52 ;  /* 0x000000140434723c */ /* 0x050ff00000001834 */
[C---:B------:R-:W-:Y:S01]  /*3160*/  HMMA.16816.F32 R48, R4.reuse, R22, R48 ;  /* 0x000000160430723c */ /* 0x040fe20000001830 */
[----:B------:R-:W3:Y:S07]  /*3170*/  LDSM.16.M88.4 R20, [R155+0x2000] ;  /* 0x002000009b14783b */ /* 0x000eee0000000200 */
[C---:B-1----:R-:W-:Y:S08]  /*3180*/  HMMA.16816.F32 R44, R4.reuse, R16, R44 ;  /* 0x00000010042c723c */ /* 0x042ff0000000182c */
[C---:B------:R-:W-:Y:S01]  /*3190*/  HMMA.16816.F32 R40, R4.reuse, R18, R40 ;  /* 0x000000120428723c */ /* 0x040fe20000001828 */
[----:B------:R-:W-:Y:S07]  /*31a0*/  LDSM.16.M88.4 R16, [R149+0x6000] ;  /* 0x006000009510783b */ /* 0x000fee0000000200 */
[C---:B--2---:R-:W-:Y:S08]  /*31b0*/  HMMA.16816.F32 R36, R4.reuse, R12, R36 ;  /* 0x0000000c0424723c */ /* 0x044ff00000001824 */
[C---:B------:R-:W-:Y:S01]  /*31c0*/  HMMA.16816.F32 R32, R4.reuse, R14, R32 ;  /* 0x0000000e0420723c */ /* 0x040fe20000001820 */
[----:B------:R-:W1:Y:S07]  /*31d0*/  LDSM.16.M88.4 R12, [R149+0x6800] ;  /* 0x00680000950c783b */ /* 0x000e6e0000000200 */
[C---:B------:R-:W-:Y:S08]  /*31e0*/  HMMA.16816.F32 R76, R4.reuse, R68, R76 ;  /* 0x00000044044c723c */ /* 0x040ff0000000184c */
[----:B------:R-:W-:Y:S01]  /*31f0*/  HMMA.16816.F32 R28, R4, R70, R28 ;  /* 0x00000046041c723c */ /* 0x000fe2000000181c */
[----:B------:R-:W2:Y:S04]  /*3200*/  LDSM.16.M88.4 R4, [R149+0x7000] ;  /* 0x007000009504783b */ /* 0x000ea80000000200 */
[----:B------:R-:W4:Y:S03]  /*3210*/  LDSM.16.M88.4 R68, [R148+0x6000] ;  /* 0x006000009444783b */ /* 0x000f260000000200 */
[C---:B---3--:R-:W-:Y:S08]  /*3220*/  HMMA.16816.F32 R44, R20.reuse, R60, R44 ;  /* 0x0000003c142c723c */ /* 0x048ff0000000182c */
[C---:B------:R-:W-:Y:S01]  /*3230*/  HMMA.16816.F32 R40, R20.reuse, R62, R40 ;  /* 0x0000003e1428723c */ /* 0x040fe20000001828 */
[----:B------:R-:W-:Y:S07]  /*3240*/  LDSM.16.M88.4 R60, [R148+0x7000] ;  /* 0x00700000943c783b */ /* 0x000fee0000000200 */
[C---:B------:R-:W-:Y:S08]  /*3250*/  HMMA.16816.F32 R36, R20.reuse, R56, R36 ;  /* 0x000000381424723c */ /* 0x040ff00000001824 */
[C---:B------:R-:W-:Y:S01]  /*3260*/  HMMA.16816.F32 R32, R20.reuse, R58, R32 ;  /* 0x0000003a1420723c */ /* 0x040fe20000001820 */
[----:B------:R-:W3:Y:S07]  /*3270*/  LDSM.16.M88.4 R56, [R148+0x7800] ;  /* 0x007800009438783b */ /* 0x000eee0000000200 */
[C---:B------:R-:W-:Y:S08]  /*3280*/  HMMA.16816.F32 R52, R20.reuse, R64, R52 ;  /* 0x000000401434723c */ /* 0x040ff00000001834 */
[C---:B------:R-:W-:Y:S01]  /*3290*/  HMMA.16816.F32 R48, R20.reuse, R66, R48 ;  /* 0x000000421430723c */ /* 0x040fe20000001830 */
[----:B------:R-:W5:Y:S07]  /*32a0*/  LDSM.16.M88.4 R64, [R148+0x6800] ;  /* 0x006800009440783b */ /* 0x000f6e0000000200 */
[C---:B------:R-:W-:Y:S08]  /*32b0*/  HMMA.16816.F32 R28, R20.reuse, R26, R28 ;  /* 0x0000001a141c723c */ /* 0x040ff0000000181c */
[----:B------:R-:W-:Y:S01]  /*32c0*/  HMMA.16816.F32 R76, R20, R24, R76 ;  /* 0x00000018144c723c */ /* 0x000fe2000000184c */
[----:B------:R-:W-:Y:S04]  /*32d0*/  LDSM.16.M88.4 R24, [R147+0x6000] ;  /* 0x006000009318783b */ /* 0x000fe80000000200 */
[----:B------:R-:W-:Y:S03]  /*32e0*/  LDSM.16.M88.4 R20, [R147+0x6800] ;  /* 0x006800009314783b */ /* 0x000fe60000000200 */
        /* <DEDUP_REMOVED lines=8> */
[----:B------:R-:W2:Y:S01]  /*3370*/  LDSM.16.M88.4 R16, [R147+0x7000] ;  /* 0x007000009310783b */ /* 0x000ea20000000200 */
[----:B------:R-:W-:-:S06]  /*3380*/  DEPBAR.LE SB0, 0x0 ;  /* 0x000080000000791a */ /* 0x000fcc0000000000 */
[C---:B------:R-:W-:Y:S08]  /*3390*/  HMMA.16816.F32 R28, R80.reuse, R86, R28 ;  /* 0x00000056501c723c */ /* 0x040ff0000000181c */
[----:B------:R-:W-:Y:S08]  /*33a0*/  HMMA.16816.F32 R76, R80, R84, R76 ;  /* 0x00000054504c723c */ /* 0x000ff0000000184c */
[C---:B----4-:R-:W-:Y:S08]  /*33b0*/  HMMA.16816.F32 R52, R72.reuse, R68, R52 ;  /* 0x000000444834723c */ /* 0x050ff00000001834 */
[C---:B------:R-:W-:Y:S08]  /*33c0*/  HMMA.16816.F32 R48, R72.reuse, R70, R48 ;  /* 0x000000464830723c */ /* 0x040ff00000001830 */
[C---:B---3--:R-:W-:Y:S08]  /*33d0*/  HMMA.16816.F32 R28, R72.reuse, R58, R28 ;  /* 0x0000003a481c723c */ /* 0x048ff0000000181c */
[C---:B-----5:R-:W-:Y:S08]  /*33e0*/  HMMA.16816.F32 R44, R72.reuse, R64, R44 ;  /* 0x00000040482c723c */ /* 0x060ff0000000182c */
[C---:B------:R-:W-:Y:S08]  /*33f0*/  HMMA.16816.F32 R40, R72.reuse, R66, R40 ;  /* 0x000000424828723c */ /* 0x040ff00000001828 */
[C---:B------:R-:W-:Y:S08]  /*3400*/  HMMA.16816.F32 R36, R72.reuse, R60, R36 ;  /* 0x0000003c4824723c */ /* 0x040ff00000001824 */
[C---:B------:R-:W-:Y:S08]  /*3410*/  HMMA.16816.F32 R32, R72.reuse, R62, R32 ;  /* 0x0000003e4820723c */ /* 0x040ff00000001820 */
[----:B------:R-:W-:Y:S08]  /*3420*/  HMMA.16816.F32 R76, R72, R56, R76 ;  /* 0x00000038484c723c */ /* 0x000ff0000000184c */
[----:B-1----:R-:W-:Y:S01]  /*3430*/  HMMA.16816.F32 R52, R4, R24, R52 ;  /* 0x000000180434723c */ /* 0x002fe20000001834 */
[----:B------:R-:W-:-:S07]  /*3440*/  VIADD R25, R95, 0x28 ;  /* 0x000000285f197836 */ /* 0x000fce0000000000 */
[----:B------:R-:W-:Y:S01]  /*3450*/  HMMA.16816.F32 R48, R4, R26, R48 ;  /* 0x0000001a0430723c */ /* 0x000fe20000001830 */
[C---:B------:R-:W-:Y:S02]  /*3460*/  VIADD R26, R95.reuse, 0x21 ;  /* 0x000000215f1a7836 */ /* 0x040fe40000000000 */
[----:B------:R-:W-:-:S05]  /*3470*/  VIADD R27, R95, 0x20 ;  /* 0x000000205f1b7836 */ /* 0x000fca0000000000 */
[C---:B------:R-:W-:Y:S08]  /*3480*/  HMMA.16816.F32 R28, R4.reuse, R14, R28 ;  /* 0x0000000e041c723c */ /* 0x040ff0000000181c */
[C---:B------:R-:W-:Y:S08]  /*3490*/  HMMA.16816.F32 R44, R4.reuse, R20, R44 ;  /* 0x00000014042c723c */ /* 0x040ff0000000182c */
[----:B------:R-:W-:Y:S01]  /*34a0*/  HMMA.16816.F32 R40, R4, R22, R40 ;  /* 0x000000160428723c */ /* 0x000fe20000001828 */
[----:B------:R-:W-:Y:S01]  /*34b0*/  VIADD R23, R95, 0x38 ;  /* 0x000000385f177836 */ /* 0x000fe20000000000 */
[----:B------:R-:W-:Y:S04]  /*34c0*/  BAR.SYNC.DEFER_BLOCKING 0x0 ;  /* 0x0000000000007b1d */ /* 0x000fe80000010000 */
[----:B------:R-:W-:-:S02]  /*34d0*/  ISETP.GE.AND P1, PT, R23, R134, PT ;  /* 0x000000861700720c */ /* 0x000fc40003f26270 */
[----:B--2---:R-:W-:Y:S01]  /*34e0*/  HMMA.16816.F32 R36, R4, R16, R36 ;  /* 0x000000100424723c */ /* 0x004fe20000001824 */
[----:B------:R-:W-:Y:S02]  /*34f0*/  ISETP.GE.AND P3, PT, R23, R133, PT ;  /* 0x000000851700720c */ /* 0x000fe40003f66270 */
[----:B------:R-:W-:-:S05]  /*3500*/  I2FP.F32.U32 R23, R23 ;  /* 0x0000001700177245 */ /* 0x000fca0000201000 */
[----:B------:R-:W-:Y:S01]  /*3510*/  HMMA.16816.F32 R32, R4, R18, R32 ;  /* 0x000000120420723c */ /* 0x000fe20000001820 */
[----:B------:R-:W-:Y:S01]  /*3520*/  FFMA.FTZ R28, R23, R0, R28 ;  /* 0x00000000171c7223 */ /* 0x000fe2000001001c */
[----:B------:R-:W-:-:S04]  /*3530*/  VIADD R19, R95, 0x10 ;  /* 0x000000105f137836 */ /* 0x000fc80000000000 */
[----:B------:R-:W-:Y:S02]  /*3540*/  FSEL R120, R28, -INF , !P1 ;  /* 0xff8000001c787808 */ /* 0x000fe40004800000 */
[----:B------:R-:W-:Y:S01]  /*3550*/  HMMA.16816.F32 R76, R4, R12, R76 ;  /* 0x0000000c044c723c */ /* 0x000fe2000000184c */
[C---:B------:R-:W-:Y:S02]  /*3560*/  VIADD R4, R95.reuse, 0x1 ;  /* 0x000000015f047836 */ /* 0x040fe40000000000 */
[C---:B------:R-:W-:Y:S02]  /*3570*/  VIADD R5, R95.reuse, 0x8 ;  /* 0x000000085f057836 */ /* 0x040fe40000000000 */
[C---:B------:R-:W-:Y:S01]  /*3580*/  VIADD R6, R95.reuse, 0x9 ;  /* 0x000000095f067836 */ /* 0x040fe20000000000 */
[C---:B------:R-:W-:Y:S01]  /*3590*/  ISETP.GE.AND P0, PT, R4.reuse, R134, PT ;  /* 0x000000860400720c */ /* 0x040fe20003f06270 */
[----:B------:R-:W-:Y:S01]  /*35a0*/  VIADD R12, R95, 0x18 ;  /* 0x000000185f0c7836 */ /* 0x000fe20000000000 */
[----:B------:R-:W-:-:S02]  /*35b0*/  ISETP.GE.AND P6, PT, R4, R133, PT ;  /* 0x000000850400720c */ /* 0x000fc40003fc6270 */
[C---:B------:R-:W-:Y:S02]  /*35c0*/  ISETP.GE.AND P5, PT, R5.reuse, R134, PT ;  /* 0x000000860500720c */ /* 0x040fe40003fa6270 */
[----:B------:R-:W-:Y:S02]  /*35d0*/  ISETP.GE.AND P4, PT, R5, R133, PT ;  /* 0x000000850500720c */ /* 0x000fe40003f86270 */
[----:B------:R-:W-:Y:S02]  /*35e0*/  I2FP.F32.U32 R4, R4 ;  /* 0x0000000400047245 */ /* 0x000fe40000201000 */
[----:B------:R-:W-:Y:S02]  /*35f0*/  I2FP.F32.U32 R5, R5 ;  /* 0x0000000500057245 */ /* 0x000fe40000201000 */
[----:B------:R-:W-:Y:S01]  /*3600*/  ISETP.GE.AND P2, PT, R6, R134, PT ;  /* 0x000000860600720c */ /* 0x000fe20003f46270 */
[CC--:B------:R-:W-:Y:S01]  /*3610*/  FFMA.FTZ R18, R4.reuse, R0.reuse, R53 ;  /* 0x0000000004127223 */ /* 0x0c0fe20000010035 */
[-C--:B------:R-:W-:Y:S01]  /*3620*/  FFMA.FTZ R21, R4, R0.reuse, R55 ;  /* 0x0000000004157223 */ /* 0x080fe20000010037 */
[CC--:B------:R-:W-:Y:S01]  /*3630*/  FFMA.FTZ R16, R5.reuse, R0.reuse, R48 ;  /* 0x0000000005107223 */ /* 0x0c0fe20000010030 */
[----:B------:R-:W-:Y:S01]  /*3640*/  FFMA.FTZ R5, R5, R0, R50 ;  /* 0x0000000005057223 */ /* 0x000fe20000010032 */
[----:B------:R-:W-:Y:S01]  /*3650*/  VIADD R4, R95, 0x11 ;  /* 0x000000115f047836 */ /* 0x000fe20000000000 */
[----:B------:R-:W-:-:S02]  /*3660*/  FSEL R18, R18, -INF , !P0 ;  /* 0xff80000012127808 */ /* 0x000fc40004000000 */
[----:B------:R-:W-:Y:S02]  /*3670*/  FSEL R21, R21, -INF , !P6 ;  /* 0xff80000015157808 */ /* 0x000fe40007000000 */
[-C--:B------:R-:W-:Y:S02]  /*3680*/  ISETP.GE.AND P1, PT, R6, R133.reuse, PT ;  /* 0x000000850600720c */ /* 0x080fe40003f26270 */
[C---:B------:R-:W-:Y:S02]  /*3690*/  ISETP.GE.AND P0, PT, R19.reuse, R134, PT ;  /* 0x000000861300720c */ /* 0x040fe40003f06270 */
[----:B------:R-:W-:Y:S02]  /*36a0*/  ISETP.GE.AND P6, PT, R19, R133, PT ;  /* 0x000000851300720c */ /* 0x000fe40003fc6270 */
[----:B------:R-:W-:Y:S02]  /*36b0*/  FSEL R16, R16, -INF , !P5 ;  /* 0xff80000010107808 */ /* 0x000fe40006800000 */
[----:B------:R-:W-:-:S02]  /*36c0*/  FSEL R5, R5, -INF , !P4 ;  /* 0xff80000005057808 */ /* 0x000fc40006000000 */
[----:B------:R-:W-:Y:S02]  /*36d0*/  I2FP.F32.U32 R6, R6 ;  /* 0x0000000600067245 */ /* 0x000fe40000201000 */
[----:B------:R-:W-:Y:S02]  /*36e0*/  I2FP.F32.U32 R19, R19 ;  /* 0x0000001300137245 */ /* 0x000fe40000201000 */
[----:B------:R-:W-:Y:S01]  /*36f0*/  ISETP.GE.AND P5, PT, R4, R134, PT ;  /* 0x000000860400720c */ /* 0x000fe20003fa6270 */
[-C--:B------:R-:W-:Y:S01]  /*3700*/  FFMA.FTZ R20, R6, R0.reuse, R49 ;  /* 0x0000000006147223 */ /* 0x080fe20000010031 */
[----:B------:R-:W-:Y:S01]  /*3710*/  ISETP.GE.AND P4, PT, R4, R133, PT ;  /* 0x000000850400720c */ /* 0x000fe20003f86270 */
[----:B------:R-:W-:Y:S01]  /*3720*/  FFMA.FTZ R7, R6, R0, R51 ;  /* 0x0000000006077223 */ /* 0x000fe20000010033 */
[----:B------:R-:W-:Y:S01]  /*3730*/  I2FP.F32.U32 R4, R4 ;  /* 0x0000000400047245 */ /* 0x000fe20000201000 */
[CC--:B------:R-:W-:Y:S01]  /*3740*/  FFMA.FTZ R14, R19.reuse, R0.reuse, R44 ;  /* 0x00000000130e7223 */ /* 0x0c0fe2000001002c */
[----:B------:R-:W-:Y:S01]  /*3750*/  FFMA.FTZ R19, R19, R0, R46 ;  /* 0x0000000013137223 */ /* 0x000fe2000001002e */
[----:B------:R-:W-:-:S02]  /*3760*/  I2FP.F32.U32 R15, R12 ;  /* 0x0000000c000f7245 */ /* 0x000fc40000201000 */
[CC--:B------:R-:W-:Y:S01]  /*3770*/  FFMA.FTZ R6, R4.reuse, R0.reuse, R45 ;  /* 0x0000000004067223 */ /* 0x0c0fe2000001002d */
[----:B------:R-:W-:Y:S01]  /*3780*/  FFMA.FTZ R17, R4, R0, R47 ;  /* 0x0000000004117223 */ /* 0x000fe2000001002f */
[----:B------:R-:W-:Y:S01]  /*3790*/  VIADD R4, R95, 0x19 ;  /* 0x000000195f047836 */ /* 0x000fe20000000000 */
[----:B------:R-:W-:Y:S02]  /*37a0*/  FSEL R14, R14, -INF , !P0 ;  /* 0xff8000000e0e7808 */ /* 0x000fe40004000000 */
[----:B------:R-:W-:Y:S02]  /*37b0*/  FSEL R19, R19, -INF , !P6 ;  /* 0xff80000013137808 */ /* 0x000fe40007000000 */
[C---:B------:R-:W-:Y:S02]  /*37c0*/  ISETP.GE.AND P0, PT, R4.reuse, R134, PT ;  /* 0x000000860400720c */ /* 0x040fe40003f06270 */
[----:B------:R-:W-:Y:S02]  /*37d0*/  ISETP.GE.AND P6, PT, R4, R133, PT ;  /* 0x000000850400720c */ /* 0x000fe40003fc6270 */
[----:B------:R-:W-:Y:S01]  /*37e0*/  I2FP.F32.U32 R22, R4 ;  /* 0x0000000400167245 */ /* 0x000fe20000201000 */
[CC--:B------:R-:W-:Y:S01]  /*37f0*/  FFMA.FTZ R4, R15.reuse, R0.reuse, R40 ;  /* 0x000000000f047223 */ /* 0x0c0fe20000010028 */
[----:B------:R-:W-:Y:S01]  /*3800*/  FSEL R20, R20, -INF , !P2 ;  /* 0xff80000014147808 */ /* 0x000fe20005000000 */
[----:B------:R-:W-:Y:S01]  /*3810*/  FFMA.FTZ R15, R15, R0, R42 ;  /* 0x000000000f0f7223 */ /* 0x000fe2000001002a */
[----:B------:R-:W-:Y:S01]  /*3820*/  ISETP.GE.AND P2, PT, R12, R134, PT ;  /* 0x000000860c00720c */ /* 0x000fe20003f46270 */
[----:B------:R-:W-:Y:S01]  /*3830*/  FFMA.FTZ R13, R22, R0, R43 ;  /* 0x00000000160d7223 */ /* 0x000fe2000001002b */
[----:B------:R-:W-:-:S02]  /*3840*/  FSEL R7, R7, -INF , !P1 ;  /* 0xff80000007077808 */ /* 0x000fc40004800000 */
[----:B------:R-:W-:Y:S02]  /*3850*/  FSEL R4, R4, -INF , !P2 ;  /* 0xff80000004047808 */ /* 0x000fe40005000000 */
[----:B------:R-:W-:Y:S02]  /*3860*/  ISETP.GE.AND P2, PT, R26, R134, PT ;  /* 0x000000861a00720c */ /* 0x000fe40003f46270 */
[----:B------:R-:W-:Y:S01]  /*3870*/  ISETP.GE.AND P1, PT, R12, R133, PT ;  /* 0x000000850c00720c */ /* 0x000fe20003f26270 */
[----:B------:R-:W-:Y:S01]  /*3880*/  FFMA.FTZ R12, R22, R0, R41 ;  /* 0x00000000160c7223 */ /* 0x000fe20000010029 */
[----:B------:R-:W-:Y:S02]  /*3890*/  P2R R22, PR, RZ, 0x4 ;  /* 0x00000004ff167803 */ /* 0x000fe40000000000 */
[----:B------:R-:W-:Y:S02]  /*38a0*/  ISETP.NE.AND P2, PT, R102, 0x1, PT ;  /* 0x000000016600780c */ /* 0x000fe40003f45270 */
[----:B------:R-:W-:-:S02]  /*38b0*/  FSEL R6, R6, -INF , !P5 ;  /* 0xff80000006067808 */ /* 0x000fc40006800000 */
[----:B------:R-:W-:Y:S02]  /*38c0*/  ISETP.GE.AND P5, PT, R27, R134, PT ;  /* 0x000000861b00720c */ /* 0x000fe40003fa6270 */
[----:B------:R-:W-:Y:S02]  /*38d0*/  FSEL R17, R17, -INF , !P4 ;  /* 0xff80000011117808 */ /* 0x000fe40006000000 */
[----:B------:R-:W-:Y:S02]  /*38e0*/  P2R R24, PR, RZ, 0x20 ;  /* 0x00000020ff187803 */ /* 0x000fe40000000000 */
[----:B------:R-:W-:Y:S02]  /*38f0*/  ISETP.GE.AND P5, PT, R27, R133, PT ;  /* 0x000000851b00720c */ /* 0x000fe40003fa6270 */
[----:B------:R-:W-:Y:S02]  /*3900*/  I2FP.F32.U32 R27, R27 ;  /* 0x0000001b001b7245 */ /* 0x000fe40000201000 */
[----:B------:R-:W-:-:S02]  /*3910*/  ISETP.GE.AND P4, PT, R26, R133, PT ;  /* 0x000000851a00720c */ /* 0x000fc40003f86270 */
[----:B------:R-:W-:Y:S01]  /*3920*/  I2FP.F32.U32 R26, R26 ;  /* 0x0000001a001a7245 */ /* 0x000fe20000201000 */
[-C--:B------:R-:W-:Y:S01]  /*3930*/  FFMA.FTZ R36, R27, R0.reuse, R36 ;  /* 0x000000001b247223 */ /* 0x080fe20000010024 */
[----:B------:R-:W-:Y:S01]  /*3940*/  FSEL R15, R15, -INF , !P1 ;  /* 0xff8000000f0f7808 */ /* 0x000fe20004800000 */
[-C--:B------:R-:W-:Y:S01]  /*3950*/  FFMA.FTZ R27, R27, R0.reuse, R38 ;  /* 0x000000001b1b7223 */ /* 0x080fe20000010026 */
[----:B------:R-:W-:Y:S01]  /*3960*/  FSEL R12, R12, -INF , !P0 ;  /* 0xff8000000c0c7808 */ /* 0x000fe20004000000 */
[CC--:B------:R-:W-:Y:S01]  /*3970*/  FFMA.FTZ R37, R26.reuse, R0.reuse, R37 ;  /* 0x000000001a257223 */ /* 0x0c0fe20000010025 */
[----:B------:R-:W-:Y:S01]  /*3980*/  FFMA.FTZ R39, R26, R0, R39 ;  /* 0x000000001a277223 */ /* 0x000fe20000010027 */
[----:B------:R-:W-:Y:S06]  /*3990*/  @!P2 BRA `(.L_x_846) ;  /* 0x0000000000f8a947 */ /* 0x000fec0003800000 */
[----:B------:R-:W-:Y:S01]  /*39a0*/  VIADD R26, R102, 0xfffffffe ;  /* 0xfffffffe661a7836 */ /* 0x000fe20000000000 */
[----:B------:R-:W1:Y:S03]  /*39b0*/  LDCU UR4, c[0x0][0x440] ;  /* 0x00008800ff0477ac */ /* 0x000e660008000800 */
[-C--:B------:R-:W-:Y:S02]  /*39c0*/  IMAD R89, R89, R26.reuse, RZ ;  /* 0x0000001a59597224 */ /* 0x080fe400078e02ff */
[----:B------:R-:W-:-:S04]  /*39d0*/  IMAD.WIDE.U32 R92, R92, R26, RZ ;  /* 0x0000001a5c5c7225 */ /* 0x000fc800078e00ff */
[----:B------:R-:W-:Y:S01]  /*39e0*/  IMAD.IADD R26, R93, 0x1, R89 ;  /* 0x000000015d1a7824 */ /* 0x000fe200078e0259 */
[----:B------:R-:W-:-:S04]  /*39f0*/  LEA R46, P0, R92, R164, 0x1 ;  /* 0x000000a45c2e7211 */ /* 0x000fc800078008ff */
[----:B------:R-:W-:Y:S02]  /*3a00*/  LEA.HI.X R47, R92, R163, R26, 0x1, P0 ;  /* 0x000000a35c2f7211 */ /* 0x000fe400000f0c1a */
[----:B------:R-:W-:Y:S02]  /*3a10*/  IADD3 R41, P0, PT, R132, R92, RZ ;  /* 0x0000005c84297210 */ /* 0x000fe40007f1e0ff */
[----:B-1----:R-:W-:-:S03]  /*3a20*/  ISETP.GE.AND P1, PT, R160, UR4, PT ;  /* 0x00000004a0007c0c */ /* 0x002fc6000bf26270 */
[----:B------:R-:W-:Y:S01]  /*3a30*/  IMAD.X R26, R103, 0x1, R26, P0 ;  /* 0x00000001671a7824 */ /* 0x000fe200000e061a */
[----:B------:R-:W-:-:S04]  /*3a40*/  LEA R44, P0, R41, R164, 0x1 ;  /* 0x000000a4292c7211 */ /* 0x000fc800078008ff */
[----:B------:R-:W-:Y:S02]  /*3a50*/  LEA.HI.X R45, R41, R163, R26, 0x1, P0 ;  /* 0x000000a3292d7211 */ /* 0x000fe400000f0c1a */
[----:B------:R-:W-:-:S03]  /*3a60*/  IADD3 R43, P0, PT, R132, R41, RZ ;  /* 0x00000029842b7210 */ /* 0x000fc60007f1e0ff */
[----:B------:R-:W-:Y:S01]  /*3a70*/  @!PT LDS RZ, [RZ] ;  /* 0x00000000fffff984 */ /* 0x000fe20000000800 */
[----:B------:R-:W-:Y:S01]  /*3a80*/  @!PT LDS RZ, [RZ] ;  /* 0x00000000fffff984 */ /* 0x000fe20000000800 */
[----:B------:R-:W-:Y:S01]  /*3a90*/  @!PT LDS RZ, [RZ] ;  /* 0x00000000fffff984 */ /* 0x000fe20000000800 */
[----:B------:R1:W-:Y:S02]  /*3aa0*/  @!P1 LDGSTS.E.BYPASS.LTC128B.128 [R169+0x4000], desc[UR12][R46.64] ;  /* 0x040000002ea99fae */ /* 0x0003e4000b981a0c */
[----:B------:R-:W-:Y:S01]  /*3ab0*/  IMAD.X R28, R103, 0x1, R26, P0 ;  /* 0x00000001671c7824 */ /* 0x000fe200000e061a */
[C---:B------:R-:W-:Y:S01]  /*3ac0*/  LEA R42, P0, R43.reuse, R164, 0x1 ;  /* 0x000000a42b2a7211 */ /* 0x040fe200078008ff */
[----:B------:R1:W-:Y:S03]  /*3ad0*/  @P1 STS.128 [R169+0x4000], RZ ;  /* 0x004000ffa9001388 */ /* 0x0003e60000000c00 */
[----:B------:R-:W-:Y:S02]  /*3ae0*/  LEA.HI.X R43, R43, R163, R28, 0x1, P0 ;  /* 0x000000a32b2b7211 */ /* 0x000fe400000f0c1c */
[----:B------:R-:W-:-:S04]  /*3af0*/  LEA R41, P0, R10, R41, 0x5 ;  /* 0x000000290a297211 */ /* 0x000fc800078028ff */
[----:B------:R-:W-:Y:S02]  /*3b00*/  LEA.HI.X R26, R10, R26, R11, 0x5, P0 ;  /* 0x0000001a0a1a7211 */ /* 0x000fe400000f2c0b */
[----:B------:R-:W-:-:S04]  /*3b10*/  LEA R40, P0, R41, R164, 0x1 ;  /* 0x000000a429287211 */ /* 0x000fc800078008ff */
[----:B------:R-:W-:Y:S02]  /*3b20*/  LEA.HI.X R41, R41, R163, R26, 0x1, P0 ;  /* 0x000000a329297211 */ /* 0x000fe400000f0c1a */
[----:B------:R-:W-:-:S13]  /*3b30*/  ISETP.GE.AND P0, PT, R159, UR4, PT ;  /* 0x000000049f007c0c */ /* 0x000fda000bf06270 */
        /* <DEDUP_REMOVED lines=36> */
.L_x_846:
[----:B------:R-:W-:Y:S01]  /*3d80*/  ISETP.NE.AND P1, PT, R24, RZ, PT ;  /* 0x000000ff1800720c */ /* 0x000fe20003f25270 */
[----:B-1----:R-:W-:Y:S01]  /*3d90*/  VIADD R40, R95, 0x30 ;  /* 0x000000305f287836 */ /* 0x002fe20000000000 */
[----:B------:R-:W-:Y:S01]  /*3da0*/  ISETP.GE.AND P0, PT, R25, R134, PT ;  /* 0x000000861900720c */ /* 0x000fe20003f06270 */
[----:B------:R-:W-:Y:S01]  /*3db0*/  FFMA.FTZ R30, R23, R0, R30 ;  /* 0x00000000171e7223 */ /* 0x000fe2000001001e */
[----:B------:R-:W-:Y:S01]  /*3dc0*/  FSEL R110, R36, -INF , !P1 ;  /* 0xff800000246e7808 */ /* 0x000fe20004800000 */
[----:B------:R-:W-:Y:S01]  /*3dd0*/  VIADD R36, R95, 0x29 ;  /* 0x000000295f247836 */ /* 0x000fe20000000000 */
[----:B------:R-:W-:Y:S01]  /*3de0*/  ISETP.GE.AND P1, PT, R25, R133, PT ;  /* 0x000000851900720c */ /* 0x000fe20003f26270 */
[----:B------:R-:W1:Y:S01]  /*3df0*/  LDCU UR6, c[0x0][0x45c] ;  /* 0x00008b80ff0677ac */ /* 0x000e620008000800 */
[----:B------:R-:W-:Y:S02]  /*3e00*/  I2FP.F32.U32 R25, R25 ;  /* 0x0000001900197245 */ /* 0x000fe40000201000 */
[----:B------:R-:W-:-:S02]  /*3e10*/  I2FP.F32.U32 R41, R95 ;  /* 0x0000005f00297245 */ /* 0x000fc40000201000 */
[----:B------:R-:W-:Y:S01]  /*3e20*/  FSEL R13, R13, -INF , !P6 ;  /* 0xff8000000d0d7808 */ /* 0x000fe20007000000 */
[-C--:B------:R-:W-:Y:S01]  /*3e30*/  FFMA.FTZ R26, R25, R0.reuse, R32 ;  /* 0x00000000191a7223 */ /* 0x080fe20000010020 */
[----:B------:R-:W-:Y:S01]  /*3e40*/  ISETP.NE.AND P6, PT, R22, RZ, PT ;  /* 0x000000ff1600720c */ /* 0x000fe20003fc5270 */
[-C--:B------:R-:W-:Y:S01]  /*3e50*/  FFMA.FTZ R22, R41, R0.reuse, R52 ;  /* 0x0000000029167223 */ /* 0x080fe20000010034 */
[----:B------:R-:W-:Y:S01]  /*3e60*/  FSEL R27, R27, -INF , !P5 ;  /* 0xff8000001b1b7808 */ /* 0x000fe20006800000 */
[----:B------:R-:W-:Y:S01]  /*3e70*/  FFMA.FTZ R54, R41, R0, R54 ;  /* 0x0000000029367223 */ /* 0x000fe20000010036 */
[----:B------:R-:W-:Y:S01]  /*3e80*/  ISETP.GE.AND P5, PT, R95, R134, PT ;  /* 0x000000865f00720c */ /* 0x000fe20003fa6270 */
[----:B------:R-:W-:Y:S01]  /*3e90*/  FFMA.FTZ R34, R25, R0, R34 ;  /* 0x0000000019227223 */ /* 0x000fe20000010022 */
[----:B------:R-:W-:Y:S02]  /*3ea0*/  FSEL R112, R37, -INF , !P6 ;  /* 0xff80000025707808 */ /* 0x000fe40007000000 */
[----:B------:R-:W-:-:S02]  /*3eb0*/  FSEL R26, R26, -INF , !P0 ;  /* 0xff8000001a1a7808 */ /* 0x000fc40004000000 */
[----:B------:R-:W-:Y:S02]  /*3ec0*/  FSEL R22, R22, -INF , !P5 ;  /* 0xff80000016167808 */ /* 0x000fe40006800000 */
[C---:B------:R-:W-:Y:S02]  /*3ed0*/  ISETP.GE.AND P6, PT, R36.reuse, R134, PT ;  /* 0x000000862400720c */ /* 0x040fe40003fc6270 */
[-C--:B------:R-:W-:Y:S02]  /*3ee0*/  ISETP.GE.AND P0, PT, R36, R133.reuse, PT ;  /* 0x000000852400720c */ /* 0x080fe40003f06270 */
[----:B------:R-:W-:Y:S02]  /*3ef0*/  I2FP.F32.U32 R36, R36 ;  /* 0x0000002400247245 */ /* 0x000fe40000201000 */
[----:B------:R-:W-:Y:S02]  /*3f00*/  FMNMX3.FTZ R43, R22, R18, R16, !PT ;  /* 0x00000012162b7276 */ /* 0x000fe40007810010 */
[----:B------:R-:W-:Y:S01]  /*3f10*/  I2FP.F32.U32 R37, R40 ;  /* 0x0000002800257245 */ /* 0x000fe20000201000 */
[C---:B------:R-:W-:Y:S01]  /*3f20*/  FFMA.FTZ R24, R36.reuse, R0, R33 ;  /* 0x0000000024187223 */ /* 0x040fe20000010021 */
[----:B------:R-:W-:Y:S01]  /*3f30*/  FMNMX3.FTZ R33, R43, R20, R14, !PT ;  /* 0x000000142b217276 */ /* 0x000fe2000781000e */
[-C--:B------:R-:W-:Y:S01]  /*3f40*/  FFMA.FTZ R25, R36, R0.reuse, R35 ;  /* 0x0000000024197223 */ /* 0x080fe20000010023 */
[----:B------:R-:W-:Y:S01]  /*3f50*/  IADD3 R32, PT, PT, R95, 0x31, RZ ;  /* 0x000000315f207810 */ /* 0x000fe20007ffe0ff */
[----:B------:R-:W-:Y:S01]  /*3f60*/  FFMA.FTZ R76, R37, R0, R76 ;  /* 0x00000000254c7223 */ /* 0x000fe2000001004c */
[C---:B------:R-:W-:Y:S01]  /*3f70*/  ISETP.GE.AND P5, PT, R95.reuse, R133, PT ;  /* 0x000000855f00720c */ /* 0x040fe20003fa6270 */
[----:B------:R-:W-:Y:S01]  /*3f80*/  VIADD R95, R95, 0x39 ;  /* 0x000000395f5f7836 */ /* 0x000fe20000000000 */
[----:B------:R-:W-:Y:S01]  /*3f90*/  FMNMX3.FTZ R33, R33, R6, R4, !PT ;  /* 0x0000000621217276 */ /* 0x000fe20007810004 */
[----:B------:R-:W-:Y:S01]  /*3fa0*/  FFMA.FTZ R78, R37, R0, R78 ;  /* 0x00000000254e7223 */ /* 0x000fe2000001004e */
[----:B------:R-:W-:-:S02]  /*3fb0*/  I2FP.F32.U32 R38, R32 ;  /* 0x0000002000267245 */ /* 0x000fc40000201000 */
[----:B------:R-:W-:Y:S02]  /*3fc0*/  FSEL R24, R24, -INF , !P6 ;  /* 0xff80000018187808 */ /* 0x000fe40007000000 */
[----:B------:R-:W-:Y:S01]  /*3fd0*/  ISETP.GE.AND P6, PT, R40, R134, PT ;  /* 0x000000862800720c */ /* 0x000fe20003fc6270 */
[C---:B------:R-:W-:Y:S01]  /*3fe0*/  FFMA.FTZ R77, R38.reuse, R0, R77 ;  /* 0x00000000264d7223 */ /* 0x040fe2000001004d */
[----:B------:R-:W-:Y:S01]  /*3ff0*/  FMNMX3.FTZ R33, R33, R12, R110, !PT ;  /* 0x0000000c21217276 */ /* 0x000fe2000781006e */
[----:B------:R-:W-:Y:S01]  /*4000*/  FFMA.FTZ R79, R38, R0, R79 ;  /* 0x00000000264f7223 */ /* 0x000fe2000001004f */
[----:B------:R-:W-:Y:S02]  /*4010*/  I2FP.F32.U32 R28, R95 ;  /* 0x0000005f001c7245 */ /* 0x000fe40000201000 */
[----:B------:R-:W-:Y:S02]  /*4020*/  FSEL R128, R76, -INF , !P6 ;  /* 0xff8000004c807808 */ /* 0x000fe40007000000 */
[----:B------:R-:W-:Y:S01]  /*4030*/  ISETP.GE.AND P6, PT, R32, R134, PT ;  /* 0x000000862000720c */ /* 0x000fe20003fc6270 */
[C---:B------:R-:W-:Y:S01]  /*4040*/  FFMA.FTZ R124, R28.reuse, R0, R29 ;  /* 0x000000001c7c7223 */ /* 0x040fe2000001001d */
[----:B------:R-:W-:Y:S01]  /*4050*/  FMNMX3.FTZ R33, R33, R112, R26, !PT ;  /* 0x0000007021217276 */ /* 0x000fe2000781001a */
[----:B------:R-:W-:Y:S01]  /*4060*/  FFMA.FTZ R31, R28, R0, R31 ;  /* 0x000000001c1f7223 */ /* 0x000fe2000001001f */
[----:B------:R-:W-:-:S02]  /*4070*/  FSEL R126, R77, -INF , !P6 ;  /* 0xff8000004d7e7808 */ /* 0x000fc40007000000 */
[----:B------:R-:W-:Y:S02]  /*4080*/  ISETP.GE.AND P6, PT, R95, R134, PT ;  /* 0x000000865f00720c */ /* 0x000fe40003fc6270 */
[----:B------:R-:W-:Y:S02]  /*4090*/  FMNMX3.FTZ R33, R33, R24, R128, !PT ;  /* 0x0000001821217276 */ /* 0x000fe40007810080 */
[----:B------:R-:W-:Y:S02]  /*40a0*/  FSEL R29, R54, -INF , !P5 ;  /* 0xff800000361d7808 */ /* 0x000fe40006800000 */
[----:B------:R-:W-:Y:S02]  /*40b0*/  ISETP.GE.AND P5, PT, R40, R133, PT ;  /* 0x000000852800720c */ /* 0x000fe40003fa6270 */
[----:B------:R-:W-:Y:S02]  /*40c0*/  FSEL R124, R124, -INF , !P6 ;  /* 0xff8000007c7c7808 */ /* 0x000fe40007000000 */
[----:B------:R-:W-:-:S02]  /*40d0*/  FMNMX3.FTZ R33, R33, R126, R120, !PT ;  /* 0x0000007e21217276 */ /* 0x000fc40007810078 */
[----:B------:R-:W-:Y:S02]  /*40e0*/  FMNMX3.FTZ R40, R29, R21, R5, !PT ;  /* 0x000000151d287276 */ /* 0x000fe40007810005 */
[----:B------:R-:W-:Y:S02]  /*40f0*/  ISETP.GE.AND P6, PT, R32, R133, PT ;  /* 0x000000852000720c */ /* 0x000fe40003fc6270 */
[----:B------:R-:W-:Y:S02]  /*4100*/  FMNMX.FTZ R32, R124, R33, !PT ;  /* 0x000000217c207209 */ /* 0x000fe40007810000 */
[----:B------:R-:W-:Y:S02]  /*4110*/  FMNMX3.FTZ R40, R40, R7, R19, !PT ;  /* 0x0000000728287276 */ /* 0x000fe40007810013 */
[----:B------:R-:W-:Y:S01]  /*4120*/  FSEL R123, R39, -INF , !P4 ;  /* 0xff800000277b7808 */ /* 0x000fe20006000000 */
[----:B------:R-:W2:Y:S01]  /*4130*/  SHFL.BFLY PT, R23, R32, 0x2, 0x1f ;  /* 0x0c401f0020177f89 */ /* 0x000ea200000e0000 */
[----:B------:R-:W-:-:S02]  /*4140*/  FMNMX3.FTZ R40, R40, R17, R15, !PT ;  /* 0x0000001128287276 */ /* 0x000fc4000781000f */
[----:B------:R-:W-:Y:S02]  /*4150*/  FSEL R119, R34, -INF , !P1 ;  /* 0xff80000022777808 */ /* 0x000fe40004800000 */
[----:B------:R-:W-:Y:S02]  /*4160*/  FMNMX3.FTZ R40, R40, R13, R27, !PT ;  /* 0x0000000d28287276 */ /* 0x000fe4000781001b */
        /* <DEDUP_REMOVED lines=9> */
[----:B--2---:R-:W-:-:S02]  /*4200*/  FMNMX.FTZ R32, R32, R23, !PT ;  /* 0x0000001720207209 */ /* 0x004fc40007810000 */
[----:B------:R-:W-:Y:S02]  /*4210*/  FMNMX.FTZ R28, R114, R31, !PT ;  /* 0x0000001f721c7209 */ /* 0x000fe40007810000 */
[----:B------:R-:W-:Y:S01]  /*4220*/  SHF.L.U32 R91, R90, 0x9, RZ ;  /* 0x000000095a5b7819 */ /* 0x000fe200000006ff */
[----:B------:R-:W2:Y:S01]  /*4230*/  SHFL.BFLY PT, R101, R32, 0x1, 0x1f ;  /* 0x0c201f0020657f89 */ /* 0x000ea200000e0000 */
[----:B------:R-:W-:Y:S02]  /*4240*/  MOV R173, 0xffffffff ;  /* 0xffffffff00ad7802 */ /* 0x000fe40000000f00 */
[----:B------:R-:W-:Y:S01]  /*4250*/  LOP3.LUT R150, R88, 0x200, R91, 0xf8, !PT ;  /* 0x0000020058967812 */ /* 0x000fe200078ef85b */
[----:B------:R-:W3:Y:S03]  /*4260*/  SHFL.BFLY PT, R23, R28, 0x2, 0x1f ;  /* 0x0c401f001c177f89 */ /* 0x000ee600000e0000 */
[----:B------:R-:W-:-:S04]  /*4270*/  LEA R150, R150, UR5, 0x1 ;  /* 0x0000000596967c11 */ /* 0x000fc8000f8e08ff */
[----:B------:R-:W-:Y:S01]  /*4280*/  IADD3 R145, PT, PT, R2, R150, RZ ;  /* 0x0000009602917210 */ /* 0x000fe20007ffe0ff */
[C---:B------:R-:W-:Y:S01]  /*4290*/  IMAD.IADD R146, R3.reuse, 0x1, R150 ;  /* 0x0000000103927824 */ /* 0x040fe200078e0296 */
[----:B------:R-:W-:Y:S03]  /*42a0*/  LDSM.16.MT88.4 R92, [R150+0x8000] ;  /* 0x00800000965c783b */ /* 0x000fe60000004200 */
[----:B------:R-:W-:Y:S01]  /*42b0*/  IMAD.IADD R144, R3, 0x1, R145 ;  /* 0x0000000103907824 */ /* 0x000fe200078e0291 */
[----:B------:R-:W-:Y:S04]  /*42c0*/  LDSM.16.MT88.4 R40, [R146+0x8000] ;  /* 0x008000009228783b */ /* 0x000fe80000004200 */
[----:B------:R-:W-:Y:S01]  /*42d0*/  LDSM.16.MT88.4 R48, [R145+0x8000] ;  /* 0x008000009130783b */ /* 0x000fe20000004200 */
[----:B--2---:R-:W-:-:S03]  /*42e0*/  FMNMX.FTZ R101, R32, R101, !PT ;  /* 0x0000006520657209 */ /* 0x004fc60007810000 */
[----:B------:R-:W-:Y:S01]  /*42f0*/  LDSM.16.MT88.4 R56, [R144+0x8000] ;  /* 0x008000009038783b */ /* 0x000fe20000004200 */
[----:B---3--:R-:W-:Y:S01]  /*4300*/  FMNMX.FTZ R23, R28, R23, !PT ;  /* 0x000000171c177209 */ /* 0x008fe20007810000 */
[C---:B-1----:R-:W-:Y:S01]  /*4310*/  FMUL.FTZ R125, R101.reuse, UR6 ;  /* 0x00000006657d7c20 */ /* 0x042fe20008410000 */
        /* <DEDUP_REMOVED lines=8> */
[--C-:B------:R-:W-:Y:S01]  /*43a0*/  FFMA.FTZ R32, R6, UR6, -R125.reuse ;  /* 0x0000000606207c23 */ /* 0x100fe2000801087d */
[----:B------:R-:W2:Y:S01]  /*43b0*/  LDSM.16.MT88.4 R72, [R146+0xa000] ;  /* 0x00a000009248783b */ /* 0x000ea20000004200 */
[----:B------:R-:W-:Y:S01]  /*43c0*/  MUFU.EX2 R107, R107 ;  /* 0x0000006b006b7308 */ /* 0x000fe20000000800 */
[--C-:B------:R-:W-:Y:S01]  /*43d0*/  FFMA.FTZ R33, R14, UR6, -R125.reuse ;  /* 0x000000060e217c23 */ /* 0x100fe2000801087d */
[--C-:B------:R-:W-:Y:S01]  /*43e0*/  FFMA.FTZ R28, R12, UR6, -R125.reuse ;  /* 0x000000060c1c7c23 */ /* 0x100fe2000801087d */
[----:B------:R-:W3:Y:S01]  /*43f0*/  LDSM.16.MT88.4 R80, [R145+0xa000] ;  /* 0x00a000009150783b */ /* 0x000ee20000004200 */
[--C-:B------:R-:W-:Y:S01]  /*4400*/  FFMA.FTZ R111, R110, UR6, -R125.reuse ;  /* 0x000000066e6f7c23 */ /* 0x100fe2000801087d */
[--C-:B------:R-:W-:Y:S01]  /*4410*/  FFMA.FTZ R110, R112, UR6, -R125.reuse ;  /* 0x00000006706e7c23 */ /* 0x100fe2000801087d */
[--C-:B------:R-:W-:Y:S01]  /*4420*/  FFMA.FTZ R112, R26, UR6, -R125.reuse ;  /* 0x000000061a707c23 */ /* 0x100fe2000801087d */
[--C-:B------:R-:W-:Y:S01]  /*4430*/  FFMA.FTZ R113, R24, UR6, -R125.reuse ;  /* 0x0000000618717c23 */ /* 0x100fe2000801087d */
[----:B------:R-:W4:Y:S01]  /*4440*/  MUFU.EX2 R106, R106 ;  /* 0x0000006a006a7308 */ /* 0x000f220000000800 */
        /* <DEDUP_REMOVED lines=9> */
[----:B----4-:R-:W-:Y:S01]  /*44e0*/  F2FP.F16.F32.PACK_AB R84, R106, R107 ;  /* 0x0000006b6a54723e */ /* 0x010fe200000000ff */
[----:B------:R-:W-:Y:S02]  /*44f0*/  FADD.FTZ R106, R107, R106 ;  /* 0x0000006a6b6a7221 */ /* 0x000fe40000010000 */
[--C-:B------:R-:W-:Y:S01]  /*4500*/  FFMA.FTZ R109, R29, UR6, -R116.reuse ;  /* 0x000000061d6d7c23 */ /* 0x100fe20008010874 */
[--C-:B------:R-:W-:Y:S01]  /*4510*/  FFMA.FTZ R108, R21, UR6, -R116.reuse ;  /* 0x00000006156c7c23 */ /* 0x100fe20008010874 */
[--C-:B------:R-:W-:Y:S01]  /*4520*/  FFMA.FTZ R104, R5, UR6, -R116.reuse ;  /* 0x0000000605687c23 */ /* 0x100fe20008010874 */
[--C-:B------:R-:W-:Y:S01]  /*4530*/  FFMA.FTZ R105, R7, UR6, -R116.reuse ;  /* 0x0000000607697c23 */ /* 0x100fe20008010874 */
[--C-:B------:R-:W-:Y:S01]  /*4540*/  FFMA.FTZ R29, R4, UR6, -R125.reuse ;  /* 0x00000006041d7c23 */ /* 0x100fe2000801087d */
[--C-:B------:R-:W-:Y:S01]  /*4550*/  FFMA.FTZ R31, R19, UR6, -R116.reuse ;  /* 0x00000006131f7c23 */ /* 0x100fe20008010874 */
[----:B------:R-:W4:Y:S01]  /*4560*/  LDSM.16.MT88.4 R4, [R144+0xa000] ;  /* 0x00a000009004783b */ /* 0x000f220000004200 */
[----:B------:R-:W-:Y:S01]  /*4570*/  MUFU.EX2 R109, R109 ;  /* 0x0000006d006d7308 */ /* 0x000fe20000000800 */
[--C-:B------:R-:W-:Y:S01]  /*4580*/  FFMA.FTZ R30, R17, UR6, -R116.reuse ;  /* 0x00000006111e7c23 */ /* 0x100fe20008010874 */
[--C-:B------:R-:W-:Y:S01]  /*4590*/  FFMA.FTZ R3, R15, UR6, -R116.reuse ;  /* 0x000000060f037c23 */ /* 0x100fe20008010874 */
[----:B------:R-:W5:Y:S01]  /*45a0*/  LDSM.16.MT88.4 R20, [R150+0x8800] ;  /* 0x008800009614783b */ /* 0x000f620000004200 */
[--C-:B------:R-:W-:Y:S01]  /*45b0*/  FFMA.FTZ R2, R13, UR6, -R116.reuse ;  /* 0x000000060d027c23 */ /* 0x100fe20008010874 */
[--C-:B------:R-:W-:Y:S01]  /*45c0*/  FFMA.FTZ R118, R27, UR6, -R116.reuse ;  /* 0x000000061b767c23 */ /* 0x100fe20008010874 */
[----:B-1----:R-:W-:Y:S01]  /*45d0*/  F2FP.F16.F32.PACK_AB R86, R34, R35 ;  /* 0x000000232256723e */ /* 0x002fe200000000ff */
[----:B------:R-:W1:Y:S01]  /*45e0*/  LDSM.16.MT88.4 R16, [R146+0x8800] ;  /* 0x008800009210783b */ /* 0x000e620000004200 */
[----:B------:R-:W2:Y:S01]  /*45f0*/  MUFU.EX2 R108, R108 ;  /* 0x0000006c006c7308 */ /* 0x000ea20000000800 */
[--C-:B------:R-:W-:Y:S01]  /*4600*/  FFMA.FTZ R123, R123, UR6, -R116.reuse ;  /* 0x000000067b7b7c23 */ /* 0x100fe20008010874 */
[--C-:B------:R-:W-:Y:S01]  /*4610*/  FFMA.FTZ R119, R119, UR6, -R116.reuse ;  /* 0x0000000677777c23 */ /* 0x100fe20008010874 */
[----:B------:R-:W1:Y:S01]  /*4620*/  LDSM.16.MT88.4 R12, [R145+0x8800] ;  /* 0x00880000910c783b */ /* 0x000e620000004200 */
[--C-:B------:R-:W-:Y:S01]  /*4630*/  FFMA.FTZ R122, R25, UR6, -R116.reuse ;  /* 0x00000006197a7c23 */ /* 0x100fe20008010874 */
[----:B------:R-:W-:Y:S01]  /*4640*/  FFMA.FTZ R125, R124, UR6, -R125 ;  /* 0x000000067c7d7c23 */ /* 0x000fe2000801087d */
[--C-:B------:R-:W-:Y:S01]  /*4650*/  FFMA.FTZ R121, R121, UR6, -R116.reuse ;  /* 0x0000000679797c23 */ /* 0x100fe20008010874 */
[----:B------:R-:W-:Y:S01]  /*4660*/  LDSM.16.MT88.4 R24, [R146+0x9000] ;  /* 0x009000009218783b */ /* 0x000fe20000004200 */
[----:B------:R-:W-:Y:S01]  /*4670*/  MUFU.EX2 R104, R104 ;  /* 0x0000006800687308 */ /* 0x000fe20000000800 */
[--C-:B------:R-:W-:Y:S01]  /*4680*/  FFMA.FTZ R124, R117, UR6, -R116.reuse ;  /* 0x00000006757c7c23 */ /* 0x100fe20008010874 */
[--C-:B------:R-:W-:Y:S01]  /*4690*/  FFMA.FTZ R115, R115, UR6, -R116.reuse ;  /* 0x0000000673737c23 */ /* 0x100fe20008010874 */
[----:B------:R-:W-:Y:S01]  /*46a0*/  FFMA.FTZ R114, R114, UR6, -R116 ;  /* 0x0000000672727c23 */ /* 0x000fe20008010874 */
[----:B------:R-:W-:-:S04]  /*46b0*/  FADD.FTZ R35, R35, R106 ;  /* 0x0000006a23237221 */ /* 0x000fc80000010000 */
[----:B------:R-:W3:Y:S01]  /*46c0*/  MUFU.EX2 R105, R105 ;  /* 0x0000006900697308 */ /* 0x000ee20000000800 */
[----:B--2---:R-:W-:Y:S01]  /*46d0*/  F2FP.F16.F32.PACK_AB R85, R108, R109 ;  /* 0x0000006d6c55723e */ /* 0x004fe200000000ff */
[----:B------:R-:W-:Y:S01]  /*46e0*/  FADD.FTZ R109, R109, R108 ;  /* 0x0000006c6d6d7221 */ /* 0x000fe20000010000 */
[----:B------:R-:W-:-:S05]  /*46f0*/  FADD.FTZ R34, R34, R35 ;  /* 0x0000002322227221 */ /* 0x000fca0000010000 */
[----:B------:R-:W-:Y:S08]  /*4700*/  MUFU.EX2 R33, R33 ;  /* 0x0000002100217308 */ /* 0x000ff00000000800 */
[----:B------:R-:W2:Y:S01]  /*4710*/  MUFU.EX2 R32, R32 ;  /* 0x0000002000207308 */ /* 0x000ea20000000800 */
[----:B---3--:R-:W-:-:S07]  /*4720*/  F2FP.F16.F32.PACK_AB R87, R105, R104 ;  /* 0x000000686957723e */ /* 0x008fce00000000ff */
        /* <DEDUP_REMOVED lines=10> */
[----:B------:R-:W5:Y:S01]  /*47d0*/  MUFU.EX2 R2, R2 ;  /* 0x0000000200027308 */ /* 0x000f620000000800 */
        /* <DEDUP_REMOVED lines=18> */
[----:B----4-:R-:W-:Y:S01]  /*4900*/  HMMA.16816.F32 R88, R84, R4, RZ ;  /* 0x000000045458723c */ /* 0x010fe200000018ff */
[----:B--2---:R-:W-:Y:S01]  /*4910*/  F2FP.F16.F32.PACK_AB R4, R32, R33 ;  /* 0x000000212004723e */ /* 0x004fe200000000ff */
[----:B------:R-:W-:Y:S01]  /*4920*/  FADD.FTZ R33, R33, R34 ;  /* 0x0000002221217221 */ /* 0x000fe20000010000 */
[----:B---3--:R-:W-:-:S03]  /*4930*/  F2FP.F16.F32.PACK_AB R5, R30, R31 ;  /* 0x0000001f1e05723e */ /* 0x008fc600000000ff */
[----:B------:R-:W-:Y:S01]  /*4940*/  FADD.FTZ R32, R32, R33 ;  /* 0x0000002120207221 */ /* 0x000fe20000010000 */
[----:B------:R-:W2:Y:S01]  /*4950*/  MUFU.EX2 R126, R126 ;  /* 0x0000007e007e7308 */ /* 0x000ea20000000800 */
[----:B------:R-:W-:Y:S01]  /*4960*/  HMMA.16816.F32 R84, R84, R6, RZ ;  /* 0x000000065454723c */ /* 0x000fe200000018ff */
[----:B------:R-:W-:Y:S01]  /*4970*/  F2FP.F16.F32.PACK_AB R6, R28, R29 ;  /* 0x0000001d1c06723e */ /* 0x000fe200000000ff */
[----:B------:R-:W-:Y:S01]  /*4980*/  FADD.FTZ R29, R29, R32 ;  /* 0x000000201d1d7221 */ /* 0x000fe20000010000 */
[----:B-----5:R-:W-:-:S03]  /*4990*/  F2FP.F16.F32.PACK_AB R7, R2, R3 ;  /* 0x000000030207723e */ /* 0x020fc600000000ff */
[----:B------:R-:W-:Y:S01]  /*49a0*/  FADD.FTZ R28, R28, R29 ;  /* 0x0000001d1c1c7221 */ /* 0x000fe20000010000 */
[----:B------:R-:W-:Y:S03]  /*49b0*/  MUFU.EX2 R120, R120 ;  /* 0x0000007800787308 */ /* 0x000fe60000000800 */
[C---:B------:R-:W-:Y:S05]  /*49c0*/  HMMA.16816.F32 R96, R4.reuse, R20, R96 ;  /* 0x000000140460723c */ /* 0x040fea0000001860 */
[----:B------:R-:W-:Y:S03]  /*49d0*/  MUFU.EX2 R125, R125 ;  /* 0x0000007d007d7308 */ /* 0x000fe60000000800 */
[C---:B------:R-:W-:Y:S01]  /*49e0*/  HMMA.16816.F32 R92, R4.reuse, R22, R92 ;  /* 0x00000016045c723c */ /* 0x040fe2000000185c */
[----:B------:R-:W3:Y:S04]  /*49f0*/  LDSM.16.MT88.4 R20, [R144+0x8800] ;  /* 0x008800009014783b */ /* 0x000ee80000004200 */
[----:B------:R-:W-:Y:S03]  /*4a00*/  MUFU.EX2 R121, R121 ;  /* 0x0000007900797308 */ /* 0x000fe60000000800 */
[C---:B-1----:R-:W-:Y:S05]  /*4a10*/  HMMA.16816.F32 R36, R4.reuse, R16, R36 ;  /* 0x000000100424723c */ /* 0x042fea0000001824 */
[----:B------:R-:W1:Y:S03]  /*4a20*/  MUFU.EX2 R124, R124 ;  /* 0x0000007c007c7308 */ /* 0x000e660000000800 */
[C---:B------:R-:W-:Y:S01]  /*4a30*/  HMMA.16816.F32 R40, R4.reuse, R18, R40 ;  /* 0x000000120428723c */ /* 0x040fe20000001828 */
[----:B------:R-:W4:Y:S04]  /*4a40*/  LDSM.16.MT88.4 R16, [R150+0xa800] ;  /* 0x00a800009610783b */ /* 0x000f280000004200 */
[----:B------:R-:W-:Y:S03]  /*4a50*/  MUFU.EX2 R115, R115 ;  /* 0x0000007300737308 */ /* 0x000fe60000000800 */
[C---:B------:R-:W-:Y:S05]  /*4a60*/  HMMA.16816.F32 R44, R4.reuse, R12, R44 ;  /* 0x0000000c042c723c */ /* 0x040fea000000182c */
[----:B------:R-:W5:Y:S03]  /*4a70*/  MUFU.EX2 R114, R114 ;  /* 0x0000007200727308 */ /* 0x000f660000000800 */
        /* <DEDUP_REMOVED lines=8> */
[C---:B--2---:R-:W-:Y:S08]  /*4b00*/  HMMA.16816.F32 R68, R4.reuse, R12, R68 ;  /* 0x0000000c0444723c */ /* 0x044ff00000001844 */
[C---:B------:R-:W-:Y:S01]  /*4b10*/  HMMA.16816.F32 R72, R4.reuse, R14, R72 ;  /* 0x0000000e0448723c */ /* 0x040fe20000001848 */
[----:B------:R-:W2:Y:S07]  /*4b20*/  LDSM.16.MT88.4 R12, [R150+0x9000] ;  /* 0x00900000960c783b */ /* 0x000eae0000004200 */
[C---:B---3--:R-:W-:Y:S08]  /*4b30*/  HMMA.16816.F32 R76, R4.reuse, R20, R76 ;  /* 0x00000014044c723c */ /* 0x048ff0000000184c */
[C---:B------:R-:W-:Y:S01]  /*4b40*/  HMMA.16816.F32 R80, R4.reuse, R22, R80 ;  /* 0x000000160450723c */ /* 0x040fe20000001850 */
[----:B------:R-:W-:Y:S07]  /*4b50*/  LDSM.16.MT88.4 R20, [R150+0xb000] ;  /* 0x00b000009614783b */ /* 0x000fee0000004200 */
[C---:B----4-:R-:W-:Y:S08]  /*4b60*/  HMMA.16816.F32 R88, R4.reuse, R16, R88 ;  /* 0x000000100458723c */ /* 0x050ff00000001858 */
[----:B------:R-:W-:Y:S01]  /*4b70*/  HMMA.16816.F32 R84, R4, R18, R84 ;  /* 0x000000120454723c */ /* 0x000fe20000001854 */
[----:B------:R-:W-:Y:S01]  /*4b80*/  F2FP.F16.F32.PACK_AB R4, R110, R111 ;  /* 0x0000006f6e04723e */ /* 0x000fe200000000ff */
[----:B------:R-:W3:Y:S01]  /*4b90*/  LDSM.16.MT88.4 R16, [R145+0x9000] ;  /* 0x009000009110783b */ /* 0x000ee20000004200 */
[----:B------:R-:W-:Y:S01]  /*4ba0*/  F2FP.F16.F32.PACK_AB R5, R123, R118 ;  /* 0x000000767b05723e */ /* 0x000fe200000000ff */
[----:B------:R-:W-:Y:S01]  /*4bb0*/  FADD.FTZ R111, R111, R28 ;  /* 0x0000001c6f6f7221 */ /* 0x000fe20000010000 */
[----:B------:R-:W-:-:S02]  /*4bc0*/  F2FP.F16.F32.PACK_AB R6, R113, R112 ;  /* 0x000000707106723e */ /* 0x000fc400000000ff */
[----:B------:R-:W-:-:S07]  /*4bd0*/  F2FP.F16.F32.PACK_AB R7, R122, R119 ;  /* 0x000000777a07723e */ /* 0x000fce00000000ff */
[C---:B--2---:R-:W-:Y:S08]  /*4be0*/  HMMA.16816.F32 R96, R4.reuse, R12, R96 ;  /* 0x0000000c0460723c */ /* 0x044ff00000001860 */
        /* <DEDUP_REMOVED lines=9> */
[C---:B--2---:R-:W-:Y:S08]  /*4c80*/  HMMA.16816.F32 R52, R4.reuse, R12, R52 ;  /* 0x0000000c0434723c */ /* 0x044ff00000001834 */
[C---:B------:R-:W-:Y:S01]  /*4c90*/  HMMA.16816.F32 R56, R4.reuse, R14, R56 ;  /* 0x0000000e0438723c */ /* 0x040fe20000001838 */
[----:B------:R-:W2:Y:S07]  /*4ca0*/  LDSM.16.MT88.4 R12, [R145+0xb000] ;  /* 0x00b00000910c783b */ /* 0x000eae0000004200 */
[C---:B------:R-:W-:Y:S01]  /*4cb0*/  HMMA.16816.F32 R64, R4.reuse, R22, R64 ;  /* 0x000000160440723c */ /* 0x040fe20000001840 */
[----:B------:R-:W5:Y:S07]  /*4cc0*/  LDSM.16.MT88.4 R20, [R150+0x9800] ;  /* 0x009800009614783b */ /* 0x000f6e0000004200 */
[C---:B----4-:R-:W-:Y:S08]  /*4cd0*/  HMMA.16816.F32 R88, R4.reuse, R24, R88 ;  /* 0x000000180458723c */ /* 0x050ff00000001858 */
[C---:B---3--:R-:W-:Y:S08]  /*4ce0*/  HMMA.16816.F32 R68, R4.reuse, R16, R68 ;  /* 0x000000100444723c */ /* 0x048ff00000001844 */
[C---:B------:R-:W-:Y:S01]  /*4cf0*/  HMMA.16816.F32 R72, R4.reuse, R18, R72 ;  /* 0x000000120448723c */ /* 0x040fe20000001848 */
[----:B------:R-:W3:Y:S07]  /*4d00*/  LDSM.16.MT88.4 R16, [R145+0x9800] ;  /* 0x009800009110783b */ /* 0x000eee0000004200 */
        /* <DEDUP_REMOVED lines=8> */
[----:B-----5:R-:W-:-:S07]  /*4d90*/  F2FP.F16.F32.PACK_AB R7, R114, R115 ;  /* 0x000000737207723e */ /* 0x020fce00000000ff */
[C---:B------:R-:W-:Y:S08]  /*4da0*/  HMMA.16816.F32 R96, R4.reuse, R20, R96 ;  /* 0x000000140460723c */ /* 0x040ff00000001860 */
        /* <DEDUP_REMOVED lines=9> */
[----:B-1----:R-:W-:Y:S01]  /*4e40*/  HMMA.16816.F32 R68, R4, R20, R68 ;  /* 0x000000140444723c */ /* 0x002fe20000001844 */
        /* <DEDUP_REMOVED lines=8> */
[----:B---3--:R-:W-:Y:S01]  /*4ed0*/  HMMA.16816.F32 R76, R4, R16, R76 ;  /* 0x00000010044c723c */ /* 0x008fe2000000184c */
        /* <DEDUP_REMOVED lines=10> */
[----:B------:R-:W1:Y:S01]  /*4f80*/  LDSM.16.MT88.4 R12, [R144+0xb800] ;  /* 0x00b80000900c783b */ /* 0x000e620000004200 */
[----:B------:R-:W-:Y:S01]  /*4f90*/  FADD.FTZ R121, R121, R122 ;  /* 0x0000007a79797221 */ /* 0x000fe20000010000 */
[----:B------:R-:W-:-:S03]  /*4fa0*/  FADD.FTZ R127, R126, R127 ;  /* 0x0000007f7e7f7221 */ /* 0x000fc60000010000 */
[----:B------:R-:W-:Y:S01]  /*4fb0*/  FADD.FTZ R124, R124, R121 ;  /* 0x000000797c7c7221 */ /* 0x000fe20000010000 */
[----:B------:R-:W-:Y:S01]  /*4fc0*/  FADD.FTZ R120, R120, R127 ;  /* 0x0000007f78787221 */ /* 0x000fe20000010000 */
[----:B------:R-:W-:Y:S02]  /*4fd0*/  HMMA.16816.F32 R80, R4, R18, R80 ;  /* 0x000000120450723c */ /* 0x000fe40000001850 */
[----:B------:R-:W-:Y:S01]  /*4fe0*/  FADD.FTZ R115, R115, R124 ;  /* 0x0000007c73737221 */ /* 0x000fe20000010000 */
[----:B------:R-:W-:-:S03]  /*4ff0*/  FADD.FTZ R174, R125, R120 ;  /* 0x000000787dae7221 */ /* 0x000fc60000010000 */
[----:B------:R-:W-:Y:S02]  /*5000*/  FADD.FTZ R175, R114, R115 ;  /* 0x0000007372af7221 */ /* 0x000fe40000010000 */
[C---:B-1----:R-:W-:Y:S08]  /*5010*/  HMMA.16816.F32 R88, R4.reuse, R12, R88 ;  /* 0x0000000c0458723c */ /* 0x042ff00000001858 */
[----:B------:R-:W-:Y:S01]  /*5020*/  HMMA.16816.F32 R84, R4, R14, R84 ;  /* 0x0000000e0454723c */ /* 0x000fe20000001854 */
[----:B------:R-:W-:-:S04]  /*5030*/  NOP ;  /* 0x0000000000007918 */ /* 0x000fc80000000000 */
[----:B------:R-:W-:-:S15]  /*5040*/  @!P2 BRA `(.L_x_847) ;  /* 0x0000002800a0a947 */ /* 0x000fde0003800000 */
        /* <DEDUP_REMOVED lines=21> */
[-C--:B------:R-:W-:Y:S01]  /*51a0*/  LEA.HI.X R15, R3, R161.reuse, R2, 0x1, P4 ;  /* 0x000000a1030f7211 */ /* 0x080fe200020f0c02 */
[----:B------:R-:W-:Y:S01]  /*51b0*/  VIADD R3, R102, 0xffffffff ;  /* 0xffffffff66037836 */ /* 0x000fe20000000000 */
[----:B------:R-:W-:Y:S01]  /*51c0*/  LEA.HI.X R12, R8, R2, R9, 0x5, P2 ;  /* 0x00000002080c7211 */ /* 0x000fe200010f2c09 */
[----:B------:R-:W-:Y:S01]  /*51d0*/  @!PT LDS RZ, [RZ] ;  /* 0x00000000fffff984 */ /* 0x000fe20000000800 */
[----:B------:R-:W-:Y:S01]  /*51e0*/  @!PT LDS RZ, [RZ] ;  /* 0x00000000fffff984 */ /* 0x000fe20000000800 */
[----:B------:R-:W-:Y:S01]  /*51f0*/  @!PT LDS RZ, [RZ] ;  /* 0x00000000fffff984 */ /* 0x000fe20000000800 */
[----:B------:R-:W-:Y:S01]  /*5200*/  @!P1 LDGSTS.E.BYPASS.LTC128B.128 [R169+0x8000], desc[UR12][R20.64] ;  /* 0x0800000014a99fae */ /* 0x000fe2000b981a0c */
[----:B------:R-:W-:Y:S01]  /*5210*/  LEA R16, P2, R7, R162, 0x1 ;  /* 0x000000a207107211 */ /* 0x000fe200078408ff */
[----:B------:R-:W-:Y:S01]  /*5220*/  IMAD R2, R3, 0x40, R168 ;  /* 0x0000004003027824 */ /* 0x000fe200078e02a8 */
[-C--:B------:R-:W-:Y:S01]  /*5230*/  LEA.HI.X R19, R5, R161.reuse, R6, 0x1, P3 ;  /* 0x000000a105137211 */ /* 0x080fe200018f0c06 */
[----:B------:R-:W-:Y:S01]  /*5240*/  @P1 STS.128 [R169+0x8000], RZ ;  /* 0x008000ffa9001388 */ /* 0x000fe20000000c00 */
[----:B------:R-:W-:-:S02]  /*5250*/  LEA.HI.X R17, R7, R161, R12, 0x1, P2 ;  /* 0x000000a107117211 */ /* 0x000fc400010f0c0c */
        /* <DEDUP_REMOVED lines=46> */
[----:B------:R-:W0:Y:S01]  /*5540*/  LDGDEPBAR ;  /* 0x00000000000079af */ /* 0x000e220000000000 */
[C---:B----4-:R-:W-:Y:S08]  /*5550*/  HMMA.16816.F32 R32, R124.reuse, R28, RZ ;  /* 0x0000001c7c20723c */ /* 0x050ff000000018ff */
[C---:B-1----:R-:W-:Y:S08]  /*5560*/  HMMA.16816.F32 R24, R124.reuse, R20, RZ ;  /* 0x000000147c18723c */ /* 0x042ff000000018ff */
[C---:B---3--:R-:W-:Y:S08]  /*5570*/  HMMA.16816.F32 R16, R124.reuse, R12, RZ ;  /* 0x0000000c7c10723c */ /* 0x048ff000000018ff */
[C---:B------:R-:W-:Y:S08]  /*5580*/  HMMA.16816.F32 R28, R124.reuse, R30, RZ ;  /* 0x0000001e7c1c723c */ /* 0x040ff000000018ff */
[C---:B------:R-:W-:Y:S08]  /*5590*/  HMMA.16816.F32 R20, R124.reuse, R22, RZ ;  /* 0x000000167c14723c */ /* 0x040ff000000018ff */
[C---:B------:R-:W-:Y:S08]  /*55a0*/  HMMA.16816.F32 R12, R124.reuse, R14, RZ ;  /* 0x0000000e7c0c723c */ /* 0x040ff000000018ff */
[C---:B--2---:R-:W-:Y:S08]  /*55b0*/  HMMA.16816.F32 R4, R124.reuse, R128, RZ ;  /* 0x000000807c04723c */ /* 0x044ff000000018ff */
[----:B------:R-:W-:Y:S08]  /*55c0*/  HMMA.16816.F32 R124, R124, R130, RZ ;  /* 0x000000827c7c723c */ /* 0x000ff000000018ff */
[C---:B-----5:R-:W-:Y:S08]  /*55d0*/  HMMA.16816.F32 R32, R120.reuse, R116, R32 ;  /* 0x000000747820723c */ /* 0x060ff00000001820 */
[C---:B------:R-:W-:Y:S01]  /*55e0*/  HMMA.16816.F32 R28, R120.reuse, R118, R28 ;  /* 0x00000076781c723c */ /* 0x040fe2000000181c */
[----:B------:R-:W-:Y:S07]  /*55f0*/  LDSM.16.M88.4 R116, [R148+0x5000] ;  /* 0x005000009474783b */ /* 0x000fee0000000200 */
[C---:B------:R-:W-:Y:S08]  /*5600*/  HMMA.16816.F32 R24, R120.reuse, R112, R24 ;  /* 0x000000707818723c */ /* 0x040ff00000001818 */
[C---:B------:R-:W-:Y:S01]  /*5610*/  HMMA.16816.F32 R20, R120.reuse, R114, R20 ;  /* 0x000000727814723c */ /* 0x040fe20000001814 */
[----:B------:R-:W1:Y:S07]  /*5620*/  LDSM.16.M88.4 R112, [R152] ;  /* 0x000000009870783b */ /* 0x000e6e0000000200 */
[C---:B------:R-:W-:Y:S08]  /*5630*/  HMMA.16816.F32 R16, R120.reuse, R108, R16 ;  /* 0x0000006c7810723c */ /* 0x040ff00000001810 */
[C---:B------:R-:W-:Y:S01]  /*5640*/  HMMA.16816.F32 R12, R120.reuse, R110, R12 ;  /* 0x0000006e780c723c */ /* 0x040fe2000000180c */
[----:B------:R-:W2:Y:S07]  /*5650*/  LDSM.16.M88.4 R108, [R148+0x4000] ;  /* 0x00400000946c783b */ /* 0x000eae0000000200 */
[C---:B------:R-:W-:Y:S08]  /*5660*/  HMMA.16816.F32 R4, R120.reuse, R104, R4 ;  /* 0x000000687804723c */ /* 0x040ff00000001804 */
[----:B------:R-:W-:Y:S01]  /*5670*/  HMMA.16816.F32 R124, R120, R106, R124 ;  /* 0x0000006a787c723c */ /* 0x000fe2000000187c */
[----:B------:R-:W3:Y:S04]  /*5680*/  LDSM.16.M88.4 R120, [R148+0x4800] ;  /* 0x004800009478783b */ /* 0x000ee80000000200 */
[----:B------:R-:W4:Y:S03]  /*5690*/  LDSM.16.M88.4 R104, [R148+0x5800] ;  /* 0x005800009468783b */ /* 0x000f260000000200 */
[C---:B-1----:R-:W-:Y:S08]  /*56a0*/  HMMA.16816.F32 R16, R112.reuse, R116, R16 ;  /* 0x000000747010723c */ /* 0x042ff00000001810 */
[C---:B------:R-:W-:Y:S01]  /*56b0*/  HMMA.16816.F32 R12, R112.reuse, R118, R12 ;  /* 0x00000076700c723c */ /* 0x040fe2000000180c */
        /* <DEDUP_REMOVED lines=9> */
[----:B------:R-:W3:Y:S04]  /*5750*/  LDSM.16.M88.4 R112, [R147+0x5000] ;  /* 0x005000009370783b */ /* 0x000ee80000000200 */
[----:B------:R-:W4:Y:S03]  /*5760*/  LDSM.16.M88.4 R104, [R147+0x5800] ;  /* 0x005800009368783b */ /* 0x000f260000000200 */
[C---:B-1----:R-:W-:Y:S08]  /*5770*/  HMMA.16816.F32 R32, R116.reuse, R108, R32 ;  /* 0x0000006c7420723c */ /* 0x042ff00000001820 */
[C---:B------:R-:W-:Y:S01]  /*5780*/  HMMA.16816.F32 R28, R116.reuse, R110, R28 ;  /* 0x0000006e741c723c */ /* 0x040fe2000000181c */
[----:B------:R-:W-:Y:S07]  /*5790*/  LDSM.16.M88.4 R108, [R154+UR5+0x6000] ;  /* 0x006000059a6c783b */ /* 0x000fee0008000200 */
[C---:B--2---:R-:W-:Y:S08]  /*57a0*/  HMMA.16816.F32 R24, R116.reuse, R120, R24 ;  /* 0x000000787418723c */ /* 0x044ff00000001818 */
[C---:B------:R-:W-:Y:S01]  /*57b0*/  HMMA.16816.F32 R20, R116.reuse, R122, R20 ;  /* 0x0000007a7414723c */ /* 0x040fe20000001814 */
[----:B------:R-:W-:Y:S07]  /*57c0*/  LDSM.16.M88.4 R120, [R154+UR5+0x6800] ;  /* 0x006800059a78783b */ /* 0x000fee0008000200 */
[C---:B---3--:R-:W-:Y:S08]  /*57d0*/  HMMA.16816.F32 R16, R116.reuse, R112, R16 ;  /* 0x000000707410723c */ /* 0x048ff00000001810 */
[C---:B------:R-:W-:Y:S01]  /*57e0*/  HMMA.16816.F32 R12, R116.reuse, R114, R12 ;  /* 0x00000072740c723c */ /* 0x040fe2000000180c */
[----:B------:R-:W1:Y:S07]  /*57f0*/  LDSM.16.M88.4 R112, [R155+0x2000] ;  /* 0x002000009b70783b */ /* 0x000e6e0000000200 */
[C---:B----4-:R-:W-:Y:S08]  /*5800*/  HMMA.16816.F32 R4, R116.reuse, R104, R4 ;  /* 0x000000687404723c */ /* 0x050ff00000001804 */
[----:B------:R-:W-:Y:S01]  /*5810*/  HMMA.16816.F32 R124, R116, R106, R124 ;  /* 0x0000006a747c723c */ /* 0x000fe2000000187c */
[----:B------:R-:W2:Y:S04]  /*5820*/  LDSM.16.M88.4 R116, [R154+UR5+0x7000] ;  /* 0x007000059a74783b */ /* 0x000ea80008000200 */
[----:B------:R-:W3:Y:S03]  /*5830*/  LDSM.16.M88.4 R104, [R154+UR5+0x7800] ;  /* 0x007800059a68783b */ /* 0x000ee60008000200 */
[C---:B-1----:R-:W-:Y:S08]  /*5840*/  HMMA.16816.F32 R32, R112.reuse, R108, R32 ;  /* 0x0000006c7020723c */ /* 0x042ff00000001820 */
[C---:B------:R-:W-:Y:S01]  /*5850*/  HMMA.16816.F32 R28, R112.reuse, R110, R28 ;  /* 0x0000006e701c723c */ /* 0x040fe2000000181c */
[----:B------:R-:W-:Y:S07]  /*5860*/  LDSM.16.M88.4 R108, [R149+0x6000] ;  /* 0x00600000956c783b */ /* 0x000fee0000000200 */
[C---:B------:R-:W-:Y:S08]  /*5870*/  HMMA.16816.F32 R24, R112.reuse, R120, R24 ;  /* 0x000000787018723c */ /* 0x040ff00000001818 */
[C---:B------:R-:W-:Y:S01]  /*5880*/  HMMA.16816.F32 R20, R112.reuse, R122, R20 ;  /* 0x0000007a7014723c */ /* 0x040fe20000001814 */
[----:B------:R-:W-:Y:S07]  /*5890*/  LDSM.16.M88.4 R120, [R149+0x6800] ;  /* 0x006800009578783b */ /* 0x000fee0000000200 */
[C---:B--2---:R-:W-:Y:S08]  /*58a0*/  HMMA.16816.F32 R16, R112.reuse, R116, R16 ;  /* 0x000000747010723c */ /* 0x044ff00000001810 */
[C---:B------:R-:W-:Y:S01]  /*58b0*/  HMMA.16816.F32 R12, R112.reuse, R118, R12 ;  /* 0x00000076700c723c */ /* 0x040fe2000000180c */
[----:B------:R-:W1:Y:S07]  /*58c0*/  LDSM.16.M88.4 R116, [R153+0x2000] ;  /* 0x002000009974783b */ /* 0x000e6e0000000200 */
[C---:B---3--:R-:W-:Y:S08]  /*58d0*/  HMMA.16816.F32 R4, R112.reuse, R104, R4 ;  /* 0x000000687004723c */ /* 0x048ff00000001804 */
[----:B------:R-:W-:Y:S01]  /*58e0*/  HMMA.16816.F32 R124, R112, R106, R124 ;  /* 0x0000006a707c723c */ /* 0x000fe2000000187c */
[----:B------:R-:W2:Y:S04]  /*58f0*/  LDSM.16.M88.4 R112, [R149+0x7000] ;  /* 0x007000009570783b */ /* 0x000ea80000000200 */
[----:B------:R-:W3:Y:S03]  /*5900*/  LDSM.16.M88.4 R104, [R149+0x7800] ;  /* 0x007800009568783b */ /* 0x000ee60000000200 */
        /* <DEDUP_REMOVED lines=26> */
[----:B------:R-:W-:-:S04]  /*5ab0*/  DEPBAR.LE SB0, 0x0 ;  /* 0x000080000000791a */ /* 0x000fc80000000000 */
[C---:B-1----:R-:W-:Y:S08]  /*5ac0*/  HMMA.16816.F32 R32, R116.reuse, R108, R32 ;  /* 0x0000006c7420723c */ /* 0x042ff00000001820 */
[C---:B------:R-:W-:Y:S08]  /*5ad0*/  HMMA.16816.F32 R28, R116.reuse, R110, R28 ;  /* 0x0000006e741c723c */ /* 0x040ff0000000181c */
[----:B--2---:R-:W-:Y:S01]  /*5ae0*/  HMMA.16816.F32 R4, R116, R104, R4 ;  /* 0x000000687404723c */ /* 0x004fe20000001804 */
[----:B------:R-:W-:-:S05]  /*5af0*/  VIADD R104, R2, 0xffffffc0 ;  /* 0xffffffc002687836 */ /* 0x000fca0000000000 */
[----:B------:R-:W-:Y:S02]  /*5b00*/  I2FP.F32.U32 R3, R104 ;  /* 0x0000006800037245 */ /* 0x000fe40000201000 */
[C---:B------:R-:W-:Y:S01]  /*5b10*/  HMMA.16816.F32 R124, R116.reuse, R106, R124 ;  /* 0x0000006a747c723c */ /* 0x040fe2000000187c */
[----:B------:R-:W-:Y:S01]  /*5b20*/  ISETP.GE.AND P6, PT, R104, R134, PT ;  /* 0x000000866800720c */ /* 0x000fe20003fc6270 */
[----:B------:R-:W-:Y:S02]  /*5b30*/  VIADD R107, R2, 0xffffffc1 ;  /* 0xffffffc1026b7836 */ /* 0x000fe40000000000 */
[CC--:B------:R-:W-:Y:S01]  /*5b40*/  FFMA.FTZ R32, R3.reuse, R0.reuse, R32 ;  /* 0x0000000003207223 */ /* 0x0c0fe20000010020 */
[----:B------:R-:W-:Y:S01]  /*5b50*/  FFMA.FTZ R34, R3, R0, R34 ;  /* 0x0000000003227223 */ /* 0x000fe20000010022 */
[----:B------:R-:W-:Y:S01]  /*5b60*/  BAR.SYNC.DEFER_BLOCKING 0x0 ;  /* 0x0000000000007b1d */ /* 0x000fe20000010000 */
[----:B------:R-:W-:Y:S01]  /*5b70*/  ISETP.GE.AND P5, PT, R104, R133, PT ;  /* 0x000000856800720c */ /* 0x000fe20003fa6270 */
[----:B------:R-:W-:Y:S01]  /*5b80*/  VIADD R3, R2, 0xfffffff8 ;  /* 0xfffffff802037836 */ /* 0x000fe20000000000 */
        /* <DEDUP_REMOVED lines=10> */
[C---:B------:R-:W-:Y:S01]  /*5c30*/  LEA R108, P3, R110.reuse, R164, 0x7 ;  /* 0x000000a46e6c7211 */ /* 0x040fe200078638ff */
[----:B------:R-:W-:Y:S01]  /*5c40*/  IMAD.IADD R104, R105, 0x1, R111 ;  /* 0x0000000169687824 */ /* 0x000fe200078e026f */
[C---:B------:R-:W-:Y:S02]  /*5c50*/  LEA R105, P2, R110.reuse, R132, 0x6 ;  /* 0x000000846e697211 */ /* 0x040fe400078430ff */
[C---:B------:R-:W-:Y:S02]  /*5c60*/  LEA.HI.X R109, R110.reuse, R163, R106, 0x7, P3 ;  /* 0x000000a36e6d7211 */ /* 0x040fe400018f3c6a */
[----:B------:R-:W-:Y:S02]  /*5c70*/  LEA.HI.X R104, R110, R103, R104, 0x6, P2 ;  /* 0x000000676e687211 */ /* 0x000fe400010f3468 */
[----:B------:R-:W-:Y:S01]  /*5c80*/  IADD3 R132, P3, PT, R132, R105, RZ ;  /* 0x0000006984847210 */ /* 0x000fe20007f7e0ff */
[----:B------:R-:W-:Y:S01]  /*5c90*/  @!PT LDS RZ, [RZ] ;  /* 0x00000000fffff984 */ /* 0x000fe20000000800 */
[----:B------:R-:W-:Y:S01]  /*5ca0*/  @!PT LDS RZ, [RZ] ;  /* 0x00000000fffff984 */ /* 0x000fe20000000800 */
[----:B------:R-:W-:Y:S01]  /*5cb0*/  @!PT LDS RZ, [RZ] ;  /* 0x00000000fffff984 */ /* 0x000fe20000000800 */
[----:B------:R1:W-:Y:S01]  /*5cc0*/  @!P1 LDGSTS.E.BYPASS.LTC128B.128 [R169+0x4000], desc[UR12][R108.64] ;  /* 0x040000006ca99fae */ /* 0x0003e2000b981a0c */
[----:B------:R-:W-:-:S02]  /*5cd0*/  LEA R110, P4, R105, R164, 0x1 ;  /* 0x000000a4696e7211 */ /* 0x000fc400078808ff */
[----:B------:R-:W-:Y:S01]  /*5ce0*/  LEA R106, P2, R10, R105, 0x5 ;  /* 0x000000690a6a7211 */ /* 0x000fe200078428ff */
[--C-:B------:R-:W-:Y:S01]  /*5cf0*/  IMAD.X R103, R103, 0x1, R104.reuse, P3 ;  /* 0x0000000167677824 */ /* 0x100fe200018e0668 */
[-C--:B------:R-:W-:Y:S01]  /*5d00*/  LEA.HI.X R111, R105, R163.reuse, R104, 0x1, P4 ;  /* 0x000000a3696f7211 */ /* 0x080fe200020f0c68 */
[----:B------:R1:W-:Y:S01]  /*5d10*/  @P1 STS.128 [R169+0x4000], RZ ;  /* 0x004000ffa9001388 */ /* 0x0003e20000000c00 */
[----:B------:R-:W-:Y:S02]  /*5d20*/  LEA R112, P3, R132, R164, 0x1 ;  /* 0x000000a484707211 */ /* 0x000fe400078608ff */
[----:B------:R-:W-:Y:S01]  /*5d30*/  LEA.HI.X R10, R10, R104, R11, 0x5, P2 ;  /* 0x000000680a0a7211 */ /* 0x000fe200010f2c0b */
[----:B------:R-:W-:Y:S01]  /*5d40*/  @!PT LDS RZ, [RZ] ;  /* 0x00000000fffff984 */ /* 0x000fe20000000800 */
[----:B------:R-:W-:Y:S01]  /*5d50*/  @!PT LDS RZ, [RZ] ;  /* 0x00000000fffff984 */ /* 0x000fe20000000800 */
[----:B------:R-:W-:Y:S01]  /*5d60*/  @!PT LDS RZ, [RZ] ;  /* 0x00000000fffff984 */ /* 0x000fe20000000800 */
[----:B------:R1:W-:Y:S01]  /*5d70*/  @!P0 LDGSTS.E.BYPASS.LTC128B.128 [R169+0x6000], desc[UR12][R108.64+0x80] ;  /* 0x060000806ca98fae */ /* 0x0003e2000b981a0c */
[----:B------:R-:W-:Y:S02]  /*5d80*/  LEA R104, P2, R106, R164, 0x1 ;  /* 0x000000a46a687211 */ /* 0x000fe400078408ff */
[-C--:B------:R-:W-:Y:S01]  /*5d90*/  LEA.HI.X R113, R132, R163.reuse, R103, 0x1, P3 ;  /* 0x000000a384717211 */ /* 0x080fe200018f0c67 */
        /* <DEDUP_REMOVED lines=33> */
.L_x_848:
[----:B------:R-:W-:Y:S02]  /*5fb0*/  IADD3 R11, PT, PT, R2, -0x38, RZ ;  /* 0xffffffc8020b7810 */ /* 0x000fe40007ffe0ff */
[----:B------:R-:W-:Y:S02]  /*5fc0*/  I2FP.F32.U32 R10, R107 ;  /* 0x0000006b000a7245 */ /* 0x000fe40000201000 */
[C---:B------:R-:W-:Y:S02]  /*5fd0*/  ISETP.GE.AND P3, PT, R11.reuse, R134, PT ;  /* 0x000000860b00720c */ /* 0x040fe40003f66270 */
[----:B------:R-:W-:Y:S01]  /*5fe0*/  ISETP.GE.AND P0, PT, R11, R133, PT ;  /* 0x000000850b00720c */ /* 0x000fe20003f06270 */
[-C--:B------:R-:W-:Y:S01]  /*5ff0*/  FFMA.FTZ R33, R10, R0.reuse, R33 ;  /* 0x000000000a217223 */ /* 0x080fe20000010021 */
[----:B------:R-:W-:Y:S01]  /*6000*/  FSEL R32, R32, -INF , !P6 ;  /* 0xff80000020207808 */ /* 0x000fe20007000000 */
[----:B------:R-:W-:Y:S01]  /*6010*/  FFMA.FTZ R35, R10, R0, R35 ;  /* 0x000000000a237223 */ /* 0x000fe20000010023 */
[----:B------:R-:W-:-:S02]  /*6020*/  ISETP.GE.AND P2, PT, R3, R134, PT ;  /* 0x000000860300720c */ /* 0x000fc40003f46270 */
[----:B------:R-:W-:Y:S02]  /*6030*/  I2FP.F32.U32 R11, R11 ;  /* 0x0000000b000b7245 */ /* 0x000fe40000201000 */
[----:B------:R-:W-:Y:S02]  /*6040*/  ISETP.GE.AND P6, PT, R3, R133, PT ;  /* 0x000000850300720c */ /* 0x000fe40003fc6270 */
[----:B------:R-:W-:Y:S01]  /*6050*/  I2FP.F32.U32 R3, R3 ;  /* 0x0000000300037245 */ /* 0x000fe20000201000 */
[CC--:B------:R-:W-:Y:S01]  /*6060*/  FFMA.FTZ R172, R11.reuse, R0.reuse, R28 ;  /* 0x000000000bac7223 */ /* 0x0c0fe2000001001c */
[----:B------:R-:W-:Y:S01]  /*6070*/  FFMA.FTZ R10, R11, R0, R30 ;  /* 0x000000000b0a7223 */ /* 0x000fe2000001001e */
[C---:B------:R-:W-:Y:S02]  /*6080*/  ISETP.GE.AND P4, PT, R107.reuse, R134, PT ;  /* 0x000000866b00720c */ /* 0x040fe40003f86270 */
[----:B------:R-:W-:Y:S01]  /*6090*/  ISETP.GE.AND P1, PT, R107, R133, PT ;  /* 0x000000856b00720c */ /* 0x000fe20003f26270 */
[----:B------:R-:W-:Y:S01]  /*60a0*/  FFMA.FTZ R28, R3, R0, R124 ;  /* 0x00000000031c7223 */ /* 0x000fe2000001007c */
[----:B------:R-:W-:-:S02]  /*60b0*/  IADD3 R11, PT, PT, R2, -0x30, RZ ;  /* 0xffffffd0020b7810 */ /* 0x000fc40007ffe0ff */
[C---:B------:R-:W-:Y:S02]  /*60c0*/  IADD3 R30, PT, PT, R2.reuse, -0x2f, RZ ;  /* 0xffffffd1021e7810 */ /* 0x040fe40007ffe0ff */
[----:B------:R-:W-:Y:S02]  /*60d0*/  IADD3 R106, PT, PT, R2, -0x37, RZ ;  /* 0xffffffc9026a7810 */ /* 0x000fe40007ffe0ff */
[----:B-1----:R-:W-:Y:S02]  /*60e0*/  FSEL R104, R34, -INF , !P5 ;  /* 0xff80000022687808 */ /* 0x002fe40006800000 */
[----:B------:R-:W-:Y:S02]  /*60f0*/  FSEL R34, R33, -INF , !P4 ;  /* 0xff80000021227808 */ /* 0x000fe40006000000 */
[----:B------:R-:W-:Y:S02]  /*6100*/  FSEL R156, R35, -INF , !P1 ;  /* 0xff800000239c7808 */ /* 0x000fe40004800000 */
[----:B------:R-:W-:-:S02]  /*6110*/  FSEL R172, R172, -INF , !P3 ;  /* 0xff800000acac7808 */ /* 0x000fc40005800000 */
[----:B------:R-:W-:Y:S02]  /*6120*/  FSEL R10, R10, -INF , !P0 ;  /* 0xff8000000a0a7808 */ /* 0x000fe40004000000 */
[----:B------:R-:W-:Y:S02]  /*6130*/  FSEL R28, R28, -INF , !P2 ;  /* 0xff8000001c1c7808 */ /* 0x000fe40005000000 */
[CC--:B------:R-:W-:Y:S02]  /*6140*/  ISETP.GE.AND P4, PT, R11.reuse, R134.reuse, PT ;  /* 0x000000860b00720c */ /* 0x0c0fe40003f86270 */
[-C--:B------:R-:W-:Y:S02]  /*6150*/  ISETP.GE.AND P1, PT, R11, R133.reuse, PT ;  /* 0x000000850b00720c */ /* 0x080fe40003f26270 */
[C---:B------:R-:W-:Y:S02]  /*6160*/  ISETP.GE.AND P3, PT, R30.reuse, R134, PT ;  /* 0x000000861e00720c */ /* 0x040fe40003f66270 */
[----:B------:R-:W-:-:S02]  /*6170*/  ISETP.GE.AND P0, PT, R30, R133, PT ;  /* 0x000000851e00720c */ /* 0x000fc40003f06270 */
[C---:B------:R-:W-:Y:S02]  /*6180*/  ISETP.GE.AND P5, PT, R106.reuse, R134, PT ;  /* 0x000000866a00720c */ /* 0x040fe40003fa6270 */
[----:B------:R-:W-:Y:S02]  /*6190*/  ISETP.GE.AND P2, PT, R106, R133, PT ;  /* 0x000000856a00720c */ /* 0x000fe40003f46270 */
[----:B------:R-:W-:Y:S02]  /*61a0*/  I2FP.F32.U32 R11, R11 ;  /* 0x0000000b000b7245 */ /* 0x000fe40000201000 */
[----:B------:R-:W-:Y:S02]  /*61b0*/  I2FP.F32.U32 R30, R30 ;  /* 0x0000001e001e7245 */ /* 0x000fe40000201000 */
[----:B------:R-:W-:Y:S01]  /*61c0*/  I2FP.F32.U32 R106, R106 ;  /* 0x0000006a006a7245 */ /* 0x000fe20000201000 */
[CC--:B------:R-:W-:Y:S01]  /*61d0*/  FFMA.FTZ R24, R11.reuse, R0.reuse, R24 ;  /* 0x000000000b187223 */ /* 0x0c0fe20000010018 */
[-C--:B------:R-:W-:Y:S01]  /*61e0*/  FFMA.FTZ R26, R11, R0.reuse, R26 ;  /* 0x000000000b1a7223 */ /* 0x080fe2000001001a */
[CC--:B------:R-:W-:Y:S01]  /*61f0*/  FFMA.FTZ R138, R30.reuse, R0.reuse, R25 ;  /* 0x000000001e8a7223 */ /* 0x0c0fe20000010019 */
[-C--:B------:R-:W-:Y:S01]  /*6200*/  FFMA.FTZ R27, R30, R0.reuse, R27 ;  /* 0x000000001e1b7223 */ /* 0x080fe2000001001b */
[-C--:B------:R-:W-:Y:S01]  /*6210*/  FFMA.FTZ R176, R106, R0.reuse, R29 ;  /* 0x000000006ab07223 */ /* 0x080fe2000001001d */
[----:B------:R-:W-:Y:S01]  /*6220*/  IADD3 R29, PT, PT, R2, -0x27, RZ ;  /* 0xffffffd9021d7810 */ /* 0x000fe20007ffe0ff */
[-C--:B------:R-:W-:Y:S01]  /*6230*/  FFMA.FTZ R31, R106, R0.reuse, R31 ;  /* 0x000000006a1f7223 */ /* 0x080fe2000001001f */
[----:B------:R-:W-:Y:S01]  /*6240*/  IADD3 R11, PT, PT, R2, -0x20, RZ ;  /* 0xffffffe0020b7810 */ /* 0x000fe20007ffe0ff */
[----:B------:R-:W-:Y:S01]  /*6250*/  FFMA.FTZ R30, R3, R0, R126 ;  /* 0x00000000031e7223 */ /* 0x000fe2000001007e */
[----:B------:R-:W-:-:S02]  /*6260*/  FSEL R140, R24, -INF , !P4 ;  /* 0xff800000188c7808 */ /* 0x000fc40006000000 */
[----:B------:R-:W-:Y:S02]  /*6270*/  FSEL R138, R138, -INF , !P3 ;  /* 0xff8000008a8a7808 */ /* 0x000fe40005800000 */
[----:B------:R-:W-:Y:S02]  /*6280*/  FSEL R116, R27, -INF , !P0 ;  /* 0xff8000001b747808 */ /* 0x000fe40004000000 */
[----:B------:R-:W-:Y:S02]  /*6290*/  I2FP.F32.U32 R24, R29 ;  /* 0x0000001d00187245 */ /* 0x000fe40000201000 */
[C---:B------:R-:W-:Y:S02]  /*62a0*/  ISETP.GE.AND P3, PT, R11.reuse, R134, PT ;  /* 0x000000860b00720c */ /* 0x040fe40003f66270 */
[----:B------:R-:W-:Y:S01]  /*62b0*/  ISETP.GE.AND P0, PT, R11, R133, PT ;  /* 0x000000850b00720c */ /* 0x000fe20003f06270 */
[CC--:B------:R-:W-:Y:S01]  /*62c0*/  FFMA.FTZ R118, R24.reuse, R0.reuse, R21 ;  /* 0x0000000018767223 */ /* 0x0c0fe20000010015 */
[----:B------:R-:W-:Y:S01]  /*62d0*/  I2FP.F32.U32 R11, R11 ;  /* 0x0000000b000b7245 */ /* 0x000fe20000201000 */
[----:B------:R-:W-:Y:S01]  /*62e0*/  FFMA.FTZ R23, R24, R0, R23 ;  /* 0x0000000018177223 */ /* 0x000fe20000010017 */
[----:B------:R-:W-:-:S02]  /*62f0*/  IADD3 R25, PT, PT, R2, -0x28, RZ ;  /* 0xffffffd802197810 */ /* 0x000fc40007ffe0ff */
[----:B------:R-:W-:Y:S01]  /*6300*/  FSEL R114, R26, -INF , !P1 ;  /* 0xff8000001a727808 */ /* 0x000fe20004800000 */
[CC--:B------:R-:W-:Y:S01]  /*6310*/  FFMA.FTZ R132, R11.reuse, R0.reuse, R16 ;  /* 0x000000000b847223 */ /* 0x0c0fe20000010010 */
[----:B------:R-:W-:Y:S01]  /*6320*/  FSEL R176, R176, -INF , !P5 ;  /* 0xff800000b0b07808 */ /* 0x000fe20006800000 */
[----:B------:R-:W-:Y:S01]  /*6330*/  FFMA.FTZ R124, R11, R0, R18 ;  /* 0x000000000b7c7223 */ /* 0x000fe20000010012 */
[----:B------:R-:W-:Y:S02]  /*6340*/  FSEL R142, R31, -INF , !P2 ;  /* 0xff8000001f8e7808 */ /* 0x000fe40005000000 */
[CC--:B------:R-:W-:Y:S02]  /*6350*/  ISETP.GE.AND P4, PT, R29.reuse, R134.reuse, PT ;  /* 0x000000861d00720c */ /* 0x0c0fe40003f86270 */
[----:B------:R-:W-:Y:S02]  /*6360*/  ISETP.GE.AND P1, PT, R29, R133, PT ;  /* 0x000000851d00720c */ /* 0x000fe40003f26270 */
[----:B------:R-:W-:-:S02]  /*6370*/  ISETP.GE.AND P5, PT, R25, R134, PT ;  /* 0x000000861900720c */ /* 0x000fc40003fa6270 */
[----:B------:R-:W-:Y:S02]  /*6380*/  ISETP.GE.AND P2, PT, R25, R133, PT ;  /* 0x000000851900720c */ /* 0x000fe40003f46270 */
[----:B------:R-:W-:Y:S02]  /*6390*/  IADD3 R11, PT, PT, R2, -0x18, RZ ;  /* 0xffffffe8020b7810 */ /* 0x000fe40007ffe0ff */
[----:B------:R-:W-:Y:S02]  /*63a0*/  I2FP.F32.U32 R25, R25 ;  /* 0x0000001900197245 */ /* 0x000fe40000201000 */
[----:B------:R-:W-:Y:S02]  /*63b0*/  FSEL R118, R118, -INF , !P4 ;  /* 0xff80000076767808 */ /* 0x000fe40006000000 */
[----:B------:R-:W-:Y:S01]  /*63c0*/  FSEL R24, R23, -INF , !P1 ;  /* 0xff80000017187808 */ /* 0x000fe20004800000 */
[----:B------:R-:W-:Y:S01]  /*63d0*/  FFMA.FTZ R26, R25, R0, R22 ;  /* 0x00000000191a7223 */ /* 0x000fe20000010016 */
[----:B------:R-:W-:Y:S01]  /*63e0*/  ISETP.GE.AND P4, PT, R11, R134, PT ;  /* 0x000000860b00720c */ /* 0x000fe20003f86270 */
[----:B------:R-:W-:Y:S01]  /*63f0*/  FFMA.FTZ R112, R25, R0, R20 ;  /* 0x0000000019707223 */ /* 0x000fe20000010014 */
[----:B------:R-:W-:-:S02]  /*6400*/  ISETP.GE.AND P1, PT, R11, R133, PT ;  /* 0x000000850b00720c */ /* 0x000fc40003f26270 */
[----:B------:R-:W-:Y:S02]  /*6410*/  I2FP.F32.U32 R11, R11 ;  /* 0x0000000b000b7245 */ /* 0x000fe40000201000 */
[C---:B------:R-:W-:Y:S02]  /*6420*/  IADD3 R22, PT, PT, R2.reuse, -0x17, RZ ;  /* 0xffffffe902167810 */ /* 0x040fe40007ffe0ff */
[C---:B------:R-:W-:Y:S01]  /*6430*/  IADD3 R16, PT, PT, R2.reuse, -0x1f, RZ ;  /* 0xffffffe102107810 */ /* 0x040fe20007ffe0ff */
[C---:B------:R-:W-:Y:S01]  /*6440*/  FFMA.FTZ R130, R11.reuse, R0, R12 ;  /* 0x000000000b827223 */ /* 0x040fe2000001000c */
[----:B------:R-:W-:Y:S01]  /*6450*/  I2FP.F32.U32 R12, R22 ;  /* 0x00000016000c7245 */ /* 0x000fe20000201000 */
[-C--:B------:R-:W-:Y:S01]  /*6460*/  FFMA.FTZ R14, R11, R0.reuse, R14 ;  /* 0x000000000b0e7223 */ /* 0x080fe2000001000e */
[----:B------:R-:W-:Y:S02]  /*6470*/  IADD3 R20, PT, PT, R2, -0xf, RZ ;  /* 0xfffffff102147810 */ /* 0x000fe40007ffe0ff */
[----:B------:R-:W-:Y:S01]  /*6480*/  FSEL R112, R112, -INF , !P5 ;  /* 0xff80000070707808 */ /* 0x000fe20006800000 */
[-C--:B------:R-:W-:Y:S01]  /*6490*/  FFMA.FTZ R128, R12, R0.reuse, R13 ;  /* 0x000000000c807223 */ /* 0x080fe2000001000d */
[----:B------:R-:W-:Y:S01]  /*64a0*/  FSEL R26, R26, -INF , !P2 ;  /* 0xff8000001a1a7808 */ /* 0x000fe20005000000 */
[----:B------:R-:W-:Y:S01]  /*64b0*/  FFMA.FTZ R15, R12, R0, R15 ;  /* 0x000000000c0f7223 */ /* 0x000fe2000001000f */
[----:B------:R-:W-:-:S02]  /*64c0*/  ISETP.GE.AND P5, PT, R16, R134, PT ;  /* 0x000000861000720c */ /* 0x000fc40003fa6270 */
[-C--:B------:R-:W-:Y:S02]  /*64d0*/  ISETP.GE.AND P2, PT, R16, R133.reuse, PT ;  /* 0x000000851000720c */ /* 0x080fe40003f46270 */
[----:B------:R-:W-:Y:S02]  /*64e0*/  FSEL R132, R132, -INF , !P3 ;  /* 0xff80000084847808 */ /* 0x000fe40005800000 */
[----:B------:R-:W-:Y:S02]  /*64f0*/  FSEL R124, R124, -INF , !P0 ;  /* 0xff8000007c7c7808 */ /* 0x000fe40004000000 */
[----:B------:R-:W-:Y:S02]  /*6500*/  I2FP.F32.U32 R16, R16 ;  /* 0x0000001000107245 */ /* 0x000fe40000201000 */
[C---:B------:R-:W-:Y:S02]  /*6510*/  ISETP.GE.AND P3, PT, R22.reuse, R134, PT ;  /* 0x000000861600720c */ /* 0x040fe40003f66270 */
[----:B------:R-:W-:Y:S01]  /*6520*/  ISETP.GE.AND P0, PT, R22, R133, PT ;  /* 0x000000851600720c */ /* 0x000fe20003f06270 */
[C---:B------:R-:W-:Y:S01]  /*6530*/  FFMA.FTZ R17, R16.reuse, R0, R17 ;  /* 0x0000000010117223 */ /* 0x040fe20000010011 */
[----:B------:R-:W-:Y:S01]  /*6540*/  I2FP.F32.U32 R22, R20 ;  /* 0x0000001400167245 */ /* 0x000fe20000201000 */
[----:B------:R-:W-:Y:S01]  /*6550*/  FFMA.FTZ R19, R16, R0, R19 ;  /* 0x0000000010137223 */ /* 0x000fe20000010013 */
[----:B------:R-:W-:-:S02]  /*6560*/  FSEL R128, R128, -INF , !P3 ;  /* 0xff80000080807808 */ /* 0x000fc40005800000 */
[----:B------:R-:W-:Y:S01]  /*6570*/  IADD3 R21, PT, PT, R2, -0x10, RZ ;  /* 0xfffffff002157810 */ /* 0x000fe20007ffe0ff */
[----:B------:R-:W-:Y:S01]  /*6580*/  FFMA.FTZ R5, R22, R0, R5 ;  /* 0x0000000016057223 */ /* 0x000fe20000010005 */
[----:B------:R-:W-:Y:S01]  /*6590*/  ISETP.GE.AND P3, PT, R20, R134, PT ;  /* 0x000000861400720c */ /* 0x000fe20003f66270 */
[----:B------:R-:W-:Y:S01]  /*65a0*/  FFMA.FTZ R7, R22, R0, R7 ;  /* 0x0000000016077223 */ /* 0x000fe20000010007 */
[----:B------:R-:W-:Y:S02]  /*65b0*/  FSEL R136, R17, -INF , !P5 ;  /* 0xff80000011887808 */ /* 0x000fe40006800000 */
[----:B------:R-:W-:Y:S02]  /*65c0*/  FSEL R130, R130, -INF , !P4 ;  /* 0xff80000082827808 */ /* 0x000fe40006000000 */
[C---:B------:R-:W-:Y:S02]  /*65d0*/  ISETP.GE.AND P5, PT, R21.reuse, R134, PT ;  /* 0x000000861500720c */ /* 0x040fe40003fa6270 */
[----:B------:R-:W-:-:S02]  /*65e0*/  ISETP.GE.AND P4, PT, R21, R133, PT ;  /* 0x000000851500720c */ /* 0x000fc40003f86270 */
[----:B------:R-:W-:Y:S02]  /*65f0*/  I2FP.F32.U32 R17, R21 ;  /* 0x0000001500117245 */ /* 0x000fe40000201000 */
[----:B------:R-:W-:Y:S02]  /*6600*/  FSEL R107, R5, -INF , !P3 ;  /* 0xff800000056b7808 */ /* 0x000fe40005800000 */
[----:B------:R-:W-:Y:S01]  /*6610*/  FMNMX3.FTZ R21, R101, R32, R34, !PT ;  /* 0x0000002065157276 */ /* 0x000fe20007810022 */
[C---:B------:R-:W-:Y:S01]  /*6620*/  FFMA.FTZ R4, R17.reuse, R0, R4 ;  /* 0x0000000011047223 */ /* 0x040fe20000010004 */
[----:B------:R-:W-:Y:S01]  /*6630*/  FMNMX3.FTZ R5, R100, R104, R156, !PT ;  /* 0x0000006864057276 */ /* 0x000fe2000781009c */
[----:B------:R-:W-:Y:S01]  /*6640*/  FFMA.FTZ R6, R17, R0, R6 ;  /* 0x0000000011067223 */ /* 0x000fe20000010006 */
[----:B------:R-:W-:Y:S02]  /*6650*/  FMNMX3.FTZ R13, R21, R172, R176, !PT ;  /* 0x000000ac150d7276 */ /* 0x000fe400078100b0 */
[----:B------:R-:W-:-:S02]  /*6660*/  FMNMX3.FTZ R5, R5, R10, R142, !PT ;  /* 0x0000000a05057276 */ /* 0x000fc4000781008e */
[----:B------:R-:W-:Y:S02]  /*6670*/  IADD3 R18, PT, PT, R2, -0x7, RZ ;  /* 0xfffffff902127810 */ /* 0x000fe40007ffe0ff */
[----:B------:R-:W-:Y:S02]  /*6680*/  FMNMX3.FTZ R13, R13, R140, R138, !PT ;  /* 0x0000008c0d0d7276 */ /* 0x000fe4000781008a */
[----:B------:R-:W-:Y:S02]  /*6690*/  FMNMX3.FTZ R5, R5, R114, R116, !PT ;  /* 0x0000007205057276 */ /* 0x000fe40007810074 */
[----:B------:R-:W-:Y:S02]  /*66a0*/  I2FP.F32.U32 R2, R18 ;  /* 0x0000001200027245 */ /* 0x000fe40000201000 */
[----:B------:R-:W-:Y:S02]  /*66b0*/  FMNMX3.FTZ R13, R13, R112, R118, !PT ;  /* 0x000000700d0d7276 */ /* 0x000fe40007810076 */
[----:B------:R-:W-:Y:S01]  /*66c0*/  FSEL R126, R19, -INF , !P2 ;  /* 0xff800000137e7808 */ /* 0x000fe20005000000 */
[C---:B------:R-:W-:Y:S01]  /*66d0*/  FFMA.FTZ R105, R2.reuse, R0, R125 ;  /* 0x0000000002697223 */ /* 0x040fe2000001007d */
[----:B------:R-:W-:Y:S01]  /*66e0*/  FMNMX3.FTZ R5, R5, R26, R24, !PT ;  /* 0x0000001a05057276 */ /* 0x000fe20007810018 */
[----:B------:R-:W-:Y:S01]  /*66f0*/  FFMA.FTZ R29, R2, R0, R127 ;  /* 0x00000000021d7223 */ /* 0x000fe2000001007f */
[----:B------:R-:W-:-:S02]  /*6700*/  FSEL R110, R4, -INF , !P5 ;  /* 0xff800000046e7808 */ /* 0x000fc40006800000 */
[----:B------:R-:W-:Y:S02]  /*6710*/  ISETP.GE.AND P5, PT, R18, R134, PT ;  /* 0x000000861200720c */ /* 0x000fe40003fa6270 */
[----:B------:R-:W-:Y:S02]  /*6720*/  ISETP.GE.AND P3, PT, R20, R133, PT ;  /* 0x000000851400720c */ /* 0x000fe40003f66270 */
[----:B------:R-:W-:Y:S01]  /*6730*/  FMNMX3.FTZ R13, R13, R132, R136, !PT ;  /* 0x000000840d0d7276 */ /* 0x000fe20007810088 */
[----:B------:R-:W-:Y:S01]  /*6740*/  LDSM.16.MT88.4 R20, [R145+0x8000] ;  /* 0x008000009114783b */ /* 0x000fe20000004200 */
[----:B------:R-:W-:Y:S02]  /*6750*/  FSEL R122, R14, -INF , !P1 ;  /* 0xff8000000e7a7808 */ /* 0x000fe40004800000 */
[----:B------:R-:W-:Y:S02]  /*6760*/  FSEL R120, R15, -INF , !P0 ;  /* 0xff8000000f787808 */ /* 0x000fe40004000000 */
[----:B------:R-:W-:-:S02]  /*6770*/  FMNMX3.FTZ R5, R5, R124, R126, !PT ;  /* 0x0000007c05057276 */ /* 0x000fc4000781007e */
[----:B------:R-:W-:Y:S02]  /*6780*/  FSEL R105, R105, -INF , !P5 ;  /* 0xff80000069697808 */ /* 0x000fe40006800000 */
[----:B------:R-:W-:Y:S02]  /*6790*/  ISETP.GE.AND P5, PT, R18, R133, PT ;  /* 0x000000851200720c */ /* 0x000fe40003fa6270 */
[----:B------:R-:W-:Y:S01]  /*67a0*/  FMNMX3.FTZ R13, R13, R130, R128, !PT ;  /* 0x000000820d0d7276 */ /* 0x000fe20007810080 */
[----:B------:R-:W-:Y:S01]  /*67b0*/  LDSM.16.MT88.4 R16, [R150+0x8000] ;  /* 0x008000009610783b */ /* 0x000fe20000004200 */
[----:B------:R-:W-:Y:S02]  /*67c0*/  FSEL R108, R6, -INF , !P4 ;  /* 0xff800000066c7808 */ /* 0x000fe40006000000 */
[----:B------:R-:W-:Y:S02]  /*67d0*/  FSEL R106, R7, -INF , !P3 ;  /* 0xff800000076a7808 */ /* 0x000fe40005800000 */
[----:B------:R-:W-:-:S02]  /*67e0*/  FMNMX3.FTZ R5, R5, R122, R120, !PT ;  /* 0x0000007a05057276 */ /* 0x000fc40007810078 */
[----:B------:R-:W-:Y:S02]  /*67f0*/  FMNMX3.FTZ R3, R13, R110, R107, !PT ;  /* 0x0000006e0d037276 */ /* 0x000fe4000781006b */
[----:B------:R-:W-:Y:S01]  /*6800*/  FSEL R30, R30, -INF , !P6 ;  /* 0xff8000001e1e7808 */ /* 0x000fe20007000000 */
[----:B------:R-:W-:Y:S01]  /*6810*/  LDSM.16.MT88.4 R12, [R146+0x8000] ;  /* 0x00800000920c783b */ /* 0x000fe20000004200 */
[----:B------:R-:W-:Y:S02]  /*6820*/  FSEL R29, R29, -INF , !P5 ;  /* 0xff8000001d1d7808 */ /* 0x000fe40006800000 */
[----:B------:R-:W-:Y:S02]  /*6830*/  FMNMX3.FTZ R5, R5, R108, R106, !PT ;  /* 0x0000006c05057276 */ /* 0x000fe4000781006a */
[----:B------:R-:W-:Y:S02]  /*6840*/  FMNMX3.FTZ R3, R3, R28, R105, !PT ;  /* 0x0000001c03037276 */ /* 0x000fe40007810069 */
[----:B------:R-:W-:-:S02]  /*6850*/  FMNMX3.FTZ R6, R5, R30, R29, !PT ;  /* 0x0000001e05067276 */ /* 0x000fc4000781001d */
[----:B------:R-:W-:Y:S01]  /*6860*/  IADD3 R173, PT, PT, R102, -0x3, RZ ;  /* 0xfffffffd66ad7810 */ /* 0x000fe20007ffe0ff */
[----:B------:R-:W1:Y:S04]  /*6870*/  SHFL.BFLY PT, R4, R3, 0x2, 0x1f ;  /* 0x0c401f0003047f89 */ /* 0x000e6800000e0000 */
[----:B------:R-:W2:Y:S01]  /*6880*/  SHFL.BFLY PT, R5, R6, 0x2, 0x1f ;  /* 0x0c401f0006057f89 */ /* 0x000ea200000e0000 */
[----:B-1----:R-:W-:Y:S02]  /*6890*/  FMNMX.FTZ R4, R3, R4, !PT ;  /* 0x0000000403047209 */ /* 0x002fe40007810000 */
[----:B--2---:R-:W-:-:S03]  /*68a0*/  FMNMX.FTZ R5, R6, R5, !PT ;  /* 0x0000000506057209 */ /* 0x004fc60007810000 */
[----:B------:R-:W1:Y:S04]  /*68b0*/  SHFL.BFLY PT, R3, R4, 0x1, 0x1f ;  /* 0x0c201f0004037f89 */ /* 0x000e6800000e0000 */
[----:B------:R-:W2:Y:S01]  /*68c0*/  SHFL.BFLY PT, R2, R5, 0x1, 0x1f ;  /* 0x0c201f0005027f89 */ /* 0x000ea200000e0000 */
[----:B-1----:R-:W-:Y:S02]  /*68d0*/  FMNMX.FTZ R3, R4, R3, !PT ;  /* 0x0000000304037209 */ /* 0x002fe40007810000 */
[----:B--2---:R-:W-:-:S03]  /*68e0*/  FMNMX.FTZ R2, R5, R2, !PT ;  /* 0x0000000205027209 */ /* 0x004fc60007810000 */
[C---:B------:R-:W-:Y:S01]  /*68f0*/  FMUL.FTZ R109, R3.reuse, UR6 ;  /* 0x00000006036d7c20 */ /* 0x040fe20008410000 */
[C---:B------:R-:W-:Y:S02]  /*6900*/  FSETP.NEU.FTZ.AND P1, PT, R3.reuse, -INF , PT ;  /* 0xff8000000300780b */ /* 0x040fe40003f3d000 */
[C---:B------:R-:W-:Y:S01]  /*6910*/  FSETP.NEU.FTZ.AND P0, PT, R2.reuse, -INF , PT ;  /* 0xff8000000200780b */ /* 0x040fe20003f1d000 */
[C---:B------:R-:W-:Y:S01]  /*6920*/  FMUL.FTZ R31, R2.reuse, UR6 ;  /* 0x00000006021f7c20 */ /* 0x040fe20008410000 */
[----:B------:R-:W-:Y:S02]  /*6930*/  FSEL R4, R3, RZ, P1 ;  /* 0x000000ff03047208 */ /* 0x000fe40000800000 */
[----:B------:R-:W-:Y:S02]  /*6940*/  FSEL R5, R2, RZ, P0 ;  /* 0x000000ff02057208 */ /* 0x000fe40000000000 */
[----:B------:R-:W-:Y:S01]  /*6950*/  FSEL R109, R109, RZ, P1 ;  /* 0x000000ff6d6d7208 */ /* 0x000fe20000800000 */
[----:B------:R-:W-:Y:S01]  /*6960*/  FADD.FTZ R4, R101, -R4 ;  /* 0x8000000465047221 */ /* 0x000fe20000010000 */
[----:B------:R-:W-:Y:S01]  /*6970*/  FSEL R31, R31, RZ, P0 ;  /* 0x000000ff1f1f7208 */ /* 0x000fe20000000000 */
[----:B------:R-:W-:-:S02]  /*6980*/  FADD.FTZ R5, R100, -R5 ;  /* 0x8000000564057221 */ /* 0x000fc40000010000 */
[--C-:B------:R-:W-:Y:S01]  /*6990*/  FFMA.FTZ R103, R32, UR6, -R109.reuse ;  /* 0x0000000620677c23 */ /* 0x100fe2000801086d */
[--C-:B------:R-:W-:Y:S01]  /*69a0*/  FFMA.FTZ R34, R34, UR6, -R109.reuse ;  /* 0x0000000622227c23 */ /* 0x100fe2000801086d */
[--C-:B------:R-:W-:Y:S01]  /*69b0*/  FFMA.FTZ R33, R172, UR6, -R109.reuse ;  /* 0x00000006ac217c23 */ /* 0x100fe2000801086d */
[----:B------:R-:W-:Y:S01]  /*69c0*/  FFMA.FTZ R32, R176, UR6, -R109 ;  /* 0x00000006b0207c23 */ /* 0x000fe2000801086d */
[--C-:B------:R-:W-:Y:S01]  /*69d0*/  FFMA.FTZ R104, R104, UR6, -R31.reuse ;  /* 0x0000000668687c23 */ /* 0x100fe2000801081f */
[--C-:B------:R-:W-:Y:S01]  /*69e0*/  FFMA.FTZ R11, R156, UR6, -R31.reuse ;  /* 0x000000069c0b7c23 */ /* 0x100fe2000801081f */
[--C-:B------:R-:W-:Y:S01]  /*69f0*/  FFMA.FTZ R10, R10, UR6, -R31.reuse ;  /* 0x000000060a0a7c23 */ /* 0x100fe2000801081f */
[----:B------:R-:W-:Y:S01]  /*6a00*/  FFMA.FTZ R35, R142, UR6, -R31 ;  /* 0x000000068e237c23 */ /* 0x000fe2000801081f */
[----:B------:R-:W-:Y:S01]  /*6a10*/  FMUL.FTZ R101, R4, UR6 ;  /* 0x0000000604657c20 */ /* 0x000fe20008410000 */
[----:B------:R-:W-:Y:S01]  /*6a20*/  FMUL.FTZ R100, R5, UR6 ;  /* 0x0000000605647c20 */ /* 0x000fe20008410000 */
[----:B------:R-:W-:Y:S01]  /*6a30*/  MUFU.EX2 R103, R103 ;  /* 0x0000006700677308 */ /* 0x000fe20000000800 */
[----:B------:R-:W-:Y:S01]  /*6a40*/  FFMA.FTZ R118, R118, UR6, -R109 ;  /* 0x0000000676767c23 */ /* 0x000fe2000801086d */
[----:B------:R-:W-:Y:S01]  /*6a50*/  FFMA.FTZ R115, R114, UR6, -R31 ;  /* 0x0000000672737c23 */ /* 0x000fe2000801081f */
[--C-:B------:R-:W-:Y:S01]  /*6a60*/  FFMA.FTZ R111, R140, UR6, -R109.reuse ;  /* 0x000000068c6f7c23 */ /* 0x100fe2000801086d */
[----:B------:R-:W-:Y:S01]  /*6a70*/  FFMA.FTZ R113, R112, UR6, -R109 ;  /* 0x0000000670717c23 */ /* 0x000fe2000801086d */
[--C-:B------:R-:W-:Y:S01]  /*6a80*/  FFMA.FTZ R116, R116, UR6, -R31.reuse ;  /* 0x0000000674747c23 */ /* 0x100fe2000801081f */
[----:B------:R-:W-:Y:S01]  /*6a90*/  FFMA.FTZ R117, R26, UR6, -R31 ;  /* 0x000000061a757c23 */ /* 0x000fe2000801081f */
[----:B------:R-:W-:Y:S01]  /*6aa0*/  FFMA.FTZ R138, R138, UR6, -R109 ;  /* 0x000000068a8a7c23 */ /* 0x000fe2000801086d */
[----:B------:R-:W1:Y:S01]  /*6ab0*/  MUFU.EX2 R34, R34 ;  /* 0x0000002200227308 */ /* 0x000e620000000800 */
[----:B------:R-:W-:Y:S01]  /*6ac0*/  FFMA.FTZ R123, R124, UR6, -R31 ;  /* 0x000000067c7b7c23 */ /* 0x000fe2000801081f */
[--C-:B------:R-:W-:Y:S01]  /*6ad0*/  FFMA.FTZ R132, R132, UR6, -R109.reuse ;  /* 0x0000000684847c23 */ /* 0x100fe2000801086d */
[--C-:B------:R-:W-:Y:S01]  /*6ae0*/  FFMA.FTZ R119, R136, UR6, -R109.reuse ;  /* 0x0000000688777c23 */ /* 0x100fe2000801086d */
[--C-:B------:R-:W-:Y:S01]  /*6af0*/  FFMA.FTZ R121, R130, UR6, -R109.reuse ;  /* 0x0000000682797c23 */ /* 0x100fe2000801086d */
[----:B------:R-:W-:Y:S01]  /*6b00*/  FFMA.FTZ R128, R128, UR6, -R109 ;  /* 0x0000000680807c23 */ /* 0x000fe2000801086d */
[--C-:B------:R-:W-:Y:S01]  /*6b10*/  FFMA.FTZ R124, R126, UR6, -R31.reuse ;  /* 0x000000067e7c7c23 */ /* 0x100fe2000801081f */
[--C-:B------:R-:W-:Y:S01]  /*6b20*/  FFMA.FTZ R122, R122, UR6, -R31.reuse ;  /* 0x000000067a7a7c23 */ /* 0x100fe2000801081f */
        /* <DEDUP_REMOVED lines=8> */
[----:B------:R-:W2:Y:S01]  /*6bb0*/  MUFU.EX2 R32, R32 ;  /* 0x0000002000207308 */ /* 0x000ea20000000800 */
[----:B-1----:R-:W-:Y:S01]  /*6bc0*/  F2FP.F16.F32.PACK_AB R4, R34, R103 ;  /* 0x000000672204723e */ /* 0x002fe200000000ff */
[--C-:B------:R-:W-:Y:S01]  /*6bd0*/  FFMA.FTZ R106, R30, UR6, -R31.reuse ;  /* 0x000000061e6a7c23 */ /* 0x100fe2000801081f */
[----:B------:R-:W-:-:S05]  /*6be0*/  FFMA.FTZ R127, R29, UR6, -R31 ;  /* 0x000000061d7f7c23 */ /* 0x000fca000801081f */
[----:B------:R-:W-:Y:S08]  /*6bf0*/  MUFU.EX2 R104, R104 ;  /* 0x0000006800687308 */ /* 0x000ff00000000800 */
        /* <DEDUP_REMOVED lines=8> */
[----:B------:R2:W-:Y:S01]  /*6c80*/  MUFU.EX2 R114, R118 ;  /* 0x0000007600727308 */ /* 0x0005e20000000800 */
        /* <DEDUP_REMOVED lines=55> */
[----:B--2---:R-:W-:Y:S01]  /*7000*/  FFMA.FTZ R118, R24, UR6, -R31 ;  /* 0x0000000618767c23 */ /* 0x004fe2000801081f */
[C---:B------:R-:W-:Y:S01]  /*7010*/  HMMA.16816.F32 R48, R4.reuse, R22, R48 ;  /* 0x000000160430723c */ /* 0x040fe20000001830 */
[----:B------:R-:W2:Y:S01]  /*7020*/  LDSM.16.MT88.4 R20, [R146+0xa000] ;  /* 0x00a000009214783b */ /* 0x000ea20000004200 */
[----:B------:R-:W-:Y:S01]  /*7030*/  MUFU.EX2 R111, R111 ;  /* 0x0000006f006f7308 */ /* 0x000fe20000000800 */
[-C--:B------:R-:W-:Y:S01]  /*7040*/  FMUL.FTZ R76, R76, R101.reuse ;  /* 0x000000654c4c7220 */ /* 0x080fe20000410000 */
[-C--:B------:R-:W-:Y:S01]  /*7050*/  FMUL.FTZ R77, R77, R101.reuse ;  /* 0x000000654d4d7220 */ /* 0x080fe20000410000 */
[-C--:B------:R-:W-:Y:S01]  /*7060*/  FMUL.FTZ R78, R78, R100.reuse ;  /* 0x000000644e4e7220 */ /* 0x080fe20000410000 */
[-C--:B------:R-:W-:Y:S01]  /*7070*/  FMUL.FTZ R79, R79, R100.reuse ;  /* 0x000000644f4f7220 */ /* 0x080fe20000410000 */
[-C--:B------:R-:W-:Y:S01]  /*7080*/  FMUL.FTZ R80, R80, R101.reuse ;  /* 0x0000006550507220 */ /* 0x080fe20000410000 */
[-C--:B------:R-:W-:Y:S01]  /*7090*/  FMUL.FTZ R81, R81, R101.reuse ;  /* 0x0000006551517220 */ /* 0x080fe20000410000 */
[C---:B-1----:R-:W-:Y:S01]  /*70a0*/  HMMA.16816.F32 R52, R4.reuse, R16, R52 ;  /* 0x000000100434723c */ /* 0x042fe20000001834 */
[----:B------:R-:W1:Y:S01]  /*70b0*/  MUFU.EX2 R112, R138 ;  /* 0x0000008a00707308 */ /* 0x000e620000000800 */
[-C--:B------:R-:W-:Y:S01]  /*70c0*/  FMUL.FTZ R82, R82, R100.reuse ;  /* 0x0000006452527220 */ /* 0x080fe20000410000 */
[-C--:B------:R-:W-:Y:S01]  /*70d0*/  FMUL.FTZ R83, R83, R100.reuse ;  /* 0x0000006453537220 */ /* 0x080fe20000410000 */
[-C--:B------:R-:W-:Y:S01]  /*70e0*/  FMUL.FTZ R88, R88, R101.reuse ;  /* 0x0000006558587220 */ /* 0x080fe20000410000 */
[-C--:B------:R-:W-:Y:S01]  /*70f0*/  FMUL.FTZ R89, R89, R101.reuse ;  /* 0x0000006559597220 */ /* 0x080fe20000410000 */
[-C--:B------:R-:W-:Y:S01]  /*7100*/  FMUL.FTZ R90, R90, R100.reuse ;  /* 0x000000645a5a7220 */ /* 0x080fe20000410000 */
[-C--:B------:R-:W-:Y:S01]  /*7110*/  FMUL.FTZ R91, R91, R100.reuse ;  /* 0x000000645b5b7220 */ /* 0x080fe20000410000 */
[C---:B------:R-:W-:Y:S01]  /*7120*/  HMMA.16816.F32 R56, R4.reuse, R18, R56 ;  /* 0x000000120438723c */ /* 0x040fe20000001838 */
[----:B------:R-:W4:Y:S01]  /*7130*/  LDSM.16.MT88.4 R16, [R145+0xa000] ;  /* 0x00a000009110783b */ /* 0x000f220000004200 */
[----:B------:R-:W-:Y:S01]  /*7140*/  MUFU.EX2 R113, R113 ;  /* 0x0000007100717308 */ /* 0x000fe20000000800 */
[-C--:B------:R-:W-:Y:S01]  /*7150*/  FMUL.FTZ R84, R84, R101.reuse ;  /* 0x0000006554547220 */ /* 0x080fe20000410000 */
[-C--:B------:R-:W-:Y:S01]  /*7160*/  FMUL.FTZ R85, R85, R101.reuse ;  /* 0x0000006555557220 */ /* 0x080fe20000410000 */
[-C--:B------:R-:W-:Y:S01]  /*7170*/  FMUL.FTZ R86, R86, R100.reuse ;  /* 0x0000006456567220 */ /* 0x080fe20000410000 */
[-C--:B------:R-:W-:Y:S01]  /*7180*/  FMUL.FTZ R87, R87, R100.reuse ;  /* 0x0000006457577220 */ /* 0x080fe20000410000 */
[----:B------:R-:W-:Y:S01]  /*7190*/  LDSM.16.MT88.4 R24, [R146+0x8800] ;  /* 0x008800009218783b */ /* 0x000fe20000004200 */
[C---:B---3--:R-:W-:Y:S01]  /*71a0*/  HMMA.16816.F32 R60, R4.reuse, R12, R60 ;  /* 0x0000000c043c723c */ /* 0x048fe2000000183c */
[----:B------:R-:W-:Y:S01]  /*71b0*/  FFMA.FTZ R101, R174, R101, R103 ;  /* 0x00000065ae657223 */ /* 0x000fe20000010067 */
[----:B------:R-:W-:Y:S01]  /*71c0*/  MUFU.EX2 R115, R115 ;  /* 0x0000007300737308 */ /* 0x000fe20000000800 */
[----:B------:R-:W-:Y:S01]  /*71d0*/  FFMA.FTZ R100, R175, R100, R104 ;  /* 0x00000064af647223 */ /* 0x000fe20000010068 */
[----:B------:R-:W-:Y:S01]  /*71e0*/  LDSM.16.MT88.4 R28, [R145+0x9800] ;  /* 0x00980000911c783b */ /* 0x000fe20000004200 */
[----:B------:R-:W-:Y:S01]  /*71f0*/  FADD.FTZ R34, R34, R101 ;  /* 0x0000006522227221 */ /* 0x000fe20000010000 */
[----:B------:R-:W-:Y:S01]  /*7200*/  MOV R101, R3 ;  /* 0x0000000300657202 */ /* 0x000fe20000000f00 */
[----:B------:R-:W-:Y:S01]  /*7210*/  FADD.FTZ R11, R11, R100 ;  /* 0x000000640b0b7221 */ /* 0x000fe20000010000 */
[----:B------:R-:W-:Y:S01]  /*7220*/  HMMA.16816.F32 R64, R4, R14, R64 ;  /* 0x0000000e0440723c */ /* 0x000fe20000001840 */
[----:B------:R-:W3:Y:S01]  /*7230*/  LDSM.16.MT88.4 R12, [R144+0xa000] ;  /* 0x00a00000900c783b */ /* 0x000ee20000004200 */
[----:B------:R-:W5:Y:S01]  /*7240*/  MUFU.EX2 R116, R116 ;  /* 0x0000007400747308 */ /* 0x000f620000000800 */
[----:B------:R-:W-:Y:S01]  /*7250*/  FADD.FTZ R33, R33, R34 ;  /* 0x0000002221217221 */ /* 0x000fe20000010000 */
[----:B------:R-:W-:Y:S01]  /*7260*/  FADD.FTZ R10, R10, R11 ;  /* 0x0000000b0a0a7221 */ /* 0x000fe20000010000 */
[----:B------:R-:W-:-:S02]  /*7270*/  MOV R100, R2 ;  /* 0x0000000200647202 */ /* 0x000fc40000000f00 */
[----:B------:R-:W-:Y:S01]  /*7280*/  FADD.FTZ R32, R32, R33 ;  /* 0x0000002120207221 */ /* 0x000fe20000010000 */
[C---:B--2---:R-:W-:Y:S01]  /*7290*/  HMMA.16816.F32 R68, R4.reuse, R20, R68 ;  /* 0x000000140444723c */ /* 0x044fe20000001844 */
[----:B------:R-:W-:Y:S01]  /*72a0*/  FADD.FTZ R10, R35, R10 ;  /* 0x0000000a230a7221 */ /* 0x000fe20000010000 */
[----:B------:R-:W-:Y:S06]  /*72b0*/  MUFU.EX2 R117, R117 ;  /* 0x0000007500757308 */ /* 0x000fec0000000800 */
[C---:B------:R-:W-:Y:S01]  /*72c0*/  HMMA.16816.F32 R72, R4.reuse, R22, R72 ;  /* 0x000000160448723c */ /* 0x040fe20000001848 */
[----:B------:R-:W2:Y:S01]  /*72d0*/  LDSM.16.MT88.4 R20, [R150+0x8800] ;  /* 0x008800009614783b */ /* 0x000ea20000004200 */
[----:B------:R-:W5:Y:S06]  /*72e0*/  MUFU.EX2 R118, R118 ;  /* 0x0000007600767308 */ /* 0x000f6c0000000800 */
[C---:B----4-:R-:W-:Y:S02]  /*72f0*/  HMMA.16816.F32 R76, R4.reuse, R16, R76 ;  /* 0x00000010044c723c */ /* 0x050fe4000000184c */
[----:B------:R-:W-:Y:S06]  /*7300*/  MUFU.EX2 R132, R132 ;  /* 0x0000008400847308 */ /* 0x000fec0000000800 */
[C---:B------:R-:W-:Y:S01]  /*7310*/  HMMA.16816.F32 R80, R4.reuse, R18, R80 ;  /* 0x000000120450723c */ /* 0x040fe20000001850 */
[----:B------:R-:W4:Y:S01]  /*7320*/  LDSM.16.MT88.4 R16, [R145+0x8800] ;  /* 0x008800009110783b */ /* 0x000f220000004200 */
[----:B------:R-:W4:Y:S06]  /*7330*/  MUFU.EX2 R119, R119 ;  /* 0x0000007700777308 */ /* 0x000f2c0000000800 */
[C---:B---3--:R-:W-:Y:S02]  /*7340*/  HMMA.16816.F32 R88, R4.reuse, R12, R88 ;  /* 0x0000000c0458723c */ /* 0x048fe40000001858 */
[----:B------:R-:W-:Y:S06]  /*7350*/  MUFU.EX2 R121, R121 ;  /* 0x0000007900797308 */ /* 0x000fec0000000800 */
[----:B------:R-:W-:Y:S01]  /*7360*/  HMMA.16816.F32 R84, R4, R14, R84 ;  /* 0x0000000e0454723c */ /* 0x000fe20000001854 */
[----:B-1----:R-:W-:Y:S01]  /*7370*/  F2FP.F16.F32.PACK_AB R4, R112, R111 ;  /* 0x0000006f7004723e */ /* 0x002fe200000000ff */
[----:B------:R-:W1:Y:S01]  /*7380*/  LDSM.16.MT88.4 R12, [R144+0x8800] ;  /* 0x00880000900c783b */ /* 0x000e620000004200 */
[----:B-----5:R-:W-:Y:S01]  /*7390*/  F2FP.F16.F32.PACK_AB R5, R116, R115 ;  /* 0x000000737405723e */ /* 0x020fe200000000ff */
[----:B------:R-:W-:Y:S01]  /*73a0*/  MUFU.EX2 R128, R128 ;  /* 0x0000008000807308 */ /* 0x000fe20000000800 */
[----:B------:R-:W-:Y:S01]  /*73b0*/  F2FP.F16.F32.PACK_AB R6, R114, R113 ;  /* 0x000000717206723e */ /* 0x000fe200000000ff */
[----:B------:R-:W-:Y:S01]  /*73c0*/  FADD.FTZ R111, R111, R32 ;  /* 0x000000206f6f7221 */ /* 0x000fe20000010000 */
[----:B------:R-:W-:Y:S01]  /*73d0*/  F2FP.F16.F32.PACK_AB R7, R118, R117 ;  /* 0x000000757607723e */ /* 0x000fe200000000ff */
[----:B------:R-:W-:-:S02]  /*73e0*/  FADD.FTZ R115, R115, R10 ;  /* 0x0000000a73737221 */ /* 0x000fc40000010000 */
[----:B------:R-:W-:Y:S02]  /*73f0*/  FADD.FTZ R112, R112, R111 ;  /* 0x0000006f70707221 */ /* 0x000fe40000010000 */
[----:B------:R-:W-:Y:S01]  /*7400*/  MUFU.EX2 R123, R123 ;  /* 0x0000007b007b7308 */ /* 0x000fe20000000800 */
[----:B------:R-:W-:Y:S01]  /*7410*/  FADD.FTZ R116, R116, R115 ;  /* 0x0000007374747221 */ /* 0x000fe20000010000 */
[C---:B--2---:R-:W-:Y:S01]  /*7420*/  HMMA.16816.F32 R96, R4.reuse, R20, R96 ;  /* 0x000000140460723c */ /* 0x044fe20000001860 */
[----:B------:R-:W-:Y:S02]  /*7430*/  FADD.FTZ R113, R113, R112 ;  /* 0x0000007071717221 */ /* 0x000fe40000010000 */
[----:B------:R-:W-:Y:S02]  /*7440*/  FADD.FTZ R117, R117, R116 ;  /* 0x0000007475757221 */ /* 0x000fe40000010000 */
[----:B------:R-:W-:Y:S01]  /*7450*/  FADD.FTZ R113, R114, R113 ;  /* 0x0000007172717221 */ /* 0x000fe20000010000 */
[----:B------:R-:W2:Y:S01]  /*7460*/  MUFU.EX2 R124, R124 ;  /* 0x0000007c007c7308 */ /* 0x000ea20000000800 */
[----:B------:R-:W-:Y:S01]  /*7470*/  FADD.FTZ R118, R118, R117 ;  /* 0x0000007576767221 */ /* 0x000fe20000010000 */
[C---:B------:R-:W-:Y:S01]  /*7480*/  HMMA.16816.F32 R92, R4.reuse, R22, R92 ;  /* 0x00000016045c723c */ /* 0x040fe2000000185c */
[----:B------:R-:W3:Y:S05]  /*7490*/  LDSM.16.MT88.4 R20, [R150+0xa800] ;  /* 0x00a800009614783b */ /* 0x000eea0000004200 */
[----:B------:R-:W-:Y:S02]  /*74a0*/  MUFU.EX2 R122, R122 ;  /* 0x0000007a007a7308 */ /* 0x000fe40000000800 */
[C---:B----4-:R-:W-:Y:S06]  /*74b0*/  HMMA.16816.F32 R44, R4.reuse, R16, R44 ;  /* 0x00000010042c723c */ /* 0x050fec000000182c */
[----:B------:R-:W4:Y:S02]  /*74c0*/  MUFU.EX2 R125, R125 ;  /* 0x0000007d007d7308 */ /* 0x000f240000000800 */
[C---:B------:R-:W-:Y:S01]  /*74d0*/  HMMA.16816.F32 R48, R4.reuse, R18, R48 ;  /* 0x000000120430723c */ /* 0x040fe20000001830 */
[----:B------:R-:W5:Y:S05]  /*74e0*/  LDSM.16.MT88.4 R16, [R146+0xa800] ;  /* 0x00a800009210783b */ /* 0x000f6a0000004200 */
[----:B------:R-:W-:Y:S02]  /*74f0*/  MUFU.EX2 R110, R110 ;  /* 0x0000006e006e7308 */ /* 0x000fe40000000800 */
[C---:B-1----:R-:W-:Y:S06]  /*7500*/  HMMA.16816.F32 R52, R4.reuse, R12, R52 ;  /* 0x0000000c0434723c */ /* 0x042fec0000001834 */
[----:B------:R-:W1:Y:S02]  /*7510*/  MUFU.EX2 R107, R107 ;  /* 0x0000006b006b7308 */ /* 0x000e640000000800 */
[C---:B------:R-:W-:Y:S01]  /*7520*/  HMMA.16816.F32 R56, R4.reuse, R14, R56 ;  /* 0x0000000e0438723c */ /* 0x040fe20000001838 */
[----:B------:R-:W2:Y:S05]  /*7530*/  LDSM.16.MT88.4 R12, [R145+0xa800] ;  /* 0x00a80000910c783b */ /* 0x000eaa0000004200 */
[----:B------:R-:W-:Y:S02]  /*7540*/  MUFU.EX2 R120, R120 ;  /* 0x0000007800787308 */ /* 0x000fe40000000800 */
[C---:B------:R-:W-:Y:S06]  /*7550*/  HMMA.16816.F32 R36, R4.reuse, R24, R36 ;  /* 0x000000180424723c */ /* 0x040fec0000001824 */
[----:B------:R-:W-:Y:S02]  /*7560*/  MUFU.EX2 R105, R105 ;  /* 0x0000006900697308 */ /* 0x000fe40000000800 */
[C---:B---3--:R-:W-:Y:S06]  /*7570*/  HMMA.16816.F32 R60, R4.reuse, R20, R60 ;  /* 0x00000014043c723c */ /* 0x048fec000000183c */
[----:B------:R-:W-:Y:S02]  /*7580*/  MUFU.EX2 R108, R108 ;  /* 0x0000006c006c7308 */ /* 0x000fe40000000800 */
[C---:B------:R-:W-:Y:S01]  /*7590*/  HMMA.16816.F32 R64, R4.reuse, R22, R64 ;  /* 0x000000160440723c */ /* 0x040fe20000001840 */
[----:B------:R-:W3:Y:S05]  /*75a0*/  LDSM.16.MT88.4 R20, [R144+0xa800] ;  /* 0x00a800009014783b */ /* 0x000eea0000004200 */
[----:B------:R-:W1:Y:S02]  /*75b0*/  MUFU.EX2 R109, R109 ;  /* 0x0000006d006d7308 */ /* 0x000e640000000800 */
[C---:B-----5:R-:W-:Y:S06]  /*75c0*/  HMMA.16816.F32 R68, R4.reuse, R16, R68 ;  /* 0x000000100444723c */ /* 0x060fec0000001844 */
[----:B------:R-:W-:Y:S02]  /*75d0*/  MUFU.EX2 R106, R106 ;  /* 0x0000006a006a7308 */ /* 0x000fe40000000800 */
[C---:B------:R-:W-:Y:S01]  /*75e0*/  HMMA.16816.F32 R72, R4.reuse, R18, R72 ;  /* 0x000000120448723c */ /* 0x040fe20000001848 */
[----:B------:R-:W5:Y:S05]  /*75f0*/  LDSM.16.MT88.4 R16, [R150+0x9000] ;  /* 0x009000009610783b */ /* 0x000f6a0000004200 */
[----:B------:R-:W1:Y:S02]  /*7600*/  MUFU.EX2 R127, R127 ;  /* 0x0000007f007f7308 */ /* 0x000e640000000800 */
[C---:B--2---:R-:W-:Y:S08]  /*7610*/  HMMA.16816.F32 R76, R4.reuse, R12, R76 ;  /* 0x0000000c044c723c */ /* 0x044ff0000000184c */
[C---:B------:R-:W-:Y:S01]  /*7620*/  HMMA.16816.F32 R80, R4.reuse, R14, R80 ;  /* 0x0000000e0450723c */ /* 0x040fe20000001850 */
[----:B------:R-:W2:Y:S07]  /*7630*/  LDSM.16.MT88.4 R12, [R146+0x9000] ;  /* 0x00900000920c783b */ /* 0x000eae0000004200 */
[C---:B------:R-:W-:Y:S01]  /*7640*/  HMMA.16816.F32 R40, R4.reuse, R26, R40 ;  /* 0x0000001a0428723c */ /* 0x040fe20000001828 */
[----:B------:R-:W-:Y:S07]  /*7650*/  LDSM.16.MT88.4 R24, [R145+0x9000] ;  /* 0x009000009118783b */ /* 0x000fee0000004200 */
[C---:B---3--:R-:W-:Y:S08]  /*7660*/  HMMA.16816.F32 R88, R4.reuse, R20, R88 ;  /* 0x000000140458723c */ /* 0x048ff00000001858 */
[----:B------:R-:W-:Y:S01]  /*7670*/  HMMA.16816.F32 R84, R4, R22, R84 ;  /* 0x000000160454723c */ /* 0x000fe20000001854 */
[----:B------:R-:W3:Y:S01]  /*7680*/  LDSM.16.MT88.4 R20, [R144+0x9000] ;  /* 0x009000009014783b */ /* 0x000ee20000004200 */
        /* <DEDUP_REMOVED lines=10> */
[----:B-----5:R-:W-:Y:S01]  /*7730*/  HMMA.16816.F32 R96, R4, R16, R96 ;  /* 0x000000100460723c */ /* 0x020fe20000001860 */
[----:B------:R-:W-:Y:S01]  /*7740*/  FADD.FTZ R121, R128, R121 ;  /* 0x0000007980797221 */ /* 0x000fe20000010000 */
[----:B------:R-:W-:-:S06]  /*7750*/  FADD.FTZ R125, R125, R122 ;  /* 0x0000007a7d7d7221 */ /* 0x000fcc0000010000 */
[C---:B------:R-:W-:Y:S01]  /*7760*/  HMMA.16816.F32 R92, R4.reuse, R18, R92 ;  /* 0x00000012045c723c */ /* 0x040fe2000000185c */
[----:B------:R-:W4:Y:S07]  /*7770*/  LDSM.16.MT88.4 R16, [R150+0xb000] ;  /* 0x00b000009610783b */ /* 0x000f2e0000004200 */
[C---:B--2---:R-:W-:Y:S08]  /*7780*/  HMMA.16816.F32 R36, R4.reuse, R12, R36 ;  /* 0x0000000c0424723c */ /* 0x044ff00000001824 */
[C---:B------:R-:W-:Y:S01]  /*7790*/  HMMA.16816.F32 R40, R4.reuse, R14, R40 ;  /* 0x0000000e0428723c */ /* 0x040fe20000001828 */
[----:B------:R-:W2:Y:S07]  /*77a0*/  LDSM.16.MT88.4 R12, [R146+0xb000] ;  /* 0x00b00000920c783b */ /* 0x000eae0000004200 */
[C---:B---3--:R-:W-:Y:S08]  /*77b0*/  HMMA.16816.F32 R52, R4.reuse, R20, R52 ;  /* 0x000000140434723c */ /* 0x048ff00000001834 */
[C---:B------:R-:W-:Y:S01]  /*77c0*/  HMMA.16816.F32 R56, R4.reuse, R22, R56 ;  /* 0x000000160438723c */ /* 0x040fe20000001838 */
[----:B------:R-:W3:Y:S07]  /*77d0*/  LDSM.16.MT88.4 R20, [R144+0xb000] ;  /* 0x00b000009014783b */ /* 0x000eee0000004200 */
[C---:B------:R-:W-:Y:S08]  /*77e0*/  HMMA.16816.F32 R44, R4.reuse, R24, R44 ;  /* 0x00000018042c723c */ /* 0x040ff0000000182c */
[C---:B------:R-:W-:Y:S01]  /*77f0*/  HMMA.16816.F32 R48, R4.reuse, R26, R48 ;  /* 0x0000001a0430723c */ /* 0x040fe20000001830 */
[----:B------:R-:W5:Y:S07]  /*7800*/  LDSM.16.MT88.4 R24, [R145+0xb000] ;  /* 0x00b000009118783b */ /* 0x000f6e0000004200 */
        /* <DEDUP_REMOVED lines=9> */
[C---:B-----5:R-:W-:Y:S08]  /*78a0*/  HMMA.16816.F32 R76, R4.reuse, R24, R76 ;  /* 0x00000018044c723c */ /* 0x060ff0000000184c */
[----:B------:R-:W-:Y:S01]  /*78b0*/  HMMA.16816.F32 R80, R4, R26, R80 ;  /* 0x0000001a0450723c */ /* 0x000fe20000001850 */
[----:B-1----:R-:W-:Y:S01]  /*78c0*/  F2FP.F16.F32.PACK_AB R4, R107, R110 ;  /* 0x0000006e6b04723e */ /* 0x002fe200000000ff */
        /* <DEDUP_REMOVED lines=22> */
[C---:B------:R-:W-:Y:S08]  /*7a30*/  HMMA.16816.F32 R48, R4.reuse, R30, R48 ;  /* 0x0000001e0430723c */ /* 0x040ff00000001830 */
[C---:B-1----:R-:W-:Y:S08]  /*7a40*/  HMMA.16816.F32 R52, R4.reuse, R24, R52 ;  /* 0x000000180434723c */ /* 0x042ff00000001834 */
[C---:B------:R-:W-:Y:S08]  /*7a50*/  HMMA.16816.F32 R56, R4.reuse, R26, R56 ;  /* 0x0000001a0438723c */ /* 0x040ff00000001838 */
[C---:B----4-:R-:W-:Y:S08]  /*7a60*/  HMMA.16816.F32 R68, R4.reuse, R16, R68 ;  /* 0x000000100444723c */ /* 0x050ff00000001844 */
[C---:B------:R-:W-:Y:S08]  /*7a70*/  HMMA.16816.F32 R72, R4.reuse, R18, R72 ;  /* 0x000000120448723c */ /* 0x040ff00000001848 */
[C---:B--2---:R-:W-:Y:S08]  /*7a80*/  HMMA.16816.F32 R76, R4.reuse, R12, R76 ;  /* 0x0000000c044c723c */ /* 0x044ff0000000184c */
[C---:B------:R-:W-:Y:S08]  /*7a90*/  HMMA.16816.F32 R80, R4.reuse, R14, R80 ;  /* 0x0000000e0450723c */ /* 0x040ff00000001850 */
[C---:B---3--:R-:W-:Y:S08]  /*7aa0*/  HMMA.16816.F32 R88, R4.reuse, R20, R88 ;  /* 0x000000140458723c */ /* 0x048ff00000001858 */
[----:B------:R-:W-:-:S15]  /*7ab0*/  HMMA.16816.F32 R84, R4, R22, R84 ;  /* 0x000000160454723c */ /* 0x000fde0000001854 */
[----:B------:R-:W-:-:S05]  /*7ac0*/  NOP ;  /* 0x0000000000007918 */ /* 0x000fca0000000000 */
.L_x_847:
        /* <DEDUP_REMOVED lines=12> */
.L_x_852:
        /* <DEDUP_REMOVED lines=22> */
[C---:B------:R-:W-:Y:S01]  /*7cf0*/  LEA R109, P3, R100.reuse, R107, 0x5 ;  /* 0x0000006b646d7211 */ /* 0x040fe200078628ff */
        /* <DEDUP_REMOVED lines=39> */
.L_x_850:
[----:B------:R-:W-:Y:S04]  /*7f70*/  DEPBAR.LE SB0, 0x0 ;  /* 0x000080000000791a */ /* 0x000fe80000000000 */
[----:B------:R-:W-:Y:S01]  /*7f80*/  BAR.SYNC.DEFER_BLOCKING 0x0 ;  /* 0x0000000000007b1d */ /* 0x000fe20000010000 */
[----:B-1----:R-:W-:Y:S01]  /*7f90*/  IMAD.WIDE.U32 R100, R173, R156, RZ ;  /* 0x0000009cad647225 */ /* 0x002fe200078e00ff */
[----:B---3--:R-:W-:Y:S03]  /*7fa0*/  ISETP.GE.AND P0, PT, R159, UR6, PT ;  /* 0x000000069f007c0c */ /* 0x008fe6000bf06270 */
[----:B------:R-:W-:Y:S01]  /*7fb0*/  IMAD R102, R173, R157, R101 ;  /* 0x0000009dad667224 */ /* 0x000fe200078e0265 */
[CC--:B------:R-:W-:Y:S02]  /*7fc0*/  LEA R178, P3, R100.reuse, R162.reuse, 0x7 ;  /* 0x000000a264b27211 */ /* 0x0c0fe400078638ff */
        /* <DEDUP_REMOVED lines=14> */
[-C--:B------:R-:W-:Y:S02]  /*80b0*/  LEA.HI.X R107, R101, R161.reuse, R100, 0x1, P3 ;  /* 0x000000a1656b7211 */ /* 0x080fe400018f0c64 */
[----:B------:R-:W-:Y:S01]  /*80c0*/  @P1 STS.128 [R169+0x8000], RZ ;  /* 0x008000ffa9001388 */ /* 0x000fe20000000c00 */
[C---:B------:R-:W-:Y:S04]  /*80d0*/  LEA R104, P2, R103.reuse, R162, 0x1 ;  /* 0x000000a267687211 */ /* 0x040fe800078408ff */
[----:B------:R-:W-:Y:S01]  /*80e0*/  @!PT LDS RZ, [RZ] ;  /* 0x00000000fffff984 */ /* 0x000fe20000000800 */
[----:B------:R-:W-:Y:S01]  /*80f0*/  @!PT LDS RZ, [RZ] ;  /* 0x00000000fffff984 */ /* 0x000fe20000000800 */
[----:B------:R-:W-:Y:S01]  /*8100*/  @!PT LDS RZ, [RZ] ;  /* 0x00000000fffff984 */ /* 0x000fe20000000800 */
[----:B------:R-:W-:Y:S01]  /*8110*/  @!P0 LDGSTS.E.BYPASS.LTC128B.128 [R169+0xa000], desc[UR12][R178.64+0x80] ;  /* 0x0a000080b2a98fae */ /* 0x000fe2000b981a0c */
[----:B------:R-:W-:Y:S02]  /*8120*/  LEA.HI.X R105, R103, R161, R102, 0x1, P2 ;  /* 0x000000a167697211 */ /* 0x000fe400010f0c66 */
[C---:B------:R-:W-:Y:S02]  /*8130*/  ISETP.NE.AND P2, PT, R173.reuse, RZ, PT ;  /* 0x000000ffad00720c */ /* 0x040fe40003f45270 */
[----:B------:R-:W-:Y:S05]  /*8140*/  @P0 STS.128 [R169+0xa000], RZ ;  /* 0x00a000ffa9000388 */ /* 0x000fea0000000c00 */
[----:B------:R-:W-:Y:S01]  /*8150*/  @!PT LDS RZ, [RZ] ;  /* 0x00000000fffff984 */ /* 0x000fe20000000800 */
[----:B------:R-:W-:Y:S01]  /*8160*/  @!PT LDS RZ, [RZ] ;  /* 0x00000000fffff984 */ /* 0x000fe20000000800 */
[----:B------:R-:W-:Y:S01]  /*8170*/  @!PT LDS RZ, [RZ] ;  /* 0x00000000fffff984 */ /* 0x000fe20000000800 */
[----:B------:R-:W-:Y:S05]  /*8180*/  @!P1 LDGSTS.E.BYPASS.LTC128B.128 [R169+0x8800], desc[UR12][R176.64] ;  /* 0x08800000b0a99fae */ /* 0x000fea000b981a0c */
[----:B------:R-:W-:Y:S01]  /*8190*/  @P1 STS.128 [R169+0x8800], RZ ;  /* 0x008800ffa9001388 */ /* 0x000fe20000000c00 */
[----:B------:R-:W-:Y:S04]  /*81a0*/  ISETP.GE.AND P1, PT, R160, UR6, PT ;  /* 0x00000006a0007c0c */ /* 0x000fe8000bf26270 */
[----:B------:R-:W-:Y:S01]  /*81b0*/  @!PT LDS RZ, [RZ] ;  /* 0x00000000fffff984 */ /* 0x000fe20000000800 */
[----:B------:R-:W-:Y:S01]  /*81c0*/  @!PT LDS RZ, [RZ] ;  /* 0x00000000fffff984 */ /* 0x000fe20000000800 */
[----:B------:R-:W-:Y:S01]  /*81d0*/  @!PT LDS RZ, [RZ] ;  /* 0x00000000fffff984 */ /* 0x000fe20000000800 */
[----:B------:R-:W-:Y:S05]  /*81e0*/  @!P0 LDGSTS.E.BYPASS.LTC128B.128 [R169+0xa800], desc[UR12][R176.64+0x80] ;  /* 0x0a800080b0a98fae */ /* 0x000fea000b981a0c */
[----:B------:R-:W-:Y:S05]  /*81f0*/  @P0 STS.128 [R169+0xa800], RZ ;  /* 0x00a800ffa9000388 */ /* 0x000fea0000000c00 */
        /* <DEDUP_REMOVED lines=18> */
[----:B------:R1:W-:Y:S05]  /*8320*/  @!P0 LDGSTS.E.BYPASS.LTC128B.128 [R169+0xb800], desc[UR12][R104.64+0x80] ;  /* 0x0b80008068a98fae */ /* 0x0003ea000b981a0c */
[----:B------:R-:W-:Y:S05]  /*8330*/  @P0 STS.128 [R169+0xb800], RZ ;  /* 0x00b800ffa9000388 */ /* 0x000fea0000000c00 */
[----:B------:R-:W-:Y:S05]  /*8340*/  LDSM.16.M88.4 R108, [R155] ;  /* 0x000000009b6c783b */ /* 0x000fea0000000200 */
[----:B------:R-:W2:Y:S05]  /*8350*/  LDSM.16.M88.4 R112, [R154+UR5+0x4000] ;  /* 0x004000059a70783b */ /* 0x000eaa0008000200 */
[----:B------:R-:W3:Y:S05]  /*8360*/  LDSM.16.M88.4 R116, [R154+UR5+0x4800] ;  /* 0x004800059a74783b */ /* 0x000eea0008000200 */
[----:B------:R-:W5:Y:S05]  /*8370*/  LDSM.16.M88.4 R120, [R154+UR5+0x5000] ;  /* 0x005000059a78783b */ /* 0x000f6a0008000200 */
[----:B------:R-:W0:Y:S05]  /*8380*/  LDGDEPBAR ;  /* 0x00000000000079af */ /* 0x000e2a0000000000 */
[----:B------:R-:W4:Y:S05]  /*8390*/  LDSM.16.M88.4 R124, [R154+UR5+0x5800] ;  /* 0x005800059a7c783b */ /* 0x000f2a0008000200 */
[----:B------:R-:W-:Y:S05]  /*83a0*/  LDSM.16.M88.4 R128, [R153] ;  /* 0x000000009980783b */ /* 0x000fea0000000200 */
[----:B------:R-:W4:Y:S05]  /*83b0*/  LDSM.16.M88.4 R132, [R149+0x4000] ;  /* 0x004000009584783b */ /* 0x000f2a0000000200 */
[----:B------:R-:W4:Y:S05]  /*83c0*/  LDSM.16.M88.4 R136, [R149+0x4800] ;  /* 0x004800009588783b */ /* 0x000f2a0000000200 */
[----:B------:R-:W-:Y:S01]  /*83d0*/  LDSM.16.M88.4 R140, [R149+0x5800] ;  /* 0x00580000958c783b */ /* 0x000fe20000000200 */
[C---:B--2---:R-:W-:Y:S04]  /*83e0*/  HMMA.16816.F32 R4, R108.reuse, R112, RZ ;  /* 0x000000706c04723c */ /* 0x044fe800000018ff */
[----:B------:R-:W-:Y:S04]  /*83f0*/  LDSM.16.M88.4 R100, [R147+0x5800] ;  /* 0x005800009364783b */ /* 0x000fe80000000200 */
[C---:B------:R-:W-:Y:S01]  /*8400*/  HMMA.16816.F32 R8, R108.reuse, R114, RZ ;  /* 0x000000726c08723c */ /* 0x040fe200000018ff */
[----:B------:R-:W2:Y:S05]  /*8410*/  LDSM.16.M88.4 R112, [R149+0x5000] ;  /* 0x005000009570783b */ /* 0x000eaa0000000200 */
[----:B-1----:R-:W-:Y:S02]  /*8420*/  LDSM.16.M88.4 R104, [R155+0x2000] ;  /* 0x002000009b68783b */ /* 0x002fe40000000200 */
[C---:B---3--:R-:W-:Y:S08]  /*8430*/  HMMA.16816.F32 R12, R108.reuse, R116, RZ ;  /* 0x000000746c0c723c */ /* 0x048ff000000018ff */
[C---:B------:R-:W-:Y:S01]  /*8440*/  HMMA.16816.F32 R16, R108.reuse, R118, RZ ;  /* 0x000000766c10723c */ /* 0x040fe200000018ff */
[----:B------:R-:W-:Y:S07]  /*8450*/  LDSM.16.M88.4 R116, [R148+0x4000] ;  /* 0x004000009474783b */ /* 0x000fee0000000200 */
[C---:B-----5:R-:W-:Y:S08]  /*8460*/  HMMA.16816.F32 R20, R108.reuse, R120, RZ ;  /* 0x000000786c14723c */ /* 0x060ff000000018ff */
[C---:B------:R-:W-:Y:S01]  /*8470*/  HMMA.16816.F32 R24, R108.reuse, R122, RZ ;  /* 0x0000007a6c18723c */ /* 0x040fe200000018ff */
[----:B------:R-:W-:Y:S07]  /*8480*/  LDSM.16.M88.4 R120, [R148+0x5000] ;  /* 0x005000009478783b */ /* 0x000fee0000000200 */
[C---:B----4-:R-:W-:Y:S08]  /*8490*/  HMMA.16816.F32 R28, R108.reuse, R124, RZ ;  /* 0x0000007c6c1c723c */ /* 0x050ff000000018ff */
[----:B------:R-:W-:Y:S01]  /*84a0*/  HMMA.16816.F32 R32, R108, R126, RZ ;  /* 0x0000007e6c20723c */ /* 0x000fe200000018ff */
[----:B------:R-:W1:Y:S05]  /*84b0*/  LDSM.16.M88.4 R108, [R152] ;  /* 0x00000000986c783b */ /* 0x000e6a0000000200 */
[----:B------:R-:W-:Y:S02]  /*84c0*/  LDSM.16.M88.4 R124, [R148+0x5800] ;  /* 0x00580000947c783b */ /* 0x000fe40000000200 */
[C---:B------:R-:W-:Y:S08]  /*84d0*/  HMMA.16816.F32 R4, R128.reuse, R132, R4 ;  /* 0x000000848004723c */ /* 0x040ff00000001804 */
[C---:B------:R-:W-:Y:S01]  /*84e0*/  HMMA.16816.F32 R8, R128.reuse, R134, R8 ;  /* 0x000000868008723c */ /* 0x040fe20000001808 */
[----:B------:R-:W-:Y:S07]  /*84f0*/  LDSM.16.M88.4 R132, [R147+0x4000] ;  /* 0x004000009384783b */ /* 0x000fee0000000200 */
[C---:B------:R-:W-:Y:S08]  /*8500*/  HMMA.16816.F32 R12, R128.reuse, R136, R12 ;  /* 0x00000088800c723c */ /* 0x040ff0000000180c */
[C---:B------:R-:W-:Y:S08]  /*8510*/  HMMA.16816.F32 R16, R128.reuse, R138, R16 ;  /* 0x0000008a8010723c */ /* 0x040ff00000001810 */
[C---:B--2---:R-:W-:Y:S08]  /*8520*/  HMMA.16816.F32 R20, R128.reuse, R112, R20 ;  /* 0x000000708014723c */ /* 0x044ff00000001814 */
[C---:B------:R-:W-:Y:S01]  /*8530*/  HMMA.16816.F32 R24, R128.reuse, R114, R24 ;  /* 0x000000728018723c */ /* 0x040fe20000001818 */
[----:B------:R-:W2:Y:S07]  /*8540*/  LDSM.16.M88.4 R112, [R148+0x4800] ;  /* 0x004800009470783b */ /* 0x000eae0000000200 */
[C---:B------:R-:W-:Y:S08]  /*8550*/  HMMA.16816.F32 R28, R128.reuse, R140, R28 ;  /* 0x0000008c801c723c */ /* 0x040ff0000000181c */
[----:B------:R-:W-:Y:S01]  /*8560*/  HMMA.16816.F32 R32, R128, R142, R32 ;  /* 0x0000008e8020723c */ /* 0x000fe20000001820 */
[----:B------:R-:W3:Y:S07]  /*8570*/  LDSM.16.M88.4 R128, [R151] ;  /* 0x000000009780783b */ /* 0x000eee0000000200 */
        /* <DEDUP_REMOVED lines=9> */
[C---:B------:R-:W-:Y:S08]  /*8610*/  HMMA.16816.F32 R28, R108.reuse, R124, R28 ;  /* 0x0000007c6c1c723c */ /* 0x040ff0000000181c */
[----:B------:R-:W-:Y:S01]  /*8620*/  HMMA.16816.F32 R32, R108, R126, R32 ;  /* 0x0000007e6c20723c */ /* 0x000fe20000001820 */
[----:B------:R-:W4:Y:S05]  /*8630*/  LDSM.16.M88.4 R108, [R154+UR5+0x6000] ;  /* 0x006000059a6c783b */ /* 0x000f2a0008000200 */
[----:B------:R-:W-:Y:S02]  /*8640*/  LDSM.16.M88.4 R124, [R149+0x6800] ;  /* 0x00680000957c783b */ /* 0x000fe40000000200 */
[C---:B---3--:R-:W-:Y:S08]  /*8650*/  HMMA.16816.F32 R4, R128.reuse, R132, R4 ;  /* 0x000000848004723c */ /* 0x048ff00000001804 */
[C---:B------:R-:W-:Y:S08]  /*8660*/  HMMA.16816.F32 R8, R128.reuse, R134, R8 ;  /* 0x000000868008723c */ /* 0x040ff00000001808 */
[C---:B-1----:R-:W-:Y:S08]  /*8670*/  HMMA.16816.F32 R12, R128.reuse, R116, R12 ;  /* 0x00000074800c723c */ /* 0x042ff0000000180c */
[C---:B------:R-:W-:Y:S01]  /*8680*/  HMMA.16816.F32 R16, R128.reuse, R118, R16 ;  /* 0x000000768010723c */ /* 0x040fe20000001810 */
[----:B------:R-:W1:Y:S07]  /*8690*/  LDSM.16.M88.4 R116, [R154+UR5+0x7000] ;  /* 0x007000059a74783b */ /* 0x000e6e0008000200 */
[C---:B--2---:R-:W-:Y:S08]  /*86a0*/  HMMA.16816.F32 R20, R128.reuse, R112, R20 ;  /* 0x000000708014723c */ /* 0x044ff00000001814 */
[C---:B------:R-:W-:Y:S01]  /*86b0*/  HMMA.16816.F32 R24, R128.reuse, R114, R24 ;  /* 0x000000728018723c */ /* 0x040fe20000001818 */
[----:B------:R-:W2:Y:S07]  /*86c0*/  LDSM.16.M88.4 R112, [R154+UR5+0x7800] ;  /* 0x007800059a70783b */ /* 0x000eae0008000200 */
[C---:B------:R-:W-:Y:S08]  /*86d0*/  HMMA.16816.F32 R28, R128.reuse, R100, R28 ;  /* 0x00000064801c723c */ /* 0x040ff0000000181c */
[----:B------:R-:W-:Y:S01]  /*86e0*/  HMMA.16816.F32 R32, R128, R102, R32 ;  /* 0x000000668020723c */ /* 0x000fe20000001820 */
[----:B------:R-:W-:Y:S07]  /*86f0*/  LDSM.16.M88.4 R100, [R153+0x2000] ;  /* 0x002000009964783b */ /* 0x000fee0000000200 */
[C---:B----4-:R-:W-:Y:S08]  /*8700*/  HMMA.16816.F32 R4, R104.reuse, R108, R4 ;  /* 0x0000006c6804723c */ /* 0x050ff00000001804 */
[C---:B------:R-:W-:Y:S01]  /*8710*/  HMMA.16816.F32 R8, R104.reuse, R110, R8 ;  /* 0x0000006e6808723c */ /* 0x040fe20000001808 */
[----:B------:R-:W3:Y:S07]  /*8720*/  LDSM.16.M88.4 R108, [R149+0x6000] ;  /* 0x00600000956c783b */ /* 0x000eee0000000200 */
[C---:B------:R-:W-:Y:S08]  /*8730*/  HMMA.16816.F32 R12, R104.reuse, R120, R12 ;  /* 0x00000078680c723c */ /* 0x040ff0000000180c */
[C---:B------:R-:W-:Y:S01]  /*8740*/  HMMA.16816.F32 R16, R104.reuse, R122, R16 ;  /* 0x0000007a6810723c */ /* 0x040fe20000001810 */
[----:B------:R-:W4:Y:S07]  /*8750*/  LDSM.16.M88.4 R120, [R149+0x7000] ;  /* 0x007000009578783b */ /* 0x000f2e0000000200 */
[C---:B-1----:R-:W-:Y:S08]  /*8760*/  HMMA.16816.F32 R20, R104.reuse, R116, R20 ;  /* 0x000000746814723c */ /* 0x042ff00000001814 */
[C---:B------:R-:W-:Y:S01]  /*8770*/  HMMA.16816.F32 R24, R104.reuse, R118, R24 ;  /* 0x000000766818723c */ /* 0x040fe20000001818 */
[----:B------:R-:W1:Y:S07]  /*8780*/  LDSM.16.M88.4 R116, [R149+0x7800] ;  /* 0x007800009574783b */ /* 0x000e6e0000000200 */
[C---:B--2---:R-:W-:Y:S08]  /*8790*/  HMMA.16816.F32 R28, R104.reuse, R112, R28 ;  /* 0x00000070681c723c */ /* 0x044ff0000000181c */
[----:B------:R-:W-:Y:S01]  /*87a0*/  HMMA.16816.F32 R32, R104, R114, R32 ;  /* 0x000000726820723c */ /* 0x000fe20000001820 */
[----:B------:R-:W-:Y:S05]  /*87b0*/  LDSM.16.M88.4 R104, [R152+0x2000] ;  /* 0x002000009868783b */ /* 0x000fea0000000200 */
[----:B------:R-:W2:Y:S02]  /*87c0*/  LDSM.16.M88.4 R112, [R148+0x6000] ;  /* 0x006000009470783b */ /* 0x000ea40000000200 */
[C---:B---3--:R-:W-:Y:S08]  /*87d0*/  HMMA.16816.F32 R4, R100.reuse, R108, R4 ;  /* 0x0000006c6404723c */ /* 0x048ff00000001804 */
[C---:B------:R-:W-:Y:S01]  /*87e0*/  HMMA.16816.F32 R8, R100.reuse, R110, R8 ;  /* 0x0000006e6408723c */ /* 0x040fe20000001808 */
[----:B------:R-:W3:Y:S07]  /*87f0*/  LDSM.16.M88.4 R108, [R148+0x6800] ;  /* 0x00680000946c783b */ /* 0x000eee0000000200 */
[C---:B------:R-:W-:Y:S08]  /*8800*/  HMMA.16816.F32 R12, R100.reuse, R124, R12 ;  /* 0x0000007c640c723c */ /* 0x040ff0000000180c */
[C---:B------:R-:W-:Y:S01]  /*8810*/  HMMA.16816.F32 R16, R100.reuse, R126, R16 ;  /* 0x0000007e6410723c */ /* 0x040fe20000001810 */
[----:B------:R-:W-:Y:S07]  /*8820*/  LDSM.16.M88.4 R124, [R147+0x6000] ;  /* 0x00600000937c783b */ /* 0x000fee0000000200 */
[C---:B----4-:R-:W-:Y:S08]  /*8830*/  HMMA.16816.F32 R20, R100.reuse, R120, R20 ;  /* 0x000000786414723c */ /* 0x050ff00000001814 */
[C---:B------:R-:W-:Y:S01]  /*8840*/  HMMA.16816.F32 R24, R100.reuse, R122, R24 ;  /* 0x0000007a6418723c */ /* 0x040fe20000001818 */
[----:B------:R-:W4:Y:S07]  /*8850*/  LDSM.16.M88.4 R120, [R148+0x7000] ;  /* 0x007000009478783b */ /* 0x000f2e0000000200 */
[C---:B-1----:R-:W-:Y:S08]  /*8860*/  HMMA.16816.F32 R28, R100.reuse, R116, R28 ;  /* 0x00000074641c723c */ /* 0x042ff0000000181c */
[----:B------:R-:W-:Y:S01]  /*8870*/  HMMA.16816.F32 R32, R100, R118, R32 ;  /* 0x000000766420723c */ /* 0x000fe20000001820 */
[----:B------:R-:W1:Y:S05]  /*8880*/  LDSM.16.M88.4 R100, [R148+0x7800] ;  /* 0x007800009464783b */ /* 0x000e6a0000000200 */
[----:B------:R-:W5:Y:S02]  /*8890*/  LDSM.16.M88.4 R116, [R151+0x2000] ;  /* 0x002000009774783b */ /* 0x000f640000000200 */
[C---:B--2---:R-:W-:Y:S08]  /*88a0*/  HMMA.16816.F32 R4, R104.reuse, R112, R4 ;  /* 0x000000706804723c */ /* 0x044ff00000001804 */
[C---:B------:R-:W-:Y:S01]  /*88b0*/  HMMA.16816.F32 R8, R104.reuse, R114, R8 ;  /* 0x000000726808723c */ /* 0x040fe20000001808 */
[----:B------:R-:W2:Y:S07]  /*88c0*/  LDSM.16.M88.4 R112, [R147+0x6800] ;  /* 0x006800009370783b */ /* 0x000eae0000000200 */
[C---:B---3--:R-:W-:Y:S08]  /*88d0*/  HMMA.16816.F32 R12, R104.reuse, R108, R12 ;  /* 0x0000006c680c723c */ /* 0x048ff0000000180c */
[C---:B------:R-:W-:Y:S01]  /*88e0*/  HMMA.16816.F32 R16, R104.reuse, R110, R16 ;  /* 0x0000006e6810723c */ /* 0x040fe20000001810 */
[----:B------:R-:W3:Y:S07]  /*88f0*/  LDSM.16.M88.4 R108, [R147+0x7000] ;  /* 0x00700000936c783b */ /* 0x000eee0000000200 */
[C---:B----4-:R-:W-:Y:S08]  /*8900*/  HMMA.16816.F32 R20, R104.reuse, R120, R20 ;  /* 0x000000786814723c */ /* 0x050ff00000001814 */
[C---:B------:R-:W-:Y:S08]  /*8910*/  HMMA.16816.F32 R24, R104.reuse, R122, R24 ;  /* 0x0000007a6818723c */ /* 0x040ff00000001818 */
[C---:B-1----:R-:W-:Y:S08]  /*8920*/  HMMA.16816.F32 R28, R104.reuse, R100, R28 ;  /* 0x00000064681c723c */ /* 0x042ff0000000181c */
[----:B------:R-:W-:Y:S01]  /*8930*/  HMMA.16816.F32 R32, R104, R102, R32 ;  /* 0x000000666820723c */ /* 0x000fe20000001820 */
[----:B------:R-:W1:Y:S01]  /*8940*/  LDSM.16.M88.4 R100, [R147+0x7800] ;  /* 0x007800009364783b */ /* 0x000e620000000200 */
[----:B------:R-:W-:Y:S04]  /*8950*/  DEPBAR.LE SB0, 0x0 ;  /* 0x000080000000791a */ /* 0x000fe80000000000 */
[----:B------:R-:W-:Y:S01]  /*8960*/  BAR.SYNC.DEFER_BLOCKING 0x0 ;  /* 0x0000000000007b1d */ /* 0x000fe20000010000 */
[----:B------:R-:W-:Y:S01]  /*8970*/  IMAD R104, R173, 0x40, R168 ;  /* 0x00000040ad687824 */ /* 0x000fe200078e02a8 */
[C---:B-----5:R-:W-:Y:S05]  /*8980*/  HMMA.16816.F32 R4, R116.reuse, R124, R4 ;  /* 0x0000007c7404723c */ /* 0x060fea0000001804 */
[----:B------:R-:W-:Y:S01]  /*8990*/  I2FP.F32.U32 R107, R104 ;  /* 0x00000068006b7245 */ /* 0x000fe20000201000 */
[C---:B------:R-:W-:Y:S02]  /*89a0*/  VIADD R106, R104.reuse, 0x1 ;  /* 0x00000001686a7836 */ /* 0x040fe40000000000 */
[C---:B------:R-:W-:Y:S03]  /*89b0*/  HMMA.16816.F32 R8, R116.reuse, R126, R8 ;  /* 0x0000007e7408723c */ /* 0x040fe60000001808 */
[----:B------:R-:W-:Y:S01]  /*89c0*/  I2FP.F32.U32 R106, R106 ;  /* 0x0000006a006a7245 */ /* 0x000fe20000201000 */
[C---:B------:R-:W-:Y:S02]  /*89d0*/  VIADD R176, R104.reuse, 0x9 ;  /* 0x0000000968b07836 */ /* 0x040fe40000000000 */
[----:B------:R-:W-:Y:S02]  /*89e0*/  VIADD R105, R104, 0x8 ;  /* 0x0000000868697836 */ /* 0x000fe40000000000 */
[C---:B--2---:R-:W-:Y:S03]  /*89f0*/  HMMA.16816.F32 R12, R116.reuse, R112, R12 ;  /* 0x00000070740c723c */ /* 0x044fe6000000180c */
[CC--:B------:R-:W-:Y:S01]  /*8a00*/  FFMA.FTZ R7, R106.reuse, R0.reuse, R7 ;  /* 0x000000006a077223 */ /* 0x0c0fe20000010007 */
[----:B------:R-:W-:Y:S01]  /*8a10*/  FFMA.FTZ R5, R106, R0, R5 ;  /* 0x000000006a057223 */ /* 0x000fe20000010005 */
[----:B------:R-:W-:Y:S01]  /*8a20*/  I2FP.F32.U32 R106, R176 ;  /* 0x000000b0006a7245 */ /* 0x000fe20000201000 */
[----:B------:R-:W-:Y:S02]  /*8a30*/  VIADD R176, R104, 0x11 ;  /* 0x0000001168b07836 */ /* 0x000fe40000000000 */
[CC--:B------:R-:W-:Y:S01]  /*8a40*/  FFMA.FTZ R6, R107.reuse, R0.reuse, R6 ;  /* 0x000000006b067223 */ /* 0x0c0fe20000010006 */
[C---:B------:R-:W-:Y:S03]  /*8a50*/  HMMA.16816.F32 R16, R116.reuse, R114, R16 ;  /* 0x000000727410723c */ /* 0x040fe60000001810 */
[-C--:B------:R-:W-:Y:S01]  /*8a60*/  FFMA.FTZ R4, R107, R0.reuse, R4 ;  /* 0x000000006b047223 */ /* 0x080fe20000010004 */
[----:B------:R-:W-:Y:S01]  /*8a70*/  I2FP.F32.U32 R107, R105 ;  /* 0x00000069006b7245 */ /* 0x000fe20000201000 */
[-C--:B------:R-:W-:Y:S01]  /*8a80*/  FFMA.FTZ R11, R106, R0.reuse, R11 ;  /* 0x000000006a0b7223 */ /* 0x080fe2000001000b */
[----:B------:R-:W-:Y:S01]  /*8a90*/  IADD3 R105, PT, PT, R104, 0x10, RZ ;  /* 0x0000001068697810 */ /* 0x000fe20007ffe0ff */
[----:B------:R-:W-:Y:S01]  /*8aa0*/  FFMA.FTZ R9, R106, R0, R9 ;  /* 0x000000006a097223 */ /* 0x000fe20000010009 */
[----:B------:R-:W-:Y:S01]  /*8ab0*/  I2FP.F32.U32 R106, R176 ;  /* 0x000000b0006a7245 */ /* 0x000fe20000201000 */
[C---:B---3--:R-:W-:Y:S03]  /*8ac0*/  HMMA.16816.F32 R20, R116.reuse, R108, R20 ;  /* 0x0000006c7414723c */ /* 0x048fe60000001814 */
[C---:B------:R-:W-:Y:S02]  /*8ad0*/  VIADD R176, R104.reuse, 0x19 ;  /* 0x0000001968b07836 */ /* 0x040fe40000000000 */
[CC--:B------:R-:W-:Y:S01]  /*8ae0*/  FFMA.FTZ R10, R107.reuse, R0.reuse, R10 ;  /* 0x000000006b0a7223 */ /* 0x0c0fe2000001000a */
[-C--:B------:R-:W-:Y:S01]  /*8af0*/  FFMA.FTZ R8, R107, R0.reuse, R8 ;  /* 0x000000006b087223 */ /* 0x080fe20000010008 */
[----:B------:R-:W-:Y:S01]  /*8b00*/  I2FP.F32.U32 R107, R105 ;  /* 0x00000069006b7245 */ /* 0x000fe20000201000 */
[----:B------:R-:W-:Y:S01]  /*8b10*/  VIADD R105, R104, 0x18 ;  /* 0x0000001868697836 */ /* 0x000fe20000000000 */
[C---:B------:R-:W-:Y:S03]  /*8b20*/  HMMA.16816.F32 R24, R116.reuse, R110, R24 ;  /* 0x0000006e7418723c */ /* 0x040fe60000001818 */
[CC--:B------:R-:W-:Y:S01]  /*8b30*/  FFMA.FTZ R15, R106.reuse, R0.reuse, R15 ;  /* 0x000000006a0f7223 */ /* 0x0c0fe2000001000f */
[----:B------:R-:W-:Y:S01]  /*8b40*/  FFMA.FTZ R13, R106, R0, R13 ;  /* 0x000000006a0d7223 */ /* 0x000fe2000001000d */
[----:B------:R-:W-:Y:S01]  /*8b50*/  I2FP.F32.U32 R106, R176 ;  /* 0x000000b0006a7245 */ /* 0x000fe20000201000 */
[CC--:B------:R-:W-:Y:S01]  /*8b60*/  FFMA.FTZ R14, R107.reuse, R0.reuse, R14 ;  /* 0x000000006b0e7223 */ /* 0x0c0fe2000001000e */
[-C--:B------:R-:W-:Y:S01]  /*8b70*/  FFMA.FTZ R12, R107, R0.reuse, R12 ;  /* 0x000000006b0c7223 */ /* 0x080fe2000001000c */
[----:B------:R-:W-:Y:S01]  /*8b80*/  I2FP.F32.U32 R107, R105 ;  /* 0x00000069006b7245 */ /* 0x000fe20000201000 */
[C---:B-1----:R-:W-:Y:S03]  /*8b90*/  HMMA.16816.F32 R28, R116.reuse, R100, R28 ;  /* 0x00000064741c723c */ /* 0x042fe6000000181c */
[C---:B------:R-:W-:Y:S01]  /*8ba0*/  IADD3 R101, PT, PT, R104.reuse, 0x21, RZ ;  /* 0x0000002168657810 */ /* 0x040fe20007ffe0ff */
[----:B------:R-:W-:Y:S02]  /*8bb0*/  VIADD R100, R104, 0x29 ;  /* 0x0000002968647836 */ /* 0x000fe40000000000 */
[-C--:B------:R-:W-:Y:S01]  /*8bc0*/  FFMA.FTZ R19, R106, R0.reuse, R19 ;  /* 0x000000006a137223 */ /* 0x080fe20000010013 */
[----:B------:R-:W-:Y:S02]  /*8bd0*/  VIADD R105, R104, 0x20 ;  /* 0x0000002068697836 */ /* 0x000fe40000000000 */
[----:B------:R-:W-:Y:S01]  /*8be0*/  FFMA.FTZ R17, R106, R0, R17 ;  /* 0x000000006a117223 */ /* 0x000fe20000010011 */
[----:B------:R-:W-:Y:S01]  /*8bf0*/  I2FP.F32.U32 R106, R101 ;  /* 0x00000065006a7245 */ /* 0x000fe20000201000 */
[----:B------:R-:W-:Y:S03]  /*8c00*/  HMMA.16816.F32 R32, R116, R102, R32 ;  /* 0x000000667420723c */ /* 0x000fe60000001820 */
[----:B------:R-:W-:Y:S01]  /*8c10*/  I2FP.F32.U32 R100, R100 ;  /* 0x0000006400647245 */ /* 0x000fe20000201000 */
[----:B------:R-:W-:Y:S01]  /*8c20*/  VIADD R101, R104, 0x30 ;  /* 0x0000003068657836 */ /* 0x000fe20000000000 */
[----:B------:R-:W-:Y:S01]  /*8c30*/  FMNMX3.FTZ R103, R2, R4, R5, !PT ;  /* 0x0000000402677276 */ /* 0x000fe20007810005 */
[-C--:B------:R-:W-:Y:S01]  /*8c40*/  FFMA.FTZ R18, R107, R0.reuse, R18 ;  /* 0x000000006b127223 */ /* 0x080fe20000010012 */
[----:B------:R-:W-:Y:S01]  /*8c50*/  I2FP.F32.U32 R105, R105 ;  /* 0x0000006900697245 */ /* 0x000fe20000201000 */
[C---:B------:R-:W-:Y:S01]  /*8c60*/  FFMA.FTZ R27, R100.reuse, R0, R27 ;  /* 0x00000000641b7223 */ /* 0x040fe2000001001b */
[----:B------:R-:W-:Y:S01]  /*8c70*/  FMNMX3.FTZ R103, R103, R8, R9, !PT ;  /* 0x0000000867677276 */ /* 0x000fe20007810009 */
[----:B------:R-:W-:Y:S01]  /*8c80*/  FFMA.FTZ R25, R100, R0, R25 ;  /* 0x0000000064197223 */ /* 0x000fe20000010019 */
[----:B------:R-:W-:Y:S01]  /*8c90*/  FMNMX3.FTZ R100, R3, R6, R7, !PT ;  /* 0x0000000603647276 */ /* 0x000fe20007810007 */
[----:B------:R-:W-:Y:S01]  /*8ca0*/  FFMA.FTZ R16, R107, R0, R16 ;  /* 0x000000006b107223 */ /* 0x000fe20000010010 */
[----:B------:R-:W-:Y:S01]  /*8cb0*/  I2FP.F32.U32 R101, R101 ;  /* 0x0000006500657245 */ /* 0x000fe20000201000 */
[----:B------:R-:W-:Y:S01]  /*8cc0*/  VIADD R107, R104, 0x28 ;  /* 0x00000028686b7836 */ /* 0x000fe20000000000 */
[----:B------:R-:W-:Y:S01]  /*8cd0*/  FMNMX3.FTZ R100, R100, R10, R11, !PT ;  /* 0x0000000a64647276 */ /* 0x000fe2000781000b */
[----:B------:R-:W-:Y:S01]  /*8ce0*/  FFMA.FTZ R22, R105, R0, R22 ;  /* 0x0000000069167223 */ /* 0x000fe20000010016 */
[----:B------:R-:W-:Y:S01]  /*8cf0*/  FMNMX3.FTZ R103, R103, R12, R13, !PT ;  /* 0x0000000c67677276 */ /* 0x000fe2000781000d */
[----:B------:R-:W-:Y:S01]  /*8d00*/  FFMA.FTZ R20, R105, R0, R20 ;  /* 0x0000000069147223 */ /* 0x000fe20000010014 */
[----:B------:R-:W-:Y:S01]  /*8d10*/  FMNMX3.FTZ R100, R100, R14, R15, !PT ;  /* 0x0000000e64647276 */ /* 0x000fe2000781000f */
[CC--:B------:R-:W-:Y:S01]  /*8d20*/  FFMA.FTZ R23, R106.reuse, R0.reuse, R23 ;  /* 0x000000006a177223 */ /* 0x0c0fe20000010017 */
[----:B------:R-:W-:Y:S01]  /*8d30*/  I2FP.F32.U32 R105, R107 ;  /* 0x0000006b00697245 */ /* 0x000fe20000201000 */
[-C--:B------:R-:W-:Y:S01]  /*8d40*/  FFMA.FTZ R21, R106, R0.reuse, R21 ;  /* 0x000000006a157223 */ /* 0x080fe20000010015 */
[----:B------:R-:W-:Y:S01]  /*8d50*/  IADD3 R106, PT, PT, R104, 0x31, RZ ;  /* 0x00000031686a7810 */ /* 0x000fe20007ffe0ff */
[C---:B------:R-:W-:Y:S01]  /*8d60*/  FFMA.FTZ R30, R101.reuse, R0, R30 ;  /* 0x00000000651e7223 */ /* 0x040fe2000001001e */
[----:B------:R-:W-:Y:S01]  /*8d70*/  FMNMX3.FTZ R100, R100, R18, R19, !PT ;  /* 0x0000001264647276 */ /* 0x000fe20007810013 */
[----:B------:R-:W-:Y:S01]  /*8d80*/  FFMA.FTZ R28, R101, R0, R28 ;  /* 0x00000000651c7223 */ /* 0x000fe2000001001c */
[----:B------:R-:W-:Y:S01]  /*8d90*/  FMNMX3.FTZ R103, R103, R16, R17, !PT ;  /* 0x0000001067677276 */ /* 0x000fe20007810011 */
[C---:B------:R-:W-:Y:S01]  /*8da0*/  VIADD R101, R104.reuse, 0x38 ;  /* 0x0000003868657836 */ /* 0x040fe20000000000 */
[----:B------:R-:W-:Y:S01]  /*8db0*/  I2FP.F32.U32 R106, R106 ;  /* 0x0000006a006a7245 */ /* 0x000fe20000201000 */
[----:B------:R-:W-:Y:S01]  /*8dc0*/  VIADD R102, R104, 0x39 ;  /* 0x0000003968667836 */ /* 0x000fe20000000000 */
[----:B------:R-:W-:Y:S01]  /*8dd0*/  FMNMX3.FTZ R100, R100, R22, R23, !PT ;  /* 0x0000001664647276 */ /* 0x000fe20007810017 */
[----:B------:R-:W-:Y:S01]  /*8de0*/  FFMA.FTZ R26, R105, R0, R26 ;  /* 0x00000000691a7223 */ /* 0x000fe2000001001a */
[----:B------:R-:W-:Y:S01]  /*8df0*/  FMNMX3.FTZ R103, R103, R20, R21, !PT ;  /* 0x0000001467677276 */ /* 0x000fe20007810015 */
[-C--:B------:R-:W-:Y:S01]  /*8e00*/  FFMA.FTZ R24, R105, R0.reuse, R24 ;  /* 0x0000000069187223 */ /* 0x080fe20000010018 */
[----:B------:R-:W-:Y:S01]  /*8e10*/  I2FP.F32.U32 R101, R101 ;  /* 0x0000006500657245 */ /* 0x000fe20000201000 */
[C---:B------:R-:W-:Y:S01]  /*8e20*/  FFMA.FTZ R31, R106.reuse, R0, R31 ;  /* 0x000000006a1f7223 */ /* 0x040fe2000001001f */
[----:B------:R-:W-:Y:S01]  /*8e30*/  I2FP.F32.U32 R102, R102 ;  /* 0x0000006600667245 */ /* 0x000fe20000201000 */
[----:B------:R-:W-:Y:S01]  /*8e40*/  FFMA.FTZ R29, R106, R0, R29 ;  /* 0x000000006a1d7223 */ /* 0x000fe2000001001d */
[----:B------:R-:W-:Y:S01]  /*8e50*/  FMNMX3.FTZ R100, R100, R26, R27, !PT ;  /* 0x0000001a64647276 */ /* 0x000fe2000781001b */
[----:B------:R-:W-:Y:S01]  /*8e60*/  FFMA.FTZ R34, R101, R0, R34 ;  /* 0x0000000065227223 */ /* 0x000fe20000010022 */
[----:B------:R-:W-:Y:S01]  /*8e70*/  FMNMX3.FTZ R103, R103, R24, R25, !PT ;  /* 0x0000001867677276 */ /* 0x000fe20007810019 */
[----:B------:R-:W-:Y:S01]  /*8e80*/  FFMA.FTZ R32, R101, R0, R32 ;  /* 0x0000000065207223 */ /* 0x000fe20000010020 */
[----:B------:R-:W-:Y:S01]  /*8e90*/  FMNMX3.FTZ R100, R100, R30, R31, !PT ;  /* 0x0000001e64647276 */ /* 0x000fe2000781001f */
[C---:B------:R-:W-:Y:S01]  /*8ea0*/  FFMA.FTZ R35, R102.reuse, R0, R35 ;  /* 0x0000000066237223 */ /* 0x040fe20000010023 */
[----:B------:R-:W-:Y:S01]  /*8eb0*/  FMNMX3.FTZ R103, R103, R28, R29, !PT ;  /* 0x0000001c67677276 */ /* 0x000fe2000781001d */
[----:B------:R-:W-:Y:S03]  /*8ec0*/  FFMA.FTZ R33, R102, R0, R33 ;  /* 0x0000000066217223 */ /* 0x000fe60000010021 */
[----:B------:R-:W-:Y:S02]  /*8ed0*/  FMNMX3.FTZ R104, R100, R34, R35, !PT ;  /* 0x0000002264687276 */ /* 0x000fe40007810023 */
[----:B------:R-:W-:Y:S01]  /*8ee0*/  FMNMX3.FTZ R103, R103, R32, R33, !PT ;  /* 0x0000002067677276 */ /* 0x000fe20007810021 */
[----:B------:R-:W-:Y:S06]  /*8ef0*/  @P2 BRA `(.L_x_852) ;  /* 0xffffffec00242947 */ /* 0x000fec000383ffff */
.L_x_851:
[----:B------:R-:W2:Y:S08]  /*8f00*/  SHFL.BFLY PT, R100, R103, 0x2, 0x1f ;  /* 0x0c401f0067647f89 */ /* 0x000eb000000e0000 */
[----:B------:R-:W3:Y:S08]  /*8f10*/  SHFL.BFLY PT, R101, R104, 0x2, 0x1f ;  /* 0x0c401f0068657f89 */ /* 0x000ef000000e0000 */
[----:B-1----:R-:W-:Y:S08]  /*8f20*/  LDSM.16.MT88.4 R108, [R150+0x8000] ;  /* 0x00800000966c783b */ /* 0x002ff00000004200 */
[----:B------:R-:W-:Y:S08]  /*8f30*/  LDSM.16.MT88.4 R112, [R146+0x8000] ;  /* 0x008000009270783b */ /* 0x000ff00000004200 */
[----:B------:R-:W-:Y:S01]  /*8f40*/  LDSM.16.MT88.4 R116, [R145+0x8000] ;  /* 0x008000009174783b */ /* 0x000fe20000004200 */
[----:B--2---:R-:W-:Y:S02]  /*8f50*/  FMNMX.FTZ R107, R103, R100, !PT ;  /* 0x00000064676b7209 */ /* 0x004fe40007810000 */
[----:B---3--:R-:W-:Y:S05]  /*8f60*/  FMNMX.FTZ R105, R104, R101, !PT ;  /* 0x0000006568697209 */ /* 0x008fea0007810000 */
[----:B------:R-:W1:Y:S08]  /*8f70*/  SHFL.BFLY PT, R102, R107, 0x1, 0x1f ;  /* 0x0c201f006b667f89 */ /* 0x000e7000000e0000 */
[----:B------:R-:W2:Y:S01]  /*8f80*/  SHFL.BFLY PT, R100, R105, 0x1, 0x1f ;  /* 0x0c201f0069647f89 */ /* 0x000ea200000e0000 */
[----:B-1----:R-:W-:Y:S02]  /*8f90*/  FMNMX.FTZ R101, R107, R102, !PT ;  /* 0x000000666b657209 */ /* 0x002fe40007810000 */
[----:B--2---:R-:W-:Y:S03]  /*8fa0*/  FMNMX.FTZ R100, R105, R100, !PT ;  /* 0x0000006469647209 */ /* 0x004fe60007810000 */
[C---:B------:R-:W-:Y:S01]  /*8fb0*/  FADD.FTZ R102, -R101.reuse, R2 ;  /* 0x0000000265667221 */ /* 0x040fe20000010100 */
[----:B------:R-:W-:Y:S01]  /*8fc0*/  FMUL.FTZ R123, R101, UR4 ;  /* 0x00000004657b7c20 */ /* 0x000fe20008410000 */
[C---:B------:R-:W-:Y:S01]  /*8fd0*/  FSETP.NEU.FTZ.AND P0, PT, R100.reuse, -INF , PT ;  /* 0xff8000006400780b */ /* 0x040fe20003f1d000 */
[----:B------:R-:W-:Y:S01]  /*8fe0*/  FADD.FTZ R3, -R100, R3 ;  /* 0x0000000364037221 */ /* 0x000fe20000010100 */
[----:B------:R-:W-:Y:S01]  /*8ff0*/  FMUL.FTZ R103, R102, UR4 ;  /* 0x0000000466677c20 */ /* 0x000fe20008410000 */
[----:B------:R-:W-:Y:S02]  /*9000*/  FMUL.FTZ R124, R100, UR4 ;  /* 0x00000004647c7c20 */ /* 0x000fe40008410000 */
[----:B------:R-:W-:Y:S02]  /*9010*/  FMUL.FTZ R2, R3, UR4 ;  /* 0x0000000403027c20 */ /* 0x000fe40008410000 */
[----:B------:R1:W2:Y:S01]  /*9020*/  MUFU.EX2 R3, R103 ;  /* 0x0000006700037308 */ /* 0x0002a20000000800 */
[----:B------:R-:W-:Y:S02]  /*9030*/  FSEL R124, R124, RZ, P0 ;  /* 0x000000ff7c7c7208 */ /* 0x000fe40000000000 */
[----:B------:R-:W-:Y:S03]  /*9040*/  FSETP.NEU.FTZ.AND P0, PT, R101, -INF , PT ;  /* 0xff8000006500780b */ /* 0x000fe60003f1d000 */
[--C-:B------:R-:W-:Y:S01]  /*9050*/  FFMA.FTZ R121, R6, UR4, -R124.reuse ;  /* 0x0000000406797c23 */ /* 0x100fe2000801087c */
[----:B------:R-:W-:Y:S01]  /*9060*/  FSEL R123, R123, RZ, P0 ;  /* 0x000000ff7b7b7208 */ /* 0x000fe20000000000 */
[--C-:B------:R-:W-:Y:S01]  /*9070*/  FFMA.FTZ R120, R7, UR4, -R124.reuse ;  /* 0x0000000407787c23 */ /* 0x100fe2000801087c */
[--C-:B------:R-:W-:Y:S01]  /*9080*/  FFMA.FTZ R105, R10, UR4, -R124.reuse ;  /* 0x000000040a697c23 */ /* 0x100fe2000801087c */
[--C-:B------:R-:W-:Y:S01]  /*9090*/  FFMA.FTZ R102, R11, UR4, -R124.reuse ;  /* 0x000000040b667c23 */ /* 0x100fe2000801087c */
[----:B------:R-:W3:Y:S01]  /*90a0*/  MUFU.EX2 R2, R2 ;  /* 0x0000000200027308 */ /* 0x000ee20000000800 */
[--C-:B------:R-:W-:Y:S01]  /*90b0*/  FFMA.FTZ R122, R4, UR4, -R123.reuse ;  /* 0x00000004047a7c23 */ /* 0x100fe2000801087b */
[--C-:B------:R-:W-:Y:S01]  /*90c0*/  FFMA.FTZ R107, R5, UR4, -R123.reuse ;  /* 0x00000004056b7c23 */ /* 0x100fe2000801087b */
[--C-:B------:R-:W-:Y:S01]  /*90d0*/  FFMA.FTZ R106, R8, UR4, -R123.reuse ;  /* 0x00000004086a7c23 */ /* 0x100fe2000801087b */
[--C-:B------:R-:W-:Y:S01]  /*90e0*/  FFMA.FTZ R135, R24, UR4, -R123.reuse ;  /* 0x0000000418877c23 */ /* 0x100fe2000801087b */
[--C-:B------:R-:W-:Y:S01]  /*90f0*/  FFMA.FTZ R136, R25, UR4, -R123.reuse ;  /* 0x0000000419887c23 */ /* 0x100fe2000801087b */
[--C-:B-1----:R-:W-:Y:S01]  /*9100*/  FFMA.FTZ R103, R9, UR4, -R123.reuse ;  /* 0x0000000409677c23 */ /* 0x102fe2000801087b */
[C---:B--2---:R-:W-:Y:S03]  /*9110*/  FMUL.FTZ R4, R3.reuse, R96 ;  /* 0x0000006003047220 */ /* 0x044fe60000410000 */
[----:B------:R-:W-:Y:S01]  /*9120*/  MUFU.EX2 R121, R121 ;  /* 0x0000007900797308 */ /* 0x000fe20000000800 */
[C---:B------:R-:W-:Y:S01]  /*9130*/  FMUL.FTZ R5, R3.reuse, R97 ;  /* 0x0000006103057220 */ /* 0x040fe20000410000 */
[C---:B------:R-:W-:Y:S01]  /*9140*/  FMUL.FTZ R8, R3.reuse, R92 ;  /* 0x0000005c03087220 */ /* 0x040fe20000410000 */
[C---:B------:R-:W-:Y:S01]  /*9150*/  FMUL.FTZ R9, R3.reuse, R93 ;  /* 0x0000005d03097220 */ /* 0x040fe20000410000 */
[C---:B------:R-:W-:Y:S01]  /*9160*/  FMUL.FTZ R36, R3.reuse, R36 ;  /* 0x0000002403247220 */ /* 0x040fe20000410000 */
[----:B------:R-:W-:Y:S01]  /*9170*/  FMUL.FTZ R37, R3, R37 ;  /* 0x0000002503257220 */ /* 0x000fe20000410000 */
[--C-:B------:R-:W-:Y:S01]  /*9180*/  FFMA.FTZ R137, R30, UR4, -R124.reuse ;  /* 0x000000041e897c23 */ /* 0x100fe2000801087c */
[--C-:B------:R-:W-:Y:S03]  /*9190*/  FFMA.FTZ R138, R31, UR4, -R124.reuse ;  /* 0x000000041f8a7c23 */ /* 0x100fe6000801087c */
[----:B------:R-:W1:Y:S01]  /*91a0*/  MUFU.EX2 R120, R120 ;  /* 0x0000007800787308 */ /* 0x000e620000000800 */
[C---:B---3--:R-:W-:Y:S01]  /*91b0*/  FMUL.FTZ R6, R2.reuse, R98 ;  /* 0x0000006202067220 */ /* 0x048fe20000410000 */
[C---:B------:R-:W-:Y:S01]  /*91c0*/  FMUL.FTZ R7, R2.reuse, R99 ;  /* 0x0000006302077220 */ /* 0x040fe20000410000 */
[C---:B------:R-:W-:Y:S01]  /*91d0*/  FMUL.FTZ R10, R2.reuse, R94 ;  /* 0x0000005e020a7220 */ /* 0x040fe20000410000 */
[C---:B------:R-:W-:Y:S01]  /*91e0*/  FMUL.FTZ R11, R2.reuse, R95 ;  /* 0x0000005f020b7220 */ /* 0x040fe20000410000 */
[C---:B------:R-:W-:Y:S01]  /*91f0*/  FMUL.FTZ R38, R2.reuse, R38 ;  /* 0x0000002602267220 */ /* 0x040fe20000410000 */
[----:B------:R-:W2:Y:S01]  /*9200*/  LDSM.16.MT88.4 R92, [R144+0x8000] ;  /* 0x00800000905c783b */ /* 0x000ea20000004200 */
[----:B------:R-:W-:Y:S03]  /*9210*/  FMUL.FTZ R39, R2, R39 ;  /* 0x0000002702277220 */ /* 0x000fe60000410000 */
[----:B------:R-:W-:Y:S01]  /*9220*/  MUFU.EX2 R105, R105 ;  /* 0x0000006900697308 */ /* 0x000fe20000000800 */
[--C-:B------:R-:W-:Y:S01]  /*9230*/  FFMA.FTZ R140, R28, UR4, -R123.reuse ;  /* 0x000000041c8c7c23 */ /* 0x100fe2000801087b */
[--C-:B------:R-:W-:Y:S01]  /*9240*/  FFMA.FTZ R141, R29, UR4, -R123.reuse ;  /* 0x000000041d8d7c23 */ /* 0x100fe2000801087b */
[--C-:B------:R-:W-:Y:S01]  /*9250*/  FFMA.FTZ R139, R34, UR4, -R124.reuse ;  /* 0x00000004228b7c23 */ /* 0x100fe2000801087c */
[--C-:B------:R-:W-:Y:S01]  /*9260*/  FFMA.FTZ R142, R32, UR4, -R123.reuse ;  /* 0x00000004208e7c23 */ /* 0x100fe2000801087b */
[C---:B------:R-:W-:Y:S01]  /*9270*/  FMUL.FTZ R42, R2.reuse, R42 ;  /* 0x0000002a022a7220 */ /* 0x040fe20000410000 */
[----:B------:R-:W-:Y:S01]  /*9280*/  LDSM.16.MT88.4 R28, [R150+0x9800] ;  /* 0x00980000961c783b */ /* 0x000fe20000004200 */
[----:B------:R-:W-:Y:S03]  /*9290*/  FMUL.FTZ R43, R2, R43 ;  /* 0x0000002b022b7220 */ /* 0x000fe60000410000 */
[----:B------:R-:W3:Y:S01]  /*92a0*/  MUFU.EX2 R102, R102 ;  /* 0x0000006600667308 */ /* 0x000ee20000000800 */
[----:B-1----:R-:W-:Y:S01]  /*92b0*/  F2FP.F16.F32.PACK_AB R97, R120, R121 ;  /* 0x000000797861723e */ /* 0x002fe200000000ff */
[C---:B------:R-:W-:Y:S01]  /*92c0*/  FMUL.FTZ R40, R3.reuse, R40 ;  /* 0x0000002803287220 */ /* 0x040fe20000410000 */
[C---:B------:R-:W-:Y:S01]  /*92d0*/  FMUL.FTZ R41, R3.reuse, R41 ;  /* 0x0000002903297220 */ /* 0x040fe20000410000 */
[C---:B------:R-:W-:Y:S01]  /*92e0*/  FMUL.FTZ R46, R2.reuse, R46 ;  /* 0x0000002e022e7220 */ /* 0x040fe20000410000 */
[C---:B------:R-:W-:Y:S01]  /*92f0*/  FMUL.FTZ R47, R2.reuse, R47 ;  /* 0x0000002f022f7220 */ /* 0x040fe20000410000 */
[C---:B------:R-:W-:Y:S01]  /*9300*/  FMUL.FTZ R44, R3.reuse, R44 ;  /* 0x0000002c032c7220 */ /* 0x040fe20000410000 */
[C---:B------:R-:W-:Y:S03]  /*9310*/  FMUL.FTZ R45, R3.reuse, R45 ;  /* 0x0000002d032d7220 */ /* 0x040fe60000410000 */
[----:B------:R-:W-:Y:S01]  /*9320*/  MUFU.EX2 R122, R122 ;  /* 0x0000007a007a7308 */ /* 0x000fe20000000800 */
[C---:B------:R-:W-:Y:S01]  /*9330*/  FMUL.FTZ R50, R2.reuse, R50 ;  /* 0x0000003202327220 */ /* 0x040fe20000410000 */
[C---:B------:R-:W-:Y:S01]  /*9340*/  FMUL.FTZ R51, R2.reuse, R51 ;  /* 0x0000003302337220 */ /* 0x040fe20000410000 */
[C---:B------:R-:W-:Y:S01]  /*9350*/  FMUL.FTZ R48, R3.reuse, R48 ;  /* 0x0000003003307220 */ /* 0x040fe20000410000 */
[C---:B------:R-:W-:Y:S01]  /*9360*/  FMUL.FTZ R49, R3.reuse, R49 ;  /* 0x0000003103317220 */ /* 0x040fe20000410000 */
[C---:B------:R-:W-:Y:S01]  /*9370*/  FMUL.FTZ R54, R2.reuse, R54 ;  /* 0x0000003602367220 */ /* 0x040fe20000410000 */
[----:B------:R-:W-:Y:S01]  /*9380*/  FMUL.FTZ R55, R2, R55 ;  /* 0x0000003702377220 */ /* 0x000fe20000410000 */
[C---:B------:R-:W-:Y:S03]  /*9390*/  FMUL.FTZ R52, R3.reuse, R52 ;  /* 0x0000003403347220 */ /* 0x040fe60000410000 */
[----:B------:R-:W1:Y:S01]  /*93a0*/  MUFU.EX2 R107, R107 ;  /* 0x0000006b006b7308 */ /* 0x000e620000000800 */
[----:B---3--:R-:W-:Y:S01]  /*93b0*/  F2FP.F16.F32.PACK_AB R99, R102, R105 ;  /* 0x000000696663723e */ /* 0x008fe200000000ff */
        /* <DEDUP_REMOVED lines=12> */
[C---:B------:R-:W-:Y:S01]  /*9480*/  FMUL.FTZ R64, R3.reuse, R64 ;  /* 0x0000004003407220 */ /* 0x040fe20000410000 */
        /* <DEDUP_REMOVED lines=17> */
[----:B------:R-:W-:Y:S01]  /*95a0*/  FMUL.FTZ R80, R3, R80 ;  /* 0x0000005003507220 */ /* 0x000fe20000410000 */
[----:B---3--:R-:W-:Y:S01]  /*95b0*/  F2FP.F16.F32.PACK_AB R98, R103, R106 ;  /* 0x0000006a6762723e */ /* 0x008fe200000000ff */
[----:B------:R-:W-:Y:S01]  /*95c0*/  FMUL.FTZ R81, R3, R81 ;  /* 0x0000005103517220 */ /* 0x000fe20000410000 */
[--C-:B------:R-:W-:Y:S01]  /*95d0*/  FFMA.FTZ R125, R14, UR4, -R124.reuse ;  /* 0x000000040e7d7c23 */ /* 0x100fe2000801087c */
[C---:B------:R-:W-:Y:S01]  /*95e0*/  FMUL.FTZ R14, R2.reuse, R90 ;  /* 0x0000005a020e7220 */ /* 0x040fe20000410000 */
[--C-:B------:R-:W-:Y:S01]  /*95f0*/  FFMA.FTZ R126, R15, UR4, -R124.reuse ;  /* 0x000000040f7e7c23 */ /* 0x100fe2000801087c */
[----:B------:R-:W-:Y:S01]  /*9600*/  FMUL.FTZ R15, R2, R91 ;  /* 0x0000005b020f7220 */ /* 0x000fe20000410000 */
[--C-:B------:R-:W-:Y:S01]  /*9610*/  FFMA.FTZ R127, R18, UR4, -R124.reuse ;  /* 0x00000004127f7c23 */ /* 0x100fe2000801087c */
[C---:B------:R-:W-:Y:S01]  /*9620*/  HMMA.16816.F32 R4, R96.reuse, R108, R4 ;  /* 0x0000006c6004723c */ /* 0x040fe20000001804 */
[----:B------:R-:W-:Y:S04]  /*9630*/  MUFU.EX2 R125, R125 ;  /* 0x0000007d007d7308 */ /* 0x000fe80000000800 */
[----:B------:R-:W-:Y:S01]  /*9640*/  FFMA.FTZ R128, R19, UR4, -R124 ;  /* 0x0000000413807c23 */ /* 0x000fe2000801087c */
[--C-:B------:R-:W-:Y:S01]  /*9650*/  FFMA.FTZ R130, R12, UR4, -R123.reuse ;  /* 0x000000040c827c23 */ /* 0x100fe2000801087b */
[----:B------:R-:W-:Y:S01]  /*9660*/  FMUL.FTZ R12, R3, R88 ;  /* 0x00000058030c7220 */ /* 0x000fe20000410000 */
[C---:B------:R-:W-:Y:S01]  /*9670*/  HMMA.16816.F32 R8, R96.reuse, R110, R8 ;  /* 0x0000006e6008723c */ /* 0x040fe20000001808 */
[----:B------:R-:W1:Y:S02]  /*9680*/  LDSM.16.MT88.4 R108, [R150+0xa000] ;  /* 0x00a00000966c783b */ /* 0x000e640000004200 */
[----:B------:R-:W3:Y:S01]  /*9690*/  MUFU.EX2 R126, R126 ;  /* 0x0000007e007e7308 */ /* 0x000ee20000000800 */
[--C-:B------:R-:W-:Y:S01]  /*96a0*/  FFMA.FTZ R129, R13, UR4, -R123.reuse ;  /* 0x000000040d817c23 */ /* 0x100fe2000801087b */
[----:B------:R-:W-:Y:S01]  /*96b0*/  FMUL.FTZ R13, R3, R89 ;  /* 0x00000059030d7220 */ /* 0x000fe20000410000 */
[--C-:B------:R-:W-:Y:S01]  /*96c0*/  FFMA.FTZ R132, R16, UR4, -R123.reuse ;  /* 0x0000000410847c23 */ /* 0x100fe2000801087b */
[--C-:B------:R-:W-:Y:S01]  /*96d0*/  FFMA.FTZ R131, R17, UR4, -R123.reuse ;  /* 0x0000000411837c23 */ /* 0x100fe2000801087b */
[C---:B------:R-:W-:Y:S01]  /*96e0*/  FMUL.FTZ R18, R2.reuse, R86 ;  /* 0x0000005602127220 */ /* 0x040fe20000410000 */
[C---:B------:R-:W-:Y:S01]  /*96f0*/  HMMA.16816.F32 R36, R96.reuse, R112, R36 ;  /* 0x000000706024723c */ /* 0x040fe20000001824 */
[----:B------:R-:W-:Y:S03]  /*9700*/  LDSM.16.MT88.4 R88, [R146+0x8800] ;  /* 0x008800009258783b */ /* 0x000fe60000004200 */
[----:B------:R-:W-:Y:S01]  /*9710*/  MUFU.EX2 R127, R127 ;  /* 0x0000007f007f7308 */ /* 0x000fe20000000800 */
[----:B------:R-:W-:Y:S01]  /*9720*/  FMUL.FTZ R19, R2, R87 ;  /* 0x0000005702137220 */ /* 0x000fe20000410000 */
[C---:B------:R-:W-:Y:S01]  /*9730*/  FMUL.FTZ R16, R3.reuse, R84 ;  /* 0x0000005403107220 */ /* 0x040fe20000410000 */
[----:B------:R-:W-:Y:S01]  /*9740*/  FMUL.FTZ R17, R3, R85 ;  /* 0x0000005503117220 */ /* 0x000fe20000410000 */
[--C-:B------:R-:W-:Y:S01]  /*9750*/  FFMA.FTZ R133, R20, UR4, -R123.reuse ;  /* 0x0000000414857c23 */ /* 0x100fe2000801087b */
[--C-:B------:R-:W-:Y:S01]  /*9760*/  FFMA.FTZ R134, R21, UR4, -R123.reuse ;  /* 0x0000000415867c23 */ /* 0x100fe2000801087b */
[C---:B------:R-:W-:Y:S01]  /*9770*/  HMMA.16816.F32 R40, R96.reuse, R114, R40 ;  /* 0x000000726028723c */ /* 0x040fe20000001828 */
[----:B------:R-:W4:Y:S03]  /*9780*/  LDSM.16.MT88.4 R112, [R146+0xa000] ;  /* 0x00a000009270783b */ /* 0x000f260000004200 */
[----:B------:R-:W5:Y:S01]  /*9790*/  MUFU.EX2 R128, R128 ;  /* 0x0000008000807308 */ /* 0x000f620000000800 */
[----:B---3--:R-:W-:Y:S01]  /*97a0*/  F2FP.F16.F32.PACK_AB R85, R126, R125 ;  /* 0x0000007d7e55723e */ /* 0x008fe200000000ff */
[----:B------:R-:W-:Y:S01]  /*97b0*/  FFMA.FTZ R123, R33, UR4, -R123 ;  /* 0x00000004217b7c23 */ /* 0x000fe2000801087b */
[----:B------:R-:W-:Y:S01]  /*97c0*/  FFMA.FTZ R121, R2, R175, R121 ;  /* 0x000000af02797223 */ /* 0x000fe20000010079 */
[----:B------:R-:W-:Y:S01]  /*97d0*/  ISETP.NE.AND P0, PT, R173, RZ, PT ;  /* 0x000000ffad00720c */ /* 0x000fe20003f05270 */
[----:B------:R-:W-:Y:S01]  /*97e0*/  FFMA.FTZ R122, R3, R174, R122 ;  /* 0x000000ae037a7223 */ /* 0x000fe2000001007a */
[C---:B------:R-:W-:Y:S04]  /*97f0*/  HMMA.16816.F32 R44, R96.reuse, R116, R44 ;  /* 0x00000074602c723c */ /* 0x040fe8000000182c */
[----:B------:R-:W-:Y:S01]  /*9800*/  MUFU.EX2 R130, R130 ;  /* 0x0000008200827308 */ /* 0x000fe20000000800 */
[----:B------:R-:W-:Y:S01]  /*9810*/  FADD.FTZ R120, R120, R121 ;  /* 0x0000007978787221 */ /* 0x000fe20000010000 */
[----:B------:R-:W-:Y:S01]  /*9820*/  FADD.FTZ R107, R107, R122 ;  /* 0x0000007a6b6b7221 */ /* 0x000fe20000010000 */
[----:B------:R-:W-:Y:S02]  /*9830*/  IADD3 R173, PT, PT, R173, -0x1, RZ ;  /* 0xffffffffadad7810 */ /* 0x000fe40007ffe0ff */
[----:B------:R-:W-:Y:S01]  /*9840*/  FADD.FTZ R105, R105, R120 ;  /* 0x0000007869697221 */ /* 0x000fe20000010000 */
[C---:B------:R-:W-:Y:S01]  /*9850*/  HMMA.16816.F32 R48, R96.reuse, R118, R48 ;  /* 0x000000766030723c */ /* 0x040fe20000001830 */
[----:B------:R-:W-:Y:S03]  /*9860*/  LDSM.16.MT88.4 R116, [R144+0x8800] ;  /* 0x008800009074783b */ /* 0x000fe60000004200 */
[----:B------:R-:W3:Y:S01]  /*9870*/  MUFU.EX2 R129, R129 ;  /* 0x0000008100817308 */ /* 0x000ee20000000800 */
[----:B-----5:R-:W-:Y:S01]  /*9880*/  F2FP.F16.F32.PACK_AB R87, R128, R127 ;  /* 0x0000007f8057723e */ /* 0x020fe200000000ff */
[----:B------:R-:W-:Y:S01]  /*9890*/  FADD.FTZ R106, R106, R107 ;  /* 0x0000006b6a6a7221 */ /* 0x000fe20000010000 */
[----:B------:R-:W-:Y:S01]  /*98a0*/  FADD.FTZ R102, R102, R105 ;  /* 0x0000006966667221 */ /* 0x000fe20000010000 */
[C---:B--2---:R-:W-:Y:S06]  /*98b0*/  HMMA.16816.F32 R52, R96.reuse, R92, R52 ;  /* 0x0000005c6034723c */ /* 0x044fec0000001834 */
[----:B------:R-:W-:Y:S01]  /*98c0*/  MUFU.EX2 R132, R132 ;  /* 0x0000008400847308 */ /* 0x000fe20000000800 */
[----:B------:R-:W-:Y:S01]  /*98d0*/  FADD.FTZ R103, R103, R106 ;  /* 0x0000006a67677221 */ /* 0x000fe20000010000 */
[----:B------:R-:W-:Y:S01]  /*98e0*/  FADD.FTZ R125, R125, R102 ;  /* 0x000000667d7d7221 */ /* 0x000fe20000010000 */
[C---:B------:R-:W-:Y:S01]  /*98f0*/  HMMA.16816.F32 R56, R96.reuse, R94, R56 ;  /* 0x0000005e6038723c */ /* 0x040fe20000001838 */
[----:B------:R-:W2:Y:S06]  /*9900*/  LDSM.16.MT88.4 R92, [R145+0xa000] ;  /* 0x00a00000915c783b */ /* 0x000eac0000004200 */
[----:B------:R-:W5:Y:S01]  /*9910*/  MUFU.EX2 R131, R131 ;  /* 0x0000008300837308 */ /* 0x000f620000000800 */
[C---:B---3--:R-:W-:Y:S01]  /*9920*/  F2FP.F16.F32.PACK_AB R84, R129.reuse, R130 ;  /* 0x000000828154723e */ /* 0x048fe200000000ff */
[----:B------:R-:W-:Y:S01]  /*9930*/  FADD.FTZ R130, R130, R103 ;  /* 0x0000006782827221 */ /* 0x000fe20000010000 */
[----:B------:R-:W-:Y:S01]  /*9940*/  FADD.FTZ R126, R126, R125 ;  /* 0x0000007d7e7e7221 */ /* 0x000fe20000010000 */
[C---:B-1----:R-:W-:Y:S06]  /*9950*/  HMMA.16816.F32 R60, R96.reuse, R108, R60 ;  /* 0x0000006c603c723c */ /* 0x042fec000000183c */
[----:B------:R-:W-:Y:S01]  /*9960*/  MUFU.EX2 R133, R133 ;  /* 0x0000008500857308 */ /* 0x000fe20000000800 */
[----:B------:R-:W-:Y:S01]  /*9970*/  FADD.FTZ R129, R129, R130 ;  /* 0x0000008281817221 */ /* 0x000fe20000010000 */
[----:B------:R-:W-:Y:S01]  /*9980*/  FADD.FTZ R3, R127, R126 ;  /* 0x0000007e7f037221 */ /* 0x000fe20000010000 */
[C---:B------:R-:W-:Y:S01]  /*9990*/  HMMA.16816.F32 R64, R96.reuse, R110, R64 ;  /* 0x0000006e6040723c */ /* 0x040fe20000001840 */
[----:B------:R-:W1:Y:S06]  /*99a0*/  LDSM.16.MT88.4 R108, [R144+0xa000] ;  /* 0x00a00000906c783b */ /* 0x000e6c0000004200 */
[----:B------:R-:W3:Y:S01]  /*99b0*/  MUFU.EX2 R134, R134 ;  /* 0x0000008600867308 */ /* 0x000ee20000000800 */
[C---:B-----5:R-:W-:Y:S01]  /*99c0*/  F2FP.F16.F32.PACK_AB R86, R131.reuse, R132 ;  /* 0x000000848356723e */ /* 0x060fe200000000ff */
[----:B------:R-:W-:Y:S01]  /*99d0*/  FADD.FTZ R132, R132, R129 ;  /* 0x0000008184847221 */ /* 0x000fe20000010000 */
[----:B------:R-:W-:Y:S01]  /*99e0*/  FADD.FTZ R3, R128, R3 ;  /* 0x0000000380037221 */ /* 0x000fe20000010000 */
[C---:B----4-:R-:W-:Y:S06]  /*99f0*/  HMMA.16816.F32 R68, R96.reuse, R112, R68 ;  /* 0x000000706044723c */ /* 0x050fec0000001844 */
[----:B------:R-:W-:Y:S01]  /*9a00*/  MUFU.EX2 R135, R135 ;  /* 0x0000008700877308 */ /* 0x000fe20000000800 */
[----:B------:R-:W-:Y:S01]  /*9a10*/  FADD.FTZ R132, R131, R132 ;  /* 0x0000008483847221 */ /* 0x000fe20000010000 */
[C---:B------:R-:W-:Y:S01]  /*9a20*/  HMMA.16816.F32 R72, R96.reuse, R114, R72 ;  /* 0x000000726048723c */ /* 0x040fe20000001848 */
[----:B------:R-:W4:Y:S07]  /*9a30*/  LDSM.16.MT88.4 R112, [R150+0x8800] ;  /* 0x008800009670783b */ /* 0x000f2e0000004200 */
[----:B------:R-:W5:Y:S01]  /*9a40*/  MUFU.EX2 R136, R136 ;  /* 0x0000008800887308 */ /* 0x000f620000000800 */
[C---:B---3--:R-:W-:Y:S01]  /*9a50*/  F2FP.F16.F32.PACK_AB R20, R134.reuse, R133 ;  /* 0x000000858614723e */ /* 0x048fe200000000ff */
[----:B------:R-:W-:Y:S04]  /*9a60*/  FADD.FTZ R133, R133, R132 ;  /* 0x0000008485857221 */ /* 0x000fe80000010000 */
[----:B------:R-:W-:Y:S01]  /*9a70*/  FADD.FTZ R134, R134, R133 ;  /* 0x0000008586867221 */ /* 0x000fe20000010000 */
[C---:B--2---:R-:W-:Y:S03]  /*9a80*/  HMMA.16816.F32 R76, R96.reuse, R92, R76 ;  /* 0x0000005c604c723c */ /* 0x044fe6000000184c */
[----:B------:R-:W-:Y:S05]  /*9a90*/  MUFU.EX2 R137, R137 ;  /* 0x0000008900897308 */ /* 0x000fea0000000800 */
[C---:B------:R-:W-:Y:S01]  /*9aa0*/  HMMA.16816.F32 R80, R96.reuse, R94, R80 ;  /* 0x0000005e6050723c */ /* 0x040fe20000001850 */
[----:B------:R-:W2:Y:S04]  /*9ab0*/  LDSM.16.MT88.4 R92, [R145+0x8800] ;  /* 0x00880000915c783b */ /* 0x000ea80000004200 */
[----:B------:R-:W-:Y:S03]  /*9ac0*/  MUFU.EX2 R138, R138 ;  /* 0x0000008a008a7308 */ /* 0x000fe60000000800 */
[C---:B-1----:R-:W-:Y:S07]  /*9ad0*/  HMMA.16816.F32 R12, R96.reuse, R108, R12 ;  /* 0x0000006c600c723c */ /* 0x042fee000000180c */
[----:B------:R-:W-:Y:S01]  /*9ae0*/  MUFU.EX2 R139, R139 ;  /* 0x0000008b008b7308 */ /* 0x000fe20000000800 */
[----:B------:R-:W-:Y:S01]  /*9af0*/  HMMA.16816.F32 R16, R96, R110, R16 ;  /* 0x0000006e6010723c */ /* 0x000fe20000001810 */
[----:B------:R-:W1:Y:S08]  /*9b00*/  LDSM.16.MT88.4 R96, [R150+0xa800] ;  /* 0x00a800009660783b */ /* 0x000e700000004200 */
[----:B------:R-:W-:Y:S01]  /*9b10*/  MUFU.EX2 R140, R140 ;  /* 0x0000008c008c7308 */ /* 0x000fe20000000800 */
[C---:B----4-:R-:W-:Y:S01]  /*9b20*/  HMMA.16816.F32 R4, R84.reuse, R112, R4 ;  /* 0x000000705404723c */ /* 0x050fe20000001804 */
[----:B------:R-:W3:Y:S08]  /*9b30*/  LDSM.16.MT88.4 R108, [R146+0xa800] ;  /* 0x00a80000926c783b */ /* 0x000ef00000004200 */
[----:B------:R-:W-:Y:S01]  /*9b40*/  MUFU.EX2 R141, R141 ;  /* 0x0000008d008d7308 */ /* 0x000fe20000000800 */
[C---:B------:R-:W-:Y:S01]  /*9b50*/  HMMA.16816.F32 R8, R84.reuse, R114, R8 ;  /* 0x000000725408723c */ /* 0x040fe20000001808 */
[----:B------:R-:W-:Y:S08]  /*9b60*/  LDSM.16.MT88.4 R112, [R145+0x9000] ;  /* 0x009000009170783b */ /* 0x000ff00000004200 */
[----:B------:R-:W-:Y:S01]  /*9b70*/  MUFU.EX2 R142, R142 ;  /* 0x0000008e008e7308 */ /* 0x000fe20000000800 */
[C---:B------:R-:W-:Y:S09]  /*9b80*/  HMMA.16816.F32 R36, R84.reuse, R88, R36 ;  /* 0x000000585424723c */ /* 0x040ff20000001824 */
[----:B------:R-:W-:Y:S01]  /*9b90*/  MUFU.EX2 R123, R123 ;  /* 0x0000007b007b7308 */ /* 0x000fe20000000800 */
[C---:B------:R-:W-:Y:S01]  /*9ba0*/  HMMA.16816.F32 R40, R84.reuse, R90, R40 ;  /* 0x0000005a5428723c */ /* 0x040fe20000001828 */
[----:B------:R-:W4:Y:S07]  /*9bb0*/  LDSM.16.MT88.4 R88, [R145+0xa800] ;  /* 0x00a800009158783b */ /* 0x000f2e0000004200 */
[C---:B--2---:R-:W-:Y:S08]  /*9bc0*/  HMMA.16816.F32 R44, R84.reuse, R92, R44 ;  /* 0x0000005c542c723c */ /* 0x044ff0000000182c */
[C---:B------:R-:W-:Y:S01]  /*9bd0*/  HMMA.16816.F32 R48, R84.reuse, R94, R48 ;  /* 0x0000005e5430723c */ /* 0x040fe20000001830 */
[----:B------:R-:W2:Y:S07]  /*9be0*/  LDSM.16.MT88.4 R92, [R144+0xa800] ;  /* 0x00a80000905c783b */ /* 0x000eae0000004200 */
[C---:B------:R-:W-:Y:S03]  /*9bf0*/  HMMA.16816.F32 R52, R84.reuse, R116, R52 ;  /* 0x000000745434723c */ /* 0x040fe60000001834 */
[--C-:B------:R-:W-:Y:S01]  /*9c00*/  FFMA.FTZ R116, R22, UR4, -R124.reuse ;  /* 0x0000000416747c23 */ /* 0x100fe2000801087c */
[----:B-----5:R-:W-:Y:S01]  /*9c10*/  F2FP.F16.F32.PACK_AB R22, R136, R135 ;  /* 0x000000878816723e */ /* 0x020fe200000000ff */
[----:B------:R-:W-:Y:S01]  /*9c20*/  FFMA.FTZ R117, R23, UR4, -R124 ;  /* 0x0000000417757c23 */ /* 0x000fe2000801087c */
[----:B------:R-:W-:Y:S02]  /*9c30*/  FADD.FTZ R135, R135, R134 ;  /* 0x0000008687877221 */ /* 0x000fe40000010000 */
[C---:B------:R-:W-:Y:S01]  /*9c40*/  HMMA.16816.F32 R56, R84.reuse, R118, R56 ;  /* 0x000000765438723c */ /* 0x040fe20000001838 */
[----:B------:R-:W-:Y:S02]  /*9c50*/  MUFU.EX2 R116, R116 ;  /* 0x0000007400747308 */ /* 0x000fe40000000800 */
[--C-:B------:R-:W-:Y:S01]  /*9c60*/  FFMA.FTZ R118, R26, UR4, -R124.reuse ;  /* 0x000000041a767c23 */ /* 0x100fe2000801087c */
[--C-:B------:R-:W-:Y:S01]  /*9c70*/  FFMA.FTZ R119, R27, UR4, -R124.reuse ;  /* 0x000000041b777c23 */ /* 0x100fe2000801087c */
[----:B------:R-:W-:Y:S01]  /*9c80*/  FFMA.FTZ R124, R35, UR4, -R124 ;  /* 0x00000004237c7c23 */ /* 0x000fe2000801087c */
[----:B------:R-:W-:Y:S01]  /*9c90*/  LDSM.16.MT88.4 R24, [R144+0x9000] ;  /* 0x009000009018783b */ /* 0x000fe20000004200 */
[----:B------:R-:W-:Y:S01]  /*9ca0*/  FADD.FTZ R135, R136, R135 ;  /* 0x0000008788877221 */ /* 0x000fe20000010000 */
[C---:B-1----:R-:W-:Y:S03]  /*9cb0*/  HMMA.16816.F32 R60, R84.reuse, R96, R60 ;  /* 0x00000060543c723c */ /* 0x042fe6000000183c */
[----:B------:R-:W1:Y:S03]  /*9cc0*/  MUFU.EX2 R117, R117 ;  /* 0x0000007500757308 */ /* 0x000e660000000800 */
[----:B------:R-:W-:Y:S02]  /*9cd0*/  LDSM.16.MT88.4 R32, [R150+0xb800] ;  /* 0x00b800009620783b */ /* 0x000fe40000004200 */
[C---:B------:R-:W-:Y:S05]  /*9ce0*/  HMMA.16816.F32 R64, R84.reuse, R98, R64 ;  /* 0x000000625440723c */ /* 0x040fea0000001840 */
[----:B------:R-:W5:Y:S01]  /*9cf0*/  MUFU.EX2 R118, R118 ;  /* 0x0000007600767308 */ /* 0x000f620000000800 */
[----:B------:R-:W2:Y:S02]  /*9d00*/  LDSM.16.MT88.4 R96, [R150+0x9000] ;  /* 0x009000009660783b */ /* 0x000ea40000004200 */
[C---:B---3--:R-:W-:Y:S07]  /*9d10*/  HMMA.16816.F32 R68, R84.reuse, R108, R68 ;  /* 0x0000006c5444723c */ /* 0x048fee0000001844 */
[----:B------:R-:W3:Y:S01]  /*9d20*/  MUFU.EX2 R119, R119 ;  /* 0x0000007700777308 */ /* 0x000ee20000000800 */
[C---:B-1----:R-:W-:Y:S01]  /*9d30*/  F2FP.F16.F32.PACK_AB R21, R117.reuse, R116 ;  /* 0x000000747515723e */ /* 0x042fe200000000ff */
[----:B------:R-:W-:Y:S01]  /*9d40*/  FADD.FTZ R116, R116, R3 ;  /* 0x0000000374747221 */ /* 0x000fe20000010000 */
[----:B------:R-:W-:Y:S01]  /*9d50*/  MOV R3, R100 ;  /* 0x0000006400037202 */ /* 0x000fe20000000f00 */
[C---:B------:R-:W-:Y:S01]  /*9d60*/  HMMA.16816.F32 R72, R84.reuse, R110, R72 ;  /* 0x0000006e5448723c */ /* 0x040fe20000001848 */
[----:B------:R-:W1:Y:S05]  /*9d70*/  LDSM.16.MT88.4 R108, [R146+0x9000] ;  /* 0x00900000926c783b */ /* 0x000e6a0000004200 */
[----:B------:R-:W1:Y:S01]  /*9d80*/  MUFU.EX2 R124, R124 ;  /* 0x0000007c007c7308 */ /* 0x000e620000000800 */
[----:B------:R-:W-:Y:S04]  /*9d90*/  FADD.FTZ R117, R117, R116 ;  /* 0x0000007475757221 */ /* 0x000fe80000010000 */
[----:B-----5:R-:W-:Y:S01]  /*9da0*/  FADD.FTZ R2, R118, R117 ;  /* 0x0000007576027221 */ /* 0x020fe20000010000 */
[C---:B----4-:R-:W-:Y:S03]  /*9db0*/  HMMA.16816.F32 R76, R84.reuse, R88, R76 ;  /* 0x00000058544c723c */ /* 0x050fe6000000184c */
[C---:B---3--:R-:W-:Y:S01]  /*9dc0*/  F2FP.F16.F32.PACK_AB R23, R119.reuse, R118 ;  /* 0x000000767717723e */ /* 0x048fe200000000ff */
[----:B------:R-:W-:Y:S04]  /*9dd0*/  FADD.FTZ R2, R119, R2 ;  /* 0x0000000277027221 */ /* 0x000fe80000010000 */
[C---:B------:R-:W-:Y:S01]  /*9de0*/  HMMA.16816.F32 R80, R84.reuse, R90, R80 ;  /* 0x0000005a5450723c */ /* 0x040fe20000001850 */
[----:B------:R-:W-:Y:S07]  /*9df0*/  LDSM.16.MT88.4 R88, [R146+0xb000] ;  /* 0x00b000009258783b */ /* 0x000fee0000004200 */
[C---:B--2---:R-:W-:Y:S08]  /*9e00*/  HMMA.16816.F32 R12, R84.reuse, R92, R12 ;  /* 0x0000005c540c723c */ /* 0x044ff0000000180c */
[----:B------:R-:W-:Y:S01]  /*9e10*/  HMMA.16816.F32 R16, R84, R94, R16 ;  /* 0x0000005e5410723c */ /* 0x000fe20000001810 */
[----:B------:R-:W2:Y:S07]  /*9e20*/  LDSM.16.MT88.4 R84, [R150+0xb000] ;  /* 0x00b000009654783b */ /* 0x000eae0000004200 */
[C---:B------:R-:W-:Y:S01]  /*9e30*/  HMMA.16816.F32 R4, R20.reuse, R96, R4 ;  /* 0x000000601404723c */ /* 0x040fe20000001804 */
[----:B------:R-:W3:Y:S07]  /*9e40*/  LDSM.16.MT88.4 R92, [R145+0xb000] ;  /* 0x00b00000915c783b */ /* 0x000eee0000004200 */
[C---:B------:R-:W-:Y:S08]  /*9e50*/  HMMA.16816.F32 R8, R20.reuse, R98, R8 ;  /* 0x000000621408723c */ /* 0x040ff00000001808 */
[C---:B-1----:R-:W-:Y:S08]  /*9e60*/  HMMA.16816.F32 R36, R20.reuse, R108, R36 ;  /* 0x0000006c1424723c */ /* 0x042ff00000001824 */
[C---:B------:R-:W-:Y:S01]  /*9e70*/  HMMA.16816.F32 R40, R20.reuse, R110, R40 ;  /* 0x0000006e1428723c */ /* 0x040fe20000001828 */
[----:B------:R-:W-:Y:S07]  /*9e80*/  LDSM.16.MT88.4 R108, [R145+0x9800] ;  /* 0x00980000916c783b */ /* 0x000fee0000004200 */
[C---:B------:R-:W-:Y:S08]  /*9e90*/  HMMA.16816.F32 R44, R20.reuse, R112, R44 ;  /* 0x00000070142c723c */ /* 0x040ff0000000182c */
[C---:B------:R-:W-:Y:S01]  /*9ea0*/  HMMA.16816.F32 R48, R20.reuse, R114, R48 ;  /* 0x000000721430723c */ /* 0x040fe20000001830 */
[----:B------:R-:W-:Y:S07]  /*9eb0*/  LDSM.16.MT88.4 R112, [R144+0x9800] ;  /* 0x009800009070783b */ /* 0x000fee0000004200 */
[C---:B------:R-:W-:Y:S08]  /*9ec0*/  HMMA.16816.F32 R52, R20.reuse, R24, R52 ;  /* 0x000000181434723c */ /* 0x040ff00000001834 */
[C---:B------:R-:W-:Y:S01]  /*9ed0*/  HMMA.16816.F32 R56, R20.reuse, R26, R56 ;  /* 0x0000001a1438723c */ /* 0x040fe20000001838 */
[----:B------:R-:W1:Y:S07]  /*9ee0*/  LDSM.16.MT88.4 R24, [R144+0xb000] ;  /* 0x00b000009018783b */ /* 0x000e6e0000004200 */
[C---:B--2---:R-:W-:Y:S03]  /*9ef0*/  HMMA.16816.F32 R60, R20.reuse, R84, R60 ;  /* 0x00000054143c723c */ /* 0x044fe6000000183c */
[----:B------:R-:W-:Y:S01]  /*9f00*/  F2FP.F16.F32.PACK_AB R85, R138, R137 ;  /* 0x000000898a55723e */ /* 0x000fe200000000ff */
[----:B------:R-:W-:Y:S01]  /*9f10*/  FADD.FTZ R137, R137, R2 ;  /* 0x0000000289897221 */ /* 0x000fe20000010000 */
[----:B------:R-:W-:Y:S01]  /*9f20*/  F2FP.F16.F32.PACK_AB R84, R141, R140 ;  /* 0x0000008c8d54723e */ /* 0x000fe200000000ff */
[----:B------:R-:W-:Y:S01]  /*9f30*/  FADD.FTZ R140, R140, R135 ;  /* 0x000000878c8c7221 */ /* 0x000fe20000010000 */
[----:B------:R-:W-:Y:S01]  /*9f40*/  MOV R2, R101 ;  /* 0x0000006500027202 */ /* 0x000fe20000000f00 */
        /* <DEDUP_REMOVED lines=12> */
[C---:B---3--:R-:W-:Y:S08]  /*a010*/  HMMA.16816.F32 R76, R20.reuse, R92, R76 ;  /* 0x0000005c144c723c */ /* 0x048ff0000000184c */
[C---:B------:R-:W-:Y:S08]  /*a020*/  HMMA.16816.F32 R80, R20.reuse, R94, R80 ;  /* 0x0000005e1450723c */ /* 0x040ff00000001850 */
[C---:B-1----:R-:W-:Y:S08]  /*a030*/  HMMA.16816.F32 R12, R20.reuse, R24, R12 ;  /* 0x00000018140c723c */ /* 0x042ff0000000180c */
[----:B------:R-:W-:Y:S01]  /*a040*/  HMMA.16816.F32 R16, R20, R26, R16 ;  /* 0x0000001a1410723c */ /* 0x000fe20000001810 */
[----:B------:R-:W1:Y:S07]  /*a050*/  LDSM.16.MT88.4 R20, [R146+0xb800] ;  /* 0x00b800009214783b */ /* 0x000e6e0000004200 */
[C---:B------:R-:W-:Y:S01]  /*a060*/  HMMA.16816.F32 R96, R84.reuse, R28, R4 ;  /* 0x0000001c5460723c */ /* 0x040fe20000001804 */
[----:B------:R-:W3:Y:S07]  /*a070*/  LDSM.16.MT88.4 R4, [R145+0xb800] ;  /* 0x00b800009104783b */ /* 0x000eee0000004200 */
[C---:B------:R-:W-:Y:S01]  /*a080*/  HMMA.16816.F32 R92, R84.reuse, R30, R8 ;  /* 0x0000001e545c723c */ /* 0x040fe20000001808 */
[----:B------:R-:W4:Y:S07]  /*a090*/  LDSM.16.MT88.4 R8, [R144+0xb800] ;  /* 0x00b800009008783b */ /* 0x000f2e0000004200 */
[C---:B--2---:R-:W-:Y:S08]  /*a0a0*/  HMMA.16816.F32 R36, R84.reuse, R88, R36 ;  /* 0x000000585424723c */ /* 0x044ff00000001824 */
[C---:B------:R-:W-:Y:S08]  /*a0b0*/  HMMA.16816.F32 R40, R84.reuse, R90, R40 ;  /* 0x0000005a5428723c */ /* 0x040ff00000001828 */
[C---:B------:R-:W-:Y:S08]  /*a0c0*/  HMMA.16816.F32 R44, R84.reuse, R108, R44 ;  /* 0x0000006c542c723c */ /* 0x040ff0000000182c */
[C---:B------:R-:W-:Y:S08]  /*a0d0*/  HMMA.16816.F32 R48, R84.reuse, R110, R48 ;  /* 0x0000006e5430723c */ /* 0x040ff00000001830 */
[C---:B------:R-:W-:Y:S08]  /*a0e0*/  HMMA.16816.F32 R52, R84.reuse, R112, R52 ;  /* 0x000000705434723c */ /* 0x040ff00000001834 */
[C---:B------:R-:W-:Y:S08]  /*a0f0*/  HMMA.16816.F32 R56, R84.reuse, R114, R56 ;  /* 0x000000725438723c */ /* 0x040ff00000001838 */
[C---:B------:R-:W-:Y:S08]  /*a100*/  HMMA.16816.F32 R60, R84.reuse, R32, R60 ;  /* 0x00000020543c723c */ /* 0x040ff0000000183c */
[C---:B------:R-:W-:Y:S08]  /*a110*/  HMMA.16816.F32 R64, R84.reuse, R34, R64 ;  /* 0x000000225440723c */ /* 0x040ff00000001840 */
[C---:B-1----:R-:W-:Y:S08]  /*a120*/  HMMA.16816.F32 R68, R84.reuse, R20, R68 ;  /* 0x000000145444723c */ /* 0x042ff00000001844 */
[C---:B------:R-:W-:Y:S08]  /*a130*/  HMMA.16816.F32 R72, R84.reuse, R22, R72 ;  /* 0x000000165448723c */ /* 0x040ff00000001848 */
[C---:B---3--:R-:W-:Y:S08]  /*a140*/  HMMA.16816.F32 R76, R84.reuse, R4, R76 ;  /* 0x00000004544c723c */ /* 0x048ff0000000184c */
[C---:B------:R-:W-:Y:S08]  /*a150*/  HMMA.16816.F32 R80, R84.reuse, R6, R80 ;  /* 0x000000065450723c */ /* 0x040ff00000001850 */
[C---:B----4-:R-:W-:Y:S08]  /*a160*/  HMMA.16816.F32 R88, R84.reuse, R8, R12 ;  /* 0x000000085458723c */ /* 0x050ff0000000180c */
[----:B------:R-:W-:Y:S01]  /*a170*/  HMMA.16816.F32 R84, R84, R10, R16 ;  /* 0x0000000a5454723c */ /* 0x000fe20000001810 */
[----:B------:R-:W-:Y:S08]  /*a180*/  @!UPT UIADD3 URZ, UPT, UPT, URZ, URZ, URZ ;  /* 0x000000fffffff290 */ /* 0x000ff0000fffe0ff */
[----:B------:R-:W-:Y:S11]  /*a190*/  @P0 BRA `(.L_x_850) ;  /* 0xffffffdc00740947 */ /* 0x000ff6000383ffff */
.L_x_849:
[----:B------:R-:W1:Y:S01]  /*a1a0*/  SHFL.BFLY PT, R11, R174, 0x2, 0x1f ;  /* 0x0c401f00ae0b7f89 */ /* 0x000e6200000e0000 */
[----:B------:R-:W2:Y:S01]  /*a1b0*/  S2UR UR4, SR_CgaCtaId ;  /* 0x00000000000479c3 */ /* 0x000ea20000008800 */
[----:B------:R-:W-:Y:S02]  /*a1c0*/  UMOV UR5, 0x400 ;  /* 0x0000040000057882 */ /* 0x000fe40000000000 */
[----:B------:R-:W3:Y:S01]  /*a1d0*/  SHFL.BFLY PT, R10, R175, 0x2, 0x1f ;  /* 0x0c401f00af0a7f89 */ /* 0x000ee200000e0000 */
[----:B------:R-:W4:Y:S04]  /*a1e0*/  S2R R4, SR_TID.X ;  /* 0x0000000000047919 */ /* 0x000f280000002100 */
[----:B------:R-:W5:Y:S08]  /*a1f0*/  LDC R25, c[0x0][0x434] ;  /* 0x00010d00ff197b82 */ /* 0x000f700000000800 */
[----:B------:R-:W5:Y:S01]  /*a200*/  LDC.U8 R16, c[0x0][0x548] ;  /* 0x00015200ff107b82 */ /* 0x000f620000000000 */
        /* <DEDUP_REMOVED lines=28> */
[----:B------:R-:W-:Y:S01]  /*a3d0*/  IADD3 R15, PT, PT, R7, 0x40, RZ ;  /* 0x00000040070f7810 */ /* 0x000fe20007ffe0ff */
[C---:B------:R-:W-:Y:S01]  /*a3e0*/  FMUL.FTZ R96, R9.reuse, R96 ;  /* 0x0000006009607220 */ /* 0x040fe20000410000 */
[C---:B------:R-:W-:Y:S01]  /*a3f0*/  FMUL.FTZ R97, R9.reuse, R97 ;  /* 0x0000006109617220 */ /* 0x040fe20000410000 */
[----:B------:R-:W-:Y:S01]  /*a400*/  SEL R2, R2, 0xffffffe0, !P2 ;  /* 0xffffffe002027807 */ /* 0x000fe20005000000 */
[C---:B------:R-:W-:Y:S01]  /*a410*/  FMUL.FTZ R92, R9.reuse, R92 ;  /* 0x0000005c095c7220 */ /* 0x040fe20000410000 */
        /* <DEDUP_REMOVED lines=18> */
[----:B------:R-:W-:Y:S01]  /*a540*/  IADD3 R11, PT, PT, R2, R7, RZ ;  /* 0x00000007020b7210 */ /* 0x000fe20007ffe0ff */
[----:B------:R-:W-:Y:S01]  /*a550*/  FMUL.FTZ R48, R9, R48 ;  /* 0x0000003009307220 */ /* 0x000fe20000410000 */
[----:B------:R-:W-:Y:S01]  /*a560*/  @P1 IADD3 R15, PT, PT, R7, -0x40, RZ ;  /* 0xffffffc0070f1810 */ /* 0x000fe20007ffe0ff */
[----:B------:R-:W-:Y:S01]  /*a570*/  FMUL.FTZ R49, R9, R49 ;  /* 0x0000003109317220 */ /* 0x000fe20000410000 */
[C---:B------:R-:W-:Y:S01]  /*a580*/  FMUL.FTZ R50, R8.reuse, R50 ;  /* 0x0000003208327220 */ /* 0x040fe20000410000 */
[C---:B------:R-:W-:Y:S01]  /*a590*/  FMUL.FTZ R51, R8.reuse, R51 ;  /* 0x0000003308337220 */ /* 0x040fe20000410000 */
[----:B------:R-:W-:Y:S01]  /*a5a0*/  F2FP.F16.F32.PACK_AB R96, R97, R96 ;  /* 0x000000606160723e */ /* 0x000fe200000000ff */
[----:B------:R-:W-:Y:S01]  /*a5b0*/  FMUL.FTZ R52, R9, R52 ;  /* 0x0000003409347220 */ /* 0x000fe20000410000 */
[----:B------:R-:W-:Y:S01]  /*a5c0*/  F2FP.F16.F32.PACK_AB R98, R99, R98 ;  /* 0x000000626362723e */ /* 0x000fe200000000ff */
[----:B------:R-:W-:Y:S01]  /*a5d0*/  FMUL.FTZ R53, R9, R53 ;  /* 0x0000003509357220 */ /* 0x000fe20000410000 */
[C---:B------:R-:W-:Y:S01]  /*a5e0*/  FMUL.FTZ R54, R8.reuse, R54 ;  /* 0x0000003608367220 */ /* 0x040fe20000410000 */
[----:B------:R-:W-:Y:S01]  /*a5f0*/  FMUL.FTZ R55, R8, R55 ;  /* 0x0000003708377220 */ /* 0x000fe20000410000 */
[----:B------:R-:W-:Y:S01]  /*a600*/  F2FP.F16.F32.PACK_AB R92, R93, R92 ;  /* 0x0000005c5d5c723e */ /* 0x000fe200000000ff */
[----:B------:R-:W-:Y:S01]  /*a610*/  FMUL.FTZ R56, R9, R56 ;  /* 0x0000003809387220 */ /* 0x000fe20000410000 */
[----:B------:R-:W-:Y:S01]  /*a620*/  F2FP.F16.F32.PACK_AB R94, R95, R94 ;  /* 0x0000005e5f5e723e */ /* 0x000fe200000000ff */
[----:B------:R-:W-:Y:S01]  /*a630*/  FMUL.FTZ R57, R9, R57 ;  /* 0x0000003909397220 */ /* 0x000fe20000410000 */
[----:B------:R-:W-:Y:S01]  /*a640*/  IADD3 R13, PT, PT, R0, R7, RZ ;  /* 0x00000007000d7210 */ /* 0x000fe20007ffe0ff */
        /* <DEDUP_REMOVED lines=13> */
[----:B------:R-:W-:Y:S01]  /*a720*/  FMUL.FTZ R66, R8, R66 ;  /* 0x0000004208427220 */ /* 0x000fe20000410000 */
[----:B------:R-:W-:Y:S01]  /*a730*/  IADD3 R19, PT, PT, R2, R15, RZ ;  /* 0x0000000f02137210 */ /* 0x000fe20007ffe0ff */
[C---:B------:R-:W-:Y:S01]  /*a740*/  FMUL.FTZ R67, R8.reuse, R67 ;  /* 0x0000004308437220 */ /* 0x040fe20000410000 */
[----:B--2---:R-:W-:Y:S01]  /*a750*/  ISETP.NE.AND P1, PT, R3, RZ, PT ;  /* 0x000000ff0300720c */ /* 0x004fe20003f25270 */
[----:B------:R-:W-:Y:S01]  /*a760*/  FMUL.FTZ R68, R9, R68 ;  /* 0x0000004409447220 */ /* 0x000fe20000410000 */
        /* <DEDUP_REMOVED lines=8> */
[C---:B------:R-:W-:Y:S01]  /*a7f0*/  FMUL.FTZ R72, R9.reuse, R72 ;  /* 0x0000004809487220 */ /* 0x040fe20000410000 */
[----:B------:R-:W-:Y:S01]  /*a800*/  IADD3 R21, PT, PT, R0, R15, RZ ;  /* 0x0000000f00157210 */ /* 0x000fe20007ffe0ff */
[----:B------:R-:W-:Y:S01]  /*a810*/  STS [R7+0x400], R98 ;  /* 0x0004006207007388 */ /* 0x000fe20000000800 */
[----:B------:R-:W-:Y:S01]  /*a820*/  FMUL.FTZ R73, R9, R73 ;  /* 0x0000004909497220 */ /* 0x000fe20000410000 */
[C---:B------:R-:W-:Y:S01]  /*a830*/  FMUL.FTZ R74, R8.reuse, R74 ;  /* 0x0000004a084a7220 */ /* 0x040fe20000410000 */
[C---:B------:R-:W-:Y:S01]  /*a840*/  FMUL.FTZ R75, R8.reuse, R75 ;  /* 0x0000004b084b7220 */ /* 0x040fe20000410000 */
        /* <DEDUP_REMOVED lines=17> */
[C---:B------:R-:W-:Y:S01]  /*a960*/  FMUL.FTZ R83, R8.reuse, R83 ;  /* 0x0000005308537220 */ /* 0x040fe20000410000 */
[----:B------:R-:W-:Y:S01]  /*a970*/  F2FP.F16.F32.PACK_AB R60, R61, R60 ;  /* 0x0000003c3d3c723e */ /* 0x000fe200000000ff */
[----:B------:R-:W-:Y:S01]  /*a980*/  STS [R17], R40 ;  /* 0x0000002811007388 */ /* 0x000fe20000000800 */
[----:B------:R-:W-:Y:S01]  /*a990*/  F2FP.F16.F32.PACK_AB R62, R63, R62 ;  /* 0x0000003e3f3e723e */ /* 0x000fe200000000ff */
[C---:B------:R-:W-:Y:S01]  /*a9a0*/  FMUL.FTZ R88, R9.reuse, R88 ;  /* 0x0000005809587220 */ /* 0x040fe20000410000 */
[C---:B------:R-:W-:Y:S01]  /*a9b0*/  FMUL.FTZ R89, R9.reuse, R89 ;  /* 0x0000005909597220 */ /* 0x040fe20000410000 */
[----:B------:R-:W-:Y:S01]  /*a9c0*/  STS [R17+0x400], R42 ;  /* 0x0004002a11007388 */ /* 0x000fe20000000800 */
[----:B------:R-:W-:Y:S01]  /*a9d0*/  FMUL.FTZ R84, R9, R84 ;  /* 0x0000005409547220 */ /* 0x000fe20000410000 */
[C---:B------:R-:W-:Y:S01]  /*a9e0*/  FMUL.FTZ R90, R8.reuse, R90 ;  /* 0x0000005a085a7220 */ /* 0x040fe20000410000 */
[C---:B------:R-:W-:Y:S01]  /*a9f0*/  FMUL.FTZ R91, R8.reuse, R91 ;  /* 0x0000005b085b7220 */ /* 0x040fe20000410000 */
[----:B------:R-:W-:Y:S01]  /*aa00*/  F2FP.F16.F32.PACK_AB R64, R65, R64 ;  /* 0x000000404140723e */ /* 0x000fe200000000ff */
[----:B------:R-:W-:Y:S01]  /*aa10*/  STS [R15], R44 ;  /* 0x0000002c0f007388 */ /* 0x000fe20000000800 */
[----:B------:R-:W-:Y:S01]  /*aa20*/  F2FP.F16.F32.PACK_AB R66, R67, R66 ;  /* 0x000000424342723e */ /* 0x000fe200000000ff */
[----:B------:R-:W-:Y:S01]  /*aa30*/  FMUL.FTZ R9, R9, R85 ;  /* 0x0000005509097220 */ /* 0x000fe20000410000 */
[C---:B------:R-:W-:Y:S01]  /*aa40*/  FMUL.FTZ R86, R8.reuse, R86 ;  /* 0x0000005608567220 */ /* 0x040fe20000410000 */
[----:B------:R-:W-:Y:S01]  /*aa50*/  STS [R15+0x400], R46 ;  /* 0x0004002e0f007388 */ /* 0x000fe20000000800 */
[----:B------:R-:W-:Y:S01]  /*aa60*/  FMUL.FTZ R87, R8, R87 ;  /* 0x0000005708577220 */ /* 0x000fe20000410000 */
[----:B------:R-:W-:Y:S01]  /*aa70*/  F2FP.F16.F32.PACK_AB R68, R69, R68 ;  /* 0x000000444544723e */ /* 0x000fe200000000ff */
[----:B------:R-:W5:Y:S01]  /*aa80*/  LDC R0, c[0x0][0x434] ;  /* 0x00010d00ff007b82 */ /* 0x000f620000000800 */
[----:B------:R-:W-:Y:S01]  /*aa90*/  F2FP.F16.F32.PACK_AB R70, R71, R70 ;  /* 0x000000464746723e */ /* 0x000fe200000000ff */
[----:B------:R-:W-:Y:S01]  /*aaa0*/  STS [R21], R48 ;  /* 0x0000003015007388 */ /* 0x000fe20000000800 */
[----:B------:R-:W-:-:S02]  /*aab0*/  F2FP.F16.F32.PACK_AB R72, R73, R72 ;  /* 0x000000484948723e */ /* 0x000fc400000000ff */
[----:B------:R-:W-:Y:S01]  /*aac0*/  F2FP.F16.F32.PACK_AB R74, R75, R74 ;  /* 0x0000004a4b4a723e */ /* 0x000fe200000000ff */
[----:B------:R-:W-:Y:S01]  /*aad0*/  STS [R21+0x400], R50 ;  /* 0x0004003215007388 */ /* 0x000fe20000000800 */
[----:B------:R-:W-:Y:S01]  /*aae0*/  F2FP.F16.F32.PACK_AB R76, R77, R76 ;  /* 0x0000004c4d4c723e */ /* 0x000fe200000000ff */
[----:B------:R-:W5:Y:S01]  /*aaf0*/  @P1 LDC R8, c[0x0][0x430] ;  /* 0x00010c00ff081b82 */ /* 0x000f620000000800 */
[----:B------:R-:W-:Y:S01]  /*ab00*/  F2FP.F16.F32.PACK_AB R78, R79, R78 ;  /* 0x0000004e4f4e723e */ /* 0x000fe200000000ff */
[----:B------:R-:W-:Y:S01]  /*ab10*/  STS [R19], R52 ;  /* 0x0000003413007388 */ /* 0x000fe20000000800 */
[----:B------:R-:W-:Y:S02]  /*ab20*/  F2FP.F16.F32.PACK_AB R80, R81, R80 ;  /* 0x000000505150723e */ /* 0x000fe400000000ff */
[----:B------:R-:W-:Y:S01]  /*ab30*/  F2FP.F16.F32.PACK_AB R82, R83, R82 ;  /* 0x000000525352723e */ /* 0x000fe200000000ff */
[----:B------:R-:W-:Y:S01]  /*ab40*/  STS [R19+0x400], R54 ;  /* 0x0004003613007388 */ /* 0x000fe20000000800 */
[----:B------:R-:W-:Y:S01]  /*ab50*/  F2FP.F16.F32.PACK_AB R88, R89, R88 ;  /* 0x000000585958723e */ /* 0x000fe200000000ff */
[----:B------:R-:W1:Y:S01]  /*ab60*/  @P2 LDC.64 R2, c[0x0][0x408] ;  /* 0x00010200ff022b82 */ /* 0x000e620000000a00 */
[----:B------:R-:W-:Y:S01]  /*ab70*/  F2FP.F16.F32.PACK_AB R90, R91, R90 ;  /* 0x0000005a5b5a723e */ /* 0x000fe200000000ff */
[----:B------:R-:W-:Y:S01]  /*ab80*/  STS [R23], R56 ;  /* 0x0000003817007388 */ /* 0x000fe20000000800 */
[----:B------:R-:W-:-:S02]  /*ab90*/  F2FP.F16.F32.PACK_AB R9, R9, R84 ;  /* 0x000000540909723e */ /* 0x000fc400000000ff */
[----:B------:R-:W-:Y:S01]  /*aba0*/  F2FP.F16.F32.PACK_AB R86, R87, R86 ;  /* 0x000000565756723e */ /* 0x000fe200000000ff */
[----:B------:R-:W-:Y:S04]  /*abb0*/  STS [R23+0x400], R58 ;  /* 0x0004003a17007388 */ /* 0x000fe80000000800 */
[----:B------:R-:W-:Y:S04]  /*abc0*/  STS [R7+0x2000], R60 ;  /* 0x0020003c07007388 */ /* 0x000fe80000000800 */
[----:B------:R-:W-:Y:S01]  /*abd0*/  STS [R7+0x2400], R62 ;  /* 0x0024003e07007388 */ /* 0x000fe20000000800 */
[----:B-----5:R-:W-:-:S03]  /*abe0*/  @P1 IMAD R0, R8, R25, RZ ;  /* 0x0000001908001224 */ /* 0x020fc600078e02ff */
        /* <DEDUP_REMOVED lines=9> */
[----:B------:R4:W-:Y:S01]  /*ac80*/  STS [R21+0x2400], R82 ;  /* 0x0024005215007388 */ /* 0x0009e20000000800 */
[----:B--2---:R-:W2:Y:S03]  /*ac90*/  @!P2 LDC.64 R10, c[0x0][0x400] ;  /* 0x00010000ff0aab82 */ /* 0x004ea60000000a00 */
[----:B------:R1:W-:Y:S04]  /*aca0*/  STS [R19+0x2000], R88 ;  /* 0x0020005813007388 */ /* 0x0003e80000000800 */
[----:B------:R1:W-:Y:S01]  /*acb0*/  STS [R19+0x2400], R90 ;  /* 0x0024005a13007388 */ /* 0x0003e20000000800 */
[----:B---3--:R-:W3:Y:S03]  /*acc0*/  @P1 LDC R17, c[0x0][0x430] ;  /* 0x00010c00ff111b82 */ /* 0x008ee60000000800 */
[----:B------:R1:W-:Y:S04]  /*acd0*/  STS [R23+0x2000], R9 ;  /* 0x0020000917007388 */ /* 0x0003e80000000800 */
[----:B------:R1:W-:Y:S01]  /*ace0*/  STS [R23+0x2400], R86 ;  /* 0x0024005617007388 */ /* 0x0003e20000000800 */
[----:B------:R-:W1:Y:S01]  /*acf0*/  S2R R7, SR_CTAID.Z ;  /* 0x0000000000077919 */ /* 0x000e620000002700 */
[----:B----4-:R-:W-:Y:S01]  /*ad00*/  @P1 MOV R21, 0x1 ;  /* 0x0000000100151802 */ /* 0x010fe20000000f00 */
[----:B------:R-:W-:Y:S06]  /*ad10*/  @P1 BRA `(.L_x_853) ;  /* 0x0000000000201947 */ /* 0x000fec0003800000 */
[----:B------:R-:W-:Y:S01]  /*ad20*/  ISETP.NE.AND P0, PT, R16, RZ, PT ;  /* 0x000000ff1000720c */ /* 0x000fe20003f05270 */
[----:B------:R-:W4:-:S12]  /*ad30*/  LDC R8, c[0x0][0x3e0] ;  /* 0x0000f800ff087b82 */ /* 0x000f180000000800 */
[----:B------:R-:W4:Y:S01]  /*ad40*/  @P0 LDC R21, c[0x0][0x454] ;  /* 0x00011500ff150b82 */ /* 0x000f220000000800 */
[----:B---3--:R-:W-:Y:S02]  /*ad50*/  @P0 MOV R17, 0x1 ;  /* 0x0000000100110802 */ /* 0x008fe40000000f00 */
[----:B------:R-:W-:-:S05]  /*ad60*/  @!P0 MOV R17, 0x1 ;  /* 0x0000000100118802 */ /* 0x000fca0000000f00 */
[----:B------:R-:W3:Y:S01]  /*ad70*/  @P0 LDC R0, c[0x0][0x454] ;  /* 0x00011500ff000b82 */ /* 0x000ee20000000800 */
[-C--:B----4-:R-:W-:Y:S02]  /*ad80*/  @P0 IMAD R21, R21, R8.reuse, RZ ;  /* 0x0000000815150224 */ /* 0x090fe400078e02ff */
[----:B------:R-:W-:-:S07]  /*ad90*/  @!P0 IMAD R21, R25, R8, RZ ;  /* 0x0000000819158224 */ /* 0x000fce00078e02ff */
.L_x_853:
[----:B------:R-:W-:Y:S01]  /*ada0*/  BAR.SYNC.DEFER_BLOCKING 0x0 ;  /* 0x0000000000007b1d */ /* 0x000fe20000010000 */
[----:B------:R-:W-:Y:S01]  /*adb0*/  ISETP.NE.AND P0, PT, R16, RZ, !P1 ;  /* 0x000000ff1000720c */ /* 0x000fe20004f05270 */
[----:B-12---:R-:W-:Y:S01]  /*adc0*/  @!P2 IMAD.WIDE.U32 R22, R166, R10, RZ ;  /* 0x0000000aa616a225 */ /* 0x006fe200078e00ff */
[----:B------:R-:W-:Y:S02]  /*add0*/  ISETP.NE.AND P1, PT, R165, -0x1, PT ;  /* 0xffffffffa500780c */ /* 0x000fe40003f25270 */
[----:B------:R-:W-:-:S03]  /*ade0*/  SHF.R.U32.HI R16, RZ, 0x1, R4 ;  /* 0x00000001ff107819 */ /* 0x000fc60000011604 */
[----:B------:R-:W1:Y:S01]  /*adf0*/  @P4 LDC R10, c[0x0][0x458] ;  /* 0x00011600ff0a4b82 */ /* 0x000e620000000800 */
[----:B------:R-:W2:Y:S01]  /*ae00*/  @P4 MUFU.LG2 R6, R6 ;  /* 0x0000000600064308 */ /* 0x000ea20000000c00 */
[----:B------:R-:W4:Y:S01]  /*ae10*/  S2R R8, SR_TID.X ;  /* 0x0000000000087919 */ /* 0x000f220000002100 */
[C---:B------:R-:W-:Y:S01]  /*ae20*/  @P2 IMAD.WIDE.U32 R18, R165.reuse, R2, RZ ;  /* 0x00000002a5122225 */ /* 0x040fe200078e00ff */
[----:B------:R-:W-:Y:S01]  /*ae30*/  LOP3.LUT P5, RZ, R4, 0x3, RZ, 0xc0, !PT ;  /* 0x0000000304ff7812 */ /* 0x000fe200078ac0ff */
[----:B------:R-:W-:Y:S01]  /*ae40*/  BSSY.RECONVERGENT B0, `(.L_x_854) ;  /* 0x000002c000007945 */ /* 0x000fe20003800200 */
[----:B------:R-:W-:Y:S01]  /*ae50*/  SHF.R.U32.HI R4, RZ, 0x2, R4 ;  /* 0x00000002ff047819 */ /* 0x000fe20000011604 */
[----:B------:R-:W-:Y:S01]  /*ae60*/  @!P2 IMAD R11, R166, R11, R23 ;  /* 0x0000000ba60ba224 */ /* 0x000fe200078e0217 */
[----:B------:R-:W5:Y:S01]  /*ae70*/  @P3 LDC R9, c[0x0][0x458] ;  /* 0x00011600ff093b82 */ /* 0x000f620000000800 */
[----:B------:R-:W2:Y:S01]  /*ae80*/  @P3 MUFU.LG2 R5, R5 ;  /* 0x0000000500053308 */ /* 0x000ea20000000c00 */
[----:B------:R-:W-:Y:S01]  /*ae90*/  @P2 IMAD R11, R165, R3, R19 ;  /* 0x00000003a50b2224 */ /* 0x000fe200078e0213 */
[----:B------:R-:W-:Y:S01]  /*aea0*/  LOP3.LUT R23, R16, 0x30, RZ, 0xc0, !PT ;  /* 0x0000003010177812 */ /* 0x000fe200078ec0ff */
[----:B---3--:R-:W-:-:S02]  /*aeb0*/  IMAD R2, R7, R0, RZ ;  /* 0x0000000007027224 */ /* 0x008fc400078e02ff */
[C---:B------:R-:W-:Y:S01]  /*aec0*/  @!P1 IMAD R165, R166.reuse, R25, RZ ;  /* 0x00000019a6a59224 */ /* 0x040fe200078e02ff */
[----:B------:R-:W-:Y:S01]  /*aed0*/  LOP3.LUT R0, R23, 0x7, R4, 0xf8, !PT ;  /* 0x0000000717007812 */ /* 0x000fe200078ef804 */
[----:B------:R-:W-:Y:S01]  /*aee0*/  @!P0 IMAD R2, R166, R21, R2 ;  /* 0x00000015a6028224 */ /* 0x000fe200078e0202 */
[----:B------:R3:W3:Y:S02]  /*aef0*/  LDS.128 R12, [R169+0x1800] ;  /* 0x00180000a90c7984 */ /* 0x0006e40000000c00 */
[----:B------:R-:W-:Y:S01]  /*af00*/  SHF.R.S32.HI R3, RZ, 0x1f, R165 ;  /* 0x0000001fff037819 */ /* 0x000fe200000114a5 */
[----:B------:R-:W-:Y:S01]  /*af10*/  IMAD R21, R170, R17, RZ ;  /* 0x00000011aa157224 */ /* 0x000fe200078e02ff */
[----:B------:R-:W-:Y:S01]  /*af20*/  SEL R165, R165, RZ, P0 ;  /* 0x000000ffa5a57207 */ /* 0x000fe20000000000 */
[----:B--2---:R-:W-:Y:S01]  /*af30*/  @P4 FMUL.FTZ R4, R6, 0.69314718246459960938 ;  /* 0x3f31721806044820 */ /* 0x004fe20000410000 */
[----:B------:R-:W-:Y:S01]  /*af40*/  SEL R3, R3, RZ, P0 ;  /* 0x000000ff03037207 */ /* 0x000fe20000000000 */
[----:B------:R-:W-:Y:S01]  /*af50*/  IMAD.MOV.U32 R20, RZ, RZ, 0x7f800000 ;  /* 0x7f800000ff147424 */ /* 0x000fe200078e00ff */
[--C-:B------:R-:W-:Y:S01]  /*af60*/  IADD3 R6, P1, P0, R21, R165, R2.reuse ;  /* 0x000000a515067210 */ /* 0x100fe2000783e002 */
[----:B------:R-:W-:Y:S01]  /*af70*/  @P3 FMUL.FTZ R5, R5, 0.69314718246459960938 ;  /* 0x3f31721805053820 */ /* 0x000fe20000410000 */
[----:B------:R-:W-:Y:S01]  /*af80*/  SHF.R.S32.HI R24, RZ, 0x1f, R21 ;  /* 0x0000001fff187819 */ /* 0x000fe20000011415 */
[----:B------:R-:W-:Y:S01]  /*af90*/  IMAD.MOV.U32 R16, RZ, RZ, 0x7f800000 ;  /* 0x7f800000ff107424 */ /* 0x000fe200078e00ff */
[----:B------:R-:W-:Y:S01]  /*afa0*/  SHF.R.S32.HI R2, RZ, 0x1f, R2 ;  /* 0x0000001fff027819 */ /* 0x000fe20000011402 */
[----:B-1----:R-:W-:Y:S01]  /*afb0*/  @P4 FFMA.FTZ R20, R101, R10, R4 ;  /* 0x0000000a65144223 */ /* 0x002fe20000010004 */
[----:B-----5:R-:W-:-:S02]  /*afc0*/  @P3 FFMA.FTZ R16, R100, R9, R5 ;  /* 0x0000000964103223 */ /* 0x020fc40000010005 */
[----:B------:R-:W-:Y:S01]  /*afd0*/  IADD3.X R24, PT, PT, R24, R3, R2, P1, P0 ;  /* 0x0000000318187210 */ /* 0x000fe20000fe0402 */
[----:B---34-:R-:W-:Y:S06]  /*afe0*/  @P5 BRA `(.L_x_855) ;  /* 0x0000000000445947 */ /* 0x018fec0003800000 */
        /* <DEDUP_REMOVED lines=17> */
.L_x_855:
[----:B------:R-:W-:Y:S05]  /*b100*/  BSYNC.RECONVERGENT B0 ;  /* 0x0000000000007941 */ /* 0x000fea0003800200 */
.L_x_854:
[----:B------:R-:W2:Y:S01]  /*b110*/  LDCU.64 UR4, c[0x0][0x410] ;  /* 0x00008200ff0477ac */ /* 0x000ea20008000a00 */
[----:B------:R-:W-:Y:S01]  /*b120*/  @P2 IMAD.MOV.U32 R22, RZ, RZ, R18 ;  /* 0x000000ffff162224 */ /* 0x000fe200078e0012 */
[----:B------:R-:W-:Y:S01]  /*b130*/  SHF.R.U32.HI R8, RZ, 0x3, R8 ;  /* 0x00000003ff087819 */ /* 0x000fe20000011608 */
[----:B------:R-:W-:Y:S03]  /*b140*/  BSSY.RECONVERGENT B0, `(.L_x_856) ;  /* 0x000001f000007945 */ /* 0x000fe60003800200 */
[----:B------:R-:W-:Y:S01]  /*b150*/  IADD3 R22, P0, PT, R160, R22, RZ ;  /* 0x00000016a0167210 */ /* 0x000fe20007f1e0ff */
[C---:B------:R-:W-:Y:S01]  /*b160*/  VIADD R9, R8.reuse, 0x10 ;  /* 0x0000001008097836 */ /* 0x040fe20000000000 */
[C---:B-1----:R-:W-:Y:S01]  /*b170*/  IADD3 R5, PT, PT, R8.reuse, 0x20, RZ ;  /* 0x0000002008057810 */ /* 0x042fe20007ffe0ff */
[----:B------:R-:W-:Y:S01]  /*b180*/  VIADD R3, R8, 0x30 ;  /* 0x0000003008037836 */ /* 0x000fe20000000000 */
[----:B------:R-:W-:-:S02]  /*b190*/  IADD3.X R23, PT, PT, RZ, R11, RZ, P0, !PT ;  /* 0x0000000bff177210 */ /* 0x000fc400007fe4ff */
[-C--:B------:R-:W-:Y:S01]  /*b1a0*/  ISETP.GE.AND P2, PT, R9, R158.reuse, PT ;  /* 0x0000009e0900720c */ /* 0x080fe20003f46270 */
[----:B------:R-:W-:Y:S01]  /*b1b0*/  IMAD.MOV.U32 R9, RZ, RZ, RZ ;  /* 0x000000ffff097224 */ /* 0x000fe200078e00ff */
[-C--:B------:R-:W-:Y:S02]  /*b1c0*/  ISETP.GE.AND P0, PT, R3, R158.reuse, PT ;  /* 0x0000009e0300720c */ /* 0x080fe40003f06270 */
[-C--:B------:R-:W-:Y:S01]  /*b1d0*/  ISETP.GE.AND P1, PT, R5, R158.reuse, PT ;  /* 0x0000009e0500720c */ /* 0x080fe20003f26270 */
[----:B------:R-:W-:Y:S01]  /*b1e0*/  IMAD.WIDE.U32 R16, R167, 0x40, R8 ;  /* 0x00000040a7107825 */ /* 0x000fe200078e0008 */
[----:B------:R-:W-:Y:S02]  /*b1f0*/  ISETP.GE.AND P3, PT, R8, R158, PT ;  /* 0x0000009e0800720c */ /* 0x000fe40003f66270 */
[----:B------:R1:W3:Y:S01]  /*b200*/  LDS.128 R8, [R169] ;  /* 0x00000000a9087984 */ /* 0x0002e20000000c00 */
[----:B--2---:R-:W-:-:S04]  /*b210*/  IMAD.WIDE.U32 R2, R7, UR4, R22 ;  /* 0x0000000407027c25 */ /* 0x004fc8000f8e0016 */
[----:B------:R-:W-:Y:S02]  /*b220*/  IMAD R21, R7, UR5, R3 ;  /* 0x0000000507157c24 */ /* 0x000fe4000f8e0203 */
[----:B------:R1:W2:Y:S04]  /*b230*/  LDS.128 R4, [R169+0x2000] ;  /* 0x00200000a9047984 */ /* 0x0002a80000000c00 */
[----:B------:R-:W-:Y:S05]  /*b240*/  @P3 BRA `(.L_x_857) ;  /* 0x0000000000383947 */ /* 0x000fea0003800000 */
[----:B------:R-:W4:Y:S01]  /*b250*/  LDCU.64 UR6, c[0x0][0x408] ;  /* 0x00008100ff0677ac */ /* 0x000f220008000a00 */
[----:B------:R-:W-:Y:S01]  /*b260*/  IMAD.MOV.U32 R20, RZ, RZ, R2 ;  /* 0x000000ffff147224 */ /* 0x000fe200078e0002 */
[----:B------:R-:W5:Y:S01]  /*b270*/  LDCU UR8, c[0x0][0x440] ;  /* 0x00008800ff0877ac */ /* 0x000f620008000800 */
[----:B------:R-:W1:Y:S01]  /*b280*/  LDCU.64 UR4, c[0x0][0x3f0] ;  /* 0x00007e00ff0477ac */ /* 0x000e620008000a00 */
[----:B----4-:R-:W-:Y:S02]  /*b290*/  IMAD R19, R17, UR6, RZ ;  /* 0x0000000611137c24 */ /* 0x010fe4000f8e02ff */
[----:B------:R-:W-:Y:S01]  /*b2a0*/  IMAD.WIDE.U32 R22, R16, UR6, R20 ;  /* 0x0000000610167c25 */ /* 0x000fe2000f8e0014 */
[----:B-----5:R-:W-:-:S03]  /*b2b0*/  ISETP.GE.AND P4, PT, R160, UR8, PT ;  /* 0x00000008a0007c0c */ /* 0x020fc6000bf86270 */
[----:B------:R-:W-:Y:S01]  /*b2c0*/  IMAD R0, R16, UR7, R19 ;  /* 0x0000000710007c24 */ /* 0x000fe2000f8e0213 */
[----:B------:R-:W-:Y:S02]  /*b2d0*/  ISETP.GE.AND P3, PT, R159, UR8, PT ;  /* 0x000000089f007c0c */ /* 0x000fe4000bf66270 */
[----:B-1----:R-:W-:Y:S02]  /*b2e0*/  LEA R18, P5, R22, UR4, 0x1 ;  /* 0x0000000416127c11 */ /* 0x002fe4000f8a08ff */
[----:B------:R-:W-:-:S04]  /*b2f0*/  IADD3 R0, PT, PT, R0, R23, RZ ;  /* 0x0000001700007210 */ /* 0x000fc80007ffe0ff */
[----:B------:R-:W-:-:S05]  /*b300*/  LEA.HI.X R19, R22, UR5, R0, 0x1, P5 ;  /* 0x0000000516137c11 */ /* 0x000fca000a8f0c00 */
[----:B---3--:R4:W-:Y:S04]  /*b310*/  @!P4 STG.E.128 desc[UR12][R18.64], R8 ;  /* 0x000000081200c986 */ /* 0x0089e8000c101d0c */
[----:B--2---:R4:W-:Y:S02]  /*b320*/  @!P3 STG.E.128 desc[UR12][R18.64+0x80], R4 ;  /* 0x000080041200b986 */ /* 0x0049e4000c101d0c */
.L_x_857:
[----:B------:R-:W-:Y:S05]  /*b330*/  BSYNC.RECONVERGENT B0 ;  /* 0x0000000000007941 */ /* 0x000fea0003800200 */
.L_x_856:
[----:B---34-:R3:W4:Y:S01]  /*b340*/  LDS.128 R8, [R169+0x800] ;  /* 0x00080000a9087984 */ /* 0x0187220000000c00 */
[----:B------:R-:W-:Y:S03]  /*b350*/  BSSY.RECONVERGENT B0, `(.L_x_858) ;  /* 0x0000014000007945 */ /* 0x000fe60003800200 */
[----:B--2---:R3:W2:Y:S01]  /*b360*/  LDS.128 R4, [R169+0x2800] ;  /* 0x00280000a9047984 */ /* 0x0046a20000000c00 */
[----:B------:R-:W-:Y:S05]  /*b370*/  @P2 BRA `(.L_x_859) ;  /* 0x0000000000442947 */ /* 0x000fea0003800000 */
[----:B------:R-:W5:Y:S01]  /*b380*/  LDCU.64 UR6, c[0x0][0x408] ;  /* 0x00008100ff0677ac */ /* 0x000f620008000a00 */
[----:B------:R-:W-:Y:S01]  /*b390*/  IADD3 R19, P2, PT, R16, 0x10, RZ ;  /* 0x0000001010137810 */ /* 0x000fe20007f5e0ff */
        /* <DEDUP_REMOVED lines=13> */
[----:B----4-:R1:W-:Y:S04]  /*b470*/  @!P3 STG.E.128 desc[UR12][R18.64], R8 ;  /* 0x000000081200b986 */ /* 0x0103e8000c101d0c */
[----:B--2---:R1:W-:Y:S02]  /*b480*/  @!P2 STG.E.128 desc[UR12][R18.64+0x80], R4 ;  /* 0x000080041200a986 */ /* 0x0043e4000c101d0c */
.L_x_859:
[----:B------:R-:W-:Y:S05]  /*b490*/  BSYNC.RECONVERGENT B0 ;  /* 0x0000000000007941 */ /* 0x000fea0003800200 */
.L_x_858:
[----:B-1--4-:R1:W4:Y:S01]  /*b4a0*/  LDS.128 R8, [R169+0x1000] ;  /* 0x00100000a9087984 */ /* 0x0123220000000c00 */
[----:B------:R-:W-:Y:S03]  /*b4b0*/  BSSY.RECONVERGENT B0, `(.L_x_860) ;  /* 0x0000014000007945 */ /* 0x000fe60003800200 */
[----:B--2---:R1:W2:Y:S01]  /*b4c0*/  LDS.128 R4, [R169+0x3000] ;  /* 0x00300000a9047984 */ /* 0x0042a20000000c00 */
[----:B------:R-:W-:Y:S05]  /*b4d0*/  @P1 BRA `(.L_x_861) ;  /* 0x0000000000441947 */ /* 0x000fea0003800000 */
        /* <DEDUP_REMOVED lines=15> */
[----:B----4-:R1:W-:Y:S04]  /*b5d0*/  @!P2 STG.E.128 desc[UR12][R18.64], R8 ;  /* 0x000000081200a986 */ /* 0x0103e8000c101d0c */
[----:B--2---:R1:W-:Y:S02]  /*b5e0*/  @!P1 STG.E.128 desc[UR12][R18.64+0x80], R4 ;  /* 0x0000800412009986 */ /* 0x0043e4000c101d0c */
.L_x_861:
[----:B------:R-:W-:Y:S05]  /*b5f0*/  BSYNC.RECONVERGENT B0 ;  /* 0x0000000000007941 */ /* 0x000fea0003800200 */
.L_x_860:
[----:B------:R-:W-:Y:S05]  /*b600*/  @P0 EXIT ;  /* 0x000000000000094d */ /* 0x000fea0003800000 */
[----:B------:R-:W5:Y:S01]  /*b610*/  LDCU.64 UR6, c[0x0][0x408] ;  /* 0x00008100ff0677ac */ /* 0x000f620008000a00 */
[----:B-12---:R1:W2:Y:S01]  /*b620*/  LDS.128 R4, [R169+0x3800] ;  /* 0x00380000a9047984 */ /* 0x0062a20000000c00 */
[----:B------:R-:W-:Y:S01]  /*b630*/  IADD3 R0, P0, PT, R16, 0x30, RZ ;  /* 0x0000003010007810 */ /* 0x000fe20007f1e0ff */
[----:B----4-:R-:W-:Y:S01]  /*b640*/  IMAD.MOV.U32 R8, RZ, RZ, R2 ;  /* 0x000000ffff087224 */ /* 0x010fe200078e0002 */
[----:B------:R-:W4:Y:S01]  /*b650*/  LDCU UR8, c[0x0][0x440] ;  /* 0x00008800ff0877ac */ /* 0x000f220008000800 */
[----:B------:R-:W-:Y:S02]  /*b660*/  MOV R9, R21 ;  /* 0x0000001500097202 */ /* 0x000fe40000000f00 */
[----:B------:R-:W-:Y:S01]  /*b670*/  IMAD.X R3, RZ, RZ, R17, P0 ;  /* 0x000000ffff037224 */ /* 0x000fe200000e0611 */
[----:B------:R-:W3:Y:S03]  /*b680*/  LDCU.64 UR4, c[0x0][0x3f0] ;  /* 0x00007e00ff0477ac */ /* 0x000ee60008000a00 */
[----:B-----5:R-:W-:-:S02]  /*b690*/  IMAD R3, R3, UR6, RZ ;  /* 0x0000000603037c24 */ /* 0x020fc4000f8e02ff */
[----:B------:R-:W-:Y:S01]  /*b6a0*/  IMAD.WIDE.U32 R8, R0, UR6, R8 ;  /* 0x0000000600087c25 */ /* 0x000fe2000f8e0008 */
[----:B----4-:R-:W-:-:S03]  /*b6b0*/  ISETP.GE.AND P1, PT, R160, UR8, PT ;  /* 0x00000008a0007c0c */ /* 0x010fc6000bf26270 */
[----:B------:R-:W-:Y:S01]  /*b6c0*/  IMAD R3, R0, UR7, R3 ;  /* 0x0000000700037c24 */ /* 0x000fe2000f8e0203 */
[----:B------:R-:W-:Y:S02]  /*b6d0*/  ISETP.GE.AND P0, PT, R159, UR8, PT ;  /* 0x000000089f007c0c */ /* 0x000fe4000bf06270 */
[----:B---3--:R-:W-:Y:S01]  /*b6e0*/  LEA R2, P2, R8, UR4, 0x1 ;  /* 0x0000000408027c11 */ /* 0x008fe2000f8408ff */
[----:B------:R-:W-:-:S05]  /*b6f0*/  IMAD.IADD R3, R3, 0x1, R9 ;  /* 0x0000000103037824 */ /* 0x000fca00078e0209 */
[----:B------:R-:W-:-:S05]  /*b700*/  LEA.HI.X R3, R8, UR5, R3, 0x1, P2 ;  /* 0x0000000508037c11 */ /* 0x000fca00090f0c03 */
[----:B------:R1:W-:Y:S01]  /*b710*/  @!P1 STG.E.128 desc[UR12][R2.64], R12 ;  /* 0x0000000c02009986 */ /* 0x0003e2000c101d0c */
[----:B------:R-:W-:Y:S05]  /*b720*/  @P0 EXIT ;  /* 0x000000000000094d */ /* 0x000fea0003800000 */
[----:B--2---:R-:W-:Y:S01]  /*b730*/  STG.E.128 desc[UR12][R2.64+0x80], R4 ;  /* 0x0000800402007986 */ /* 0x004fe2000c101d0c */
[----:B------:R-:W-:Y:S05]  /*b740*/  EXIT ;  /* 0x000000000000794d */ /* 0x000fea0003800000 */
.L_x_862:
        /* <DEDUP_REMOVED lines=11> */
.L_x_1668:


//--------------------- .text._ZN5flash16flash_fwd_kernelI23Flash_fwd_kernel_traitsILi128ELi64ELi64ELi4ELb0ELb0EN7cutlass6half_tE19Flash_kernel_traitsILi128ELi64ELi64ELi4ES3_EELb0ELb1ELb0ELb1ELb0ELb0ELb1ELb0EEEvNS_16Flash_fwd_paramsE --------------------------
	.section	.text._ZN5flash16flash_fwd_kernelI23Flash_fwd_kernel_traitsILi128ELi64ELi64ELi4ELb0ELb0EN7cutlass6half_tE19Flash_kernel_traitsILi128ELi64ELi64ELi4ES3_EELb0ELb1ELb0ELb1ELb0ELb0ELb1ELb0EEEvNS_16Flash_fwd_paramsE,"ax",@progbits
	.align	128
        .global         _ZN5flash16flash_fwd_kernelI23Flash_fwd_kernel_traitsILi128ELi64ELi64ELi4ELb0ELb0EN7cutlass6half_tE19Flash_kernel_traitsILi128ELi64ELi64ELi4ES3_EELb0ELb1ELb0ELb1ELb0ELb0ELb1ELb0EEEvNS_16Flash_fwd_paramsE
        .type           _ZN5flash16flash_fwd_kernelI23Flash_fwd_kernel_traitsILi128ELi64ELi64ELi4ELb0ELb0EN7cutlass6half_tE19Flash_kernel_traitsILi128ELi64ELi64ELi4ES3_EELb0ELb1ELb0ELb1ELb0ELb0ELb1ELb0EEEvNS_16Flash_fwd_paramsE,@function
        .size           _ZN5flash16flash_fwd_kernelI23Flash_fwd_kernel_traitsILi128ELi64ELi64ELi4ELb0ELb0EN7cutlass6half_tE19Flash_kernel_traitsILi128ELi64ELi64ELi4ES3_EELb0ELb1ELb0ELb1ELb0ELb0ELb1ELb0EEEvNS_16Flash_fwd_paramsE,(.L_x_1669 - _ZN5flash16flash_fwd_kernelI23Flash_fwd_kernel_traitsILi128ELi64ELi64ELi4ELb0ELb0EN7cutlass6half_tE19Flash_kernel_traitsILi128ELi64ELi64ELi4ES3_EELb0ELb1ELb0ELb1ELb0ELb0ELb1ELb0EEEvNS_16Flash_fwd_paramsE)
        .other          _ZN5flash16flash_fwd_kernelI23Flash_fwd_kernel_traitsILi128ELi64ELi64ELi4ELb0ELb0EN7cutlass6half_tE19Flash_kernel_traitsILi128ELi64ELi64ELi4ES3_EELb0ELb1ELb0ELb1ELb0ELb0ELb1ELb0EEEvNS_16Flash_fwd_paramsE,@"STO_CUDA_ENTRY STV_DEFAULT"
_ZN5flash16flash_fwd_kernelI23Flash_fwd_kernel_traitsILi128ELi64ELi64ELi4ELb0ELb0EN7cutlass6half_tE19Flash_kernel_traitsILi128ELi64ELi64ELi4ES3_EELb0ELb1ELb0ELb1ELb0ELb0ELb1ELb0EEEvNS_16Flash_fwd_paramsE:
.text._ZN5flash16flash_fwd_kernelI23Flash_fwd_kernel_traitsILi128ELi64ELi64ELi4ELb0ELb0EN7cutlass6half_tE19Flash_kernel_traitsILi128ELi64ELi64ELi4ES3_EELb0ELb1ELb0ELb1ELb0ELb0ELb1ELb0EEEvNS_16Flash_fwd_paramsE:
        /* <DEDUP_REMOVED lines=51> */
.L_x_863:
        /* <DEDUP_REMOVED lines=48> */
.L_x_865:
        /* <DEDUP_REMOVED lines=38> */
.L_x_867:
[----:B------:R-:W-:Y:S05]  /*0890*/  BSYNC.RECONVERGENT B0 ;  /* 0x0000000000007941 */ /* 0x000fea0003800200 */
.L_x_866:
        /* <DEDUP_REMOVED lines=20> */
.L_x_869:
[----:B------:R-:W-:Y:S05]  /*09e0*/  BSYNC.RECONVERGENT B0 ;  /* 0x0000000000007941 */ /* 0x000fea0003800200 */
.L_x_868:
        /* <DEDUP_REMOVED lines=21> */
.L_x_871:
[----:B------:R-:W-:Y:S05]  /*0b40*/  BSYNC.RECONVERGENT B0 ;  /* 0x0000000000007941 */ /* 0x000fea0003800200 */
.L_x_870:
        /* <DEDUP_REMOVED lines=29> */
.L_x_873:
[----:B------:R-:W-:Y:S05]  /*0d20*/  BSYNC.RECONVERGENT B0 ;  /* 0x0000000000007941 */ /* 0x000fea0003800200 */
.L_x_872:
        /* <DEDUP_REMOVED lines=15> */
.L_x_875:
[----:B------:R-:W-:Y:S05]  /*0e20*/  BSYNC.RECONVERGENT B0 ;  /* 0x0000000000007941 */ /* 0x000fea0003800200 */
.L_x_874:
        /* <DEDUP_REMOVED lines=10> */
.L_x_877:
[----:B------:R-:W-:Y:S05]  /*0ed0*/  BSYNC.RECONVERGENT B0 ;  /* 0x0000000000007941 */ /* 0x000fea0003800200 */
.L_x_876:
        /* <DEDUP_REMOVED lines=10> */
.L_x_879:
[----:B------:R-:W-:Y:S05]  /*0f80*/  BSYNC.RECONVERGENT B0 ;  /* 0x0000000000007941 */ /* 0x000fea0003800200 */
.L_x_878:
        /* <DEDUP_REMOVED lines=10> */
.L_x_864:
        /* <DEDUP_REMOVED lines=22> */
.L_x_880:
[----:B-1----:R-:W1:Y:S01]  /*1190*/  LDC.64 R10, c[0x0][0x3b8] ;  /* 0x0000ee00ff0a7b82 */ /* 0x002e620000000a00 */
[----:B------:R-:W-:-:S05]  /*11a0*/  IADD3 R12, PT, PT, R0, R5, RZ ;  /* 0x00000005000c7210 */ /* 0x000fca0007ffe0ff */
[C---:B-1----:R-:W-:Y:S02]  /*11b0*/  IMAD R3, R12.reuse, R11, RZ ;  /* 0x0000000b0c037224 */ /* 0x042fe400078e02ff */
[----:B------:R-:W-:-:S05]  /*11c0*/  IMAD.WIDE.U32 R12, R12, R10, RZ ;  /* 0x0000000a0c0c7225 */ /* 0x000fca00078e00ff */
[----:B------:R-:W-:-:S07]  /*11d0*/  IADD3 R3, PT, PT, R13, R3, RZ ;  /* 0x000000030d037210 */ /* 0x000fce0007ffe0ff */
.L_x_881:
        /* <DEDUP_REMOVED lines=40> */
.L_x_882:
[----:B------:R-:W1:Y:S01]  /*1460*/  LDC.64 R8, c[0x0][0x3c0] ;  /* 0x0000f000ff087b82 */ /* 0x000e620000000a00 */
[----:B------:R-:W-:-:S05]  /*1470*/  IADD3 R0, PT, PT, R0, R5, RZ ;  /* 0x0000000500007210 */ /* 0x000fca0007ffe0ff */
[C---:B-1----:R-:W-:Y:S02]  /*1480*/  IMAD R5, R0.reuse, R9, RZ ;  /* 0x0000000900057224 */ /* 0x042fe400078e02ff */
[----:B------:R-:W-:-:S05]  /*1490*/  IMAD.WIDE.U32 R18, R0, R8, RZ ;  /* 0x0000000800127225 */ /* 0x000fca00078e00ff */
[----:B------:R-:W-:Y:S02]  /*14a0*/  IADD3 R5, PT, PT, R19, R5, RZ ;  /* 0x0000000513057210 */ /* 0x000fe40007ffe0ff */
[----:B------:R-:W-:-:S07]  /*14b0*/  MOV R14, R18 ;  /* 0x00000012000e7202 */ /* 0x000fce0000000f00 */
.L_x_883:
        /* <DEDUP_REMOVED lines=77> */
.L_x_885:
[----:B------:R-:W-:Y:S05]  /*1990*/  BSYNC.RECONVERGENT B0 ;  /* 0x0000000000007941 */ /* 0x000fea0003800200 */
.L_x_884:
        /* <DEDUP_REMOVED lines=28> */
.L_x_887:
[----:B------:R-:W-:Y:S05]  /*1b60*/  BSYNC.RECONVERGENT B0 ;  /* 0x0000000000007941 */ /* 0x000fea0003800200 */
.L_x_886:
        /* <DEDUP_REMOVED lines=29> */
.L_x_889:
[----:B------:R-:W-:Y:S05]  /*1d40*/  BSYNC.RECONVERGENT B0 ;  /* 0x0000000000007941 */ /* 0x000fea0003800200 */
.L_x_888:
        /* <DEDUP_REMOVED lines=30> */
.L_x_891:
[----:B------:R-:W-:Y:S05]  /*1f30*/  BSYNC.RECONVERGENT B0 ;  /* 0x0000000000007941 */ /* 0x000fea0003800200 */
.L_x_890:
        /* <DEDUP_REMOVED lines=20> */
.L_x_893:
[----:B------:R-:W-:Y:S05]  /*2080*/  BSYNC.RECONVERGENT B0 ;  /* 0x0000000000007941 */ /* 0x000fea0003800200 */
.L_x_892:
        /* <DEDUP_REMOVED lines=19> */
.L_x_895:
[----:B------:R-:W-:Y:S05]  /*21c0*/  BSYNC.RECONVERGENT B0 ;  /* 0x0000000000007941 */ /* 0x000fea0003800200 */
.L_x_894:
        /* <DEDUP_REMOVED lines=21> */
.L_x_897:
[----:B------:R-:W-:Y:S05]  /*2320*/  BSYNC.RECONVERGENT B0 ;  /* 0x0000000000007941 */ /* 0x000fea0003800200 */
.L_x_896:
        /* <DEDUP_REMOVED lines=21> */
.L_x_899:
[----:B------:R-:W-:Y:S05]  /*2480*/  BSYNC.RECONVERGENT B0 ;  /* 0x0000000000007941 */ /* 0x000fea0003800200 */
.L_x_898:
        /* <DEDUP_REMOVED lines=57> */
.L_x_901:
[----:B------:R2:W-:Y:S04]  /*2820*/  STS.128 [R169+0x8000], RZ ;  /* 0x008000ffa9007388 */ /* 0x0005e80000000c00 */
[----:B------:R2:W-:Y:S02]  /*2830*/  STS.128 [R169+0xa000], RZ ;  /* 0x00a000ffa9007388 */ /* 0x0005e40000000c00 */
.L_x_902:
[----:B------:R-:W-:Y:S05]  /*2840*/  BSYNC.RECONVERGENT B0 ;  /* 0x0000000000007941 */ /* 0x000fea0003800200 */
.L_x_900:
        /* <DEDUP_REMOVED lines=28> */
.L_x_904:
[----:B------:R-:W-:Y:S05]  /*2a10*/  BSYNC.RECONVERGENT B0 ;  /* 0x0000000000007941 */ /* 0x000fea0003800200 */
.L_x_903:
        /* <DEDUP_REMOVED lines=23> */
.L_x_906:
[----:B------:R-:W-:Y:S05]  /*2b90*/  BSYNC.RECONVERGENT B0 ;  /* 0x0000000000007941 */ /* 0x000fea0003800200 */
.L_x_905:
        /* <DEDUP_REMOVED lines=23> */
.L_x_908:
[----:B------:R-:W-:Y:S05]  /*2d10*/  BSYNC.RECONVERGENT B0 ;  /* 0x0000000000007941 */ /* 0x000fea0003800200 */
.L_x_907:
[----:B------:R-:W-:Y:S01]  /*2d20*/  LDSM.16.M88.4 R68, [R155] ;  /* 0x000000009b44783b */ /* 0x000fe20000000200 */
[----:B------:R-:W-:Y:S01]  /*2d30*/  R2P PR, R4, 0x6 ;  /* 0x0000000604007804 */ /* 0x000fe20000000000 */
[----:B------:R-:W-:Y:S01]  /*2d40*/  IMAD.MOV.U32 R3, RZ, RZ, 0x20 ;  /* 0x00000020ff037424 */ /* 0x000fe200078e00ff */
[----:B------:R-:W5:Y:S01]  /*2d50*/  LDCU UR7, c[0x0][0x50c] ;  /* 0x0000a180ff0777ac */ /* 0x000f620008000800 */
[----:B--2---:R-:W3:Y:S01]  /*2d60*/  LDSM.16.M88.4 R16, [R154+UR5+0x4000] ;  /* 0x004000059a10783b */ /* 0x004ee20008000200 */
[----:B------:R-:W-:Y:S01]  /*2d70*/  VIADD R4, R154, UR5 ;  /* 0x000000059a047c36 */ /* 0x000fe20008000000 */
[----:B------:R-:W-:Y:S01]  /*2d80*/  LEA R85, R85, R168, 0x6 ;  /* 0x000000a855557211 */ /* 0x000fe200078e30ff */
[----:B------:R-:W-:Y:S01]  /*2d90*/  IMAD.MOV.U32 R2, RZ, RZ, 0x40 ;  /* 0x00000040ff027424 */ /* 0x000fe200078e00ff */
[----:B------:R-:W2:Y:S01]  /*2da0*/  LDSM.16.M88.4 R44, [R154+UR5+0x4800] ;  /* 0x004800059a2c783b */ /* 0x000ea20008000200 */
[----:B------:R-:W-:Y:S02]  /*2db0*/  SEL R3, R3, 0xffffffe0, !P1 ;  /* 0xffffffe003037807 */ /* 0x000fe40004800000 */
[----:B------:R-:W-:Y:S01]  /*2dc0*/  VIMNMX R134, PT, PT, R89, R92, PT ;  /* 0x0000005c59867248 */ /* 0x000fe20003fe0100 */
[----:B------:R-:W5:Y:S01]  /*2dd0*/  LDSM.16.M88.4 R36, [R154+UR5+0x5000] ;  /* 0x005000059a24783b */ /* 0x000f620008000200 */
[----:B------:R-:W-:Y:S01]  /*2de0*/  IADD3 R149, PT, PT, R4, R3, RZ ;  /* 0x0000000304957210 */ /* 0x000fe20007ffe0ff */
[----:B------:R-:W-:Y:S01]  /*2df0*/  IMAD.IADD R153, R155, 0x1, R3 ;  /* 0x000000019b997824 */ /* 0x000fe200078e0203 */
[----:B------:R-:W-:Y:S01]  /*2e00*/  SEL R2, R2, 0xffffffc0, !P2 ;  /* 0xffffffc002027807 */ /* 0x000fe20005000000 */
[----:B------:R-:W5:Y:S01]  /*2e10*/  LDSM.16.M88.4 R56, [R154+UR5+0x5800] ;  /* 0x005800059a38783b */ /* 0x000f620008000200 */
[----:B------:R-:W-:-:S02]  /*2e20*/  VIADDMNMX R133, R89, 0x8, R92, PT ;  /* 0x0000000859857846 */ /* 0x000fc4000380015c */
[----:B------:R-:W-:Y:S01]  /*2e30*/  IADD3 R148, PT, PT, R4, R2, RZ ;  /* 0x0000000204947210 */ /* 0x000fe20007ffe0ff */
[----:B------:R-:W-:Y:S01]  /*2e40*/  LDSM.16.M88.4 R52, [R153] ;  /* 0x000000009934783b */ /* 0x000fe20000000200 */
[----:B------:R-:W-:-:S03]  /*2e50*/  IMAD.IADD R152, R155, 0x1, R2 ;  /* 0x000000019b987824 */ /* 0x000fc600078e0202 */
[----:B------:R-:W5:Y:S01]  /*2e60*/  LDSM.16.M88.4 R12, [R149+0x4000] ;  /* 0x00400000950c783b */ /* 0x000f620000000200 */
[C---:B------:R-:W-:Y:S02]  /*2e70*/  IMAD.IADD R151, R3.reuse, 0x1, R152 ;  /* 0x0000000103977824 */ /* 0x040fe400078e0298 */
[----:B------:R-:W-:Y:S01]  /*2e80*/  IMAD.IADD R147, R3, 0x1, R148 ;  /* 0x0000000103937824 */ /* 0x000fe200078e0294 */
[----:B------:R-:W5:Y:S04]  /*2e90*/  LDSM.16.M88.4 R28, [R149+0x4800] ;  /* 0x00480000951c783b */ /* 0x000f680000000200 */
[----:B-1----:R-:W1:Y:S04]  /*2ea0*/  LDSM.16.M88.4 R24, [R149+0x5000] ;  /* 0x005000009518783b */ /* 0x002e680000000200 */
[----:B------:R-:W-:Y:S04]  /*2eb0*/  LDSM.16.M88.4 R72, [R148+0x4000] ;  /* 0x004000009448783b */ /* 0x000fe80000000200 */
[----:B------:R-:W-:Y:S01]  /*2ec0*/  LDSM.16.M88.4 R64, [R148+0x4800] ;  /* 0x004800009440783b */ /* 0x000fe20000000200 */
[C---:B---34-:R-:W-:Y:S03]  /*2ed0*/  HMMA.16816.F32 R20, R68.reuse, R16, RZ ;  /* 0x000000104414723c */ /* 0x058fe600000018ff */
[----:B------:R-:W-:Y:S04]  /*2ee0*/  LDSM.16.M88.4 R60, [R148+0x5000] ;  /* 0x00500000943c783b */ /* 0x000fe80000000200 */
[----:B------:R-:W-:Y:S01]  /*2ef0*/  LDSM.16.M88.4 R4, [R147+0x4000] ;  /* 0x004000009304783b */ /* 0x000fe20000000200 */
[C---:B--2---:R-:W-:Y:S03]  /*2f00*/  HMMA.16816.F32 R48, R68.reuse, R44, RZ ;  /* 0x0000002c4430723c */ /* 0x044fe600000018ff */
[----:B------:R-:W-:Y:S04]  /*2f10*/  LDSM.16.M88.4 R80, [R154+UR5+0x7000] ;  /* 0x007000059a50783b */ /* 0x000fe80008000200 */
[----:B------:R-:W-:Y:S01]  /*2f20*/  LDSM.16.M88.4 R76, [R154+UR5+0x7800] ;  /* 0x007800059a4c783b */ /* 0x000fe20008000200 */
[C---:B-----5:R-:W-:Y:S03]  /*2f30*/  HMMA.16816.F32 R40, R68.reuse, R36, RZ ;  /* 0x000000244428723c */ /* 0x060fe600000018ff */
[----:B------:R-:W0:Y:S05]  /*2f40*/  LDGDEPBAR ;  /* 0x00000000000079af */ /* 0x000e2a0000000000 */
[C---:B------:R-:W-:Y:S08]  /*2f50*/  HMMA.16816.F32 R16, R68.reuse, R18, RZ ;  /* 0x000000124410723c */ /* 0x040ff000000018ff */
[C---:B------:R-:W-:Y:S08]  /*2f60*/  HMMA.16816.F32 R44, R68.reuse, R46, RZ ;  /* 0x0000002e442c723c */ /* 0x040ff000000018ff */
[C---:B------:R-:W-:Y:S08]  /*2f70*/  HMMA.16816.F32 R36, R68.reuse, R38, RZ ;  /* 0x000000264424723c */ /* 0x040ff000000018ff */
[C---:B------:R-:W-:Y:S08]  /*2f80*/  HMMA.16816.F32 R32, R68.reuse, R56, RZ ;  /* 0x000000384420723c */ /* 0x040ff000000018ff */
[----:B------:R-:W-:Y:S01]  /*2f90*/  HMMA.16816.F32 R68, R68, R58, RZ ;  /* 0x0000003a4444723c */ /* 0x000fe200000018ff */
[----:B------:R-:W2:Y:S07]  /*2fa0*/  LDSM.16.M88.4 R56, [R149+0x5800] ;  /* 0x005800009538783b */ /* 0x000eae0000000200 */
[C---:B------:R-:W-:Y:S08]  /*2fb0*/  HMMA.16816.F32 R20, R52.reuse, R12, R20 ;  /* 0x0000000c3414723c */ /* 0x040ff00000001814 */
[C---:B------:R-:W-:Y:S01]  /*2fc0*/  HMMA.16816.F32 R16, R52.reuse, R14, R16 ;  /* 0x0000000e3410723c */ /* 0x040fe20000001810 */
[----:B------:R-:W3:Y:S07]  /*2fd0*/  LDSM.16.M88.4 R12, [R152] ;  /* 0x00000000980c783b */ /* 0x000eee0000000200 */
[C---:B------:R-:W-:Y:S08]  /*2fe0*/  HMMA.16816.F32 R48, R52.reuse, R28, R48 ;  /* 0x0000001c3430723c */ /* 0x040ff00000001830 */
[C---:B------:R-:W-:Y:S01]  /*2ff0*/  HMMA.16816.F32 R44, R52.reuse, R30, R44 ;  /* 0x0000001e342c723c */ /* 0x040fe2000000182c */
[----:B------:R-:W4:Y:S07]  /*3000*/  LDSM.16.M88.4 R28, [R148+0x5800] ;  /* 0x00580000941c783b */ /* 0x000f2e0000000200 */
[C---:B-1----:R-:W-:Y:S08]  /*3010*/  HMMA.16816.F32 R40, R52.reuse, R24, R40 ;  /* 0x000000183428723c */ /* 0x042ff00000001828 */
[C---:B------:R-:W-:Y:S01]  /*3020*/  HMMA.16816.F32 R36, R52.reuse, R26, R36 ;  /* 0x0000001a3424723c */ /* 0x040fe20000001824 */
[----:B------:R-:W1:Y:S07]  /*3030*/  LDSM.16.M88.4 R24, [R151] ;  /* 0x000000009718783b */ /* 0x000e6e0000000200 */
[C---:B--2---:R-:W-:Y:S08]  /*3040*/  HMMA.16816.F32 R32, R52.reuse, R56, R32 ;  /* 0x000000383420723c */ /* 0x044ff00000001820 */
[----:B------:R-:W-:Y:S01]  /*3050*/  HMMA.16816.F32 R68, R52, R58, R68 ;  /* 0x0000003a3444723c */ /* 0x000fe20000001844 */
[----:B------:R-:W2:Y:S04]  /*3060*/  LDSM.16.M88.4 R52, [R147+0x5000] ;  /* 0x005000009334783b */ /* 0x000ea80000000200 */
[----:B------:R-:W5:Y:S03]  /*3070*/  LDSM.16.M88.4 R56, [R147+0x4800] ;  /* 0x004800009338783b */ /* 0x000f660000000200 */
[C---:B---3--:R-:W-:Y:S08]  /*3080*/  HMMA.16816.F32 R20, R12.reuse, R72, R20 ;  /* 0x000000480c14723c */ /* 0x048ff00000001814 */
[C---:B----4-:R-:W-:Y:S08]  /*3090*/  HMMA.16816.F32 R32, R12.reuse, R28, R32 ;  /* 0x0000001c0c20723c */ /* 0x050ff00000001820 */
[C---:B------:R-:W-:Y:S01]  /*30a0*/  HMMA.16816.F32 R68, R12.reuse, R30, R68 ;  /* 0x0000001e0c44723c */ /* 0x040fe20000001844 */
[----:B------:R-:W3:Y:S07]  /*30b0*/  LDSM.16.M88.4 R28, [R147+0x5800] ;  /* 0x00580000931c783b */ /* 0x000eee0000000200 */
[C---:B------:R-:W-:Y:S01]  /*30c0*/  HMMA.16816.F32 R16, R12.reuse, R74, R16 ;  /* 0x0000004a0c10723c */ /* 0x040fe20000001810 */
[----:B------:R-:W-:Y:S07]  /*30d0*/  LDSM.16.M88.4 R72, [R155+0x2000] ;  /* 0x002000009b48783b */ /* 0x000fee0000000200 */
[C---:B------:R-:W-:Y:S08]  /*30e0*/  HMMA.16816.F32 R48, R12.reuse, R64, R48 ;  /* 0x000000400c30723c */ /* 0x040ff00000001830 */
[C---:B------:R-:W-:Y:S01]  /*30f0*/  HMMA.16816.F32 R44, R12.reuse, R66, R44 ;  /* 0x000000420c2c723c */ /* 0x040fe2000000182c */
[----:B------:R-:W-:Y:S07]  /*3100*/  LDSM.16.M88.4 R64, [R153+0x2000] ;  /* 0x002000009940783b */ /* 0x000fee0000000200 */
[C---:B------:R-:W-:Y:S08]  /*3110*/  HMMA.16816.F32 R40, R12.reuse, R60, R40 ;  /* 0x0000003c0c28723c */ /* 0x040ff00000001828 */
[----:B------:R-:W-:Y:S01]  /*3120*/  HMMA.16816.F32 R36, R12, R62, R36 ;  /* 0x0000003e0c24723c */ /* 0x000fe20000001824 */
[----:B------:R-:W4:Y:S04]  /*3130*/  LDSM.16.M88.4 R12, [R154+UR5+0x6000] ;  /* 0x006000059a0c783b */ /* 0x000f280008000200 */
[----:B------:R-:W-:Y:S03]  /*3140*/  LDSM.16.M88.4 R60, [R149+0x6800] ;  /* 0x00680000953c783b */ /* 0x000fe60000000200 */
[C---:B-1----:R-:W-:Y:S08]  /*3150*/  HMMA.16816.F32 R20, R24.reuse, R4, R20 ;  /* 0x000000041814723c */ /* 0x042ff00000001814 */
[C---:B------:R-:W-:Y:S01]  /*3160*/  HMMA.16816.F32 R16, R24.reuse, R6, R16 ;  /* 0x000000061810723c */ /* 0x040fe20000001810 */
[----:B------:R-:W1:Y:S07]  /*3170*/  LDSM.16.M88.4 R4, [R154+UR5+0x6800] ;  /* 0x006800059a04783b */ /* 0x000e6e0008000200 */
[C---:B--2---:R-:W-:Y:S08]  /*3180*/  HMMA.16816.F32 R40, R24.reuse, R52, R40 ;  /* 0x000000341828723c */ /* 0x044ff00000001828 */
[C---:B------:R-:W-:Y:S01]  /*3190*/  HMMA.16816.F32 R36, R24.reuse, R54, R36 ;  /* 0x000000361824723c */ /* 0x040fe20000001824 */
[----:B------:R-:W2:Y:S07]  /*31a0*/  LDSM.16.M88.4 R52, [R149+0x6000] ;  /* 0x006000009534783b */ /* 0x000eae0000000200 */
[C---:B-----5:R-:W-:Y:S08]  /*31b0*/  HMMA.16816.F32 R48, R24.reuse, R56, R48 ;  /* 0x000000381830723c */ /* 0x060ff00000001830 */
[C---:B------:R-:W-:Y:S01]  /*31c0*/  HMMA.16816.F32 R44, R24.reuse, R58, R44 ;  /* 0x0000003a182c723c */ /* 0x040fe2000000182c */
[----:B------:R-:W-:Y:S07]  /*31d0*/  LDSM.16.M88.4 R56, [R149+0x7000] ;  /* 0x007000009538783b */ /* 0x000fee0000000200 */
[C---:B---3--:R-:W-:Y:S08]  /*31e0*/  HMMA.16816.F32 R32, R24.reuse, R28, R32 ;  /* 0x0000001c1820723c */ /* 0x048ff00000001820 */
[----:B------:R-:W-:Y:S01]  /*31f0*/  HMMA.16816.F32 R68, R24, R30, R68 ;  /* 0x0000001e1844723c */ /* 0x000fe20000001844 */
[----:B------:R-:W-:Y:S04]  /*3200*/  LDSM.16.M88.4 R28, [R152+0x2000] ;  /* 0x00200000981c783b */ /* 0x000fe80000000200 */
[----:B------:R-:W3:Y:S03]  /*3210*/  LDSM.16.M88.4 R24, [R148+0x6000] ;  /* 0x006000009418783b */ /* 0x000ee60000000200 */
[C---:B----4-:R-:W-:Y:S08]  /*3220*/  HMMA.16816.F32 R20, R72.reuse, R12, R20 ;  /* 0x0000000c4814723c */ /* 0x050ff00000001814 */
[C---:B------:R-:W-:Y:S01]  /*3230*/  HMMA.16816.F32 R16, R72.reuse, R14, R16 ;  /* 0x0000000e4810723c */ /* 0x040fe20000001810 */
[----:B------:R-:W-:Y:S07]  /*3240*/  LDSM.16.M88.4 R12, [R151+0x2000] ;  /* 0x00200000970c783b */ /* 0x000fee0000000200 */
[C---:B-1----:R-:W-:Y:S08]  /*3250*/  HMMA.16816.F32 R48, R72.reuse, R4, R48 ;  /* 0x000000044830723c */ /* 0x042ff00000001830 */
[----:B------:R-:W-:Y:S01]  /*3260*/  HMMA.16816.F32 R44, R72, R6, R44 ;  /* 0x00000006482c723c */ /* 0x000fe2000000182c */
[----:B------:R-:W1:Y:S07]  /*3270*/  LDSM.16.M88.4 R4, [R147+0x6000] ;  /* 0x006000009304783b */ /* 0x000e6e0000000200 */
[C---:B--2---:R-:W-:Y:S08]  /*3280*/  HMMA.16816.F32 R20, R64.reuse, R52, R20 ;  /* 0x000000344014723c */ /* 0x044ff00000001814 */
[----:B------:R-:W-:Y:S01]  /*3290*/  HMMA.16816.F32 R16, R64, R54, R16 ;  /* 0x000000364010723c */ /* 0x000fe20000001810 */
[----:B------:R-:W-:Y:S07]  /*32a0*/  LDSM.16.M88.4 R52, [R149+0x7800] ;  /* 0x007800009534783b */ /* 0x000fee0000000200 */
[----:B------:R-:W-:Y:S08]  /*32b0*/  HMMA.16816.F32 R40, R72, R80, R40 ;  /* 0x000000504828723c */ /* 0x000ff00000001828 */
[C---:B---3--:R-:W-:Y:S08]  /*32c0*/  HMMA.16816.F32 R20, R28.reuse, R24, R20 ;  /* 0x000000181c14723c */ /* 0x048ff00000001814 */
[----:B------:R-:W-:Y:S01]  /*32d0*/  HMMA.16816.F32 R16, R28, R26, R16 ;  /* 0x0000001a1c10723c */ /* 0x000fe20000001810 */
[----:B------:R-:W2:Y:S07]  /*32e0*/  LDSM.16.M88.4 R24, [R148+0x6800] ;  /* 0x006800009418783b */ /* 0x000eae0000000200 */
[----:B------:R-:W-:Y:S08]  /*32f0*/  HMMA.16816.F32 R36, R72, R82, R36 ;  /* 0x000000524824723c */ /* 0x000ff00000001824 */
[C---:B------:R-:W-:Y:S08]  /*3300*/  HMMA.16816.F32 R48, R64.reuse, R60, R48 ;  /* 0x0000003c4030723c */ /* 0x040ff00000001830 */
[----:B------:R-:W-:Y:S08]  /*3310*/  HMMA.16816.F32 R44, R64, R62, R44 ;  /* 0x0000003e402c723c */ /* 0x000ff0000000182c */
[C---:B-1----:R-:W-:Y:S08]  /*3320*/  HMMA.16816.F32 R20, R12.reuse, R4, R20 ;  /* 0x000000040c14723c */ /* 0x042ff00000001814 */
[----:B------:R-:W-:Y:S01]  /*3330*/  HMMA.16816.F32 R16, R12, R6, R16 ;  /* 0x000000060c10723c */ /* 0x000fe20000001810 */
[----:B------:R-:W-:Y:S07]  /*3340*/  LDSM.16.M88.4 R4, [R148+0x7800] ;  /* 0x007800009404783b */ /* 0x000fee0000000200 */
[C---:B------:R-:W-:Y:S08]  /*3350*/  HMMA.16816.F32 R68, R72.reuse, R78, R68 ;  /* 0x0000004e4844723c */ /* 0x040ff00000001844 */
[----:B------:R-:W-:Y:S03]  /*3360*/  HMMA.16816.F32 R32, R72, R76, R32 ;  /* 0x0000004c4820723c */ /* 0x000fe60000001820 */
[----:B------:R-:W-:Y:S01]  /*3370*/  FMUL.FTZ R16, R16, UR7 ;  /* 0x0000000710107c20 */ /* 0x000fe20008410000 */
[----:B------:R-:W-:Y:S01]  /*3380*/  FMUL.FTZ R17, R17, UR7 ;  /* 0x0000000711117c20 */ /* 0x000fe20008410000 */
[----:B------:R-:W-:-:S03]  /*3390*/  FMUL.FTZ R18, R18, UR7 ;  /* 0x0000000712127c20 */ /* 0x000fc60008410000 */
[C---:B------:R-:W-:Y:S02]  /*33a0*/  HMMA.16816.F32 R40, R64.reuse, R56, R40 ;  /* 0x000000384028723c */ /* 0x040fe40000001828 */
[----:B------:R-:W-:Y:S06]  /*33b0*/  MUFU.TANH R17, R17 ;  /* 0x0000001100117308 */ /* 0x000fec0000002400 */
[----:B------:R-:W-:Y:S01]  /*33c0*/  HMMA.16816.F32 R36, R64, R58, R36 ;  /* 0x0000003a4024723c */ /* 0x000fe20000001824 */
[----:B------:R-:W1:Y:S07]  /*33d0*/  LDSM.16.M88.4 R56, [R148+0x7000] ;  /* 0x007000009438783b */ /* 0x000e6e0000000200 */
[C---:B--2---:R-:W-:Y:S08]  /*33e0*/  HMMA.16816.F32 R48, R28.reuse, R24, R48 ;  /* 0x000000181c30723c */ /* 0x044ff00000001830 */
[----:B------:R-:W-:Y:S01]  /*33f0*/  HMMA.16816.F32 R44, R28, R26, R44 ;  /* 0x0000001a1c2c723c */ /* 0x000fe2000000182c */
[----:B------:R-:W2:Y:S07]  /*3400*/  LDSM.16.M88.4 R24, [R147+0x7800] ;  /* 0x007800009318783b */ /* 0x000eae0000000200 */
[----:B------:R-:W-:Y:S01]  /*3410*/  HMMA.16816.F32 R68, R64, R54, R68 ;  /* 0x000000364044723c */ /* 0x000fe20000001844 */
[----:B------:R-:W-:-:S06]  /*3420*/  FMUL.FTZ R55, R21, UR7 ;  /* 0x0000000715377c20 */ /* 0x000fcc0008410000 */
[----:B------:R-:W-:Y:S01]  /*3430*/  MUFU.TANH R55, R55 ;  /* 0x0000003700377308 */ /* 0x000fe20000002400 */
[----:B------:R-:W-:Y:S01]  /*3440*/  HMMA.16816.F32 R60, R64, R52, R32 ;  /* 0x00000034403c723c */ /* 0x000fe20000001820 */
[----:B------:R-:W3:Y:S01]  /*3450*/  LDSM.16.M88.4 R32, [R147+0x6800] ;  /* 0x006800009320783b */ /* 0x000ee20000000200 */
[----:B------:R-:W-:Y:S01]  /*3460*/  FMUL.FTZ R53, R20, UR7 ;  /* 0x0000000714357c20 */ /* 0x000fe20008410000 */
[----:B------:R-:W-:Y:S01]  /*3470*/  FMUL.FTZ R65, R22, UR7 ;  /* 0x0000000716417c20 */ /* 0x000fe20008410000 */
[----:B------:R-:W-:Y:S02]  /*3480*/  FMUL.FTZ R67, R23, UR7 ;  /* 0x0000000717437c20 */ /* 0x000fe40008410000 */
[----:B------:R-:W4:Y:S01]  /*3490*/  LDSM.16.M88.4 R20, [R147+0x7000] ;  /* 0x007000009314783b */ /* 0x000f220000000200 */
[----:B------:R-:W-:-:S04]  /*34a0*/  DEPBAR.LE SB0, 0x0 ;  /* 0x000080000000791a */ /* 0x000fc80000000000 */
[C---:B-1----:R-:W-:Y:S01]  /*34b0*/  HMMA.16816.F32 R40, R28.reuse, R56, R40 ;  /* 0x000000381c28723c */ /* 0x042fe20000001828 */
[----:B------:R-:W1:Y:S07]  /*34c0*/  MUFU.TANH R67, R67 ;  /* 0x0000004300437308 */ /* 0x000e6e0000002400 */
[----:B------:R-:W-:Y:S01]  /*34d0*/  HMMA.16816.F32 R68, R28, R6, R68 ;  /* 0x000000061c44723c */ /* 0x000fe20000001844 */
[----:B------:R-:W-:Y:S01]  /*34e0*/  VIADD R6, R85, 0x1 ;  /* 0x0000000155067836 */ /* 0x000fe20000000000 */
[----:B------:R-:W5:Y:S04]  /*34f0*/  MUFU.TANH R57, R16 ;  /* 0x0000001000397308 */ /* 0x000f680000002400 */
[----:B------:R-:W-:-:S02]  /*3500*/  ISETP.GE.AND P6, PT, R6, R134, PT ;  /* 0x000000860600720c */ /* 0x000fc40003fc6270 */
[----:B------:R-:W-:Y:S01]  /*3510*/  HMMA.16816.F32 R36, R28, R58, R36 ;  /* 0x0000003a1c24723c */ /* 0x000fe20000001824 */
[----:B------:R-:W-:Y:S01]  /*3520*/  ISETP.GE.AND P5, PT, R6, R133, PT ;  /* 0x000000850600720c */ /* 0x000fe20003fa6270 */
[----:B------:R-:W-:Y:S01]  /*3530*/  MUFU.TANH R53, R53 ;  /* 0x0000003500357308 */ /* 0x000fe20000002400 */
[----:B------:R-:W-:-:S05]  /*3540*/  I2FP.F32.U32 R6, R6 ;  /* 0x0000000600067245 */ /* 0x000fca0000201000 */
[----:B------:R-:W-:Y:S01]  /*3550*/  HMMA.16816.F32 R60, R28, R4, R60 ;  /* 0x000000041c3c723c */ /* 0x000fe2000000183c */
[----:B------:R-:W-:Y:S01]  /*3560*/  FMUL.FTZ R5, R19, UR7 ;  /* 0x0000000713057c20 */ /* 0x000fe20008410000 */
[C---:B------:R-:W-:Y:S01]  /*3570*/  IADD3 R4, PT, PT, R85.reuse, 0x8, RZ ;  /* 0x0000000855047810 */ /* 0x040fe20007ffe0ff */
[----:B-1----:R-:W-:Y:S01]  /*3580*/  FFMA.FTZ R29, R6, R0, R67 ;  /* 0x00000000061d7223 */ /* 0x002fe20000010043 */
[----:B------:R-:W-:Y:S01]  /*3590*/  MUFU.TANH R65, R65 ;  /* 0x0000004100417308 */ /* 0x000fe20000002400 */
[C---:B------:R-:W-:Y:S01]  /*35a0*/  VIADD R28, R85.reuse, 0x28 ;  /* 0x00000028551c7836 */ /* 0x040fe20000000000 */
[C---:B------:R-:W-:Y:S02]  /*35b0*/  ISETP.GE.AND P4, PT, R4.reuse, R134, PT ;  /* 0x000000860400720c */ /* 0x040fe40003f86270 */
[----:B--2---:R-:W-:Y:S01]  /*35c0*/  HMMA.16816.F32 R68, R12, R26, R68 ;  /* 0x0000001a0c44723c */ /* 0x004fe20000001844 */
[C---:B------:R-:W-:Y:S01]  /*35d0*/  VIADD R27, R85.reuse, 0x38 ;  /* 0x00000038551b7836 */ /* 0x040fe20000000000 */
[----:B------:R-:W-:Y:S01]  /*35e0*/  ISETP.GE.AND P1, PT, R4, R133, PT ;  /* 0x000000850400720c */ /* 0x000fe20003f26270 */
[----:B------:R-:W-:Y:S01]  /*35f0*/  VIADD R26, R85, 0x19 ;  /* 0x00000019551a7836 */ /* 0x000fe20000000000 */
[----:B------:R-:W-:Y:S01]  /*3600*/  MUFU.TANH R5, R5 ;  /* 0x0000000500057308 */ /* 0x000fe20000002400 */
[----:B------:R-:W-:-:S02]  /*3610*/  I2FP.F32.U32 R4, R4 ;  /* 0x0000000400047245 */ /* 0x000fc40000201000 */
[C---:B------:R-:W-:Y:S01]  /*3620*/  ISETP.GE.AND P0, PT, R27.reuse, R134, PT ;  /* 0x000000861b00720c */ /* 0x040fe20003f06270 */
[C---:B---3--:R-:W-:Y:S01]  /*3630*/  HMMA.16816.F32 R48, R12.reuse, R32, R48 ;  /* 0x000000200c30723c */ /* 0x048fe20000001830 */
[----:B------:R-:W-:Y:S01]  /*3640*/  ISETP.GE.AND P3, PT, R27, R133, PT ;  /* 0x000000851b00720c */ /* 0x000fe20003f66270 */
[----:B------:R-:W-:Y:S01]  /*3650*/  VIADD R32, R85, 0x21 ;  /* 0x0000002155207836 */ /* 0x000fe20000000000 */
[----:B------:R-:W-:Y:S01]  /*3660*/  I2FP.F32.U32 R27, R27 ;  /* 0x0000001b001b7245 */ /* 0x000fe20000201000 */
[----:B------:R1:W2:Y:S01]  /*3670*/  MUFU.TANH R33, R18 ;  /* 0x0000001200217308 */ /* 0x0002a20000002400 */
[----:B------:R-:W-:Y:S02]  /*3680*/  FSEL R29, R29, -INF , !P5 ;  /* 0xff8000001d1d7808 */ /* 0x000fe40006800000 */
[----:B------:R-:W-:Y:S01]  /*3690*/  IADD3 R30, PT, PT, R85, 0x29, RZ ;  /* 0x00000029551e7810 */ /* 0x000fe20007ffe0ff */
[----:B------:R-:W-:Y:S03]  /*36a0*/  HMMA.16816.F32 R44, R12, R34, R44 ;  /* 0x000000220c2c723c */ /* 0x000fe6000000182c */
[----:B------:R-:W-:Y:S01]  /*36b0*/  FMUL.FTZ R69, R69, UR7 ;  /* 0x0000000745457c20 */ /* 0x000fe20008410000 */
[----:B------:R-:W-:Y:S01]  /*36c0*/  FMUL.FTZ R70, R70, UR7 ;  /* 0x0000000746467c20 */ /* 0x000fe20008410000 */
[----:B------:R-:W-:-:S03]  /*36d0*/  FMUL.FTZ R71, R71, UR7 ;  /* 0x0000000747477c20 */ /* 0x000fc60008410000 */
[C---:B----4-:R-:W-:Y:S01]  /*36e0*/  HMMA.16816.F32 R40, R12.reuse, R20, R40 ;  /* 0x000000140c28723c */ /* 0x050fe20000001828 */
[-C--:B-----5:R-:W-:Y:S02]  /*36f0*/  FFMA.FTZ R20, R4, R0.reuse, R57 ;  /* 0x0000000004147223 */ /* 0x0a0fe40000010039 */
[----:B------:R-:W-:Y:S01]  /*3700*/  FMUL.FTZ R7, R48, UR7 ;  /* 0x0000000730077c20 */ /* 0x000fe20008410000 */
[----:B------:R-:W-:Y:S01]  /*3710*/  FMUL.FTZ R21, R50, UR7 ;  /* 0x0000000732157c20 */ /* 0x000fe20008410000 */
[----:B------:R-:W-:Y:S01]  /*3720*/  FMUL.FTZ R19, R49, UR7 ;  /* 0x0000000731137c20 */ /* 0x000fe20008410000 */
[----:B-1----:R-:W-:Y:S01]  /*3730*/  FFMA.FTZ R18, R6, R0, R55 ;  /* 0x0000000006127223 */ /* 0x002fe20000010037 */
[----:B------:R-:W-:Y:S01]  /*3740*/  VIADD R6, R85, 0x9 ;  /* 0x0000000955067836 */ /* 0x000fe20000000000 */
[C---:B------:R-:W-:Y:S01]  /*3750*/  HMMA.16816.F32 R36, R12.reuse, R22, R36 ;  /* 0x000000160c24723c */ /* 0x040fe20000001824 */
[----:B------:R-:W-:Y:S01]  /*3760*/  MUFU.TANH R7, R7 ;  /* 0x0000000700077308 */ /* 0x000fe20000002400 */
[----:B------:R-:W-:Y:S01]  /*3770*/  FMUL.FTZ R23, R51, UR7 ;  /* 0x0000000733177c20 */ /* 0x000fe20008410000 */
[----:B------:R-:W-:Y:S01]  /*3780*/  FMUL.FTZ R31, R47, UR7 ;  /* 0x000000072f1f7c20 */ /* 0x000fe20008410000 */
[----:B------:R-:W-:Y:S01]  /*3790*/  ISETP.GE.AND P2, PT, R6, R134, PT ;  /* 0x000000860600720c */ /* 0x000fe20003f46270 */
[----:B------:R-:W-:Y:S01]  /*37a0*/  FMUL.FTZ R45, R45, UR7 ;  /* 0x000000072d2d7c20 */ /* 0x000fe20008410000 */
[----:B------:R-:W-:Y:S01]  /*37b0*/  FSEL R18, R18, -INF , !P6 ;  /* 0xff80000012127808 */ /* 0x000fe20007000000 */
[----:B--2---:R-:W-:Y:S01]  /*37c0*/  FFMA.FTZ R4, R4, R0, R33 ;  /* 0x0000000004047223 */ /* 0x004fe20000010021 */
[----:B------:R-:W-:Y:S01]  /*37d0*/  HMMA.16816.F32 R60, R12, R24, R60 ;  /* 0x000000180c3c723c */ /* 0x000fe2000000183c */
[----:B------:R-:W-:Y:S01]  /*37e0*/  FMUL.FTZ R12, R68, UR7 ;  /* 0x00000007440c7c20 */ /* 0x000fe20008410000 */
[----:B------:R-:W-:Y:S01]  /*37f0*/  MUFU.TANH R21, R21 ;  /* 0x0000001500157308 */ /* 0x000fe20000002400 */
[----:B------:R-:W-:Y:S01]  /*3800*/  FMUL.FTZ R25, R44, UR7 ;  /* 0x000000072c197c20 */ /* 0x000fe20008410000 */
[----:B------:R-:W-:Y:S01]  /*3810*/  FMUL.FTZ R15, R46, UR7 ;  /* 0x000000072e0f7c20 */ /* 0x000fe20008410000 */
[----:B------:R-:W-:-:S02]  /*3820*/  VIADD R22, R85, 0x18 ;  /* 0x0000001855167836 */ /* 0x000fc40000000000 */
[----:B------:R-:W-:Y:S01]  /*3830*/  FMUL.FTZ R42, R42, UR7 ;  /* 0x000000072a2a7c20 */ /* 0x000fe20008410000 */
[----:B------:R-:W-:Y:S01]  /*3840*/  FMUL.FTZ R40, R40, UR7 ;  /* 0x0000000728287c20 */ /* 0x000fe20008410000 */
[----:B------:R-:W-:Y:S01]  /*3850*/  FMUL.FTZ R41, R41, UR7 ;  /* 0x0000000729297c20 */ /* 0x000fe20008410000 */
[----:B------:R-:W-:Y:S01]  /*3860*/  FSEL R20, R20, -INF , !P4 ;  /* 0xff80000014147808 */ /* 0x000fe20006000000 */
[----:B------:R-:W1:Y:S01]  /*3870*/  MUFU.TANH R12, R12 ;  /* 0x0000000c000c7308 */ /* 0x000e620000002400 */
[----:B------:R-:W-:Y:S01]  /*3880*/  FMUL.FTZ R36, R36, UR7 ;  /* 0x0000000724247c20 */ /* 0x000fe20008410000 */
[----:B------:R-:W-:Y:S01]  /*3890*/  FMUL.FTZ R43, R43, UR7 ;  /* 0x000000072b2b7c20 */ /* 0x000fe20008410000 */
[----:B------:R-:W-:Y:S01]  /*38a0*/  FMUL.FTZ R37, R37, UR7 ;  /* 0x0000000725257c20 */ /* 0x000fe20008410000 */
[----:B------:R-:W-:Y:S01]  /*38b0*/  FMUL.FTZ R39, R39, UR7 ;  /* 0x0000000727277c20 */ /* 0x000fe20008410000 */
[----:B------:R-:W-:Y:S01]  /*38c0*/  FMUL.FTZ R38, R38, UR7 ;  /* 0x0000000726267c20 */ /* 0x000fe20008410000 */
[----:B------:R-:W-:-:S02]  /*38d0*/  I2FP.F32.U32 R24, R85 ;  /* 0x0000005500187245 */ /* 0x000fc40000201000 */
[----:B------:R-:W-:Y:S01]  /*38e0*/  MUFU.TANH R19, R19 ;  /* 0x0000001300137308 */ /* 0x000fe20000002400 */
[----:B------:R-:W-:Y:S01]  /*38f0*/  FMUL.FTZ R61, R61, UR7 ;  /* 0x000000073d3d7c20 */ /* 0x000fe20008410000 */
[----:B------:R-:W-:Y:S01]  /*3900*/  FMUL.FTZ R60, R60, UR7 ;  /* 0x000000073c3c7c20 */ /* 0x000fe20008410000 */
[----:B------:R-:W-:Y:S01]  /*3910*/  FMUL.FTZ R62, R62, UR7 ;  /* 0x000000073e3e7c20 */ /* 0x000fe20008410000 */
[----:B------:R-:W-:Y:S01]  /*3920*/  FFMA.FTZ R65, R24, R0, R65 ;  /* 0x0000000018417223 */ /* 0x000fe20000010041 */
[----:B------:R-:W-:-:S03]  /*3930*/  FMUL.FTZ R63, R63, UR7 ;  /* 0x000000073f3f7c20 */ /* 0x000fc60008410000 */
[----:B------:R-:W2:Y:S01]  /*3940*/  MUFU.TANH R23, R23 ;  /* 0x0000001700177308 */ /* 0x000ea20000002400 */
[----:B-1----:R-:W-:Y:S01]  /*3950*/  FFMA.FTZ R124, R27, R0, R12 ;  /* 0x000000001b7c7223 */ /* 0x002fe2000001000c */
[----:B------:R-:W-:-:S04]  /*3960*/  VIADD R12, R85, 0x10 ;  /* 0x00000010550c7836 */ /* 0x000fc80000000000 */
[----:B------:R-:W-:Y:S02]  /*3970*/  FSEL R124, R124, -INF , !P0 ;  /* 0xff8000007c7c7808 */ /* 0x000fe40004000000 */
[-C--:B------:R-:W-:Y:S01]  /*3980*/  ISETP.GE.AND P0, PT, R6, R133.reuse, PT ;  /* 0x000000850600720c */ /* 0x080fe20003f06270 */
[----:B------:R-:W1:Y:S01]  /*3990*/  MUFU.TANH R25, R25 ;  /* 0x0000001900197308 */ /* 0x000e620000002400 */
[----:B------:R-:W-:Y:S02]  /*39a0*/  I2FP.F32.U32 R6, R6 ;  /* 0x0000000600067245 */ /* 0x000fe40000201000 */
[C---:B------:R-:W-:Y:S02]  /*39b0*/  ISETP.GE.AND P6, PT, R12.reuse, R134, PT ;  /* 0x000000860c00720c */ /* 0x040fe40003fc6270 */
[----:B------:R-:W-:Y:S01]  /*39c0*/  ISETP.GE.AND P5, PT, R12, R133, PT ;  /* 0x000000850c00720c */ /* 0x000fe20003fa6270 */
[C---:B------:R-:W-:Y:S01]  /*39d0*/  FFMA.FTZ R16, R6.reuse, R0, R17 ;  /* 0x0000000006107223 */ /* 0x040fe20000010011 */
[----:B------:R-:W-:Y:S01]  /*39e0*/  I2FP.F32.U32 R12, R12 ;  /* 0x0000000c000c7245 */ /* 0x000fe20000201000 */
[----:B------:R-:W3:Y:S01]  /*39f0*/  MUFU.TANH R15, R15 ;  /* 0x0000000f000f7308 */ /* 0x000ee20000002400 */
[----:B------:R-:W-:Y:S01]  /*3a00*/  FFMA.FTZ R5, R6, R0, R5 ;  /* 0x0000000006057223 */ /* 0x000fe20000010005 */
[----:B------:R-:W-:-:S02]  /*3a10*/  IADD3 R6, PT, PT, R85, 0x11, RZ ;  /* 0x0000001155067810 */ /* 0x000fc40007ffe0ff */
[-C--:B------:R-:W-:Y:S01]  /*3a20*/  FFMA.FTZ R14, R12, R0.reuse, R7 ;  /* 0x000000000c0e7223 */ /* 0x080fe20000010007 */
[----:B------:R-:W-:Y:S01]  /*3a30*/  FSEL R7, R4, -INF , !P1 ;  /* 0xff80000004077808 */ /* 0x000fe20004800000 */
[----:B------:R-:W-:Y:S01]  /*3a40*/  FFMA.FTZ R12, R12, R0, R21 ;  /* 0x000000000c0c7223 */ /* 0x000fe20000010015 */
[----:B------:R-:W-:Y:S01]  /*3a50*/  I2FP.F32.U32 R4, R6 ;  /* 0x0000000600047245 */ /* 0x000fe20000201000 */
[----:B------:R-:W4:Y:S01]  /*3a60*/  MUFU.TANH R13, R45 ;  /* 0x0000002d000d7308 */ /* 0x000f220000002400 */
[----:B------:R-:W-:Y:S02]  /*3a70*/  FSEL R16, R16, -INF , !P2 ;  /* 0xff80000010107808 */ /* 0x000fe40005000000 */
[----:B------:R-:W-:Y:S01]  /*3a80*/  FSEL R5, R5, -INF , !P0 ;  /* 0xff80000005057808 */ /* 0x000fe20004000000 */
[----:B--2---:R-:W-:Y:S01]  /*3a90*/  FFMA.FTZ R17, R4, R0, R23 ;  /* 0x0000000004117223 */ /* 0x004fe20000010017 */
[CC--:B------:R-:W-:Y:S02]  /*3aa0*/  ISETP.GE.AND P4, PT, R6.reuse, R134.reuse, PT ;  /* 0x000000860600720c */ /* 0x0c0fe40003f86270 */
[-C--:B------:R-:W-:Y:S01]  /*3ab0*/  ISETP.GE.AND P1, PT, R6, R133.reuse, PT ;  /* 0x000000850600720c */ /* 0x080fe20003f26270 */
[----:B------:R-:W2:Y:S01]  /*3ac0*/  MUFU.TANH R31, R31 ;  /* 0x0000001f001f7308 */ /* 0x000ea20000002400 */
[----:B------:R-:W-:Y:S01]  /*3ad0*/  ISETP.GE.AND P2, PT, R22, R134, PT ;  /* 0x000000861600720c */ /* 0x000fe20003f46270 */
[----:B------:R-:W-:Y:S01]  /*3ae0*/  FFMA.FTZ R6, R4, R0, R19 ;  /* 0x0000000004067223 */ /* 0x000fe20000010013 */
[----:B------:R-:W-:-:S02]  /*3af0*/  ISETP.GE.AND P0, PT, R22, R133, PT ;  /* 0x000000851600720c */ /* 0x000fc40003f06270 */
[----:B------:R-:W-:Y:S02]  /*3b00*/  I2FP.F32.U32 R22, R22 ;  /* 0x0000001600167245 */ /* 0x000fe40000201000 */
[----:B------:R-:W-:Y:S01]  /*3b10*/  FSEL R14, R14, -INF , !P6 ;  /* 0xff8000000e0e7808 */ /* 0x000fe20007000000 */
[----:B------:R-:W5:Y:S01]  /*3b20*/  MUFU.TANH R33, R42 ;  /* 0x0000002a00217308 */ /* 0x000f620000002400 */
[----:B------:R-:W-:Y:S01]  /*3b30*/  FSEL R19, R12, -INF , !P5 ;  /* 0xff8000000c137808 */ /* 0x000fe20006800000 */
[----:B-1----:R-:W-:Y:S01]  /*3b40*/  FFMA.FTZ R4, R22, R0, R25 ;  /* 0x0000000016047223 */ /* 0x002fe20000010019 */
[----:B------:R-:W-:Y:S01]  /*3b50*/  ISETP.GE.AND P6, PT, R26, R134, PT ;  /* 0x000000861a00720c */ /* 0x000fe20003fc6270 */
[----:B---3--:R-:W-:Y:S01]  /*3b60*/  FFMA.FTZ R15, R22, R0, R15 ;  /* 0x00000000160f7223 */ /* 0x008fe2000001000f */
[----:B------:R-:W-:Y:S02]  /*3b70*/  ISETP.GE.AND P5, PT, R26, R133, PT ;  /* 0x000000851a00720c */ /* 0x000fe40003fa6270 */
[----:B------:R-:W-:Y:S01]  /*3b80*/  I2FP.F32.U32 R26, R26 ;  /* 0x0000001a001a7245 */ /* 0x000fe20000201000 */
[----:B------:R-:W1:Y:S01]  /*3b90*/  MUFU.TANH R35, R40 ;  /* 0x0000002800237308 */ /* 0x000e620000002400 */
[----:B------:R-:W-:-:S02]  /*3ba0*/  IADD3 R22, PT, PT, R85, 0x20, RZ ;  /* 0x0000002055167810 */ /* 0x000fc40007ffe0ff */
[----:B------:R-:W-:Y:S01]  /*3bb0*/  FSEL R6, R6, -INF , !P4 ;  /* 0xff80000006067808 */ /* 0x000fe20006000000 */
[CC--:B----4-:R-:W-:Y:S01]  /*3bc0*/  FFMA.FTZ R12, R26.reuse, R0.reuse, R13 ;  /* 0x000000001a0c7223 */ /* 0x0d0fe2000001000d */
[----:B------:R-:W-:Y:S01]  /*3bd0*/  FSEL R17, R17, -INF , !P1 ;  /* 0xff80000011117808 */ /* 0x000fe20004800000 */
[----:B--2---:R-:W-:Y:S01]  /*3be0*/  FFMA.FTZ R13, R26, R0, R31 ;  /* 0x000000001a0d7223 */ /* 0x004fe2000001001f */
[C---:B------:R-:W-:Y:S01]  /*3bf0*/  ISETP.GE.AND P4, PT, R22.reuse, R134, PT ;  /* 0x000000861600720c */ /* 0x040fe20003f86270 */
[----:B------:R-:W2:Y:S01]  /*3c00*/  MUFU.TANH R41, R41 ;  /* 0x0000002900297308 */ /* 0x000ea20000002400 */
[----:B------:R-:W-:Y:S02]  /*3c10*/  ISETP.GE.AND P1, PT, R22, R133, PT ;  /* 0x000000851600720c */ /* 0x000fe40003f26270 */
[----:B------:R-:W-:Y:S02]  /*3c20*/  FSEL R4, R4, -INF , !P2 ;  /* 0xff80000004047808 */ /* 0x000fe40005000000 */
[----:B------:R-:W-:-:S02]  /*3c30*/  I2FP.F32.U32 R22, R22 ;  /* 0x0000001600167245 */ /* 0x000fc40000201000 */
[----:B------:R-:W-:Y:S01]  /*3c40*/  ISETP.NE.AND P2, PT, R102, 0x1, PT ;  /* 0x000000016600780c */ /* 0x000fe20003f45270 */
[----:B------:R-:W3:Y:S01]  /*3c50*/  MUFU.TANH R21, R36 ;  /* 0x0000002400157308 */ /* 0x000ee20000002400 */
[----:B------:R-:W-:Y:S01]  /*3c60*/  FSEL R15, R15, -INF , !P0 ;  /* 0xff8000000f0f7808 */ /* 0x000fe20004000000 */
[-C--:B-----5:R-:W-:Y:S01]  /*3c70*/  FFMA.FTZ R33, R22, R0.reuse, R33 ;  /* 0x0000000016217223 */ /* 0x0a0fe20000010021 */
[----:B------:R-:W-:Y:S01]  /*3c80*/  FSEL R12, R12, -INF , !P6 ;  /* 0xff8000000c0c7808 */ /* 0x000fe20007000000 */
[-C--:B-1----:R-:W-:Y:S01]  /*3c90*/  FFMA.FTZ R35, R22, R0.reuse, R35 ;  /* 0x0000000016237223 */ /* 0x082fe20000010023 */
[----:B------:R-:W-:Y:S01]  /*3ca0*/  FSEL R13, R13, -INF , !P5 ;  /* 0xff8000000d0d7808 */ /* 0x000fe20006800000 */
[----:B------:R-:W-:Y:S01]  /*3cb0*/  FFMA.FTZ R22, R24, R0, R53 ;  /* 0x0000000018167223 */ /* 0x000fe20000010035 */
[C---:B------:R-:W-:Y:S01]  /*3cc0*/  ISETP.GE.AND P0, PT, R32.reuse, R134, PT ;  /* 0x000000862000720c */ /* 0x040fe20003f06270 */
[----:B------:R-:W1:Y:S01]  /*3cd0*/  MUFU.TANH R43, R43 ;  /* 0x0000002b002b7308 */ /* 0x000e620000002400 */
[----:B------:R-:W-:-:S02]  /*3ce0*/  ISETP.GE.AND P6, PT, R32, R133, PT ;  /* 0x000000852000720c */ /* 0x000fc40003fc6270 */
[C---:B------:R-:W-:Y:S02]  /*3cf0*/  ISETP.GE.AND P5, PT, R28.reuse, R134, PT ;  /* 0x000000861c00720c */ /* 0x040fe40003fa6270 */
[----:B------:R-:W-:Y:S02]  /*3d00*/  I2FP.F32.U32 R32, R32 ;  /* 0x0000002000207245 */ /* 0x000fe40000201000 */
[----:B------:R-:W-:Y:S01]  /*3d10*/  P2R R24, PR, RZ, 0x20 ;  /* 0x00000020ff187803 */ /* 0x000fe20000000000 */
[----:B------:R-:W4:Y:S01]  /*3d20*/  MUFU.TANH R37, R37 ;  /* 0x0000002500257308 */ /* 0x000f220000002400 */
[----:B------:R-:W-:Y:S01]  /*3d30*/  ISETP.GE.AND P5, PT, R28, R133, PT ;  /* 0x000000851c00720c */ /* 0x000fe20003fa6270 */
[----:B--2---:R-:W-:Y:S01]  /*3d40*/  FFMA.FTZ R41, R32, R0, R41 ;  /* 0x0000000020297223 */ /* 0x004fe20000010029 */
[----:B------:R-:W-:Y:S02]  /*3d50*/  I2FP.F32.U32 R28, R28 ;  /* 0x0000001c001c7245 */ /* 0x000fe40000201000 */
[----:B------:R-:W-:-:S02]  /*3d60*/  FSEL R123, R33, -INF , !P1 ;  /* 0xff800000217b7808 */ /* 0x000fc40004800000 */
[----:B------:R-:W-:Y:S01]  /*3d70*/  ISETP.GE.AND P1, PT, R30, R134, PT ;  /* 0x000000861e00720c */ /* 0x000fe20003f26270 */
[----:B------:R2:W1:Y:S01]  /*3d80*/  MUFU.TANH R23, R38 ;  /* 0x0000002600177308 */ /* 0x0004620000002400 */
[----:B------:R-:W-:Y:S01]  /*3d90*/  FSEL R112, R35, -INF , !P4 ;  /* 0xff80000023707808 */ /* 0x000fe20006000000 */
[----:B---3--:R-:W-:Y:S01]  /*3da0*/  FFMA.FTZ R21, R28, R0, R21 ;  /* 0x000000001c157223 */ /* 0x008fe20000010015 */
[----:B------:R-:W-:Y:S01]  /*3db0*/  BAR.SYNC.DEFER_BLOCKING 0x0 ;  /* 0x0000000000007b1d */ /* 0x000fe20000010000 */
[----:B------:R-:W-:Y:S02]  /*3dc0*/  ISETP.GE.AND P4, PT, R30, R133, PT ;  /* 0x000000851e00720c */ /* 0x000fe40003f86270 */
[----:B------:R-:W-:Y:S02]  /*3dd0*/  FSEL R110, R41, -INF , !P0 ;  /* 0xff800000296e7808 */ /* 0x000fe40004000000 */
[----:B------:R-:W-:Y:S01]  /*3de0*/  P2R R26, PR, RZ, 0x2 ;  /* 0x00000002ff1a7803 */ /* 0x000fe20000000000 */
[----:B------:R-:W3:Y:S01]  /*3df0*/  MUFU.TANH R39, R39 ;  /* 0x0000002700277308 */ /* 0x000ee20000002400 */
[----:B------:R-:W-:-:S07]  /*3e00*/  I2FP.F32.U32 R30, R30 ;  /* 0x0000001e001e7245 */ /* 0x000fce0000201000 */
[----:B------:R2:W1:Y:S08]  /*3e10*/  MUFU.TANH R31, R60 ;  /* 0x0000003c001f7308 */ /* 0x0004700000002400 */
[----:B------:R-:W1:Y:S08]  /*3e20*/  MUFU.TANH R61, R61 ;  /* 0x0000003d003d7308 */ /* 0x000e700000002400 */
[----:B------:R2:W1:Y:S01]  /*3e30*/  MUFU.TANH R25, R62 ;  /* 0x0000003e00197308 */ /* 0x0004620000002400 */
[----:B---34-:R-:W-:Y:S05]  /*3e40*/  @!P2 BRA `(.L_x_909) ;  /* 0x0000000000f8a947 */ /* 0x018fea0003800000 */
[----:B------:R-:W-:Y:S01]  /*3e50*/  VIADD R33, R102, 0xfffffffe ;  /* 0xfffffffe66217836 */ /* 0x000fe20000000000 */
[----:B------:R-:W3:Y:S03]  /*3e60*/  LDCU UR4, c[0x0][0x440] ;  /* 0x00008800ff0477ac */ /* 0x000ee60008000800 */
[-C--:B------:R-:W-:Y:S02]  /*3e70*/  IMAD R34, R88, R33.reuse, RZ ;  /* 0x0000002158227224 */ /* 0x080fe400078e02ff */
[----:B------:R-:W-:-:S04]  /*3e80*/  IMAD.WIDE.U32 R90, R90, R33, RZ ;  /* 0x000000215a5a7225 */ /* 0x000fc800078e00ff */
[----:B------:R-:W-:Y:S01]  /*3e90*/  IMAD.IADD R34, R91, 0x1, R34 ;  /* 0x000000015b227824 */ /* 0x000fe200078e0222 */
[----:B------:R-:W-:-:S04]  /*3ea0*/  LEA R46, P0, R90, R164, 0x1 ;  /* 0x000000a45a2e7211 */ /* 0x000fc800078008ff */
[----:B------:R-:W-:Y:S02]  /*3eb0*/  LEA.HI.X R47, R90, R163, R34, 0x1, P0 ;  /* 0x000000a35a2f7211 */ /* 0x000fe400000f0c22 */
[----:B------:R-:W-:Y:S02]  /*3ec0*/  IADD3 R33, P0, PT, R132, R90, RZ ;  /* 0x0000005a84217210 */ /* 0x000fe40007f1e0ff */
[----:B---3--:R-:W-:-:S03]  /*3ed0*/  ISETP.GE.AND P1, PT, R160, UR4, PT ;  /* 0x00000004a0007c0c */ /* 0x008fc6000bf26270 */
        /* <DEDUP_REMOVED lines=53> */
.L_x_909:
[----:B------:R-:W-:Y:S01]  /*4230*/  ISETP.NE.AND P0, PT, R24, RZ, PT ;  /* 0x000000ff1800720c */ /* 0x000fe20003f05270 */
[----:B--2---:R-:W-:Y:S01]  /*4240*/  MUFU.TANH R38, R69 ;  /* 0x0000004500267308 */ /* 0x004fe20000002400 */
[----:B------:R-:W-:Y:S01]  /*4250*/  ISETP.NE.AND P1, PT, R26, RZ, PT ;  /* 0x000000ff1a00720c */ /* 0x000fe20003f25270 */
[-C--:B------:R-:W-:Y:S01]  /*4260*/  FFMA.FTZ R24, R30, R0.reuse, R37 ;  /* 0x000000001e187223 */ /* 0x080fe20000010025 */
[----:B------:R-:W-:Y:S01]  /*4270*/  FSEL R26, R21, -INF , !P0 ;  /* 0xff800000151a7808 */ /* 0x000fe20004000000 */
[----:B-1----:R-:W-:Y:S01]  /*4280*/  FFMA.FTZ R43, R32, R0, R43 ;  /* 0x00000000202b7223 */ /* 0x002fe2000001002b */
[C---:B------:R-:W-:Y:S01]  /*4290*/  ISETP.GE.AND P0, PT, R85.reuse, R134, PT ;  /* 0x000000865500720c */ /* 0x040fe20003f06270 */
[----:B------:R-:W-:Y:S01]  /*42a0*/  FFMA.FTZ R39, R30, R0, R39 ;  /* 0x000000001e277223 */ /* 0x000fe20000010027 */
[----:B------:R-:W-:Y:S01]  /*42b0*/  IADD3 R35, PT, PT, R85, 0x30, RZ ;  /* 0x0000003055237810 */ /* 0x000fe20007ffe0ff */
[----:B------:R-:W1:Y:S01]  /*42c0*/  MUFU.TANH R70, R70 ;  /* 0x0000004600467308 */ /* 0x000e620000002400 */
[----:B------:R-:W-:Y:S01]  /*42d0*/  FSEL R22, R22, -INF , !P0 ;  /* 0xff80000016167808 */ /* 0x000fe20004000000 */
[----:B------:R-:W2:Y:S01]  /*42e0*/  LDCU UR6, c[0x0][0x45c] ;  /* 0x00008b80ff0677ac */ /* 0x000ea20008000800 */
[----:B------:R-:W-:-:S02]  /*42f0*/  I2FP.F32.U32 R34, R35 ;  /* 0x0000002300227245 */ /* 0x000fc40000201000 */
[----:B------:R-:W-:Y:S02]  /*4300*/  IADD3 R33, PT, PT, R85, 0x31, RZ ;  /* 0x0000003155217810 */ /* 0x000fe40007ffe0ff */
[----:B------:R-:W-:Y:S01]  /*4310*/  FMNMX3.FTZ R21, R22, R18, R20, !PT ;  /* 0x0000001216157276 */ /* 0x000fe20007810014 */
[C---:B------:R-:W-:Y:S01]  /*4320*/  FFMA.FTZ R31, R34.reuse, R0, R31 ;  /* 0x00000000221f7223 */ /* 0x040fe2000001001f */
[----:B------:R-:W-:Y:S01]  /*4330*/  I2FP.F32.U32 R36, R33 ;  /* 0x0000002100247245 */ /* 0x000fe20000201000 */
[----:B------:R-:W4:Y:S01]  /*4340*/  MUFU.TANH R63, R63 ;  /* 0x0000003f003f7308 */ /* 0x000f220000002400 */
[----:B------:R-:W-:Y:S01]  /*4350*/  FMNMX3.FTZ R21, R21, R16, R14, !PT ;  /* 0x0000001015157276 */ /* 0x000fe2000781000e */
[----:B------:R-:W-:Y:S01]  /*4360*/  FFMA.FTZ R121, R34, R0, R25 ;  /* 0x0000000022797223 */ /* 0x000fe20000010019 */
[----:B------:R-:W-:Y:S01]  /*4370*/  ISETP.GE.AND P0, PT, R35, R134, PT ;  /* 0x000000862300720c */ /* 0x000fe20003f06270 */
[----:B------:R-:W-:Y:S01]  /*4380*/  FFMA.FTZ R61, R36, R0, R61 ;  /* 0x00000000243d7223 */ /* 0x000fe2000001003d */
[----:B------:R-:W-:-:S02]  /*4390*/  FSEL R24, R24, -INF , !P1 ;  /* 0xff80000018187808 */ /* 0x000fc40004800000 */
[----:B------:R-:W-:Y:S01]  /*43a0*/  FMNMX3.FTZ R21, R21, R6, R4, !PT ;  /* 0x0000000615157276 */ /* 0x000fe20007810004 */
[-C--:B-1----:R-:W-:Y:S01]  /*43b0*/  FFMA.FTZ R70, R27, R0.reuse, R70 ;  /* 0x000000001b467223 */ /* 0x082fe20000010046 */
[----:B------:R-:W-:Y:S01]  /*43c0*/  ISETP.GE.AND P1, PT, R85, R133, PT ;  /* 0x000000855500720c */ /* 0x000fe20003f26270 */
[----:B------:R-:W-:Y:S01]  /*43d0*/  FFMA.FTZ R27, R28, R0, R23 ;  /* 0x000000001c1b7223 */ /* 0x000fe20000010017 */
[----:B------:R-:W-:Y:S02]  /*43e0*/  FSEL R128, R31, -INF , !P0 ;  /* 0xff8000001f807808 */ /* 0x000fe40004000000 */
[----:B------:R-:W-:Y:S02]  /*43f0*/  IADD3 R85, PT, PT, R85, 0x39, RZ ;  /* 0x0000003955557810 */ /* 0x000fe40007ffe0ff */
[----:B------:R-:W-:Y:S02]  /*4400*/  ISETP.GE.AND P0, PT, R33, R134, PT ;  /* 0x000000862100720c */ /* 0x000fe40003f06270 */
[----:B------:R-:W-:Y:S01]  /*4410*/  FMNMX3.FTZ R21, R21, R12, R112, !PT ;  /* 0x0000000c15157276 */ /* 0x000fe20007810070 */
[----:B----4-:R-:W-:Y:S01]  /*4420*/  FFMA.FTZ R63, R36, R0, R63 ;  /* 0x00000000243f7223 */ /* 0x010fe2000001003f */
[----:B------:R-:W-:-:S02]  /*4430*/  I2FP.F32.U32 R31, R85 ;  /* 0x00000055001f7245 */ /* 0x000fc40000201000 */
[----:B------:R-:W-:Y:S02]  /*4440*/  FSEL R126, R61, -INF , !P0 ;  /* 0xff8000003d7e7808 */ /* 0x000fe40004000000 */
[----:B------:R-:W-:Y:S01]  /*4450*/  ISETP.GE.AND P0, PT, R35, R133, PT ;  /* 0x000000852300720c */ /* 0x000fe20003f06270 */
[----:B------:R-:W-:Y:S01]  /*4460*/  FFMA.FTZ R122, R31, R0, R38 ;  /* 0x000000001f7a7223 */ /* 0x000fe20000010026 */
[----:B------:R-:W-:Y:S01]  /*4470*/  FMNMX3.FTZ R35, R21, R110, R26, !PT ;  /* 0x0000006e15237276 */ /* 0x000fe2000781001a */
[----:B------:R-:W1:Y:S01]  /*4480*/  MUFU.TANH R38, R71 ;  /* 0x0000004700267308 */ /* 0x000e620000002400 */
[----:B------:R-:W-:Y:S02]  /*4490*/  FSEL R21, R65, -INF , !P1 ;  /* 0xff80000041157808 */ /* 0x000fe40004800000 */
[----:B------:R-:W-:Y:S02]  /*44a0*/  ISETP.GE.AND P1, PT, R85, R134, PT ;  /* 0x000000865500720c */ /* 0x000fe40003f26270 */
[----:B------:R-:W-:-:S02]  /*44b0*/  FMNMX3.FTZ R35, R35, R24, R128, !PT ;  /* 0x0000001823237276 */ /* 0x000fc40007810080 */
[----:B------:R-:W-:Y:S02]  /*44c0*/  FMNMX3.FTZ R32, R21, R29, R7, !PT ;  /* 0x0000001d15207276 */ /* 0x000fe40007810007 */
[----:B------:R-:W-:Y:S02]  /*44d0*/  FSEL R122, R122, -INF , !P1 ;  /* 0xff8000007a7a7808 */ /* 0x000fe40004800000 */
[----:B------:R-:W-:Y:S02]  /*44e0*/  FMNMX3.FTZ R35, R35, R126, R124, !PT ;  /* 0x0000007e23237276 */ /* 0x000fe4000781007c */
[----:B---3--:R-:W-:Y:S02]  /*44f0*/  FMNMX3.FTZ R40, R32, R5, R19, !PT ;  /* 0x0000000520287276 */ /* 0x008fe40007810013 */
[----:B------:R-:W-:Y:S02]  /*4500*/  FMNMX.FTZ R32, R122, R35, !PT ;  /* 0x000000237a207209 */ /* 0x000fe40007810000 */
[----:B------:R-:W-:Y:S01]  /*4510*/  FMNMX3.FTZ R40, R40, R17, R15, !PT ;  /* 0x0000001128287276 */ /* 0x000fe2000781000f */
[----:B-1----:R-:W-:Y:S01]  /*4520*/  FFMA.FTZ R38, R31, R0, R38 ;  /* 0x000000001f267223 */ /* 0x002fe20000010026 */
[----:B------:R-:W-:Y:S01]  /*4530*/  FSEL R119, R43, -INF , !P6 ;  /* 0xff8000002b777808 */ /* 0x000fe20007000000 */
[----:B------:R-:W1:Y:S01]  /*4540*/  SHFL.BFLY PT, R23, R32, 0x2, 0x1f ;  /* 0x0c401f0020177f89 */ /* 0x000e6200000e0000 */
[----:B------:R-:W-:-:S02]  /*4550*/  FSEL R27, R27, -INF , !P5 ;  /* 0xff8000001b1b7808 */ /* 0x000fc40006800000 */
[----:B------:R-:W-:Y:S02]  /*4560*/  FMNMX3.FTZ R40, R40, R13, R123, !PT ;  /* 0x0000000d28287276 */ /* 0x000fe4000781007b */
        /* <DEDUP_REMOVED lines=11> */
[----:B------:R-:W-:Y:S02]  /*4620*/  FMNMX.FTZ R28, R114, R31, !PT ;  /* 0x0000001f721c7209 */ /* 0x000fe40007810000 */
[----:B------:R-:W-:Y:S01]  /*4630*/  SHF.L.U32 R87, R86, 0x9, RZ ;  /* 0x0000000956577819 */ /* 0x000fe200000006ff */
[----:B------:R-:W1:Y:S01]  /*4640*/  SHFL.BFLY PT, R101, R32, 0x1, 0x1f ;  /* 0x0c201f0020657f89 */ /* 0x000e6200000e0000 */
[----:B------:R-:W-:Y:S02]  /*4650*/  MOV R173, 0xffffffff ;  /* 0xffffffff00ad7802 */ /* 0x000fe40000000f00 */
[----:B------:R-:W-:Y:S01]  /*4660*/  LOP3.LUT R150, R84, 0x200, R87, 0xf8, !PT ;  /* 0x0000020054967812 */ /* 0x000fe200078ef857 */
[----:B------:R-:W3:Y:S03]  /*4670*/  SHFL.BFLY PT, R23, R28, 0x2, 0x1f ;  /* 0x0c401f001c177f89 */ /* 0x000ee600000e0000 */
[----:B------:R-:W-:-:S04]  /*4680*/  LEA R150, R150, UR5, 0x1 ;  /* 0x0000000596967c11 */ /* 0x000fc8000f8e08ff */
[-C--:B------:R-:W-:Y:S01]  /*4690*/  IADD3 R146, PT, PT, R3, R150.reuse, RZ ;  /* 0x0000009603927210 */ /* 0x080fe20007ffe0ff */
[----:B------:R-:W-:Y:S01]  /*46a0*/  LDSM.16.MT88.4 R92, [R150+0x8000] ;  /* 0x00800000965c783b */ /* 0x000fe20000004200 */
[----:B------:R-:W-:-:S03]  /*46b0*/  IADD3 R145, PT, PT, R2, R150, RZ ;  /* 0x0000009602917210 */ /* 0x000fc60007ffe0ff */
[----:B------:R-:W-:Y:S01]  /*46c0*/  LDSM.16.MT88.4 R84, [R146+0x8000] ;  /* 0x008000009254783b */ /* 0x000fe20000004200 */
[----:B------:R-:W-:-:S03]  /*46d0*/  IADD3 R144, PT, PT, R3, R145, RZ ;  /* 0x0000009103907210 */ /* 0x000fc60007ffe0ff */
[----:B------:R-:W-:Y:S01]  /*46e0*/  LDSM.16.MT88.4 R76, [R145+0x8000] ;  /* 0x00800000914c783b */ /* 0x000fe20000004200 */
[----:B-1----:R-:W-:-:S03]  /*46f0*/  FMNMX.FTZ R101, R32, R101, !PT ;  /* 0x0000006520657209 */ /* 0x002fc60007810000 */
[----:B------:R-:W-:Y:S01]  /*4700*/  LDSM.16.MT88.4 R68, [R144+0x8000] ;  /* 0x008000009044783b */ /* 0x000fe20000004200 */
[----:B---3--:R-:W-:Y:S01]  /*4710*/  FMNMX.FTZ R23, R28, R23, !PT ;  /* 0x000000171c177209 */ /* 0x008fe20007810000 */
[C---:B--2---:R-:W-:Y:S01]  /*4720*/  FMUL.FTZ R125, R101.reuse, UR6 ;  /* 0x00000006657d7c20 */ /* 0x044fe20008410000 */
        /* <DEDUP_REMOVED lines=213> */
[----:B------:R-:W-:Y:S02]  /*5480*/  IADD3 R22, PT, PT, R102, -0x2, RZ ;  /* 0xfffffffe66167810 */ /* 0x000fe40007ffe0ff */
[C---:B------:R-:W-:Y:S02]  /*5490*/  SHF.L.U32 R5, R8.reuse, 0x4, RZ ;  /* 0x0000000408057819 */ /* 0x040fe400000006ff */
[----:B------:R-:W-:Y:S01]  /*54a0*/  SHF.L.U64.HI R13, R8, 0x4, R9 ;  /* 0x00000004080d7819 */ /* 0x000fe20000010209 */
[C---:B------:R-:W-:Y:S02]  /*54b0*/  IMAD R7, R22.reuse, R9, RZ ;  /* 0x0000000916077224 */ /* 0x040fe400078e02ff */
[----:B------:R-:W-:-:S05]  /*54c0*/  IMAD.WIDE.U32 R22, R22, R8, RZ ;  /* 0x0000000816167225 */ /* 0x000fca00078e00ff */
[----:B------:R-:W-:Y:S01]  /*54d0*/  IADD3 R2, PT, PT, R7, R23, RZ ;  /* 0x0000001707027210 */ /* 0x000fe20007ffe0ff */
[----:B------:R-:W-:Y:S01]  /*54e0*/  BAR.SYNC.DEFER_BLOCKING 0x0 ;  /* 0x0000000000007b1d */ /* 0x000fe20000010000 */
[----:B-1----:R-:W-:Y:S02]  /*54f0*/  ISETP.GE.AND P1, PT, R160, UR4, PT ;  /* 0x00000004a0007c0c */ /* 0x002fe4000bf26270 */
[----:B------:R-:W-:Y:S02]  /*5500*/  ISETP.GE.AND P0, PT, R159, UR4, PT ;  /* 0x000000049f007c0c */ /* 0x000fe4000bf06270 */
[C---:B------:R-:W-:Y:S02]  /*5510*/  LEA R3, P2, R22.reuse, R5, 0x6 ;  /* 0x0000000516037211 */ /* 0x040fe400078430ff */
[----:B------:R-:W-:Y:S02]  /*5520*/  IADD3 R4, PT, PT, R23, R7, RZ ;  /* 0x0000000717047210 */ /* 0x000fe40007ffe0ff */
[----:B------:R-:W-:-:S02]  /*5530*/  LEA R18, P5, R22, R162, 0x7 ;  /* 0x000000a216127211 */ /* 0x000fc400078a38ff */
[C---:B------:R-:W-:Y:S02]  /*5540*/  LEA.HI.X R2, R22.reuse, R13, R2, 0x6, P2 ;  /* 0x0000000d16027211 */ /* 0x040fe400010f3402 */
[C---:B------:R-:W-:Y:S02]  /*5550*/  IADD3 R5, P3, PT, R3.reuse, R5, RZ ;  /* 0x0000000503057210 */ /* 0x040fe40007f7e0ff */
[----:B------:R-:W-:Y:S02]  /*5560*/  LEA R16, P4, R3, R162, 0x1 ;  /* 0x000000a203107211 */ /* 0x000fe400078808ff */
[----:B------:R-:W-:Y:S02]  /*5570*/  LEA.HI.X R19, R22, R161, R4, 0x7, P5 ;  /* 0x000000a116137211 */ /* 0x000fe400028f3c04 */
[----:B------:R-:W-:Y:S02]  /*5580*/  LEA R7, P2, R8, R3, 0x5 ;  /* 0x0000000308077211 */ /* 0x000fe400078428ff */
[----:B------:R-:W-:-:S02]  /*5590*/  IADD3.X R6, PT, PT, R2, R13, RZ, P3, !PT ;  /* 0x0000000d02067210 */ /* 0x000fc40001ffe4ff */
[----:B------:R-:W-:Y:S01]  /*55a0*/  LEA R20, P3, R5, R162, 0x1 ;  /* 0x000000a205147211 */ /* 0x000fe200078608ff */
[----:B------:R-:W-:Y:S01]  /*55b0*/  @!PT LDS RZ, [RZ] ;  /* 0x00000000fffff984 */ /* 0x000fe20000000800 */
[----:B------:R-:W-:Y:S01]  /*55c0*/  @!PT LDS RZ, [RZ] ;  /* 0x00000000fffff984 */ /* 0x000fe20000000800 */
[----:B------:R-:W-:Y:S01]  /*55d0*/  @!PT LDS RZ, [RZ] ;  /* 0x00000000fffff984 */ /* 0x000fe20000000800 */
[----:B------:R-:W-:Y:S01]  /*55e0*/  @!P1 LDGSTS.E.BYPASS.LTC128B.128 [R169+0x8000], desc[UR12][R18.64] ;  /* 0x0800000012a99fae */ /* 0x000fe2000b981a0c */
[-C--:B------:R-:W-:Y:S02]  /*55f0*/  LEA.HI.X R17, R3, R161.reuse, R2, 0x1, P4 ;  /* 0x000000a103117211 */ /* 0x080fe400020f0c02 */
[----:B------:R-:W-:Y:S01]  /*5600*/  LEA.HI.X R12, R8, R2, R9, 0x5, P2 ;  /* 0x00000002080c7211 */ /* 0x000fe200010f2c09 */
[----:B------:R-:W-:Y:S01]  /*5610*/  @P1 STS.128 [R169+0x8000], RZ ;  /* 0x008000ffa9001388 */ /* 0x000fe20000000c00 */
[----:B------:R-:W-:Y:S02]  /*5620*/  LEA R14, P2, R7, R162, 0x1 ;  /* 0x000000a2070e7211 */ /* 0x000fe400078408ff */
[-C--:B------:R-:W-:Y:S01]  /*5630*/  LEA.HI.X R21, R5, R161.reuse, R6, 0x1, P3 ;  /* 0x000000a105157211 */ /* 0x080fe200018f0c06 */
[----:B------:R-:W-:Y:S01]  /*5640*/  @!PT LDS RZ, [RZ] ;  /* 0x00000000fffff984 */ /* 0x000fe20000000800 */
[----:B------:R-:W-:Y:S01]  /*5650*/  @!PT LDS RZ, [RZ] ;  /* 0x00000000fffff984 */ /* 0x000fe20000000800 */
[----:B------:R-:W-:Y:S01]  /*5660*/  @!PT LDS RZ, [RZ] ;  /* 0x00000000fffff984 */ /* 0x000fe20000000800 */
[----:B------:R-:W-:Y:S01]  /*5670*/  @!P0 LDGSTS.E.BYPASS.LTC128B.128 [R169+0xa000], desc[UR12][R18.64+0x80] ;  /* 0x0a00008012a98fae */ /* 0x000fe2000b981a0c */
[----:B------:R-:W-:-:S02]  /*5680*/  LEA.HI.X R15, R7, R161, R12, 0x1, P2 ;  /* 0x000000a1070f7211 */ /* 0x000fc400010f0c0c */
[----:B------:R-:W-:Y:S01]  /*5690*/  ISETP.GE.U32.AND P2, PT, R102, 0x3, PT ;  /* 0x000000036600780c */ /* 0x000fe20003f46070 */
        /* <DEDUP_REMOVED lines=32> */
[----:B-1----:R-:W2:Y:S04]  /*58a0*/  LDSM.16.M88.4 R16, [R154+UR5+0x4000] ;  /* 0x004000059a10783b */ /* 0x002ea80008000200 */
[----:B------:R-:W3:Y:S04]  /*58b0*/  LDSM.16.M88.4 R4, [R154+UR5+0x4800] ;  /* 0x004800059a04783b */ /* 0x000ee80008000200 */
[----:B------:R-:W1:Y:S04]  /*58c0*/  LDSM.16.M88.4 R112, [R154+UR5+0x5000] ;  /* 0x005000059a70783b */ /* 0x000e680008000200 */
[----:B------:R-:W4:Y:S04]  /*58d0*/  LDSM.16.M88.4 R32, [R154+UR5+0x5800] ;  /* 0x005800059a20783b */ /* 0x000f280008000200 */
[----:B------:R-:W-:Y:S04]  /*58e0*/  LDSM.16.M88.4 R120, [R153] ;  /* 0x000000009978783b */ /* 0x000fe80000000200 */
[----:B------:R-:W5:Y:S04]  /*58f0*/  LDSM.16.M88.4 R28, [R149+0x4000] ;  /* 0x00400000951c783b */ /* 0x000f680000000200 */
[----:B------:R-:W5:Y:S04]  /*5900*/  LDSM.16.M88.4 R24, [R149+0x4800] ;  /* 0x004800009518783b */ /* 0x000f680000000200 */
[----:B------:R-:W5:Y:S04]  /*5910*/  LDSM.16.M88.4 R128, [R149+0x5000] ;  /* 0x005000009580783b */ /* 0x000f680000000200 */
[----:B------:R-:W5:Y:S04]  /*5920*/  LDSM.16.M88.4 R124, [R149+0x5800] ;  /* 0x00580000957c783b */ /* 0x000f680000000200 */
[----:B------:R-:W0:Y:S01]  /*5930*/  LDGDEPBAR ;  /* 0x00000000000079af */ /* 0x000e220000000000 */
[C---:B--2---:R-:W-:Y:S08]  /*5940*/  HMMA.16816.F32 R20, R104.reuse, R16, RZ ;  /* 0x000000106814723c */ /* 0x044ff000000018ff */
[C---:B------:R-:W-:Y:S08]  /*5950*/  HMMA.16816.F32 R16, R104.reuse, R18, RZ ;  /* 0x000000126810723c */ /* 0x040ff000000018ff */
[C---:B---3--:R-:W-:Y:S08]  /*5960*/  HMMA.16816.F32 R12, R104.reuse, R4, RZ ;  /* 0x00000004680c723c */ /* 0x048ff000000018ff */
[C---:B------:R-:W-:Y:S08]  /*5970*/  HMMA.16816.F32 R4, R104.reuse, R6, RZ ;  /* 0x000000066804723c */ /* 0x040ff000000018ff */
[C---:B-1----:R-:W-:Y:S08]  /*5980*/  HMMA.16816.F32 R116, R104.reuse, R112, RZ ;  /* 0x000000706874723c */ /* 0x042ff000000018ff */
[C---:B------:R-:W-:Y:S08]  /*5990*/  HMMA.16816.F32 R112, R104.reuse, R114, RZ ;  /* 0x000000726870723c */ /* 0x040ff000000018ff */
[C---:B----4-:R-:W-:Y:S08]  /*59a0*/  HMMA.16816.F32 R108, R104.reuse, R32, RZ ;  /* 0x00000020686c723c */ /* 0x050ff000000018ff */
        /* <DEDUP_REMOVED lines=13> */
[----:B------:R-:W4:Y:S04]  /*5a80*/  LDSM.16.M88.4 R124, [R148+0x5800] ;  /* 0x00580000947c783b */ /* 0x000f280000000200 */
[----:B------:R-:W-:Y:S03]  /*5a90*/  LDSM.16.M88.4 R120, [R151] ;  /* 0x000000009778783b */ /* 0x000fe60000000200 */
        /* <DEDUP_REMOVED lines=9> */
[C---:B----4-:R-:W-:Y:S08]  /*5b30*/  HMMA.16816.F32 R108, R32.reuse, R124, R108 ;  /* 0x0000007c206c723c */ /* 0x050ff0000000186c */
[----:B------:R-:W-:Y:S01]  /*5b40*/  HMMA.16816.F32 R104, R32, R126, R104 ;  /* 0x0000007e2068723c */ /* 0x000fe20000001868 */
[----:B------:R-:W4:Y:S04]  /*5b50*/  LDSM.16.M88.4 R124, [R147+0x5800] ;  /* 0x00580000937c783b */ /* 0x000f280000000200 */
[----:B------:R-:W-:Y:S03]  /*5b60*/  LDSM.16.M88.4 R32, [R155+0x2000] ;  /* 0x002000009b20783b */ /* 0x000fe60000000200 */
        /* <DEDUP_REMOVED lines=8> */
[----:B------:R-:W-:Y:S07]  /*5bf0*/  LDSM.16.M88.4 R128, [R153+0x2000] ;  /* 0x002000009980783b */ /* 0x000fee0000000200 */
[C---:B----4-:R-:W-:Y:S08]  /*5c00*/  HMMA.16816.F32 R108, R120.reuse, R124, R108 ;  /* 0x0000007c786c723c */ /* 0x050ff0000000186c */
[----:B------:R-:W-:Y:S01]  /*5c10*/  HMMA.16816.F32 R104, R120, R126, R104 ;  /* 0x0000007e7868723c */ /* 0x000fe20000001868 */
[----:B------:R-:W3:Y:S04]  /*5c20*/  LDSM.16.M88.4 R124, [R154+UR5+0x7000] ;  /* 0x007000059a7c783b */ /* 0x000ee80008000200 */
[----:B------:R-:W4:Y:S03]  /*5c30*/  LDSM.16.M88.4 R120, [R154+UR5+0x7800] ;  /* 0x007800059a78783b */ /* 0x000f260008000200 */
        /* <DEDUP_REMOVED lines=20> */
[C---:B----4-:R-:W-:Y:S08]  /*5d80*/  HMMA.16816.F32 R108, R128.reuse, R120, R108 ;  /* 0x00000078806c723c */ /* 0x050ff0000000186c */
[----:B------:R-:W-:Y:S01]  /*5d90*/  HMMA.16816.F32 R104, R128, R122, R104 ;  /* 0x0000007a8068723c */ /* 0x000fe20000001868 */
[----:B------:R-:W-:Y:S07]  /*5da0*/  LDSM.16.M88.4 R120, [R151+0x2000] ;  /* 0x002000009778783b */ /* 0x000fee0000000200 */
[C---:B-1----:R-:W-:Y:S08]  /*5db0*/  HMMA.16816.F32 R20, R32.reuse, R28, R20 ;  /* 0x0000001c2014723c */ /* 0x042ff00000001814 */
[----:B------:R-:W-:Y:S01]  /*5dc0*/  HMMA.16816.F32 R16, R32, R30, R16 ;  /* 0x0000001e2010723c */ /* 0x000fe20000001810 */
[----:B------:R-:W1:Y:S07]  /*5dd0*/  LDSM.16.M88.4 R28, [R147+0x6000] ;  /* 0x00600000931c783b */ /* 0x000e6e0000000200 */
[----:B------:R-:W-:Y:S01]  /*5de0*/  HMMA.16816.F32 R112, R128, R126, R112 ;  /* 0x0000007e8070723c */ /* 0x000fe20000001870 */
[----:B------:R-:W3:Y:S07]  /*5df0*/  LDSM.16.M88.4 R124, [R148+0x7000] ;  /* 0x00700000947c783b */ /* 0x000eee0000000200 */
[C---:B--2---:R-:W-:Y:S08]  /*5e00*/  HMMA.16816.F32 R12, R32.reuse, R24, R12 ;  /* 0x00000018200c723c */ /* 0x044ff0000000180c */
[----:B------:R-:W-:Y:S01]  /*5e10*/  HMMA.16816.F32 R4, R32, R26, R4 ;  /* 0x0000001a2004723c */ /* 0x000fe20000001804 */
[----:B------:R-:W2:Y:S07]  /*5e20*/  LDSM.16.M88.4 R24, [R148+0x7800] ;  /* 0x007800009418783b */ /* 0x000eae0000000200 */
[----:B-1----:R-:W-:Y:S08]  /*5e30*/  HMMA.16816.F32 R20, R120, R28, R20 ;  /* 0x0000001c7814723c */ /* 0x002ff00000001814 */
[C---:B---3--:R-:W-:Y:S08]  /*5e40*/  HMMA.16816.F32 R116, R32.reuse, R124, R116 ;  /* 0x0000007c2074723c */ /* 0x048ff00000001874 */
[----:B------:R-:W-:Y:S01]  /*5e50*/  HMMA.16816.F32 R112, R32, R126, R112 ;  /* 0x0000007e2070723c */ /* 0x000fe20000001870 */
[----:B------:R-:W1:Y:S02]  /*5e60*/  LDSM.16.M88.4 R124, [R147+0x6800] ;  /* 0x00680000937c783b */ /* 0x000e640000000200 */
[----:B------:R-:W-:Y:S01]  /*5e70*/  FMUL.FTZ R3, R20, UR7 ;  /* 0x0000000714037c20 */ /* 0x000fe20008410000 */
[----:B------:R-:W-:-:S04]  /*5e80*/  FMUL.FTZ R29, R21, UR7 ;  /* 0x00000007151d7c20 */ /* 0x000fc80008410000 */
[C---:B--2---:R-:W-:Y:S01]  /*5e90*/  HMMA.16816.F32 R108, R32.reuse, R24, R108 ;  /* 0x00000018206c723c */ /* 0x044fe2000000186c */
[----:B------:R-:W2:Y:S07]  /*5ea0*/  MUFU.TANH R3, R3 ;  /* 0x0000000300037308 */ /* 0x000eae0000002400 */
[----:B------:R-:W-:Y:S01]  /*5eb0*/  HMMA.16816.F32 R104, R32, R26, R104 ;  /* 0x0000001a2068723c */ /* 0x000fe20000001868 */
[----:B------:R-:W3:Y:S01]  /*5ec0*/  LDSM.16.M88.4 R24, [R147+0x7000] ;  /* 0x007000009318783b */ /* 0x000ee20000000200 */
[----:B------:R-:W-:Y:S01]  /*5ed0*/  FMUL.FTZ R33, R23, UR7 ;  /* 0x0000000717217c20 */ /* 0x000fe20008410000 */
[----:B------:R-:W4:Y:S05]  /*5ee0*/  MUFU.TANH R29, R29 ;  /* 0x0000001d001d7308 */ /* 0x000f2a0000002400 */
[----:B------:R-:W-:Y:S01]  /*5ef0*/  HMMA.16816.F32 R16, R120, R30, R16 ;  /* 0x0000001e7810723c */ /* 0x000fe20000001810 */
[----:B------:R-:W-:-:S02]  /*5f00*/  FMUL.FTZ R31, R22, UR7 ;  /* 0x00000007161f7c20 */ /* 0x000fc40008410000 */
[----:B------:R-:W5:Y:S01]  /*5f10*/  LDSM.16.M88.4 R20, [R147+0x7800] ;  /* 0x007800009314783b */ /* 0x000f620000000200 */
[----:B------:R-:W2:Y:S01]  /*5f20*/  MUFU.TANH R33, R33 ;  /* 0x0000002100217308 */ /* 0x000ea20000002400 */
[----:B------:R-:W-:-:S07]  /*5f30*/  DEPBAR.LE SB0, 0x0 ;  /* 0x000080000000791a */ /* 0x000fce0000000000 */
[----:B------:R-:W2:Y:S01]  /*5f40*/  MUFU.TANH R31, R31 ;  /* 0x0000001f001f7308 */ /* 0x000ea20000002400 */
[C---:B-1----:R-:W-:Y:S06]  /*5f50*/  HMMA.16816.F32 R12, R120.reuse, R124, R12 ;  /* 0x0000007c780c723c */ /* 0x042fec000000180c */
[----:B------:R-:W-:Y:S01]  /*5f60*/  FMUL.FTZ R17, R17, UR7 ;  /* 0x0000000711117c20 */ /* 0x000fe20008410000 */
[----:B------:R-:W-:Y:S01]  /*5f70*/  FMUL.FTZ R19, R19, UR7 ;  /* 0x0000000713137c20 */ /* 0x000fe20008410000 */
[----:B------:R-:W-:Y:S01]  /*5f80*/  FMUL.FTZ R16, R16, UR7 ;  /* 0x0000000710107c20 */ /* 0x000fe20008410000 */
[----:B------:R-:W-:Y:S01]  /*5f90*/  FMUL.FTZ R18, R18, UR7 ;  /* 0x0000000712127c20 */ /* 0x000fe20008410000 */
[C---:B------:R-:W-:Y:S02]  /*5fa0*/  HMMA.16816.F32 R4, R120.reuse, R126, R4 ;  /* 0x0000007e7804723c */ /* 0x040fe40000001804 */
[----:B------:R-:W1:Y:S06]  /*5fb0*/  MUFU.TANH R17, R17 ;  /* 0x0000001100117308 */ /* 0x000e6c0000002400 */
[----:B---3--:R-:W-:Y:S02]  /*5fc0*/  HMMA.16816.F32 R112, R120, R26, R112 ;  /* 0x0000001a7870723c */ /* 0x008fe40000001870 */
[----:B------:R-:W3:Y:S01]  /*5fd0*/  MUFU.TANH R19, R19 ;  /* 0x0000001300137308 */ /* 0x000ee20000002400 */
[----:B------:R-:W-:Y:S01]  /*5fe0*/  FMUL.FTZ R13, R13, UR7 ;  /* 0x000000070d0d7c20 */ /* 0x000fe20008410000 */
[----:B------:R-:W-:Y:S01]  /*5ff0*/  FMUL.FTZ R15, R15, UR7 ;  /* 0x000000070f0f7c20 */ /* 0x000fe20008410000 */
[----:B------:R-:W-:Y:S01]  /*6000*/  FMUL.FTZ R12, R12, UR7 ;  /* 0x000000070c0c7c20 */ /* 0x000fe20008410000 */
[----:B------:R-:W-:-:S02]  /*6010*/  FMUL.FTZ R14, R14, UR7 ;  /* 0x000000070e0e7c20 */ /* 0x000fc40008410000 */
[C---:B------:R-:W-:Y:S02]  /*6020*/  HMMA.16816.F32 R116, R120.reuse, R24, R116 ;  /* 0x000000187874723c */ /* 0x040fe40000001874 */
[----:B------:R-:W1:Y:S01]  /*6030*/  MUFU.TANH R127, R12 ;  /* 0x0000000c007f7308 */ /* 0x000e620000002400 */
[----:B------:R-:W-:Y:S01]  /*6040*/  FMUL.FTZ R27, R5, UR7 ;  /* 0x00000007051b7c20 */ /* 0x000fe20008410000 */
[----:B------:R-:W-:Y:S01]  /*6050*/  FMUL.FTZ R6, R6, UR7 ;  /* 0x0000000706067c20 */ /* 0x000fe20008410000 */
[----:B------:R-:W-:Y:S01]  /*6060*/  IADD3 R5, PT, PT, R102, -0x1, RZ ;  /* 0xffffffff66057810 */ /* 0x000fe20007ffe0ff */
[----:B------:R-:W-:Y:S01]  /*6070*/  FMUL.FTZ R4, R4, UR7 ;  /* 0x0000000704047c20 */ /* 0x000fe20008410000 */
[----:B------:R-:W-:Y:S01]  /*6080*/  FMUL.FTZ R7, R7, UR7 ;  /* 0x0000000707077c20 */ /* 0x000fe20008410000 */
[----:B-----5:R-:W-:Y:S02]  /*6090*/  HMMA.16816.F32 R108, R120, R20, R108 ;  /* 0x00000014786c723c */ /* 0x020fe4000000186c */
[----:B------:R-:W1:Y:S01]  /*60a0*/  MUFU.TANH R13, R13 ;  /* 0x0000000d000d7308 */ /* 0x000e620000002400 */
[----:B------:R-:W-:Y:S01]  /*60b0*/  LEA R2, R5, R168, 0x6 ;  /* 0x000000a805027211 */ /* 0x000fe200078e30ff */
[----:B------:R-:W-:Y:S01]  /*60c0*/  FMUL.FTZ R112, R112, UR7 ;  /* 0x0000000770707c20 */ /* 0x000fe20008410000 */
[----:B------:R-:W-:-:S03]  /*60d0*/  FMUL.FTZ R20, R114, UR7 ;  /* 0x0000000772147c20 */ /* 0x000fc60008410000 */
[----:B------:R-:W-:Y:S01]  /*60e0*/  HMMA.16816.F32 R104, R120, R22, R104 ;  /* 0x000000167868723c */ /* 0x000fe20000001868 */
[----:B------:R-:W-:Y:S01]  /*60f0*/  FMUL.FTZ R22, R113, UR7 ;  /* 0x0000000771167c20 */ /* 0x000fe20008410000 */
[----:B------:R-:W1:Y:S01]  /*6100*/  MUFU.TANH R15, R15 ;  /* 0x0000000f000f7308 */ /* 0x000e620000002400 */
[----:B------:R-:W-:Y:S01]  /*6110*/  FMUL.FTZ R116, R116, UR7 ;  /* 0x0000000774747c20 */ /* 0x000fe20008410000 */
[----:B------:R-:W-:Y:S01]  /*6120*/  FMUL.FTZ R117, R117, UR7 ;  /* 0x0000000775757c20 */ /* 0x000fe20008410000 */
[----:B------:R-:W-:Y:S01]  /*6130*/  FMUL.FTZ R118, R118, UR7 ;  /* 0x0000000776767c20 */ /* 0x000fe20008410000 */
[----:B------:R-:W-:-:S04]  /*6140*/  FMUL.FTZ R119, R119, UR7 ;  /* 0x0000000777777c20 */ /* 0x000fc80008410000 */
[----:B------:R-:W1:Y:S01]  /*6150*/  MUFU.TANH R27, R27 ;  /* 0x0000001b001b7308 */ /* 0x000e620000002400 */
[----:B------:R-:W-:Y:S01]  /*6160*/  FMUL.FTZ R108, R108, UR7 ;  /* 0x000000076c6c7c20 */ /* 0x000fe20008410000 */
[----:B------:R-:W-:-:S06]  /*6170*/  FMUL.FTZ R111, R111, UR7 ;  /* 0x000000076f6f7c20 */ /* 0x000fcc0008410000 */
[----:B------:R-:W1:Y:S08]  /*6180*/  MUFU.TANH R113, R6 ;  /* 0x0000000600717308 */ /* 0x000e700000002400 */
[----:B------:R5:W1:Y:S08]  /*6190*/  MUFU.TANH R35, R16 ;  /* 0x0000001000237308 */ /* 0x000a700000002400 */
[----:B------:R4:W1:Y:S08]  /*61a0*/  MUFU.TANH R125, R18 ;  /* 0x00000012007d7308 */ /* 0x0008700000002400 */
[----:B------:R2:W1:Y:S01]  /*61b0*/  MUFU.TANH R25, R14 ;  /* 0x0000000e00197308 */ /* 0x0004620000002400 */
[----:B-----5:R-:W-:-:S07]  /*61c0*/  FMUL.FTZ R16, R109, UR7 ;  /* 0x000000076d107c20 */ /* 0x020fce0008410000 */
[----:B------:R5:W1:Y:S01]  /*61d0*/  MUFU.TANH R23, R4 ;  /* 0x0000000400177308 */ /* 0x000a620000002400 */
[----:B----4-:R-:W-:Y:S01]  /*61e0*/  FMUL.FTZ R18, R115, UR7 ;  /* 0x0000000773127c20 */ /* 0x010fe20008410000 */
[----:B--2---:R-:W-:Y:S01]  /*61f0*/  FMUL.FTZ R14, R110, UR7 ;  /* 0x000000076e0e7c20 */ /* 0x004fe20008410000 */
[----:B-----5:R-:W-:Y:S01]  /*6200*/  IADD3 R4, PT, PT, R2, -0x40, RZ ;  /* 0xffffffc002047810 */ /* 0x020fe20007ffe0ff */
[----:B------:R-:W-:Y:S06]  /*6210*/  BAR.SYNC.DEFER_BLOCKING 0x0 ;  /* 0x0000000000007b1d */ /* 0x000fec0000010000 */
[----:B-1-3--:R-:W-:Y:S05]  /*6220*/  @!P2 BRA `(.L_x_911) ;  /* 0x0000000000f0a947 */ /* 0x00afea0003800000 */
[----:B------:R-:W-:-:S04]  /*6230*/  VIADD R120, R102, 0xfffffffd ;  /* 0xfffffffd66787836 */ /* 0x000fc80000000000 */
[C---:B------:R-:W-:Y:S02]  /*6240*/  IMAD R21, R120.reuse, R11, RZ ;  /* 0x0000000b78157224 */ /* 0x040fe400078e02ff */
[----:B------:R-:W-:-:S04]  /*6250*/  IMAD.WIDE.U32 R120, R120, R10, RZ ;  /* 0x0000000a78787225 */ /* 0x000fc800078e00ff */
[----:B------:R-:W-:Y:S01]  /*6260*/  IMAD.IADD R6, R21, 0x1, R121 ;  /* 0x0000000115067824 */ /* 0x000fe200078e0279 */
[C---:B------:R-:W-:Y:S01]  /*6270*/  LEA R5, P2, R120.reuse, R132, 0x6 ;  /* 0x0000008478057211 */ /* 0x040fe200078430ff */
[----:B------:R-:W-:Y:S01]  /*6280*/  IMAD.IADD R12, R121, 0x1, R21 ;  /* 0x00000001790c7824 */ /* 0x000fe200078e0215 */
[CC--:B------:R-:W-:Y:S02]  /*6290*/  LEA R114, P4, R120.reuse, R164.reuse, 0x7 ;  /* 0x000000a478727211 */ /* 0x0c0fe400078838ff */
[----:B------:R-:W-:Y:S02]  /*62a0*/  LEA.HI.X R6, R120, R103, R6, 0x6, P2 ;  /* 0x0000006778067211 */ /* 0x000fe400010f3406 */
[-C--:B------:R-:W-:Y:S02]  /*62b0*/  IADD3 R132, P2, PT, R132, R5.reuse, RZ ;  /* 0x0000000584847210 */ /* 0x080fe40007f5e0ff */
[----:B------:R-:W-:Y:S02]  /*62c0*/  LEA R21, P3, R10, R5, 0x5 ;  /* 0x000000050a157211 */ /* 0x000fe400078628ff */
[----:B------:R-:W-:Y:S01]  /*62d0*/  LEA.HI.X R115, R120, R163, R12, 0x7, P4 ;  /* 0x000000a378737211 */ /* 0x000fe200020f3c0c */
[----:B------:R-:W-:Y:S01]  /*62e0*/  IMAD.X R103, R103, 0x1, R6, P2 ;  /* 0x0000000167677824 */ /* 0x000fe200010e0606 */
[----:B------:R-:W-:-:S02]  /*62f0*/  LEA R120, P4, R5, R164, 0x1 ;  /* 0x000000a405787211 */ /* 0x000fc400078808ff */
[----:B------:R-:W-:Y:S01]  /*6300*/  LEA.HI.X R10, R10, R6, R11, 0x5, P3 ;  /* 0x000000060a0a7211 */ /* 0x000fe200018f2c0b */
[----:B------:R-:W-:Y:S01]  /*6310*/  @!PT LDS RZ, [RZ] ;  /* 0x00000000fffff984 */ /* 0x000fe20000000800 */
[----:B------:R-:W-:Y:S01]  /*6320*/  @!PT LDS RZ, [RZ] ;  /* 0x00000000fffff984 */ /* 0x000fe20000000800 */
[----:B------:R-:W-:Y:S01]  /*6330*/  @!PT LDS RZ, [RZ] ;  /* 0x00000000fffff984 */ /* 0x000fe20000000800 */
[----:B------:R1:W-:Y:S01]  /*6340*/  @!P1 LDGSTS.E.BYPASS.LTC128B.128 [R169+0x4000], desc[UR12][R114.64] ;  /* 0x0400000072a99fae */ /* 0x0003e2000b981a0c */
[CC--:B------:R-:W-:Y:S02]  /*6350*/  LEA R128, P3, R132.reuse, R164.reuse, 0x1 ;  /* 0x000000a484807211 */ /* 0x0c0fe400078608ff */
[-C--:B------:R-:W-:Y:S01]  /*6360*/  LEA.HI.X R121, R5, R163.reuse, R6, 0x1, P4 ;  /* 0x000000a305797211 */ /* 0x080fe200020f0c06 */
[----:B------:R1:W-:Y:S01]  /*6370*/  @P1 STS.128 [R169+0x4000], RZ ;  /* 0x004000ffa9001388 */ /* 0x0003e20000000c00 */
[C---:B------:R-:W-:Y:S02]  /*6380*/  LEA R122, P2, R21.reuse, R164, 0x1 ;  /* 0x000000a4157a7211 */ /* 0x040fe400078408ff */
[-C--:B------:R-:W-:Y:S01]  /*6390*/  LEA.HI.X R129, R132, R163.reuse, R103, 0x1, P3 ;  /* 0x000000a384817211 */ /* 0x080fe200018f0c67 */
[----:B------:R-:W-:Y:S01]  /*63a0*/  @!PT LDS RZ, [RZ] ;  /* 0x00000000fffff984 */ /* 0x000fe20000000800 */
[----:B------:R-:W-:Y:S01]  /*63b0*/  @!PT LDS RZ, [RZ] ;  /* 0x00000000fffff984 */ /* 0x000fe20000000800 */
[----:B------:R-:W-:Y:S01]  /*63c0*/  @!PT LDS RZ, [RZ] ;  /* 0x00000000fffff984 */ /* 0x000fe20000000800 */
[----:B------:R1:W-:Y:S01]  /*63d0*/  @!P0 LDGSTS.E.BYPASS.LTC128B.128 [R169+0x6000], desc[UR12][R114.64+0x80] ;  /* 0x0600008072a98fae */ /* 0x0003e2000b981a0c */
[----:B------:R-:W-:-:S03]  /*63e0*/  LEA.HI.X R123, R21, R163, R10, 0x1, P2 ;  /* 0x000000a3157b7211 */ /* 0x000fc600010f0c0a */
        /* <DEDUP_REMOVED lines=32> */
.L_x_911:
[----:B------:R-:W-:Y:S01]  /*65f0*/  FMUL.FTZ R12, R104, UR7 ;  /* 0x00000007680c7c20 */ /* 0x000fe20008410000 */
[----:B------:R-:W-:Y:S01]  /*6600*/  IADD3 R5, PT, PT, R2, -0x3f, RZ ;  /* 0xffffffc102057810 */ /* 0x000fe20007ffe0ff */
[----:B------:R-:W-:Y:S01]  /*6610*/  MUFU.TANH R103, R7 ;  /* 0x0000000700677308 */ /* 0x000fe20000002400 */
[C---:B------:R-:W-:Y:S01]  /*6620*/  ISETP.GE.AND P1, PT, R4.reuse, R134, PT ;  /* 0x000000860400720c */ /* 0x040fe20003f26270 */
[----:B------:R-:W-:Y:S01]  /*6630*/  FMUL.FTZ R107, R107, UR7 ;  /* 0x000000076b6b7c20 */ /* 0x000fe20008410000 */
[----:B------:R-:W-:Y:S02]  /*6640*/  ISETP.GE.AND P0, PT, R4, R133, PT ;  /* 0x000000850400720c */ /* 0x000fe40003f06270 */
[----:B------:R-:W-:Y:S02]  /*6650*/  I2FP.F32.U32 R6, R4 ;  /* 0x0000000400067245 */ /* 0x000fe40000201000 */
[----:B------:R-:W-:Y:S01]  /*6660*/  I2FP.F32.U32 R4, R5 ;  /* 0x0000000500047245 */ /* 0x000fe20000201000 */
[----:B------:R-:W2:Y:S01]  /*6670*/  MUFU.TANH R12, R12 ;  /* 0x0000000c000c7308 */ /* 0x000ea20000002400 */
[----:B------:R-:W-:Y:S01]  /*6680*/  IADD3 R24, PT, PT, R2, -0x38, RZ ;  /* 0xffffffc802187810 */ /* 0x000fe20007ffe0ff */
[CC--:B------:R-:W-:Y:S01]  /*6690*/  FFMA.FTZ R3, R6.reuse, R0.reuse, R3 ;  /* 0x0000000006037223 */ /* 0x0c0fe20000010003 */
[-C--:B------:R-:W-:Y:S01]  /*66a0*/  FFMA.FTZ R21, R6, R0.reuse, R31 ;  /* 0x0000000006157223 */ /* 0x080fe2000001001f */
[CC--:B------:R-:W-:Y:S01]  /*66b0*/  FFMA.FTZ R6, R4.reuse, R0.reuse, R29 ;  /* 0x0000000004067223 */ /* 0x0c0fe2000001001d */
[----:B------:R-:W-:Y:S01]  /*66c0*/  FFMA.FTZ R11, R4, R0, R33 ;  /* 0x00000000040b7223 */ /* 0x000fe20000010021 */
[----:B------:R-:W-:-:S02]  /*66d0*/  IADD3 R4, PT, PT, R2, -0x8, RZ ;  /* 0xfffffff802047810 */ /* 0x000fc40007ffe0ff */
[----:B------:R-:W-:Y:S01]  /*66e0*/  FSEL R10, R3, -INF , !P1 ;  /* 0xff800000030a7808 */ /* 0x000fe20004800000 */
[----:B------:R-:W3:Y:S01]  /*66f0*/  MUFU.TANH R33, R116 ;  /* 0x0000007400217308 */ /* 0x000ee20000002400 */
[C---:B------:R-:W-:Y:S02]  /*6700*/  ISETP.GE.AND P2, PT, R24.reuse, R134, PT ;  /* 0x000000861800720c */ /* 0x040fe40003f46270 */
[-C--:B------:R-:W-:Y:S02]  /*6710*/  ISETP.GE.AND P4, PT, R24, R133.reuse, PT ;  /* 0x000000851800720c */ /* 0x080fe40003f86270 */
[----:B------:R-:W-:Y:S02]  /*6720*/  I2FP.F32.U32 R3, R4 ;  /* 0x0000000400037245 */ /* 0x000fe40000201000 */
[----:B------:R-:W-:Y:S01]  /*6730*/  I2FP.F32.U32 R24, R24 ;  /* 0x0000001800187245 */ /* 0x000fe20000201000 */
[----:B------:R4:W-:Y:S01]  /*6740*/  MUFU.TANH R31, R117 ;  /* 0x00000075001f7308 */ /* 0x0009e20000002400 */
[----:B------:R-:W-:Y:S01]  /*6750*/  ISETP.GE.AND P3, PT, R5, R134, PT ;  /* 0x000000860500720c */ /* 0x000fe20003f66270 */
[-C--:B--2---:R-:W-:Y:S01]  /*6760*/  FFMA.FTZ R12, R3, R0.reuse, R12 ;  /* 0x00000000030c7223 */ /* 0x084fe2000001000c */
[----:B------:R-:W-:Y:S01]  /*6770*/  ISETP.GE.AND P5, PT, R5, R133, PT ;  /* 0x000000850500720c */ /* 0x000fe20003fa6270 */
[----:B------:R-:W-:Y:S01]  /*6780*/  FFMA.FTZ R5, R24, R0, R125 ;  /* 0x0000000018057223 */ /* 0x000fe2000001007d */
[----:B------:R-:W-:-:S02]  /*6790*/  ISETP.GE.AND P6, PT, R4, R134, PT ;  /* 0x000000860400720c */ /* 0x000fc40003fc6270 */
[----:B------:R-:W-:Y:S01]  /*67a0*/  ISETP.GE.AND P1, PT, R4, R133, PT ;  /* 0x000000850400720c */ /* 0x000fe20003f26270 */
[----:B------:R-:W-:Y:S01]  /*67b0*/  FFMA.FTZ R4, R24, R0, R35 ;  /* 0x0000000018047223 */ /* 0x000fe20000010023 */
[C---:B------:R-:W-:Y:S01]  /*67c0*/  IADD3 R28, PT, PT, R2.reuse, -0x37, RZ ;  /* 0xffffffc9021c7810 */ /* 0x040fe20007ffe0ff */
[----:B------:R-:W2:Y:S01]  /*67d0*/  MUFU.TANH R35, R118 ;  /* 0x0000007600237308 */ /* 0x000ea20000002400 */
[C---:B------:R-:W-:Y:S02]  /*67e0*/  IADD3 R26, PT, PT, R2.reuse, -0x30, RZ ;  /* 0xffffffd0021a7810 */ /* 0x040fe40007ffe0ff */
[----:B------:R-:W-:Y:S02]  /*67f0*/  IADD3 R24, PT, PT, R2, -0x2f, RZ ;  /* 0xffffffd102187810 */ /* 0x000fe40007ffe0ff */
[----:B------:R-:W-:Y:S02]  /*6800*/  FSEL R21, R21, -INF , !P0 ;  /* 0xff80000015157808 */ /* 0x000fe40004000000 */
[----:B------:R-:W-:Y:S01]  /*6810*/  FSEL R109, R12, -INF , !P6 ;  /* 0xff8000000c6d7808 */ /* 0x000fe20007000000 */
[----:B------:R-:W-:Y:S01]  /*6820*/  MUFU.TANH R29, R119 ;  /* 0x00000077001d7308 */ /* 0x000fe20000002400 */
[----:B------:R-:W-:-:S02]  /*6830*/  ISETP.GE.AND P0, PT, R28, R134, PT ;  /* 0x000000861c00720c */ /* 0x000fc40003f06270 */
[----:B------:R-:W-:Y:S02]  /*6840*/  ISETP.GE.AND P6, PT, R28, R133, PT ;  /* 0x000000851c00720c */ /* 0x000fe40003fc6270 */
[----:B------:R-:W-:Y:S02]  /*6850*/  FSEL R6, R6, -INF , !P3 ;  /* 0xff80000006067808 */ /* 0x000fe40005800000 */
[----:B------:R-:W-:Y:S01]  /*6860*/  FSEL R11, R11, -INF , !P5 ;  /* 0xff8000000b0b7808 */ /* 0x000fe20006800000 */
[----:B------:R-:W-:Y:S01]  /*6870*/  MUFU.TANH R111, R111 ;  /* 0x0000006f006f7308 */ /* 0x000fe20000002400 */
[----:B------:R-:W-:Y:S02]  /*6880*/  FSEL R4, R4, -INF , !P2 ;  /* 0xff80000004047808 */ /* 0x000fe40005000000 */
[----:B------:R-:W-:Y:S02]  /*6890*/  FSEL R5, R5, -INF , !P4 ;  /* 0xff80000005057808 */ /* 0x000fe40006000000 */
[----:B------:R-:W-:-:S02]  /*68a0*/  I2FP.F32.U32 R28, R28 ;  /* 0x0000001c001c7245 */ /* 0x000fc40000201000 */
[C---:B------:R-:W-:Y:S02]  /*68b0*/  ISETP.GE.AND P3, PT, R26.reuse, R134, PT ;  /* 0x000000861a00720c */ /* 0x040fe40003f66270 */
[-C--:B------:R-:W-:Y:S01]  /*68c0*/  ISETP.GE.AND P5, PT, R26, R133.reuse, PT ;  /* 0x000000851a00720c */ /* 0x080fe20003fa6270 */
[----:B------:R-:W-:Y:S01]  /*68d0*/  FFMA.FTZ R12, R28, R0, R17 ;  /* 0x000000001c0c7223 */ /* 0x000fe20000010011 */
[----:B------:R-:W-:Y:S01]  /*68e0*/  ISETP.GE.AND P2, PT, R24, R134, PT ;  /* 0x000000861800720c */ /* 0x000fe20003f46270 */
[----:B------:R-:W-:Y:S01]  /*68f0*/  FFMA.FTZ R7, R28, R0, R19 ;  /* 0x000000001c077223 */ /* 0x000fe20000010013 */
[----:B------:R-:W-:Y:S01]  /*6900*/  ISETP.GE.AND P4, PT, R24, R133, PT ;  /* 0x000000851800720c */ /* 0x000fe20003f86270 */
[----:B------:R-:W5:Y:S01]  /*6910*/  MUFU.TANH R17, R112 ;  /* 0x0000007000117308 */ /* 0x000f620000002400 */
[----:B------:R-:W-:Y:S02]  /*6920*/  I2FP.F32.U32 R26, R26 ;  /* 0x0000001a001a7245 */ /* 0x000fe40000201000 */
[----:B------:R-:W-:-:S02]  /*6930*/  I2FP.F32.U32 R24, R24 ;  /* 0x0000001800187245 */ /* 0x000fc40000201000 */
[----:B------:R-:W-:Y:S01]  /*6940*/  FSEL R12, R12, -INF , !P0 ;  /* 0xff8000000c0c7808 */ /* 0x000fe20004000000 */
[CC--:B------:R-:W-:Y:S01]  /*6950*/  FFMA.FTZ R110, R26.reuse, R0.reuse, R127 ;  /* 0x000000001a6e7223 */ /* 0x0c0fe2000001007f */
[-C--:B------:R-:W-:Y:S01]  /*6960*/  FFMA.FTZ R25, R26, R0.reuse, R25 ;  /* 0x000000001a197223 */ /* 0x080fe20000010019 */
[CC--:B-1----:R-:W-:Y:S01]  /*6970*/  FFMA.FTZ R114, R24.reuse, R0.reuse, R13 ;  /* 0x0000000018727223 */ /* 0x0c2fe2000001000d */
[----:B----4-:R-:W-:Y:S01]  /*6980*/  FFMA.FTZ R117, R24, R0, R15 ;  /* 0x0000000018757223 */ /* 0x010fe2000001000f */
[C---:B------:R-:W-:Y:S01]  /*6990*/  IADD3 R24, PT, PT, R2.reuse, -0x28, RZ ;  /* 0xffffffd802187810 */ /* 0x040fe20007ffe0ff */
[----:B------:R1:W-:Y:S01]  /*69a0*/  MUFU.TANH R19, R22 ;  /* 0x0000001600137308 */ /* 0x0003e20000002400 */
[C---:B------:R-:W-:Y:S02]  /*69b0*/  IADD3 R26, PT, PT, R2.reuse, -0x27, RZ ;  /* 0xffffffd9021a7810 */ /* 0x040fe40007ffe0ff */
[----:B------:R-:W-:Y:S02]  /*69c0*/  IADD3 R15, PT, PT, R2, -0x20, RZ ;  /* 0xffffffe0020f7810 */ /* 0x000fe40007ffe0ff */
[----:B------:R-:W-:-:S02]  /*69d0*/  FSEL R7, R7, -INF , !P6 ;  /* 0xff80000007077808 */ /* 0x000fc40007000000 */
[C---:B------:R-:W-:Y:S01]  /*69e0*/  ISETP.GE.AND P0, PT, R24.reuse, R134, PT ;  /* 0x000000861800720c */ /* 0x040fe20003f06270 */
[----:B------:R-:W4:Y:S01]  /*69f0*/  MUFU.TANH R13, R20 ;  /* 0x00000014000d7308 */ /* 0x000f220000002400 */
[----:B------:R-:W-:Y:S02]  /*6a00*/  ISETP.GE.AND P6, PT, R24, R133, PT ;  /* 0x000000851800720c */ /* 0x000fe40003fc6270 */
[----:B------:R-:W-:Y:S02]  /*6a10*/  FSEL R110, R110, -INF , !P3 ;  /* 0xff8000006e6e7808 */ /* 0x000fe40005800000 */
[----:B------:R-:W-:Y:S02]  /*6a20*/  FSEL R115, R25, -INF , !P5 ;  /* 0xff80000019737808 */ /* 0x000fe40006800000 */
[----:B------:R-:W-:Y:S02]  /*6a30*/  I2FP.F32.U32 R24, R24 ;  /* 0x0000001800187245 */ /* 0x000fe40000201000 */
[----:B------:R-:W-:-:S02]  /*6a40*/  ISETP.GE.AND P3, PT, R26, R134, PT ;  /* 0x000000861a00720c */ /* 0x000fc40003f66270 */
[----:B------:R-:W-:Y:S01]  /*6a50*/  ISETP.GE.AND P5, PT, R26, R133, PT ;  /* 0x000000851a00720c */ /* 0x000fe20003fa6270 */
[C---:B------:R-:W-:Y:S01]  /*6a60*/  FFMA.FTZ R23, R24.reuse, R0, R23 ;  /* 0x0000000018177223 */ /* 0x040fe20000010017 */
[----:B------:R-:W-:Y:S01]  /*6a70*/  I2FP.F32.U32 R26, R26 ;  /* 0x0000001a001a7245 */ /* 0x000fe20000201000 */
[-C--:B------:R-:W-:Y:S01]  /*6a80*/  FFMA.FTZ R113, R24, R0.reuse, R113 ;  /* 0x0000000018717223 */ /* 0x080fe20000010071 */
[----:B-1----:R-:W-:Y:S02]  /*6a90*/  I2FP.F32.U32 R22, R15 ;  /* 0x0000000f00167245 */ /* 0x002fe40000201000 */
[----:B------:R-:W-:Y:S01]  /*6aa0*/  IADD3 R32, PT, PT, R2, -0x1f, RZ ;  /* 0xffffffe102207810 */ /* 0x000fe20007ffe0ff */
[CC--:B------:R-:W-:Y:S01]  /*6ab0*/  FFMA.FTZ R24, R26.reuse, R0.reuse, R27 ;  /* 0x000000001a187223 */ /* 0x0c0fe2000001001b */
[-C--:B------:R-:W-:Y:S01]  /*6ac0*/  FFMA.FTZ R25, R26, R0.reuse, R103 ;  /* 0x000000001a197223 */ /* 0x080fe20000010067 */
[CC--:B---3--:R-:W-:Y:S01]  /*6ad0*/  FFMA.FTZ R126, R22.reuse, R0.reuse, R33 ;  /* 0x00000000167e7223 */ /* 0x0c8fe20000010021 */
[----:B--2---:R-:W-:Y:S01]  /*6ae0*/  FFMA.FTZ R125, R22, R0, R35 ;  /* 0x00000000167d7223 */ /* 0x004fe20000010023 */
[----:B------:R-:W-:Y:S01]  /*6af0*/  IADD3 R22, PT, PT, R2, -0x18, RZ ;  /* 0xffffffe802167810 */ /* 0x000fe20007ffe0ff */
[----:B------:R1:W-:Y:S01]  /*6b00*/  MUFU.TANH R33, R16 ;  /* 0x0000001000217308 */ /* 0x0003e20000002400 */
[----:B------:R-:W-:-:S02]  /*6b10*/  FSEL R114, R114, -INF , !P2 ;  /* 0xff80000072727808 */ /* 0x000fc40005000000 */
[----:B------:R-:W-:Y:S02]  /*6b20*/  FSEL R117, R117, -INF , !P4 ;  /* 0xff80000075757808 */ /* 0x000fe40006000000 */
[CC--:B------:R-:W-:Y:S02]  /*6b30*/  ISETP.GE.AND P2, PT, R15.reuse, R134.reuse, PT ;  /* 0x000000860f00720c */ /* 0x0c0fe40003f46270 */
[----:B------:R-:W-:Y:S01]  /*6b40*/  ISETP.GE.AND P4, PT, R15, R133, PT ;  /* 0x000000850f00720c */ /* 0x000fe20003f86270 */
[----:B------:R-:W-:Y:S01]  /*6b50*/  MUFU.TANH R35, R108 ;  /* 0x0000006c00237308 */ /* 0x000fe20000002400 */
[----:B------:R-:W-:Y:S02]  /*6b60*/  FSEL R24, R24, -INF , !P3 ;  /* 0xff80000018187808 */ /* 0x000fe40005800000 */
[----:B------:R-:W-:Y:S02]  /*6b70*/  FSEL R25, R25, -INF , !P5 ;  /* 0xff80000019197808 */ /* 0x000fe40006800000 */
[----:B------:R-:W-:-:S02]  /*6b80*/  ISETP.GE.AND P3, PT, R22, R134, PT ;  /* 0x000000861600720c */ /* 0x000fc40003f66270 */
[----:B------:R-:W-:Y:S01]  /*6b90*/  ISETP.GE.AND P5, PT, R22, R133, PT ;  /* 0x000000851600720c */ /* 0x000fe20003fa6270 */
[----:B------:R2:W-:Y:S01]  /*6ba0*/  MUFU.TANH R15, R18 ;  /* 0x00000012000f7308 */ /* 0x0005e20000002400 */
[----:B-1----:R-:W-:Y:S01]  /*6bb0*/  FMUL.FTZ R16, R105, UR7 ;  /* 0x0000000769107c20 */ /* 0x002fe20008410000 */
[----:B------:R-:W-:Y:S02]  /*6bc0*/  I2FP.F32.U32 R22, R22 ;  /* 0x0000001600167245 */ /* 0x000fe40000201000 */
[----:B------:R-:W-:Y:S02]  /*6bd0*/  FSEL R26, R23, -INF , !P0 ;  /* 0xff800000171a7808 */ /* 0x000fe40004000000 */
[----:B------:R-:W-:Y:S01]  /*6be0*/  ISETP.GE.AND P0, PT, R32, R134, PT ;  /* 0x000000862000720c */ /* 0x000fe20003f06270 */
[-C--:B-----5:R-:W-:Y:S01]  /*6bf0*/  FFMA.FTZ R17, R22, R0.reuse, R17 ;  /* 0x0000000016117223 */ /* 0x0a0fe20000010011 */
[----:B------:R-:W1:Y:S01]  /*6c00*/  MUFU.TANH R16, R16 ;  /* 0x0000001000107308 */ /* 0x000e620000002400 */
[----:B------:R-:W-:Y:S01]  /*6c10*/  IADD3 R28, PT, PT, R2, -0x10, RZ ;  /* 0xfffffff0021c7810 */ /* 0x000fe20007ffe0ff */
[----:B----4-:R-:W-:Y:S01]  /*6c20*/  FFMA.FTZ R13, R22, R0, R13 ;  /* 0x00000000160d7223 */ /* 0x010fe2000001000d */
[----:B------:R-:W-:-:S02]  /*6c30*/  IADD3 R30, PT, PT, R2, -0x17, RZ ;  /* 0xffffffe9021e7810 */ /* 0x000fc40007ffe0ff */
[----:B------:R-:W-:Y:S02]  /*6c40*/  FSEL R124, R17, -INF , !P3 ;  /* 0xff800000117c7808 */ /* 0x000fe40005800000 */
[----:B------:R-:W-:Y:S01]  /*6c50*/  ISETP.GE.AND P3, PT, R28, R133, PT ;  /* 0x000000851c00720c */ /* 0x000fe20003f66270 */
[----:B------:R-:W3:Y:S01]  /*6c60*/  MUFU.TANH R23, R14 ;  /* 0x0000000e00177308 */ /* 0x000ee20000002400 */
[----:B--2---:R-:W-:Y:S02]  /*6c70*/  I2FP.F32.U32 R18, R32 ;  /* 0x0000002000127245 */ /* 0x004fe40000201000 */
[C---:B------:R-:W-:Y:S02]  /*6c80*/  IADD3 R20, PT, PT, R2.reuse, -0xf, RZ ;  /* 0xfffffff102147810 */ /* 0x040fe40007ffe0ff */
[----:B------:R-:W-:Y:S01]  /*6c90*/  IADD3 R2, PT, PT, R2, -0x7, RZ ;  /* 0xfffffff902027810 */ /* 0x000fe20007ffe0ff */
[-C--:B------:R-:W-:Y:S01]  /*6ca0*/  FFMA.FTZ R31, R18, R0.reuse, R31 ;  /* 0x00000000121f7223 */ /* 0x080fe2000001001f */
[----:B------:R-:W-:Y:S01]  /*6cb0*/  FSEL R126, R126, -INF , !P2 ;  /* 0xff8000007e7e7808 */ /* 0x000fe20005000000 */
[----:B------:R-:W-:Y:S01]  /*6cc0*/  FFMA.FTZ R29, R18, R0, R29 ;  /* 0x00000000121d7223 */ /* 0x000fe2000001001d */
[----:B------:R-:W-:-:S02]  /*6cd0*/  I2FP.F32.U32 R17, R2 ;  /* 0x0000000200117245 */ /* 0x000fc40000201000 */
[----:B------:R-:W-:Y:S02]  /*6ce0*/  FSEL R122, R31, -INF , !P0 ;  /* 0xff8000001f7a7808 */ /* 0x000fe40004000000 */
[----:B------:R-:W-:Y:S01]  /*6cf0*/  ISETP.GE.AND P0, PT, R28, R134, PT ;  /* 0x000000861c00720c */ /* 0x000fe20003f06270 */
[----:B-1----:R-:W-:Y:S01]  /*6d00*/  FFMA.FTZ R16, R17, R0, R16 ;  /* 0x0000000011107223 */ /* 0x002fe20000010010 */
[----:B------:R-:W-:Y:S02]  /*6d10*/  I2FP.F32.U32 R28, R28 ;  /* 0x0000001c001c7245 */ /* 0x000fe40000201000 */
[----:B------:R-:W-:Y:S02]  /*6d20*/  FSEL R125, R125, -INF , !P4 ;  /* 0xff8000007d7d7808 */ /* 0x000fe40006000000 */
[----:B------:R-:W-:Y:S01]  /*6d30*/  ISETP.GE.AND P2, PT, R30, R134, PT ;  /* 0x000000861e00720c */ /* 0x000fe20003f46270 */
[-C--:B------:R-:W-:Y:S01]  /*6d40*/  FFMA.FTZ R35, R28, R0.reuse, R35 ;  /* 0x000000001c237223 */ /* 0x080fe20000010023 */
[----:B------:R-:W-:Y:S01]  /*6d50*/  ISETP.GE.AND P4, PT, R30, R133, PT ;  /* 0x000000851e00720c */ /* 0x000fe20003f86270 */
[----:B---3--:R-:W-:Y:S01]  /*6d60*/  FFMA.FTZ R23, R28, R0, R23 ;  /* 0x000000001c177223 */ /* 0x008fe20000010017 */
[----:B------:R-:W-:-:S02]  /*6d70*/  I2FP.F32.U32 R30, R30 ;  /* 0x0000001e001e7245 */ /* 0x000fc40000201000 */
[----:B------:R-:W-:Y:S02]  /*6d80*/  FSEL R27, R113, -INF , !P6 ;  /* 0xff800000711b7808 */ /* 0x000fe40007000000 */
[----:B------:R-:W-:Y:S01]  /*6d90*/  FSEL R112, R35, -INF , !P0 ;  /* 0xff80000023707808 */ /* 0x000fe20004000000 */
[----:B------:R-:W-:Y:S01]  /*6da0*/  FFMA.FTZ R120, R30, R0, R19 ;  /* 0x000000001e787223 */ /* 0x000fe20000010013 */
[----:B------:R-:W-:Y:S01]  /*6db0*/  ISETP.GE.AND P6, PT, R32, R133, PT ;  /* 0x000000852000720c */ /* 0x000fe20003fc6270 */
[----:B------:R-:W-:Y:S01]  /*6dc0*/  FMUL.FTZ R32, R106, UR7 ;  /* 0x000000076a207c20 */ /* 0x000fe20008410000 */
[----:B------:R-:W-:Y:S01]  /*6dd0*/  ISETP.GE.AND P0, PT, R2, R134, PT ;  /* 0x000000860200720c */ /* 0x000fe20003f06270 */
[----:B------:R-:W-:Y:S01]  /*6de0*/  FFMA.FTZ R15, R30, R0, R15 ;  /* 0x000000001e0f7223 */ /* 0x000fe2000001000f */
[----:B------:R-:W-:Y:S02]  /*6df0*/  FMNMX3.FTZ R19, R101, R10, R6, !PT ;  /* 0x0000000a65137276 */ /* 0x000fe40007810006 */
[----:B------:R-:W-:Y:S01]  /*6e00*/  FSEL R106, R16, -INF , !P0 ;  /* 0xff800000106a7808 */ /* 0x000fe20004000000 */
[----:B------:R-:W1:Y:S01]  /*6e10*/  MUFU.TANH R32, R32 ;  /* 0x0000002000207308 */ /* 0x000e620000002400 */
[----:B------:R-:W-:-:S02]  /*6e20*/  FMNMX3.FTZ R16, R100, R21, R11, !PT ;  /* 0x0000001564107276 */ /* 0x000fc4000781000b */
[----:B------:R-:W-:Y:S02]  /*6e30*/  ISETP.GE.AND P0, PT, R2, R133, PT ;  /* 0x000000850200720c */ /* 0x000fe40003f06270 */
[----:B------:R-:W-:Y:S02]  /*6e40*/  FMNMX3.FTZ R19, R19, R4, R12, !PT ;  /* 0x0000000413137276 */ /* 0x000fe4000781000c */
[----:B------:R-:W-:Y:S01]  /*6e50*/  FMNMX3.FTZ R16, R16, R5, R7, !PT ;  /* 0x0000000510107276 */ /* 0x000fe20007810007 */
[----:B------:R-:W2:Y:S01]  /*6e60*/  MUFU.TANH R2, R107 ;  /* 0x0000006b00027308 */ /* 0x000ea20000002400 */
[----:B------:R-:W-:Y:S02]  /*6e70*/  I2FP.F32.U32 R14, R20 ;  /* 0x00000014000e7245 */ /* 0x000fe40000201000 */
[----:B------:R-:W-:Y:S02]  /*6e80*/  FMNMX3.FTZ R19, R19, R110, R114, !PT ;  /* 0x0000006e13137276 */ /* 0x000fe40007810072 */
[----:B------:R-:W-:Y:S01]  /*6e90*/  FMNMX3.FTZ R16, R16, R115, R117, !PT ;  /* 0x0000007310107276 */ /* 0x000fe20007810075 */
[-C--:B------:R-:W-:Y:S01]  /*6ea0*/  FFMA.FTZ R33, R14, R0.reuse, R33 ;  /* 0x000000000e217223 */ /* 0x080fe20000010021 */
[----:B------:R-:W-:Y:S01]  /*6eb0*/  FSEL R120, R120, -INF , !P2 ;  /* 0xff80000078787808 */ /* 0x000fe20005000000 */
[----:B------:R-:W-:Y:S01]  /*6ec0*/  FFMA.FTZ R31, R14, R0, R111 ;  /* 0x000000000e1f7223 */ /* 0x000fe2000001006f */
[----:B------:R-:W-:Y:S01]  /*6ed0*/  ISETP.GE.AND P2, PT, R20, R134, PT ;  /* 0x000000861400720c */ /* 0x000fe20003f46270 */
[----:B-1----:R-:W-:Y:S01]  /*6ee0*/  FFMA.FTZ R32, R3, R0, R32 ;  /* 0x0000000003207223 */ /* 0x002fe20000010020 */
[----:B------:R-:W-:-:S02]  /*6ef0*/  FMNMX3.FTZ R19, R19, R26, R24, !PT ;  /* 0x0000001a13137276 */ /* 0x000fc40007810018 */
[----:B------:R-:W-:Y:S02]  /*6f00*/  FSEL R123, R29, -INF , !P6 ;  /* 0xff8000001d7b7808 */ /* 0x000fe40007000000 */
[----:B------:R-:W-:Y:S02]  /*6f10*/  FMNMX3.FTZ R16, R16, R27, R25, !PT ;  /* 0x0000001b10107276 */ /* 0x000fe40007810019 */
[----:B------:R-:W-:Y:S01]  /*6f20*/  FSEL R108, R33, -INF , !P2 ;  /* 0xff800000216c7808 */ /* 0x000fe20005000000 */
[----:B--2---:R-:W-:Y:S01]  /*6f30*/  FFMA.FTZ R2, R17, R0, R2 ;  /* 0x0000000011027223 */ /* 0x004fe20000010002 */
[----:B------:R-:W-:Y:S02]  /*6f40*/  FMNMX3.FTZ R19, R19, R126, R122, !PT ;  /* 0x0000007e13137276 */ /* 0x000fe4000781007a */
[----:B------:R-:W-:Y:S02]  /*6f50*/  ISETP.GE.AND P2, PT, R20, R133, PT ;  /* 0x000000851400720c */ /* 0x000fe40003f46270 */
[----:B------:R-:W-:-:S02]  /*6f60*/  FSEL R121, R13, -INF , !P5 ;  /* 0xff8000000d797808 */ /* 0x000fc40006800000 */
[----:B------:R-:W-:Y:S02]  /*6f70*/  FSEL R119, R15, -INF , !P4 ;  /* 0xff8000000f777808 */ /* 0x000fe40006000000 */
[----:B------:R-:W-:Y:S02]  /*6f80*/  FMNMX3.FTZ R16, R16, R125, R123, !PT ;  /* 0x0000007d10107276 */ /* 0x000fe4000781007b */
[----:B------:R-:W-:Y:S02]  /*6f90*/  FMNMX3.FTZ R19, R19, R124, R120, !PT ;  /* 0x0000007c13137276 */ /* 0x000fe40007810078 */
[----:B------:R-:W-:Y:S02]  /*6fa0*/  FSEL R105, R23, -INF , !P3 ;  /* 0xff80000017697808 */ /* 0x000fe40005800000 */
[----:B------:R-:W-:Y:S02]  /*6fb0*/  FSEL R31, R31, -INF , !P2 ;  /* 0xff8000001f1f7808 */ /* 0x000fe40005000000 */
[----:B------:R-:W-:-:S02]  /*6fc0*/  FMNMX3.FTZ R16, R16, R121, R119, !PT ;  /* 0x0000007910107276 */ /* 0x000fc40007810077 */
[----:B------:R-:W-:Y:S02]  /*6fd0*/  FMNMX3.FTZ R3, R19, R112, R108, !PT ;  /* 0x0000007013037276 */ /* 0x000fe4000781006c */
[----:B------:R-:W-:Y:S02]  /*6fe0*/  FSEL R29, R32, -INF , !P1 ;  /* 0xff800000201d7808 */ /* 0x000fe40004800000 */
        /* <DEDUP_REMOVED lines=23> */
[----:B------:R-:W1:Y:S01]  /*7160*/  LDSM.16.MT88.4 R12, [R146+0x8000] ;  /* 0x00800000920c783b */ /* 0x000e620000004200 */
[--C-:B------:R-:W-:Y:S01]  /*7170*/  FFMA.FTZ R10, R5, UR6, -R30.reuse ;  /* 0x00000006050a7c23 */ /* 0x100fe2000801081e */
[----:B------:R-:W-:Y:S01]  /*7180*/  FSEL R4, R3, RZ, P1 ;  /* 0x000000ff03047208 */ /* 0x000fe20000800000 */
[----:B------:R-:W-:Y:S01]  /*7190*/  FFMA.FTZ R104, R21, UR6, -R30 ;  /* 0x0000000615687c23 */ /* 0x000fe2000801081e */
[----:B------:R-:W-:Y:S01]  /*71a0*/  FSEL R5, R2, RZ, P0 ;  /* 0x000000ff02057208 */ /* 0x000fe20000000000 */
[----:B------:R-:W2:Y:S01]  /*71b0*/  LDSM.16.MT88.4 R20, [R145+0x8000] ;  /* 0x008000009114783b */ /* 0x000ea20000004200 */
[----:B------:R-:W-:Y:S01]  /*71c0*/  FFMA.FTZ R34, R6, UR6, -R107 ;  /* 0x0000000606227c23 */ /* 0x000fe2000801086b */
[----:B------:R-:W-:Y:S01]  /*71d0*/  FADD.FTZ R4, R101, -R4 ;  /* 0x8000000465047221 */ /* 0x000fe20000010000 */
[--C-:B------:R-:W-:Y:S01]  /*71e0*/  FFMA.FTZ R11, R11, UR6, -R30.reuse ;  /* 0x000000060b0b7c23 */ /* 0x100fe2000801081e */
[----:B------:R-:W-:Y:S01]  /*71f0*/  FADD.FTZ R5, R100, -R5 ;  /* 0x8000000564057221 */ /* 0x000fe20000010000 */
[--C-:B------:R-:W-:Y:S01]  /*7200*/  FFMA.FTZ R35, R7, UR6, -R30.reuse ;  /* 0x0000000607237c23 */ /* 0x100fe2000801081e */
[----:B------:R-:W-:Y:S01]  /*7210*/  FMUL.FTZ R101, R4, UR6 ;  /* 0x0000000604657c20 */ /* 0x000fe20008410000 */
[----:B------:R-:W-:Y:S01]  /*7220*/  MUFU.EX2 R103, R103 ;  /* 0x0000006700677308 */ /* 0x000fe20000000800 */
[----:B------:R-:W-:Y:S01]  /*7230*/  FMUL.FTZ R100, R5, UR6 ;  /* 0x0000000605647c20 */ /* 0x000fe20008410000 */
[--C-:B------:R-:W-:Y:S01]  /*7240*/  FFMA.FTZ R111, R114, UR6, -R107.reuse ;  /* 0x00000006726f7c23 */ /* 0x100fe2000801086b */
[--C-:B------:R-:W-:Y:S01]  /*7250*/  FFMA.FTZ R116, R117, UR6, -R30.reuse ;  /* 0x0000000675747c23 */ /* 0x100fe2000801081e */
[--C-:B------:R-:W-:Y:S01]  /*7260*/  FFMA.FTZ R110, R110, UR6, -R107.reuse ;  /* 0x000000066e6e7c23 */ /* 0x100fe2000801086b */
[--C-:B------:R-:W-:Y:S01]  /*7270*/  FFMA.FTZ R113, R26, UR6, -R107.reuse ;  /* 0x000000061a717c23 */ /* 0x100fe2000801086b */
[--C-:B------:R-:W-:Y:S01]  /*7280*/  FFMA.FTZ R114, R24, UR6, -R107.reuse ;  /* 0x0000000618727c23 */ /* 0x100fe2000801086b */
[--C-:B------:R-:W-:Y:S01]  /*7290*/  FFMA.FTZ R115, R115, UR6, -R30.reuse ;  /* 0x0000000673737c23 */ /* 0x100fe2000801081e */
[----:B------:R-:W4:Y:S01]  /*72a0*/  MUFU.EX2 R34, R34 ;  /* 0x0000002200227308 */ /* 0x000f220000000800 */
[--C-:B------:R-:W-:Y:S01]  /*72b0*/  FFMA.FTZ R117, R27, UR6, -R30.reuse ;  /* 0x000000061b757c23 */ /* 0x100fe2000801081e */
        /* <DEDUP_REMOVED lines=14> */
[----:B------:R-:W5:Y:S01]  /*73a0*/  MUFU.EX2 R32, R32 ;  /* 0x0000002000207308 */ /* 0x000f620000000800 */
[----:B----4-:R-:W-:Y:S01]  /*73b0*/  F2FP.F16.F32.PACK_AB R4, R34, R103 ;  /* 0x000000672204723e */ /* 0x010fe200000000ff */
[----:B------:R-:W-:Y:S01]  /*73c0*/  FFMA.FTZ R106, R106, UR6, -R107 ;  /* 0x000000066a6a7c23 */ /* 0x000fe2000801086b */
[--C-:B------:R-:W-:Y:S01]  /*73d0*/  FFMA.FTZ R105, R105, UR6, -R30.reuse ;  /* 0x0000000669697c23 */ /* 0x100fe2000801081e */
[--C-:B------:R-:W-:Y:S01]  /*73e0*/  FFMA.FTZ R112, R31, UR6, -R30.reuse ;  /* 0x000000061f707c23 */ /* 0x100fe2000801081e */
[--C-:B------:R-:W-:Y:S01]  /*73f0*/  FFMA.FTZ R107, R29, UR6, -R30.reuse ;  /* 0x000000061d6b7c23 */ /* 0x100fe2000801081e */
[----:B------:R-:W-:-:S02]  /*7400*/  FFMA.FTZ R128, R28, UR6, -R30 ;  /* 0x000000061c807c23 */ /* 0x000fc4000801081e */
[----:B------:R-:W-:Y:S01]  /*7410*/  MUFU.EX2 R104, R104 ;  /* 0x0000006800687308 */ /* 0x000fe20000000800 */
[----:B------:R-:W-:Y:S07]  /*7420*/  LDSM.16.MT88.4 R28, [R145+0x9800] ;  /* 0x00980000911c783b */ /* 0x000fee0000004200 */
[----:B------:R-:W4:Y:S01]  /*7430*/  MUFU.EX2 R11, R11 ;  /* 0x0000000b000b7308 */ /* 0x000f220000000800 */
[----:B-----5:R-:W-:-:S07]  /*7440*/  F2FP.F16.F32.PACK_AB R6, R32, R33 ;  /* 0x000000212006723e */ /* 0x020fce00000000ff */
[----:B------:R-:W-:Y:S08]  /*7450*/  MUFU.EX2 R10, R10 ;  /* 0x0000000a000a7308 */ /* 0x000ff00000000800 */
[----:B------:R-:W5:Y:S01]  /*7460*/  MUFU.EX2 R35, R35 ;  /* 0x0000002300237308 */ /* 0x000f620000000800 */
[----:B----4-:R-:W-:-:S07]  /*7470*/  F2FP.F16.F32.PACK_AB R5, R11, R104 ;  /* 0x000000680b05723e */ /* 0x010fce00000000ff */
[----:B------:R-:W4:Y:S08]  /*7480*/  MUFU.EX2 R101, R101 ;  /* 0x0000006500657308 */ /* 0x000f300000000800 */
[----:B------:R-:W3:Y:S01]  /*7490*/  MUFU.EX2 R100, R100 ;  /* 0x0000006400647308 */ /* 0x000ee20000000800 */
[----:B-----5:R-:W-:-:S07]  /*74a0*/  F2FP.F16.F32.PACK_AB R7, R35, R10 ;  /* 0x0000000a2307723e */ /* 0x020fce00000000ff */
[----:B------:R-:W-:Y:S01]  /*74b0*/  MUFU.EX2 R110, R110 ;  /* 0x0000006e006e7308 */ /* 0x000fe20000000800 */
        /* <DEDUP_REMOVED lines=55> */
[----:B------:R-:W2:Y:S01]  /*7830*/  MUFU.EX2 R111, R111 ;  /* 0x0000006f006f7308 */ /* 0x000ea20000000800 */
[C---:B------:R-:W-:Y:S01]  /*7840*/  HMMA.16816.F32 R76, R4.reuse, R22, R76 ;  /* 0x00000016044c723c */ /* 0x040fe2000000184c */
[----:B------:R-:W4:Y:S01]  /*7850*/  LDSM.16.MT88.4 R20, [R146+0xa000] ;  /* 0x00a000009214783b */ /* 0x000f220000004200 */
[-C--:B------:R-:W-:Y:S01]  /*7860*/  FMUL.FTZ R52, R52, R101.reuse ;  /* 0x0000006534347220 */ /* 0x080fe20000410000 */
[-C--:B------:R-:W-:Y:S01]  /*7870*/  FMUL.FTZ R53, R53, R101.reuse ;  /* 0x0000006535357220 */ /* 0x080fe20000410000 */
[-C--:B------:R-:W-:Y:S01]  /*7880*/  FMUL.FTZ R54, R54, R100.reuse ;  /* 0x0000006436367220 */ /* 0x080fe20000410000 */
[-C--:B------:R-:W-:Y:S01]  /*7890*/  FMUL.FTZ R55, R55, R100.reuse ;  /* 0x0000006437377220 */ /* 0x080fe20000410000 */
[-C--:B------:R-:W-:Y:S01]  /*78a0*/  FMUL.FTZ R56, R56, R101.reuse ;  /* 0x0000006538387220 */ /* 0x080fe20000410000 */
[----:B------:R-:W-:Y:S01]  /*78b0*/  MUFU.EX2 R113, R113 ;  /* 0x0000007100717308 */ /* 0x000fe20000000800 */
[-C--:B------:R-:W-:Y:S01]  /*78c0*/  FMUL.FTZ R57, R57, R101.reuse ;  /* 0x0000006539397220 */ /* 0x080fe20000410000 */
[C---:B---3--:R-:W-:Y:S01]  /*78d0*/  HMMA.16816.F32 R72, R4.reuse, R16, R72 ;  /* 0x000000100448723c */ /* 0x048fe20000001848 */
        /* <DEDUP_REMOVED lines=8> */
[----:B------:R-:W3:Y:S01]  /*7960*/  LDSM.16.MT88.4 R16, [R145+0xa000] ;  /* 0x00a000009110783b */ /* 0x000ee20000004200 */
[-C--:B------:R-:W-:Y:S01]  /*7970*/  FMUL.FTZ R64, R64, R101.reuse ;  /* 0x0000006540407220 */ /* 0x080fe20000410000 */
[-C--:B------:R-:W-:Y:S01]  /*7980*/  FMUL.FTZ R65, R65, R101.reuse ;  /* 0x0000006541417220 */ /* 0x080fe20000410000 */
[-C--:B------:R-:W-:Y:S01]  /*7990*/  FMUL.FTZ R66, R66, R100.reuse ;  /* 0x0000006442427220 */ /* 0x080fe20000410000 */
[-C--:B------:R-:W-:Y:S01]  /*79a0*/  FMUL.FTZ R67, R67, R100.reuse ;  /* 0x0000006443437220 */ /* 0x080fe20000410000 */
[----:B------:R-:W-:Y:S01]  /*79b0*/  MUFU.EX2 R115, R115 ;  /* 0x0000007300737308 */ /* 0x000fe20000000800 */
[----:B------:R-:W-:Y:S01]  /*79c0*/  FFMA.FTZ R101, R174, R101, R103 ;  /* 0x00000065ae657223 */ /* 0x000fe20000010067 */
[----:B-1----:R-:W-:Y:S01]  /*79d0*/  HMMA.16816.F32 R36, R4, R12, R36 ;  /* 0x0000000c0424723c */ /* 0x002fe20000001824 */
[----:B------:R-:W-:-:S02]  /*79e0*/  FFMA.FTZ R100, R175, R100, R104 ;  /* 0x00000064af647223 */ /* 0x000fc40000010068 */
[----:B------:R-:W-:Y:S01]  /*79f0*/  FADD.FTZ R34, R34, R101 ;  /* 0x0000006522227221 */ /* 0x000fe20000010000 */
[----:B------:R-:W-:Y:S01]  /*7a00*/  MOV R101, R3 ;  /* 0x0000000300657202 */ /* 0x000fe20000000f00 */
[----:B------:R-:W-:Y:S01]  /*7a10*/  FADD.FTZ R11, R11, R100 ;  /* 0x000000640b0b7221 */ /* 0x000fe20000010000 */
[----:B------:R-:W1:Y:S01]  /*7a20*/  MUFU.EX2 R116, R116 ;  /* 0x0000007400747308 */ /* 0x000e620000000800 */
[----:B------:R-:W-:Y:S01]  /*7a30*/  FADD.FTZ R33, R33, R34 ;  /* 0x0000002221217221 */ /* 0x000fe20000010000 */
[C---:B------:R-:W-:Y:S01]  /*7a40*/  HMMA.16816.F32 R40, R4.reuse, R14, R40 ;  /* 0x0000000e0428723c */ /* 0x040fe20000001828 */
[----:B------:R-:W5:Y:S01]  /*7a50*/  LDSM.16.MT88.4 R12, [R144+0xa000] ;  /* 0x00a00000900c783b */ /* 0x000f620000004200 */
[----:B------:R-:W-:Y:S01]  /*7a60*/  FADD.FTZ R10, R10, R11 ;  /* 0x0000000b0a0a7221 */ /* 0x000fe20000010000 */
[----:B------:R-:W-:Y:S01]  /*7a70*/  FADD.FTZ R33, R32, R33 ;  /* 0x0000002120217221 */ /* 0x000fe20000010000 */
[----:B------:R-:W-:Y:S02]  /*7a80*/  MOV R100, R2 ;  /* 0x0000000200647202 */ /* 0x000fe40000000f00 */
[----:B------:R-:W-:Y:S01]  /*7a90*/  MUFU.EX2 R117, R117 ;  /* 0x0000007500757308 */ /* 0x000fe20000000800 */
[----:B------:R-:W-:Y:S01]  /*7aa0*/  FADD.FTZ R10, R35, R10 ;  /* 0x0000000a230a7221 */ /* 0x000fe20000010000 */
[C---:B----4-:R-:W-:Y:S06]  /*7ab0*/  HMMA.16816.F32 R44, R4.reuse, R20, R44 ;  /* 0x00000014042c723c */ /* 0x050fec000000182c */
[----:B------:R-:W4:Y:S02]  /*7ac0*/  MUFU.EX2 R118, R118 ;  /* 0x0000007600767308 */ /* 0x000f240000000800 */
[C---:B------:R-:W-:Y:S01]  /*7ad0*/  HMMA.16816.F32 R48, R4.reuse, R22, R48 ;  /* 0x000000160430723c */ /* 0x040fe20000001830 */
[----:B------:R-:W4:Y:S05]  /*7ae0*/  LDSM.16.MT88.4 R20, [R150+0x8800] ;  /* 0x008800009614783b */ /* 0x000f2a0000004200 */
[----:B------:R-:W-:Y:S02]  /*7af0*/  MUFU.EX2 R127, R127 ;  /* 0x0000007f007f7308 */ /* 0x000fe40000000800 */
[C---:B---3--:R-:W-:Y:S06]  /*7b00*/  HMMA.16816.F32 R52, R4.reuse, R16, R52 ;  /* 0x000000100434723c */ /* 0x048fec0000001834 */
[----:B------:R-:W3:Y:S02]  /*7b10*/  MUFU.EX2 R122, R122 ;  /* 0x0000007a007a7308 */ /* 0x000ee40000000800 */
[C---:B------:R-:W-:Y:S01]  /*7b20*/  HMMA.16816.F32 R56, R4.reuse, R18, R56 ;  /* 0x000000120438723c */ /* 0x040fe20000001838 */
[----:B------:R-:W3:Y:S05]  /*7b30*/  LDSM.16.MT88.4 R16, [R145+0x8800] ;  /* 0x008800009110783b */ /* 0x000eea0000004200 */
[----:B------:R-:W-:Y:S02]  /*7b40*/  MUFU.EX2 R124, R124 ;  /* 0x0000007c007c7308 */ /* 0x000fe40000000800 */
[C---:B-----5:R-:W-:Y:S06]  /*7b50*/  HMMA.16816.F32 R60, R4.reuse, R12, R60 ;  /* 0x0000000c043c723c */ /* 0x060fec000000183c */
[----:B------:R-:W-:Y:S02]  /*7b60*/  MUFU.EX2 R129, R129 ;  /* 0x0000008100817308 */ /* 0x000fe40000000800 */
[----:B------:R-:W-:Y:S01]  /*7b70*/  HMMA.16816.F32 R64, R4, R14, R64 ;  /* 0x0000000e0440723c */ /* 0x000fe20000001840 */
[----:B--2---:R-:W-:Y:S01]  /*7b80*/  F2FP.F16.F32.PACK_AB R4, R111, R110 ;  /* 0x0000006e6f04723e */ /* 0x004fe200000000ff */
[----:B------:R-:W2:Y:S01]  /*7b90*/  LDSM.16.MT88.4 R12, [R144+0x8800] ;  /* 0x00880000900c783b */ /* 0x000ea20000004200 */
[----:B-1----:R-:W-:Y:S01]  /*7ba0*/  F2FP.F16.F32.PACK_AB R5, R116, R115 ;  /* 0x000000737405723e */ /* 0x002fe200000000ff */
[----:B------:R-:W-:Y:S01]  /*7bb0*/  FADD.FTZ R110, R110, R33 ;  /* 0x000000216e6e7221 */ /* 0x000fe20000010000 */
[----:B------:R-:W-:Y:S01]  /*7bc0*/  F2FP.F16.F32.PACK_AB R6, R114, R113 ;  /* 0x000000717206723e */ /* 0x000fe200000000ff */
[----:B------:R-:W-:Y:S01]  /*7bd0*/  MUFU.EX2 R120, R120 ;  /* 0x0000007800787308 */ /* 0x000fe20000000800 */
[----:B----4-:R-:W-:Y:S01]  /*7be0*/  F2FP.F16.F32.PACK_AB R7, R118, R117 ;  /* 0x000000757607723e */ /* 0x010fe200000000ff */
[----:B------:R-:W-:Y:S01]  /*7bf0*/  FADD.FTZ R115, R115, R10 ;  /* 0x0000000a73737221 */ /* 0x000fe20000010000 */
[----:B------:R-:W-:-:S03]  /*7c00*/  FADD.FTZ R110, R111, R110 ;  /* 0x0000006e6f6e7221 */ /* 0x000fc60000010000 */
[----:B------:R-:W-:Y:S01]  /*7c10*/  FADD.FTZ R116, R116, R115 ;  /* 0x0000007374747221 */ /* 0x000fe20000010000 */
[----:B------:R-:W-:Y:S01]  /*7c20*/  FADD.FTZ R113, R113, R110 ;  /* 0x0000006e71717221 */ /* 0x000fe20000010000 */
[----:B------:R-:W-:Y:S01]  /*7c30*/  HMMA.16816.F32 R96, R4, R20, R96 ;  /* 0x000000140460723c */ /* 0x000fe20000001860 */
[----:B------:R-:W1:Y:S01]  /*7c40*/  MUFU.EX2 R123, R123 ;  /* 0x0000007b007b7308 */ /* 0x000e620000000800 */
[----:B------:R-:W-:Y:S01]  /*7c50*/  FADD.FTZ R117, R117, R116 ;  /* 0x0000007475757221 */ /* 0x000fe20000010000 */
[----:B------:R-:W-:-:S03]  /*7c60*/  FADD.FTZ R114, R114, R113 ;  /* 0x0000007172727221 */ /* 0x000fc60000010000 */
[----:B------:R-:W-:Y:S02]  /*7c70*/  FADD.FTZ R117, R118, R117 ;  /* 0x0000007576757221 */ /* 0x000fe40000010000 */
[C---:B------:R-:W-:Y:S01]  /*7c80*/  HMMA.16816.F32 R92, R4.reuse, R22, R92 ;  /* 0x00000016045c723c */ /* 0x040fe2000000185c */
[----:B------:R-:W4:Y:S01]  /*7c90*/  LDSM.16.MT88.4 R20, [R150+0xa800] ;  /* 0x00a800009614783b */ /* 0x000f220000004200 */
[----:B------:R-:W-:Y:S06]  /*7ca0*/  MUFU.EX2 R121, R121 ;  /* 0x0000007900797308 */ /* 0x000fec0000000800 */
[C---:B---3--:R-:W-:Y:S02]  /*7cb0*/  HMMA.16816.F32 R80, R4.reuse, R16, R80 ;  /* 0x000000100450723c */ /* 0x048fe40000001850 */
[----:B------:R-:W3:Y:S06]  /*7cc0*/  MUFU.EX2 R126, R126 ;  /* 0x0000007e007e7308 */ /* 0x000eec0000000800 */
[C---:B------:R-:W-:Y:S01]  /*7cd0*/  HMMA.16816.F32 R76, R4.reuse, R18, R76 ;  /* 0x00000012044c723c */ /* 0x040fe2000000184c */
[----:B------:R-:W5:Y:S01]  /*7ce0*/  LDSM.16.MT88.4 R16, [R146+0xa800] ;  /* 0x00a800009210783b */ /* 0x000f620000004200 */
[----:B------:R-:W-:Y:S06]  /*7cf0*/  MUFU.EX2 R119, R119 ;  /* 0x0000007700777308 */ /* 0x000fec0000000800 */
[C---:B--2---:R-:W-:Y:S02]  /*7d00*/  HMMA.16816.F32 R72, R4.reuse, R12, R72 ;  /* 0x0000000c0448723c */ /* 0x044fe40000001848 */
[----:B------:R-:W2:Y:S06]  /*7d10*/  MUFU.EX2 R108, R108 ;  /* 0x0000006c006c7308 */ /* 0x000eac0000000800 */
[C---:B------:R-:W-:Y:S01]  /*7d20*/  HMMA.16816.F32 R68, R4.reuse, R14, R68 ;  /* 0x0000000e0444723c */ /* 0x040fe20000001844 */
[----:B------:R-:W1:Y:S01]  /*7d30*/  LDSM.16.MT88.4 R12, [R145+0xa800] ;  /* 0x00a80000910c783b */ /* 0x000e620000004200 */
[----:B------:R-:W-:Y:S06]  /*7d40*/  MUFU.EX2 R109, R109 ;  /* 0x0000006d006d7308 */ /* 0x000fec0000000800 */
[C---:B------:R-:W-:Y:S02]  /*7d50*/  HMMA.16816.F32 R88, R4.reuse, R24, R88 ;  /* 0x000000180458723c */ /* 0x040fe40000001858 */
[----:B------:R-:W-:Y:S06]  /*7d60*/  MUFU.EX2 R106, R106 ;  /* 0x0000006a006a7308 */ /* 0x000fec0000000800 */
[C---:B----4-:R-:W-:Y:S02]  /*7d70*/  HMMA.16816.F32 R36, R4.reuse, R20, R36 ;  /* 0x000000140424723c */ /* 0x050fe40000001824 */
[----:B------:R-:W-:Y:S06]  /*7d80*/  MUFU.EX2 R105, R105 ;  /* 0x0000006900697308 */ /* 0x000fec0000000800 */
[C---:B------:R-:W-:Y:S01]  /*7d90*/  HMMA.16816.F32 R40, R4.reuse, R22, R40 ;  /* 0x000000160428723c */ /* 0x040fe20000001828 */
[----:B------:R-:W4:Y:S01]  /*7da0*/  LDSM.16.MT88.4 R20, [R144+0xa800] ;  /* 0x00a800009014783b */ /* 0x000f220000004200 */
[----:B------:R-:W2:Y:S06]  /*7db0*/  MUFU.EX2 R112, R112 ;  /* 0x0000007000707308 */ /* 0x000eac0000000800 */
[C---:B-----5:R-:W-:Y:S02]  /*7dc0*/  HMMA.16816.F32 R44, R4.reuse, R16, R44 ;  /* 0x00000010042c723c */ /* 0x060fe4000000182c */
[----:B------:R-:W-:Y:S06]  /*7dd0*/  MUFU.EX2 R107, R107 ;  /* 0x0000006b006b7308 */ /* 0x000fec0000000800 */
[C---:B------:R-:W-:Y:S01]  /*7de0*/  HMMA.16816.F32 R48, R4.reuse, R18, R48 ;  /* 0x000000120430723c */ /* 0x040fe20000001830 */
[----:B------:R-:W5:Y:S01]  /*7df0*/  LDSM.16.MT88.4 R16, [R150+0x9000] ;  /* 0x009000009610783b */ /* 0x000f620000004200 */
[----:B------:R-:W2:Y:S06]  /*7e00*/  MUFU.EX2 R128, R128 ;  /* 0x0000008000807308 */ /* 0x000eac0000000800 */
[C---:B-1----:R-:W-:Y:S08]  /*7e10*/  HMMA.16816.F32 R52, R4.reuse, R12, R52 ;  /* 0x0000000c0434723c */ /* 0x042ff00000001834 */
[C---:B------:R-:W-:Y:S01]  /*7e20*/  HMMA.16816.F32 R56, R4.reuse, R14, R56 ;  /* 0x0000000e0438723c */ /* 0x040fe20000001838 */
[----:B------:R-:W1:Y:S07]  /*7e30*/  LDSM.16.MT88.4 R12, [R146+0x9000] ;  /* 0x00900000920c783b */ /* 0x000e6e0000004200 */
[C---:B------:R-:W-:Y:S01]  /*7e40*/  HMMA.16816.F32 R84, R4.reuse, R26, R84 ;  /* 0x0000001a0454723c */ /* 0x040fe20000001854 */
[----:B------:R-:W-:Y:S07]  /*7e50*/  LDSM.16.MT88.4 R24, [R145+0x9000] ;  /* 0x009000009118783b */ /* 0x000fee0000004200 */
[C---:B----4-:R-:W-:Y:S08]  /*7e60*/  HMMA.16816.F32 R60, R4.reuse, R20, R60 ;  /* 0x00000014043c723c */ /* 0x050ff0000000183c */
[----:B------:R-:W-:Y:S01]  /*7e70*/  HMMA.16816.F32 R64, R4, R22, R64 ;  /* 0x000000160440723c */ /* 0x000fe20000001840 */
[----:B------:R-:W4:Y:S01]  /*7e80*/  LDSM.16.MT88.4 R20, [R144+0x9000] ;  /* 0x009000009014783b */ /* 0x000f220000004200 */
[----:B------:R-:W-:Y:S01]  /*7e90*/  F2FP.F16.F32.PACK_AB R4, R122, R127 ;  /* 0x0000007f7a04723e */ /* 0x000fe200000000ff */
[----:B------:R-:W-:Y:S01]  /*7ea0*/  FADD.FTZ R127, R127, R114 ;  /* 0x000000727f7f7221 */ /* 0x000fe20000010000 */
[----:B------:R-:W-:Y:S01]  /*7eb0*/  F2FP.F16.F32.PACK_AB R5, R123, R120 ;  /* 0x000000787b05723e */ /* 0x000fe200000000ff */
[----:B------:R-:W-:Y:S01]  /*7ec0*/  FADD.FTZ R120, R120, R117 ;  /* 0x0000007578787221 */ /* 0x000fe20000010000 */
[----:B------:R-:W-:Y:S01]  /*7ed0*/  F2FP.F16.F32.PACK_AB R6, R129, R124 ;  /* 0x0000007c8106723e */ /* 0x000fe200000000ff */
[----:B------:R-:W-:Y:S01]  /*7ee0*/  FADD.FTZ R127, R122, R127 ;  /* 0x0000007f7a7f7221 */ /* 0x000fe20000010000 */
[----:B---3--:R-:W-:Y:S01]  /*7ef0*/  F2FP.F16.F32.PACK_AB R7, R126, R121 ;  /* 0x000000797e07723e */ /* 0x008fe200000000ff */
[----:B------:R-:W-:-:S02]  /*7f00*/  FADD.FTZ R120, R123, R120 ;  /* 0x000000787b787221 */ /* 0x000fc40000010000 */
[----:B------:R-:W-:Y:S02]  /*7f10*/  FADD.FTZ R124, R124, R127 ;  /* 0x0000007f7c7c7221 */ /* 0x000fe40000010000 */
[----:B------:R-:W-:Y:S02]  /*7f20*/  FADD.FTZ R121, R121, R120 ;  /* 0x0000007879797221 */ /* 0x000fe40000010000 */
[----:B-----5:R-:W-:Y:S01]  /*7f30*/  HMMA.16816.F32 R96, R4, R16, R96 ;  /* 0x000000100460723c */ /* 0x020fe20000001860 */
[----:B------:R-:W-:Y:S01]  /*7f40*/  FADD.FTZ R124, R129, R124 ;  /* 0x0000007c817c7221 */ /* 0x000fe20000010000 */
[----:B------:R-:W-:-:S06]  /*7f50*/  FADD.FTZ R126, R126, R121 ;  /* 0x000000797e7e7221 */ /* 0x000fcc0000010000 */
[C---:B------:R-:W-:Y:S01]  /*7f60*/  HMMA.16816.F32 R92, R4.reuse, R18, R92 ;  /* 0x00000012045c723c */ /* 0x040fe2000000185c */
[----:B------:R-:W3:Y:S07]  /*7f70*/  LDSM.16.MT88.4 R16, [R150+0xb000] ;  /* 0x00b000009610783b */ /* 0x000eee0000004200 */
[C---:B-1----:R-:W-:Y:S08]  /*7f80*/  HMMA.16816.F32 R88, R4.reuse, R12, R88 ;  /* 0x0000000c0458723c */ /* 0x042ff00000001858 */
[C---:B------:R-:W-:Y:S01]  /*7f90*/  HMMA.16816.F32 R84, R4.reuse, R14, R84 ;  /* 0x0000000e0454723c */ /* 0x040fe20000001854 */
[----:B------:R-:W1:Y:S07]  /*7fa0*/  LDSM.16.MT88.4 R12, [R146+0xb000] ;  /* 0x00b00000920c783b */ /* 0x000e6e0000004200 */
[C---:B----4-:R-:W-:Y:S08]  /*7fb0*/  HMMA.16816.F32 R72, R4.reuse, R20, R72 ;  /* 0x000000140448723c */ /* 0x050ff00000001848 */
[C---:B------:R-:W-:Y:S01]  /*7fc0*/  HMMA.16816.F32 R68, R4.reuse, R22, R68 ;  /* 0x000000160444723c */ /* 0x040fe20000001844 */
[----:B------:R-:W4:Y:S07]  /*7fd0*/  LDSM.16.MT88.4 R20, [R144+0xb000] ;  /* 0x00b000009014783b */ /* 0x000f2e0000004200 */
[C---:B------:R-:W-:Y:S08]  /*7fe0*/  HMMA.16816.F32 R80, R4.reuse, R24, R80 ;  /* 0x000000180450723c */ /* 0x040ff00000001850 */
[C---:B------:R-:W-:Y:S01]  /*7ff0*/  HMMA.16816.F32 R76, R4.reuse, R26, R76 ;  /* 0x0000001a044c723c */ /* 0x040fe2000000184c */
[----:B------:R-:W5:Y:S07]  /*8000*/  LDSM.16.MT88.4 R24, [R145+0xb000] ;  /* 0x00b000009118783b */ /* 0x000f6e0000004200 */
[C---:B---3--:R-:W-:Y:S08]  /*8010*/  HMMA.16816.F32 R36, R4.reuse, R16, R36 ;  /* 0x000000100424723c */ /* 0x048ff00000001824 */
        /* <DEDUP_REMOVED lines=8> */
[C---:B-----5:R-:W-:Y:S08]  /*80a0*/  HMMA.16816.F32 R52, R4.reuse, R24, R52 ;  /* 0x000000180434723c */ /* 0x060ff00000001834 */
[----:B------:R-:W-:Y:S01]  /*80b0*/  HMMA.16816.F32 R56, R4, R26, R56 ;  /* 0x0000001a0438723c */ /* 0x000fe20000001838 */
[----:B--2---:R-:W-:Y:S01]  /*80c0*/  F2FP.F16.F32.PACK_AB R4, R108, R119 ;  /* 0x000000776c04723e */ /* 0x004fe200000000ff */
[----:B------:R-:W2:Y:S01]  /*80d0*/  LDSM.16.MT88.4 R24, [R144+0x9800] ;  /* 0x009800009018783b */ /* 0x000ea20000004200 */
        /* <DEDUP_REMOVED lines=8> */
[----:B---3--:R-:W-:Y:S01]  /*8160*/  HMMA.16816.F32 R96, R4, R16, R96 ;  /* 0x000000100460723c */ /* 0x008fe20000001860 */
[----:B------:R-:W-:Y:S01]  /*8170*/  FADD.FTZ R107, R107, R112 ;  /* 0x000000706b6b7221 */ /* 0x000fe20000010000 */
[----:B------:R-:W-:-:S03]  /*8180*/  FADD.FTZ R174, R106, R109 ;  /* 0x0000006d6aae7221 */ /* 0x000fc60000010000 */
[----:B------:R-:W-:-:S03]  /*8190*/  FADD.FTZ R175, R128, R107 ;  /* 0x0000006b80af7221 */ /* 0x000fc60000010000 */
        /* <DEDUP_REMOVED lines=16> */
[C---:B----4-:R-:W-:Y:S08]  /*82a0*/  HMMA.16816.F32 R60, R4.reuse, R20, R60 ;  /* 0x00000014043c723c */ /* 0x050ff0000000183c */
[----:B------:R-:W-:-:S15]  /*82b0*/  HMMA.16816.F32 R64, R4, R22, R64 ;  /* 0x000000160440723c */ /* 0x000fde0000001840 */
[----:B------:R-:W-:-:S05]  /*82c0*/  NOP ;  /* 0x0000000000007918 */ /* 0x000fca0000000000 */
.L_x_910:
        /* <DEDUP_REMOVED lines=13> */
.L_x_915:
        /* <DEDUP_REMOVED lines=16> */
[-C--:B------:R-:W-:Y:S02]  /*84a0*/  LEA R12, P3, R6, R11.reuse, 0x5 ;  /* 0x0000000b060c7211 */ /* 0x080fe400078628ff */
[----:B------:R-:W-:Y:S01]  /*84b0*/  IADD3 R4, P2, PT, R4, R11, RZ ;  /* 0x0000000b04047210 */ /* 0x000fe20007f5e0ff */
[----:B------:R-:W-:Y:S01]  /*84c0*/  @!PT LDS RZ, [RZ] ;  /* 0x00000000fffff984 */ /* 0x000fe20000000800 */
[----:B------:R-:W-:Y:S01]  /*84d0*/  @!PT LDS RZ, [RZ] ;  /* 0x00000000fffff984 */ /* 0x000fe20000000800 */
[----:B------:R-:W-:Y:S01]  /*84e0*/  @!PT LDS RZ, [RZ] ;  /* 0x00000000fffff984 */ /* 0x000fe20000000800 */
[----:B------:R1:W-:Y:S01]  /*84f0*/  @!P0 LDGSTS.E.BYPASS.LTC128B.128 [R169+0x6000], desc[UR12][R14.64+0x80] ;  /* 0x060000800ea98fae */ /* 0x0003e2000b981a0c */
[----:B------:R-:W-:Y:S02]  /*8500*/  LEA.HI.X R11, R11, R163, R9, 0x1, P4 ;  /* 0x000000a30b0b7211 */ /* 0x000fe400020f0c09 */
        /* <DEDUP_REMOVED lines=39> */
.L_x_913:
        /* <DEDUP_REMOVED lines=9> */
[-C--:B------:R-:W-:Y:S02]  /*8810*/  LEA.HI.X R102, R100, R172.reuse, R102, 0x6, P2 ;  /* 0x000000ac64667211 */ /* 0x080fe400010f3466 */
        /* <DEDUP_REMOVED lines=19> */
[C---:B------:R-:W-:Y:S05]  /*8950*/  ISETP.NE.AND P2, PT, R173.reuse, RZ, PT ;  /* 0x000000ffad00720c */ /* 0x040fea0003f45270 */
        /* <DEDUP_REMOVED lines=24> */
[----:B------:R-:W-:Y:S01]  /*8ae0*/  @!P1 LDGSTS.E.BYPASS.LTC128B.128 [R169+0x9800], desc[UR12][R104.64] ;  /* 0x0980000068a99fae */ /* 0x000fe2000b981a0c */
[----:B-1----:R-:W-:Y:S05]  /*8af0*/  LEA R176, R173, R168, 0x6 ;  /* 0x000000a8adb07211 */ /* 0x002fea00078e30ff */
[----:B------:R-:W-:Y:S01]  /*8b00*/  @P1 STS.128 [R169+0x9800], RZ ;  /* 0x009800ffa9001388 */ /* 0x000fe20000000c00 */
[C---:B------:R-:W-:Y:S02]  /*8b10*/  IADD3 R229, PT, PT, R176.reuse, 0x31, RZ ;  /* 0x00000031b0e57810 */ /* 0x040fe40007ffe0ff */
[----:B------:R-:W-:Y:S03]  /*8b20*/  IADD3 R180, PT, PT, R176, 0x38, RZ ;  /* 0x00000038b0b47810 */ /* 0x000fe60007ffe0ff */
[----:B------:R-:W-:Y:S01]  /*8b30*/  @!PT LDS RZ, [RZ] ;  /* 0x00000000fffff984 */ /* 0x000fe20000000800 */
[----:B------:R-:W-:Y:S01]  /*8b40*/  @!PT LDS RZ, [RZ] ;  /* 0x00000000fffff984 */ /* 0x000fe20000000800 */
[----:B------:R-:W-:Y:S01]  /*8b50*/  @!PT LDS RZ, [RZ] ;  /* 0x00000000fffff984 */ /* 0x000fe20000000800 */
[----:B------:R1:W-:Y:S01]  /*8b60*/  @!P0 LDGSTS.E.BYPASS.LTC128B.128 [R169+0xb800], desc[UR12][R104.64+0x80] ;  /* 0x0b80008068a98fae */ /* 0x0003e2000b981a0c */
[----:B------:R-:W-:Y:S05]  /*8b70*/  I2FP.F32.U32 R229, R229 ;  /* 0x000000e500e57245 */ /* 0x000fea0000201000 */
        /* <DEDUP_REMOVED lines=13> */
[----:B------:R-:W-:Y:S03]  /*8c50*/  LDSM.16.M88.4 R112, [R152] ;  /* 0x000000009870783b */ /* 0x000fe60000000200 */
[C---:B---3--:R-:W-:Y:S03]  /*8c60*/  HMMA.16816.F32 R12, R108.reuse, R116, RZ ;  /* 0x000000746c0c723c */ /* 0x048fe600000018ff */
[----:B------:R-:W-:Y:S05]  /*8c70*/  LDSM.16.M88.4 R100, [R147+0x4800] ;  /* 0x004800009364783b */ /* 0x000fea0000000200 */
[C---:B------:R-:W-:Y:S01]  /*8c80*/  HMMA.16816.F32 R16, R108.reuse, R118, RZ ;  /* 0x000000766c10723c */ /* 0x040fe200000018ff */
[----:B------:R-:W-:Y:S06]  /*8c90*/  LDSM.16.M88.4 R116, [R148+0x4000] ;  /* 0x004000009474783b */ /* 0x000fec0000000200 */
[----:B-1----:R-:W-:Y:S01]  /*8ca0*/  LDSM.16.M88.4 R104, [R147+0x5000] ;  /* 0x005000009368783b */ /* 0x002fe20000000200 */
[C---:B-----5:R-:W-:Y:S08]  /*8cb0*/  HMMA.16816.F32 R20, R108.reuse, R120, RZ ;  /* 0x000000786c14723c */ /* 0x060ff000000018ff */
[C---:B------:R-:W-:Y:S01]  /*8cc0*/  HMMA.16816.F32 R24, R108.reuse, R122, RZ ;  /* 0x0000007a6c18723c */ /* 0x040fe200000018ff */
[----:B------:R-:W-:Y:S07]  /*8cd0*/  LDSM.16.M88.4 R120, [R148+0x4800] ;  /* 0x004800009478783b */ /* 0x000fee0000000200 */
[C---:B----4-:R-:W-:Y:S08]  /*8ce0*/  HMMA.16816.F32 R28, R108.reuse, R124, RZ ;  /* 0x0000007c6c1c723c */ /* 0x050ff000000018ff */
[----:B------:R-:W-:Y:S01]  /*8cf0*/  HMMA.16816.F32 R32, R108, R126, RZ ;  /* 0x0000007e6c20723c */ /* 0x000fe200000018ff */
[----:B------:R-:W1:Y:S06]  /*8d00*/  LDSM.16.M88.4 R108, [R149+0x5800] ;  /* 0x00580000956c783b */ /* 0x000e6c0000000200 */
[----:B------:R-:W3:Y:S01]  /*8d10*/  LDSM.16.M88.4 R124, [R148+0x5000] ;  /* 0x00500000947c783b */ /* 0x000ee20000000200 */
[C---:B------:R-:W-:Y:S08]  /*8d20*/  HMMA.16816.F32 R4, R128.reuse, R132, R4 ;  /* 0x000000848004723c */ /* 0x040ff00000001804 */
[C---:B------:R-:W-:Y:S01]  /*8d30*/  HMMA.16816.F32 R8, R128.reuse, R134, R8 ;  /* 0x000000868008723c */ /* 0x040fe20000001808 */
[----:B------:R-:W4:Y:S07]  /*8d40*/  LDSM.16.M88.4 R132, [R148+0x5800] ;  /* 0x005800009484783b */ /* 0x000f2e0000000200 */
[C---:B--2---:R-:W-:Y:S08]  /*8d50*/  HMMA.16816.F32 R12, R128.reuse, R136, R12 ;  /* 0x00000088800c723c */ /* 0x044ff0000000180c */
[C---:B------:R-:W-:Y:S08]  /*8d60*/  HMMA.16816.F32 R16, R128.reuse, R138, R16 ;  /* 0x0000008a8010723c */ /* 0x040ff00000001810 */
[C---:B------:R-:W-:Y:S08]  /*8d70*/  HMMA.16816.F32 R20, R128.reuse, R140, R20 ;  /* 0x0000008c8014723c */ /* 0x040ff00000001814 */
[C---:B------:R-:W-:Y:S08]  /*8d80*/  HMMA.16816.F32 R24, R128.reuse, R142, R24 ;  /* 0x0000008e8018723c */ /* 0x040ff00000001818 */
[C---:B-1----:R-:W-:Y:S08]  /*8d90*/  HMMA.16816.F32 R28, R128.reuse, R108, R28 ;  /* 0x0000006c801c723c */ /* 0x042ff0000000181c */
[----:B------:R-:W-:Y:S01]  /*8da0*/  HMMA.16816.F32 R32, R128, R110, R32 ;  /* 0x0000006e8020723c */ /* 0x000fe20000001820 */
[----:B------:R-:W-:Y:S06]  /*8db0*/  LDSM.16.M88.4 R108, [R151] ;  /* 0x00000000976c783b */ /* 0x000fec0000000200 */
[----:B------:R-:W1:Y:S01]  /*8dc0*/  LDSM.16.M88.4 R128, [R147+0x4000] ;  /* 0x004000009380783b */ /* 0x000e620000000200 */
[C---:B------:R-:W-:Y:S08]  /*8dd0*/  HMMA.16816.F32 R4, R112.reuse, R116, R4 ;  /* 0x000000747004723c */ /* 0x040ff00000001804 */
[C---:B------:R-:W-:Y:S01]  /*8de0*/  HMMA.16816.F32 R8, R112.reuse, R118, R8 ;  /* 0x000000767008723c */ /* 0x040fe20000001808 */
[----:B------:R-:W-:Y:S07]  /*8df0*/  LDSM.16.M88.4 R116, [R155+0x2000] ;  /* 0x002000009b74783b */ /* 0x000fee0000000200 */
[C---:B------:R-:W-:Y:S08]  /*8e00*/  HMMA.16816.F32 R12, R112.reuse, R120, R12 ;  /* 0x00000078700c723c */ /* 0x040ff0000000180c */
[C---:B------:R-:W-:Y:S01]  /*8e10*/  HMMA.16816.F32 R16, R112.reuse, R122, R16 ;  /* 0x0000007a7010723c */ /* 0x040fe20000001810 */
[----:B------:R-:W-:Y:S07]  /*8e20*/  LDSM.16.M88.4 R120, [R154+UR5+0x6000] ;  /* 0x006000059a78783b */ /* 0x000fee0008000200 */
[C---:B---3--:R-:W-:Y:S08]  /*8e30*/  HMMA.16816.F32 R20, R112.reuse, R124, R20 ;  /* 0x0000007c7014723c */ /* 0x048ff00000001814 */
[C---:B------:R-:W-:Y:S01]  /*8e40*/  HMMA.16816.F32 R24, R112.reuse, R126, R24 ;  /* 0x0000007e7018723c */ /* 0x040fe20000001818 */
[----:B------:R-:W-:Y:S07]  /*8e50*/  LDSM.16.M88.4 R124, [R154+UR5+0x6800] ;  /* 0x006800059a7c783b */ /* 0x000fee0008000200 */
[C---:B----4-:R-:W-:Y:S08]  /*8e60*/  HMMA.16816.F32 R28, R112.reuse, R132, R28 ;  /* 0x00000084701c723c */ /* 0x050ff0000000181c */
[----:B------:R-:W-:Y:S01]  /*8e70*/  HMMA.16816.F32 R32, R112, R134, R32 ;  /* 0x000000867020723c */ /* 0x000fe20000001820 */
[----:B------:R-:W2:Y:S07]  /*8e80*/  LDSM.16.M88.4 R112, [R147+0x5800] ;  /* 0x005800009370783b */ /* 0x000eae0000000200 */
[C---:B-1----:R-:W-:Y:S08]  /*8e90*/  HMMA.16816.F32 R4, R108.reuse, R128, R4 ;  /* 0x000000806c04723c */ /* 0x042ff00000001804 */
[C---:B------:R-:W-:Y:S08]  /*8ea0*/  HMMA.16816.F32 R8, R108.reuse, R130, R8 ;  /* 0x000000826c08723c */ /* 0x040ff00000001808 */
[C---:B------:R-:W-:Y:S08]  /*8eb0*/  HMMA.16816.F32 R12, R108.reuse, R100, R12 ;  /* 0x000000646c0c723c */ /* 0x040ff0000000180c */
[C---:B------:R-:W-:Y:S01]  /*8ec0*/  HMMA.16816.F32 R16, R108.reuse, R102, R16 ;  /* 0x000000666c10723c */ /* 0x040fe20000001810 */
[----:B------:R-:W1:Y:S07]  /*8ed0*/  LDSM.16.M88.4 R100, [R154+UR5+0x7000] ;  /* 0x007000059a64783b */ /* 0x000e6e0008000200 */
[C---:B------:R-:W-:Y:S08]  /*8ee0*/  HMMA.16816.F32 R20, R108.reuse, R104, R20 ;  /* 0x000000686c14723c */ /* 0x040ff00000001814 */
[C---:B------:R-:W-:Y:S01]  /*8ef0*/  HMMA.16816.F32 R24, R108.reuse, R106, R24 ;  /* 0x0000006a6c18723c */ /* 0x040fe20000001818 */
[----:B------:R-:W3:Y:S07]  /*8f00*/  LDSM.16.M88.4 R104, [R154+UR5+0x7800] ;  /* 0x007800059a68783b */ /* 0x000eee0008000200 */
[C---:B--2---:R-:W-:Y:S08]  /*8f10*/  HMMA.16816.F32 R28, R108.reuse, R112, R28 ;  /* 0x000000706c1c723c */ /* 0x044ff0000000181c */
[----:B------:R-:W-:Y:S01]  /*8f20*/  HMMA.16816.F32 R32, R108, R114, R32 ;  /* 0x000000726c20723c */ /* 0x000fe20000001820 */
[----:B------:R-:W-:Y:S06]  /*8f30*/  LDSM.16.M88.4 R108, [R153+0x2000] ;  /* 0x00200000996c783b */ /* 0x000fec0000000200 */
[----:B------:R-:W2:Y:S01]  /*8f40*/  LDSM.16.M88.4 R112, [R149+0x6000] ;  /* 0x006000009570783b */ /* 0x000ea20000000200 */
[C---:B------:R-:W-:Y:S08]  /*8f50*/  HMMA.16816.F32 R4, R116.reuse, R120, R4 ;  /* 0x000000787404723c */ /* 0x040ff00000001804 */
[C---:B------:R-:W-:Y:S01]  /*8f60*/  HMMA.16816.F32 R8, R116.reuse, R122, R8 ;  /* 0x0000007a7408723c */ /* 0x040fe20000001808 */
[----:B------:R-:W4:Y:S07]  /*8f70*/  LDSM.16.M88.4 R120, [R149+0x6800] ;  /* 0x006800009578783b */ /* 0x000f2e0000000200 */
[C---:B------:R-:W-:Y:S08]  /*8f80*/  HMMA.16816.F32 R12, R116.reuse, R124, R12 ;  /* 0x0000007c740c723c */ /* 0x040ff0000000180c */
[C---:B------:R-:W-:Y:S01]  /*8f90*/  HMMA.16816.F32 R16, R116.reuse, R126, R16 ;  /* 0x0000007e7410723c */ /* 0x040fe20000001810 */
[----:B------:R-:W5:Y:S07]  /*8fa0*/  LDSM.16.M88.4 R124, [R149+0x7000] ;  /* 0x00700000957c783b */ /* 0x000f6e0000000200 */
[C---:B-1----:R-:W-:Y:S08]  /*8fb0*/  HMMA.16816.F32 R20, R116.reuse, R100, R20 ;  /* 0x000000647414723c */ /* 0x042ff00000001814 */
[C---:B------:R-:W-:Y:S01]  /*8fc0*/  HMMA.16816.F32 R24, R116.reuse, R102, R24 ;  /* 0x000000667418723c */ /* 0x040fe20000001818 */
[----:B------:R-:W1:Y:S07]  /*8fd0*/  LDSM.16.M88.4 R100, [R149+0x7800] ;  /* 0x007800009564783b */ /* 0x000e6e0000000200 */
[C---:B---3--:R-:W-:Y:S08]  /*8fe0*/  HMMA.16816.F32 R28, R116.reuse, R104, R28 ;  /* 0x00000068741c723c */ /* 0x048ff0000000181c */
[----:B------:R-:W-:Y:S01]  /*8ff0*/  HMMA.16816.F32 R32, R116, R106, R32 ;  /* 0x0000006a7420723c */ /* 0x000fe20000001820 */
[----:B------:R-:W-:Y:S06]  /*9000*/  LDSM.16.M88.4 R104, [R152+0x2000] ;  /* 0x002000009868783b */ /* 0x000fec0000000200 */
[----:B------:R-:W3:Y:S01]  /*9010*/  LDSM.16.M88.4 R116, [R148+0x6000] ;  /* 0x006000009474783b */ /* 0x000ee20000000200 */
[C---:B--2---:R-:W-:Y:S08]  /*9020*/  HMMA.16816.F32 R4, R108.reuse, R112, R4 ;  /* 0x000000706c04723c */ /* 0x044ff00000001804 */
[C---:B------:R-:W-:Y:S01]  /*9030*/  HMMA.16816.F32 R8, R108.reuse, R114, R8 ;  /* 0x000000726c08723c */ /* 0x040fe20000001808 */
[----:B------:R-:W2:Y:S07]  /*9040*/  LDSM.16.M88.4 R112, [R148+0x6800] ;  /* 0x006800009470783b */ /* 0x000eae0000000200 */
[C---:B----4-:R-:W-:Y:S08]  /*9050*/  HMMA.16816.F32 R12, R108.reuse, R120, R12 ;  /* 0x000000786c0c723c */ /* 0x050ff0000000180c */
[C---:B------:R-:W-:Y:S01]  /*9060*/  HMMA.16816.F32 R16, R108.reuse, R122, R16 ;  /* 0x0000007a6c10723c */ /* 0x040fe20000001810 */
[----:B------:R-:W4:Y:S07]  /*9070*/  LDSM.16.M88.4 R120, [R148+0x7000] ;  /* 0x007000009478783b */ /* 0x000f2e0000000200 */
[C---:B-----5:R-:W-:Y:S08]  /*9080*/  HMMA.16816.F32 R20, R108.reuse, R124, R20 ;  /* 0x0000007c6c14723c */ /* 0x060ff00000001814 */
[C---:B------:R-:W-:Y:S01]  /*9090*/  HMMA.16816.F32 R24, R108.reuse, R126, R24 ;  /* 0x0000007e6c18723c */ /* 0x040fe20000001818 */
[----:B------:R-:W-:Y:S07]  /*90a0*/  LDSM.16.M88.4 R124, [R147+0x6000] ;  /* 0x00600000937c783b */ /* 0x000fee0000000200 */
[C---:B-1----:R-:W-:Y:S08]  /*90b0*/  HMMA.16816.F32 R28, R108.reuse, R100, R28 ;  /* 0x000000646c1c723c */ /* 0x042ff0000000181c */
[----:B------:R-:W-:Y:S01]  /*90c0*/  HMMA.16816.F32 R32, R108, R102, R32 ;  /* 0x000000666c20723c */ /* 0x000fe20000001820 */
[----:B------:R-:W1:Y:S06]  /*90d0*/  LDSM.16.M88.4 R100, [R148+0x7800] ;  /* 0x007800009464783b */ /* 0x000e6c0000000200 */
[----:B------:R-:W5:Y:S01]  /*90e0*/  LDSM.16.M88.4 R108, [R151+0x2000] ;  /* 0x00200000976c783b */ /* 0x000f620000000200 */
[C---:B---3--:R-:W-:Y:S08]  /*90f0*/  HMMA.16816.F32 R4, R104.reuse, R116, R4 ;  /* 0x000000746804723c */ /* 0x048ff00000001804 */
[C---:B------:R-:W-:Y:S08]  /*9100*/  HMMA.16816.F32 R8, R104.reuse, R118, R8 ;  /* 0x000000766808723c */ /* 0x040ff00000001808 */
[C---:B--2---:R-:W-:Y:S08]  /*9110*/  HMMA.16816.F32 R12, R104.reuse, R112, R12 ;  /* 0x00000070680c723c */ /* 0x044ff0000000180c */
[C---:B------:R-:W-:Y:S08]  /*9120*/  HMMA.16816.F32 R16, R104.reuse, R114, R16 ;  /* 0x000000726810723c */ /* 0x040ff00000001810 */
[C---:B----4-:R-:W-:Y:S08]  /*9130*/  HMMA.16816.F32 R20, R104.reuse, R120, R20 ;  /* 0x000000786814723c */ /* 0x050ff00000001814 */
[C---:B------:R-:W-:Y:S08]  /*9140*/  HMMA.16816.F32 R24, R104.reuse, R122, R24 ;  /* 0x0000007a6818723c */ /* 0x040ff00000001818 */
[C---:B-1----:R-:W-:Y:S08]  /*9150*/  HMMA.16816.F32 R28, R104.reuse, R100, R28 ;  /* 0x00000064681c723c */ /* 0x042ff0000000181c */
[----:B------:R-:W-:Y:S01]  /*9160*/  HMMA.16816.F32 R32, R104, R102, R32 ;  /* 0x000000666820723c */ /* 0x000fe20000001820 */
[----:B------:R-:W1:Y:S06]  /*9170*/  LDSM.16.M88.4 R100, [R147+0x6800] ;  /* 0x006800009364783b */ /* 0x000e6c0000000200 */
[----:B------:R-:W2:Y:S01]  /*9180*/  LDSM.16.M88.4 R104, [R147+0x7000] ;  /* 0x007000009368783b */ /* 0x000ea20000000200 */
[C---:B-----5:R-:W-:Y:S08]  /*9190*/  HMMA.16816.F32 R4, R108.reuse, R124, R4 ;  /* 0x0000007c6c04723c */ /* 0x060ff00000001804 */
[C---:B------:R-:W-:Y:S11]  /*91a0*/  HMMA.16816.F32 R8, R108.reuse, R126, R8 ;  /* 0x0000007e6c08723c */ /* 0x040ff60000001808 */
[----:B------:R-:W-:Y:S01]  /*91b0*/  FMUL.FTZ R225, R6, UR6 ;  /* 0x0000000606e17c20 */ /* 0x000fe20008410000 */
[----:B------:R-:W-:Y:S01]  /*91c0*/  FMUL.FTZ R219, R4, UR6 ;  /* 0x0000000604db7c20 */ /* 0x000fe20008410000 */
[----:B------:R-:W-:Y:S01]  /*91d0*/  FMUL.FTZ R227, R7, UR6 ;  /* 0x0000000607e37c20 */ /* 0x000fe20008410000 */
[----:B------:R-:W-:Y:S01]  /*91e0*/  FMUL.FTZ R217, R5, UR6 ;  /* 0x0000000605d97c20 */ /* 0x000fe20008410000 */
[----:B------:R-:W-:Y:S02]  /*91f0*/  I2FP.F32.U32 R4, R180 ;  /* 0x000000b400047245 */ /* 0x000fe40000201000 */
[----:B------:R-:W3:Y:S02]  /*9200*/  MUFU.TANH R225, R225 ;  /* 0x000000e100e17308 */ /* 0x000ee40000002400 */
[----:B------:R-:W-:Y:S01]  /*9210*/  FMUL.FTZ R223, R10, UR6 ;  /* 0x000000060adf7c20 */ /* 0x000fe20008410000 */
[----:B------:R-:W-:Y:S01]  /*9220*/  FMUL.FTZ R215, R8, UR6 ;  /* 0x0000000608d77c20 */ /* 0x000fe20008410000 */
[----:B------:R-:W-:Y:S01]  /*9230*/  FMUL.FTZ R221, R11, UR6 ;  /* 0x000000060bdd7c20 */ /* 0x000fe20008410000 */
[----:B------:R-:W-:Y:S05]  /*9240*/  FMUL.FTZ R213, R9, UR6 ;  /* 0x0000000609d57c20 */ /* 0x000fea0008410000 */
[----:B------:R-:W-:Y:S01]  /*9250*/  MUFU.TANH R223, R223 ;  /* 0x000000df00df7308 */ /* 0x000fe20000002400 */
[C---:B-1----:R-:W-:Y:S09]  /*9260*/  HMMA.16816.F32 R12, R108.reuse, R100, R12 ;  /* 0x000000646c0c723c */ /* 0x042ff2000000180c */
[----:B------:R-:W-:Y:S01]  /*9270*/  MUFU.TANH R215, R215 ;  /* 0x000000d700d77308 */ /* 0x000fe20000002400 */
[C---:B------:R-:W-:Y:S01]  /*9280*/  HMMA.16816.F32 R16, R108.reuse, R102, R16 ;  /* 0x000000666c10723c */ /* 0x040fe20000001810 */
[----:B------:R-:W1:Y:S01]  /*9290*/  LDSM.16.M88.4 R100, [R147+0x7800] ;  /* 0x007800009364783b */ /* 0x000e620000000200 */
[----:B------:R-:W-:Y:S07]  /*92a0*/  DEPBAR.LE SB0, 0x0 ;  /* 0x000080000000791a */ /* 0x000fee0000000000 */
[----:B------:R-:W4:Y:S01]  /*92b0*/  MUFU.TANH R219, R219 ;  /* 0x000000db00db7308 */ /* 0x000f220000002400 */
[----:B------:R-:W-:Y:S01]  /*92c0*/  BAR.SYNC.DEFER_BLOCKING 0x0 ;  /* 0x0000000000007b1d */ /* 0x000fe20000010000 */
[C---:B--2---:R-:W-:Y:S05]  /*92d0*/  HMMA.16816.F32 R20, R108.reuse, R104, R20 ;  /* 0x000000686c14723c */ /* 0x044fea0000001814 */
[----:B------:R-:W-:Y:S03]  /*92e0*/  FMUL.FTZ R209, R14, UR6 ;  /* 0x000000060ed17c20 */ /* 0x000fe60008410000 */
[----:B------:R-:W2:Y:S01]  /*92f0*/  MUFU.TANH R227, R227 ;  /* 0x000000e300e37308 */ /* 0x000ea20000002400 */
[----:B------:R-:W-:Y:S01]  /*9300*/  FMUL.FTZ R201, R12, UR6 ;  /* 0x000000060cc97c20 */ /* 0x000fe20008410000 */
[C---:B------:R-:W-:Y:S03]  /*9310*/  HMMA.16816.F32 R24, R108.reuse, R106, R24 ;  /* 0x0000006a6c18723c */ /* 0x040fe60000001818 */
[----:B------:R-:W-:Y:S01]  /*9320*/  FMUL.FTZ R207, R18, UR6 ;  /* 0x0000000612cf7c20 */ /* 0x000fe20008410000 */
[----:B------:R-:W-:Y:S01]  /*9330*/  FMUL.FTZ R199, R16, UR6 ;  /* 0x0000000610c77c20 */ /* 0x000fe20008410000 */
[----:B------:R-:W-:Y:S03]  /*9340*/  FMUL.FTZ R205, R19, UR6 ;  /* 0x0000000613cd7c20 */ /* 0x000fe60008410000 */
[----:B------:R-:W-:Y:S01]  /*9350*/  MUFU.TANH R209, R209 ;  /* 0x000000d100d17308 */ /* 0x000fe20000002400 */
[----:B------:R-:W-:Y:S01]  /*9360*/  FMUL.FTZ R197, R17, UR6 ;  /* 0x0000000611c57c20 */ /* 0x000fe20008410000 */
[----:B------:R-:W-:Y:S01]  /*9370*/  IADD3 R106, PT, PT, R176, 0x1, RZ ;  /* 0x00000001b06a7810 */ /* 0x000fe20007ffe0ff */
[----:B------:R-:W-:Y:S01]  /*9380*/  FMUL.FTZ R211, R15, UR6 ;  /* 0x000000060fd37c20 */ /* 0x000fe20008410000 */
[----:B------:R-:W-:Y:S01]  /*9390*/  I2FP.F32.U32 R104, R176 ;  /* 0x000000b000687245 */ /* 0x000fe20000201000 */
[----:B------:R-:W-:Y:S01]  /*93a0*/  FMUL.FTZ R195, R22, UR6 ;  /* 0x0000000616c37c20 */ /* 0x000fe20008410000 */
[----:B------:R-:W-:Y:S01]  /*93b0*/  FMUL.FTZ R187, R20, UR6 ;  /* 0x0000000614bb7c20 */ /* 0x000fe20008410000 */
[----:B------:R-:W-:Y:S03]  /*93c0*/  FMUL.FTZ R193, R23, UR6 ;  /* 0x0000000617c17c20 */ /* 0x000fe60008410000 */
[----:B------:R-:W-:Y:S01]  /*93d0*/  MUFU.TANH R201, R201 ;  /* 0x000000c900c97308 */ /* 0x000fe20000002400 */
[----:B------:R-:W-:Y:S01]  /*93e0*/  FMUL.FTZ R183, R21, UR6 ;  /* 0x0000000615b77c20 */ /* 0x000fe20008410000 */
[----:B------:R-:W-:Y:S01]  /*93f0*/  I2FP.F32.U32 R106, R106 ;  /* 0x0000006a006a7245 */ /* 0x000fe20000201000 */
[----:B------:R-:W-:Y:S01]  /*9400*/  FMUL.FTZ R203, R13, UR6 ;  /* 0x000000060dcb7c20 */ /* 0x000fe20008410000 */
[-C--:B---3--:R-:W-:Y:S01]  /*9410*/  FFMA.FTZ R225, R104, R0.reuse, R225 ;  /* 0x0000000068e17223 */ /* 0x088fe200000100e1 */
[----:B------:R-:W-:Y:S01]  /*9420*/  FMUL.FTZ R191, R26, UR6 ;  /* 0x000000061abf7c20 */ /* 0x000fe20008410000 */
[----:B------:R-:W-:Y:S01]  /*9430*/  FMUL.FTZ R185, R24, UR6 ;  /* 0x0000000618b97c20 */ /* 0x000fe20008410000 */
[-C--:B----4-:R-:W-:Y:S03]  /*9440*/  FFMA.FTZ R219, R104, R0.reuse, R219 ;  /* 0x0000000068db7223 */ /* 0x090fe600000100db */
[----:B------:R-:W3:Y:S01]  /*9450*/  MUFU.TANH R217, R217 ;  /* 0x000000d900d97308 */ /* 0x000ee20000002400 */
[----:B--2---:R-:W-:Y:S01]  /*9460*/  FFMA.FTZ R227, R106, R0, R227 ;  /* 0x000000006ae37223 */ /* 0x004fe200000100e3 */
[C---:B-1----:R-:W-:Y:S03]  /*9470*/  HMMA.16816.F32 R28, R108.reuse, R100, R28 ;  /* 0x000000646c1c723c */ /* 0x042fe6000000181c */
[C---:B------:R-:W-:Y:S01]  /*9480*/  IADD3 R100, PT, PT, R176.reuse, 0x8, RZ ;  /* 0x00000008b0647810 */ /* 0x040fe20007ffe0ff */
[----:B------:R-:W-:Y:S01]  /*9490*/  FMUL.FTZ R189, R27, UR6 ;  /* 0x000000061bbd7c20 */ /* 0x000fe20008410000 */
[C---:B------:R-:W-:Y:S03]  /*94a0*/  IADD3 R101, PT, PT, R176.reuse, 0x10, RZ ;  /* 0x00000010b0657810 */ /* 0x040fe60007ffe0ff */
[----:B------:R-:W1:Y:S01]  /*94b0*/  MUFU.TANH R195, R195 ;  /* 0x000000c300c37308 */ /* 0x000e620000002400 */
[----:B------:R-:W-:Y:S01]  /*94c0*/  I2FP.F32.U32 R100, R100 ;  /* 0x0000006400647245 */ /* 0x000fe20000201000 */
[----:B------:R-:W-:Y:S03]  /*94d0*/  HMMA.16816.F32 R32, R108, R102, R32 ;  /* 0x000000666c20723c */ /* 0x000fe60000001820 */
[----:B------:R-:W-:Y:S01]  /*94e0*/  IADD3 R102, PT, PT, R176, 0x20, RZ ;  /* 0x00000020b0667810 */ /* 0x000fe20007ffe0ff */
[CC--:B------:R-:W-:Y:S01]  /*94f0*/  FFMA.FTZ R223, R100.reuse, R0.reuse, R223 ;  /* 0x0000000064df7223 */ /* 0x0c0fe200000100df */
[-C--:B------:R-:W-:Y:S03]  /*9500*/  FFMA.FTZ R215, R100, R0.reuse, R215 ;  /* 0x0000000064d77223 */ /* 0x080fe600000100d7 */
[----:B------:R-:W2:Y:S01]  /*9510*/  MUFU.TANH R187, R187 ;  /* 0x000000bb00bb7308 */ /* 0x000ea20000002400 */
[----:B------:R-:W-:Y:S01]  /*9520*/  I2FP.F32.U32 R100, R101 ;  /* 0x0000006500647245 */ /* 0x000fe20000201000 */
[-C--:B---3--:R-:W-:Y:S01]  /*9530*/  FFMA.FTZ R217, R106, R0.reuse, R217 ;  /* 0x000000006ad97223 */ /* 0x088fe200000100d9 */
[----:B------:R-:W-:Y:S01]  /*9540*/  IADD3 R101, PT, PT, R176, 0x19, RZ ;  /* 0x00000019b0657810 */ /* 0x000fe20007ffe0ff */
[----:B------:R-:W-:Y:S01]  /*9550*/  FMUL.FTZ R181, R25, UR6 ;  /* 0x0000000619b57c20 */ /* 0x000fe20008410000 */
[----:B------:R-:W-:Y:S01]  /*9560*/  FMUL.FTZ R105, R30, UR6 ;  /* 0x000000061e697c20 */ /* 0x000fe20008410000 */
[----:B------:R-:W-:Y:S01]  /*9570*/  FMUL.FTZ R179, R28, UR6 ;  /* 0x000000061cb37c20 */ /* 0x000fe20008410000 */
[CC--:B------:R-:W-:Y:S03]  /*9580*/  FFMA.FTZ R209, R100.reuse, R0.reuse, R209 ;  /* 0x0000000064d17223 */ /* 0x0c0fe600000100d1 */
[----:B------:R-:W3:Y:S01]  /*9590*/  MUFU.TANH R207, R207 ;  /* 0x000000cf00cf7308 */ /* 0x000ee20000002400 */
[----:B------:R-:W-:Y:S01]  /*95a0*/  FFMA.FTZ R201, R100, R0, R201 ;  /* 0x0000000064c97223 */ /* 0x000fe200000100c9 */
[----:B------:R-:W-:Y:S01]  /*95b0*/  IADD3 R100, PT, PT, R176, 0x18, RZ ;  /* 0x00000018b0647810 */ /* 0x000fe20007ffe0ff */
[----:B------:R-:W-:Y:S01]  /*95c0*/  FMUL.FTZ R177, R29, UR6 ;  /* 0x000000061db17c20 */ /* 0x000fe20008410000 */
[----:B------:R-:W-:Y:S01]  /*95d0*/  I2FP.F32.U32 R102, R102 ;  /* 0x0000006600667245 */ /* 0x000fe20000201000 */
[----:B------:R-:W-:Y:S01]  /*95e0*/  FMUL.FTZ R103, R34, UR6 ;  /* 0x0000000622677c20 */ /* 0x000fe20008410000 */
[----:B------:R-:W-:Y:S01]  /*95f0*/  IADD3 R104, PT, PT, R176, 0x9, RZ ;  /* 0x00000009b0687810 */ /* 0x000fe20007ffe0ff */
[----:B------:R-:W-:Y:S03]  /*9600*/  FMUL.FTZ R107, R33, UR6 ;  /* 0x00000006216b7c20 */ /* 0x000fe60008410000 */
[----:B------:R-:W4:Y:S01]  /*9610*/  MUFU.TANH R199, R199 ;  /* 0x000000c700c77308 */ /* 0x000f220000002400 */
[----:B------:R-:W-:Y:S01]  /*9620*/  I2FP.F32.U32 R106, R101 ;  /* 0x00000065006a7245 */ /* 0x000fe20000201000 */
[-C--:B-1----:R-:W-:Y:S01]  /*9630*/  FFMA.FTZ R195, R102, R0.reuse, R195 ;  /* 0x0000000066c37223 */ /* 0x082fe200000100c3 */
[----:B------:R-:W-:Y:S01]  /*9640*/  IADD3 R101, PT, PT, R176, 0x28, RZ ;  /* 0x00000028b0657810 */ /* 0x000fe20007ffe0ff */
[----:B--2---:R-:W-:Y:S01]  /*9650*/  FFMA.FTZ R187, R102, R0, R187 ;  /* 0x0000000066bb7223 */ /* 0x004fe200000100bb */
[----:B------:R-:W-:Y:S02]  /*9660*/  I2FP.F32.U32 R100, R100 ;  /* 0x0000006400647245 */ /* 0x000fe40000201000 */
[----:B------:R-:W-:Y:S03]  /*9670*/  I2FP.F32.U32 R104, R104 ;  /* 0x0000006800687245 */ /* 0x000fe60000201000 */
[----:B------:R-:W1:Y:S01]  /*9680*/  MUFU.TANH R221, R221 ;  /* 0x000000dd00dd7308 */ /* 0x000e620000002400 */
[----:B------:R-:W-:Y:S01]  /*9690*/  I2FP.F32.U32 R102, R101 ;  /* 0x0000006500667245 */ /* 0x000fe20000201000 */
[-C--:B---3--:R-:W-:Y:S01]  /*96a0*/  FFMA.FTZ R207, R100, R0.reuse, R207 ;  /* 0x0000000064cf7223 */ /* 0x088fe200000100cf */
[----:B------:R-:W-:Y:S02]  /*96b0*/  IADD3 R101, PT, PT, R176, 0x30, RZ ;  /* 0x00000030b0657810 */ /* 0x000fe40007ffe0ff */
[----:B------:R-:W-:Y:S05]  /*96c0*/  FMNMX3.FTZ R178, R3, R225, R227, !PT ;  /* 0x000000e103b27276 */ /* 0x000fea00078100e3 */
[----:B------:R-:W2:Y:S01]  /*96d0*/  MUFU.TANH R213, R213 ;  /* 0x000000d500d57308 */ /* 0x000ea20000002400 */
[----:B----4-:R-:W-:Y:S01]  /*96e0*/  FFMA.FTZ R199, R100, R0, R199 ;  /* 0x0000000064c77223 */ /* 0x010fe200000100c7 */
[----:B------:R-:W-:Y:S04]  /*96f0*/  IADD3 R100, PT, PT, R176, 0x21, RZ ;  /* 0x00000021b0647810 */ /* 0x000fe80007ffe0ff */
[----:B------:R-:W-:Y:S04]  /*9700*/  I2FP.F32.U32 R100, R100 ;  /* 0x0000006400647245 */ /* 0x000fe80000201000 */
[----:B------:R-:W3:Y:S01]  /*9710*/  MUFU.TANH R191, R191 ;  /* 0x000000bf00bf7308 */ /* 0x000ee20000002400 */
[-C--:B-1----:R-:W-:Y:S05]  /*9720*/  FFMA.FTZ R221, R104, R0.reuse, R221 ;  /* 0x0000000068dd7223 */ /* 0x082fea00000100dd */
[----:B------:R-:W-:Y:S04]  /*9730*/  FMNMX3.FTZ R178, R178, R223, R221, !PT ;  /* 0x000000dfb2b27276 */ /* 0x000fe800078100dd */
[----:B------:R-:W1:Y:S01]  /*9740*/  MUFU.TANH R185, R185 ;  /* 0x000000b900b97308 */ /* 0x000e620000002400 */
[----:B--2---:R-:W-:Y:S01]  /*9750*/  FFMA.FTZ R213, R104, R0, R213 ;  /* 0x0000000068d57223 */ /* 0x004fe200000100d5 */
[----:B------:R-:W-:Y:S04]  /*9760*/  IADD3 R104, PT, PT, R176, 0x11, RZ ;  /* 0x00000011b0687810 */ /* 0x000fe80007ffe0ff */
[----:B------:R-:W-:Y:S04]  /*9770*/  I2FP.F32.U32 R104, R104 ;  /* 0x0000006800687245 */ /* 0x000fe80000201000 */
[----:B------:R-:W2:Y:S01]  /*9780*/  MUFU.TANH R205, R205 ;  /* 0x000000cd00cd7308 */ /* 0x000ea20000002400 */
[CC--:B---3--:R-:W-:Y:S09]  /*9790*/  FFMA.FTZ R191, R102.reuse, R0.reuse, R191 ;  /* 0x0000000066bf7223 */ /* 0x0c8ff200000100bf */
[----:B------:R-:W3:Y:S01]  /*97a0*/  MUFU.TANH R197, R197 ;  /* 0x000000c500c57308 */ /* 0x000ee20000002400 */
[-C--:B-1----:R-:W-:Y:S01]  /*97b0*/  FFMA.FTZ R185, R102, R0.reuse, R185 ;  /* 0x0000000066b97223 */ /* 0x082fe200000100b9 */
[----:B------:R-:W-:Y:S01]  /*97c0*/  I2FP.F32.U32 R102, R101 ;  /* 0x0000006500667245 */ /* 0x000fe20000201000 */
[----:B------:R-:W-:Y:S07]  /*97d0*/  FMUL.FTZ R101, R35, UR6 ;  /* 0x0000000623657c20 */ /* 0x000fee0008410000 */
[----:B------:R-:W1:Y:S01]  /*97e0*/  MUFU.TANH R105, R105 ;  /* 0x0000006900697308 */ /* 0x000e620000002400 */
[CC--:B--2---:R-:W-:Y:S09]  /*97f0*/  FFMA.FTZ R205, R106.reuse, R0.reuse, R205 ;  /* 0x000000006acd7223 */ /* 0x0c4ff200000100cd */
[----:B------:R-:W2:Y:S01]  /*9800*/  MUFU.TANH R179, R179 ;  /* 0x000000b300b37308 */ /* 0x000ea20000002400 */
[-C--:B---3--:R-:W-:Y:S01]  /*9810*/  FFMA.FTZ R197, R106, R0.reuse, R197 ;  /* 0x000000006ac57223 */ /* 0x088fe200000100c5 */
[----:B------:R-:W-:Y:S08]  /*9820*/  IADD3 R106, PT, PT, R176, 0x29, RZ ;  /* 0x00000029b06a7810 */ /* 0x000ff00007ffe0ff */
[----:B------:R-:W3:Y:S01]  /*9830*/  MUFU.TANH R193, R193 ;  /* 0x000000c100c17308 */ /* 0x000ee20000002400 */
[CC--:B-1----:R-:W-:Y:S09]  /*9840*/  FFMA.FTZ R105, R102.reuse, R0.reuse, R105 ;  /* 0x0000000066697223 */ /* 0x0c2ff20000010069 */
[----:B------:R-:W1:Y:S01]  /*9850*/  MUFU.TANH R183, R183 ;  /* 0x000000b700b77308 */ /* 0x000e620000002400 */
[-C--:B--2---:R-:W-:Y:S09]  /*9860*/  FFMA.FTZ R179, R102, R0.reuse, R179 ;  /* 0x0000000066b37223 */ /* 0x084ff200000100b3 */
[----:B------:R-:W2:Y:S01]  /*9870*/  MUFU.TANH R211, R211 ;  /* 0x000000d300d37308 */ /* 0x000ea20000002400 */
[CC--:B---3--:R-:W-:Y:S09]  /*9880*/  FFMA.FTZ R193, R100.reuse, R0.reuse, R193 ;  /* 0x0000000064c17223 */ /* 0x0c8ff200000100c1 */
[----:B------:R-:W3:Y:S01]  /*9890*/  MUFU.TANH R203, R203 ;  /* 0x000000cb00cb7308 */ /* 0x000ee20000002400 */
[----:B-1----:R-:W-:Y:S01]  /*98a0*/  FFMA.FTZ R183, R100, R0, R183 ;  /* 0x0000000064b77223 */ /* 0x002fe200000100b7 */
[----:B------:R-:W-:Y:S01]  /*98b0*/  I2FP.F32.U32 R100, R106 ;  /* 0x0000006a00647245 */ /* 0x000fe20000201000 */
[----:B------:R-:W-:Y:S07]  /*98c0*/  FMUL.FTZ R106, R32, UR6 ;  /* 0x00000006206a7c20 */ /* 0x000fee0008410000 */
[----:B------:R-:W1:Y:S01]  /*98d0*/  MUFU.TANH R189, R189 ;  /* 0x000000bd00bd7308 */ /* 0x000e620000002400 */
[-C--:B--2---:R-:W-:Y:S05]  /*98e0*/  FFMA.FTZ R211, R104, R0.reuse, R211 ;  /* 0x0000000068d37223 */ /* 0x084fea00000100d3 */
[----:B------:R-:W-:Y:S04]  /*98f0*/  FMNMX3.FTZ R178, R178, R209, R211, !PT ;  /* 0x000000d1b2b27276 */ /* 0x000fe800078100d3 */
[----:B------:R-:W2:Y:S01]  /*9900*/  MUFU.TANH R181, R181 ;  /* 0x000000b500b57308 */ /* 0x000ea20000002400 */
[-C--:B---3--:R-:W-:Y:S01]  /*9910*/  FFMA.FTZ R203, R104, R0.reuse, R203 ;  /* 0x0000000068cb7223 */ /* 0x088fe200000100cb */
[----:B------:R-:W-:Y:S08]  /*9920*/  FMUL.FTZ R104, R31, UR6 ;  /* 0x000000061f687c20 */ /* 0x000ff00008410000 */
[----:B------:R3:W-:Y:S01]  /*9930*/  MUFU.TANH R102, R101 ;  /* 0x0000006500667308 */ /* 0x0007e20000002400 */
[CC--:B-1----:R-:W-:Y:S09]  /*9940*/  FFMA.FTZ R189, R100.reuse, R0.reuse, R189 ;  /* 0x0000000064bd7223 */ /* 0x0c2ff200000100bd */
[----:B------:R-:W1:Y:S01]  /*9950*/  MUFU.TANH R104, R104 ;  /* 0x0000006800687308 */ /* 0x000e620000002400 */
[-C--:B--2---:R-:W-:Y:S01]  /*9960*/  FFMA.FTZ R181, R100, R0.reuse, R181 ;  /* 0x0000000064b57223 */ /* 0x084fe200000100b5 */
[----:B------:R-:W-:Y:S04]  /*9970*/  FMNMX3.FTZ R100, R2, R219, R217, !PT ;  /* 0x000000db02647276 */ /* 0x000fe800078100d9 */
[----:B------:R-:W-:Y:S04]  /*9980*/  FMNMX3.FTZ R100, R100, R215, R213, !PT ;  /* 0x000000d764647276 */ /* 0x000fe800078100d5 */
[----:B------:R-:W2:Y:S01]  /*9990*/  MUFU.TANH R177, R177 ;  /* 0x000000b100b17308 */ /* 0x000ea20000002400 */
[----:B---3--:R-:W-:Y:S02]  /*99a0*/  IADD3 R101, PT, PT, R176, 0x39, RZ ;  /* 0x00000039b0657810 */ /* 0x008fe40007ffe0ff */
[----:B------:R-:W-:Y:S02]  /*99b0*/  FMNMX3.FTZ R100, R100, R201, R203, !PT ;  /* 0x000000c964647276 */ /* 0x000fe400078100cb */
[----:B------:R-:W-:Y:S02]  /*99c0*/  FMNMX3.FTZ R176, R178, R207, R205, !PT ;  /* 0x000000cfb2b07276 */ /* 0x000fe400078100cd */
[----:B------:R-:W-:Y:S03]  /*99d0*/  FMNMX3.FTZ R100, R100, R199, R197, !PT ;  /* 0x000000c764647276 */ /* 0x000fe600078100c5 */
[----:B------:R-:W3:Y:S01]  /*99e0*/  MUFU.TANH R103, R103 ;  /* 0x0000006700677308 */ /* 0x000ee20000002400 */
[----:B------:R-:W-:Y:S01]  /*99f0*/  FMNMX3.FTZ R176, R176, R195, R193, !PT ;  /* 0x000000c3b0b07276 */ /* 0x000fe200078100c1 */
[CC--:B-1----:R-:W-:Y:S01]  /*9a00*/  FFMA.FTZ R104, R229.reuse, R0.reuse, R104 ;  /* 0x00000000e5687223 */ /* 0x0c2fe20000010068 */
[----:B------:R-:W-:Y:S02]  /*9a10*/  FMNMX3.FTZ R100, R100, R187, R183, !PT ;  /* 0x000000bb64647276 */ /* 0x000fe400078100b7 */
[----:B------:R-:W-:Y:S02]  /*9a20*/  I2FP.F32.U32 R5, R101 ;  /* 0x0000006500057245 */ /* 0x000fe40000201000 */
[----:B------:R-:W-:Y:S03]  /*9a30*/  FMNMX3.FTZ R100, R100, R185, R181, !PT ;  /* 0x000000b964647276 */ /* 0x000fe600078100b5 */
[----:B------:R-:W1:Y:S01]  /*9a40*/  MUFU.TANH R106, R106 ;  /* 0x0000006a006a7308 */ /* 0x000e620000002400 */
[-C--:B--2---:R-:W-:Y:S01]  /*9a50*/  FFMA.FTZ R177, R229, R0.reuse, R177 ;  /* 0x00000000e5b17223 */ /* 0x084fe200000100b1 */
[CC--:B------:R-:W-:Y:S04]  /*9a60*/  FFMA.FTZ R102, R5.reuse, R0.reuse, R102 ;  /* 0x0000000005667223 */ /* 0x0c0fe80000010066 */
[----:B------:R-:W-:Y:S04]  /*9a70*/  FMNMX3.FTZ R100, R100, R179, R177, !PT ;  /* 0x000000b364647276 */ /* 0x000fe800078100b1 */
[----:B------:R-:W2:Y:S01]  /*9a80*/  MUFU.TANH R107, R107 ;  /* 0x0000006b006b7308 */ /* 0x000ea20000002400 */
[CC--:B---3--:R-:W-:Y:S01]  /*9a90*/  FFMA.FTZ R103, R4.reuse, R0.reuse, R103 ;  /* 0x0000000004677223 */ /* 0x0c8fe20000010067 */
[-C--:B-1----:R-:W-:Y:S01]  /*9aa0*/  FFMA.FTZ R106, R4, R0.reuse, R106 ;  /* 0x00000000046a7223 */ /* 0x082fe2000001006a */
[----:B------:R-:W-:Y:S04]  /*9ab0*/  FMNMX3.FTZ R4, R176, R191, R189, !PT ;  /* 0x000000bfb0047276 */ /* 0x000fe800078100bd */
[----:B------:R-:W-:Y:S01]  /*9ac0*/  FMNMX3.FTZ R4, R4, R105, R104, !PT ;  /* 0x0000006904047276 */ /* 0x000fe20007810068 */
[----:B--2---:R-:W-:Y:S03]  /*9ad0*/  FFMA.FTZ R107, R5, R0, R107 ;  /* 0x00000000056b7223 */ /* 0x004fe6000001006b */
[----:B------:R-:W-:Y:S02]  /*9ae0*/  FMNMX3.FTZ R5, R4, R103, R102, !PT ;  /* 0x0000006704057276 */ /* 0x000fe40007810066 */
[----:B------:R-:W-:Y:S01]  /*9af0*/  FMNMX3.FTZ R176, R100, R106, R107, !PT ;  /* 0x0000006a64b07276 */ /* 0x000fe2000781006b */
[----:B------:R-:W-:Y:S06]  /*9b00*/  @P2 BRA `(.L_x_915) ;  /* 0xffffffe800242947 */ /* 0x000fec000383ffff */
.L_x_914:
[----:B------:R-:W2:Y:S08]  /*9b10*/  SHFL.BFLY PT, R4, R5, 0x2, 0x1f ;  /* 0x0c401f0005047f89 */ /* 0x000eb000000e0000 */
[----:B------:R-:W3:Y:S08]  /*9b20*/  SHFL.BFLY PT, R9, R176, 0x2, 0x1f ;  /* 0x0c401f00b0097f89 */ /* 0x000ef000000e0000 */
[----:B-1----:R-:W-:Y:S08]  /*9b30*/  LDSM.16.MT88.4 R12, [R150+0x8000] ;  /* 0x00800000960c783b */ /* 0x002ff00000004200 */
[----:B------:R-:W-:Y:S08]  /*9b40*/  LDSM.16.MT88.4 R20, [R146+0x8000] ;  /* 0x008000009214783b */ /* 0x000ff00000004200 */
        /* <DEDUP_REMOVED lines=34> */
[----:B------:R-:W2:Y:S01]  /*9d70*/  MUFU.EX2 R3, R5 ;  /* 0x0000000500037308 */ /* 0x000ea20000000800 */
[--C-:B------:R-:W-:Y:S01]  /*9d80*/  FFMA.FTZ R143, R181, UR4, -R112.reuse ;  /* 0x00000004b58f7c23 */ /* 0x100fe20008010870 */
[--C-:B------:R-:W-:Y:S01]  /*9d90*/  FFMA.FTZ R178, R179, UR4, -R112.reuse ;  /* 0x00000004b3b27c23 */ /* 0x100fe20008010870 */
[--C-:B------:R-:W-:Y:S01]  /*9da0*/  FFMA.FTZ R177, R177, UR4, -R112.reuse ;  /* 0x00000004b1b17c23 */ /* 0x100fe20008010870 */
[--C-:B------:R-:W-:Y:S01]  /*9db0*/  FFMA.FTZ R179, R106, UR4, -R112.reuse ;  /* 0x000000046ab37c23 */ /* 0x100fe20008010870 */
[----:B------:R-:W-:Y:S01]  /*9dc0*/  FFMA.FTZ R180, R107, UR4, -R112 ;  /* 0x000000046bb47c23 */ /* 0x000fe20008010870 */
[--C-:B------:R-:W-:Y:S01]  /*9dd0*/  FFMA.FTZ R128, R209, UR4, -R108.reuse ;  /* 0x00000004d1807c23 */ /* 0x100fe2000801086c */
[----:B------:R-:W-:Y:S03]  /*9de0*/  LDSM.16.MT88.4 R112, [R150+0xb800] ;  /* 0x00b800009670783b */ /* 0x000fe60000004200 */
[----:B------:R-:W-:Y:S01]  /*9df0*/  MUFU.EX2 R127, R127 ;  /* 0x0000007f007f7308 */ /* 0x000fe20000000800 */
[C---:B-1----:R-:W-:Y:S01]  /*9e00*/  FMUL.FTZ R6, R2.reuse, R98 ;  /* 0x0000006202067220 */ /* 0x042fe20000410000 */
[C---:B------:R-:W-:Y:S01]  /*9e10*/  FMUL.FTZ R7, R2.reuse, R99 ;  /* 0x0000006302077220 */ /* 0x040fe20000410000 */
[C---:B------:R-:W-:Y:S01]  /*9e20*/  FMUL.FTZ R10, R2.reuse, R94 ;  /* 0x0000005e020a7220 */ /* 0x040fe20000410000 */
[C---:B------:R-:W-:Y:S01]  /*9e30*/  FMUL.FTZ R11, R2.reuse, R95 ;  /* 0x0000005f020b7220 */ /* 0x040fe20000410000 */
[C---:B------:R-:W-:Y:S01]  /*9e40*/  FMUL.FTZ R18, R2.reuse, R86 ;  /* 0x0000005602127220 */ /* 0x040fe20000410000 */
[C---:B------:R-:W-:Y:S01]  /*9e50*/  FMUL.FTZ R19, R2.reuse, R87 ;  /* 0x0000005702137220 */ /* 0x040fe20000410000 */
[C---:B------:R-:W-:Y:S03]  /*9e60*/  FMUL.FTZ R26, R2.reuse, R78 ;  /* 0x0000004e021a7220 */ /* 0x040fe60000410000 */
[----:B------:R-:W1:Y:S01]  /*9e70*/  MUFU.EX2 R125, R125 ;  /* 0x0000007d007d7308 */ /* 0x000e620000000800 */
[C---:B--2---:R-:W-:Y:S01]  /*9e80*/  FMUL.FTZ R4, R3.reuse, R96 ;  /* 0x0000006003047220 */ /* 0x044fe20000410000 */
[C---:B------:R-:W-:Y:S01]  /*9e90*/  FMUL.FTZ R5, R3.reuse, R97 ;  /* 0x0000006103057220 */ /* 0x040fe20000410000 */
[C---:B------:R-:W-:Y:S01]  /*9ea0*/  FMUL.FTZ R8, R3.reuse, R92 ;  /* 0x0000005c03087220 */ /* 0x040fe20000410000 */
[C---:B------:R-:W-:Y:S01]  /*9eb0*/  FMUL.FTZ R9, R3.reuse, R93 ;  /* 0x0000005d03097220 */ /* 0x040fe20000410000 */
[C---:B------:R-:W-:Y:S01]  /*9ec0*/  FMUL.FTZ R16, R3.reuse, R84 ;  /* 0x0000005403107220 */ /* 0x040fe20000410000 */
[C---:B------:R-:W-:Y:S01]  /*9ed0*/  FMUL.FTZ R17, R3.reuse, R85 ;  /* 0x0000005503117220 */ /* 0x040fe20000410000 */
[----:B------:R-:W-:Y:S03]  /*9ee0*/  LDSM.16.MT88.4 R92, [R150+0x9800] ;  /* 0x00980000965c783b */ /* 0x000fe60000004200 */
[----:B------:R-:W-:Y:S01]  /*9ef0*/  MUFU.EX2 R121, R121 ;  /* 0x0000007900797308 */ /* 0x000fe20000000800 */
[C---:B------:R-:W-:Y:S01]  /*9f00*/  FMUL.FTZ R27, R2.reuse, R79 ;  /* 0x0000004f021b7220 */ /* 0x040fe20000410000 */
[C---:B------:R-:W-:Y:S01]  /*9f10*/  FMUL.FTZ R24, R3.reuse, R76 ;  /* 0x0000004c03187220 */ /* 0x040fe20000410000 */
[C---:B------:R-:W-:Y:S01]  /*9f20*/  FMUL.FTZ R25, R3.reuse, R77 ;  /* 0x0000004d03197220 */ /* 0x040fe20000410000 */
[C---:B------:R-:W-:Y:S01]  /*9f30*/  FMUL.FTZ R34, R2.reuse, R70 ;  /* 0x0000004602227220 */ /* 0x040fe20000410000 */
[C---:B------:R-:W-:Y:S01]  /*9f40*/  FMUL.FTZ R35, R2.reuse, R71 ;  /* 0x0000004702237220 */ /* 0x040fe20000410000 */
[----:B------:R-:W-:Y:S01]  /*9f50*/  FMUL.FTZ R32, R3, R68 ;  /* 0x0000004403207220 */ /* 0x000fe20000410000 */
[----:B------:R-:W-:Y:S03]  /*9f60*/  LDSM.16.MT88.4 R76, [R144+0xa000] ;  /* 0x00a00000904c783b */ /* 0x000fe60000004200 */
[----:B------:R-:W2:Y:S01]  /*9f70*/  MUFU.EX2 R120, R120 ;  /* 0x0000007800787308 */ /* 0x000ea20000000800 */
[----:B-1----:R-:W-:Y:S01]  /*9f80*/  F2FP.F16.F32.PACK_AB R97, R125, R127 ;  /* 0x0000007f7d61723e */ /* 0x002fe200000000ff */
        /* <DEDUP_REMOVED lines=14> */
[----:B------:R-:W1:Y:S01]  /*a070*/  MUFU.EX2 R124, R124 ;  /* 0x0000007c007c7308 */ /* 0x000e620000000800 */
[----:B--2---:R-:W-:Y:S01]  /*a080*/  F2FP.F16.F32.PACK_AB R99, R120, R121 ;  /* 0x000000797863723e */ /* 0x004fe200000000ff */
[C---:B------:R-:W-:Y:S01]  /*a090*/  FMUL.FTZ R44, R3.reuse, R44 ;  /* 0x0000002c032c7220 */ /* 0x040fe20000410000 */
[C---:B------:R-:W-:Y:S01]  /*a0a0*/  FMUL.FTZ R45, R3.reuse, R45 ;  /* 0x0000002d032d7220 */ /* 0x040fe20000410000 */
[C---:B------:R-:W-:Y:S01]  /*a0b0*/  FMUL.FTZ R50, R2.reuse, R50 ;  /* 0x0000003202327220 */ /* 0x040fe20000410000 */
[C---:B------:R-:W-:Y:S01]  /*a0c0*/  FMUL.FTZ R51, R2.reuse, R51 ;  /* 0x0000003302337220 */ /* 0x040fe20000410000 */
[C---:B------:R-:W-:Y:S01]  /*a0d0*/  FMUL.FTZ R48, R3.reuse, R48 ;  /* 0x0000003003307220 */ /* 0x040fe20000410000 */
[----:B------:R-:W-:Y:S03]  /*a0e0*/  FMUL.FTZ R49, R3, R49 ;  /* 0x0000003103317220 */ /* 0x000fe60000410000 */
[----:B------:R-:W-:Y:S01]  /*a0f0*/  MUFU.EX2 R123, R123 ;  /* 0x0000007b007b7308 */ /* 0x000fe20000000800 */
[--C-:B------:R-:W-:Y:S01]  /*a100*/  FFMA.FTZ R129, R211, UR4, -R108.reuse ;  /* 0x00000004d3817c23 */ /* 0x100fe2000801086c */
[--C-:B------:R-:W-:Y:S01]  /*a110*/  FFMA.FTZ R130, R207, UR4, -R108.reuse ;  /* 0x00000004cf827c23 */ /* 0x100fe2000801086c */
[--C-:B------:R-:W-:Y:S01]  /*a120*/  FFMA.FTZ R131, R205, UR4, -R108.reuse ;  /* 0x00000004cd837c23 */ /* 0x100fe2000801086c */
[C---:B------:R-:W-:Y:S01]  /*a130*/  FMUL.FTZ R62, R2.reuse, R62 ;  /* 0x0000003e023e7220 */ /* 0x040fe20000410000 */
[----:B------:R-:W-:Y:S01]  /*a140*/  FMUL.FTZ R63, R2, R63 ;  /* 0x0000003f023f7220 */ /* 0x000fe20000410000 */
[C---:B------:R-:W-:Y:S01]  /*a150*/  FMUL.FTZ R60, R3.reuse, R60 ;  /* 0x0000003c033c7220 */ /* 0x040fe20000410000 */
[C---:B------:R-:W-:Y:S03]  /*a160*/  FMUL.FTZ R61, R3.reuse, R61 ;  /* 0x0000003d033d7220 */ /* 0x040fe60000410000 */
[----:B------:R-:W2:Y:S01]  /*a170*/  MUFU.EX2 R122, R122 ;  /* 0x0000007a007a7308 */ /* 0x000ea20000000800 */
[----:B-1----:R-:W-:Y:S01]  /*a180*/  F2FP.F16.F32.PACK_AB R96, R124, R126 ;  /* 0x0000007e7c60723e */ /* 0x002fe200000000ff */
[C---:B------:R-:W-:Y:S01]  /*a190*/  FMUL.FTZ R66, R2.reuse, R66 ;  /* 0x0000004202427220 */ /* 0x040fe20000410000 */
[----:B------:R-:W-:Y:S01]  /*a1a0*/  FMUL.FTZ R67, R2, R67 ;  /* 0x0000004302437220 */ /* 0x000fe20000410000 */
[C---:B------:R-:W-:Y:S01]  /*a1b0*/  FMUL.FTZ R64, R3.reuse, R64 ;  /* 0x0000004003407220 */ /* 0x040fe20000410000 */
[----:B------:R-:W-:Y:S01]  /*a1c0*/  FMUL.FTZ R65, R3, R65 ;  /* 0x0000004103417220 */ /* 0x000fe20000410000 */
[--C-:B------:R-:W-:Y:S01]  /*a1d0*/  FFMA.FTZ R136, R195, UR4, -R108.reuse ;  /* 0x00000004c3887c23 */ /* 0x100fe2000801086c */
[--C-:B------:R-:W-:Y:S01]  /*a1e0*/  FFMA.FTZ R137, R193, UR4, -R108.reuse ;  /* 0x00000004c1897c23 */ /* 0x100fe2000801086c */
[--C-:B------:R-:W-:Y:S01]  /*a1f0*/  FFMA.FTZ R138, R191, UR4, -R108.reuse ;  /* 0x00000004bf8a7c23 */ /* 0x100fe2000801086c */
[--C-:B------:R-:W-:Y:S01]  /*a200*/  FFMA.FTZ R139, R189, UR4, -R108.reuse ;  /* 0x00000004bd8b7c23 */ /* 0x100fe2000801086c */
[--C-:B------:R-:W-:Y:S01]  /*a210*/  FFMA.FTZ R176, R105, UR4, -R108.reuse ;  /* 0x0000000469b07c23 */ /* 0x100fe2000801086c */
[--C-:B------:R-:W-:Y:S01]  /*a220*/  FFMA.FTZ R181, R104, UR4, -R108.reuse ;  /* 0x0000000468b57c23 */ /* 0x100fe2000801086c */
[--C-:B------:R-:W-:Y:S01]  /*a230*/  FFMA.FTZ R103, R103, UR4, -R108.reuse ;  /* 0x0000000467677c23 */ /* 0x100fe2000801086c */
[----:B------:R-:W-:Y:S01]  /*a240*/  FFMA.FTZ R108, R102, UR4, -R108 ;  /* 0x00000004666c7c23 */ /* 0x000fe2000801086c */
[C---:B------:R-:W-:Y:S01]  /*a250*/  FMUL.FTZ R54, R2.reuse, R54 ;  /* 0x0000003602367220 */ /* 0x040fe20000410000 */
[----:B------:R-:W-:Y:S01]  /*a260*/  FMUL.FTZ R55, R2, R55 ;  /* 0x0000003702377220 */ /* 0x000fe20000410000 */
[C---:B------:R-:W-:Y:S01]  /*a270*/  FMUL.FTZ R52, R3.reuse, R52 ;  /* 0x0000003403347220 */ /* 0x040fe20000410000 */
[----:B--2---:R-:W-:Y:S01]  /*a280*/  F2FP.F16.F32.PACK_AB R98, R122, R123 ;  /* 0x0000007b7a62723e */ /* 0x004fe200000000ff */
[----:B------:R1:W-:Y:S01]  /*a290*/  MUFU.EX2 R102, R108 ;  /* 0x0000006c00667308 */ /* 0x0003e20000000800 */
[C---:B------:R-:W-:Y:S01]  /*a2a0*/  FMUL.FTZ R53, R3.reuse, R53 ;  /* 0x0000003503357220 */ /* 0x040fe20000410000 */
[C---:B------:R-:W-:Y:S01]  /*a2b0*/  FMUL.FTZ R58, R2.reuse, R58 ;  /* 0x0000003a023a7220 */ /* 0x040fe20000410000 */
[C---:B------:R-:W-:Y:S01]  /*a2c0*/  FMUL.FTZ R59, R2.reuse, R59 ;  /* 0x0000003b023b7220 */ /* 0x040fe20000410000 */
[C---:B------:R-:W-:Y:S01]  /*a2d0*/  FMUL.FTZ R56, R3.reuse, R56 ;  /* 0x0000003803387220 */ /* 0x040fe20000410000 */
[C---:B------:R-:W-:Y:S01]  /*a2e0*/  FMUL.FTZ R57, R3.reuse, R57 ;  /* 0x0000003903397220 */ /* 0x040fe20000410000 */
[C---:B------:R-:W-:Y:S04]  /*a2f0*/  HMMA.16816.F32 R4, R96.reuse, R12, R4 ;  /* 0x0000000c6004723c */ /* 0x040fe80000001804 */
[----:B------:R-:W-:Y:S01]  /*a300*/  MUFU.EX2 R128, R128 ;  /* 0x0000008000807308 */ /* 0x000fe20000000800 */
[C---:B------:R-:W-:Y:S01]  /*a310*/  FMUL.FTZ R12, R3.reuse, R88 ;  /* 0x00000058030c7220 */ /* 0x040fe20000410000 */
[C---:B------:R-:W-:Y:S01]  /*a320*/  FMUL.FTZ R13, R3.reuse, R89 ;  /* 0x00000059030d7220 */ /* 0x040fe20000410000 */
[C---:B------:R-:W-:Y:S01]  /*a330*/  FFMA.FTZ R127, R2.reuse, R175, R127 ;  /* 0x000000af027f7223 */ /* 0x040fe2000001007f */
[C---:B------:R-:W-:Y:S06]  /*a340*/  HMMA.16816.F32 R8, R96.reuse, R14, R8 ;  /* 0x0000000e6008723c */ /* 0x040fec0000001808 */
[----:B------:R-:W2:Y:S01]  /*a350*/  MUFU.EX2 R129, R129 ;  /* 0x0000008100817308 */ /* 0x000ea20000000800 */
[C---:B------:R-:W-:Y:S01]  /*a360*/  FMUL.FTZ R14, R2.reuse, R90 ;  /* 0x0000005a020e7220 */ /* 0x040fe20000410000 */
[----:B------:R-:W-:Y:S01]  /*a370*/  FMUL.FTZ R15, R2, R91 ;  /* 0x0000005b020f7220 */ /* 0x000fe20000410000 */
[----:B-1----:R-:W-:Y:S01]  /*a380*/  LDSM.16.MT88.4 R108, [R144+0x9800] ;  /* 0x00980000906c783b */ /* 0x002fe20000004200 */
[----:B------:R-:W-:Y:S01]  /*a390*/  FFMA.FTZ R126, R3, R174, R126 ;  /* 0x000000ae037e7223 */ /* 0x000fe2000001007e */
[C---:B------:R-:W-:Y:S02]  /*a3a0*/  ISETP.NE.AND P0, PT, R173.reuse, RZ, PT ;  /* 0x000000ffad00720c */ /* 0x040fe40003f05270 */
[----:B------:R-:W-:Y:S03]  /*a3b0*/  IADD3 R173, PT, PT, R173, -0x1, RZ ;  /* 0xffffffffadad7810 */ /* 0x000fe60007ffe0ff */
[----:B------:R-:W-:Y:S01]  /*a3c0*/  MUFU.EX2 R130, R130 ;  /* 0x0000008200827308 */ /* 0x000fe20000000800 */
[C---:B------:R-:W-:Y:S01]  /*a3d0*/  HMMA.16816.F32 R12, R96.reuse, R20, R12 ;  /* 0x00000014600c723c */ /* 0x040fe2000000180c */
[----:B------:R-:W1:Y:S02]  /*a3e0*/  LDSM.16.MT88.4 R88, [R144+0x8000] ;  /* 0x008000009058783b */ /* 0x000e640000004200 */
[C---:B------:R-:W-:Y:S01]  /*a3f0*/  FMUL.FTZ R20, R3.reuse, R80 ;  /* 0x0000005003147220 */ /* 0x040fe20000410000 */
[----:B------:R-:W-:Y:S01]  /*a400*/  FMUL.FTZ R21, R3, R81 ;  /* 0x0000005103157220 */ /* 0x000fe20000410000 */
[----:B------:R-:W-:Y:S04]  /*a410*/  FADD.FTZ R126, R124, R126 ;  /* 0x0000007e7c7e7221 */ /* 0x000fe80000010000 */
[----:B------:R-:W-:Y:S01]  /*a420*/  MUFU.EX2 R131, R131 ;  /* 0x0000008300837308 */ /* 0x000fe20000000800 */
[C---:B------:R-:W-:Y:S03]  /*a430*/  HMMA.16816.F32 R16, R96.reuse, R22, R16 ;  /* 0x000000166010723c */ /* 0x040fe60000001810 */
[C---:B------:R-:W-:Y:S01]  /*a440*/  FMUL.FTZ R22, R2.reuse, R82 ;  /* 0x0000005202167220 */ /* 0x040fe20000410000 */
[----:B------:R-:W-:Y:S01]  /*a450*/  FMUL.FTZ R23, R2, R83 ;  /* 0x0000005302177220 */ /* 0x000fe20000410000 */
[----:B------:R-:W-:Y:S01]  /*a460*/  FADD.FTZ R123, R123, R126 ;  /* 0x0000007e7b7b7221 */ /* 0x000fe20000010000 */
[----:B------:R-:W3:Y:S03]  /*a470*/  LDSM.16.MT88.4 R80, [R150+0xa000] ;  /* 0x00a000009650783b */ /* 0x000ee60000004200 */
[----:B------:R-:W-:Y:S01]  /*a480*/  MUFU.EX2 R133, R133 ;  /* 0x0000008500857308 */ /* 0x000fe20000000800 */
[----:B------:R-:W-:Y:S01]  /*a490*/  FADD.FTZ R122, R122, R123 ;  /* 0x0000007b7a7a7221 */ /* 0x000fe20000010000 */
[C---:B------:R-:W-:Y:S03]  /*a4a0*/  HMMA.16816.F32 R20, R96.reuse, R28, R20 ;  /* 0x0000001c6014723c */ /* 0x040fe60000001814 */
[C---:B------:R-:W-:Y:S01]  /*a4b0*/  FMUL.FTZ R28, R3.reuse, R72 ;  /* 0x00000048031c7220 */ /* 0x040fe20000410000 */
[----:B------:R-:W-:Y:S04]  /*a4c0*/  FMUL.FTZ R29, R3, R73 ;  /* 0x00000049031d7220 */ /* 0x000fe80000410000 */
[----:B------:R-:W4:Y:S01]  /*a4d0*/  MUFU.EX2 R132, R132 ;  /* 0x0000008400847308 */ /* 0x000f220000000800 */
[C---:B------:R-:W-:Y:S03]  /*a4e0*/  HMMA.16816.F32 R24, R96.reuse, R30, R24 ;  /* 0x0000001e6018723c */ /* 0x040fe60000001818 */
[C---:B------:R-:W-:Y:S01]  /*a4f0*/  FMUL.FTZ R30, R2.reuse, R74 ;  /* 0x0000004a021e7220 */ /* 0x040fe20000410000 */
[----:B------:R-:W-:Y:S05]  /*a500*/  FMUL.FTZ R31, R2, R75 ;  /* 0x0000004b021f7220 */ /* 0x000fea0000410000 */
[----:B------:R-:W-:Y:S01]  /*a510*/  MUFU.EX2 R135, R135 ;  /* 0x0000008700877308 */ /* 0x000fe20000000800 */
[----:B------:R-:W5:Y:S01]  /*a520*/  LDSM.16.MT88.4 R72, [R146+0xa000] ;  /* 0x00a000009248783b */ /* 0x000f620000004200 */
[----:B------:R-:W-:Y:S04]  /*a530*/  FADD.FTZ R2, R125, R127 ;  /* 0x0000007f7d027221 */ /* 0x000fe80000010000 */
[----:B------:R-:W-:Y:S04]  /*a540*/  FADD.FTZ R3, R121, R2 ;  /* 0x0000000279037221 */ /* 0x000fe80000010000 */
[----:B------:R-:W4:Y:S01]  /*a550*/  MUFU.EX2 R134, R134 ;  /* 0x0000008600867308 */ /* 0x000f220000000800 */
[C---:B-1----:R-:W-:Y:S03]  /*a560*/  HMMA.16816.F32 R28, R96.reuse, R88, R28 ;  /* 0x00000058601c723c */ /* 0x042fe6000000181c */
[----:B------:R-:W-:Y:S06]  /*a570*/  FADD.FTZ R3, R120, R3 ;  /* 0x0000000378037221 */ /* 0x000fec0000010000 */
[----:B------:R-:W-:Y:S01]  /*a580*/  MUFU.EX2 R136, R136 ;  /* 0x0000008800887308 */ /* 0x000fe20000000800 */
[C---:B------:R-:W-:Y:S01]  /*a590*/  HMMA.16816.F32 R32, R96.reuse, R90, R32 ;  /* 0x0000005a6020723c */ /* 0x040fe20000001820 */
[----:B------:R-:W-:Y:S08]  /*a5a0*/  LDSM.16.MT88.4 R88, [R144+0x8800] ;  /* 0x008800009058783b */ /* 0x000ff00000004200 */
[----:B------:R-:W-:Y:S01]  /*a5b0*/  MUFU.EX2 R137, R137 ;  /* 0x0000008900897308 */ /* 0x000fe20000000800 */
[C---:B---3--:R-:W-:Y:S09]  /*a5c0*/  HMMA.16816.F32 R36, R96.reuse, R80, R36 ;  /* 0x000000506024723c */ /* 0x048ff20000001824 */
[----:B------:R-:W-:Y:S01]  /*a5d0*/  MUFU.EX2 R138, R138 ;  /* 0x0000008a008a7308 */ /* 0x000fe20000000800 */
[C---:B------:R-:W-:Y:S01]  /*a5e0*/  HMMA.16816.F32 R40, R96.reuse, R82, R40 ;  /* 0x000000526028723c */ /* 0x040fe20000001828 */
[----:B------:R-:W-:Y:S08]  /*a5f0*/  LDSM.16.MT88.4 R80, [R146+0x8800] ;  /* 0x008800009250783b */ /* 0x000ff00000004200 */
[----:B------:R-:W-:Y:S01]  /*a600*/  MUFU.EX2 R139, R139 ;  /* 0x0000008b008b7308 */ /* 0x000fe20000000800 */
[C---:B-----5:R-:W-:Y:S09]  /*a610*/  HMMA.16816.F32 R44, R96.reuse, R72, R44 ;  /* 0x00000048602c723c */ /* 0x060ff2000000182c */
[----:B------:R-:W-:Y:S01]  /*a620*/  MUFU.EX2 R140, R140 ;  /* 0x0000008c008c7308 */ /* 0x000fe20000000800 */
[C---:B------:R-:W-:Y:S01]  /*a630*/  HMMA.16816.F32 R48, R96.reuse, R74, R48 ;  /* 0x0000004a6030723c */ /* 0x040fe20000001830 */
[----:B------:R-:W1:Y:S08]  /*a640*/  LDSM.16.MT88.4 R72, [R150+0x8800] ;  /* 0x008800009648783b */ /* 0x000e700000004200 */
[----:B------:R-:W-:Y:S01]  /*a650*/  MUFU.EX2 R141, R141 ;  /* 0x0000008d008d7308 */ /* 0x000fe20000000800 */
[C---:B------:R-:W-:Y:S03]  /*a660*/  HMMA.16816.F32 R52, R96.reuse, R68, R52 ;  /* 0x000000446034723c */ /* 0x040fe60000001834 */
[----:B--2---:R-:W-:Y:S01]  /*a670*/  F2FP.F16.F32.PACK_AB R69, R129, R128 ;  /* 0x000000808145723e */ /* 0x004fe200000000ff */
[----:B------:R-:W-:Y:S01]  /*a680*/  FADD.FTZ R128, R128, R3 ;  /* 0x0000000380807221 */ /* 0x000fe20000010000 */
[----:B----4-:R-:W-:Y:S04]  /*a690*/  F2FP.F16.F32.PACK_AB R68, R132, R133 ;  /* 0x000000858444723e */ /* 0x010fe800000000ff */
[----:B------:R-:W-:Y:S01]  /*a6a0*/  MUFU.EX2 R142, R142 ;  /* 0x0000008e008e7308 */ /* 0x000fe20000000800 */
[----:B------:R-:W-:Y:S01]  /*a6b0*/  MOV R3, R100 ;  /* 0x0000006400037202 */ /* 0x000fe20000000f00 */
[C---:B------:R-:W-:Y:S03]  /*a6c0*/  HMMA.16816.F32 R56, R96.reuse, R70, R56 ;  /* 0x000000466038723c */ /* 0x040fe60000001838 */
[----:B------:R-:W-:Y:S01]  /*a6d0*/  F2FP.F16.F32.PACK_AB R71, R131, R130 ;  /* 0x000000828347723e */ /* 0x000fe200000000ff */
[----:B------:R-:W-:Y:S01]  /*a6e0*/  FADD.FTZ R133, R133, R122 ;  /* 0x0000007a85857221 */ /* 0x000fe20000010000 */
[----:B------:R-:W-:Y:S03]  /*a6f0*/  F2FP.F16.F32.PACK_AB R70, R134, R135 ;  /* 0x000000878646723e */ /* 0x000fe600000000ff */
[----:B------:R-:W-:Y:S01]  /*a700*/  MUFU.EX2 R143, R143 ;  /* 0x0000008f008f7308 */ /* 0x000fe20000000800 */
[----:B------:R-:W-:Y:S01]  /*a710*/  FADD.FTZ R129, R129, R128 ;  /* 0x0000008081817221 */ /* 0x000fe20000010000 */
[C---:B------:R-:W-:Y:S03]  /*a720*/  HMMA.16816.F32 R60, R96.reuse, R76, R60 ;  /* 0x0000004c603c723c */ /* 0x040fe6000000183c */
[----:B------:R-:W-:Y:S01]  /*a730*/  FADD.FTZ R132, R132, R133 ;  /* 0x0000008584847221 */ /* 0x000fe20000010000 */
[----:B------:R-:W-:Y:S04]  /*a740*/  FADD.FTZ R130, R130, R129 ;  /* 0x0000008182827221 */ /* 0x000fe80000010000 */
[----:B------:R-:W-:Y:S01]  /*a750*/  MUFU.EX2 R176, R176 ;  /* 0x000000b000b07308 */ /* 0x000fe20000000800 */
[----:B------:R-:W-:Y:S01]  /*a760*/  FADD.FTZ R135, R135, R132 ;  /* 0x0000008487877221 */ /* 0x000fe20000010000 */
[----:B------:R-:W-:Y:S01]  /*a770*/  HMMA.16816.F32 R64, R96, R78, R64 ;  /* 0x0000004e6040723c */ /* 0x000fe20000001840 */
[----:B------:R-:W2:Y:S02]  /*a780*/  LDSM.16.MT88.4 R76, [R150+0xa800] ;  /* 0x00a80000964c783b */ /* 0x000ea40000004200 */
[----:B------:R-:W-:Y:S01]  /*a790*/  FADD.FTZ R131, R131, R130 ;  /* 0x0000008283837221 */ /* 0x000fe20000010000 */
[----:B------:R-:W-:Y:S04]  /*a7a0*/  FADD.FTZ R135, R134, R135 ;  /* 0x0000008786877221 */ /* 0x000fe80000010000 */
[----:B------:R-:W3:Y:S01]  /*a7b0*/  MUFU.EX2 R181, R181 ;  /* 0x000000b500b57308 */ /* 0x000ee20000000800 */
[C---:B-1----:R-:W-:Y:S09]  /*a7c0*/  HMMA.16816.F32 R4, R68.reuse, R72, R4 ;  /* 0x000000484404723c */ /* 0x042ff20000001804 */
[----:B------:R-:W1:Y:S01]  /*a7d0*/  MUFU.EX2 R103, R103 ;  /* 0x0000006700677308 */ /* 0x000e620000000800 */
[C---:B------:R-:W-:Y:S01]  /*a7e0*/  HMMA.16816.F32 R8, R68.reuse, R74, R8 ;  /* 0x0000004a4408723c */ /* 0x040fe20000001808 */
[----:B------:R-:W4:Y:S08]  /*a7f0*/  LDSM.16.MT88.4 R72, [R146+0xa800] ;  /* 0x00a800009248783b */ /* 0x000f300000004200 */
[----:B------:R-:W-:Y:S01]  /*a800*/  MUFU.EX2 R178, R178 ;  /* 0x000000b200b27308 */ /* 0x000fe20000000800 */
[----:B---3--:R-:W-:Y:S01]  /*a810*/  F2FP.F16.F32.PACK_AB R105, R181, R176 ;  /* 0x000000b0b569723e */ /* 0x008fe200000000ff */
[C---:B------:R-:W-:Y:S08]  /*a820*/  HMMA.16816.F32 R12, R68.reuse, R80, R12 ;  /* 0x00000050440c723c */ /* 0x040ff0000000180c */
[----:B------:R-:W3:Y:S01]  /*a830*/  MUFU.EX2 R177, R177 ;  /* 0x000000b100b17308 */ /* 0x000ee20000000800 */
[----:B-1----:R-:W-:Y:S01]  /*a840*/  F2FP.F16.F32.PACK_AB R107, R102, R103 ;  /* 0x00000067666b723e */ /* 0x002fe200000000ff */
[C---:B------:R-:W-:Y:S01]  /*a850*/  HMMA.16816.F32 R16, R68.reuse, R82, R16 ;  /* 0x000000524410723c */ /* 0x040fe20000001810 */
[----:B------:R-:W1:Y:S07]  /*a860*/  LDSM.16.MT88.4 R80, [R145+0xa800] ;  /* 0x00a800009150783b */ /* 0x000e6e0000004200 */
[----:B------:R-:W-:Y:S01]  /*a870*/  MUFU.EX2 R179, R179 ;  /* 0x000000b300b37308 */ /* 0x000fe20000000800 */
[C---:B------:R-:W-:Y:S09]  /*a880*/  HMMA.16816.F32 R20, R68.reuse, R84, R20 ;  /* 0x000000544414723c */ /* 0x040ff20000001814 */
[----:B------:R-:W5:Y:S01]  /*a890*/  MUFU.EX2 R180, R180 ;  /* 0x000000b400b47308 */ /* 0x000f620000000800 */
[----:B---3--:R-:W-:Y:S01]  /*a8a0*/  F2FP.F16.F32.PACK_AB R104, R177, R178 ;  /* 0x000000b2b168723e */ /* 0x008fe200000000ff */
[C---:B------:R-:W-:Y:S01]  /*a8b0*/  HMMA.16816.F32 R24, R68.reuse, R86, R24 ;  /* 0x000000564418723c */ /* 0x040fe20000001818 */
[----:B------:R-:W3:Y:S07]  /*a8c0*/  LDSM.16.MT88.4 R84, [R144+0xa800] ;  /* 0x00a800009054783b */ /* 0x000eee0000004200 */
[C---:B------:R-:W-:Y:S03]  /*a8d0*/  HMMA.16816.F32 R28, R68.reuse, R88, R28 ;  /* 0x00000058441c723c */ /* 0x040fe6000000181c */
[----:B-----5:R-:W-:Y:S05]  /*a8e0*/  F2FP.F16.F32.PACK_AB R106, R180, R179 ;  /* 0x000000b3b46a723e */ /* 0x020fea00000000ff */
[C---:B------:R-:W-:Y:S01]  /*a8f0*/  HMMA.16816.F32 R32, R68.reuse, R90, R32 ;  /* 0x0000005a4420723c */ /* 0x040fe20000001820 */
[----:B------:R-:W-:Y:S07]  /*a900*/  LDSM.16.MT88.4 R88, [R145+0x9000] ;  /* 0x009000009158783b */ /* 0x000fee0000004200 */
[C---:B--2---:R-:W-:Y:S08]  /*a910*/  HMMA.16816.F32 R36, R68.reuse, R76, R36 ;  /* 0x0000004c4424723c */ /* 0x044ff00000001824 */
[C---:B------:R-:W-:Y:S01]  /*a920*/  HMMA.16816.F32 R40, R68.reuse, R78, R40 ;  /* 0x0000004e4428723c */ /* 0x040fe20000001828 */
[----:B------:R-:W-:Y:S07]  /*a930*/  LDSM.16.MT88.4 R76, [R146+0x9000] ;  /* 0x00900000924c783b */ /* 0x000fee0000004200 */
[C---:B----4-:R-:W-:Y:S08]  /*a940*/  HMMA.16816.F32 R44, R68.reuse, R72, R44 ;  /* 0x00000048442c723c */ /* 0x050ff0000000182c */
[C---:B------:R-:W-:Y:S01]  /*a950*/  HMMA.16816.F32 R48, R68.reuse, R74, R48 ;  /* 0x0000004a4430723c */ /* 0x040fe20000001830 */
[----:B------:R-:W2:Y:S07]  /*a960*/  LDSM.16.MT88.4 R72, [R150+0x9000] ;  /* 0x009000009648783b */ /* 0x000eae0000004200 */
[C---:B-1----:R-:W-:Y:S08]  /*a970*/  HMMA.16816.F32 R52, R68.reuse, R80, R52 ;  /* 0x000000504434723c */ /* 0x042ff00000001834 */
[C---:B------:R-:W-:Y:S01]  /*a980*/  HMMA.16816.F32 R56, R68.reuse, R82, R56 ;  /* 0x000000524438723c */ /* 0x040fe20000001838 */
[----:B------:R-:W1:Y:S07]  /*a990*/  LDSM.16.MT88.4 R80, [R144+0x9000] ;  /* 0x009000009050783b */ /* 0x000e6e0000004200 */
[C---:B---3--:R-:W-:Y:S08]  /*a9a0*/  HMMA.16816.F32 R60, R68.reuse, R84, R60 ;  /* 0x00000054443c723c */ /* 0x048ff0000000183c */
[----:B------:R-:W-:Y:S01]  /*a9b0*/  HMMA.16816.F32 R64, R68, R86, R64 ;  /* 0x000000564440723c */ /* 0x000fe20000001840 */
[----:B------:R-:W3:Y:S02]  /*a9c0*/  LDSM.16.MT88.4 R84, [R150+0xb000] ;  /* 0x00b000009654783b */ /* 0x000ee40000004200 */
[----:B------:R-:W-:Y:S01]  /*a9d0*/  F2FP.F16.F32.PACK_AB R69, R137, R136 ;  /* 0x000000888945723e */ /* 0x000fe200000000ff */
[----:B------:R-:W-:Y:S01]  /*a9e0*/  FADD.FTZ R136, R136, R131 ;  /* 0x0000008388887221 */ /* 0x000fe20000010000 */
[----:B------:R-:W-:Y:S02]  /*a9f0*/  F2FP.F16.F32.PACK_AB R71, R139, R138 ;  /* 0x0000008a8b47723e */ /* 0x000fe400000000ff */
[----:B------:R-:W-:Y:S01]  /*aa00*/  F2FP.F16.F32.PACK_AB R68, R141, R140 ;  /* 0x0000008c8d44723e */ /* 0x000fe200000000ff */
[----:B------:R-:W-:Y:S01]  /*aa10*/  FADD.FTZ R140, R140, R135 ;  /* 0x000000878c8c7221 */ /* 0x000fe20000010000 */
[----:B------:R-:W-:Y:S01]  /*aa20*/  F2FP.F16.F32.PACK_AB R70, R143, R142 ;  /* 0x0000008e8f46723e */ /* 0x000fe200000000ff */
[----:B------:R-:W-:Y:S02]  /*aa30*/  FADD.FTZ R137, R137, R136 ;  /* 0x0000008889897221 */ /* 0x000fe40000010000 */
[----:B------:R-:W-:Y:S02]  /*aa40*/  FADD.FTZ R141, R141, R140 ;  /* 0x0000008c8d8d7221 */ /* 0x000fe40000010000 */
[----:B------:R-:W-:Y:S02]  /*aa50*/  FADD.FTZ R138, R138, R137 ;  /* 0x000000898a8a7221 */ /* 0x000fe40000010000 */
[C---:B--2---:R-:W-:Y:S03]  /*aa60*/  HMMA.16816.F32 R4, R68.reuse, R72, R4 ;  /* 0x000000484404723c */ /* 0x044fe60000001804 */
[----:B------:R-:W-:Y:S01]  /*aa70*/  FADD.FTZ R142, R142, R141 ;  /* 0x0000008d8e8e7221 */ /* 0x000fe20000010000 */
[----:B------:R-:W-:Y:S03]  /*aa80*/  FADD.FTZ R139, R139, R138 ;  /* 0x0000008a8b8b7221 */ /* 0x000fe60000010000 */
[----:B------:R-:W-:Y:S01]  /*aa90*/  FADD.FTZ R143, R143, R142 ;  /* 0x0000008e8f8f7221 */ /* 0x000fe20000010000 */
[C---:B------:R-:W-:Y:S01]  /*aaa0*/  HMMA.16816.F32 R8, R68.reuse, R74, R8 ;  /* 0x0000004a4408723c */ /* 0x040fe20000001808 */
[----:B------:R-:W2:Y:S02]  /*aab0*/  LDSM.16.MT88.4 R72, [R146+0xb000] ;  /* 0x00b000009248783b */ /* 0x000ea40000004200 */
[----:B------:R-:W-:Y:S01]  /*aac0*/  FADD.FTZ R2, R176, R139 ;  /* 0x0000008bb0027221 */ /* 0x000fe20000010000 */
[----:B------:R-:W-:Y:S03]  /*aad0*/  FADD.FTZ R178, R178, R143 ;  /* 0x0000008fb2b27221 */ /* 0x000fe60000010000 */
[----:B------:R-:W-:Y:S01]  /*aae0*/  FADD.FTZ R2, R181, R2 ;  /* 0x00000002b5027221 */ /* 0x000fe20000010000 */
[C---:B------:R-:W-:Y:S03]  /*aaf0*/  HMMA.16816.F32 R12, R68.reuse, R76, R12 ;  /* 0x0000004c440c723c */ /* 0x040fe6000000180c */
[----:B------:R-:W-:Y:S01]  /*ab00*/  FADD.FTZ R178, R177, R178 ;  /* 0x000000b2b1b27221 */ /* 0x000fe20000010000 */
[----:B------:R-:W-:Y:S01]  /*ab10*/  FADD.FTZ R103, R103, R2 ;  /* 0x0000000267677221 */ /* 0x000fe20000010000 */
[----:B------:R-:W-:Y:S02]  /*ab20*/  MOV R2, R101 ;  /* 0x0000006500027202 */ /* 0x000fe40000000f00 */
[----:B------:R-:W-:Y:S01]  /*ab30*/  FADD.FTZ R179, R179, R178 ;  /* 0x000000b2b3b37221 */ /* 0x000fe20000010000 */
[C---:B------:R-:W-:Y:S01]  /*ab40*/  HMMA.16816.F32 R16, R68.reuse, R78, R16 ;  /* 0x0000004e4410723c */ /* 0x040fe20000001810 */
[----:B------:R-:W4:Y:S02]  /*ab50*/  LDSM.16.MT88.4 R76, [R145+0xb000] ;  /* 0x00b00000914c783b */ /* 0x000f240000004200 */
[----:B------:R-:W-:Y:S01]  /*ab60*/  FADD.FTZ R175, R102, R103 ;  /* 0x0000006766af7221 */ /* 0x000fe20000010000 */
[----:B------:R-:W-:Y:S04]  /*ab70*/  FADD.FTZ R174, R180, R179 ;  /* 0x000000b3b4ae7221 */ /* 0x000fe80000010000 */
[C---:B------:R-:W-:Y:S08]  /*ab80*/  HMMA.16816.F32 R20, R68.reuse, R88, R20 ;  /* 0x000000584414723c */ /* 0x040ff00000001814 */
[C---:B------:R-:W-:Y:S08]  /*ab90*/  HMMA.16816.F32 R24, R68.reuse, R90, R24 ;  /* 0x0000005a4418723c */ /* 0x040ff00000001818 */
        /* <DEDUP_REMOVED lines=10> */
[C---:B------:R-:W-:Y:S08]  /*ac40*/  HMMA.16816.F32 R56, R68.reuse, R78, R56 ;  /* 0x0000004e4438723c */ /* 0x040ff00000001838 */
[C---:B-1----:R-:W-:Y:S08]  /*ac50*/  HMMA.16816.F32 R60, R68.reuse, R80, R60 ;  /* 0x00000050443c723c */ /* 0x042ff0000000183c */
[----:B------:R-:W-:Y:S08]  /*ac60*/  HMMA.16816.F32 R64, R68, R82, R64 ;  /* 0x000000524440723c */ /* 0x000ff00000001840 */
[C---:B------:R-:W-:Y:S08]  /*ac70*/  HMMA.16816.F32 R96, R104.reuse, R92, R4 ;  /* 0x0000005c6860723c */ /* 0x040ff00000001804 */
[C---:B------:R-:W-:Y:S01]  /*ac80*/  HMMA.16816.F32 R92, R104.reuse, R94, R8 ;  /* 0x0000005e685c723c */ /* 0x040fe20000001808 */
[----:B------:R-:W1:Y:S07]  /*ac90*/  LDSM.16.MT88.4 R8, [R145+0xb800] ;  /* 0x00b800009108783b */ /* 0x000e6e0000004200 */
[C---:B---3--:R-:W-:Y:S01]  /*aca0*/  HMMA.16816.F32 R88, R104.reuse, R84, R12 ;  /* 0x000000546858723c */ /* 0x048fe2000000180c */
[----:B------:R-:W3:Y:S07]  /*acb0*/  LDSM.16.MT88.4 R12, [R144+0xb800] ;  /* 0x00b80000900c783b */ /* 0x000eee0000004200 */
        /* <DEDUP_REMOVED lines=12> */
[----:B------:R-:W-:Y:S01]  /*ad80*/  HMMA.16816.F32 R64, R104, R14, R64 ;  /* 0x0000000e6840723c */ /* 0x000fe20000001840 */
[----:B------:R-:W-:Y:S08]  /*ad90*/  @!UPT UIADD3 URZ, UPT, UPT, URZ, URZ, URZ ;  /* 0x000000fffffff290 */ /* 0x000ff0000fffe0ff */
[----:B------:R-:W-:Y:S11]  /*ada0*/  @P0 BRA `(.L_x_913) ;  /* 0xffffffd800740947 */ /* 0x000ff6000383ffff */
.L_x_912:
        /* <DEDUP_REMOVED lines=192> */
.L_x_916:
        /* <DEDUP_REMOVED lines=54> */
.L_x_918:
[----:B------:R-:W-:Y:S05]  /*bd10*/  BSYNC.RECONVERGENT B0 ;  /* 0x0000000000007941 */ /* 0x000fea0003800200 */
.L_x_917:
        /* <DEDUP_REMOVED lines=34> */
.L_x_920:
[----:B------:R-:W-:Y:S05]  /*bf40*/  BSYNC.RECONVERGENT B0 ;  /* 0x0000000000007941 */ /* 0x000fea0003800200 */
.L_x_919:
        /* <DEDUP_REMOVED lines=21> */
.L_x_922:
[----:B------:R-:W-:Y:S05]  /*c0a0*/  BSYNC.RECONVERGENT B0 ;  /* 0x0000000000007941 */ /* 0x000fea0003800200 */
.L_x_921:
        /* <DEDUP_REMOVED lines=21> */
.L_x_924:
[----:B------:R-:W-:Y:S05]  /*c200*/  BSYNC.RECONVERGENT B0 ;  /* 0x0000000000007941 */ /* 0x000fea0003800200 */
.L_x_923:
        /* <DEDUP_REMOVED lines=21> */
.L_x_925:
        /* <DEDUP_REMOVED lines=10> */
.L_x_1669:


//--------------------- .text._ZN5flash16flash_fwd_kernelI23Flash_fwd_kernel_traitsILi128ELi128ELi32ELi4ELb0ELb0EN7cutlass6half_tE19Flash_kernel_traitsILi128ELi128ELi32ELi4ES3_EELb1ELb1ELb0ELb0ELb0ELb0ELb0ELb0EEEvNS_16Flash_fwd_paramsE --------------------------
	.section	.text._ZN5flash16flash_fwd_kernelI23Flash_fwd_kernel_traitsILi128ELi128ELi32ELi4ELb0ELb0EN7cutlass6half_tE19Flash_kernel_traitsILi128ELi128ELi32ELi4ES3_EELb1ELb1ELb0ELb0ELb0ELb0ELb0ELb0EEEvNS_16Flash_fwd_paramsE,"ax",@progbits
	.align	128
        .global         _ZN5flash16flash_fwd_kernelI23Flash_fwd_kernel_traitsILi128ELi128ELi32ELi4ELb0ELb0EN7cutlass6half_tE19Flash_kernel_traitsILi128ELi128ELi32ELi4ES3_EELb1ELb1ELb0ELb0ELb0ELb0ELb0ELb0EEEvNS_16Flash_fwd_paramsE
        .type           _ZN5flash16flash_fwd_kernelI23Flash_fwd_kernel_traitsILi128ELi128ELi32ELi4ELb0ELb0EN7cutlass6half_tE19Flash_kernel_traitsILi128ELi128ELi32ELi4ES3_EELb1ELb1ELb0ELb0ELb0ELb0ELb0ELb0EEEvNS_16Flash_fwd_paramsE,@function
        .size           _ZN5flash16flash_fwd_kernelI23Flash_fwd_kernel_traitsILi128ELi128ELi32ELi4ELb0ELb0EN7cutlass6half_tE19Flash_kernel_traitsILi128ELi128ELi32ELi4ES3_EELb1ELb1ELb0ELb0ELb0ELb0ELb0ELb0EEEvNS_16Flash_fwd_paramsE,(.L_x_1670 - _ZN5flash16flash_fwd_kernelI23Flash_fwd_kernel_traitsILi128ELi128ELi32ELi4ELb0ELb0EN7cutlass6half_tE19Flash_kernel_traitsILi128ELi128ELi32ELi4ES3_EELb1ELb1ELb0ELb0ELb0ELb0ELb0ELb0EEEvNS_16Flash_fwd_paramsE)
        .other          _ZN5flash16flash_fwd_kernelI23Flash_fwd_kernel_traitsILi128ELi128ELi32ELi4ELb0ELb0EN7cutlass6half_tE19Flash_kernel_traitsILi128ELi128ELi32ELi4ES3_EELb1ELb1ELb0ELb0ELb0ELb0ELb0ELb0EEEvNS_16Flash_fwd_paramsE,@"STO_CUDA_ENTRY STV_DEFAULT"
_ZN5flash16flash_fwd_kernelI23Flash_fwd_kernel_traitsILi128ELi128ELi32ELi4ELb0ELb0EN7cutlass6half_tE19Flash_kernel_traitsILi128ELi128ELi32ELi4ES3_EELb1ELb1ELb0ELb0ELb0ELb0ELb0ELb0EEEvNS_16Flash_fwd_paramsE:
.text._ZN5flash16flash_fwd_kernelI23Flash_fwd_kernel_traitsILi128ELi128ELi32ELi4ELb0ELb0EN7cutlass6half_tE19Flash_kernel_traitsILi128ELi128ELi32ELi4ES3_EELb1ELb1ELb0ELb0ELb0ELb0ELb0ELb0EEEvNS_16Flash_fwd_paramsE:
[----:B------:R-:W1:Y:S01]  /*0000*/  LDC R1, c[0x0][0x37c] ;  /* 0x0000df00ff017b82 */ /* 0x000e620000000800 */
[----:B------:R-:W2:Y:S07]  /*0010*/  LDCU.U8 UR4, c[0x0][0x524] ;  /* 0x0000a480ff0477ac */ /* 0x000eae0008000000 */
[----:B------:R-:W3:Y:S01]  /*0020*/  LDC R78, c[0x0][0x518] ;  /* 0x00014600ff4e7b82 */ /* 0x000ee20000000800 */
[----:B-1----:R-:W-:Y:S01]  /*0030*/  VIADD R1, R1, 0xfffffff8 ;  /* 0xfffffff801017836 */ /* 0x002fe20000000000 */
[----:B------:R-:W1:Y:S01]  /*0040*/  LDCU.64 UR30, c[0x0][0x510] ;  /* 0x0000a200ff1e77ac */ /* 0x000e620008000a00 */
[----:B------:R-:W4:Y:S05]  /*0050*/  LDCU.64 UR26, c[0x0][0x358] ;  /* 0x00006b00ff1a77ac */ /* 0x000f2a0008000a00 */
[----:B------:R-:W3:Y:S01]  /*0060*/  LDC R84, c[0x0][0x51c] ;  /* 0x00014700ff547b82 */ /* 0x000ee20000000800 */
[----:B------:R-:W3:Y:S01]  /*0070*/  S2R R219, SR_TID.X ;  /* 0x0000000000db7919 */ /* 0x000ee20000002100 */
[----:B------:R-:W3:Y:S01]  /*0080*/  LDCU.64 UR10, c[0x0][0x460] ;  /* 0x00008c00ff0a77ac */ /* 0x000ee20008000a00 */
[----:B------:R-:W3:Y:S01]  /*0090*/  LDCU.64 UR8, c[0x0][0x470] ;  /* 0x00008e00ff0877ac */ /* 0x000ee20008000a00 */
[----:B--2---:R-:W-:-:S04]  /*00a0*/  ISETP.NE.AND P1, PT, RZ, UR4, PT ;  /* 0x00000004ff007c0c */ /* 0x004fc8000bf25270 */
[----:B------:R-:W-:Y:S01]  /*00b0*/  S2UR UR32, SR_CTAID.X ;  /* 0x00000000002079c3 */ /* 0x000fe20000002500 */
[----:B------:R-:W2:Y:S01]  /*00c0*/  LDCU.64 UR14, c[0x0][0x460] ;  /* 0x00008c00ff0e77ac */ /* 0x000ea20008000a00 */
[----:B-1----:R-:W-:Y:S02]  /*00d0*/  IMAD.U32 R6, RZ, RZ, UR30 ;  /* 0x0000001eff067e24 */ /* 0x002fe4000f8e00ff */
[----:B------:R-:W-:-:S04]  /*00e0*/  IMAD.U32 R7, RZ, RZ, UR31 ;  /* 0x0000001fff077e24 */ /* 0x000fc8000f8e00ff */
[----:B------:R-:W1:Y:S08]  /*00f0*/  S2UR UR23, SR_CTAID.Y ;  /* 0x00000000001779c3 */ /* 0x000e700000002600 */
[----:B------:R-:W2:Y:S01]  /*0100*/  S2UR UR22, SR_CTAID.Z ;  /* 0x00000000001679c3 */ /* 0x000ea20000002700 */
[----:B----4-:R-:W4:Y:S01]  /*0110*/  @P1 LDG.E.64 R6, desc[UR26][R6.64] ;  /* 0x0000001a06061981 */ /* 0x010f22000c1e1b00 */
[----:B---3--:R-:W-:Y:S01]  /*0120*/  @P1 IMAD.MOV.U32 R2, RZ, RZ, R78 ;  /* 0x000000ffff021224 */ /* 0x008fe200078e004e */
[----:B------:R-:W3:Y:S01]  /*0130*/  LDCU.U8 UR12, c[0x0][0x532] ;  /* 0x0000a640ff0c77ac */ /* 0x000ee20008000000 */
[----:B------:R-:W-:Y:S01]  /*0140*/  @P1 IMAD.MOV.U32 R3, RZ, RZ, R84 ;  /* 0x000000ffff031224 */ /* 0x000fe200078e0054 */
[----:B------:R-:W3:Y:S03]  /*0150*/  LDCU.64 UR6, c[0x0][0x468] ;  /* 0x00008d00ff0677ac */ /* 0x000ee60008000a00 */
[----:B------:R-:W4:Y:S01]  /*0160*/  @P1 LDC R0, c[0x0][0x520] ;  /* 0x00014800ff001b82 */ /* 0x000f220000000800 */
[----:B------:R3:W4:Y:S01]  /*0170*/  @P1 LDG.E.64 R4, desc[UR26][R2.64] ;  /* 0x0000001a02041981 */ /* 0x000722000c1e1b00 */
[----:B------:R-:W-:Y:S01]  /*0180*/  ISETP.NE.U32.AND P4, PT, RZ, UR10, PT ;  /* 0x0000000aff007c0c */ /* 0x000fe2000bf85070 */
[----:B------:R-:W-:-:S02]  /*0190*/  UISETP.NE.U32.AND UP4, UPT, UR10, URZ, UPT ;  /* 0x000000ff0a00728c */ /* 0x000fc4000bf85070 */
[----:B------:R-:W-:Y:S01]  /*01a0*/  UISETP.NE.U32.AND UP3, UPT, UR8, URZ, UPT ;  /* 0x000000ff0800728c */ /* 0x000fe2000bf65070 */
[----:B------:R-:W-:Y:S01]  /*01b0*/  ISETP.NE.AND.EX P4, PT, RZ, UR11, PT, P4 ;  /* 0x0000000bff007c0c */ /* 0x000fe2000bf85340 */
[----:B------:R-:W-:Y:S02]  /*01c0*/  UISETP.NE.AND.EX UP4, UPT, UR11, URZ, UPT, UP4 ;  /* 0x000000ff0b00728c */ /* 0x000fe4000bf85340 */
[----:B------:R-:W-:Y:S02]  /*01d0*/  UISETP.NE.AND.EX UP3, UPT, UR9, URZ, UPT, UP3 ;  /* 0x000000ff0900728c */ /* 0x000fe4000bf65330 */
[----:B-1----:R-:W-:Y:S02]  /*01e0*/  USHF.L.U32 UR11, UR23, 0x2, URZ ;  /* 0x00000002170b7899 */ /* 0x002fe400080006ff */
[----:B------:R-:W-:Y:S01]  /*01f0*/  PLOP3.LUT P2, PT, PT, PT, UP4, 0x80, 0x8 ;  /* 0x000000000008781c */ /* 0x000fe20003f4f048 */
[----:B--2---:R-:W-:Y:S02]  /*0200*/  UIMAD.WIDE.U32 UR14, UR23, 0x4, UR14 ;  /* 0x00000004170e78a5 */ /* 0x004fe4000f8e000e */
[----:B------:R-:W-:-:S02]  /*0210*/  ULOP3.LUT UR4, UR22, UR32, UR23, 0xfe, !UPT ;  /* 0x0000002016047292 */ /* 0x000fc4000f8efe17 */
[----:B---3--:R-:W-:Y:S02]  /*0220*/  UISETP.NE.AND UP5, UPT, UR12, URZ, UPT ;  /* 0x000000ff0c00728c */ /* 0x008fe4000bfa5270 */
[----:B------:R-:W-:Y:S02]  /*0230*/  UISETP.EQ.U32.AND UP2, UPT, UR6, URZ, UPT ;  /* 0x000000ff0600728c */ /* 0x000fe4000bf42070 */
[----:B------:R-:W-:Y:S01]  /*0240*/  LOP3.LUT P3, RZ, R219, UR4, RZ, 0xfc, !PT ;  /* 0x00000004dbff7c12 */ /* 0x000fe2000f86fcff */
[----:B------:R-:W-:-:S04]  /*0250*/  USHF.R.U32.HI UR10, URZ, 0x1e, UR23 ;  /* 0x0000001eff0a7899 */ /* 0x000fc80008011617 */
[----:B------:R-:W1:Y:S08]  /*0260*/  LDCU.64 UR4, c[0x0][0x478] ;  /* 0x00008f00ff0477ac */ /* 0x000e700008000a00 */
[----:B------:R-:W2:Y:S01]  /*0270*/  @!P3 LDC.64 R2, c[0x0][0x528] ;  /* 0x00014a00ff02bb82 */ /* 0x000ea20000000a00 */
[----:B------:R-:W-:Y:S02]  /*0280*/  @UP3 UIADD3 UR12, UP1, UPT, UR11, UR8, URZ ;  /* 0x000000080b0c3290 */ /* 0x000fe4000ff3e0ff */
[----:B------:R-:W-:-:S02]  /*0290*/  UISETP.EQ.OR.EX UP2, UPT, UR7, URZ, !UP5, UP2 ;  /* 0x000000ff0700728c */ /* 0x000fc4000ef42720 */
[----:B------:R-:W-:Y:S02]  /*02a0*/  @UP3 UIADD3.X UR13, UPT, UPT, UR10, UR9, URZ, UP1, !UPT ;  /* 0x000000090a0d3290 */ /* 0x000fe40008ffe4ff */
[----:B------:R-:W-:Y:S02]  /*02b0*/  UIADD3 UR9, UP1, UPT, UR11, UR6, URZ ;  /* 0x000000060b097290 */ /* 0x000fe4000ff3e0ff */
[----:B-1----:R-:W-:Y:S02]  /*02c0*/  UISETP.NE.U32.AND UP0, UPT, UR4, URZ, UPT ;  /* 0x000000ff0400728c */ /* 0x002fe4000bf05070 */
[----:B------:R-:W-:Y:S02]  /*02d0*/  UIADD3.X UR8, UPT, UPT, UR10, UR7, URZ, UP1, !UPT ;  /* 0x000000070a087290 */ /* 0x000fe40008ffe4ff */
[----:B------:R-:W-:-:S11]  /*02e0*/  UISETP.NE.AND.EX UP0, UPT, UR5, URZ, UPT, UP0 ;  /* 0x000000ff0500728c */ /* 0x000fd6000bf05300 */
[----:B------:R-:W-:-:S04]  /*02f0*/  @UP0 UIADD3 UR4, UP1, UPT, UR11, UR4, URZ ;  /* 0x000000040b040290 */ /* 0x000fc8000ff3e0ff */
[----:B------:R-:W-:Y:S02]  /*0300*/  @UP0 UIADD3.X UR5, UPT, UPT, UR10, UR5, URZ, UP1, !UPT ;  /* 0x000000050a050290 */ /* 0x000fe40008ffe4ff */
[----:B------:R-:W-:-:S04]  /*0310*/  IMAD.U32 R8, RZ, RZ, UR4 ;  /* 0x00000004ff087e24 */ /* 0x000fc8000f8e00ff */
[----:B------:R-:W-:Y:S01]  /*0320*/  IMAD.U32 R9, RZ, RZ, UR5 ;  /* 0x00000005ff097e24 */ /* 0x000fe2000f8e00ff */
[----:B----4-:R-:W-:Y:S02]  /*0330*/  @P1 R2UR UR30, R6 ;  /* 0x00000000061e12ca */ /* 0x010fe400000e0000 */
[----:B------:R-:W-:Y:S02]  /*0340*/  @P1 R2UR UR31, R7 ;  /* 0x00000000071f12ca */ /* 0x000fe400000e0000 */
[----:B------:R-:W-:Y:S01]  /*0350*/  @P1 IADD3 R78, P0, PT, R4, R0, RZ ;  /* 0x00000000044e1210 */ /* 0x000fe20007f1e0ff */
[----:B------:R-:W1:Y:S08]  /*0360*/  @!UP4 LDCU UR29, c[0x0][0x434] ;  /* 0x00008680ff1dc7ac */ /* 0x000e700008000800 */
[----:B------:R-:W-:Y:S01]  /*0370*/  IMAD.U32 R6, RZ, RZ, UR30 ;  /* 0x0000001eff067e24 */ /* 0x000fe2000f8e00ff */
[----:B------:R-:W-:Y:S01]  /*0380*/  UMOV UR19, 0xffffffff ;  /* 0xffffffff00137882 */ /* 0x000fe20000000000 */
[----:B------:R-:W-:Y:S01]  /*0390*/  IMAD.U32 R7, RZ, RZ, UR31 ;  /* 0x0000001fff077e24 */ /* 0x000fe2000f8e00ff */
[----:B------:R-:W3:Y:S01]  /*03a0*/  @!UP0 LDCU.64 UR4, c[0x0][0x488] ;  /* 0x00009100ff0487ac */ /* 0x000ee20008000a00 */
[----:B------:R-:W-:Y:S01]  /*03b0*/  @P1 IMAD.X R84, RZ, RZ, R5, P0 ;  /* 0x000000ffff541224 */ /* 0x000fe200000e0605 */
[----:B------:R-:W-:Y:S01]  /*03c0*/  PLOP3.LUT P1, PT, PT, PT, UP3, 0x80, 0x8 ;  /* 0x000000000008781c */ /* 0x000fe20003f2f038 */
[----:B------:R-:W-:Y:S01]  /*03d0*/  @!P3 IMAD.MOV.U32 R4, RZ, RZ, R78 ;  /* 0x000000ffff04b224 */ /* 0x000fe200078e004e */
[----:B--2---:R2:W-:Y:S01]  /*03e0*/  @!P3 STG.E.64 desc[UR26][R2.64], R6 ;  /* 0x000000060200b986 */ /* 0x0045e2000c101b1a */
[----:B------:R-:W-:-:S05]  /*03f0*/  @!P3 IMAD.MOV.U32 R5, RZ, RZ, R84 ;  /* 0x000000ffff05b224 */ /* 0x000fca00078e0054 */
[----:B------:R4:W-:Y:S01]  /*0400*/  @!P3 STG.E.64 desc[UR26][R2.64+0x8], R4 ;  /* 0x000008040200b986 */ /* 0x0009e2000c101b1a */
[----:B------:R-:W-:Y:S02]  /*0410*/  PLOP3.LUT P3, PT, PT, PT, UP2, 0x80, 0x8 ;  /* 0x000000000008781c */ /* 0x000fe40003f6f028 */
[----:B------:R-:W-:-:S13]  /*0420*/  PLOP3.LUT P0, PT, PT, PT, UP0, 0x80, 0x8 ;  /* 0x000000000008781c */ /* 0x000fda0003f0f008 */
[----:B------:R-:W5:Y:S01]  /*0430*/  @P0 LDG.E R0, desc[UR26][R8.64] ;  /* 0x0000001a08000981 */ /* 0x000f62000c1e1900 */
[----:B--2---:R-:W-:Y:S01]  /*0440*/  IMAD.U32 R6, RZ, RZ, UR14 ;  /* 0x0000000eff067e24 */ /* 0x004fe2000f8e00ff */
[----:B------:R-:W-:-:S05]  /*0450*/  MOV R7, UR15 ;  /* 0x0000000f00077c02 */ /* 0x000fca0008000f00 */
[----:B----4-:R-:W2:Y:S04]  /*0460*/  @P4 LDG.E R5, desc[UR26][R6.64] ;  /* 0x0000001a06054981 */ /* 0x010ea8000c1e1900 */
[----:B------:R4:W3:Y:S02]  /*0470*/  @P2 LDG.E R2, desc[UR26][R6.64+0x4] ;  /* 0x0000041a06022981 */ /* 0x0008e4000c1e1900 */
[----:B----4-:R-:W-:Y:S02]  /*0480*/  IMAD.U32 R6, RZ, RZ, UR12 ;  /* 0x0000000cff067e24 */ /* 0x010fe4000f8e00ff */
[----:B------:R-:W-:-:S05]  /*0490*/  IMAD.U32 R7, RZ, RZ, UR13 ;  /* 0x0000000dff077e24 */ /* 0x000fca000f8e00ff */
[----:B------:R4:W3:Y:S02]  /*04a0*/  @P1 LDG.E R3, desc[UR26][R6.64] ;  /* 0x0000001a06031981 */ /* 0x0008e4000c1e1900 */
[----:B----4-:R-:W-:Y:S01]  /*04b0*/  MOV R6, UR9 ;  /* 0x0000000900067c02 */ /* 0x010fe20008000f00 */
        /* <DEDUP_REMOVED lines=10> */
[----:B-1----:R-:W-:-:S04]  /*0560*/  @UP4 UIADD3 UR29, UPT, UPT, UR8, -UR19, URZ ;  /* 0x80000013081d4290 */ /* 0x002fc8000fffe0ff */
[----:B------:R-:W-:Y:S01]  /*0570*/  UISETP.GT.AND UP2, UPT, UR29, UR25, UPT ;  /* 0x000000191d00728c */ /* 0x000fe2000bf44270 */
[----:B------:R-:W-:-:S05]  /*0580*/  @P1 R2UR UR12, R3 ;  /* 0x00000000030c12ca */ /* 0x000fca00000e0000 */
[----:B------:R-:W-:Y:S01]  /*0590*/  PLOP3.LUT P1, PT, PT, PT, UP2, 0x80, 0x8 ;  /* 0x000000000008781c */ /* 0x000fe20003f2f028 */
[----:B------:R-:W-:Y:S01]  /*05a0*/  @!UP0 UISETP.NE.U32.AND UP2, UPT, UR4, URZ, UPT ;  /* 0x000000ff0400828c */ /* 0x000fe2000bf45070 */
[----:B------:R-:W1:Y:S01]  /*05b0*/  @!UP1 LDCU UR4, c[0x0][0x438] ;  /* 0x00008700ff0497ac */ /* 0x000e620008000800 */
[----:B----4-:R-:W-:Y:S01]  /*05c0*/  @!P3 R2UR UR13, R4 ;  /* 0x00000000040db2ca */ /* 0x010fe200000e0000 */
[----:B-1----:R-:W-:-:S14]  /*05d0*/  BRA.U !UP1, `(.L_x_926) ;  /* 0x0000000109187547 */ /* 0x002fdc000b800000 */
[----:B------:R-:W-:-:S13]  /*05e0*/  PLOP3.LUT P2, PT, PT, PT, UP5, 0x80, 0x8 ;  /* 0x000000000008781c */ /* 0x000fda0003f4f058 */
[----:B------:R-:W2:Y:S04]  /*05f0*/  @P2 LDG.E R2, desc[UR26][R6.64+0x4] ;  /* 0x0000041a06022981 */ /* 0x000ea8000c1e1900 */
[----:B------:R-:W3:Y:S01]  /*0600*/  @!P2 LDG.E R6, desc[UR26][R6.64] ;  /* 0x0000001a0606a981 */ /* 0x000ee2000c1e1900 */
[----:B--2---:R-:W-:-:S13]  /*0610*/  @P2 R2UR UR4, R2 ;  /* 0x00000000020422ca */ /* 0x004fda00000e0000 */
[----:B------:R-:W-:-:S07]  /*0620*/  @UP5 UIADD3 UR4, UPT, UPT, UR4, -UR13, URZ ;  /* 0x8000000d04045290 */ /* 0x000fce000fffe0ff */
[----:B---3--:R-:W-:Y:S02]  /*0630*/  @!P2 R2UR UR4, R6 ;  /* 0x000000000604a2ca */ /* 0x008fe400000e0000 */
.L_x_926:
[----:B-----5:R-:W-:Y:S01]  /*0640*/  @P0 R2UR UR28, R0 ;  /* 0x00000000001c02ca */ /* 0x020fe200000e0000 */
[----:B------:R-:W-:Y:S01]  /*0650*/  @!UP0 UISETP.NE.AND.EX UP2, UPT, UR5, URZ, UPT, UP2 ;  /* 0x000000ff0500828c */ /* 0x000fe2000bf45320 */
[----:B------:R-:W-:-:S13]  /*0660*/  @!P1 EXIT ;  /* 0x000000000000994d */ /* 0x000fda0003800000 */
[----:B------:R-:W1:Y:S01]  /*0670*/  LDCU UR21, c[0x0][0x508] ;  /* 0x0000a100ff1577ac */ /* 0x000e620008000800 */
[----:B------:R-:W-:Y:S02]  /*0680*/  @!UP0 USEL UR6, UR6, URZ, UP2 ;  /* 0x000000ff06068287 */ /* 0x000fe40009000000 */
[----:B------:R-:W-:Y:S02]  /*0690*/  @UP0 UIADD3 UR28, UPT, UPT, UR28, -UR12, URZ ;  /* 0x8000000c1c1c0290 */ /* 0x000fe4000fffe0ff */
[----:B------:R-:W-:Y:S02]  /*06a0*/  @!UP0 UIADD3 UR28, UPT, UPT, UR6, UR4, -UR12 ;  /* 0x00000004061c8290 */ /* 0x000fe4000fffe80c */
[----:B------:R-:W-:Y:S02]  /*06b0*/  UIADD3 UR5, UPT, UPT, UR32, 0x1, URZ ;  /* 0x0000000120057890 */ /* 0x000fe4000fffe0ff */
[----:B------:R-:W-:Y:S02]  /*06c0*/  UIADD3 UR7, UPT, UPT, UR28, 0x1f, URZ ;  /* 0x0000001f1c077890 */ /* 0x000fe4000fffe0ff */
[----:B------:R-:W-:-:S02]  /*06d0*/  ULEA UR5, UR5, -UR29, 0x7 ;  /* 0x8000001d05057291 */ /* 0x000fc4000f8e38ff */
[----:B------:R-:W-:Y:S02]  /*06e0*/  USHF.R.S32.HI UR6, URZ, 0x1f, UR7 ;  /* 0x0000001fff067899 */ /* 0x000fe40008011407 */
[----:B-1----:R-:W-:Y:S02]  /*06f0*/  UIADD3 UR5, UPT, UPT, UR7, UR21, UR5 ;  /* 0x0000001507057290 */ /* 0x002fe4000fffe005 */
[----:B------:R-:W-:Y:S02]  /*0700*/  ULEA.HI UR6, UR6, UR7, URZ, 0x5 ;  /* 0x0000000706067291 */ /* 0x000fe4000f8f28ff */
[----:B------:R-:W-:Y:S02]  /*0710*/  USHF.R.S32.HI UR4, URZ, 0x1f, UR5 ;  /* 0x0000001fff047899 */ /* 0x000fe40008011405 */
[----:B------:R-:W-:Y:S02]  /*0720*/  USHF.R.S32.HI UR6, URZ, 0x5, UR6 ;  /* 0x00000005ff067899 */ /* 0x000fe40008011406 */
[----:B------:R-:W-:-:S04]  /*0730*/  ULEA.HI UR4, UR4, UR5, URZ, 0x5 ;  /* 0x0000000504047291 */ /* 0x000fc8000f8f28ff */
[----:B------:R-:W-:-:S04]  /*0740*/  USHF.R.S32.HI UR4, URZ, 0x5, UR4 ;  /* 0x00000005ff047899 */ /* 0x000fc80008011404 */
[----:B------:R-:W-:-:S04]  /*0750*/  UISETP.LT.AND UP0, UPT, UR6, UR4, UPT ;  /* 0x000000040600728c */ /* 0x000fc8000bf01270 */
[----:B------:R-:W-:-:S04]  /*0760*/  USEL UR20, UR6, UR4, UP0 ;  /* 0x0000000406147287 */ /* 0x000fc80008000000 */
[----:B------:R-:W-:-:S09]  /*0770*/  UISETP.GT.AND UP0, UPT, UR20, URZ, UPT ;  /* 0x000000ff1400728c */ /* 0x000fd2000bf04270 */
[----:B------:R-:W-:Y:S05]  /*0780*/  BRA.U UP0, `(.L_x_927) ;  /* 0x0000001500107547 */ /* 0x000fea000b800000 */
[----:B------:R-:W1:Y:S01]  /*0790*/  LDCU.U8 UR4, c[0x0][0x549] ;  /* 0x0000a920ff0477ac */ /* 0x000e620008000000 */
[----:B------:R-:W-:-:S11]  /*07a0*/  UISETP.NE.AND UP0, UPT, UR19, -0x1, UPT ;  /* 0xffffffff1300788c */ /* 0x000fd6000bf05270 */
[----:B------:R-:W2:Y:S01]  /*07b0*/  @!UP0 LDCU.64 UR8, c[0x0][0x400] ;  /* 0x00008000ff0887ac */ /* 0x000ea20008000a00 */
[----:B-1----:R-:W-:Y:S01]  /*07c0*/  UISETP.NE.AND UP1, UPT, UR4, URZ, UPT ;  /* 0x000000ff0400728c */ /* 0x002fe2000bf25270 */
[----:B------:R-:W1:Y:S10]  /*07d0*/  @UP0 LDCU.64 UR6, c[0x0][0x408] ;  /* 0x00008100ff0607ac */ /* 0x000e740008000a00 */
[----:B------:R-:W3:Y:S01]  /*07e0*/  @UP1 LDCU.64 UR4, c[0x0][0x430] ;  /* 0x00008600ff0417ac */ /* 0x000ee20008000a00 */
[----:B--2---:R-:W-:-:S04]  /*07f0*/  @!UP0 UIMAD.WIDE.U32 UR10, UR23, UR8, URZ ;  /* 0x00000008170a82a5 */ /* 0x004fc8000f8e00ff */
[----:B------:R-:W-:Y:S02]  /*0800*/  @!UP0 UIMAD UR9, UR23, UR9, UR11 ;  /* 0x00000009170982a4 */ /* 0x000fe4000f8e020b */
[----:B-1----:R-:W-:Y:S01]  /*0810*/  @UP0 UIMAD.WIDE.U32 UR12, UR19, UR6, URZ ;  /* 0x00000006130c02a5 */ /* 0x002fe2000f8e00ff */
[----:B------:R-:W1:Y:S03]  /*0820*/  @UP1 LDCU UR6, c[0x0][0x430] ;  /* 0x00008600ff0617ac */ /* 0x000e660008000800 */
[----:B------:R-:W-:Y:S02]  /*0830*/  @UP0 UIMAD UR9, UR19, UR7, UR13 ;  /* 0x00000007130902a4 */ /* 0x000fe4000f8e020d */
[----:B---3--:R-:W-:Y:S01]  /*0840*/  @UP1 UIMAD UR8, UR4, UR5, URZ ;  /* 0x00000005040812a4 */ /* 0x008fe2000f8e02ff */
[----:B------:R-:W-:Y:S01]  /*0850*/  @!UP0 UMOV UR7, UR10 ;  /* 0x0000000a00078c82 */ /* 0x000fe20008000000 */
[----:B------:R-:W2:Y:S01]  /*0860*/  LDCU.U8 UR11, c[0x0][0x548] ;  /* 0x0000a900ff0b77ac */ /* 0x000ea20008000000 */
[----:B------:R-:W-:Y:S01]  /*0870*/  @UP1 UMOV UR10, 0x1 ;  /* 0x00000001000a1882 */ /* 0x000fe20000000000 */
[----:B------:R-:W-:Y:S01]  /*0880*/  @UP0 UMOV UR7, UR12 ;  /* 0x0000000c00070c82 */ /* 0x000fe20008000000 */
[----:B------:R-:W-:Y:S07]  /*0890*/  BRA.U UP1, `(.L_x_928) ;  /* 0x0000000101287547 */ /* 0x000fee000b800000 */
[----:B--2---:R-:W-:Y:S01]  /*08a0*/  UISETP.NE.AND UP0, UPT, UR11, URZ, UPT ;  /* 0x000000ff0b00728c */ /* 0x004fe2000bf05270 */
        /* <DEDUP_REMOVED lines=9> */
.L_x_928:
[----:B------:R-:W-:Y:S01]  /*0940*/  IMAD.SHL.U32 R0, R219, 0x8, RZ ;  /* 0x00000008db007824 */ /* 0x000fe200078e00ff */
[----:B------:R-:W3:Y:S01]  /*0950*/  LDCU.64 UR4, c[0x0][0x410] ;  /* 0x00008200ff0477ac */ /* 0x000ee20008000a00 */
[----:B------:R-:W-:Y:S01]  /*0960*/  SHF.R.U32.HI R219, RZ, 0x3, R219 ;  /* 0x00000003ffdb7819 */ /* 0x000fe200000116db */
[----:B------:R-:W-:Y:S02]  /*0970*/  BSSY.RECONVERGENT B0, `(.L_x_929) ;  /* 0x0000035000007945 */ /* 0x000fe40003800200 */
[----:B------:R-:W-:Y:S01]  /*0980*/  LOP3.LUT R0, R0, 0x38, RZ, 0xc0, !PT ;  /* 0x0000003800007812 */ /* 0x000fe200078ec0ff */
[----:B--2---:R-:W-:Y:S01]  /*0990*/  UISETP.NE.AND UP1, UPT, UR11, URZ, !UP1 ;  /* 0x000000ff0b00728c */ /* 0x004fe2000cf25270 */
[C---:B------:R-:W-:Y:S01]  /*09a0*/  VIADD R12, R219.reuse, 0x20 ;  /* 0x00000020db0c7836 */ /* 0x040fe20000000000 */
[----:B------:R-:W-:Y:S01]  /*09b0*/  UIADD3 UR29, UPT, UPT, -UR25, UR29, URZ ;  /* 0x0000001d191d7290 */ /* 0x000fe2000fffe1ff */
[----:B------:R-:W-:Y:S01]  /*09c0*/  IADD3 R4, P0, PT, R0, UR7, RZ ;  /* 0x0000000700047c10 */ /* 0x000fe2000ff1e0ff */
[----:B------:R-:W2:Y:S01]  /*09d0*/  LDCU UR7, c[0x0][0x434] ;  /* 0x00008680ff0777ac */ /* 0x000ea20008000800 */
[C---:B------:R-:W-:Y:S01]  /*09e0*/  VIADD R11, R219.reuse, 0x30 ;  /* 0x00000030db0b7836 */ /* 0x040fe20000000000 */
[C---:B------:R-:W-:Y:S01]  /*09f0*/  IADD3 R13, PT, PT, R219.reuse, 0x10, RZ ;  /* 0x00000010db0d7810 */ /* 0x040fe20007ffe0ff */
[C---:B------:R-:W-:Y:S01]  /*0a00*/  VIADD R9, R219.reuse, 0x50 ;  /* 0x00000050db097836 */ /* 0x040fe20000000000 */
[----:B------:R-:W-:Y:S01]  /*0a10*/  UISETP.NE.AND UP0, UPT, UR19, -0x1, UPT ;  /* 0xffffffff1300788c */ /* 0x000fe2000bf05270 */
[----:B------:R-:W-:Y:S01]  /*0a20*/  IMAD.X R5, RZ, RZ, UR9, P0 ;  /* 0x00000009ff057e24 */ /* 0x000fe200080e06ff */
[----:B----4-:R-:W-:Y:S01]  /*0a30*/  UIMAD UR8, UR22, UR8, URZ ;  /* 0x00000008160872a4 */ /* 0x010fe2000f8e02ff */
[C---:B------:R-:W-:Y:S01]  /*0a40*/  ISETP.GE.AND P0, PT, R219.reuse, UR29, PT ;  /* 0x0000001ddb007c0c */ /* 0x040fe2000bf06270 */
[----:B-1----:R-:W-:Y:S01]  /*0a50*/  UIMAD UR25, UR25, UR6, URZ ;  /* 0x00000006191972a4 */ /* 0x002fe2000f8e02ff */
[----:B---3--:R-:W-:Y:S01]  /*0a60*/  IMAD.U32 R2, RZ, RZ, UR4 ;  /* 0x00000004ff027e24 */ /* 0x008fe2000f8e00ff */
[----:B------:R-:W-:Y:S01]  /*0a70*/  @!UP1 UIMAD UR8, UR23, UR10, UR8 ;  /* 0x0000000a170892a4 */ /* 0x000fe2000f8e0208 */
[----:B------:R-:W-:Y:S01]  /*0a80*/  IMAD.U32 R18, RZ, RZ, UR5 ;  /* 0x00000005ff127e24 */ /* 0x000fe2000f8e00ff */
[----:B------:R-:W-:Y:S01]  /*0a90*/  USHF.R.S32.HI UR10, URZ, 0x1f, UR25 ;  /* 0x0000001fff0a7899 */ /* 0x000fe20008011419 */
[----:B------:R-:W-:Y:S01]  /*0aa0*/  IMAD.WIDE.U32 R2, R2, UR22, R4 ;  /* 0x0000001602027c25 */ /* 0x000fe2000f8e0004 */
[----:B------:R-:W-:Y:S01]  /*0ab0*/  USHF.R.S32.HI UR5, URZ, 0x1f, UR8 ;  /* 0x0000001fff057899 */ /* 0x000fe20008011408 */
[----:B------:R-:W-:Y:S01]  /*0ac0*/  IADD3 R10, PT, PT, R219, 0x40, RZ ;  /* 0x00000040db0a7810 */ /* 0x000fe20007ffe0ff */
[----:B------:R-:W-:Y:S01]  /*0ad0*/  UIMAD.WIDE.U32 UR32, UR32, 0x80, URZ ;  /* 0x00000080202078a5 */ /* 0x000fe2000f8e00ff */
[----:B------:R-:W-:Y:S01]  /*0ae0*/  ISETP.GE.AND P3, PT, R13, UR29, PT ;  /* 0x0000001d0d007c0c */ /* 0x000fe2000bf66270 */
[----:B--2---:R-:W-:Y:S01]  /*0af0*/  UIMAD UR7, UR23, UR7, URZ ;  /* 0x00000007170772a4 */ /* 0x004fe2000f8e02ff */
[----:B------:R-:W-:Y:S01]  /*0b00*/  ISETP.GE.AND P2, PT, R12, UR29, PT ;  /* 0x0000001d0c007c0c */ /* 0x000fe2000bf46270 */
[----:B------:R-:W-:Y:S01]  /*0b10*/  IMAD R19, R18, UR22, R3 ;  /* 0x0000001612137c24 */ /* 0x000fe2000f8e0203 */
[----:B------:R-:W-:Y:S01]  /*0b20*/  ISETP.GE.AND P1, PT, R11, UR29, PT ;  /* 0x0000001d0b007c0c */ /* 0x000fe2000bf26270 */
[----:B------:R-:W-:Y:S01]  /*0b30*/  USEL UR7, UR7, UR19, !UP0 ;  /* 0x0000001307077287 */ /* 0x000fe2000c000000 */
[----:B------:R-:W-:-:S02]  /*0b40*/  ISETP.GE.AND P4, PT, R10, UR29, PT ;  /* 0x0000001d0a007c0c */ /* 0x000fc4000bf86270 */
[----:B------:R-:W-:Y:S01]  /*0b50*/  LOP3.LUT R5, R219, UR32, RZ, 0xfc, !PT ;  /* 0x00000020db057c12 */ /* 0x000fe2000f8efcff */
[----:B------:R-:W-:Y:S01]  /*0b60*/  USHF.R.S32.HI UR4, URZ, 0x1f, UR7 ;  /* 0x0000001fff047899 */ /* 0x000fe20008011407 */
[----:B------:R-:W-:Y:S01]  /*0b70*/  LOP3.LUT R14, R0, 0x40, RZ, 0xfc, !PT ;  /* 0x00000040000e7812 */ /* 0x000fe200078efcff */
[----:B------:R-:W-:Y:S02]  /*0b80*/  USEL UR7, UR7, URZ, UP1 ;  /* 0x000000ff07077287 */ /* 0x000fe40008800000 */
[----:B------:R-:W-:Y:S02]  /*0b90*/  USEL UR4, UR4, URZ, UP1 ;  /* 0x000000ff04047287 */ /* 0x000fe40008800000 */
[----:B------:R-:W-:-:S04]  /*0ba0*/  UIADD3 UR7, UP1, UP0, UR25, UR7, UR8 ;  /* 0x0000000719077290 */ /* 0x000fc8000f83e008 */
[----:B------:R-:W-:Y:S01]  /*0bb0*/  UIADD3.X UR10, UPT, UPT, UR10, UR4, UR5, UP1, UP0 ;  /* 0x000000040a0a7290 */ /* 0x000fe20008fe0405 */
[----:B------:R-:W-:Y:S11]  /*0bc0*/  @P0 BRA `(.L_x_930) ;  /* 0x00000000003c0947 */ /* 0x000ff60003800000 */
        /* <DEDUP_REMOVED lines=15> */
.L_x_930:
[----:B------:R-:W-:Y:S05]  /*0cc0*/  BSYNC.RECONVERGENT B0 ;  /* 0x0000000000007941 */ /* 0x000fea0003800200 */
.L_x_929:
        /* <DEDUP_REMOVED lines=21> */
.L_x_932:
[----:B------:R-:W-:Y:S05]  /*0e20*/  BSYNC.RECONVERGENT B0 ;  /* 0x0000000000007941 */ /* 0x000fea0003800200 */
.L_x_931:
[----:B------:R-:W-:Y:S01]  /*0e30*/  BSSY.RECONVERGENT B0, `(.L_x_933) ;  /* 0x0000015000007945 */ /* 0x000fe20003800200 */
[----:B------:R-:W-:Y:S02]  /*0e40*/  ISETP.GE.AND P3, PT, R8, UR29, PT ;  /* 0x0000001d08007c0c */ /* 0x000fe4000bf66270 */
[----:B--2---:R-:W-:Y:S01]  /*0e50*/  IADD3 R7, PT, PT, R219, 0x70, RZ ;  /* 0x00000070db077810 */ /* 0x004fe20007ffe0ff */
        /* <DEDUP_REMOVED lines=18> */
.L_x_934:
[----:B------:R-:W-:Y:S05]  /*0f80*/  BSYNC.RECONVERGENT B0 ;  /* 0x0000000000007941 */ /* 0x000fea0003800200 */
.L_x_933:
[----:B------:R-:W-:Y:S01]  /*0f90*/  BSSY.RECONVERGENT B0, `(.L_x_935) ;  /* 0x0000014000007945 */ /* 0x000fe20003800200 */
[----:B------:R-:W-:-:S03]  /*0fa0*/  ISETP.GE.AND P2, PT, R7, UR29, PT ;  /* 0x0000001d07007c0c */ /* 0x000fc6000bf46270 */
[----:B------:R-:W-:Y:S10]  /*0fb0*/  @P1 BRA `(.L_x_936) ;  /* 0x0000000000441947 */ /* 0x000ff40003800000 */
[----:B------:R-:W3:Y:S01]  /*0fc0*/  LDCU.64 UR8, c[0x0][0x408] ;  /* 0x00008100ff0877ac */ /* 0x000ee20008000a00 */
[----:B------:R-:W-:Y:S01]  /*0fd0*/  IADD3 R6, P1, PT, R5, 0x30, RZ ;  /* 0x0000003005067810 */ /* 0x000fe20007f3e0ff */
[----:B-1----:R-:W-:Y:S01]  /*0fe0*/  IMAD.MOV.U32 R16, RZ, RZ, R2 ;  /* 0x000000ffff107224 */ /* 0x002fe200078e0002 */
        /* <DEDUP_REMOVED lines=14> */
.L_x_936:
[----:B------:R-:W-:Y:S05]  /*10d0*/  BSYNC.RECONVERGENT B0 ;  /* 0x0000000000007941 */ /* 0x000fea0003800200 */
.L_x_935:
[----:B------:R-:W-:Y:S01]  /*10e0*/  BSSY.RECONVERGENT B0, `(.L_x_937) ;  /* 0x0000014000007945 */ /* 0x000fe20003800200 */
[----:B------:R-:W-:-:S03]  /*10f0*/  ISETP.NE.AND P1, PT, R0, RZ, PT ;  /* 0x000000ff0000720c */ /* 0x000fc60003f25270 */
[----:B------:R-:W-:Y:S10]  /*1100*/  @P4 BRA `(.L_x_938) ;  /* 0x0000000000444947 */ /* 0x000ff40003800000 */
[----:B------:R-:W4:Y:S01]  /*1110*/  LDCU.64 UR8, c[0x0][0x408] ;  /* 0x00008100ff0877ac */ /* 0x000f220008000a00 */
[----:B------:R-:W-:Y:S01]  /*1120*/  IADD3 R6, P4, PT, R5, 0x40, RZ ;  /* 0x0000004005067810 */ /* 0x000fe20007f9e0ff */
[----:B-1----:R-:W-:Y:S01]  /*1130*/  IMAD.MOV.U32 R16, RZ, RZ, R2 ;  /* 0x000000ffff107224 */ /* 0x002fe200078e0002 */
        /* <DEDUP_REMOVED lines=9> */
[----:B--23--:R-:W-:Y:S01]  /*11d0*/  LEA R20, P6, R16, UR4, 0x1 ;  /* 0x0000000410147c11 */ /* 0x00cfe2000f8c08ff */
[----:B------:R-:W-:-:S05]  /*11e0*/  IMAD.IADD R4, R17, 0x1, R4 ;  /* 0x0000000111047824 */ /* 0x000fca00078e0204 */
[----:B------:R-:W-:-:S05]  /*11f0*/  LEA.HI.X R21, R16, UR5, R4, 0x1, P6 ;  /* 0x0000000510157c11 */ /* 0x000fca000b0f0c04 */
[----:B------:R4:W-:Y:S04]  /*1200*/  @!P5 STG.E.128 desc[UR26][R20.64], RZ ;  /* 0x000000ff1400d986 */ /* 0x0009e8000c101d1a */
[----:B------:R4:W-:Y:S02]  /*1210*/  @!P4 STG.E.128 desc[UR26][R20.64+0x80], RZ ;  /* 0x000080ff1400c986 */ /* 0x0009e4000c101d1a */
.L_x_938:
[----:B------:R-:W-:Y:S05]  /*1220*/  BSYNC.RECONVERGENT B0 ;  /* 0x0000000000007941 */ /* 0x000fea0003800200 */
.L_x_937:
[----:B------:R-:W-:Y:S01]  /*1230*/  BSSY.RECONVERGENT B0, `(.L_x_939) ;  /* 0x0000014000007945 */ /* 0x000fe20003800200 */
[----:B------:R-:W-:-:S03]  /*1240*/  ISETP.GE.OR P5, PT, R219, UR29, P1 ;  /* 0x0000001ddb007c0c */ /* 0x000fc60008fa6670 */
[----:B------:R-:W-:Y:S10]  /*1250*/  @P0 BRA `(.L_x_940) ;  /* 0x0000000000440947 */ /* 0x000ff40003800000 */
[----:B------:R-:W5:Y:S01]  /*1260*/  LDCU.64 UR8, c[0x0][0x408] ;  /* 0x00008100ff0877ac */ /* 0x000f620008000a00 */
[----:B------:R-:W-:Y:S01]  /*1270*/  IADD3 R6, P0, PT, R5, 0x50, RZ ;  /* 0x0000005005067810 */ /* 0x000fe20007f1e0ff */
[----:B-1----:R-:W-:Y:S01]  /*1280*/  IMAD.MOV.U32 R16, RZ, RZ, R2 ;  /* 0x000000ffff107224 */ /* 0x002fe200078e0002 */
        /* <DEDUP_REMOVED lines=9> */
[----:B--234-:R-:W-:Y:S01]  /*1320*/  LEA R20, P6, R16, UR4, 0x1 ;  /* 0x0000000410147c11 */ /* 0x01cfe2000f8c08ff */
[----:B------:R-:W-:-:S05]  /*1330*/  IMAD.IADD R4, R17, 0x1, R4 ;  /* 0x0000000111047824 */ /* 0x000fca00078e0204 */
[----:B------:R-:W-:-:S05]  /*1340*/  LEA.HI.X R21, R16, UR5, R4, 0x1, P6 ;  /* 0x0000000510157c11 */ /* 0x000fca000b0f0c04 */
[----:B------:R1:W-:Y:S04]  /*1350*/  @!P4 STG.E.128 desc[UR26][R20.64], RZ ;  /* 0x000000ff1400c986 */ /* 0x0003e8000c101d1a */
[----:B------:R1:W-:Y:S02]  /*1360*/  @!P0 STG.E.128 desc[UR26][R20.64+0x80], RZ ;  /* 0x000080ff14008986 */ /* 0x0003e4000c101d1a */
.L_x_940:
[----:B------:R-:W-:Y:S05]  /*1370*/  BSYNC.RECONVERGENT B0 ;  /* 0x0000000000007941 */ /* 0x000fea0003800200 */
.L_x_939:
        /* <DEDUP_REMOVED lines=20> */
.L_x_942:
[----:B------:R-:W-:Y:S05]  /*14c0*/  BSYNC.RECONVERGENT B0 ;  /* 0x0000000000007941 */ /* 0x000fea0003800200 */
.L_x_941:
[----:B------:R-:W-:Y:S01]  /*14d0*/  BSSY.RECONVERGENT B0, `(.L_x_943) ;  /* 0x0000013000007945 */ /* 0x000fe20003800200 */
[----:B------:R-:W-:-:S03]  /*14e0*/  ISETP.GE.OR P6, PT, R12, UR29, P1 ;  /* 0x0000001d0c007c0c */ /* 0x000fc60008fc6670 */
[----:B------:R-:W-:Y:S10]  /*14f0*/  @P2 BRA `(.L_x_944) ;  /* 0x0000000000402947 */ /* 0x000ff40003800000 */
[----:B------:R-:W5:Y:S01]  /*1500*/  LDCU.64 UR8, c[0x0][0x408] ;  /* 0x00008100ff0877ac */ /* 0x000f620008000a00 */
[----:B------:R-:W-:Y:S02]  /*1510*/  IADD3 R5, P2, PT, R5, 0x70, RZ ;  /* 0x0000007005057810 */ /* 0x000fe40007f5e0ff */
        /* <DEDUP_REMOVED lines=14> */
.L_x_944:
[----:B------:R-:W-:Y:S05]  /*1600*/  BSYNC.RECONVERGENT B0 ;  /* 0x0000000000007941 */ /* 0x000fea0003800200 */
.L_x_943:
[----:B------:R-:W-:Y:S04]  /*1610*/  BSSY.RECONVERGENT B0, `(.L_x_945) ;  /* 0x000000a000007945 */ /* 0x000fe80003800200 */
[----:B------:R-:W-:Y:S05]  /*1620*/  @P5 BRA `(.L_x_946) ;  /* 0x0000000000205947 */ /* 0x000fea0003800000 */
[----:B------:R-:W5:Y:S01]  /*1630*/  LDCU.64 UR4, c[0x0][0x420] ;  /* 0x00008400ff0477ac */ /* 0x000f620008000a00 */
[----:B------:R-:W-:-:S05]  /*1640*/  IMAD R0, R219, UR6, RZ ;  /* 0x00000006db007c24 */ /* 0x000fca000f8e02ff */
[----:B--2---:R-:W-:-:S04]  /*1650*/  IADD3 R2, P2, PT, R0, UR7, RZ ;  /* 0x0000000700027c10 */ /* 0x004fc8000ff5e0ff */
[----:B------:R-:W-:Y:S02]  /*1660*/  LEA.HI.X.SX32 R0, R0, UR10, 0x1, P2 ;  /* 0x0000000a00007c11 */ /* 0x000fe400090f0eff */
[----:B-----5:R-:W-:-:S04]  /*1670*/  LEA R4, P2, R2, UR4, 0x2 ;  /* 0x0000000402047c11 */ /* 0x020fc8000f8410ff */
[----:B------:R-:W-:Y:S01]  /*1680*/  LEA.HI.X R5, R2, UR5, R0, 0x2, P2 ;  /* 0x0000000502057c11 */ /* 0x000fe200090f1400 */
[----:B------:R-:W-:-:S05]  /*1690*/  IMAD.MOV.U32 R0, RZ, RZ, 0x7f800000 ;  /* 0x7f800000ff007424 */ /* 0x000fca00078e00ff */
[----:B------:R2:W-:Y:S03]  /*16a0*/  STG.E desc[UR26][R4.64], R0 ;  /* 0x0000000004007986 */ /* 0x0005e6000c10191a */
.L_x_946:
[----:B------:R-:W-:Y:S05]  /*16b0*/  BSYNC.RECONVERGENT B0 ;  /* 0x0000000000007941 */ /* 0x000fea0003800200 */
.L_x_945:
        /* <DEDUP_REMOVED lines=8> */
[----:B--2---:R-:W-:-:S05]  /*1740*/  IMAD R0, R13, UR6, RZ ;  /* 0x000000060d007c24 */ /* 0x004fca000f8e02ff */
[----:B------:R-:W-:-:S04]  /*1750*/  IADD3 R2, P0, PT, R0, UR7, RZ ;  /* 0x0000000700027c10 */ /* 0x000fc8000ff1e0ff */
[----:B------:R-:W-:Y:S02]  /*1760*/  LEA.HI.X.SX32 R0, R0, UR10, 0x1, P0 ;  /* 0x0000000a00007c11 */ /* 0x000fe400080f0eff */
[----:B-----5:R-:W-:-:S04]  /*1770*/  LEA R4, P0, R2, UR4, 0x2 ;  /* 0x0000000402047c11 */ /* 0x020fc8000f8010ff */
[----:B------:R-:W-:Y:S01]  /*1780*/  LEA.HI.X R5, R2, UR5, R0, 0x2, P0 ;  /* 0x0000000502057c11 */ /* 0x000fe200080f1400 */
[----:B------:R-:W-:-:S05]  /*1790*/  IMAD.MOV.U32 R0, RZ, RZ, 0x7f800000 ;  /* 0x7f800000ff007424 */ /* 0x000fca00078e00ff */
[----:B------:R2:W-:Y:S03]  /*17a0*/  STG.E desc[UR26][R4.64], R0 ;  /* 0x0000000004007986 */ /* 0x0005e6000c10191a */
.L_x_948:
[----:B------:R-:W-:Y:S05]  /*17b0*/  BSYNC.RECONVERGENT B0 ;  /* 0x0000000000007941 */ /* 0x000fea0003800200 */
.L_x_947:
[----:B------:R-:W-:Y:S04]  /*17c0*/  BSSY.RECONVERGENT B0, `(.L_x_949) ;  /* 0x000000a000007945 */ /* 0x000fe80003800200 */
[----:B------:R-:W-:Y:S05]  /*17d0*/  @P6 BRA `(.L_x_950) ;  /* 0x0000000000206947 */ /* 0x000fea0003800000 */
        /* <DEDUP_REMOVED lines=8> */
.L_x_950:
[----:B------:R-:W-:Y:S05]  /*1860*/  BSYNC.RECONVERGENT B0 ;  /* 0x0000000000007941 */ /* 0x000fea0003800200 */
.L_x_949:
        /* <DEDUP_REMOVED lines=10> */
.L_x_952:
[----:B------:R-:W-:Y:S05]  /*1910*/  BSYNC.RECONVERGENT B0 ;  /* 0x0000000000007941 */ /* 0x000fea0003800200 */
.L_x_951:
        /* <DEDUP_REMOVED lines=10> */
.L_x_954:
[----:B------:R-:W-:Y:S05]  /*19c0*/  BSYNC.RECONVERGENT B0 ;  /* 0x0000000000007941 */ /* 0x000fea0003800200 */
.L_x_953:
        /* <DEDUP_REMOVED lines=10> */
.L_x_956:
[----:B------:R-:W-:Y:S05]  /*1a70*/  BSYNC.RECONVERGENT B0 ;  /* 0x0000000000007941 */ /* 0x000fea0003800200 */
.L_x_955:
        /* <DEDUP_REMOVED lines=10> */
.L_x_958:
[----:B------:R-:W-:Y:S05]  /*1b20*/  BSYNC.RECONVERGENT B0 ;  /* 0x0000000000007941 */ /* 0x000fea0003800200 */
.L_x_957:
[----:B------:R-:W-:Y:S05]  /*1b30*/  @P1 EXIT ;  /* 0x000000000000194d */ /* 0x000fea0003800000 */
[----:B------:R-:W5:Y:S01]  /*1b40*/  LDCU.64 UR4, c[0x0][0x420] ;  /* 0x00008400ff0477ac */ /* 0x000f620008000a00 */
[----:B--2---:R-:W-:-:S05]  /*1b50*/  IMAD R0, R7, UR6, RZ ;  /* 0x0000000607007c24 */ /* 0x004fca000f8e02ff */
[----:B------:R-:W-:-:S04]  /*1b60*/  IADD3 R2, P0, PT, R0, UR7, RZ ;  /* 0x0000000700027c10 */ /* 0x000fc8000ff1e0ff */
[----:B------:R-:W-:Y:S02]  /*1b70*/  LEA.HI.X.SX32 R0, R0, UR10, 0x1, P0 ;  /* 0x0000000a00007c11 */ /* 0x000fe400080f0eff */
[----:B-----5:R-:W-:-:S04]  /*1b80*/  LEA R4, P0, R2, UR4, 0x2 ;  /* 0x0000000402047c11 */ /* 0x020fc8000f8010ff */
[----:B------:R-:W-:Y:S01]  /*1b90*/  LEA.HI.X R5, R2, UR5, R0, 0x2, P0 ;  /* 0x0000000502057c11 */ /* 0x000fe200080f1400 */
[----:B------:R-:W-:-:S05]  /*1ba0*/  IMAD.MOV.U32 R0, RZ, RZ, 0x7f800000 ;  /* 0x7f800000ff007424 */ /* 0x000fca00078e00ff */
[----:B------:R-:W-:Y:S01]  /*1bb0*/  STG.E desc[UR26][R4.64], R0 ;  /* 0x0000000004007986 */ /* 0x000fe2000c10191a */
[----:B------:R-:W-:Y:S05]  /*1bc0*/  EXIT ;  /* 0x000000000000794d */ /* 0x000fea0003800000 */
.L_x_927:
        /* <DEDUP_REMOVED lines=21> */
.L_x_959:
[----:B------:R-:W1:Y:S01]  /*1d20*/  LDCU.64 UR10, c[0x0][0x3b8] ;  /* 0x00007700ff0a77ac */ /* 0x000e620008000a00 */
[----:B------:R-:W-:-:S04]  /*1d30*/  UIADD3 UR15, UPT, UPT, UR12, UR13, URZ ;  /* 0x0000000d0c0f7290 */ /* 0x000fc8000fffe0ff */
[----:B-1----:R-:W-:Y:S02]  /*1d40*/  UIMAD.WIDE.U32 UR6, UR15, UR10, URZ ;  /* 0x0000000a0f0672a5 */ /* 0x002fe4000f8e00ff */
[----:B------:R-:W-:-:S04]  /*1d50*/  UIMAD UR15, UR15, UR11, URZ ;  /* 0x0000000b0f0f72a4 */ /* 0x000fc8000f8e02ff */
[----:B------:R-:W-:Y:S02]  /*1d60*/  UIADD3 UR15, UPT, UPT, UR7, UR15, URZ ;  /* 0x0000000f070f7290 */ /* 0x000fe4000fffe0ff */
.L_x_960:
        /* <DEDUP_REMOVED lines=38> */
.L_x_961:
[----:B------:R-:W1:Y:S01]  /*1fd0*/  LDCU.64 UR8, c[0x0][0x3c0] ;  /* 0x00007800ff0877ac */ /* 0x000e620008000a00 */
[----:B------:R-:W-:-:S04]  /*1fe0*/  UIADD3 UR12, UPT, UPT, UR12, UR13, URZ ;  /* 0x0000000d0c0c7290 */ /* 0x000fc8000fffe0ff */
[----:B-1----:R-:W-:Y:S02]  /*1ff0*/  UIMAD.WIDE.U32 UR34, UR12, UR8, URZ ;  /* 0x000000080c2272a5 */ /* 0x002fe4000f8e00ff */
[----:B------:R-:W-:-:S04]  /*2000*/  UIMAD UR12, UR12, UR9, URZ ;  /* 0x000000090c0c72a4 */ /* 0x000fc8000f8e02ff */
[----:B------:R-:W-:-:S12]  /*2010*/  UIADD3 UR17, UPT, UPT, UR35, UR12, URZ ;  /* 0x0000000c23117290 */ /* 0x000fd8000fffe0ff */
.L_x_962:
[----:B------:R-:W-:Y:S01]  /*2020*/  IMAD.SHL.U32 R234, R219, 0x8, RZ ;  /* 0x00000008dbea7824 */ /* 0x000fe200078e00ff */
[--C-:B------:R-:W-:Y:S01]  /*2030*/  SHF.R.U32.HI R4, RZ, 0x3, R219.reuse ;  /* 0x00000003ff047819 */ /* 0x100fe200000116db */
[----:B------:R-:W1:Y:S01]  /*2040*/  S2UR UR24, SR_CgaCtaId ;  /* 0x00000000001879c3 */ /* 0x000e620000008800 */
[----:B------:R-:W-:Y:S01]  /*2050*/  SHF.R.S32.HI R223, RZ, 0x1f, R2 ;  /* 0x0000001fffdf7819 */ /* 0x000fe20000011402 */
[----:B------:R-:W2:Y:S01]  /*2060*/  LDCU.64 UR12, c[0x0][0x3c8] ;  /* 0x00007900ff0c77ac */ /* 0x000ea20008000a00 */
[----:B------:R-:W-:Y:S01]  /*2070*/  LOP3.LUT R218, R234, 0x38, RZ, 0xc0, !PT ;  /* 0x00000038eada7812 */ /* 0x000fe200078ec0ff */
[----:B------:R-:W-:Y:S01]  /*2080*/  VIADD R5, R4, 0x20 ;  /* 0x0000002004057836 */ /* 0x000fe20000000000 */
[----:B------:R-:W-:Y:S01]  /*2090*/  LOP3.LUT R3, R234, 0x1f8, RZ, 0xc0, !PT ;  /* 0x000001f8ea037812 */ /* 0x000fe200078ec0ff */
[----:B------:R-:W-:Y:S01]  /*20a0*/  UIADD3 UR18, UPT, UPT, -UR25, UR29, URZ ;  /* 0x0000001d19127290 */ /* 0x000fe2000fffe1ff */
[C---:B------:R-:W-:Y:S01]  /*20b0*/  IADD3 R6, P5, PT, R218.reuse, UR6, RZ ;  /* 0x00000006da067c10 */ /* 0x040fe2000ffbe0ff */
[----:B------:R-:W3:Y:S01]  /*20c0*/  LDCU.128 UR4, c[0x0][0x3d0] ;  /* 0x00007a00ff0477ac */ /* 0x000ee20008000c00 */
[----:B------:R-:W-:Y:S01]  /*20d0*/  IADD3 R10, P4, PT, R218, UR34, RZ ;  /* 0x00000022da0a7c10 */ /* 0x000fe2000ff9e0ff */
[----:B------:R-:W-:Y:S01]  /*20e0*/  VIADD R0, R4, 0x30 ;  /* 0x0000003004007836 */ /* 0x000fe20000000000 */
[----:B------:R-:W-:Y:S01]  /*20f0*/  IADD3 R12, P0, PT, R218, UR14, RZ ;  /* 0x0000000eda0c7c10 */ /* 0x000fe2000ff1e0ff */
[----:B------:R-:W-:Y:S01]  /*2100*/  UIMAD.WIDE.U32 UR32, UR32, 0x80, URZ ;  /* 0x00000080202078a5 */ /* 0x000fe2000f8e00ff */
[----:B------:R-:W-:Y:S01]  /*2110*/  IADD3.X R7, PT, PT, RZ, UR15, RZ, P5, !PT ;  /* 0x0000000fff077c10 */ /* 0x000fe2000affe4ff */
[----:B------:R-:W-:Y:S01]  /*2120*/  IMAD.X R11, RZ, RZ, UR17, P4 ;  /* 0x00000011ff0b7e24 */ /* 0x000fe2000a0e06ff */
[----:B------:R-:W-:Y:S01]  /*2130*/  LOP3.LUT R3, R3, 0x38, R219, 0x78, !PT ;  /* 0x0000003803037812 */ /* 0x000fe200078e78db */
[----:B------:R-:W-:Y:S01]  /*2140*/  IMAD.X R13, RZ, RZ, UR16, P0 ;  /* 0x00000010ff0d7e24 */ /* 0x000fe200080e06ff */
[----:B------:R-:W4:Y:S01]  /*2150*/  LDCU.64 UR16, c[0x0][0x390] ;  /* 0x00007200ff1077ac */ /* 0x000f220008000a00 */
[C---:B------:R-:W-:Y:S01]  /*2160*/  IMAD.WIDE.U32 R6, R4.reuse, UR10, R6 ;  /* 0x0000000a04067c25 */ /* 0x040fe2000f8e0006 */
[----:B------:R-:W-:Y:S01]  /*2170*/  LOP3.LUT R234, R3, 0x1e00, R234, 0xf8, !PT ;  /* 0x00001e0003ea7812 */ /* 0x000fe200078ef8ea */
[----:B------:R-:W-:Y:S01]  /*2180*/  BSSY.RECONVERGENT B0, `(.L_x_963) ;  /* 0x000003e000007945 */ /* 0x000fe20003800200 */
[----:B------:R-:W5:Y:S01]  /*2190*/  LDCU.64 UR14, c[0x0][0x388] ;  /* 0x00007100ff0e77ac */ /* 0x000f620008000a00 */
[----:B------:R-:W-:Y:S01]  /*21a0*/  IMAD.WIDE.U32 R10, R4, UR8, R10 ;  /* 0x00000008040a7c25 */ /* 0x000fe2000f8e000a */
[----:B------:R-:W-:-:S02]  /*21b0*/  ISETP.GE.AND P3, PT, R5, UR18, PT ;  /* 0x0000001205007c0c */ /* 0x000fc4000bf66270 */
[----:B------:R-:W-:Y:S01]  /*21c0*/  ISETP.GE.AND P1, PT, R0, UR18, PT ;  /* 0x0000001200007c0c */ /* 0x000fe2000bf26270 */
[C---:B---3--:R-:W-:Y:S01]  /*21d0*/  IMAD R227, R223.reuse, UR4, RZ ;  /* 0x00000004dfe37c24 */ /* 0x048fe2000f8e02ff */
[----:B------:R-:W-:Y:S01]  /*21e0*/  LOP3.LUT R235, R218, 0x40, RZ, 0xfc, !PT ;  /* 0x00000040daeb7812 */ /* 0x000fe200078efcff */
[C---:B------:R-:W-:Y:S02]  /*21f0*/  IMAD R7, R4.reuse, UR11, R7 ;  /* 0x0000000b04077c24 */ /* 0x040fe4000f8e0207 */
[----:B------:R-:W-:Y:S02]  /*2200*/  IMAD R223, R223, UR6, RZ ;  /* 0x00000006dfdf7c24 */ /* 0x000fe4000f8e02ff */
[----:B------:R-:W-:Y:S02]  /*2210*/  IMAD R11, R4, UR9, R11 ;  /* 0x00000009040b7c24 */ /* 0x000fe4000f8e020b */
[C---:B------:R-:W-:Y:S02]  /*2220*/  IMAD R227, R2.reuse, UR5, R227 ;  /* 0x0000000502e37c24 */ /* 0x040fe4000f8e02e3 */
[----:B------:R-:W-:Y:S01]  /*2230*/  IMAD.WIDE.U32 R6, R2, UR4, R6 ;  /* 0x0000000402067c25 */ /* 0x000fe2000f8e0006 */
[----:B------:R-:W-:-:S03]  /*2240*/  USHF.L.U64.HI UR4, UR10, 0x5, UR11 ;  /* 0x000000050a047899 */ /* 0x000fc6000801020b */
[C---:B------:R-:W-:Y:S01]  /*2250*/  IMAD R223, R2.reuse, UR7, R223 ;  /* 0x0000000702df7c24 */ /* 0x040fe2000f8e02df */
[----:B------:R-:W-:Y:S01]  /*2260*/  IADD3 R227, PT, PT, R7, R227, RZ ;  /* 0x000000e307e37210 */ /* 0x000fe20007ffe0ff */
[----:B------:R-:W-:Y:S01]  /*2270*/  IMAD.WIDE.U32 R2, R2, UR6, R10 ;  /* 0x0000000602027c25 */ /* 0x000fe2000f8e000a */
[----:B-----5:R-:W-:Y:S01]  /*2280*/  LEA R228, P4, R6, UR14, 0x1 ;  /* 0x0000000e06e47c11 */ /* 0x020fe2000f8808ff */
[----:B------:R-:W-:Y:S02]  /*2290*/  USHF.L.U32 UR14, UR10, 0x5, URZ ;  /* 0x000000050a0e7899 */ /* 0x000fe400080006ff */
[----:B------:R-:W-:Y:S01]  /*22a0*/  IMAD.IADD R223, R3, 0x1, R223 ;  /* 0x0000000103df7824 */ /* 0x000fe200078e02df */
[----:B----4-:R-:W-:Y:S01]  /*22b0*/  LEA R226, P0, R2, UR16, 0x1 ;  /* 0x0000001002e27c11 */ /* 0x010fe2000f8008ff */
[----:B--2---:R-:W-:Y:S01]  /*22c0*/  IMAD.U32 R8, RZ, RZ, UR12 ;  /* 0x0000000cff087e24 */ /* 0x004fe2000f8e00ff */
[----:B------:R-:W-:Y:S01]  /*22d0*/  UMOV UR12, 0x400 ;  /* 0x00000400000c7882 */ /* 0x000fe20000000000 */
[----:B------:R-:W-:Y:S01]  /*22e0*/  VIADD R0, R4, 0x40 ;  /* 0x0000004004007836 */ /* 0x000fe20000000000 */
[----:B------:R-:W-:Y:S01]  /*22f0*/  LEA.HI.X R223, R2, UR17, R223, 0x1, P0 ;  /* 0x0000001102df7c11 */ /* 0x000fe200080f0cdf */
[----:B------:R-:W-:Y:S01]  /*2300*/  IMAD.WIDE.U32 R8, R8, UR22, R12 ;  /* 0x0000001608087c25 */ /* 0x000fe2000f8e000c */
[C---:B------:R-:W-:Y:S01]  /*2310*/  ISETP.GE.AND P0, PT, R4.reuse, UR18, PT ;  /* 0x0000001204007c0c */ /* 0x040fe2000bf06270 */
[----:B-1----:R-:W-:Y:S01]  /*2320*/  ULEA UR5, UR24, UR12, 0x18 ;  /* 0x0000000c18057291 */ /* 0x002fe2000f8ec0ff */
[----:B------:R-:W-:Y:S01]  /*2330*/  MOV R12, UR13 ;  /* 0x0000000d000c7c02 */ /* 0x000fe20008000f00 */
[----:B------:R-:W-:Y:S01]  /*2340*/  VIADD R5, R4, 0x10 ;  /* 0x0000001004057836 */ /* 0x000fe20000000000 */
[----:B------:R-:W-:Y:S01]  /*2350*/  LEA.HI.X R227, R6, UR15, R227, 0x1, P4 ;  /* 0x0000000f06e37c11 */ /* 0x000fe2000a0f0ce3 */
[----:B------:R-:W-:Y:S01]  /*2360*/  UIADD3 UR15, UPT, UPT, UR20, -0x1, URZ ;  /* 0xffffffff140f7890 */ /* 0x000fe2000fffe0ff */
[----:B------:R-:W-:Y:S01]  /*2370*/  ISETP.GE.AND P2, PT, R0, UR18, PT ;  /* 0x0000001200007c0c */ /* 0x000fe2000bf46270 */
[----:B------:R-:W-:Y:S01]  /*2380*/  USHF.L.U64.HI UR16, UR10, 0x4, UR11 ;  /* 0x000000040a107899 */ /* 0x000fe2000801020b */
[----:B------:R-:W-:Y:S01]  /*2390*/  ISETP.GE.AND P4, PT, R5, UR18, PT ;  /* 0x0000001205007c0c */ /* 0x000fe2000bf86270 */
[C---:B------:R-:W-:Y:S01]  /*23a0*/  VIADD R2, R4.reuse, 0x50 ;  /* 0x0000005004027836 */ /* 0x040fe20000000000 */
[----:B------:R-:W-:Y:S01]  /*23b0*/  LOP3.LUT R3, R4, UR32, RZ, 0xfc, !PT ;  /* 0x0000002004037c12 */ /* 0x000fe2000f8efcff */
[----:B------:R-:W-:Y:S01]  /*23c0*/  IMAD R13, R12, UR22, R9 ;  /* 0x000000160c0d7c24 */ /* 0x000fe2000f8e0209 */
[----:B------:R-:W-:Y:S01]  /*23d0*/  LEA R234, R234, UR5, 0x1 ;  /* 0x00000005eaea7c11 */ /* 0x000fe2000f8e08ff */
[----:B------:R-:W-:Y:S08]  /*23e0*/  @P0 BRA `(.L_x_964) ;  /* 0x00000000005c0947 */ /* 0x000ff00003800000 */
        /* <DEDUP_REMOVED lines=23> */
.L_x_964:
[----:B------:R-:W-:Y:S05]  /*2560*/  BSYNC.RECONVERGENT B0 ;  /* 0x0000000000007941 */ /* 0x000fea0003800200 */
.L_x_963:
[----:B------:R-:W-:Y:S01]  /*2570*/  USHF.L.U32 UR17, UR10, 0x4, URZ ;  /* 0x000000040a117899 */ /* 0x000fe200080006ff */
[----:B------:R-:W-:Y:S01]  /*2580*/  BSSY.RECONVERGENT B0, `(.L_x_965) ;  /* 0x000001d000007945 */ /* 0x000fe20003800200 */
[----:B------:R-:W-:Y:S02]  /*2590*/  ISETP.GE.AND P0, PT, R2, UR18, PT ;  /* 0x0000001202007c0c */ /* 0x000fe4000bf06270 */
[----:B------:R-:W-:Y:S01]  /*25a0*/  IADD3 R0, PT, PT, R4, 0x60, RZ ;  /* 0x0000006004007810 */ /* 0x000fe20007ffe0ff */
[----:B------:R-:W-:Y:S10]  /*25b0*/  @P4 BRA `(.L_x_966) ;  /* 0x0000000000644947 */ /* 0x000ff40003800000 */
        /* <DEDUP_REMOVED lines=25> */
.L_x_966:
[----:B------:R-:W-:Y:S05]  /*2750*/  BSYNC.RECONVERGENT B0 ;  /* 0x0000000000007941 */ /* 0x000fea0003800200 */
.L_x_965:
[----:B------:R-:W-:Y:S01]  /*2760*/  USHF.L.U64.HI UR34, UR8, 0x5, UR9 ;  /* 0x0000000508227899 */ /* 0x000fe20008010209 */
[----:B------:R-:W-:Y:S01]  /*2770*/  BSSY.RECONVERGENT B0, `(.L_x_967) ;  /* 0x000001d000007945 */ /* 0x000fe20003800200 */
[----:B------:R-:W-:Y:S02]  /*2780*/  ISETP.GE.AND P6, PT, R0, UR18, PT ;  /* 0x0000001200007c0c */ /* 0x000fe4000bfc6270 */
[----:B------:R-:W-:Y:S01]  /*2790*/  IADD3 R0, PT, PT, R4, 0x70, RZ ;  /* 0x0000007004007810 */ /* 0x000fe20007ffe0ff */
[----:B------:R-:W-:Y:S05]  /*27a0*/  @P3 BRA `(.L_x_968) ;  /* 0x0000000000643947 */ /* 0x000fea0003800000 */
        /* <DEDUP_REMOVED lines=25> */
.L_x_968:
[----:B------:R-:W-:Y:S05]  /*2940*/  BSYNC.RECONVERGENT B0 ;  /* 0x0000000000007941 */ /* 0x000fea0003800200 */
.L_x_967:
[----:B------:R-:W-:Y:S01]  /*2950*/  UIMAD UR35, UR15, -0x20, UR28 ;  /* 0xffffffe00f2378a4 */ /* 0x000fe2000f8e021c */
[----:B------:R-:W-:Y:S01]  /*2960*/  BSSY.RECONVERGENT B0, `(.L_x_969) ;  /* 0x000001c000007945 */ /* 0x000fe20003800200 */
[----:B------:R-:W-:-:S03]  /*2970*/  ISETP.GE.AND P5, PT, R0, UR18, PT ;  /* 0x0000001200007c0c */ /* 0x000fc6000bfa6270 */
[----:B------:R-:W-:Y:S10]  /*2980*/  @P1 BRA `(.L_x_970) ;  /* 0x0000000000641947 */ /* 0x000ff40003800000 */
[----:B------:R-:W4:Y:S01]  /*2990*/  LDCU.64 UR12, c[0x0][0x3b0] ;  /* 0x00007600ff0c77ac */ /* 0x000f220008000a00 */
[----:B------:R-:W-:Y:S01]  /*29a0*/  IADD3 R0, P1, PT, R3, 0x30, RZ ;  /* 0x0000003003007810 */ /* 0x000fe20007f3e0ff */
[----:B------:R-:W-:Y:S01]  /*29b0*/  IMAD.MOV.U32 R6, RZ, RZ, R8 ;  /* 0x000000ffff067224 */ /* 0x000fe200078e0008 */
[----:B------:R-:W-:Y:S01]  /*29c0*/  MOV R7, R13 ;  /* 0x0000000d00077202 */ /* 0x000fe20000000f00 */
[----:B------:R-:W5:Y:S02]  /*29d0*/  LDCU UR36, c[0x0][0x440] ;  /* 0x00008800ff2477ac */ /* 0x000f640008000800 */
[----:B------:R-:W-:Y:S01]  /*29e0*/  IMAD.X R2, RZ, RZ, UR33, P1 ;  /* 0x00000021ff027e24 */ /* 0x000fe200088e06ff */
[----:B------:R-:W1:Y:S03]  /*29f0*/  LDCU.64 UR6, c[0x0][0x380] ;  /* 0x00007000ff0677ac */ /* 0x000e660008000a00 */
[----:B----4-:R-:W-:-:S02]  /*2a00*/  IMAD R2, R2, UR12, RZ ;  /* 0x0000000c02027c24 */ /* 0x010fc4000f8e02ff */
[----:B------:R-:W-:Y:S01]  /*2a10*/  IMAD.WIDE.U32 R6, R0, UR12, R6 ;  /* 0x0000000c00067c25 */ /* 0x000fe2000f8e0006 */
[----:B-----5:R-:W-:-:S03]  /*2a20*/  ISETP.GE.AND P3, PT, R218, UR36, PT ;  /* 0x00000024da007c0c */ /* 0x020fc6000bf66270 */
        /* <DEDUP_REMOVED lines=15> */
.L_x_970:
[----:B------:R-:W-:Y:S05]  /*2b20*/  BSYNC.RECONVERGENT B0 ;  /* 0x0000000000007941 */ /* 0x000fea0003800200 */
.L_x_969:
[----:B------:R-:W-:Y:S01]  /*2b30*/  USHF.L.U32 UR36, UR8, 0x5, URZ ;  /* 0x0000000508247899 */ /* 0x000fe200080006ff */
[----:B------:R-:W-:Y:S01]  /*2b40*/  BSSY.RECONVERGENT B0, `(.L_x_971) ;  /* 0x000001c000007945 */ /* 0x000fe20003800200 */
[----:B------:R-:W-:-:S03]  /*2b50*/  ISETP.GE.AND P1, PT, R4, UR35, PT ;  /* 0x0000002304007c0c */ /* 0x000fc6000bf26270 */
[----:B------:R-:W-:Y:S10]  /*2b60*/  @P2 BRA `(.L_x_972) ;  /* 0x0000000000642947 */ /* 0x000ff40003800000 */
[----:B------:R-:W5:Y:S01]  /*2b70*/  LDCU.64 UR12, c[0x0][0x3b0] ;  /* 0x00007600ff0c77ac */ /* 0x000f620008000a00 */
[----:B------:R-:W-:Y:S01]  /*2b80*/  IADD3 R0, P2, PT, R3, 0x40, RZ ;  /* 0x0000004003007810 */ /* 0x000fe20007f5e0ff */
[----:B------:R-:W-:Y:S01]  /*2b90*/  IMAD.MOV.U32 R6, RZ, RZ, R8 ;  /* 0x000000ffff067224 */ /* 0x000fe200078e0008 */
[----:B------:R-:W-:Y:S01]  /*2ba0*/  MOV R7, R13 ;  /* 0x0000000d00077202 */ /* 0x000fe20000000f00 */
[----:B------:R-:W1:Y:S02]  /*2bb0*/  LDCU UR37, c[0x0][0x440] ;  /* 0x00008800ff2577ac */ /* 0x000e640008000800 */
[----:B------:R-:W-:Y:S01]  /*2bc0*/  IMAD.X R2, RZ, RZ, UR33, P2 ;  /* 0x00000021ff027e24 */ /* 0x000fe200090e06ff */
[----:B------:R-:W4:Y:S03]  /*2bd0*/  LDCU.64 UR6, c[0x0][0x380] ;  /* 0x00007000ff0677ac */ /* 0x000f260008000a00 */
[----:B-----5:R-:W-:-:S02]  /*2be0*/  IMAD R2, R2, UR12, RZ ;  /* 0x0000000c02027c24 */ /* 0x020fc4000f8e02ff */
        /* <DEDUP_REMOVED lines=17> */
.L_x_972:
[----:B------:R-:W-:Y:S05]  /*2d00*/  BSYNC.RECONVERGENT B0 ;  /* 0x0000000000007941 */ /* 0x000fea0003800200 */
.L_x_971:
[----:B------:R-:W-:Y:S01]  /*2d10*/  UIMAD.WIDE.U32 UR38, UR14, UR15, URZ ;  /* 0x0000000f0e2672a5 */ /* 0x000fe2000f8e00ff */
[----:B------:R-:W-:Y:S01]  /*2d20*/  BSSY.RECONVERGENT B0, `(.L_x_973) ;  /* 0x000001c000007945 */ /* 0x000fe20003800200 */
[----:B------:R-:W-:-:S03]  /*2d30*/  ISETP.GE.AND P4, PT, R5, UR35, PT ;  /* 0x0000002305007c0c */ /* 0x000fc6000bf86270 */
[----:B------:R-:W-:Y:S10]  /*2d40*/  @P0 BRA `(.L_x_974) ;  /* 0x0000000000640947 */ /* 0x000ff40003800000 */
[----:B------:R-:W5:Y:S01]  /*2d50*/  LDCU.64 UR12, c[0x0][0x3b0] ;  /* 0x00007600ff0c77ac */ /* 0x000f620008000a00 */
[----:B------:R-:W-:Y:S01]  /*2d60*/  IADD3 R0, P0, PT, R3, 0x50, RZ ;  /* 0x0000005003007810 */ /* 0x000fe20007f1e0ff */
[----:B------:R-:W-:Y:S01]  /*2d70*/  IMAD.MOV.U32 R6, RZ, RZ, R8 ;  /* 0x000000ffff067224 */ /* 0x000fe200078e0008 */
[----:B------:R-:W-:Y:S01]  /*2d80*/  MOV R7, R13 ;  /* 0x0000000d00077202 */ /* 0x000fe20000000f00 */
[----:B------:R-:W2:Y:S02]  /*2d90*/  LDCU UR37, c[0x0][0x440] ;  /* 0x00008800ff2577ac */ /* 0x000ea40008000800 */
[----:B------:R-:W-:Y:S01]  /*2da0*/  IMAD.X R2, RZ, RZ, UR33, P0 ;  /* 0x00000021ff027e24 */ /* 0x000fe200080e06ff */
[----:B------:R-:W1:Y:S03]  /*2db0*/  LDCU.64 UR6, c[0x0][0x380] ;  /* 0x00007000ff0677ac */ /* 0x000e660008000a00 */
[----:B-----5:R-:W-:-:S02]  /*2dc0*/  IMAD R2, R2, UR12, RZ ;  /* 0x0000000c02027c24 */ /* 0x020fc4000f8e02ff */
[----:B------:R-:W-:Y:S01]  /*2dd0*/  IMAD.WIDE.U32 R6, R0, UR12, R6 ;  /* 0x0000000c00067c25 */ /* 0x000fe2000f8e0006 */
[----:B--2---:R-:W-:-:S03]  /*2de0*/  ISETP.GE.AND P2, PT, R218, UR37, PT ;  /* 0x00000025da007c0c */ /* 0x004fc6000bf46270 */
[----:B------:R-:W-:Y:S01]  /*2df0*/  IMAD R2, R0, UR13, R2 ;  /* 0x0000000d00027c24 */ /* 0x000fe2000f8e0202 */
[----:B------:R-:W-:Y:S02]  /*2e00*/  ISETP.GE.AND P0, PT, R235, UR37, PT ;  /* 0x00000025eb007c0c */ /* 0x000fe4000bf06270 */
[----:B-1--4-:R-:W-:Y:S01]  /*2e10*/  LEA R10, P3, R6, UR6, 0x1 ;  /* 0x00000006060a7c11 */ /* 0x012fe2000f8608ff */
        /* <DEDUP_REMOVED lines=12> */
.L_x_974:
[----:B------:R-:W-:Y:S05]  /*2ee0*/  BSYNC.RECONVERGENT B0 ;  /* 0x0000000000007941 */ /* 0x000fea0003800200 */
.L_x_973:
[----:B------:R-:W-:Y:S04]  /*2ef0*/  BSSY.RECONVERGENT B0, `(.L_x_975) ;  /* 0x000001b000007945 */ /* 0x000fe80003800200 */
[----:B------:R-:W-:Y:S05]  /*2f00*/  @P6 BRA `(.L_x_976) ;  /* 0x0000000000646947 */ /* 0x000fea0003800000 */
        /* <DEDUP_REMOVED lines=25> */
.L_x_976:
[----:B------:R-:W-:Y:S05]  /*30a0*/  BSYNC.RECONVERGENT B0 ;  /* 0x0000000000007941 */ /* 0x000fea0003800200 */
.L_x_975:
        /* <DEDUP_REMOVED lines=27> */
.L_x_978:
[----:B------:R-:W-:Y:S05]  /*3260*/  BSYNC.RECONVERGENT B0 ;  /* 0x0000000000007941 */ /* 0x000fea0003800200 */
.L_x_977:
[----:B------:R-:W-:Y:S01]  /*3270*/  UIMAD UR7, UR4, UR15, URZ ;  /* 0x0000000f040772a4 */ /* 0x000fe2000f8e02ff */
[----:B------:R-:W-:Y:S03]  /*3280*/  BSSY.RECONVERGENT B0, `(.L_x_979) ;  /* 0x0000015000007945 */ /* 0x000fe60003800200 */
[----:B------:R-:W-:Y:S01]  /*3290*/  UIADD3 UR7, UPT, UPT, UR39, UR7, URZ ;  /* 0x0000000727077290 */ /* 0x000fe2000fffe0ff */
[----:B------:R-:W-:Y:S11]  /*32a0*/  @P1 BRA `(.L_x_980) ;  /* 0x0000000000481947 */ /* 0x000ff60003800000 */
[----:B------:R-:W5:Y:S01]  /*32b0*/  LDCU UR6, c[0x0][0x440] ;  /* 0x00008800ff0677ac */ /* 0x000f620008000800 */
[----:B--2---:R-:W-:Y:S02]  /*32c0*/  IMAD.U32 R2, RZ, RZ, UR38 ;  /* 0x00000026ff027e24 */ /* 0x004fe4000f8e00ff */
[----:B------:R-:W-:Y:S02]  /*32d0*/  IMAD.U32 R0, RZ, RZ, UR7 ;  /* 0x00000007ff007e24 */ /* 0x000fe4000f8e00ff */
[----:B------:R-:W-:Y:S01]  /*32e0*/  IMAD.U32 R3, RZ, RZ, UR39 ;  /* 0x00000027ff037e24 */ /* 0x000fe2000f8e00ff */
        /* <DEDUP_REMOVED lines=14> */
.L_x_980:
[----:B------:R-:W-:Y:S05]  /*33d0*/  BSYNC.RECONVERGENT B0 ;  /* 0x0000000000007941 */ /* 0x000fea0003800200 */
.L_x_979:
[----:B------:R-:W-:Y:S04]  /*33e0*/  BSSY.RECONVERGENT B0, `(.L_x_981) ;  /* 0x0000015000007945 */ /* 0x000fe80003800200 */
[----:B------:R-:W-:Y:S05]  /*33f0*/  @P4 BRA `(.L_x_982) ;  /* 0x00000000004c4947 */ /* 0x000fea0003800000 */
[----:B------:R-:W5:Y:S01]  /*3400*/  LDCU UR6, c[0x0][0x440] ;  /* 0x00008800ff0677ac */ /* 0x000f620008000800 */
[----:B------:R-:W-:-:S04]  /*3410*/  UIADD3 UR11, UP0, UPT, UR17, UR38, URZ ;  /* 0x00000026110b7290 */ /* 0x000fc8000ff1e0ff */
[----:B------:R-:W-:Y:S02]  /*3420*/  UIADD3.X UR10, UPT, UPT, UR16, UR7, URZ, UP0, !UPT ;  /* 0x00000007100a7290 */ /* 0x000fe400087fe4ff */
[----:B--2---:R-:W-:-:S04]  /*3430*/  IMAD.U32 R2, RZ, RZ, UR11 ;  /* 0x0000000bff027e24 */ /* 0x004fc8000f8e00ff */
        /* <DEDUP_REMOVED lines=15> */
.L_x_982:
[----:B------:R-:W-:Y:S05]  /*3530*/  BSYNC.RECONVERGENT B0 ;  /* 0x0000000000007941 */ /* 0x000fea0003800200 */
.L_x_981:
[----:B------:R-:W5:Y:S01]  /*3540*/  LDCU UR6, c[0x0][0x3e0] ;  /* 0x00007c00ff0677ac */ /* 0x000f620008000800 */
[--C-:B------:R-:W-:Y:S01]  /*3550*/  SHF.R.U32.HI R222, RZ, 0x1, R219.reuse ;  /* 0x00000001ffde7819 */ /* 0x100fe200000116db */
[----:B------:R-:W0:Y:S01]  /*3560*/  LDGDEPBAR ;  /* 0x00000000000079af */ /* 0x000e220000000000 */
[----:B------:R-:W-:Y:S01]  /*3570*/  IMAD.U32 R0, RZ, RZ, UR25 ;  /* 0x00000019ff007e24 */ /* 0x000fe2000f8e00ff */
[----:B--2---:R-:W-:Y:S01]  /*3580*/  SHF.R.U32.HI R2, RZ, 0x2, R219 ;  /* 0x00000002ff027819 */ /* 0x004fe200000116db */
[----:B------:R-:W-:Y:S01]  /*3590*/  IMAD.U32 R76, RZ, RZ, UR28 ;  /* 0x0000001cff4c7e24 */ /* 0x000fe2000f8e00ff */
[----:B------:R-:W-:Y:S01]  /*35a0*/  LOP3.LUT R3, R222, 0x1f0, RZ, 0xc0, !PT ;  /* 0x000001f0de037812 */ /* 0x000fe200078ec0ff */
[----:B------:R-:W-:Y:S01]  /*35b0*/  UIMAD.WIDE.U32 UR36, UR36, UR15, URZ ;  /* 0x0000000f242472a5 */ /* 0x000fe2000f8e00ff */
[----:B------:R-:W-:Y:S01]  /*35c0*/  LOP3.LUT R2, R2, 0x7, RZ, 0xc0, !PT ;  /* 0x0000000702027812 */ /* 0x000fe200078ec0ff */
[----:B------:R-:W-:Y:S01]  /*35d0*/  UIMAD UR34, UR34, UR15, URZ ;  /* 0x0000000f222272a4 */ /* 0x000fe2000f8e02ff */
[----:B------:R-:W-:Y:S01]  /*35e0*/  IADD3 R0, PT, PT, R3, 0x1, R0 ;  /* 0x0000000103007810 */ /* 0x000fe20007ffe000 */
[C---:B------:R-:W-:Y:S01]  /*35f0*/  IMAD.SHL.U32 R221, R219.reuse, 0x20, RZ ;  /* 0x00000020dbdd7824 */ /* 0x040fe200078e00ff */
[C---:B------:R-:W-:Y:S01]  /*3600*/  LOP3.LUT P6, RZ, R219.reuse, 0x2, RZ, 0xc0, !PT ;  /* 0x00000002dbff7812 */ /* 0x040fe200078cc0ff */
[----:B------:R-:W-:Y:S01]  /*3610*/  IMAD.MOV.U32 R79, RZ, RZ, 0x20 ;  /* 0x00000020ff4f7424 */ /* 0x000fe200078e00ff */
[----:B------:R-:W-:Y:S01]  /*3620*/  IADD3 R0, PT, PT, R0, -UR29, R2 ;  /* 0x8000001d00007c10 */ /* 0x000fe2000fffe002 */
[----:B------:R-:W-:Y:S01]  /*3630*/  IMAD.MOV.U32 R2, RZ, RZ, 0x10 ;  /* 0x00000010ff027424 */ /* 0x000fe200078e00ff */
[C---:B------:R-:W-:Y:S01]  /*3640*/  LOP3.LUT P0, RZ, R219.reuse, 0x4, RZ, 0xc0, !PT ;  /* 0x00000004dbff7812 */ /* 0x040fe2000780c0ff */
[C---:B------:R-:W-:Y:S01]  /*3650*/  IMAD.SHL.U32 R214, R219.reuse, 0x40, RZ ;  /* 0x00000040dbd67824 */ /* 0x040fe200078e00ff */
[----:B-----5:R-:W-:Y:S01]  /*3660*/  UIMAD UR6, UR23, UR6, UR22 ;  /* 0x00000006170672a4 */ /* 0x020fe2000f8e0216 */
[----:B------:R-:W-:Y:S01]  /*3670*/  IADD3 R76, PT, PT, R0, UR21, R76 ;  /* 0x00000015004c7c10 */ /* 0x000fe2000fffe04c */
[----:B------:R-:W-:Y:S01]  /*3680*/  BSSY.RECONVERGENT B0, `(.L_x_983) ;  /* 0x0000025000007945 */ /* 0x000fe20003800200 */
[----:B------:R-:W-:Y:S01]  /*3690*/  LOP3.LUT R0, R219, 0x1f, RZ, 0xc0, !PT ;  /* 0x0000001fdb007812 */ /* 0x000fe200078ec0ff */
[----:B------:R-:W-:Y:S01]  /*36a0*/  USHF.L.U32 UR6, UR6, 0x5, URZ ;  /* 0x0000000506067899 */ /* 0x000fe200080006ff */
[----:B------:R-:W-:-:S02]  /*36b0*/  LOP3.LUT R221, R221, 0x7c00, RZ, 0xc0, !PT ;  /* 0x00007c00dddd7812 */ /* 0x000fc400078ec0ff */
[----:B------:R-:W-:Y:S01]  /*36c0*/  SEL R2, R2, 0xfffffff0, !P6 ;  /* 0xfffffff002027807 */ /* 0x000fe20007000000 */
[----:B------:R-:W-:Y:S01]  /*36d0*/  USHF.R.S32.HI UR7, URZ, 0x1f, UR6 ;  /* 0x0000001fff077899 */ /* 0x000fe20008011406 */
[----:B------:R-:W-:-:S04]  /*36e0*/  DEPBAR.LE SB0, 0x0 ;  /* 0x000080000000791a */ /* 0x000fc80000000000 */
[----:B------:R-:W-:Y:S01]  /*36f0*/  BAR.SYNC.DEFER_BLOCKING 0x0 ;  /* 0x0000000000007b1d */ /* 0x000fe20000010000 */
[----:B------:R-:W-:Y:S01]  /*3700*/  IADD3 R78, P3, P2, R78, UR6, R0 ;  /* 0x000000064e4e7c10 */ /* 0x000fe2000fa7e000 */
[----:B------:R-:W-:Y:S01]  /*3710*/  UIADD3 UR6, UPT, UPT, UR37, UR34, URZ ;  /* 0x0000002225067290 */ /* 0x000fe2000fffe0ff */
[----:B------:R-:W-:Y:S02]  /*3720*/  LOP3.LUT R0, R219, 0x8, RZ, 0xc0, !PT ;  /* 0x00000008db007812 */ /* 0x000fe400078ec0ff */
[----:B------:R-:W-:Y:S02]  /*3730*/  IADD3.X R84, PT, PT, R84, UR7, RZ, P3, P2 ;  /* 0x0000000754547c10 */ /* 0x000fe40009fe44ff */
[----:B------:R-:W-:Y:S02]  /*3740*/  SEL R79, R79, 0xffffffe0, !P0 ;  /* 0xffffffe04f4f7807 */ /* 0x000fe40004000000 */
[----:B------:R-:W-:Y:S02]  /*3750*/  LOP3.LUT R3, R214, 0x200, RZ, 0xc0, !PT ;  /* 0x00000200d6037812 */ /* 0x000fe400078ec0ff */
[----:B------:R-:W-:Y:S01]  /*3760*/  LOP3.LUT R213, R218, 0x1c0, R214, 0xf8, !PT ;  /* 0x000001c0dad57812 */ /* 0x000fe200078ef8d6 */
[----:B------:R-:W-:Y:S06]  /*3770*/  @P1 BRA `(.L_x_984) ;  /* 0x00000000004c1947 */ /* 0x000fec0003800000 */
        /* <DEDUP_REMOVED lines=19> */
.L_x_984:
[----:B------:R2:W-:Y:S04]  /*38b0*/  STS.128 [R234+0xa000], RZ ;  /* 0x00a000ffea007388 */ /* 0x0005e80000000c00 */
[----:B------:R2:W-:Y:S02]  /*38c0*/  STS.128 [R234+0xb000], RZ ;  /* 0x00b000ffea007388 */ /* 0x0005e40000000c00 */
.L_x_985:
[----:B------:R-:W-:Y:S05]  /*38d0*/  BSYNC.RECONVERGENT B0 ;  /* 0x0000000000007941 */ /* 0x000fea0003800200 */
.L_x_983:
[----:B------:R-:W-:Y:S01]  /*38e0*/  ISETP.GE.AND P1, PT, R5, UR35, PT ;  /* 0x0000002305007c0c */ /* 0x000fe2000bf26270 */
[----:B------:R-:W-:Y:S01]  /*38f0*/  BSSY.RECONVERGENT B0, `(.L_x_986) ;  /* 0x000001d000007945 */ /* 0x000fe20003800200 */
[C---:B------:R-:W-:Y:S02]  /*3900*/  LOP3.LUT R77, R213.reuse, 0x8, R222, 0x78, !PT ;  /* 0x00000008d54d7812 */ /* 0x040fe400078e78de */
[----:B------:R-:W-:Y:S02]  /*3910*/  LOP3.LUT R0, R213, R0, RZ, 0x3c, !PT ;  /* 0x00000000d5007212 */ /* 0x000fe400078e3cff */
[----:B------:R-:W-:Y:S02]  /*3920*/  LOP3.LUT R212, R214, 0x400, RZ, 0xc0, !PT ;  /* 0x00000400d6d47812 */ /* 0x000fe400078ec0ff */
[----:B------:R-:W-:-:S03]  /*3930*/  IADD3 R3, PT, PT, R77, R3, R221 ;  /* 0x000000034d037210 */ /* 0x000fc60007ffe0dd */
[----:B------:R-:W-:Y:S01]  /*3940*/  IMAD R212, R0, 0x2, R212 ;  /* 0x0000000200d47824 */ /* 0x000fe200078e02d4 */
[----:B------:R-:W-:Y:S01]  /*3950*/  LEA R87, R3, UR5, 0x1 ;  /* 0x0000000503577c11 */ /* 0x000fe2000f8e08ff */
[----:B------:R1:W-:Y:S04]  /*3960*/  @P1 STS.128 [R234+0xa800], RZ ;  /* 0x00a800ffea001388 */ /* 0x0003e80000000c00 */
[----:B------:R1:W-:Y:S01]  /*3970*/  @P1 STS.128 [R234+0xb800], RZ ;  /* 0x00b800ffea001388 */ /* 0x0003e20000000c00 */
[----:B------:R-:W-:Y:S05]  /*3980*/  @P1 BRA `(.L_x_987) ;  /* 0x00000000004c1947 */ /* 0x000fea0003800000 */
        /* <DEDUP_REMOVED lines=19> */
.L_x_987:
[----:B------:R-:W-:Y:S05]  /*3ac0*/  BSYNC.RECONVERGENT B0 ;  /* 0x0000000000007941 */ /* 0x000fea0003800200 */
.L_x_986:
[----:B------:R-:W-:Y:S01]  /*3ad0*/  LDSM.16.M88.4 R60, [R87] ;  /* 0x00000000573c783b */ /* 0x000fe20000000200 */
[----:B------:R-:W-:Y:S01]  /*3ae0*/  VIADD R244, R212, UR5 ;  /* 0x00000005d4f47c36 */ /* 0x000fe20008000000 */
[----:B------:R-:W-:Y:S01]  /*3af0*/  UISETP.NE.AND UP1, UPT, UR20, 0x1, UPT ;  /* 0x000000011400788c */ /* 0x000fe2000bf25270 */
[C-C-:B------:R-:W-:Y:S01]  /*3b00*/  IMAD R85, R2.reuse, 0x2, R87.reuse ;  /* 0x0000000202557824 */ /* 0x140fe200078e0257 */
[----:B------:R-:W5:Y:S01]  /*3b10*/  LDSM.16.M88.4 R28, [R212+UR5+0x8000] ;  /* 0x00800005d41c783b */ /* 0x000f620008000200 */
[--C-:B------:R-:W-:Y:S01]  /*3b20*/  IMAD R86, R2, 0x2, R244.reuse ;  /* 0x0000000202567824 */ /* 0x100fe200078e02f4 */
[----:B------:R-:W-:Y:S01]  /*3b30*/  VIMNMX R210, PT, PT, R76, UR28, PT ;  /* 0x0000001c4cd27c48 */ /* 0x000fe2000bfe0100 */
[C---:B------:R-:W-:Y:S01]  /*3b40*/  IMAD R3, R79.reuse, 0x2, R87 ;  /* 0x000000024f037824 */ /* 0x040fe200078e0257 */
[----:B------:R-:W5:Y:S01]  /*3b50*/  LDSM.16.M88.4 R16, [R87+0x2000] ;  /* 0x002000005710783b */ /* 0x000f620000000200 */
[----:B------:R-:W-:Y:S02]  /*3b60*/  IMAD R79, R79, 0x2, R244 ;  /* 0x000000024f4f7824 */ /* 0x000fe400078e02f4 */
[C---:B------:R-:W-:Y:S01]  /*3b70*/  IMAD R0, R2.reuse, 0x2, R3 ;  /* 0x0000000202007824 */ /* 0x040fe200078e0203 */
[----:B-12-4-:R-:W1:Y:S01]  /*3b80*/  LDSM.16.M88.4 R8, [R212+UR5+0x8800] ;  /* 0x00880005d408783b */ /* 0x016e620008000200 */
[----:B------:R-:W-:-:S02]  /*3b90*/  IMAD R2, R2, 0x2, R79 ;  /* 0x0000000202027824 */ /* 0x000fc400078e024f */
[----:B------:R-:W-:Y:S01]  /*3ba0*/  IMAD.SHL.U32 R215, R219, 0x2, RZ ;  /* 0x00000002dbd77824 */ /* 0x000fe200078e00ff */
[----:B------:R-:W-:Y:S01]  /*3bb0*/  LDSM.16.M88.4 R80, [R86+0x8000] ;  /* 0x008000005650783b */ /* 0x000fe20000000200 */
[----:B------:R-:W-:-:S03]  /*3bc0*/  IMAD.U32 R209, RZ, RZ, UR28 ;  /* 0x0000001cffd17e24 */ /* 0x000fc6000f8e00ff */
[----:B------:R-:W2:Y:S01]  /*3bd0*/  LDSM.16.M88.4 R4, [R85+0x2000] ;  /* 0x002000005504783b */ /* 0x000ea20000000200 */
[----:B------:R-:W-:Y:S02]  /*3be0*/  LOP3.LUT R215, R215, 0x6, RZ, 0xc0, !PT ;  /* 0x00000006d7d77812 */ /* 0x000fe400078ec0ff */
[----:B------:R-:W-:Y:S01]  /*3bf0*/  VIADDMNMX R208, R76, 0x40, R209, PT ;  /* 0x000000404cd07846 */ /* 0x000fe200038001d1 */
[----:B------:R-:W4:Y:S04]  /*3c00*/  LDSM.16.M88.4 R48, [R86+0x8800] ;  /* 0x008800005630783b */ /* 0x000f280000000200 */
[----:B------:R-:W4:Y:S04]  /*3c10*/  LDSM.16.M88.4 R44, [R85] ;  /* 0x00000000552c783b */ /* 0x000f280000000200 */
[----:B------:R-:W-:Y:S04]  /*3c20*/  LDSM.16.M88.4 R20, [R3+0x2000] ;  /* 0x002000000314783b */ /* 0x000fe80000000200 */
[----:B---3--:R-:W3:Y:S04]  /*3c30*/  LDSM.16.M88.4 R12, [R79+0x8000] ;  /* 0x008000004f0c783b */ /* 0x008ee80000000200 */
[----:B------:R-:W3:Y:S01]  /*3c40*/  LDSM.16.M88.4 R72, [R79+0x8800] ;  /* 0x008800004f48783b */ /* 0x000ee20000000200 */
[-C--:B-----5:R-:W-:Y:S03]  /*3c50*/  HMMA.16816.F32 R40, R60, R28.reuse, RZ ;  /* 0x0000001c3c28723c */ /* 0x0a0fe600000018ff */
[----:B------:R-:W-:Y:S04]  /*3c60*/  LDSM.16.M88.4 R68, [R2+0x8000] ;  /* 0x008000000244783b */ /* 0x000fe80000000200 */
[----:B------:R-:W-:Y:S01]  /*3c70*/  LDSM.16.M88.4 R56, [R2+0x8800] ;  /* 0x008800000238783b */ /* 0x000fe20000000200 */
[C---:B------:R-:W-:Y:S03]  /*3c80*/  HMMA.16816.F32 R36, R16.reuse, R28, RZ ;  /* 0x0000001c1024723c */ /* 0x040fe600000018ff */
[----:B------:R-:W-:Y:S04]  /*3c90*/  LDSM.16.M88.4 R52, [R0] ;  /* 0x000000000034783b */ /* 0x000fe80000000200 */
[----:B------:R-:W0:Y:S01]  /*3ca0*/  LDGDEPBAR ;  /* 0x00000000000079af */ /* 0x000e220000000000 */
[-C--:B------:R-:W-:Y:S01]  /*3cb0*/  HMMA.16816.F32 R32, R16, R30.reuse, RZ ;  /* 0x0000001e1020723c */ /* 0x080fe200000018ff */
[----:B------:R-:W2:Y:S07]  /*3cc0*/  S2R R180, SR_CTAID.X ;  /* 0x0000000000b47919 */ /* 0x000eae0000002500 */
[----:B------:R-:W-:Y:S08]  /*3cd0*/  HMMA.16816.F32 R28, R60, R30, RZ ;  /* 0x0000001e3c1c723c */ /* 0x000ff000000018ff */
[-C--:B-1----:R-:W-:Y:S08]  /*3ce0*/  HMMA.16816.F32 R24, R16, R8.reuse, RZ ;  /* 0x000000081018723c */ /* 0x082ff000000018ff */
[----:B------:R-:W-:Y:S08]  /*3cf0*/  HMMA.16816.F32 R64, R60, R8, RZ ;  /* 0x000000083c40723c */ /* 0x000ff000000018ff */
[-C--:B------:R-:W-:Y:S08]  /*3d00*/  HMMA.16816.F32 R16, R16, R10.reuse, RZ ;  /* 0x0000000a1010723c */ /* 0x080ff000000018ff */
[----:B------:R-:W-:Y:S01]  /*3d10*/  HMMA.16816.F32 R60, R60, R10, RZ ;  /* 0x0000000a3c3c723c */ /* 0x000fe200000018ff */
[----:B------:R-:W1:Y:S07]  /*3d20*/  LDSM.16.M88.4 R8, [R3] ;  /* 0x000000000308783b */ /* 0x000e6e0000000200 */
[C---:B--2---:R-:W-:Y:S08]  /*3d30*/  HMMA.16816.F32 R36, R4.reuse, R80, R36 ;  /* 0x000000500424723c */ /* 0x044ff00000001824 */
[C---:B----4-:R-:W-:Y:S08]  /*3d40*/  HMMA.16816.F32 R24, R4.reuse, R48, R24 ;  /* 0x000000300418723c */ /* 0x050ff00000001818 */
[C---:B------:R-:W-:Y:S08]  /*3d50*/  HMMA.16816.F32 R32, R4.reuse, R82, R32 ;  /* 0x000000520420723c */ /* 0x040ff00000001820 */
[----:B------:R-:W-:Y:S01]  /*3d60*/  HMMA.16816.F32 R16, R4, R50, R16 ;  /* 0x000000320410723c */ /* 0x000fe20000001810 */
[----:B------:R-:W2:Y:S07]  /*3d70*/  LDSM.16.M88.4 R4, [R0+0x2000] ;  /* 0x002000000004783b */ /* 0x000eae0000000200 */
[C---:B------:R-:W-:Y:S08]  /*3d80*/  HMMA.16816.F32 R40, R44.reuse, R80, R40 ;  /* 0x000000502c28723c */ /* 0x040ff00000001828 */
[C---:B------:R-:W-:Y:S08]  /*3d90*/  HMMA.16816.F32 R28, R44.reuse, R82, R28 ;  /* 0x000000522c1c723c */ /* 0x040ff0000000181c */
[C---:B------:R-:W-:Y:S08]  /*3da0*/  HMMA.16816.F32 R64, R44.reuse, R48, R64 ;  /* 0x000000302c40723c */ /* 0x040ff00000001840 */
[----:B------:R-:W-:Y:S01]  /*3db0*/  HMMA.16816.F32 R60, R44, R50, R60 ;  /* 0x000000322c3c723c */ /* 0x000fe2000000183c */
[----:B------:R-:W-:Y:S04]  /*3dc0*/  LDSM.16.M88.4 R48, [R87+0x6000] ;  /* 0x006000005730783b */ /* 0x000fe80000000200 */
[----:B------:R-:W4:Y:S03]  /*3dd0*/  LDSM.16.M88.4 R44, [R212+UR5+0x9000] ;  /* 0x00900005d42c783b */ /* 0x000f260008000200 */
[C---:B---3--:R-:W-:Y:S08]  /*3de0*/  HMMA.16816.F32 R36, R20.reuse, R12, R36 ;  /* 0x0000000c1424723c */ /* 0x048ff00000001824 */
[C---:B------:R-:W-:Y:S08]  /*3df0*/  HMMA.16816.F32 R24, R20.reuse, R72, R24 ;  /* 0x000000481418723c */ /* 0x040ff00000001818 */
[C---:B------:R-:W-:Y:S08]  /*3e00*/  HMMA.16816.F32 R32, R20.reuse, R14, R32 ;  /* 0x0000000e1420723c */ /* 0x040ff00000001820 */
[----:B------:R-:W-:Y:S01]  /*3e10*/  HMMA.16816.F32 R16, R20, R74, R16 ;  /* 0x0000004a1410723c */ /* 0x000fe20000001810 */
[----:B------:R-:W3:Y:S07]  /*3e20*/  LDSM.16.M88.4 R20, [R212+UR5+0x9800] ;  /* 0x00980005d414783b */ /* 0x000eee0008000200 */
[C---:B-1----:R-:W-:Y:S08]  /*3e30*/  HMMA.16816.F32 R40, R8.reuse, R12, R40 ;  /* 0x0000000c0828723c */ /* 0x042ff00000001828 */
[C---:B------:R-:W-:Y:S01]  /*3e40*/  HMMA.16816.F32 R28, R8.reuse, R14, R28 ;  /* 0x0000000e081c723c */ /* 0x040fe2000000181c */
[----:B------:R-:W1:Y:S07]  /*3e50*/  LDSM.16.M88.4 R12, [R87+0x4000] ;  /* 0x00400000570c783b */ /* 0x000e6e0000000200 */
[C---:B------:R-:W-:Y:S08]  /*3e60*/  HMMA.16816.F32 R64, R8.reuse, R72, R64 ;  /* 0x000000480840723c */ /* 0x040ff00000001840 */
[----:B------:R-:W-:Y:S01]  /*3e70*/  HMMA.16816.F32 R60, R8, R74, R60 ;  /* 0x0000004a083c723c */ /* 0x000fe2000000183c */
[----:B------:R-:W-:Y:S04]  /*3e80*/  LDSM.16.M88.4 R8, [R85+0x6000] ;  /* 0x006000005508783b */ /* 0x000fe80000000200 */
[----:B------:R-:W-:Y:S03]  /*3e90*/  LDSM.16.M88.4 R72, [R85+0x4000] ;  /* 0x004000005548783b */ /* 0x000fe60000000200 */
[C---:B--2---:R-:W-:Y:S08]  /*3ea0*/  HMMA.16816.F32 R36, R4.reuse, R68, R36 ;  /* 0x000000440424723c */ /* 0x044ff00000001824 */
[C---:B------:R-:W-:Y:S08]  /*3eb0*/  HMMA.16816.F32 R32, R4.reuse, R70, R32 ;  /* 0x000000460420723c */ /* 0x040ff00000001820 */
[C---:B------:R-:W-:Y:S08]  /*3ec0*/  HMMA.16816.F32 R24, R4.reuse, R56, R24 ;  /* 0x000000380418723c */ /* 0x040ff00000001818 */
[----:B------:R-:W-:Y:S01]  /*3ed0*/  HMMA.16816.F32 R16, R4, R58, R16 ;  /* 0x0000003a0410723c */ /* 0x000fe20000001810 */
[----:B------:R-:W2:Y:S07]  /*3ee0*/  LDSM.16.M88.4 R4, [R86+0x9000] ;  /* 0x009000005604783b */ /* 0x000eae0000000200 */
[C---:B------:R-:W-:Y:S08]  /*3ef0*/  HMMA.16816.F32 R40, R52.reuse, R68, R40 ;  /* 0x000000443428723c */ /* 0x040ff00000001828 */
[C---:B------:R-:W-:Y:S01]  /*3f00*/  HMMA.16816.F32 R28, R52.reuse, R70, R28 ;  /* 0x00000046341c723c */ /* 0x040fe2000000181c */
[----:B------:R-:W5:Y:S07]  /*3f10*/  LDSM.16.M88.4 R68, [R86+0x9800] ;  /* 0x009800005644783b */ /* 0x000f6e0000000200 */
[C---:B------:R-:W-:Y:S08]  /*3f20*/  HMMA.16816.F32 R64, R52.reuse, R56, R64 ;  /* 0x000000383440723c */ /* 0x040ff00000001840 */
[----:B------:R-:W-:Y:S01]  /*3f30*/  HMMA.16816.F32 R60, R52, R58, R60 ;  /* 0x0000003a343c723c */ /* 0x000fe2000000183c */
[----:B------:R-:W-:Y:S04]  /*3f40*/  LDSM.16.M88.4 R52, [R3+0x6000] ;  /* 0x006000000334783b */ /* 0x000fe80000000200 */
[----:B------:R-:W-:Y:S03]  /*3f50*/  LDSM.16.M88.4 R56, [R3+0x4000] ;  /* 0x004000000338783b */ /* 0x000fe60000000200 */
[C---:B----4-:R-:W-:Y:S08]  /*3f60*/  HMMA.16816.F32 R36, R48.reuse, R44, R36 ;  /* 0x0000002c3024723c */ /* 0x050ff00000001824 */
[C---:B------:R-:W-:Y:S08]  /*3f70*/  HMMA.16816.F32 R32, R48.reuse, R46, R32 ;  /* 0x0000002e3020723c */ /* 0x040ff00000001820 */
[C---:B---3--:R-:W-:Y:S08]  /*3f80*/  HMMA.16816.F32 R24, R48.reuse, R20, R24 ;  /* 0x000000143018723c */ /* 0x048ff00000001818 */
[----:B------:R-:W-:Y:S01]  /*3f90*/  HMMA.16816.F32 R16, R48, R22, R16 ;  /* 0x000000163010723c */ /* 0x000fe20000001810 */
[----:B------:R-:W3:Y:S07]  /*3fa0*/  LDSM.16.M88.4 R48, [R79+0x9000] ;  /* 0x009000004f30783b */ /* 0x000eee0000000200 */
        /* <DEDUP_REMOVED lines=9> */
[C---:B-----5:R-:W-:Y:S08]  /*4040*/  HMMA.16816.F32 R24, R8.reuse, R68, R24 ;  /* 0x000000440818723c */ /* 0x060ff00000001818 */
[----:B------:R-:W-:Y:S01]  /*4050*/  HMMA.16816.F32 R16, R8, R70, R16 ;  /* 0x000000460810723c */ /* 0x000fe20000001810 */
[----:B------:R-:W2:Y:S07]  /*4060*/  LDSM.16.M88.4 R8, [R0+0x6000] ;  /* 0x006000000008783b */ /* 0x000eae0000000200 */
[C---:B------:R-:W-:Y:S08]  /*4070*/  HMMA.16816.F32 R40, R72.reuse, R4, R40 ;  /* 0x000000044828723c */ /* 0x040ff00000001828 */
[----:B------:R-:W-:Y:S01]  /*4080*/  HMMA.16816.F32 R28, R72, R6, R28 ;  /* 0x00000006481c723c */ /* 0x000fe2000000181c */
[----:B------:R4:W5:Y:S01]  /*4090*/  LDSM.16.M88.4 R4, [R0+0x4000] ;  /* 0x004000000004783b */ /* 0x0009620000000200 */
[----:B------:R-:W-:-:S06]  /*40a0*/  DEPBAR.LE SB0, 0x0 ;  /* 0x000080000000791a */ /* 0x000fcc0000000000 */
[----:B---3--:R-:W-:Y:S08]  /*40b0*/  HMMA.16816.F32 R36, R52, R48, R36 ;  /* 0x000000303424723c */ /* 0x008ff00000001824 */
[C---:B------:R-:W-:Y:S08]  /*40c0*/  HMMA.16816.F32 R64, R72.reuse, R68, R64 ;  /* 0x000000444840723c */ /* 0x040ff00000001840 */
[----:B------:R-:W-:Y:S01]  /*40d0*/  HMMA.16816.F32 R60, R72, R70, R60 ;  /* 0x00000046483c723c */ /* 0x000fe2000000183c */
[----:B----4-:R-:W-:-:S07]  /*40e0*/  VIADDMNMX R0, R76, 0x48, R209, PT ;  /* 0x000000484c007846 */ /* 0x010fce00038001d1 */
[C---:B------:R-:W-:Y:S08]  /*40f0*/  HMMA.16816.F32 R32, R52.reuse, R50, R32 ;  /* 0x000000323420723c */ /* 0x040ff00000001820 */
[C---:B-1----:R-:W-:Y:S08]  /*4100*/  HMMA.16816.F32 R24, R52.reuse, R44, R24 ;  /* 0x0000002c3418723c */ /* 0x042ff00000001818 */
[----:B------:R-:W-:Y:S08]  /*4110*/  HMMA.16816.F32 R16, R52, R46, R16 ;  /* 0x0000002e3410723c */ /* 0x000ff00000001810 */
[C---:B------:R-:W-:Y:S08]  /*4120*/  HMMA.16816.F32 R40, R56.reuse, R48, R40 ;  /* 0x000000303828723c */ /* 0x040ff00000001828 */
[----:B------:R-:W-:Y:S08]  /*4130*/  HMMA.16816.F32 R28, R56, R50, R28 ;  /* 0x00000032381c723c */ /* 0x000ff0000000181c */
[----:B--2---:R-:W-:Y:S08]  /*4140*/  HMMA.16816.F32 R36, R8, R12, R36 ;  /* 0x0000000c0824723c */ /* 0x004ff00000001824 */
[C---:B------:R-:W-:Y:S08]  /*4150*/  HMMA.16816.F32 R64, R56.reuse, R44, R64 ;  /* 0x0000002c3840723c */ /* 0x040ff00000001840 */
[----:B------:R-:W-:Y:S01]  /*4160*/  HMMA.16816.F32 R60, R56, R46, R60 ;  /* 0x0000002e383c723c */ /* 0x000fe2000000183c */
[----:B------:R-:W-:-:S04]  /*4170*/  IMAD.U32 R57, RZ, RZ, UR15 ;  /* 0x0000000fff397e24 */ /* 0x000fc8000f8e00ff */
[----:B------:R-:W-:-:S03]  /*4180*/  IMAD R57, R57, 0x20, R215 ;  /* 0x0000002039397824 */ /* 0x000fc600078e02d7 */
[C---:B------:R-:W-:Y:S01]  /*4190*/  HMMA.16816.F32 R32, R8.reuse, R14, R32 ;  /* 0x0000000e0820723c */ /* 0x040fe20000001820 */
[C---:B------:R-:W-:Y:S01]  /*41a0*/  VIADD R56, R57.reuse, 0x1 ;  /* 0x0000000139387836 */ /* 0x040fe20000000000 */
[CC--:B------:R-:W-:Y:S01]  /*41b0*/  ISETP.GE.AND P1, PT, R57.reuse, R208.reuse, PT ;  /* 0x000000d03900720c */ /* 0x0c0fe20003f26270 */
[C---:B------:R-:W-:Y:S01]  /*41c0*/  VIADD R53, R57.reuse, 0x8 ;  /* 0x0000000839357836 */ /* 0x040fe20000000000 */
[----:B------:R-:W-:Y:S01]  /*41d0*/  BAR.SYNC.DEFER_BLOCKING 0x0 ;  /* 0x0000000000007b1d */ /* 0x000fe20000010000 */
[C---:B------:R-:W-:Y:S01]  /*41e0*/  VIADD R52, R57.reuse, 0x9 ;  /* 0x0000000939347836 */ /* 0x040fe20000000000 */
[-C--:B------:R-:W-:Y:S01]  /*41f0*/  ISETP.GE.AND P3, PT, R56, R208.reuse, PT ;  /* 0x000000d03800720c */ /* 0x080fe20003f66270 */
[----:B------:R-:W-:Y:S01]  /*4200*/  VIADD R55, R57, 0x10 ;  /* 0x0000001039377836 */ /* 0x000fe20000000000 */
[----:B------:R-:W-:Y:S01]  /*4210*/  HMMA.16816.F32 R24, R8, R20, R24 ;  /* 0x000000140818723c */ /* 0x000fe20000001818 */
[-C--:B------:R-:W-:Y:S02]  /*4220*/  ISETP.GE.AND P2, PT, R53, R208.reuse, PT ;  /* 0x000000d03500720c */ /* 0x080fe40003f46270 */
[----:B------:R-:W-:-:S02]  /*4230*/  ISETP.GE.AND P4, PT, R52, R208, PT ;  /* 0x000000d03400720c */ /* 0x000fc40003f86270 */
[----:B------:R-:W-:-:S03]  /*4240*/  ISETP.GE.AND P5, PT, R57, R0, PT ;  /* 0x000000003900720c */ /* 0x000fc60003fa6270 */
[----:B------:R-:W-:Y:S08]  /*4250*/  HMMA.16816.F32 R44, R8, R22, R16 ;  /* 0x00000016082c723c */ /* 0x000ff00000001810 */
[----:B-----5:R-:W-:Y:S01]  /*4260*/  HMMA.16816.F32 R16, R4, R12, R40 ;  /* 0x0000000c0410723c */ /* 0x020fe20000001828 */
[----:B------:R-:W-:Y:S02]  /*4270*/  FSEL R41, R36, -INF , !P1 ;  /* 0xff80000024297808 */ /* 0x000fe40004800000 */
[----:B------:R-:W-:-:S02]  /*4280*/  FSEL R40, R37, -INF , !P3 ;  /* 0xff80000025287808 */ /* 0x000fc40005800000 */
[----:B------:R-:W-:Y:S02]  /*4290*/  ISETP.GE.AND P1, PT, R55, R208, PT ;  /* 0x000000d03700720c */ /* 0x000fe40003f26270 */
[----:B------:R-:W-:Y:S01]  /*42a0*/  FSEL R37, R32, -INF , !P2 ;  /* 0xff80000020257808 */ /* 0x000fe20005000000 */
[C---:B------:R-:W-:Y:S01]  /*42b0*/  HMMA.16816.F32 R12, R4.reuse, R14, R28 ;  /* 0x0000000e040c723c */ /* 0x040fe2000000181c */
[C---:B------:R-:W-:Y:S01]  /*42c0*/  VIADD R31, R57.reuse, 0x11 ;  /* 0x00000011391f7836 */ /* 0x040fe20000000000 */
[----:B------:R-:W-:Y:S01]  /*42d0*/  FSEL R32, R24, -INF , !P1 ;  /* 0xff80000018207808 */ /* 0x000fe20004800000 */
[----:B------:R-:W-:Y:S01]  /*42e0*/  VIADD R30, R57, 0x18 ;  /* 0x00000018391e7836 */ /* 0x000fe20000000000 */
[----:B------:R-:W-:Y:S02]  /*42f0*/  FMNMX3.FTZ R2, R41, R40, R37, !PT ;  /* 0x0000002829027276 */ /* 0x000fe40007810025 */
[-C--:B------:R-:W-:Y:S02]  /*4300*/  ISETP.GE.AND P3, PT, R31, R208.reuse, PT ;  /* 0x000000d01f00720c */ /* 0x080fe40003f66270 */
[----:B------:R-:W-:Y:S01]  /*4310*/  HMMA.16816.F32 R8, R4, R20, R64 ;  /* 0x000000140408723c */ /* 0x000fe20000001840 */
[----:B------:R-:W-:-:S02]  /*4320*/  ISETP.GE.AND P2, PT, R30, R208, PT ;  /* 0x000000d01e00720c */ /* 0x000fc40003f46270 */
[----:B------:R-:W-:Y:S02]  /*4330*/  FSEL R21, R33, -INF , !P4 ;  /* 0xff80000021157808 */ /* 0x000fe40006000000 */
[----:B------:R-:W-:Y:S02]  /*4340*/  FSEL R29, R25, -INF , !P3 ;  /* 0xff800000191d7808 */ /* 0x000fe40005800000 */
[----:B------:R-:W-:Y:S01]  /*4350*/  FSEL R44, R44, -INF , !P2 ;  /* 0xff8000002c2c7808 */ /* 0x000fe20005000000 */
[----:B------:R-:W-:Y:S01]  /*4360*/  HMMA.16816.F32 R4, R4, R22, R60 ;  /* 0x000000160404723c */ /* 0x000fe2000000183c */
[----:B------:R-:W-:Y:S01]  /*4370*/  VIADD R23, R57, 0x19 ;  /* 0x0000001939177836 */ /* 0x000fe20000000000 */
[----:B------:R-:W-:Y:S02]  /*4380*/  FMNMX3.FTZ R2, R2, R21, R32, !PT ;  /* 0x0000001502027276 */ /* 0x000fe40007810020 */
[----:B------:R-:W-:Y:S02]  /*4390*/  ISETP.GE.AND P4, PT, R56, R0, PT ;  /* 0x000000003800720c */ /* 0x000fe40003f86270 */
[----:B------:R-:W-:-:S02]  /*43a0*/  ISETP.GE.AND P1, PT, R23, R208, PT ;  /* 0x000000d01700720c */ /* 0x000fc40003f26270 */
[----:B------:R-:W-:Y:S02]  /*43b0*/  FMNMX3.FTZ R2, R2, R29, R44, !PT ;  /* 0x0000001d02027276 */ /* 0x000fe4000781002c */
[----:B------:R-:W-:-:S04]  /*43c0*/  FSEL R45, R45, -INF , !P1 ;  /* 0xff8000002d2d7808 */ /* 0x000fc80004800000 */
[----:B------:R-:W-:Y:S01]  /*43d0*/  FMNMX.FTZ R24, R45, R2, !PT ;  /* 0x000000022d187209 */ /* 0x000fe20007810000 */
[----:B------:R-:W-:Y:S06]  /*43e0*/  BRA.U !UP1, `(.L_x_988) ;  /* 0x00000001099c7547 */ /* 0x000fec000b800000 */
[----:B------:R-:W-:Y:S01]  /*43f0*/  UIADD3 UR7, UPT, UPT, UR20, -0x2, URZ ;  /* 0xfffffffe14077890 */ /* 0x000fe2000fffe0ff */
[----:B------:R-:W1:Y:S03]  /*4400*/  LDCU UR6, c[0x0][0x440] ;  /* 0x00008800ff0677ac */ /* 0x000e660008000800 */
[----:B------:R-:W-:Y:S02]  /*4410*/  UIMAD.WIDE.U32 UR12, UR14, UR7, URZ ;  /* 0x000000070e0c72a5 */ /* 0x000fe4000f8e00ff */
[----:B------:R-:W-:Y:S02]  /*4420*/  UIMAD UR7, UR4, UR7, URZ ;  /* 0x00000007040772a4 */ /* 0x000fe4000f8e02ff */
[----:B------:R-:W-:Y:S02]  /*4430*/  UIADD3 UR10, UP0, UPT, UR17, UR12, URZ ;  /* 0x0000000c110a7290 */ /* 0x000fe4000ff1e0ff */
[----:B------:R-:W-:Y:S01]  /*4440*/  UIADD3 UR7, UPT, UPT, UR13, UR7, URZ ;  /* 0x000000070d077290 */ /* 0x000fe2000fffe0ff */
[----:B------:R-:W-:-:S02]  /*4450*/  IMAD.U32 R48, RZ, RZ, UR12 ;  /* 0x0000000cff307e24 */ /* 0x000fc4000f8e00ff */
[----:B------:R-:W-:Y:S02]  /*4460*/  IMAD.U32 R49, RZ, RZ, UR13 ;  /* 0x0000000dff317e24 */ /* 0x000fe4000f8e00ff */
[----:B------:R-:W-:Y:S01]  /*4470*/  IMAD.U32 R3, RZ, RZ, UR10 ;  /* 0x0000000aff037e24 */ /* 0x000fe2000f8e00ff */
[----:B------:R-:W-:Y:S01]  /*4480*/  LEA R42, P1, R48, R228, 0x1 ;  /* 0x000000e4302a7211 */ /* 0x000fe200078208ff */
[----:B------:R-:W-:Y:S01]  /*4490*/  IMAD.U32 R2, RZ, RZ, UR7 ;  /* 0x00000007ff027e24 */ /* 0x000fe2000f8e00ff */
[----:B-1----:R-:W-:Y:S01]  /*44a0*/  ISETP.GE.AND P2, PT, R218, UR6, PT ;  /* 0x00000006da007c0c */ /* 0x002fe2000bf46270 */
[----:B------:R-:W-:-:S03]  /*44b0*/  UIADD3.X UR7, UPT, UPT, UR16, UR7, URZ, UP0, !UPT ;  /* 0x0000000710077290 */ /* 0x000fc600087fe4ff */
[----:B------:R-:W-:Y:S02]  /*44c0*/  LEA.HI.X R43, R48, R227, R2, 0x1, P1 ;  /* 0x000000e3302b7211 */ /* 0x000fe400008f0c02 */
[----:B------:R-:W-:Y:S01]  /*44d0*/  ISETP.GE.AND P1, PT, R235, UR6, PT ;  /* 0x00000006eb007c0c */ /* 0x000fe2000bf26270 */
[----:B------:R-:W-:Y:S01]  /*44e0*/  IMAD.U32 R2, RZ, RZ, UR7 ;  /* 0x00000007ff027e24 */ /* 0x000fe2000f8e00ff */
[----:B------:R-:W-:-:S04]  /*44f0*/  LEA R48, P3, R3, R228, 0x1 ;  /* 0x000000e403307211 */ /* 0x000fc800078608ff */
[----:B------:R-:W-:Y:S01]  /*4500*/  LEA.HI.X R49, R3, R227, R2, 0x1, P3 ;  /* 0x000000e303317211 */ /* 0x000fe200018f0c02 */
        /* <DEDUP_REMOVED lines=21> */
.L_x_988:
[-C--:B------:R-:W-:Y:S01]  /*4660*/  ISETP.GE.AND P2, PT, R53, R0.reuse, PT ;  /* 0x000000003500720c */ /* 0x080fe20003f46270 */
[----:B------:R-:W2:Y:S01]  /*4670*/  SHFL.BFLY PT, R2, R24, 0x2, 0x1f ;  /* 0x0c401f0018027f89 */ /* 0x000ea200000e0000 */
[-C--:B------:R-:W-:Y:S01]  /*4680*/  ISETP.GE.AND P1, PT, R52, R0.reuse, PT ;  /* 0x000000003400720c */ /* 0x080fe20003f26270 */
[----:B------:R-:W-:Y:S01]  /*4690*/  IMAD.U32 R54, RZ, RZ, UR31 ;  /* 0x0000001fff367e24 */ /* 0x000fe2000f8e00ff */
[----:B------:R-:W-:Y:S01]  /*46a0*/  FSEL R38, R38, -INF , !P5 ;  /* 0xff80000026267808 */ /* 0x000fe20006800000 */
[----:B------:R-:W-:Y:S01]  /*46b0*/  IMAD.WIDE.U32 R182, R78, -0x2daee0ad, RZ ;  /* 0xd2511f534eb67825 */ /* 0x000fe200078e00ff */
[----:B------:R-:W-:Y:S01]  /*46c0*/  FSEL R39, R39, -INF , !P4 ;  /* 0xff80000027277808 */ /* 0x000fe20006000000 */
[----:B------:R-:W3:Y:S01]  /*46d0*/  LDCU UR7, c[0x0][0x45c] ;  /* 0x00008b80ff0777ac */ /* 0x000ee20008000800 */
[-C--:B------:R-:W-:Y:S01]  /*46e0*/  ISETP.GE.AND P3, PT, R55, R0.reuse, PT ;  /* 0x000000003700720c */ /* 0x080fe20003f66270 */
[----:B------:R-:W-:Y:S01]  /*46f0*/  IMAD.U32 R132, RZ, RZ, UR15 ;  /* 0x0000000fff847e24 */ /* 0x000fe2000f8e00ff */
[----:B------:R-:W-:Y:S01]  /*4700*/  FSEL R36, R34, -INF , !P2 ;  /* 0xff80000022247808 */ /* 0x000fe20005000000 */
[----:B------:R-:W-:Y:S01]  /*4710*/  VIADD R54, R54, 0xbb67ae85 ;  /* 0xbb67ae8536367836 */ /* 0x000fe20000000000 */
[----:B------:R-:W-:Y:S01]  /*4720*/  FSEL R33, R35, -INF , !P1 ;  /* 0xff80000023217808 */ /* 0x000fe20004800000 */
[----:B------:R-:W-:Y:S01]  /*4730*/  IMAD.U32 R225, RZ, RZ, UR30 ;  /* 0x0000001effe17e24 */ /* 0x000fe2000f8e00ff */
[-C--:B------:R-:W-:Y:S01]  /*4740*/  ISETP.GE.AND P2, PT, R31, R0.reuse, PT ;  /* 0x000000001f00720c */ /* 0x080fe20003f46270 */
[----:B------:R-:W-:Y:S01]  /*4750*/  IMAD.U32 R224, RZ, RZ, UR30 ;  /* 0x0000001effe07e24 */ /* 0x000fe2000f8e00ff */
[----:B------:R-:W-:Y:S01]  /*4760*/  ISETP.GE.AND P1, PT, R30, R0, PT ;  /* 0x000000001e00720c */ /* 0x000fe20003f26270 */
[----:B------:R-:W-:Y:S01]  /*4770*/  VIADD R225, R225, 0x9e3779b9 ;  /* 0x9e3779b9e1e17836 */ /* 0x000fe20000000000 */
[----:B------:R-:W-:Y:S01]  /*4780*/  FSEL R26, R26, -INF , !P3 ;  /* 0xff8000001a1a7808 */ /* 0x000fe20005800000 */
[----:B------:R-:W-:Y:S01]  /*4790*/  VIADD R224, R224, 0x3c6ef372 ;  /* 0x3c6ef372e0e07836 */ /* 0x000fe20000000000 */
[----:B------:R-:W-:Y:S01]  /*47a0*/  FMNMX3.FTZ R3, R38, R39, R36, !PT ;  /* 0x0000002726037276 */ /* 0x000fe20007810024 */
[----:B------:R-:W-:Y:S01]  /*47b0*/  IMAD.U32 R207, RZ, RZ, UR31 ;  /* 0x0000001fffcf7e24 */ /* 0x000fe2000f8e00ff */
[----:B------:R-:W-:Y:S01]  /*47c0*/  FSEL R27, R27, -INF , !P2 ;  /* 0xff8000001b1b7808 */ /* 0x000fe20005000000 */
[----:B------:R-:W-:Y:S01]  /*47d0*/  IMAD.U32 R205, RZ, RZ, UR31 ;  /* 0x0000001fffcd7e24 */ /* 0x000fe2000f8e00ff */
[----:B------:R-:W-:Y:S01]  /*47e0*/  FSEL R22, R46, -INF , !P1 ;  /* 0xff8000002e167808 */ /* 0x000fe20004800000 */
[----:B------:R-:W-:Y:S01]  /*47f0*/  VIADD R207, R207, 0x76cf5d0a ;  /* 0x76cf5d0acfcf7836 */ /* 0x000fe20000000000 */
[----:B------:R-:W-:Y:S01]  /*4800*/  FMNMX3.FTZ R3, R3, R33, R26, !PT ;  /* 0x0000002103037276 */ /* 0x000fe2000781001a */
[----:B------:R-:W-:Y:S01]  /*4810*/  VIADD R205, R205, 0x32370b8f ;  /* 0x32370b8fcdcd7836 */ /* 0x000fe20000000000 */
[----:B--2---:R-:W-:Y:S01]  /*4820*/  FMNMX.FTZ R24, R24, R2, !PT ;  /* 0x0000000218187209 */ /* 0x004fe20007810000 */
[----:B------:R-:W-:Y:S01]  /*4830*/  IMAD.U32 R206, RZ, RZ, UR30 ;  /* 0x0000001effce7e24 */ /* 0x000fe2000f8e00ff */
[----:B------:R-:W-:Y:S01]  /*4840*/  FMNMX3.FTZ R35, R3, R27, R22, !PT ;  /* 0x0000001b03237276 */ /* 0x000fe20007810016 */
[----:B------:R-:W-:Y:S01]  /*4850*/  IMAD.U32 R204, RZ, RZ, UR30 ;  /* 0x0000001effcc7e24 */ /* 0x000fe2000f8e00ff */
[----:B------:R-:W-:Y:S01]  /*4860*/  SHF.R.U32.HI R3, RZ, 0x5, R219 ;  /* 0x00000005ff037819 */ /* 0x000fe200000116db */
[----:B------:R-:W2:Y:S01]  /*4870*/  SHFL.BFLY PT, R166, R24, 0x1, 0x1f ;  /* 0x0c201f0018a67f89 */ /* 0x000ea200000e0000 */
[----:B------:R-:W-:Y:S01]  /*4880*/  ISETP.GE.AND P2, PT, R23, R0, PT ;  /* 0x000000001700720c */ /* 0x000fe20003f46270 */
[----:B------:R-:W-:Y:S01]  /*4890*/  VIADD R206, R206, 0xdaa66d2b ;  /* 0xdaa66d2bcece7836 */ /* 0x000fe20000000000 */
[----:B------:R-:W-:Y:S01]  /*48a0*/  LOP3.LUT R132, R132, UR31, R183, 0x96, !PT ;  /* 0x0000001f84847c12 */ /* 0x000fe2000f8e96b7 */
[----:B------:R-:W-:Y:S01]  /*48b0*/  IMAD R180, R180, 0x8, R3 ;  /* 0x00000008b4b47824 */ /* 0x000fe200078e0203 */
[----:B------:R-:W-:Y:S01]  /*48c0*/  FSEL R20, R47, -INF , !P2 ;  /* 0xff8000002f147808 */ /* 0x000fe20005000000 */
[----:B------:R-:W-:Y:S01]  /*48d0*/  VIADD R204, R204, 0x78dde6e4 ;  /* 0x78dde6e4cccc7836 */ /* 0x000fe20000000000 */
[----:B------:R-:W4:Y:S01]  /*48e0*/  LDC R100, c[0x0][0x4f8] ;  /* 0x00013e00ff647b82 */ /* 0x000f220000000800 */
[----:B------:R-:W-:Y:S01]  /*48f0*/  VIADD R2, R180, 0x4 ;  /* 0x00000004b4027836 */ /* 0x000fe20000000000 */
[----:B------:R-:W-:Y:S01]  /*4900*/  FMNMX.FTZ R35, R20, R35, !PT ;  /* 0x0000002314237209 */ /* 0x000fe20007810000 */
[----:B------:R-:W-:Y:S01]  /*4910*/  IMAD.WIDE.U32 R132, R132, -0x326172a9, RZ ;  /* 0xcd9e8d5784847825 */ /* 0x000fe200078e00ff */
[-C--:B------:R-:W-:Y:S01]  /*4920*/  ISETP.GE.AND P5, PT, R57, R210.reuse, PT ;  /* 0x000000d23900720c */ /* 0x080fe20003fa6270 */
[----:B------:R-:W-:Y:S01]  /*4930*/  UIADD3 UR6, UPT, UPT, UR31, 0x646e171e, URZ ;  /* 0x646e171e1f067890 */ /* 0x000fe2000fffe0ff */
[----:B------:R-:W-:Y:S01]  /*4940*/  ISETP.GE.AND P4, PT, R56, R210, PT ;  /* 0x000000d23800720c */ /* 0x000fe20003f86270 */
[----:B------:R-:W-:Y:S01]  /*4950*/  IMAD.WIDE.U32 R2, R2, -0x326172a9, RZ ;  /* 0xcd9e8d5702027825 */ /* 0x000fe200078e00ff */
[----:B------:R-:W5:Y:S01]  /*4960*/  SHFL.BFLY PT, R25, R35, 0x2, 0x1f ;  /* 0x0c401f0023197f89 */ /* 0x000f6200000e0000 */
[----:B------:R-:W-:-:S02]  /*4970*/  FSEL R102, R16, -INF , !P5 ;  /* 0xff80000010667808 */ /* 0x000fc40006800000 */
[----:B------:R-:W-:Y:S01]  /*4980*/  IMAD.U32 R169, RZ, RZ, UR31 ;  /* 0x0000001fffa97e24 */ /* 0x000fe2000f8e00ff */
[----:B------:R-:W-:Y:S01]  /*4990*/  LOP3.LUT R238, R84, UR30, R3, 0x96, !PT ;  /* 0x0000001e54ee7c12 */ /* 0x000fe2000f8e9603 */
[----:B------:R-:W-:Y:S01]  /*49a0*/  IMAD.U32 R171, RZ, RZ, UR31 ;  /* 0x0000001fffab7e24 */ /* 0x000fe2000f8e00ff */
[----:B------:R-:W-:Y:S01]  /*49b0*/  LOP3.LUT R46, R225, R2, R133, 0x96, !PT ;  /* 0x00000002e12e7212 */ /* 0x000fe200078e9685 */
[----:B------:R-:W-:Y:S01]  /*49c0*/  VIADD R169, R169, 0xa9066899 ;  /* 0xa9066899a9a97836 */ /* 0x000fe20000000000 */
[----:B------:R-:W-:Y:S01]  /*49d0*/  ISETP.GE.AND P5, PT, R52, R210, PT ;  /* 0x000000d23400720c */ /* 0x000fe20003fa6270 */
[----:B------:R-:W-:Y:S01]  /*49e0*/  IMAD.WIDE.U32 R238, R238, -0x2daee0ad, RZ ;  /* 0xd2511f53eeee7825 */ /* 0x000fe200078e00ff */
[----:B--2---:R-:W-:Y:S02]  /*49f0*/  FMNMX.FTZ R166, R24, R166, !PT ;  /* 0x000000a618a67209 */ /* 0x004fe40007810000 */
[----:B------:R-:W-:Y:S01]  /*4a00*/  VIADDMNMX R209, R76, 0x8, R209, PT ;  /* 0x000000084cd17846 */ /* 0x000fe200038001d1 */
[----:B------:R-:W-:Y:S01]  /*4a10*/  IMAD.WIDE.U32 R46, R46, -0x2daee0ad, RZ ;  /* 0xd2511f532e2e7825 */ /* 0x000fe200078e00ff */
[----:B------:R-:W-:-:S03]  /*4a20*/  LOP3.LUT R236, R54, R182, R239, 0x96, !PT ;  /* 0x000000b636ec7212 */ /* 0x000fc600078e96ef */
[C---:B---3--:R-:W-:Y:S01]  /*4a30*/  FMUL.FTZ R28, R166.reuse, UR7 ;  /* 0x00000007a61c7c20 */ /* 0x048fe20008410000 */
[----:B------:R-:W-:Y:S01]  /*4a40*/  FSETP.NEU.FTZ.AND P1, PT, R166, -INF , PT ;  /* 0xff800000a600780b */ /* 0x000fe20003f3d000 */
[----:B------:R-:W-:Y:S01]  /*4a50*/  VIADD R171, R171, 0xed9eba14 ;  /* 0xed9eba14abab7836 */ /* 0x000fe20000000000 */
[----:B------:R-:W-:Y:S01]  /*4a60*/  LOP3.LUT R24, R207, R238, R47, 0x96, !PT ;  /* 0x000000eecf187212 */ /* 0x000fe200078e962f */
[----:B------:R-:W-:Y:S01]  /*4a70*/  IMAD.WIDE.U32 R236, R236, -0x326172a9, RZ ;  /* 0xcd9e8d57ecec7825 */ /* 0x000fe200078e00ff */
[----:B------:R-:W-:Y:S02]  /*4a80*/  FSEL R28, R28, RZ, P1 ;  /* 0x000000ff1c1c7208 */ /* 0x000fe40000800000 */
[----:B----4-:R-:W-:Y:S01]  /*4a90*/  LOP3.LUT R100, R100, 0xff, RZ, 0xc0, !PT ;  /* 0x000000ff64647812 */ /* 0x010fe200078ec0ff */
[----:B------:R-:W-:Y:S01]  /*4aa0*/  IMAD.U32 R164, RZ, RZ, UR30 ;  /* 0x0000001effa47e24 */ /* 0x000fe2000f8e00ff */
[----:B-1----:R-:W-:Y:S01]  /*4ab0*/  LOP3.LUT R42, R224, R132, R237, 0x96, !PT ;  /* 0x00000084e02a7212 */ /* 0x002fe200078e96ed */
[----:B------:R-:W-:Y:S01]  /*4ac0*/  FFMA.FTZ R189, R37, UR7, -R28 ;  /* 0x0000000725bd7c23 */ /* 0x000fe2000801081c */
[----:B-----5:R-:W-:Y:S01]  /*4ad0*/  FMNMX.FTZ R35, R35, R25, !PT ;  /* 0x0000001923237209 */ /* 0x020fe20007810000 */
[----:B------:R-:W-:-:S04]  /*4ae0*/  IMAD.WIDE.U32 R24, R24, -0x326172a9, RZ ;  /* 0xcd9e8d5718187825 */ /* 0x000fc800078e00ff */
[--C-:B------:R-:W-:Y:S01]  /*4af0*/  FFMA.FTZ R185, R21, UR7, -R28.reuse ;  /* 0x0000000715b97c23 */ /* 0x100fe2000801081c */
[--C-:B------:R-:W-:Y:S01]  /*4b00*/  FFMA.FTZ R191, R41, UR7, -R28.reuse ;  /* 0x0000000729bf7c23 */ /* 0x100fe2000801081c */
[----:B------:R-:W-:Y:S01]  /*4b10*/  FFMA.FTZ R190, R40, UR7, -R28 ;  /* 0x0000000728be7c23 */ /* 0x000fe2000801081c */
[----:B------:R-:W-:Y:S01]  /*4b20*/  IMAD.WIDE.U32 R42, R42, -0x2daee0ad, RZ ;  /* 0xd2511f532a2a7825 */ /* 0x000fe200078e00ff */
[----:B------:R-:W1:Y:S01]  /*4b30*/  SHFL.BFLY PT, R165, R35, 0x1, 0x1f ;  /* 0x0c201f0023a57f89 */ /* 0x000e6200000e0000 */
[----:B------:R-:W-:Y:S01]  /*4b40*/  LOP3.LUT R25, R206, R236, R25, 0x96, !PT ;  /* 0x000000ecce197212 */ /* 0x000fe200078e9619 */
[----:B------:R-:W-:Y:S01]  /*4b50*/  MUFU.EX2 R189, R189 ;  /* 0x000000bd00bd7308 */ /* 0x000fe20000000800 */
[----:B------:R-:W-:Y:S01]  /*4b60*/  IMAD R100, R100, 0x10000, R100 ;  /* 0x0001000064647824 */ /* 0x000fe200078e0264 */
[----:B------:R-:W-:Y:S01]  /*4b70*/  LOP3.LUT R46, R205, R46, R43, 0x96, !PT ;  /* 0x0000002ecd2e7212 */ /* 0x000fe200078e962b */
[----:B------:R-:W-:Y:S01]  /*4b80*/  VIADD R164, R164, 0xb54cda56 ;  /* 0xb54cda56a4a47836 */ /* 0x000fe20000000000 */
[----:B------:R-:W-:Y:S01]  /*4b90*/  FSEL R70, R13, -INF , !P5 ;  /* 0xff8000000d467808 */ /* 0x000fe20006800000 */
[----:B------:R-:W-:Y:S01]  /*4ba0*/  IMAD.WIDE.U32 R48, R25, -0x2daee0ad, RZ ;  /* 0xd2511f5319307825 */ /* 0x000fe200078e00ff */
[----:B------:R-:W-:-:S03]  /*4bb0*/  FSEL R101, R17, -INF , !P4 ;  /* 0xff80000011657808 */ /* 0x000fc60006000000 */
[----:B------:R-:W-:Y:S01]  /*4bc0*/  FFMA.FTZ R194, R32, UR7, -R28 ;  /* 0x0000000720c27c23 */ /* 0x000fe2000801081c */
[----:B------:R-:W2:Y:S01]  /*4bd0*/  MUFU.EX2 R185, R185 ;  /* 0x000000b900b97308 */ /* 0x000ea20000000800 */
[----:B------:R-:W-:Y:S01]  /*4be0*/  IMAD.WIDE.U32 R46, R46, -0x326172a9, RZ ;  /* 0xcd9e8d572e2e7825 */ /* 0x000fe200078e00ff */
[----:B------:R-:W-:-:S03]  /*4bf0*/  ISETP.GE.AND P5, PT, R30, R210, PT ;  /* 0x000000d21e00720c */ /* 0x000fc60003fa6270 */
[----:B------:R-:W-:Y:S01]  /*4c00*/  FFMA.FTZ R192, R29, UR7, -R28 ;  /* 0x000000071dc07c23 */ /* 0x000fe2000801081c */
[----:B------:R-:W-:Y:S01]  /*4c10*/  ISETP.GE.AND P4, PT, R55, R210, PT ;  /* 0x000000d23700720c */ /* 0x000fe20003f86270 */
[----:B------:R-:W-:Y:S01]  /*4c20*/  IMAD.U32 R170, RZ, RZ, UR30 ;  /* 0x0000001effaa7e24 */ /* 0x000fe2000f8e00ff */
[----:B------:R-:W-:Y:S01]  /*4c30*/  LOP3.LUT R24, R204, R24, R47, 0x96, !PT ;  /* 0x00000018cc187212 */ /* 0x000fe200078e962f */
[----:B------:R-:W-:Y:S01]  /*4c40*/  IMAD.MOV.U32 R217, RZ, RZ, 0x20 ;  /* 0x00000020ffd97424 */ /* 0x000fe200078e00ff */
[----:B------:R-:W-:Y:S01]  /*4c50*/  LOP3.LUT R34, R171, R42, R49, 0x96, !PT ;  /* 0x0000002aab227212 */ /* 0x000fe200078e9631 */
[----:B------:R-:W-:Y:S01]  /*4c60*/  MUFU.EX2 R191, R191 ;  /* 0x000000bf00bf7308 */ /* 0x000fe20000000800 */
[-C--:B------:R-:W-:Y:S01]  /*4c70*/  ISETP.GE.AND P3, PT, R57, R209.reuse, PT ;  /* 0x000000d13900720c */ /* 0x080fe20003f66270 */
[----:B------:R-:W-:Y:S01]  /*4c80*/  IMAD.WIDE.U32 R24, R24, -0x2daee0ad, RZ ;  /* 0xd2511f5318187825 */ /* 0x000fe200078e00ff */
[----:B------:R-:W-:-:S03]  /*4c90*/  ISETP.GE.AND P2, PT, R56, R209, PT ;  /* 0x000000d13800720c */ /* 0x000fc60003f46270 */
[----:B------:R-:W-:Y:S01]  /*4ca0*/  FFMA.FTZ R193, R44, UR7, -R28 ;  /* 0x000000072cc17c23 */ /* 0x000fe2000801081c */
[----:B-1----:R-:W-:Y:S01]  /*4cb0*/  FMNMX.FTZ R165, R35, R165, !PT ;  /* 0x000000a523a57209 */ /* 0x002fe20007810000 */
[----:B------:R-:W-:Y:S01]  /*4cc0*/  IMAD.WIDE.U32 R34, R34, -0x326172a9, RZ ;  /* 0xcd9e8d5722227825 */ /* 0x000fe200078e00ff */
[----:B------:R-:W-:Y:S01]  /*4cd0*/  LOP3.LUT R25, R169, R48, R25, 0x96, !PT ;  /* 0x00000030a9197212 */ /* 0x000fe200078e9619 */
[----:B------:R-:W-:Y:S01]  /*4ce0*/  MUFU.EX2 R190, R190 ;  /* 0x000000be00be7308 */ /* 0x000fe20000000800 */
[C---:B------:R-:W-:Y:S01]  /*4cf0*/  FSETP.NEU.FTZ.AND P1, PT, R165.reuse, -INF , PT ;  /* 0xff800000a500780b */ /* 0x040fe20003f3d000 */
[----:B------:R-:W-:Y:S01]  /*4d00*/  FMUL.FTZ R37, R165, UR7 ;  /* 0x00000007a5257c20 */ /* 0x000fe20008410000 */
[----:B------:R-:W-:Y:S01]  /*4d10*/  FSEL R71, R18, -INF , !P3 ;  /* 0xff80000012477808 */ /* 0x000fe20005800000 */
[----:B------:R-:W-:Y:S01]  /*4d20*/  IMAD.WIDE.U32 R40, R25, -0x326172a9, RZ ;  /* 0xcd9e8d5719287825 */ /* 0x000fe200078e00ff */
[----:B------:R-:W-:-:S03]  /*4d30*/  ISETP.GE.AND P3, PT, R31, R209, PT ;  /* 0x000000d11f00720c */ /* 0x000fc60003f66270 */
[----:B------:R-:W-:Y:S01]  /*4d40*/  FFMA.FTZ R230, R45, UR7, -R28 ;  /* 0x000000072de67c23 */ /* 0x000fe2000801081c */
[----:B------:R-:W-:Y:S01]  /*4d50*/  FSEL R21, R37, RZ, P1 ;  /* 0x000000ff25157208 */ /* 0x000fe20000800000 */
[----:B------:R-:W-:Y:S01]  /*4d60*/  IMAD.MOV.U32 R25, RZ, RZ, R40 ;  /* 0x000000ffff197224 */ /* 0x000fe200078e0028 */
[----:B------:R-:W-:Y:S01]  /*4d70*/  PRMT R130, R40, 0x7771, RZ ;  /* 0x0000777128827816 */ /* 0x000fe200000000ff */
[----:B------:R-:W-:Y:S01]  /*4d80*/  VIADD R170, R170, 0x1715609d ;  /* 0x1715609daaaa7836 */ /* 0x000fe20000000000 */
[-C--:B------:R-:W-:Y:S01]  /*4d90*/  ISETP.GE.AND P1, PT, R53, R210.reuse, PT ;  /* 0x000000d23500720c */ /* 0x080fe20003f26270 */
[--C-:B------:R-:W-:Y:S01]  /*4da0*/  FFMA.FTZ R186, R36, UR7, -R21.reuse ;  /* 0x0000000724ba7c23 */ /* 0x100fe20008010815 */
[----:B------:R-:W-:Y:S01]  /*4db0*/  LOP3.LUT R25, R25, 0xff, RZ, 0xc0, !PT ;  /* 0x000000ff19197812 */ /* 0x000fe200078ec0ff */
[--C-:B------:R-:W-:Y:S01]  /*4dc0*/  FFMA.FTZ R184, R33, UR7, -R21.reuse ;  /* 0x0000000721b87c23 */ /* 0x100fe20008010815 */
[----:B--2---:R-:W-:Y:S01]  /*4dd0*/  F2FP.F16.F32.PACK_AB R36, R185, R189 ;  /* 0x000000bdb924723e */ /* 0x004fe200000000ff */
[--C-:B------:R-:W-:Y:S01]  /*4de0*/  FFMA.FTZ R188, R38, UR7, -R21.reuse ;  /* 0x0000000726bc7c23 */ /* 0x100fe20008010815 */
[----:B------:R-:W-:Y:S01]  /*4df0*/  PRMT R130, R25, 0x5410, R130 ;  /* 0x0000541019827816 */ /* 0x000fe20000000082 */
[----:B------:R-:W-:Y:S01]  /*4e00*/  MUFU.EX2 R186, R186 ;  /* 0x000000ba00ba7308 */ /* 0x000fe20000000800 */
[----:B------:R-:W-:Y:S01]  /*4e10*/  FSEL R87, R12, -INF , !P1 ;  /* 0xff8000000c577808 */ /* 0x000fe20004800000 */
[--C-:B------:R-:W-:Y:S01]  /*4e20*/  FFMA.FTZ R187, R39, UR7, -R21.reuse ;  /* 0x0000000727bb7c23 */ /* 0x100fe20008010815 */
[-C--:B------:R-:W-:Y:S01]  /*4e30*/  ISETP.GE.AND P1, PT, R31, R210.reuse, PT ;  /* 0x000000d21f00720c */ /* 0x080fe20003f26270 */
[--C-:B------:R-:W-:Y:S01]  /*4e40*/  FFMA.FTZ R197, R26, UR7, -R21.reuse ;  /* 0x000000071ac57c23 */ /* 0x100fe20008010815 */
[----:B------:R-:W-:Y:S01]  /*4e50*/  HSET2.LE.AND R130, R130, R100, PT ;  /* 0x0000006482827233 */ /* 0x000fe20003803000 */
[--C-:B------:R-:W-:Y:S01]  /*4e60*/  FFMA.FTZ R196, R27, UR7, -R21.reuse ;  /* 0x000000071bc47c23 */ /* 0x100fe20008010815 */
[----:B------:R-:W-:Y:S01]  /*4e70*/  FSEL R37, R8, -INF , !P4 ;  /* 0xff80000008257808 */ /* 0x000fe20006000000 */
[----:B------:R-:W1:Y:S01]  /*4e80*/  MUFU.EX2 R184, R184 ;  /* 0x000000b800b87308 */ /* 0x000e620000000800 */
[----:B------:R-:W-:Y:S01]  /*4e90*/  ISETP.GE.AND P4, PT, R23, R210, PT ;  /* 0x000000d21700720c */ /* 0x000fe20003f86270 */
[--C-:B------:R-:W-:Y:S01]  /*4ea0*/  FFMA.FTZ R195, R22, UR7, -R21.reuse ;  /* 0x0000000716c37c23 */ /* 0x100fe20008010815 */
[----:B------:R-:W-:Y:S01]  /*4eb0*/  LOP3.LUT R130, R36, R130, RZ, 0xc0, !PT ;  /* 0x0000008224827212 */ /* 0x000fe200078ec0ff */
[----:B------:R-:W-:Y:S01]  /*4ec0*/  FFMA.FTZ R229, R20, UR7, -R21 ;  /* 0x0000000714e57c23 */ /* 0x000fe20008010815 */
[----:B------:R-:W-:Y:S01]  /*4ed0*/  FSEL R36, R9, -INF , !P1 ;  /* 0xff80000009247808 */ /* 0x000fe20004800000 */
[----:B------:R-:W-:Y:S01]  /*4ee0*/  IMAD.WIDE.U32 R180, R180, -0x326172a9, RZ ;  /* 0xcd9e8d57b4b47825 */ /* 0x000fe200078e00ff */
[----:B------:R-:W-:Y:S01]  /*4ef0*/  ISETP.GE.AND P1, PT, R53, R209, PT ;  /* 0x000000d13500720c */ /* 0x000fe20003f26270 */
[----:B------:R-:W-:Y:S01]  /*4f00*/  MUFU.EX2 R188, R188 ;  /* 0x000000bc00bc7308 */ /* 0x000fe20000000800 */
[----:B------:R-:W-:-:S02]  /*4f10*/  FSEL R53, R4, -INF , !P5 ;  /* 0xff80000004357808 */ /* 0x000fc40006800000 */
[----:B------:R-:W-:Y:S02]  /*4f20*/  FMNMX3.FTZ R4, R102, R101, R87, !PT ;  /* 0x0000006566047276 */ /* 0x000fe40007810057 */
[----:B------:R-:W-:Y:S02]  /*4f30*/  ISETP.GE.AND P5, PT, R52, R209, PT ;  /* 0x000000d13400720c */ /* 0x000fe40003fa6270 */
[----:B------:R-:W-:Y:S01]  /*4f40*/  FMNMX3.FTZ R4, R4, R70, R37, !PT ;  /* 0x0000004604047276 */ /* 0x000fe20007810025 */
[----:B------:R-:W-:Y:S01]  /*4f50*/  MUFU.EX2 R187, R187 ;  /* 0x000000bb00bb7308 */ /* 0x000fe20000000800 */
[----:B------:R-:W-:Y:S02]  /*4f60*/  FSEL R52, R5, -INF , !P4 ;  /* 0xff80000005347808 */ /* 0x000fe40006000000 */
[----:B------:R-:W-:Y:S02]  /*4f70*/  FMNMX3.FTZ R4, R4, R36, R53, !PT ;  /* 0x0000002404047276 */ /* 0x000fe40007810035 */
[----:B------:R-:W-:-:S02]  /*4f80*/  LOP3.LUT R129, R164, R34, R41, 0x96, !PT ;  /* 0x00000022a4817212 */ /* 0x000fc400078e9629 */
[----:B------:R-:W-:Y:S01]  /*4f90*/  FMNMX.FTZ R168, R52, R4, !PT ;  /* 0x0000000434a87209 */ /* 0x000fe20007810000 */
[----:B------:R-:W2:Y:S01]  /*4fa0*/  MUFU.EX2 R194, R194 ;  /* 0x000000c200c27308 */ /* 0x000ea20000000800 */
[----:B------:R-:W-:Y:S02]  /*4fb0*/  ISETP.GE.AND P4, PT, R55, R209, PT ;  /* 0x000000d13700720c */ /* 0x000fe40003f86270 */
[C---:B------:R-:W-:Y:S01]  /*4fc0*/  PRMT R34, R40.reuse, 0x7773, RZ ;  /* 0x0000777328227816 */ /* 0x040fe200000000ff */
[----:B------:R-:W3:Y:S01]  /*4fd0*/  SHFL.BFLY PT, R4, R168, 0x2, 0x1f ;  /* 0x0c401f00a8047f89 */ /* 0x000ee200000e0000 */
[----:B------:R-:W-:Y:S02]  /*4fe0*/  PRMT R131, R40, 0x7772, RZ ;  /* 0x0000777228837816 */ /* 0x000fe400000000ff */
[----:B------:R-:W-:Y:S01]  /*4ff0*/  LOP3.LUT R128, R129, 0xffff, RZ, 0xc0, !PT ;  /* 0x0000ffff81807812 */ /* 0x000fe200078ec0ff */
[----:B------:R-:W4:Y:S01]  /*5000*/  MUFU.EX2 R192, R192 ;  /* 0x000000c000c07308 */ /* 0x000f220000000800 */
[----:B------:R-:W-:-:S02]  /*5010*/  FSEL R38, R19, -INF , !P2 ;  /* 0xff80000013267808 */ /* 0x000fc40005000000 */
[----:B------:R-:W-:Y:S02]  /*5020*/  FSEL R55, R14, -INF , !P1 ;  /* 0xff8000000e377808 */ /* 0x000fe40004800000 */
[----:B------:R-:W-:Y:S02]  /*5030*/  PRMT R131, R131, 0x5410, R34 ;  /* 0x0000541083837816 */ /* 0x000fe40000000022 */
[----:B------:R-:W-:Y:S01]  /*5040*/  LOP3.LUT R33, R129, 0xff, RZ, 0xc0, !PT ;  /* 0x000000ff81217812 */ /* 0x000fe200078ec0ff */
[----:B------:R-:W5:Y:S01]  /*5050*/  MUFU.EX2 R193, R193 ;  /* 0x000000c100c17308 */ /* 0x000f620000000800 */
[----:B------:R-:W-:Y:S02]  /*5060*/  SHF.R.U32.HI R128, RZ, 0x8, R128 ;  /* 0x00000008ff807819 */ /* 0x000fe40000011680 */
[----:B------:R-:W-:Y:S02]  /*5070*/  ISETP.GE.AND P2, PT, R30, R209, PT ;  /* 0x000000d11e00720c */ /* 0x000fe40003f46270 */
[----:B------:R-:W-:-:S02]  /*5080*/  FSEL R39, R15, -INF , !P5 ;  /* 0xff8000000f277808 */ /* 0x000fc40006800000 */
[----:B------:R-:W-:Y:S01]  /*5090*/  FSEL R85, R10, -INF , !P4 ;  /* 0xff8000000a557808 */ /* 0x000fe20006000000 */
[----:B------:R-:W-:Y:S01]  /*50a0*/  MUFU.EX2 R230, R230 ;  /* 0x000000e600e67308 */ /* 0x000fe20000000800 */
[----:B------:R-:W-:Y:S02]  /*50b0*/  FMNMX3.FTZ R135, R71, R38, R55, !PT ;  /* 0x0000002647877276 */ /* 0x000fe40007810037 */
[----:B------:R-:W-:Y:S02]  /*50c0*/  LOP3.LUT R216, R77, 0x200, R214, 0xf8, !PT ;  /* 0x000002004dd87812 */ /* 0x000fe400078ef8d6 */
[----:B------:R-:W-:Y:S02]  /*50d0*/  LOP3.LUT R5, R170, R46, R35, 0x96, !PT ;  /* 0x0000002eaa057212 */ /* 0x000fe400078e9623 */
[----:B------:R-:W-:Y:S01]  /*50e0*/  PRMT R128, R33, 0x5410, R128 ;  /* 0x0000541021807816 */ /* 0x000fe20000000080 */
[----:B------:R-:W-:Y:S01]  /*50f0*/  MUFU.EX2 R197, R197 ;  /* 0x000000c500c57308 */ /* 0x000fe20000000800 */
[----:B------:R-:W-:Y:S01]  /*5100*/  LOP3.LUT R131, R131, 0xff00ff, RZ, 0xc0, !PT ;  /* 0x00ff00ff83837812 */ /* 0x000fe200078ec0ff */
[----:B------:R-:W-:Y:S01]  /*5110*/  IMAD.WIDE.U32 R8, R5, -0x2daee0ad, RZ ;  /* 0xd2511f5305087825 */ /* 0x000fe200078e00ff */
[----:B------:R-:W-:-:S02]  /*5120*/  ISETP.GE.AND P1, PT, R23, R209, PT ;  /* 0x000000d11700720c */ /* 0x000fc40003f26270 */
[----:B------:R-:W-:Y:S01]  /*5130*/  FSEL R86, R11, -INF , !P3 ;  /* 0xff8000000b567808 */ /* 0x000fe20005800000 */
[----:B------:R-:W-:Y:S01]  /*5140*/  IMAD.MOV.U32 R10, RZ, RZ, R8 ;  /* 0x000000ffff0a7224 */ /* 0x000fe200078e0008 */
[----:B------:R-:W-:Y:S01]  /*5150*/  FSEL R69, R6, -INF , !P2 ;  /* 0xff80000006457808 */ /* 0x000fe20005000000 */
[----:B------:R-:W5:Y:S01]  /*5160*/  MUFU.EX2 R196, R196 ;  /* 0x000000c400c47308 */ /* 0x000f620000000800 */
[----:B------:R-:W-:Y:S02]  /*5170*/  FMNMX3.FTZ R135, R135, R39, R85, !PT ;  /* 0x0000002787877276 */ /* 0x000fe40007810055 */
[----:B------:R-:W-:Y:S02]  /*5180*/  LEA R220, R216, UR5, 0x1 ;  /* 0x00000005d8dc7c11 */ /* 0x000fe4000f8e08ff */
[----:B------:R-:W-:Y:S02]  /*5190*/  SEL R103, R217, 0xffffffe0, !P6 ;  /* 0xffffffe0d9677807 */ /* 0x000fe40007000000 */
[----:B------:R-:W-:Y:S01]  /*51a0*/  FSEL R68, R7, -INF , !P1 ;  /* 0xff80000007447808 */ /* 0x000fe20004800000 */
[----:B------:R-:W-:Y:S01]  /*51b0*/  MUFU.EX2 R195, R195 ;  /* 0x000000c300c37308 */ /* 0x000fe20000000800 */
[----:B------:R-:W-:Y:S01]  /*51c0*/  FMNMX3.FTZ R135, R135, R86, R69, !PT ;  /* 0x0000005687877276 */ /* 0x000fe20007810045 */
[C---:B------:R-:W-:Y:S01]  /*51d0*/  IMAD.IADD R134, R220.reuse, 0x1, R103 ;  /* 0x00000001dc867824 */ /* 0x040fe200078e0267 */
[--C-:B------:R-:W-:Y:S01]  /*51e0*/  HSET2.LE.AND R131, R131, R100.reuse, PT ;  /* 0x0000006483837233 */ /* 0x100fe20003803000 */
[C---:B------:R-:W-:Y:S01]  /*51f0*/  VIADD R233, R220.reuse, 0xa000 ;  /* 0x0000a000dce97836 */ /* 0x040fe20000000000 */
[----:B------:R-:W-:Y:S01]  /*5200*/  HSET2.LE.AND R128, R128, R100, PT ;  /* 0x0000006480807233 */ /* 0x000fe20003803000 */
[----:B------:R-:W-:Y:S01]  /*5210*/  VIADD R136, R220, 0xa040 ;  /* 0x0000a040dc887836 */ /* 0x000fe20000000000 */
[----:B-1----:R-:W-:Y:S01]  /*5220*/  F2FP.F16.F32.PACK_AB R34, R184, R186 ;  /* 0x000000bab822723e */ /* 0x002fe200000000ff */
[----:B------:R-:W-:Y:S01]  /*5230*/  LDSM.16.MT88.4 R48, [R134+0xa000] ;  /* 0x00a000008630783b */ /* 0x000fe20000004200 */
[----:B------:R-:W-:Y:S01]  /*5240*/  F2FP.F16.F32.PACK_AB R33, R190, R191 ;  /* 0x000000bfbe21723e */ /* 0x000fe200000000ff */
[----:B------:R-:W1:Y:S01]  /*5250*/  MUFU.EX2 R229, R229 ;  /* 0x000000e500e57308 */ /* 0x000e620000000800 */
[C---:B------:R-:W-:Y:S01]  /*5260*/  PRMT R6, R8.reuse, 0x7771, RZ ;  /* 0x0000777108067816 */ /* 0x040fe200000000ff */
[----:B------:R-:W-:Y:S01]  /*5270*/  LDSM.16.MT88.4 R112, [R134+0xb000] ;  /* 0x00b000008670783b */ /* 0x000fe20000004200 */
[----:B------:R-:W-:Y:S01]  /*5280*/  PRMT R7, R8, 0x7773, RZ ;  /* 0x0000777308077816 */ /* 0x000fe200000000ff */
[----:B------:R-:W-:Y:S01]  /*5290*/  @P0 VIADD R136, R233, 0xffffffc0 ;  /* 0xffffffc0e9880836 */ /* 0x000fe20000000000 */
[----:B---3--:R-:W-:Y:S01]  /*52a0*/  FMNMX.FTZ R168, R168, R4, !PT ;  /* 0x00000004a8a87209 */ /* 0x008fe20007810000 */
[----:B------:R-:W-:Y:S01]  /*52b0*/  LDSM.16.MT88.4 R16, [R134+0xb800] ;  /* 0x00b800008610783b */ /* 0x000fe20000004200 */
[----:B------:R-:W-:Y:S01]  /*52c0*/  PRMT R8, R8, 0x7772, RZ ;  /* 0x0000777208087816 */ /* 0x000fe200000000ff */
[----:B------:R-:W-:Y:S01]  /*52d0*/  IMAD.IADD R103, R103, 0x1, R136 ;  /* 0x0000000167677824 */ /* 0x000fe200078e0288 */
[----:B------:R-:W-:Y:S01]  /*52e0*/  FMNMX.FTZ R135, R68, R135, !PT ;  /* 0x0000008744877209 */ /* 0x000fe20007810000 */
[----:B------:R-:W-:Y:S01]  /*52f0*/  LDSM.16.MT88.4 R148, [R220+0xa000] ;  /* 0x00a00000dc94783b */ /* 0x000fe20000004200 */
[----:B------:R-:W-:Y:S01]  /*5300*/  LOP3.LUT R5, R24, UR6, R9, 0x96, !PT ;  /* 0x0000000618057c12 */ /* 0x000fe2000f8e9609 */
[----:B------:R-:W-:Y:S01]  /*5310*/  FADD.FTZ R190, R191, R190 ;  /* 0x000000bebfbe7221 */ /* 0x000fe20000010000 */
[----:B------:R-:W-:Y:S01]  /*5320*/  LOP3.LUT R131, R34, R131, RZ, 0xc0, !PT ;  /* 0x0000008322837212 */ /* 0x000fe200078ec0ff */
[----:B------:R-:W-:Y:S01]  /*5330*/  SHFL.BFLY PT, R167, R135, 0x2, 0x1f ;  /* 0x0c401f0087a77f89 */ /* 0x000fe200000e0000 */
[----:B------:R-:W-:Y:S01]  /*5340*/  LOP3.LUT R128, R33, R128, RZ, 0xc0, !PT ;  /* 0x0000008021807212 */ /* 0x000fe200078ec0ff */
[----:B------:R-:W-:Y:S01]  /*5350*/  FADD.FTZ R190, R189, R190 ;  /* 0x000000bebdbe7221 */ /* 0x000fe20000010000 */
[----:B------:R-:W-:Y:S01]  /*5360*/  PRMT R7, R8, 0x5410, R7 ;  /* 0x0000541008077816 */ /* 0x000fe20000000007 */
[----:B------:R-:W-:Y:S01]  /*5370*/  LDSM.16.MT88.4 R32, [R134+0xa800] ;  /* 0x00a800008620783b */ /* 0x000fe20000004200 */
[----:B------:R-:W-:Y:S01]  /*5380*/  LOP3.LUT R8, R5, 0xffff, RZ, 0xc0, !PT ;  /* 0x0000ffff05087812 */ /* 0x000fe200078ec0ff */
[----:B------:R-:W-:Y:S01]  /*5390*/  FADD.FTZ R190, R185, R190 ;  /* 0x000000beb9be7221 */ /* 0x000fe20000010000 */
[----:B------:R-:W-:Y:S01]  /*53a0*/  LOP3.LUT R9, R5, 0xff, RZ, 0xc0, !PT ;  /* 0x000000ff05097812 */ /* 0x000fe200078ec0ff */
[----:B------:R-:W3:Y:S01]  /*53b0*/  SHFL.BFLY PT, R134, R168, 0x1, 0x1f ;  /* 0x0c201f00a8867f89 */ /* 0x000ee200000e0000 */
[----:B------:R-:W-:Y:S01]  /*53c0*/  SHF.R.U32.HI R8, RZ, 0x8, R8 ;  /* 0x00000008ff087819 */ /* 0x000fe20000011608 */
[----:B--2---:R-:W-:Y:S01]  /*53d0*/  FADD.FTZ R190, R194, R190 ;  /* 0x000000bec2be7221 */ /* 0x004fe20000010000 */
[----:B------:R-:W-:Y:S01]  /*53e0*/  PRMT R25, R129, 0x7632, R25 ;  /* 0x0000763281197816 */ /* 0x000fe20000000019 */
[----:B------:R-:W2:Y:S01]  /*53f0*/  LDSM.16.MT88.4 R64, [R136] ;  /* 0x000000008840783b */ /* 0x000ea20000004200 */
[----:B------:R-:W-:Y:S01]  /*5400*/  PRMT R4, R9, 0x5410, R8 ;  /* 0x0000541009047816 */ /* 0x000fe20000000008 */
[----:B----4-:R-:W-:Y:S01]  /*5410*/  FADD.FTZ R190, R192, R190 ;  /* 0x000000bec0be7221 */ /* 0x010fe20000010000 */
[----:B------:R-:W-:Y:S01]  /*5420*/  PRMT R8, R5, 0x7632, R8 ;  /* 0x0000763205087816 */ /* 0x000fe20000000008 */
[----:B------:R-:W-:Y:S01]  /*5430*/  LDSM.16.MT88.4 R80, [R103] ;  /* 0x000000006750783b */ /* 0x000fe20000004200 */
[----:B------:R-:W-:Y:S01]  /*5440*/  LOP3.LUT R242, R84, UR30, R181, 0x96, !PT ;  /* 0x0000001e54f27c12 */ /* 0x000fe2000f8e96b5 */
[----:B-----5:R-:W-:Y:S01]  /*5450*/  FADD.FTZ R190, R193, R190 ;  /* 0x000000bec1be7221 */ /* 0x020fe20000010000 */
[----:B------:R-:W-:Y:S01]  /*5460*/  SHF.R.U32.HI R129, RZ, 0x18, R129 ;  /* 0x00000018ff817819 */ /* 0x000fe20000011681 */
[----:B------:R-:W-:Y:S01]  /*5470*/  LDSM.16.MT88.4 R96, [R220+0xb000] ;  /* 0x00b00000dc60783b */ /* 0x000fe20000004200 */
[----:B------:R-:W-:Y:S01]  /*5480*/  LOP3.LUT R25, R25, 0xff, RZ, 0xc0, !PT ;  /* 0x000000ff19197812 */ /* 0x000fe200078ec0ff */
[----:B------:R-:W-:Y:S01]  /*5490*/  IMAD.WIDE.U32 R242, R242, -0x2daee0ad, RZ ;  /* 0xd2511f53f2f27825 */ /* 0x000fe200078e00ff */
[----:B------:R-:W-:Y:S01]  /*54a0*/  LOP3.LUT R10, R10, 0xff, RZ, 0xc0, !PT ;  /* 0x000000ff0a0a7812 */ /* 0x000fe200078ec0ff */
[----:B------:R-:W-:Y:S01]  /*54b0*/  LDSM.16.MT88.4 R120, [R136+0x1000] ;  /* 0x001000008878783b */ /* 0x000fe20000004200 */
[----:B------:R-:W-:-:S02]  /*54c0*/  SHF.R.U32.HI R5, RZ, 0x18, R5 ;  /* 0x00000018ff057819 */ /* 0x000fc40000011605 */
[----:B------:R-:W-:Y:S01]  /*54d0*/  LOP3.LUT R8, R8, 0xff, RZ, 0xc0, !PT ;  /* 0x000000ff08087812 */ /* 0x000fe200078ec0ff */
[----:B------:R-:W-:Y:S01]  /*54e0*/  LDSM.16.MT88.4 R176, [R103+0x1000] ;  /* 0x0010000067b0783b */ /* 0x000fe20000004200 */
[----:B------:R-:W-:Y:S02]  /*54f0*/  PRMT R129, R25, 0x5410, R129 ;  /* 0x0000541019817816 */ /* 0x000fe40000000081 */
[----:B------:R-:W-:Y:S01]  /*5500*/  PRMT R6, R10, 0x5410, R6 ;  /* 0x000054100a067816 */ /* 0x000fe20000000006 */
[----:B------:R-:W-:Y:S01]  /*5510*/  LDSM.16.MT88.4 R28, [R136+0x800] ;  /* 0x00080000881c783b */ /* 0x000fe20000004200 */
[----:B------:R-:W-:Y:S02]  /*5520*/  PRMT R5, R8, 0x5410, R5 ;  /* 0x0000541008057816 */ /* 0x000fe40000000005 */
[----:B------:R-:W-:Y:S01]  /*5530*/  LOP3.LUT R7, R7, 0xff00ff, RZ, 0xc0, !PT ;  /* 0x00ff00ff07077812 */ /* 0x000fe200078ec0ff */
[----:B------:R-:W-:Y:S01]  /*5540*/  LDSM.16.MT88.4 R12, [R136+0x1800] ;  /* 0x00180000880c783b */ /* 0x000fe20000004200 */
[----:B------:R-:W-:-:S02]  /*5550*/  LOP3.LUT R240, R54, R182, R243, 0x96, !PT ;  /* 0x000000b636f07212 */ /* 0x000fc400078e96f3 */
[--C-:B------:R-:W-:Y:S01]  /*5560*/  HSET2.LE.AND R129, R129, R100.reuse, PT ;  /* 0x0000006481817233 */ /* 0x100fe20003803000 */
[----:B------:R-:W-:Y:S01]  /*5570*/  LDSM.16.MT88.4 R172, [R220+0xa800] ;  /* 0x00a80000dcac783b */ /* 0x000fe20000004200 */
[----:B------:R-:W-:Y:S01]  /*5580*/  F2FP.F16.F32.PACK_AB R25, R187, R188 ;  /* 0x000000bcbb19723e */ /* 0x000fe200000000ff */
[----:B------:R-:W-:Y:S01]  /*5590*/  IMAD.WIDE.U32 R240, R240, -0x326172a9, RZ ;  /* 0xcd9e8d57f0f07825 */ /* 0x000fe200078e00ff */
[--C-:B------:R-:W-:Y:S01]  /*55a0*/  HSET2.LE.AND R6, R6, R100.reuse, PT ;  /* 0x0000006406067233 */ /* 0x100fe20003803000 */
[----:B------:R-:W-:Y:S01]  /*55b0*/  LDSM.16.MT88.4 R20, [R220+0xb800] ;  /* 0x00b80000dc14783b */ /* 0x000fe20000004200 */
[--C-:B------:R-:W-:Y:S01]  /*55c0*/  HSET2.LE.AND R7, R7, R100.reuse, PT ;  /* 0x0000006407077233 */ /* 0x100fe20003803000 */
[----:B------:R-:W-:Y:S01]  /*55d0*/  FADD.FTZ R187, R188, R187 ;  /* 0x000000bbbcbb7221 */ /* 0x000fe20000010000 */
[--C-:B------:R-:W-:Y:S02]  /*55e0*/  HSET2.LE.AND R4, R4, R100.reuse, PT ;  /* 0x0000006404047233 */ /* 0x100fe40003803000 */
[----:B------:R-:W-:Y:S01]  /*55f0*/  HSET2.LE.AND R5, R5, R100, PT ;  /* 0x0000006405057233 */ /* 0x000fe20003803000 */
[----:B------:R-:W-:Y:S01]  /*5600*/  FADD.FTZ R187, R186, R187 ;  /* 0x000000bbbabb7221 */ /* 0x000fe20000010000 */
[----:B------:R-:W-:-:S02]  /*5610*/  F2FP.F16.F32.PACK_AB R11, R192, R194 ;  /* 0x000000c2c00b723e */ /* 0x000fc400000000ff */
[----:B------:R-:W-:Y:S01]  /*5620*/  F2FP.F16.F32.PACK_AB R10, R196, R197 ;  /* 0x000000c5c40a723e */ /* 0x000fe200000000ff */
[----:B------:R-:W-:Y:S01]  /*5630*/  FADD.FTZ R187, R184, R187 ;  /* 0x000000bbb8bb7221 */ /* 0x000fe20000010000 */
[C---:B------:R-:W-:Y:S01]  /*5640*/  F2FP.F16.F32.PACK_AB R9, R230.reuse, R193 ;  /* 0x000000c1e609723e */ /* 0x040fe200000000ff */
[----:B------:R-:W-:Y:S01]  /*5650*/  FADD.FTZ R230, R230, R190 ;  /* 0x000000bee6e67221 */ /* 0x000fe20000010000 */
[----:B-1----:R-:W-:Y:S01]  /*5660*/  F2FP.F16.F32.PACK_AB R8, R229, R195 ;  /* 0x000000c3e508723e */ /* 0x002fe200000000ff */
[----:B------:R-:W-:Y:S01]  /*5670*/  FADD.FTZ R187, R197, R187 ;  /* 0x000000bbc5bb7221 */ /* 0x000fe20000010000 */
[----:B---3--:R-:W-:Y:S02]  /*5680*/  FMNMX.FTZ R168, R168, R134, !PT ;  /* 0x00000086a8a87209 */ /* 0x008fe40007810000 */
[----:B------:R-:W-:Y:S01]  /*5690*/  FMNMX.FTZ R167, R135, R167, !PT ;  /* 0x000000a787a77209 */ /* 0x000fe20007810000 */
[----:B------:R-:W-:Y:S01]  /*56a0*/  FADD.FTZ R187, R196, R187 ;  /* 0x000000bbc4bb7221 */ /* 0x000fe20000010000 */
[----:B------:R-:W-:Y:S01]  /*56b0*/  LOP3.LUT R129, R25, R129, RZ, 0xc0, !PT ;  /* 0x0000008119817212 */ /* 0x000fe200078ec0ff */
[----:B------:R-:W-:Y:S01]  /*56c0*/  FMUL.FTZ R54, R168, UR7 ;  /* 0x00000007a8367c20 */ /* 0x000fe20008410000 */
[----:B------:R-:W-:Y:S01]  /*56d0*/  LOP3.LUT R4, R11, R4, RZ, 0xc0, !PT ;  /* 0x000000040b047212 */ /* 0x000fe200078ec0ff */
[----:B------:R-:W-:Y:S01]  /*56e0*/  LDSM.16.MT88.4 R24, [R103+0x800] ;  /* 0x000800006718783b */ /* 0x000fe20000004200 */
[----:B------:R-:W-:Y:S01]  /*56f0*/  LOP3.LUT R5, R10, R5, RZ, 0xc0, !PT ;  /* 0x000000050a057212 */ /* 0x000fe200078ec0ff */
[----:B------:R-:W-:Y:S01]  /*5700*/  FADD.FTZ R187, R195, R187 ;  /* 0x000000bbc3bb7221 */ /* 0x000fe20000010000 */
[----:B------:R-:W-:Y:S01]  /*5710*/  LOP3.LUT R6, R9, R6, RZ, 0xc0, !PT ;  /* 0x0000000609067212 */ /* 0x000fe200078ec0ff */
[----:B------:R-:W1:Y:S01]  /*5720*/  SHFL.BFLY PT, R84, R167, 0x1, 0x1f ;  /* 0x0c201f00a7547f89 */ /* 0x000e6200000e0000 */
[----:B------:R-:W-:Y:S01]  /*5730*/  LOP3.LUT R7, R8, R7, RZ, 0xc0, !PT ;  /* 0x0000000708077212 */ /* 0x000fe200078ec0ff */
[----:B------:R-:W-:Y:S01]  /*5740*/  HMMA.16816.F32 R156, R128, R148, RZ ;  /* 0x00000094809c723c */ /* 0x000fe200000018ff */
[----:B------:R-:W-:Y:S01]  /*5750*/  FSETP.NEU.FTZ.AND P1, PT, R168, -INF , PT ;  /* 0xff800000a800780b */ /* 0x000fe20003f3d000 */
[----:B------:R3:W4:Y:S01]  /*5760*/  LDSM.16.MT88.4 R8, [R103+0x1800] ;  /* 0x001800006708783b */ /* 0x0007220000004200 */
[----:B------:R-:W-:Y:S01]  /*5770*/  LOP3.LUT R132, R224, R132, R241, 0x96, !PT ;  /* 0x00000084e0847212 */ /* 0x000fe200078e96f1 */
[----:B------:R-:W-:Y:S01]  /*5780*/  FADD.FTZ R229, R229, R187 ;  /* 0x000000bbe5e57221 */ /* 0x000fe20000010000 */
[----:B------:R-:W-:-:S03]  /*5790*/  FSEL R54, R54, RZ, P1 ;  /* 0x000000ff36367208 */ /* 0x000fc60000800000 */
[C---:B------:R-:W-:Y:S02]  /*57a0*/  HMMA.16816.F32 R40, R128.reuse, R48, RZ ;  /* 0x000000308028723c */ /* 0x040fe400000018ff */
[--C-:B------:R-:W-:Y:S01]  /*57b0*/  FFMA.FTZ R198, R102, UR7, -R54.reuse ;  /* 0x0000000766c67c23 */ /* 0x100fe20008010836 */
[--C-:B------:R-:W-:Y:S01]  /*57c0*/  FFMA.FTZ R201, R101, UR7, -R54.reuse ;  /* 0x0000000765c97c23 */ /* 0x100fe20008010836 */
[--C-:B------:R-:W-:Y:S01]  /*57d0*/  FFMA.FTZ R199, R70, UR7, -R54.reuse ;  /* 0x0000000746c77c23 */ /* 0x100fe20008010836 */
[--C-:B------:R-:W-:Y:S01]  /*57e0*/  FFMA.FTZ R200, R87, UR7, -R54.reuse ;  /* 0x0000000757c87c23 */ /* 0x100fe20008010836 */
[--C-:B------:R-:W-:Y:S01]  /*57f0*/  FFMA.FTZ R245, R53, UR7, -R54.reuse ;  /* 0x0000000735f57c23 */ /* 0x100fe20008010836 */
[--C-:B------:R-:W-:Y:S01]  /*5800*/  FFMA.FTZ R247, R52, UR7, -R54.reuse ;  /* 0x0000000734f77c23 */ /* 0x100fe20008010836 */
[----:B--2---:R-:W-:Y:S01]  /*5810*/  HMMA.16816.F32 R56, R128, R64, RZ ;  /* 0x000000408038723c */ /* 0x004fe200000018ff */
[----:B------:R-:W-:Y:S01]  /*5820*/  MUFU.EX2 R198, R198 ;  /* 0x000000c600c67308 */ /* 0x000fe20000000800 */
[--C-:B------:R-:W-:Y:S01]  /*5830*/  FFMA.FTZ R246, R37, UR7, -R54.reuse ;  /* 0x0000000725f67c23 */ /* 0x100fe20008010836 */
[----:B------:R-:W-:Y:S01]  /*5840*/  FFMA.FTZ R232, R36, UR7, -R54 ;  /* 0x0000000724e87c23 */ /* 0x000fe20008010836 */
[----:B-1----:R-:W-:-:S04]  /*5850*/  FMNMX.FTZ R167, R167, R84, !PT ;  /* 0x00000054a7a77209 */ /* 0x002fc80007810000 */
[----:B------:R-:W-:Y:S01]  /*5860*/  HMMA.16816.F32 R72, R128, R80, RZ ;  /* 0x000000508048723c */ /* 0x000fe200000018ff */
[----:B---3--:R-:W-:Y:S01]  /*5870*/  LOP3.LUT R103, R225, R180, R133, 0x96, !PT ;  /* 0x000000b4e1677212 */ /* 0x008fe200078e9685 */
[----:B------:R-:W-:-:S04]  /*5880*/  IMAD.WIDE.U32 R132, R132, -0x2daee0ad, RZ ;  /* 0xd2511f5384847825 */ /* 0x000fc800078e00ff */
[C---:B------:R-:W-:Y:S01]  /*5890*/  FMUL.FTZ R84, R167.reuse, UR7 ;  /* 0x00000007a7547c20 */ /* 0x040fe20008410000 */
[----:B------:R-:W-:Y:S01]  /*58a0*/  FSETP.NEU.FTZ.AND P1, PT, R167, -INF , PT ;  /* 0xff800000a700780b */ /* 0x000fe20003f3d000 */
[----:B------:R-:W1:Y:S01]  /*58b0*/  MUFU.EX2 R201, R201 ;  /* 0x000000c900c97308 */ /* 0x000e620000000800 */
[----:B------:R-:W-:Y:S01]  /*58c0*/  IMAD.WIDE.U32 R136, R103, -0x2daee0ad, RZ ;  /* 0xd2511f5367887825 */ /* 0x000fe200078e00ff */
[----:B------:R-:W-:Y:S01]  /*58d0*/  HMMA.16816.F32 R88, R128, R96, RZ ;  /* 0x000000608058723c */ /* 0x000fe200000018ff */
[----:B------:R-:W-:-:S03]  /*58e0*/  FSEL R84, R84, RZ, P1 ;  /* 0x000000ff54547208 */ /* 0x000fc60000800000 */
[----:B------:R-:W-:Y:S02]  /*58f0*/  LOP3.LUT R102, R207, R242, R137, 0x96, !PT ;  /* 0x000000f2cf667212 */ /* 0x000fe400078e9689 */
[----:B------:R-:W-:Y:S01]  /*5900*/  LOP3.LUT R136, R205, R136, R133, 0x96, !PT ;  /* 0x00000088cd887212 */ /* 0x000fe200078e9685 */
[--C-:B------:R-:W-:Y:S01]  /*5910*/  FFMA.FTZ R202, R71, UR7, -R84.reuse ;  /* 0x0000000747ca7c23 */ /* 0x100fe20008010854 */
[--C-:B------:R-:W-:Y:S01]  /*5920*/  FFMA.FTZ R211, R55, UR7, -R84.reuse ;  /* 0x0000000737d37c23 */ /* 0x100fe20008010854 */
[----:B------:R-:W-:Y:S01]  /*5930*/  IMAD.WIDE.U32 R102, R102, -0x326172a9, RZ ;  /* 0xcd9e8d5766667825 */ /* 0x000fe200078e00ff */
[C---:B------:R-:W-:Y:S03]  /*5940*/  HMMA.16816.F32 R104, R128.reuse, R112, RZ ;  /* 0x000000708068723c */ /* 0x040fe600000018ff */
[--C-:B------:R-:W-:Y:S01]  /*5950*/  FFMA.FTZ R203, R39, UR7, -R84.reuse ;  /* 0x0000000727cb7c23 */ /* 0x100fe20008010854 */
[--C-:B------:R-:W-:Y:S01]  /*5960*/  FFMA.FTZ R231, R38, UR7, -R84.reuse ;  /* 0x0000000726e77c23 */ /* 0x100fe20008010854 */
[----:B------:R-:W-:Y:S01]  /*5970*/  IMAD.WIDE.U32 R136, R136, -0x326172a9, RZ ;  /* 0xcd9e8d5788887825 */ /* 0x000fe200078e00ff */
[----:B------:R-:W-:Y:S01]  /*5980*/  LOP3.LUT R101, R206, R240, R103, 0x96, !PT ;  /* 0x000000f0ce657212 */ /* 0x000fe200078e9667 */
[----:B------:R-:W2:Y:S02]  /*5990*/  MUFU.EX2 R200, R200 ;  /* 0x000000c800c87308 */ /* 0x000ea40000000800 */
[--C-:B------:R-:W-:Y:S01]  /*59a0*/  FFMA.FTZ R248, R69, UR7, -R84.reuse ;  /* 0x0000000745f87c23 */ /* 0x100fe20008010854 */
[--C-:B------:R-:W-:Y:S01]  /*59b0*/  FFMA.FTZ R249, R68, UR7, -R84.reuse ;  /* 0x0000000744f97c23 */ /* 0x100fe20008010854 */
[----:B------:R-:W-:Y:S01]  /*59c0*/  LOP3.LUT R102, R204, R102, R137, 0x96, !PT ;  /* 0x00000066cc667212 */ /* 0x000fe200078e9689 */
[----:B------:R-:W-:Y:S01]  /*59d0*/  IMAD.WIDE.U32 R134, R101, -0x2daee0ad, RZ ;  /* 0xd2511f5365867825 */ /* 0x000fe200078e00ff */
[C---:B------:R-:W-:Y:S03]  /*59e0*/  HMMA.16816.F32 R116, R128.reuse, R120, RZ ;  /* 0x000000788074723c */ /* 0x040fe600000018ff */
[--C-:B------:R-:W-:Y:S01]  /*59f0*/  FFMA.FTZ R250, R85, UR7, -R84.reuse ;  /* 0x0000000755fa7c23 */ /* 0x100fe20008010854 */
[----:B------:R-:W-:Y:S01]  /*5a00*/  FFMA.FTZ R251, R86, UR7, -R84 ;  /* 0x0000000756fb7c23 */ /* 0x000fe20008010854 */
[----:B------:R-:W-:Y:S01]  /*5a10*/  IMAD.WIDE.U32 R102, R102, -0x2daee0ad, RZ ;  /* 0xd2511f5366667825 */ /* 0x000fe200078e00ff */
[----:B------:R-:W-:Y:S01]  /*5a20*/  LOP3.LUT R70, R171, R132, R135, 0x96, !PT ;  /* 0x00000084ab467212 */ /* 0x000fe200078e9687 */
[----:B------:R-:W3:Y:S01]  /*5a30*/  MUFU.EX2 R199, R199 ;  /* 0x000000c700c77308 */ /* 0x000ee20000000800 */
[----:B------:R-:W-:Y:S01]  /*5a40*/  UMOV UR7, 0xffffffff ;  /* 0xffffffff00077882 */ /* 0x000fe20000000000 */
[----:B------:R-:W-:Y:S01]  /*5a50*/  HMMA.16816.F32 R124, R128, R176, RZ ;  /* 0x000000b0807c723c */ /* 0x000fe200000018ff */
[----:B------:R-:W-:Y:S01]  /*5a60*/  LOP3.LUT R134, R169, R134, R103, 0x96, !PT ;  /* 0x00000086a9867212 */ /* 0x000fe200078e9667 */
[----:B------:R-:W-:-:S04]  /*5a70*/  IMAD.WIDE.U32 R70, R70, -0x326172a9, RZ ;  /* 0xcd9e8d5746467825 */ /* 0x000fc800078e00ff */
[----:B------:R-:W-:Y:S01]  /*5a80*/  MUFU.EX2 R202, R202 ;  /* 0x000000ca00ca7308 */ /* 0x000fe20000000800 */
[----:B------:R-:W-:Y:S01]  /*5a90*/  IMAD.WIDE.U32 R134, R134, -0x326172a9, RZ ;  /* 0xcd9e8d5786867825 */ /* 0x000fe200078e00ff */
[C---:B------:R-:W-:Y:S03]  /*5aa0*/  HMMA.16816.F32 R152, R128.reuse, R150, RZ ;  /* 0x000000968098723c */ /* 0x040fe600000018ff */
[----:B------:R-:W-:Y:S01]  /*5ab0*/  IMAD.MOV.U32 R87, RZ, RZ, R134 ;  /* 0x000000ffff577224 */ /* 0x000fe200078e0086 */
[C---:B------:R-:W-:Y:S02]  /*5ac0*/  PRMT R55, R134.reuse, 0x7771, RZ ;  /* 0x0000777186377816 */ /* 0x040fe400000000ff */
[C---:B------:R-:W-:Y:S01]  /*5ad0*/  PRMT R132, R134.reuse, 0x7773, RZ ;  /* 0x0000777386847816 */ /* 0x040fe200000000ff */
[----:B------:R-:W-:Y:S01]  /*5ae0*/  MUFU.EX2 R211, R211 ;  /* 0x000000d300d37308 */ /* 0x000fe20000000800 */
[----:B------:R-:W-:Y:S01]  /*5af0*/  PRMT R103, R134, 0x7772, RZ ;  /* 0x0000777286677816 */ /* 0x000fe200000000ff */
[----:B------:R-:W-:Y:S01]  /*5b00*/  HMMA.16816.F32 R44, R128, R50, RZ ;  /* 0x00000032802c723c */ /* 0x000fe200000018ff */
[----:B------:R-:W-:-:S02]  /*5b10*/  LOP3.LUT R101, R87, 0xff, RZ, 0xc0, !PT ;  /* 0x000000ff57657812 */ /* 0x000fc400078ec0ff */
[----:B------:R-:W-:Y:S02]  /*5b20*/  LOP3.LUT R87, R164, R70, R135, 0x96, !PT ;  /* 0x00000046a4577212 */ /* 0x000fe400078e9687 */
[----:B------:R-:W-:Y:S01]  /*5b30*/  PRMT R70, R103, 0x5410, R132 ;  /* 0x0000541067467816 */ /* 0x000fe20000000084 */
[----:B------:R-:W5:Y:S01]  /*5b40*/  MUFU.EX2 R203, R203 ;  /* 0x000000cb00cb7308 */ /* 0x000f620000000800 */
[----:B------:R-:W-:Y:S01]  /*5b50*/  PRMT R39, R101, 0x5410, R55 ;  /* 0x0000541065277816 */ /* 0x000fe20000000037 */
[C---:B------:R-:W-:Y:S01]  /*5b60*/  HMMA.16816.F32 R60, R128.reuse, R66, RZ ;  /* 0x00000042803c723c */ /* 0x040fe200000018ff */
[C---:B------:R-:W-:Y:S02]  /*5b70*/  LOP3.LUT R55, R87.reuse, 0xffff, RZ, 0xc0, !PT ;  /* 0x0000ffff57377812 */ /* 0x040fe400078ec0ff */
[----:B------:R-:W-:Y:S02]  /*5b80*/  LOP3.LUT R38, R70, 0xff00ff, RZ, 0xc0, !PT ;  /* 0x00ff00ff46267812 */ /* 0x000fe400078ec0ff */
[----:B------:R-:W-:Y:S01]  /*5b90*/  LOP3.LUT R101, R87, 0xff, RZ, 0xc0, !PT ;  /* 0x000000ff57657812 */ /* 0x000fe200078ec0ff */
[----:B------:R-:W4:Y:S01]  /*5ba0*/  MUFU.EX2 R231, R231 ;  /* 0x000000e700e77308 */ /* 0x000f220000000800 */
[----:B------:R-:W-:Y:S01]  /*5bb0*/  SHF.R.U32.HI R70, RZ, 0x8, R55 ;  /* 0x00000008ff467819 */ /* 0x000fe20000011637 */
[----:B------:R-:W-:Y:S01]  /*5bc0*/  HMMA.16816.F32 R76, R128, R82, RZ ;  /* 0x00000052804c723c */ /* 0x000fe200000018ff */
[----:B-1----:R-:W-:Y:S01]  /*5bd0*/  F2FP.F16.F32.PACK_AB R132, R201, R198 ;  /* 0x000000c6c984723e */ /* 0x002fe200000000ff */
[----:B------:R-:W-:Y:S01]  /*5be0*/  FADD.FTZ R198, R198, R201 ;  /* 0x000000c9c6c67221 */ /* 0x000fe20000010000 */
[----:B------:R-:W-:-:S02]  /*5bf0*/  PRMT R70, R101, 0x5410, R70 ;  /* 0x0000541065467816 */ /* 0x000fc40000000046 */
[----:B------:R-:W-:Y:S01]  /*5c00*/  PRMT R103, R87, 0x7632, R103 ;  /* 0x0000763257677816 */ /* 0x000fe20000000067 */
[----:B------:R-:W-:Y:S01]  /*5c10*/  MUFU.EX2 R245, R245 ;  /* 0x000000f500f57308 */ /* 0x000fe20000000800 */
[----:B------:R-:W-:Y:S01]  /*5c20*/  SHF.R.U32.HI R87, RZ, 0x18, R87 ;  /* 0x00000018ff577819 */ /* 0x000fe20000011657 */
[C---:B------:R-:W-:Y:S01]  /*5c30*/  HMMA.16816.F32 R92, R128.reuse, R98, RZ ;  /* 0x00000062805c723c */ /* 0x040fe200000018ff */
[--C-:B------:R-:W-:Y:S01]  /*5c40*/  HSET2.LE.AND R70, R70, R100.reuse, PT ;  /* 0x0000006446467233 */ /* 0x100fe20003803000 */
[----:B--2---:R-:W-:Y:S01]  /*5c50*/  FADD.FTZ R198, R200, R198 ;  /* 0x000000c6c8c67221 */ /* 0x004fe20000010000 */
[----:B------:R-:W-:Y:S02]  /*5c60*/  LOP3.LUT R55, R103, 0xff, RZ, 0xc0, !PT ;  /* 0x000000ff67377812 */ /* 0x000fe400078ec0ff */
[----:B------:R-:W-:Y:S01]  /*5c70*/  HSET2.LE.AND R39, R39, R100, PT ;  /* 0x0000006427277233 */ /* 0x000fe20003803000 */
[----:B------:R-:W-:Y:S01]  /*5c80*/  MUFU.EX2 R247, R247 ;  /* 0x000000f700f77308 */ /* 0x000fe20000000800 */
[----:B------:R-:W-:Y:S01]  /*5c90*/  LOP3.LUT R132, R132, R70, RZ, 0xc0, !PT ;  /* 0x0000004684847212 */ /* 0x000fe200078ec0ff */
[----:B------:R-:W-:Y:S01]  /*5ca0*/  HMMA.16816.F32 R108, R128, R114, RZ ;  /* 0x00000072806c723c */ /* 0x000fe200000018ff */
[----:B------:R-:W-:Y:S01]  /*5cb0*/  PRMT R55, R55, 0x5410, R87 ;  /* 0x0000541037377816 */ /* 0x000fe20000000057 */
[C---:B---3--:R-:W-:Y:S01]  /*5cc0*/  FADD.FTZ R198, R199.reuse, R198 ;  /* 0x000000c6c7c67221 */ /* 0x048fe20000010000 */
[----:B------:R-:W-:-:S02]  /*5cd0*/  F2FP.F16.F32.PACK_AB R134, R199, R200 ;  /* 0x000000c8c786723e */ /* 0x000fc400000000ff */
[--C-:B------:R-:W-:Y:S01]  /*5ce0*/  HSET2.LE.AND R135, R38, R100.reuse, PT ;  /* 0x0000006426877233 */ /* 0x100fe20003803000 */
[----:B------:R-:W-:Y:S01]  /*5cf0*/  MUFU.EX2 R248, R248 ;  /* 0x000000f800f87308 */ /* 0x000fe20000000800 */
[----:B------:R-:W-:Y:S01]  /*5d00*/  LOP3.LUT R134, R134, R39, RZ, 0xc0, !PT ;  /* 0x0000002786867212 */ /* 0x000fe200078ec0ff */
[C---:B------:R-:W-:Y:S01]  /*5d10*/  HMMA.16816.F32 R140, R128.reuse, R122, RZ ;  /* 0x0000007a808c723c */ /* 0x040fe200000018ff */
[----:B------:R-:W-:Y:S02]  /*5d20*/  HSET2.LE.AND R133, R55, R100, PT ;  /* 0x0000006437857233 */ /* 0x000fe40003803000 */
[----:B-----5:R-:W-:Y:S02]  /*5d30*/  F2FP.F16.F32.PACK_AB R39, R203, R211 ;  /* 0x000000d3cb27723e */ /* 0x020fe400000000ff */
[----:B----4-:R-:W-:Y:S01]  /*5d40*/  F2FP.F16.F32.PACK_AB R38, R231, R202 ;  /* 0x000000cae726723e */ /* 0x010fe200000000ff */
[----:B------:R-:W-:Y:S01]  /*5d50*/  MUFU.EX2 R249, R249 ;  /* 0x000000f900f97308 */ /* 0x000fe20000000800 */
[----:B------:R-:W-:Y:S01]  /*5d60*/  LOP3.LUT R135, R39, R135, RZ, 0xc0, !PT ;  /* 0x0000008727877212 */ /* 0x000fe200078ec0ff */
[----:B------:R-:W-:Y:S01]  /*5d70*/  HMMA.16816.F32 R128, R128, R178, RZ ;  /* 0x000000b28080723c */ /* 0x000fe200000018ff */
[----:B------:R-:W-:Y:S01]  /*5d80*/  LOP3.LUT R133, R38, R133, RZ, 0xc0, !PT ;  /* 0x0000008526857212 */ /* 0x000fe200078ec0ff */
[----:B------:R-:W-:-:S04]  /*5d90*/  FADD.FTZ R202, R202, R231 ;  /* 0x000000e7caca7221 */ /* 0x000fc80000010000 */
[----:B------:R-:W1:Y:S01]  /*5da0*/  MUFU.EX2 R246, R246 ;  /* 0x000000f600f67308 */ /* 0x000e620000000800 */
[----:B------:R-:W-:Y:S01]  /*5db0*/  FADD.FTZ R202, R211, R202 ;  /* 0x000000cad3ca7221 */ /* 0x000fe20000010000 */
[----:B------:R-:W-:Y:S03]  /*5dc0*/  HMMA.16816.F32 R156, R4, R172, R156 ;  /* 0x000000ac049c723c */ /* 0x000fe6000000189c */
[----:B------:R-:W-:-:S03]  /*5dd0*/  FADD.FTZ R202, R203, R202 ;  /* 0x000000cacbca7221 */ /* 0x000fc60000010000 */
[----:B------:R-:W2:Y:S02]  /*5de0*/  MUFU.EX2 R232, R232 ;  /* 0x000000e800e87308 */ /* 0x000ea40000000800 */
[C---:B------:R-:W-:Y:S06]  /*5df0*/  HMMA.16816.F32 R40, R4.reuse, R32, R40 ;  /* 0x000000200428723c */ /* 0x040fec0000001828 */
[----:B------:R-:W3:Y:S01]  /*5e00*/  MUFU.EX2 R250, R250 ;  /* 0x000000fa00fa7308 */ /* 0x000ee20000000800 */
[----:B-1----:R-:W-:Y:S01]  /*5e10*/  FADD.FTZ R198, R246, R198 ;  /* 0x000000c6f6c67221 */ /* 0x002fe20000010000 */
[C---:B------:R-:W-:Y:S06]  /*5e20*/  HMMA.16816.F32 R56, R4.reuse, R28, R56 ;  /* 0x0000001c0438723c */ /* 0x040fec0000001838 */
[----:B------:R-:W1:Y:S01]  /*5e30*/  MUFU.EX2 R251, R251 ;  /* 0x000000fb00fb7308 */ /* 0x000e620000000800 */
[----:B--2---:R-:W-:Y:S01]  /*5e40*/  FADD.FTZ R198, R232, R198 ;  /* 0x000000c6e8c67221 */ /* 0x004fe20000010000 */
[----:B------:R-:W-:Y:S03]  /*5e50*/  HMMA.16816.F32 R72, R4, R24, R72 ;  /* 0x000000180448723c */ /* 0x000fe60000001848 */
[----:B------:R-:W-:Y:S01]  /*5e60*/  FADD.FTZ R198, R245, R198 ;  /* 0x000000c6f5c67221 */ /* 0x000fe20000010000 */
[----:B---3--:R-:W-:-:S04]  /*5e70*/  FADD.FTZ R202, R250, R202 ;  /* 0x000000cafaca7221 */ /* 0x008fc80000010000 */
[----:B------:R-:W-:Y:S01]  /*5e80*/  HMMA.16816.F32 R88, R4, R20, R88 ;  /* 0x000000140458723c */ /* 0x000fe20000001858 */
[----:B-1----:R-:W-:-:S07]  /*5e90*/  FADD.FTZ R202, R251, R202 ;  /* 0x000000cafbca7221 */ /* 0x002fce0000010000 */
[----:B------:R-:W-:Y:S01]  /*5ea0*/  HMMA.16816.F32 R104, R4, R16, R104 ;  /* 0x000000100468723c */ /* 0x000fe20000001868 */
[----:B------:R-:W-:-:S04]  /*5eb0*/  FADD.FTZ R202, R248, R202 ;  /* 0x000000caf8ca7221 */ /* 0x000fc80000010000 */
[----:B------:R-:W-:-:S03]  /*5ec0*/  FADD.FTZ R231, R249, R202 ;  /* 0x000000caf9e77221 */ /* 0x000fc60000010000 */
        /* <DEDUP_REMOVED lines=10> */
[----:B------:R-:W-:-:S05]  /*5f70*/  LOP3.LUT R6, R170, R136, R71, 0x96, !PT ;  /* 0x00000088aa067212 */ /* 0x000fca00078e9647 */
[----:B------:R-:W-:Y:S02]  /*5f80*/  IMAD.WIDE.U32 R6, R6, -0x2daee0ad, RZ ;  /* 0xd2511f5306067825 */ /* 0x000fe400078e00ff */
[C---:B------:R-:W-:Y:S02]  /*5f90*/  HMMA.16816.F32 R160, R132.reuse, R148, RZ ;  /* 0x0000009484a0723c */ /* 0x040fe400000018ff */
[----:B------:R-:W-:Y:S01]  /*5fa0*/  IMAD.MOV.U32 R70, RZ, RZ, R6 ;  /* 0x000000ffff467224 */ /* 0x000fe200078e0006 */
[----:B------:R-:W-:Y:S02]  /*5fb0*/  LOP3.LUT R102, R102, UR6, R7, 0x96, !PT ;  /* 0x0000000666667c12 */ /* 0x000fe4000f8e9607 */
[----:B------:R-:W-:Y:S02]  /*5fc0*/  PRMT R4, R6, 0x7771, RZ ;  /* 0x0000777106047816 */ /* 0x000fe400000000ff */
[----:B------:R-:W-:Y:S01]  /*5fd0*/  LOP3.LUT R5, R102, 0xffff, RZ, 0xc0, !PT ;  /* 0x0000ffff66057812 */ /* 0x000fe200078ec0ff */
[----:B------:R-:W-:Y:S01]  /*5fe0*/  HMMA.16816.F32 R36, R132, R48, RZ ;  /* 0x000000308424723c */ /* 0x000fe200000018ff */
[----:B------:R-:W-:-:S02]  /*5ff0*/  PRMT R53, R6, 0x7773, RZ ;  /* 0x0000777306357816 */ /* 0x000fc400000000ff */
[----:B------:R-:W-:Y:S02]  /*6000*/  PRMT R7, R6, 0x7772, RZ ;  /* 0x0000777206077816 */ /* 0x000fe400000000ff */
[C---:B------:R-:W-:Y:S02]  /*6010*/  LOP3.LUT R6, R102.reuse, 0xff, RZ, 0xc0, !PT ;  /* 0x000000ff66067812 */ /* 0x040fe400078ec0ff */
[----:B------:R-:W-:Y:S01]  /*6020*/  SHF.R.U32.HI R5, RZ, 0x8, R5 ;  /* 0x00000008ff057819 */ /* 0x000fe20000011605 */
[----:B------:R-:W-:Y:S01]  /*6030*/  HMMA.16816.F32 R84, R132, R96, RZ ;  /* 0x000000608454723c */ /* 0x000fe200000018ff */
[----:B------:R-:W-:Y:S02]  /*6040*/  PRMT R69, R102, 0x7632, R69 ;  /* 0x0000763266457816 */ /* 0x000fe40000000045 */
[----:B------:R-:W-:Y:S02]  /*6050*/  LOP3.LUT R70, R70, 0xff, RZ, 0xc0, !PT ;  /* 0x000000ff46467812 */ /* 0x000fe400078ec0ff */
[----:B------:R-:W-:-:S02]  /*6060*/  PRMT R5, R6, 0x5410, R5 ;  /* 0x0000541006057816 */ /* 0x000fc40000000005 */
[----:B------:R-:W-:Y:S01]  /*6070*/  SHF.R.U32.HI R6, RZ, 0x18, R102 ;  /* 0x00000018ff067819 */ /* 0x000fe20000011666 */
[C---:B------:R-:W-:Y:S01]  /*6080*/  HMMA.16816.F32 R144, R132.reuse, R120, RZ ;  /* 0x000000788490723c */ /* 0x040fe200000018ff */
[----:B------:R-:W-:Y:S02]  /*6090*/  LOP3.LUT R69, R69, 0xff, RZ, 0xc0, !PT ;  /* 0x000000ff45457812 */ /* 0x000fe400078ec0ff */
[----:B------:R-:W-:Y:S02]  /*60a0*/  PRMT R4, R70, 0x5410, R4 ;  /* 0x0000541046047816 */ /* 0x000fe40000000004 */
[----:B------:R-:W-:Y:S02]  /*60b0*/  PRMT R6, R69, 0x5410, R6 ;  /* 0x0000541045067816 */ /* 0x000fe40000000006 */
[----:B------:R-:W-:Y:S01]  /*60c0*/  PRMT R7, R7, 0x5410, R53 ;  /* 0x0000541007077816 */ /* 0x000fe20000000035 */
[----:B------:R-:W-:Y:S01]  /*60d0*/  HMMA.16816.F32 R68, R132, R80, RZ ;  /* 0x000000508444723c */ /* 0x000fe200000018ff */
[----:B------:R-:W-:-:S02]  /*60e0*/  HSET2.LE.AND R101, R4, R100, PT ;  /* 0x0000006404657233 */ /* 0x000fc40003803000 */
[--C-:B------:R-:W-:Y:S02]  /*60f0*/  HSET2.LE.AND R4, R5, R100.reuse, PT ;  /* 0x0000006405047233 */ /* 0x100fe40003803000 */
[----:B------:R-:W-:Y:S02]  /*6100*/  LOP3.LUT R7, R7, 0xff00ff, RZ, 0xc0, !PT ;  /* 0x00ff00ff07077812 */ /* 0x000fe400078ec0ff */
[--C-:B------:R-:W-:Y:S01]  /*6110*/  HSET2.LE.AND R5, R6, R100.reuse, PT ;  /* 0x0000006406057233 */ /* 0x100fe20003803000 */
[----:B------:R-:W-:Y:S01]  /*6120*/  HMMA.16816.F32 R52, R132, R64, RZ ;  /* 0x000000408434723c */ /* 0x000fe200000018ff */
[----:B------:R-:W-:Y:S02]  /*6130*/  F2FP.F16.F32.PACK_AB R6, R247, R245 ;  /* 0x000000f5f706723e */ /* 0x000fe400000000ff */
[----:B------:R-:W-:Y:S02]  /*6140*/  HSET2.LE.AND R7, R7, R100, PT ;  /* 0x0000006407077233 */ /* 0x000fe40003803000 */
[----:B------:R-:W-:-:S03]  /*6150*/  LOP3.LUT R6, R6, R101, RZ, 0xc0, !PT ;  /* 0x0000006506067212 */ /* 0x000fc600078ec0ff */
[----:B------:R-:W-:Y:S01]  /*6160*/  HMMA.16816.F32 R100, R132, R112, RZ ;  /* 0x000000708464723c */ /* 0x000fe200000018ff */
[----:B------:R-:W-:-:S04]  /*6170*/  F2FP.F16.F32.PACK_AB R112, R249, R248 ;  /* 0x000000f8f970723e */ /* 0x000fc800000000ff */
[----:B------:R-:W-:Y:S02]  /*6180*/  LOP3.LUT R7, R112, R7, RZ, 0xc0, !PT ;  /* 0x0000000770077212 */ /* 0x000fe400078ec0ff */
[----:B------:R-:W-:Y:S01]  /*6190*/  F2FP.F16.F32.PACK_AB R112, R232, R246 ;  /* 0x000000f6e870723e */ /* 0x000fe200000000ff */
[----:B------:R-:W-:Y:S01]  /*61a0*/  HMMA.16816.F32 R148, R132, R150, RZ ;  /* 0x000000968494723c */ /* 0x000fe200000018ff */
[----:B------:R-:W-:Y:S02]  /*61b0*/  FADD.FTZ R232, R247, R198 ;  /* 0x000000c6f7e87221 */ /* 0x000fe40000010000 */
[----:B------:R-:W-:Y:S02]  /*61c0*/  LOP3.LUT R4, R112, R4, RZ, 0xc0, !PT ;  /* 0x0000000470047212 */ /* 0x000fe400078ec0ff */
[----:B------:R-:W-:-:S03]  /*61d0*/  F2FP.F16.F32.PACK_AB R112, R251, R250 ;  /* 0x000000fafb70723e */ /* 0x000fc600000000ff */
[----:B------:R-:W-:Y:S01]  /*61e0*/  HMMA.16816.F32 R48, R132, R50, RZ ;  /* 0x000000328430723c */ /* 0x000fe200000018ff */
[----:B------:R-:W-:-:S07]  /*61f0*/  LOP3.LUT R5, R112, R5, RZ, 0xc0, !PT ;  /* 0x0000000570057212 */ /* 0x000fce00078ec0ff */
[C---:B------:R-:W-:Y:S08]  /*6200*/  HMMA.16816.F32 R64, R132.reuse, R66, RZ ;  /* 0x000000428440723c */ /* 0x040ff000000018ff */
[C---:B------:R-:W-:Y:S08]  /*6210*/  HMMA.16816.F32 R80, R132.reuse, R82, RZ ;  /* 0x000000528450723c */ /* 0x040ff000000018ff */
[C---:B------:R-:W-:Y:S08]  /*6220*/  HMMA.16816.F32 R96, R132.reuse, R98, RZ ;  /* 0x000000628460723c */ /* 0x040ff000000018ff */
[C---:B------:R-:W-:Y:S08]  /*6230*/  HMMA.16816.F32 R136, R132.reuse, R176, RZ ;  /* 0x000000b08488723c */ /* 0x040ff000000018ff */
        /* <DEDUP_REMOVED lines=19> */
[----:B------:R-:W-:-:S04]  /*6370*/  NOP ;  /* 0x0000000000007918 */ /* 0x000fc80000000000 */
[----:B------:R-:W-:-:S15]  /*6380*/  BRA.U !UP1, `(.L_x_989) ;  /* 0x000000d109a47547 */ /* 0x000fde000b800000 */
[----:B------:R-:W1:Y:S01]  /*6390*/  LDCU UR11, c[0x0][0x440] ;  /* 0x00008800ff0b77ac */ /* 0x000e620008000800 */
[----:B------:R-:W-:-:S04]  /*63a0*/  DEPBAR.LE SB0, 0x0 ;  /* 0x000080000000791a */ /* 0x000fc80000000000 */
[----:B------:R-:W-:Y:S01]  /*63b0*/  UIADD3 UR10, UPT, UPT, UR20, -0x2, URZ ;  /* 0xfffffffe140a7890 */ /* 0x000fe2000fffe0ff */
[----:B------:R-:W-:Y:S01]  /*63c0*/  IMAD.SHL.U32 R221, R219, 0x20, RZ ;  /* 0x00000020dbdd7824 */ /* 0x000fe200078e00ff */
[----:B------:R-:W-:Y:S01]  /*63d0*/  SHF.R.U32.HI R222, RZ, 0x1, R219 ;  /* 0x00000001ffde7819 */ /* 0x000fe200000116db */
[----:B------:R-:W-:Y:S01]  /*63e0*/  IMAD.MOV.U32 R211, RZ, RZ, 0x40 ;  /* 0x00000040ffd37424 */ /* 0x000fe200078e00ff */
[----:B------:R-:W-:Y:S01]  /*63f0*/  UIMAD.WIDE.U32 UR12, UR10, UR8, URZ ;  /* 0x000000080a0c72a5 */ /* 0x000fe2000f8e00ff */
[----:B------:R-:W-:Y:S02]  /*6400*/  SEL R246, R217, 0xffffffe0, !P6 ;  /* 0xffffffe0d9f67807 */ /* 0x000fe40007000000 */
[----:B------:R-:W-:Y:S02]  /*6410*/  LOP3.LUT R221, R221, 0x7c00, RZ, 0xc0, !PT ;  /* 0x00007c00dddd7812 */ /* 0x000fe400078ec0ff */
[----:B------:R-:W-:Y:S01]  /*6420*/  LOP3.LUT R10, R222, 0x8, RZ, 0xc0, !PT ;  /* 0x00000008de0a7812 */ /* 0x000fe200078ec0ff */
[----:B------:R-:W-:Y:S01]  /*6430*/  IMAD.IADD R192, R244, 0x1, R246 ;  /* 0x00000001f4c07824 */ /* 0x000fe200078e02f6 */
[----:B------:R-:W-:Y:S01]  /*6440*/  LOP3.LUT R11, R221, 0x200, R214, 0xf8, !PT ;  /* 0x00000200dd0b7812 */ /* 0x000fe200078ef8d6 */
[----:B------:R-:W-:Y:S01]  /*6450*/  BAR.SYNC.DEFER_BLOCKING 0x0 ;  /* 0x0000000000007b1d */ /* 0x000fe20000010000 */
[----:B-1----:R-:W-:-:S02]  /*6460*/  ISETP.GE.AND P3, PT, R218, UR11, PT ;  /* 0x0000000bda007c0c */ /* 0x002fc4000bf66270 */
[----:B------:R-:W-:Y:S01]  /*6470*/  ISETP.GE.AND P2, PT, R235, UR11, PT ;  /* 0x0000000beb007c0c */ /* 0x000fe2000bf46270 */
[----:B------:R-:W-:Y:S01]  /*6480*/  UIMAD UR11, UR10, UR9, UR13 ;  /* 0x000000090a0b72a4 */ /* 0x000fe2000f8e020d */
[----:B------:R-:W-:Y:S01]  /*6490*/  LOP3.LUT R10, R11, R213, R10, 0xf6, !PT ;  /* 0x000000d50b0a7212 */ /* 0x000fe200078ef60a */
[----:B------:R-:W-:Y:S01]  /*64a0*/  USHF.L.U32 UR10, UR12, 0x5, URZ ;  /* 0x000000050c0a7899 */ /* 0x000fe200080006ff */
[----:B------:R-:W-:Y:S01]  /*64b0*/  SEL R211, R211, 0xffffffc0, !P0 ;  /* 0xffffffc0d3d37807 */ /* 0x000fe20004000000 */
[----:B------:R-:W-:Y:S01]  /*64c0*/  USHF.L.U64.HI UR11, UR12, 0x5, UR11 ;  /* 0x000000050c0b7899 */ /* 0x000fe2000801020b */
[----:B------:R-:W-:Y:S01]  /*64d0*/  LEA R248, R10, UR5, 0x1 ;  /* 0x000000050af87c11 */ /* 0x000fe2000f8e08ff */
[----:B------:R-:W-:Y:S02]  /*64e0*/  ULEA UR12, UP0, UR8, UR10, 0x4 ;  /* 0x0000000a080c7291 */ /* 0x000fe4000f8020ff */
[----:B------:R-:W-:Y:S02]  /*64f0*/  IMAD.U32 R4, RZ, RZ, UR10 ;  /* 0x0000000aff047e24 */ /* 0x000fe4000f8e00ff */
[----:B------:R-:W-:-:S02]  /*6500*/  IMAD.U32 R5, RZ, RZ, UR10 ;  /* 0x0000000aff057e24 */ /* 0x000fc4000f8e00ff */
[----:B------:R-:W-:Y:S01]  /*6510*/  IMAD.U32 R9, RZ, RZ, UR10 ;  /* 0x0000000aff097e24 */ /* 0x000fe2000f8e00ff */
[-C--:B------:R-:W-:Y:S01]  /*6520*/  @!P2 LEA R12, P1, R4, R226.reuse, 0x1 ;  /* 0x000000e2040ca211 */ /* 0x080fe200078208ff */
[----:B------:R-:W-:Y:S01]  /*6530*/  IMAD.U32 R7, RZ, RZ, UR10 ;  /* 0x0000000aff077e24 */ /* 0x000fe2000f8e00ff */
[----:B------:R-:W-:Y:S01]  /*6540*/  ULEA.HI.X UR10, UR8, UR11, UR9, 0x4, UP0 ;  /* 0x0000000b080a7291 */ /* 0x000fe200080f2409 */
[----:B------:R-:W-:Y:S01]  /*6550*/  IMAD.U32 R4, RZ, RZ, UR12 ;  /* 0x0000000cff047e24 */ /* 0x000fe2000f8e00ff */
[-C--:B------:R-:W-:Y:S01]  /*6560*/  @!P3 LEA R14, P5, R5, R226.reuse, 0x1 ;  /* 0x000000e2050eb211 */ /* 0x080fe200078a08ff */
[----:B------:R-:W-:Y:S01]  /*6570*/  IMAD.U32 R8, RZ, RZ, UR11 ;  /* 0x0000000bff087e24 */ /* 0x000fe2000f8e00ff */
[----:B------:R-:W-:Y:S01]  /*6580*/  UISETP.GE.U32.AND UP0, UPT, UR20, 0x3, UPT ;  /* 0x000000031400788c */ /* 0x000fe2000bf06070 */
[----:B------:R-:W-:Y:S01]  /*6590*/  IMAD.U32 R6, RZ, RZ, UR11 ;  /* 0x0000000bff067e24 */ /* 0x000fe2000f8e00ff */
[----:B------:R-:W-:Y:S01]  /*65a0*/  LEA R16, P4, R4, R226, 0x1 ;  /* 0x000000e204107211 */ /* 0x000fe200078808ff */
[----:B------:R-:W-:Y:S01]  /*65b0*/  IMAD.U32 R5, RZ, RZ, UR12 ;  /* 0x0000000cff057e24 */ /* 0x000fe2000f8e00ff */
[-C--:B------:R-:W-:Y:S01]  /*65c0*/  @!P3 LEA.HI.X R15, R9, R223.reuse, R8, 0x1, P5 ;  /* 0x000000df090fb211 */ /* 0x080fe200028f0c08 */
[----:B------:R-:W-:Y:S01]  /*65d0*/  IMAD.U32 R4, RZ, RZ, UR10 ;  /* 0x0000000aff047e24 */ /* 0x000fe2000f8e00ff */
[----:B------:R-:W-:Y:S01]  /*65e0*/  @!P2 LEA.HI.X R13, R7, R223, R6, 0x1, P1 ;  /* 0x000000df070da211 */ /* 0x000fe200008f0c06 */
[----:B------:R-:W-:-:S02]  /*65f0*/  IMAD.IADD R247, R246, 0x1, R248 ;  /* 0x00000001f6f77824 */ /* 0x000fc400078e02f8 */
[----:B------:R-:W-:Y:S01]  /*6600*/  @!PT LDS RZ, [RZ] ;  /* 0x00000000fffff984 */ /* 0x000fe20000000800 */
[----:B------:R-:W-:Y:S01]  /*6610*/  @!PT LDS RZ, [RZ] ;  /* 0x00000000fffff984 */ /* 0x000fe20000000800 */
[----:B------:R-:W-:Y:S01]  /*6620*/  @!PT LDS RZ, [RZ] ;  /* 0x00000000fffff984 */ /* 0x000fe20000000800 */
[----:B------:R-:W-:Y:S01]  /*6630*/  @!P3 LDGSTS.E.BYPASS.LTC128B.128 [R234+0xa000], desc[UR26][R14.64] ;  /* 0x0a0000000eeabfae */ /* 0x000fe2000b981a1a */
[----:B------:R-:W-:Y:S01]  /*6640*/  LEA.HI.X R17, R5, R223, R4, 0x1, P4 ;  /* 0x000000df05117211 */ /* 0x000fe200020f0c04 */
[----:B------:R-:W-:Y:S02]  /*6650*/  IMAD.IADD R220, R211, 0x1, R248 ;  /* 0x00000001d3dc7824 */ /* 0x000fe400078e02f8 */
[----:B------:R-:W-:Y:S01]  /*6660*/  @P3 STS.128 [R234+0xa000], RZ ;  /* 0x00a000ffea003388 */ /* 0x000fe20000000c00 */
[----:B------:R-:W-:Y:S02]  /*6670*/  IMAD.IADD R233, R244, 0x1, R211 ;  /* 0x00000001f4e97824 */ /* 0x000fe400078e02d3 */
[C---:B------:R-:W-:Y:S01]  /*6680*/  IMAD.IADD R245, R246.reuse, 0x1, R220 ;  /* 0x00000001f6f57824 */ /* 0x040fe200078e02dc */
[----:B------:R-:W-:Y:S01]  /*6690*/  @!PT LDS RZ, [RZ] ;  /* 0x00000000fffff984 */ /* 0x000fe20000000800 */
[----:B------:R-:W-:Y:S01]  /*66a0*/  @!PT LDS RZ, [RZ] ;  /* 0x00000000fffff984 */ /* 0x000fe20000000800 */
[----:B------:R-:W-:Y:S01]  /*66b0*/  @!PT LDS RZ, [RZ] ;  /* 0x00000000fffff984 */ /* 0x000fe20000000800 */
[----:B------:R1:W-:Y:S01]  /*66c0*/  @!P2 LDGSTS.E.BYPASS.LTC128B.128 [R234+0xb000], desc[UR26][R12.64+0x80] ;  /* 0x0b0000800ceaafae */ /* 0x0003e2000b981a1a */
[----:B------:R-:W-:-:S03]  /*66d0*/  IMAD.IADD R246, R246, 0x1, R233 ;  /* 0x00000001f6f67824 */ /* 0x000fc600078e02e9 */
        /* <DEDUP_REMOVED lines=12> */
[----:B------:R-:W3:Y:S04]  /*67a0*/  LDSM.16.M88.4 R184, [R244+0x8000] ;  /* 0x00800000f4b8783b */ /* 0x000ee80000000200 */
[----:B-1----:R-:W1:Y:S04]  /*67b0*/  LDSM.16.M88.4 R12, [R248+0x2000] ;  /* 0x00200000f80c783b */ /* 0x002e680000000200 */
[----:B------:R-:W2:Y:S04]  /*67c0*/  LDSM.16.M88.4 R4, [R244+0x8800] ;  /* 0x00880000f404783b */ /* 0x000ea80000000200 */
[----:B------:R-:W-:Y:S04]  /*67d0*/  LDSM.16.M88.4 R196, [R192+0x8000] ;  /* 0x00800000c0c4783b */ /* 0x000fe80000000200 */
[----:B------:R-:W-:Y:S04]  /*67e0*/  LDSM.16.M88.4 R192, [R192+0x8800] ;  /* 0x00880000c0c0783b */ /* 0x000fe80000000200 */
[----:B------:R-:W4:Y:S04]  /*67f0*/  LDSM.16.M88.4 R8, [R247] ;  /* 0x00000000f708783b */ /* 0x000f280000000200 */
[----:B------:R-:W5:Y:S04]  /*6800*/  LDSM.16.M88.4 R200, [R247+0x2000] ;  /* 0x00200000f7c8783b */ /* 0x000f680000000200 */
[----:B------:R-:W-:Y:S04]  /*6810*/  LDSM.16.M88.4 R32, [R233+0x8000] ;  /* 0x00800000e920783b */ /* 0x000fe80000000200 */
[----:B------:R-:W-:Y:S04]  /*6820*/  LDSM.16.M88.4 R28, [R233+0x8800] ;  /* 0x00880000e91c783b */ /* 0x000fe80000000200 */
[----:B------:R-:W0:Y:S01]  /*6830*/  LDGDEPBAR ;  /* 0x00000000000079af */ /* 0x000e220000000000 */
[-C--:B---3--:R-:W-:Y:S08]  /*6840*/  HMMA.16816.F32 R188, R172, R184.reuse, RZ ;  /* 0x000000b8acbc723c */ /* 0x088ff000000018ff */
[C---:B-1----:R-:W-:Y:S08]  /*6850*/  HMMA.16816.F32 R24, R12.reuse, R184, RZ ;  /* 0x000000b80c18723c */ /* 0x042ff000000018ff */
[-C--:B------:R-:W-:Y:S08]  /*6860*/  HMMA.16816.F32 R20, R12, R186.reuse, RZ ;  /* 0x000000ba0c14723c */ /* 0x080ff000000018ff */
[----:B------:R-:W-:Y:S08]  /*6870*/  HMMA.16816.F32 R184, R172, R186, RZ ;  /* 0x000000baacb8723c */ /* 0x000ff000000018ff */
[-C--:B--2---:R-:W-:Y:S08]  /*6880*/  HMMA.16816.F32 R16, R12, R4.reuse, RZ ;  /* 0x000000040c10723c */ /* 0x084ff000000018ff */
[----:B------:R-:W-:Y:S08]  /*6890*/  HMMA.16816.F32 R176, R172, R4, RZ ;  /* 0x00000004acb0723c */ /* 0x000ff000000018ff */
[-C--:B------:R-:W-:Y:S08]  /*68a0*/  HMMA.16816.F32 R12, R12, R6.reuse, RZ ;  /* 0x000000060c0c723c */ /* 0x080ff000000018ff */
[----:B------:R-:W-:Y:S01]  /*68b0*/  HMMA.16816.F32 R172, R172, R6, RZ ;  /* 0x00000006acac723c */ /* 0x000fe200000018ff */
[----:B------:R-:W1:Y:S07]  /*68c0*/  LDSM.16.M88.4 R4, [R220+0x2000] ;  /* 0x00200000dc04783b */ /* 0x000e6e0000000200 */
[C---:B----4-:R-:W-:Y:S08]  /*68d0*/  HMMA.16816.F32 R188, R8.reuse, R196, R188 ;  /* 0x000000c408bc723c */ /* 0x050ff000000018bc */
[C---:B------:R-:W-:Y:S08]  /*68e0*/  HMMA.16816.F32 R176, R8.reuse, R192, R176 ;  /* 0x000000c008b0723c */ /* 0x040ff000000018b0 */
[C---:B------:R-:W-:Y:S08]  /*68f0*/  HMMA.16816.F32 R184, R8.reuse, R198, R184 ;  /* 0x000000c608b8723c */ /* 0x040ff000000018b8 */
[----:B------:R-:W-:Y:S01]  /*6900*/  HMMA.16816.F32 R172, R8, R194, R172 ;  /* 0x000000c208ac723c */ /* 0x000fe200000018ac */
[----:B------:R-:W2:Y:S07]  /*6910*/  LDSM.16.M88.4 R8, [R220] ;  /* 0x00000000dc08783b */ /* 0x000eae0000000200 */
[C---:B-----5:R-:W-:Y:S08]  /*6920*/  HMMA.16816.F32 R24, R200.reuse, R196, R24 ;  /* 0x000000c4c818723c */ /* 0x060ff00000001818 */
[C---:B------:R-:W-:Y:S08]  /*6930*/  HMMA.16816.F32 R16, R200.reuse, R192, R16 ;  /* 0x000000c0c810723c */ /* 0x040ff00000001810 */
[C---:B------:R-:W-:Y:S01]  /*6940*/  HMMA.16816.F32 R20, R200.reuse, R198, R20 ;  /* 0x000000c6c814723c */ /* 0x040fe20000001814 */
[----:B------:R-:W-:Y:S07]  /*6950*/  LDSM.16.M88.4 R196, [R246+0x8800] ;  /* 0x00880000f6c4783b */ /* 0x000fee0000000200 */
[----:B------:R-:W-:Y:S01]  /*6960*/  HMMA.16816.F32 R12, R200, R194, R12 ;  /* 0x000000c2c80c723c */ /* 0x000fe2000000180c */
[----:B------:R-:W-:Y:S04]  /*6970*/  LDSM.16.M88.4 R200, [R246+0x8000] ;  /* 0x00800000f6c8783b */ /* 0x000fe80000000200 */
[----:B------:R-:W-:Y:S03]  /*6980*/  LDSM.16.M88.4 R192, [R244+0x9800] ;  /* 0x00980000f4c0783b */ /* 0x000fe60000000200 */
[C---:B-1----:R-:W-:Y:S08]  /*6990*/  HMMA.16816.F32 R24, R4.reuse, R32, R24 ;  /* 0x000000200418723c */ /* 0x042ff00000001818 */
[C---:B------:R-:W-:Y:S08]  /*69a0*/  HMMA.16816.F32 R16, R4.reuse, R28, R16 ;  /* 0x0000001c0410723c */ /* 0x040ff00000001810 */
[C---:B------:R-:W-:Y:S08]  /*69b0*/  HMMA.16816.F32 R20, R4.reuse, R34, R20 ;  /* 0x000000220414723c */ /* 0x040ff00000001814 */
[----:B------:R-:W-:Y:S01]  /*69c0*/  HMMA.16816.F32 R12, R4, R30, R12 ;  /* 0x0000001e040c723c */ /* 0x000fe2000000180c */
[----:B------:R-:W1:Y:S07]  /*69d0*/  LDSM.16.M88.4 R4, [R245+0x2000] ;  /* 0x00200000f504783b */ /* 0x000e6e0000000200 */
[C---:B--2---:R-:W-:Y:S08]  /*69e0*/  HMMA.16816.F32 R188, R8.reuse, R32, R188 ;  /* 0x0000002008bc723c */ /* 0x044ff000000018bc */
[C---:B------:R-:W-:Y:S01]  /*69f0*/  HMMA.16816.F32 R184, R8.reuse, R34, R184 ;  /* 0x0000002208b8723c */ /* 0x040fe200000018b8 */
[----:B------:R-:W2:Y:S07]  /*6a00*/  LDSM.16.M88.4 R32, [R245] ;  /* 0x00000000f520783b */ /* 0x000eae0000000200 */
[C---:B------:R-:W-:Y:S08]  /*6a10*/  HMMA.16816.F32 R176, R8.reuse, R28, R176 ;  /* 0x0000001c08b0723c */ /* 0x040ff000000018b0 */
[----:B------:R-:W-:Y:S01]  /*6a20*/  HMMA.16816.F32 R172, R8, R30, R172 ;  /* 0x0000001e08ac723c */ /* 0x000fe200000018ac */
[----:B------:R-:W-:Y:S04]  /*6a30*/  LDSM.16.M88.4 R28, [R248+0x6000] ;  /* 0x00600000f81c783b */ /* 0x000fe80000000200 */
[----:B------:R-:W3:Y:S03]  /*6a40*/  LDSM.16.M88.4 R8, [R244+0x9000] ;  /* 0x00900000f408783b */ /* 0x000ee60000000200 */
[C---:B-1----:R-:W-:Y:S08]  /*6a50*/  HMMA.16816.F32 R24, R4.reuse, R200, R24 ;  /* 0x000000c80418723c */ /* 0x042ff00000001818 */
[C---:B------:R-:W-:Y:S08]  /*6a60*/  HMMA.16816.F32 R20, R4.reuse, R202, R20 ;  /* 0x000000ca0414723c */ /* 0x040ff00000001814 */
[C---:B------:R-:W-:Y:S08]  /*6a70*/  HMMA.16816.F32 R16, R4.reuse, R196, R16 ;  /* 0x000000c40410723c */ /* 0x040ff00000001810 */
[----:B------:R-:W-:Y:S01]  /*6a80*/  HMMA.16816.F32 R12, R4, R198, R12 ;  /* 0x000000c6040c723c */ /* 0x000fe2000000180c */
[----:B------:R-:W1:Y:S07]  /*6a90*/  LDSM.16.M88.4 R4, [R248+0x4000] ;  /* 0x00400000f804783b */ /* 0x000e6e0000000200 */
[----:B--2---:R-:W-:Y:S08]  /*6aa0*/  HMMA.16816.F32 R188, R32, R200, R188 ;  /* 0x000000c820bc723c */ /* 0x004ff000000018bc */
[C---:B---3--:R-:W-:Y:S08]  /*6ab0*/  HMMA.16816.F32 R24, R28.reuse, R8, R24 ;  /* 0x000000081c18723c */ /* 0x048ff00000001818 */
[C---:B------:R-:W-:Y:S08]  /*6ac0*/  HMMA.16816.F32 R20, R28.reuse, R10, R20 ;  /* 0x0000000a1c14723c */ /* 0x040ff00000001814 */
[C---:B------:R-:W-:Y:S08]  /*6ad0*/  HMMA.16816.F32 R16, R28.reuse, R192, R16 ;  /* 0x000000c01c10723c */ /* 0x040ff00000001810 */
[----:B------:R-:W-:Y:S01]  /*6ae0*/  HMMA.16816.F32 R12, R28, R194, R12 ;  /* 0x000000c21c0c723c */ /* 0x000fe2000000180c */
[----:B------:R-:W-:-:S05]  /*6af0*/  SEL R28, R217, 0xffffffe0, !P6 ;  /* 0xffffffe0d91c7807 */ /* 0x000fca0007000000 */
[----:B------:R-:W-:Y:S02]  /*6b00*/  IMAD.IADD R28, R244, 0x1, R28 ;  /* 0x00000001f41c7824 */ /* 0x000fe400078e021c */
[C---:B------:R-:W-:Y:S01]  /*6b10*/  HMMA.16816.F32 R184, R32.reuse, R202, R184 ;  /* 0x000000ca20b8723c */ /* 0x040fe200000018b8 */
[----:B------:R-:W-:Y:S07]  /*6b20*/  LDSM.16.M88.4 R200, [R247+0x6000] ;  /* 0x00600000f7c8783b */ /* 0x000fee0000000200 */
[C---:B------:R-:W-:Y:S08]  /*6b30*/  HMMA.16816.F32 R176, R32.reuse, R196, R176 ;  /* 0x000000c420b0723c */ /* 0x040ff000000018b0 */
[----:B------:R-:W-:Y:S01]  /*6b40*/  HMMA.16816.F32 R172, R32, R198, R172 ;  /* 0x000000c620ac723c */ /* 0x000fe200000018ac */
[----:B------:R-:W2:Y:S04]  /*6b50*/  LDSM.16.M88.4 R32, [R28+0x9000] ;  /* 0x009000001c20783b */ /* 0x000ea80000000200 */
[----:B------:R-:W3:Y:S03]  /*6b60*/  LDSM.16.M88.4 R28, [R28+0x9800] ;  /* 0x009800001c1c783b */ /* 0x000ee60000000200 */
[C---:B-1----:R-:W-:Y:S01]  /*6b70*/  HMMA.16816.F32 R188, R4.reuse, R8, R188 ;  /* 0x0000000804bc723c */ /* 0x042fe200000018bc */
[----:B------:R-:W-:Y:S07]  /*6b80*/  LDSM.16.M88.4 R196, [R233+0x9000] ;  /* 0x00900000e9c4783b */ /* 0x000fee0000000200 */
[C---:B------:R-:W-:Y:S01]  /*6b90*/  HMMA.16816.F32 R184, R4.reuse, R10, R184 ;  /* 0x0000000a04b8723c */ /* 0x040fe200000018b8 */
[----:B------:R-:W1:Y:S07]  /*6ba0*/  LDSM.16.M88.4 R8, [R247+0x4000] ;  /* 0x00400000f708783b */ /* 0x000e6e0000000200 */
[C---:B------:R-:W-:Y:S08]  /*6bb0*/  HMMA.16816.F32 R176, R4.reuse, R192, R176 ;  /* 0x000000c004b0723c */ /* 0x040ff000000018b0 */
[----:B------:R-:W-:Y:S01]  /*6bc0*/  HMMA.16816.F32 R172, R4, R194, R172 ;  /* 0x000000c204ac723c */ /* 0x000fe200000018ac */
[----:B------:R-:W4:Y:S04]  /*6bd0*/  LDSM.16.M88.4 R4, [R220+0x6000] ;  /* 0x00600000dc04783b */ /* 0x000f280000000200 */
[----:B------:R-:W5:Y:S03]  /*6be0*/  LDSM.16.M88.4 R192, [R233+0x9800] ;  /* 0x00980000e9c0783b */ /* 0x000f660000000200 */
[C---:B--2---:R-:W-:Y:S08]  /*6bf0*/  HMMA.16816.F32 R24, R200.reuse, R32, R24 ;  /* 0x00000020c818723c */ /* 0x044ff00000001818 */
[C---:B------:R-:W-:Y:S08]  /*6c00*/  HMMA.16816.F32 R20, R200.reuse, R34, R20 ;  /* 0x00000022c814723c */ /* 0x040ff00000001814 */
[C---:B---3--:R-:W-:Y:S08]  /*6c10*/  HMMA.16816.F32 R16, R200.reuse, R28, R16 ;  /* 0x0000001cc810723c */ /* 0x048ff00000001810 */
[----:B------:R-:W-:Y:S01]  /*6c20*/  HMMA.16816.F32 R12, R200, R30, R12 ;  /* 0x0000001ec80c723c */ /* 0x000fe2000000180c */
[----:B------:R-:W2:Y:S07]  /*6c30*/  LDSM.16.M88.4 R200, [R220+0x4000] ;  /* 0x00400000dcc8783b */ /* 0x000eae0000000200 */
[C---:B-1----:R-:W-:Y:S08]  /*6c40*/  HMMA.16816.F32 R176, R8.reuse, R28, R176 ;  /* 0x0000001c08b0723c */ /* 0x042ff000000018b0 */
[----:B------:R-:W-:Y:S01]  /*6c50*/  HMMA.16816.F32 R172, R8, R30, R172 ;  /* 0x0000001e08ac723c */ /* 0x000fe200000018ac */
[----:B------:R-:W-:Y:S07]  /*6c60*/  LDSM.16.M88.4 R28, [R246+0x9000] ;  /* 0x00900000f61c783b */ /* 0x000fee0000000200 */
[C---:B----4-:R-:W-:Y:S08]  /*6c70*/  HMMA.16816.F32 R24, R4.reuse, R196, R24 ;  /* 0x000000c40418723c */ /* 0x050ff00000001818 */
[C---:B------:R-:W-:Y:S08]  /*6c80*/  HMMA.16816.F32 R20, R4.reuse, R198, R20 ;  /* 0x000000c60414723c */ /* 0x040ff00000001814 */
[C---:B-----5:R-:W-:Y:S08]  /*6c90*/  HMMA.16816.F32 R16, R4.reuse, R192, R16 ;  /* 0x000000c00410723c */ /* 0x060ff00000001810 */
[----:B------:R-:W-:Y:S01]  /*6ca0*/  HMMA.16816.F32 R12, R4, R194, R12 ;  /* 0x000000c2040c723c */ /* 0x000fe2000000180c */
[----:B------:R-:W1:Y:S07]  /*6cb0*/  LDSM.16.M88.4 R4, [R245+0x4000] ;  /* 0x00400000f504783b */ /* 0x000e6e0000000200 */
[C---:B------:R-:W-:Y:S08]  /*6cc0*/  HMMA.16816.F32 R188, R8.reuse, R32, R188 ;  /* 0x0000002008bc723c */ /* 0x040ff000000018bc */
[----:B------:R-:W-:Y:S01]  /*6cd0*/  HMMA.16816.F32 R184, R8, R34, R184 ;  /* 0x0000002208b8723c */ /* 0x000fe200000018b8 */
[----:B------:R-:W-:Y:S04]  /*6ce0*/  LDSM.16.M88.4 R32, [R245+0x6000] ;  /* 0x00600000f520783b */ /* 0x000fe80000000200 */
[----:B------:R-:W3:Y:S01]  /*6cf0*/  LDSM.16.M88.4 R8, [R246+0x9800] ;  /* 0x00980000f608783b */ /* 0x000ee20000000200 */
[----:B------:R-:W-:-:S04]  /*6d00*/  DEPBAR.LE SB0, 0x0 ;  /* 0x000080000000791a */ /* 0x000fc80000000000 */
[C---:B--2---:R-:W-:Y:S08]  /*6d10*/  HMMA.16816.F32 R176, R200.reuse, R192, R176 ;  /* 0x000000c0c8b0723c */ /* 0x044ff000000018b0 */
[C---:B------:R-:W-:Y:S08]  /*6d20*/  HMMA.16816.F32 R188, R200.reuse, R196, R188 ;  /* 0x000000c4c8bc723c */ /* 0x040ff000000018bc */
[C---:B------:R-:W-:Y:S08]  /*6d30*/  HMMA.16816.F32 R184, R200.reuse, R198, R184 ;  /* 0x000000c6c8b8723c */ /* 0x040ff000000018b8 */
[----:B------:R-:W-:Y:S08]  /*6d40*/  HMMA.16816.F32 R172, R200, R194, R172 ;  /* 0x000000c2c8ac723c */ /* 0x000ff000000018ac */
[----:B-1----:R-:W-:Y:S08]  /*6d50*/  HMMA.16816.F32 R188, R4, R28, R188 ;  /* 0x0000001c04bc723c */ /* 0x002ff000000018bc */
[-C--:B---3--:R-:W-:Y:S08]  /*6d60*/  HMMA.16816.F32 R16, R32, R8.reuse, R16 ;  /* 0x000000082010723c */ /* 0x088ff00000001810 */
[----:B------:R-:W-:Y:S01]  /*6d70*/  HMMA.16816.F32 R176, R4, R8, R176 ;  /* 0x0000000804b0723c */ /* 0x000fe200000018b0 */
[----:B------:R-:W-:-:S04]  /*6d80*/  IMAD.U32 R8, RZ, RZ, UR20 ;  /* 0x00000014ff087e24 */ /* 0x000fc8000f8e00ff */
[----:B------:R-:W-:-:S03]  /*6d90*/  IMAD R215, R8, 0x20, R215 ;  /* 0x0000002008d77824 */ /* 0x000fc600078e02d7 */
[----:B------:R-:W-:Y:S01]  /*6da0*/  HMMA.16816.F32 R184, R4, R30, R184 ;  /* 0x0000001e04b8723c */ /* 0x000fe200000018b8 */
[C---:B------:R-:W-:Y:S02]  /*6db0*/  VIADD R9, R215.reuse, 0xffffffc8 ;  /* 0xffffffc8d7097836 */ /* 0x040fe40000000000 */
[----:B------:R-:W-:Y:S01]  /*6dc0*/  VIADD R8, R215, 0xffffffc9 ;  /* 0xffffffc9d7087836 */ /* 0x000fe20000000000 */
[----:B------:R-:W-:Y:S02]  /*6dd0*/  BAR.SYNC.DEFER_BLOCKING 0x0 ;  /* 0x0000000000007b1d */ /* 0x000fe40000010000 */
[----:B------:R-:W-:Y:S02]  /*6de0*/  ISETP.GE.AND P5, PT, R9, R210, PT ;  /* 0x000000d20900720c */ /* 0x000fe40003fa6270 */
[-C--:B------:R-:W-:Y:S08]  /*6df0*/  HMMA.16816.F32 R12, R32, R10.reuse, R12 ;  /* 0x0000000a200c723c */ /* 0x080ff0000000180c */
[----:B------:R-:W-:Y:S01]  /*6e00*/  HMMA.16816.F32 R172, R4, R10, R172 ;  /* 0x0000000a04ac723c */ /* 0x000fe200000018ac */
[----:B------:R-:W-:-:S02]  /*6e10*/  VIADD R11, R215, 0xffffffc0 ;  /* 0xffffffc0d70b7836 */ /* 0x000fc40000000000 */
[C---:B------:R-:W-:Y:S01]  /*6e20*/  VIADD R10, R215.reuse, 0xffffffc1 ;  /* 0xffffffc1d70a7836 */ /* 0x040fe20000000000 */
[----:B------:R-:W-:Y:S01]  /*6e30*/  FSEL R184, R184, -INF , !P5 ;  /* 0xff800000b8b87808 */ /* 0x000fe20006800000 */
[----:B------:R-:W-:Y:S01]  /*6e40*/  VIADD R7, R215, 0xffffffd0 ;  /* 0xffffffd0d7077836 */ /* 0x000fe20000000000 */
[-C--:B------:R-:W-:Y:S01]  /*6e50*/  ISETP.GE.AND P4, PT, R11, R210.reuse, PT ;  /* 0x000000d20b00720c */ /* 0x080fe20003f86270 */
[C---:B------:R-:W-:Y:S01]  /*6e60*/  VIADD R6, R215.reuse, 0xffffffd1 ;  /* 0xffffffd1d7067836 */ /* 0x040fe20000000000 */
[-C--:B------:R-:W-:Y:S01]  /*6e70*/  ISETP.GE.AND P1, PT, R10, R210.reuse, PT ;  /* 0x000000d20a00720c */ /* 0x080fe20003f26270 */
[----:B------:R-:W-:Y:S01]  /*6e80*/  HMMA.16816.F32 R20, R32, R30, R20 ;  /* 0x0000001e2014723c */ /* 0x000fe20000001814 */
[----:B------:R-:W-:Y:S01]  /*6e90*/  FSEL R188, R188, -INF , !P4 ;  /* 0xff800000bcbc7808 */ /* 0x000fe20006000000 */
[C---:B------:R-:W-:Y:S01]  /*6ea0*/  VIADD R5, R215.reuse, 0xffffffd8 ;  /* 0xffffffd8d7057836 */ /* 0x040fe20000000000 */
[----:B------:R-:W-:Y:S01]  /*6eb0*/  ISETP.GE.AND P4, PT, R8, R210, PT ;  /* 0x000000d20800720c */ /* 0x000fe20003f86270 */
[----:B------:R-:W-:Y:S01]  /*6ec0*/  VIADD R4, R215, 0xffffffd9 ;  /* 0xffffffd9d7047836 */ /* 0x000fe20000000000 */
[----:B------:R-:W-:-:S02]  /*6ed0*/  FSEL R189, R189, -INF , !P1 ;  /* 0xff800000bdbd7808 */ /* 0x000fc40004800000 */
[-C--:B------:R-:W-:Y:S01]  /*6ee0*/  ISETP.GE.AND P1, PT, R7, R210.reuse, PT ;  /* 0x000000d20700720c */ /* 0x080fe20003f26270 */
[----:B------:R-:W-:Y:S01]  /*6ef0*/  HMMA.16816.F32 R24, R32, R28, R24 ;  /* 0x0000001c2018723c */ /* 0x000fe20000001818 */
[----:B------:R-:W-:Y:S02]  /*6f00*/  ISETP.GE.AND P5, PT, R6, R210, PT ;  /* 0x000000d20600720c */ /* 0x000fe40003fa6270 */
[----:B------:R-:W-:Y:S02]  /*6f10*/  FSEL R185, R185, -INF , !P4 ;  /* 0xff800000b9b97808 */ /* 0x000fe40006000000 */
[----:B------:R-:W-:Y:S02]  /*6f20*/  FMNMX3.FTZ R28, R168, R188, R189, !PT ;  /* 0x000000bca81c7276 */ /* 0x000fe400078100bd */
[----:B------:R-:W-:Y:S02]  /*6f30*/  FSEL R197, R176, -INF , !P1 ;  /* 0xff800000b0c57808 */ /* 0x000fe40004800000 */
[----:B------:R-:W-:-:S02]  /*6f40*/  ISETP.GE.AND P4, PT, R5, R210, PT ;  /* 0x000000d20500720c */ /* 0x000fc40003f86270 */
[----:B------:R-:W-:Y:S02]  /*6f50*/  ISETP.GE.AND P1, PT, R4, R210, PT ;  /* 0x000000d20400720c */ /* 0x000fe40003f26270 */
[----:B------:R-:W-:Y:S02]  /*6f60*/  FSEL R198, R177, -INF , !P5 ;  /* 0xff800000b1c67808 */ /* 0x000fe40006800000 */
[----:B------:R-:W-:Y:S02]  /*6f70*/  FMNMX3.FTZ R28, R28, R184, R185, !PT ;  /* 0x000000b81c1c7276 */ /* 0x000fe400078100b9 */
[----:B------:R-:W-:Y:S02]  /*6f80*/  FSEL R199, R172, -INF , !P4 ;  /* 0xff800000acc77808 */ /* 0x000fe40006000000 */
[----:B------:R-:W-:Y:S02]  /*6f90*/  FSEL R244, R173, -INF , !P1 ;  /* 0xff800000adf47808 */ /* 0x000fe40004800000 */
[----:B------:R-:W-:-:S04]  /*6fa0*/  FMNMX3.FTZ R28, R28, R197, R198, !PT ;  /* 0x000000c51c1c7276 */ /* 0x000fc800078100c6 */
[----:B------:R-:W-:Y:S01]  /*6fb0*/  FMNMX3.FTZ R28, R28, R199, R244, !PT ;  /* 0x000000c71c1c7276 */ /* 0x000fe200078100f4 */
[----:B------:R-:W-:Y:S06]  /*6fc0*/  BRA.U !UP0, `(.L_x_990) ;  /* 0x0000000108d47547 */ /* 0x000fec000b800000 */
[----:B------:R-:W-:Y:S01]  /*6fd0*/  IMAD.U32 R30, RZ, RZ, UR20 ;  /* 0x00000014ff1e7e24 */ /* 0x000fe2000f8e00ff */
[----:B------:R-:W-:Y:S01]  /*6fe0*/  MOV R193, UR16 ;  /* 0x0000001000c17c02 */ /* 0x000fe20008000f00 */
[----:B------:R-:W-:Y:S02]  /*6ff0*/  IMAD.U32 R32, RZ, RZ, UR20 ;  /* 0x00000014ff207e24 */ /* 0x000fe4000f8e00ff */
[----:B------:R-:W-:Y:S02]  /*7000*/  @!P3 VIADD R30, R30, 0xfffffffd ;  /* 0xfffffffd1e1eb836 */ /* 0x000fe40000000000 */
[----:B------:R-:W-:Y:S02]  /*7010*/  @!P2 VIADD R32, R32, 0xfffffffd ;  /* 0xfffffffd2020a836 */ /* 0x000fe40000000000 */
[C---:B------:R-:W-:Y:S02]  /*7020*/  @!P3 IMAD R29, R30.reuse, UR4, RZ ;  /* 0x000000041e1dbc24 */ /* 0x040fe4000f8e02ff */
[----:B------:R-:W-:Y:S01]  /*7030*/  @!P3 IMAD.WIDE.U32 R172, R30, UR14, RZ ;  /* 0x0000000e1eacbc25 */ /* 0x000fe2000f8e00ff */
[----:B------:R-:W-:-:S03]  /*7040*/  MOV R30, UR20 ;  /* 0x00000014001e7c02 */ /* 0x000fc60008000f00 */
[----:B------:R-:W-:Y:S01]  /*7050*/  IMAD.U32 R192, RZ, RZ, UR17 ;  /* 0x00000011ffc07e24 */ /* 0x000fe2000f8e00ff */
[----:B------:R-:W-:Y:S01]  /*7060*/  @!P3 IADD3 R29, PT, PT, R173, R29, RZ ;  /* 0x0000001dad1db210 */ /* 0x000fe20007ffe0ff */
[----:B------:R-:W-:Y:S01]  /*7070*/  @!P3 VIADD R30, R30, 0xfffffffd ;  /* 0xfffffffd1e1eb836 */ /* 0x000fe20000000000 */
[----:B------:R-:W-:Y:S01]  /*7080*/  @!P3 LEA R34, P1, R172, R228, 0x1 ;  /* 0x000000e4ac22b211 */ /* 0x000fe200078208ff */
[C---:B------:R-:W-:Y:S01]  /*7090*/  @!P2 IMAD R31, R32.reuse, UR4, RZ ;  /* 0x00000004201fac24 */ /* 0x040fe2000f8e02ff */
[----:B------:R-:W-:Y:S01]  /*70a0*/  MOV R173, UR16 ;  /* 0x0000001000ad7c02 */ /* 0x000fe20008000f00 */
[----:B------:R-:W-:Y:S01]  /*70b0*/  @!P2 IMAD.WIDE.U32 R176, R32, UR14, RZ ;  /* 0x0000000e20b0ac25 */ /* 0x000fe2000f8e00ff */
[----:B------:R-:W-:Y:S02]  /*70c0*/  @!P3 LEA.HI.X R35, R172, R227, R29, 0x1, P1 ;  /* 0x000000e3ac23b211 */ /* 0x000fe400008f0c1d */
[----:B------:R-:W-:Y:S01]  /*70d0*/  MOV R172, UR17 ;  /* 0x0000001100ac7c02 */ /* 0x000fe20008000f00 */
[----:B------:R-:W-:-:S02]  /*70e0*/  IMAD.U32 R29, RZ, RZ, UR20 ;  /* 0x00000014ff1d7e24 */ /* 0x000fc4000f8e00ff */
[----:B------:R-:W-:Y:S01]  /*70f0*/  @!P3 IMAD.WIDE.U32 R32, R30, UR14, R192 ;  /* 0x0000000e1e20bc25 */ /* 0x000fe2000f8e00c0 */
[-C--:B------:R-:W-:Y:S01]  /*7100*/  @!P2 LEA R192, P1, R176, R228.reuse, 0x1 ;  /* 0x000000e4b0c0a211 */ /* 0x080fe200078208ff */
[----:B------:R-:W-:Y:S01]  /*7110*/  @!PT LDS RZ, [RZ] ;  /* 0x00000000fffff984 */ /* 0x000fe20000000800 */
[----:B------:R-:W-:Y:S01]  /*7120*/  @!PT LDS RZ, [RZ] ;  /* 0x00000000fffff984 */ /* 0x000fe20000000800 */
[----:B------:R-:W-:Y:S01]  /*7130*/  @!PT LDS RZ, [RZ] ;  /* 0x00000000fffff984 */ /* 0x000fe20000000800 */
[----:B------:R1:W-:Y:S01]  /*7140*/  @!P3 LDGSTS.E.BYPASS.LTC128B.128 [R234+0x8000], desc[UR26][R34.64] ;  /* 0x0800000022eabfae */ /* 0x0003e2000b981a1a */
[----:B------:R-:W-:Y:S01]  /*7150*/  @!P2 IADD3 R29, PT, PT, R29, -0x3, RZ ;  /* 0xfffffffd1d1da810 */ /* 0x000fe20007ffe0ff */
[----:B------:R-:W-:Y:S01]  /*7160*/  @!P3 IMAD R30, R30, UR4, RZ ;  /* 0x000000041e1ebc24 */ /* 0x000fe2000f8e02ff */
[-C--:B------:R-:W-:Y:S01]  /*7170*/  @!P3 LEA R194, P4, R32, R228.reuse, 0x1 ;  /* 0x000000e420c2b211 */ /* 0x080fe200078808ff */
[----:B------:R-:W-:Y:S01]  /*7180*/  @!P2 IMAD.IADD R31, R177, 0x1, R31 ;  /* 0x00000001b11fa824 */ /* 0x000fe200078e021f */
[----:B------:R1:W-:Y:S01]  /*7190*/  @P3 STS.128 [R234+0x8000], RZ ;  /* 0x008000ffea003388 */ /* 0x0003e20000000c00 */
[C---:B------:R-:W-:Y:S01]  /*71a0*/  @!P2 IMAD.WIDE.U32 R172, R29.reuse, UR14, R172 ;  /* 0x0000000e1dacac25 */ /* 0x040fe2000f8e00ac */
[----:B------:R-:W-:Y:S02]  /*71b0*/  @!P3 IADD3 R30, PT, PT, R30, R33, RZ ;  /* 0x000000211e1eb210 */ /* 0x000fe40007ffe0ff */
[----:B------:R-:W-:Y:S01]  /*71c0*/  @!P2 LEA.HI.X R193, R176, R227, R31, 0x1, P1 ;  /* 0x000000e3b0c1a211 */ /* 0x000fe200008f0c1f */
[----:B------:R-:W-:Y:S01]  /*71d0*/  @!P2 IMAD R29, R29, UR4, RZ ;  /* 0x000000041d1dac24 */ /* 0x000fe2000f8e02ff */
[----:B------:R-:W-:-:S02]  /*71e0*/  @!P2 LEA R176, P1, R172, R228, 0x1 ;  /* 0x000000e4acb0a211 */ /* 0x000fc400078208ff */
[----:B------:R-:W-:Y:S01]  /*71f0*/  @!P3 LEA.HI.X R195, R32, R227, R30, 0x1, P4 ;  /* 0x000000e320c3b211 */ /* 0x000fe200020f0c1e */
[----:B------:R-:W-:Y:S01]  /*7200*/  @!PT LDS RZ, [RZ] ;  /* 0x00000000fffff984 */ /* 0x000fe20000000800 */
[----:B------:R-:W-:Y:S01]  /*7210*/  @!PT LDS RZ, [RZ] ;  /* 0x00000000fffff984 */ /* 0x000fe20000000800 */
[----:B------:R-:W-:Y:S01]  /*7220*/  @!PT LDS RZ, [RZ] ;  /* 0x00000000fffff984 */ /* 0x000fe20000000800 */
[----:B------:R1:W-:Y:S01]  /*7230*/  @!P2 LDGSTS.E.BYPASS.LTC128B.128 [R234+0x9000], desc[UR26][R192.64+0x80] ;  /* 0x09000080c0eaafae */ /* 0x0003e2000b981a1a */
[----:B------:R-:W-:-:S03]  /*7240*/  @!P2 IADD3 R29, PT, PT, R29, R173, RZ ;  /* 0x000000ad1d1da210 */ /* 0x000fc60007ffe0ff */
[----:B------:R1:W-:Y:S01]  /*7250*/  @P2 STS.128 [R234+0x9000], RZ ;  /* 0x009000ffea002388 */ /* 0x0003e20000000c00 */
[----:B------:R-:W-:-:S03]  /*7260*/  @!P2 LEA.HI.X R177, R172, R227, R29, 0x1, P1 ;  /* 0x000000e3acb1a211 */ /* 0x000fc600008f0c1d */
        /* <DEDUP_REMOVED lines=11> */
.L_x_990:
[-C--:B------:R-:W-:Y:S01]  /*7320*/  ISETP.GE.AND P1, PT, R11, R209.reuse, PT ;  /* 0x000000d10b00720c */ /* 0x080fe20003f26270 */
[----:B------:R-:W2:Y:S01]  /*7330*/  SHFL.BFLY PT, R200, R28, 0x2, 0x1f ;  /* 0x0c401f001cc87f89 */ /* 0x000ea200000e0000 */
[-C--:B------:R-:W-:Y:S01]  /*7340*/  ISETP.GE.AND P5, PT, R10, R209.reuse, PT ;  /* 0x000000d10a00720c */ /* 0x080fe20003fa6270 */
[----:B------:R-:W3:Y:S01]  /*7350*/  LDCU UR10, c[0x0][0x45c] ;  /* 0x00008b80ff0a77ac */ /* 0x000ee20008000800 */
[----:B------:R-:W-:Y:S01]  /*7360*/  FSEL R190, R190, -INF , !P1 ;  /* 0xff800000bebe7808 */ /* 0x000fe20004800000 */
[----:B------:R-:W-:Y:S01]  /*7370*/  STL.64 [R1], R210 ;  /* 0x000000d201007387 */ /* 0x000fe20000100a00 */
[-C--:B------:R-:W-:Y:S01]  /*7380*/  ISETP.GE.AND P1, PT, R8, R209.reuse, PT ;  /* 0x000000d10800720c */ /* 0x080fe20003f26270 */
[----:B------:R-:W-:Y:S01]  /*7390*/  UIADD3 UR5, UPT, UPT, UR20, -0x2, URZ ;  /* 0xfffffffe14057890 */ /* 0x000fe2000fffe0ff */
[----:B------:R-:W-:Y:S02]  /*73a0*/  ISETP.GE.AND P4, PT, R9, R209, PT ;  /* 0x000000d10900720c */ /* 0x000fe40003f86270 */
[----:B------:R-:W-:-:S02]  /*73b0*/  FSEL R191, R191, -INF , !P5 ;  /* 0xff800000bfbf7808 */ /* 0x000fc40006800000 */
[----:B------:R-:W-:Y:S02]  /*73c0*/  FSEL R187, R187, -INF , !P1 ;  /* 0xff800000bbbb7808 */ /* 0x000fe40004800000 */
[-C--:B------:R-:W-:Y:S02]  /*73d0*/  ISETP.GE.AND P1, PT, R7, R209.reuse, PT ;  /* 0x000000d10700720c */ /* 0x080fe40003f26270 */
        /* <DEDUP_REMOVED lines=9> */
[----:B------:R-:W-:-:S02]  /*7470*/  FSEL R248, R175, -INF , !P1 ;  /* 0xff800000aff87808 */ /* 0x000fc40004800000 */
[----:B------:R-:W-:Y:S02]  /*7480*/  FMNMX3.FTZ R29, R29, R245, R246, !PT ;  /* 0x000000f51d1d7276 */ /* 0x000fe400078100f6 */
[C---:B------:R-:W-:Y:S02]  /*7490*/  ISETP.GE.AND P5, PT, R11.reuse, R208, PT ;  /* 0x000000d00b00720c */ /* 0x040fe40003fa6270 */
[----:B------:R-:W-:Y:S02]  /*74a0*/  ISETP.GE.AND P4, PT, R11, R0, PT ;  /* 0x000000000b00720c */ /* 0x000fe40003f86270 */
[----:B------:R-:W-:Y:S02]  /*74b0*/  FMNMX3.FTZ R11, R29, R247, R248, !PT ;  /* 0x000000f71d0b7276 */ /* 0x000fe400078100f8 */
[----:B--2---:R-:W-:Y:S02]  /*74c0*/  FMNMX.FTZ R200, R28, R200, !PT ;  /* 0x000000c81cc87209 */ /* 0x004fe40007810000 */
[----:B------:R-:W-:Y:S01]  /*74d0*/  ISETP.GE.AND P1, PT, R10, R208, PT ;  /* 0x000000d00a00720c */ /* 0x000fe20003f26270 */
[----:B------:R-:W2:Y:S01]  /*74e0*/  SHFL.BFLY PT, R28, R11, 0x2, 0x1f ;  /* 0x0c401f000b1c7f89 */ /* 0x000ea200000e0000 */
[----:B------:R-:W-:-:S02]  /*74f0*/  FSEL R24, R24, -INF , !P5 ;  /* 0xff80000018187808 */ /* 0x000fc40006800000 */
[----:B------:R-:W-:Y:S01]  /*7500*/  FSEL R26, R26, -INF , !P4 ;  /* 0xff8000001a1a7808 */ /* 0x000fe20006000000 */
[----:B------:R-:W4:Y:S01]  /*7510*/  SHFL.BFLY PT, R29, R200, 0x1, 0x1f ;  /* 0x0c201f00c81d7f89 */ /* 0x000f2200000e0000 */
[-C--:B------:R-:W-:Y:S02]  /*7520*/  ISETP.GE.AND P5, PT, R9, R208.reuse, PT ;  /* 0x000000d00900720c */ /* 0x080fe40003fa6270 */
[-C--:B------:R-:W-:Y:S02]  /*7530*/  ISETP.GE.AND P4, PT, R8, R208.reuse, PT ;  /* 0x000000d00800720c */ /* 0x080fe40003f86270 */
[----:B------:R-:W-:Y:S02]  /*7540*/  FSEL R25, R25, -INF , !P1 ;  /* 0xff80000019197808 */ /* 0x000fe40004800000 */
[----:B------:R-:W-:Y:S02]  /*7550*/  ISETP.GE.AND P1, PT, R7, R208, PT ;  /* 0x000000d00700720c */ /* 0x000fe40003f26270 */
[----:B------:R-:W-:-:S02]  /*7560*/  FSEL R20, R20, -INF , !P5 ;  /* 0xff80000014147808 */ /* 0x000fc40006800000 */
[----:B------:R-:W-:Y:S02]  /*7570*/  FSEL R21, R21, -INF , !P4 ;  /* 0xff80000015157808 */ /* 0x000fe40006000000 */
[----:B------:R-:W-:Y:S02]  /*7580*/  ISETP.GE.AND P5, PT, R10, R0, PT ;  /* 0x000000000a00720c */ /* 0x000fe40003fa6270 */
[----:B------:R-:W-:Y:S02]  /*7590*/  ISETP.GE.AND P4, PT, R6, R208, PT ;  /* 0x000000d00600720c */ /* 0x000fe40003f86270 */
[----:B------:R-:W-:Y:S02]  /*75a0*/  FMNMX3.FTZ R10, R166, R24, R25, !PT ;  /* 0x00000018a60a7276 */ /* 0x000fe40007810019 */
[----:B------:R-:W-:Y:S02]  /*75b0*/  FSEL R252, R16, -INF , !P1 ;  /* 0xff80000010fc7808 */ /* 0x000fe40004800000 */
[----:B------:R-:W-:-:S02]  /*75c0*/  ISETP.GE.AND P1, PT, R5, R208, PT ;  /* 0x000000d00500720c */ /* 0x000fc40003f26270 */
[----:B------:R-:W-:Y:S02]  /*75d0*/  FSEL R32, R17, -INF , !P4 ;  /* 0xff80000011207808 */ /* 0x000fe40006000000 */
[----:B------:R-:W-:Y:S02]  /*75e0*/  ISETP.GE.AND P4, PT, R4, R208, PT ;  /* 0x000000d00400720c */ /* 0x000fe40003f86270 */
[----:B------:R-:W-:Y:S02]  /*75f0*/  FMNMX3.FTZ R10, R10, R20, R21, !PT ;  /* 0x000000140a0a7276 */ /* 0x000fe40007810015 */
[----:B------:R-:W-:Y:S02]  /*7600*/  FSEL R249, R12, -INF , !P1 ;  /* 0xff8000000cf97808 */ /* 0x000fe40004800000 */
[----:B------:R-:W-:Y:S02]  /*7610*/  FSEL R250, R13, -INF , !P4 ;  /* 0xff8000000dfa7808 */ /* 0x000fe40006000000 */
[----:B------:R-:W-:-:S02]  /*7620*/  FMNMX3.FTZ R12, R10, R252, R32, !PT ;  /* 0x000000fc0a0c7276 */ /* 0x000fc40007810020 */
[----:B------:R-:W-:Y:S02]  /*7630*/  ISETP.GE.AND P4, PT, R9, R0, PT ;  /* 0x000000000900720c */ /* 0x000fe40003f86270 */
[----:B--2---:R-:W-:Y:S02]  /*7640*/  FMNMX.FTZ R28, R11, R28, !PT ;  /* 0x0000001c0b1c7209 */ /* 0x004fe40007810000 */
[----:B------:R-:W-:Y:S02]  /*7650*/  MOV R10, UR31 ;  /* 0x0000001f000a7c02 */ /* 0x000fe40008000f00 */
[----:B------:R-:W-:Y:S01]  /*7660*/  FMNMX3.FTZ R9, R12, R249, R250, !PT ;  /* 0x000000f90c097276 */ /* 0x000fe200078100fa */
[----:B------:R-:W2:Y:S01]  /*7670*/  SHFL.BFLY PT, R203, R28, 0x1, 0x1f ;  /* 0x0c201f001ccb7f89 */ /* 0x000ea200000e0000 */
[----:B----4-:R-:W-:Y:S02]  /*7680*/  FMNMX.FTZ R200, R200, R29, !PT ;  /* 0x0000001dc8c87209 */ /* 0x010fe40007810000 */
[----:B------:R-:W-:-:S02]  /*7690*/  ISETP.GE.AND P1, PT, R8, R0, PT ;  /* 0x000000000800720c */ /* 0x000fc40003f26270 */
[----:B------:R-:W-:Y:S01]  /*76a0*/  LOP3.LUT R10, R10, UR5, R183, 0x96, !PT ;  /* 0x000000050a0a7c12 */ /* 0x000fe2000f8e96b7 */
[----:B------:R-:W4:Y:S01]  /*76b0*/  SHFL.BFLY PT, R8, R9, 0x2, 0x1f ;  /* 0x0c401f0009087f89 */ /* 0x000f2200000e0000 */
[----:B------:R-:W-:Y:S01]  /*76c0*/  FSEL R27, R27, -INF , !P5 ;  /* 0xff8000001b1b7808 */ /* 0x000fe20006800000 */
[----:B---3--:R-:W-:Y:S01]  /*76d0*/  FMUL.FTZ R11, R200, UR10 ;  /* 0x0000000ac80b7c20 */ /* 0x008fe20008410000 */
[----:B------:R-:W-:Y:S01]  /*76e0*/  FSEL R23, R23, -INF , !P1 ;  /* 0xff80000017177808 */ /* 0x000fe20004800000 */
[----:B------:R-:W-:Y:S01]  /*76f0*/  IMAD.WIDE.U32 R12, R10, -0x326172a9, RZ ;  /* 0xcd9e8d570a0c7825 */ /* 0x000fe200078e00ff */
[----:B------:R-:W-:Y:S01]  /*7700*/  FSETP.NEU.FTZ.AND P1, PT, R200, -INF , PT ;  /* 0xff800000c800780b */ /* 0x000fe20003f3d000 */
[----:B------:R-:W-:Y:S01]  /*7710*/  UMOV UR5, 0x400 ;  /* 0x0000040000057882 */ /* 0x000fe20000000000 */
[----:B------:R-:W-:Y:S01]  /*7720*/  FSEL R22, R22, -INF , !P4 ;  /* 0xff80000016167808 */ /* 0x000fe20006000000 */
[----:B------:R-:W-:Y:S01]  /*7730*/  ULEA UR5, UR24, UR5, 0x18 ;  /* 0x0000000518057291 */ /* 0x000fe2000f8ec0ff */
[----:B------:R-:W-:-:S02]  /*7740*/  ISETP.GE.AND P5, PT, R7, R0, PT ;  /* 0x000000000700720c */ /* 0x000fc40003fa6270 */
[----:B------:R-:W-:Y:S02]  /*7750*/  ISETP.GE.AND P4, PT, R6, R0, PT ;  /* 0x000000000600720c */ /* 0x000fe40003f86270 */
[----:B------:R-:W-:Y:S02]  /*7760*/  FMNMX3.FTZ R201, R165, R26, R27, !PT ;  /* 0x0000001aa5c97276 */ /* 0x000fe4000781001b */
[----:B------:R-:W-:Y:S02]  /*7770*/  FSEL R31, R11, RZ, P1 ;  /* 0x000000ff0b1f7208 */ /* 0x000fe40000800000 */
[CC--:B------:R-:W-:Y:S02]  /*7780*/  LOP3.LUT R7, R224.reuse, R12.reuse, R241, 0x96, !PT ;  /* 0x0000000ce0077212 */ /* 0x0c0fe400078e96f1 */
[----:B------:R-:W-:Y:S01]  /*7790*/  LOP3.LUT R11, R224, R12, R237, 0x96, !PT ;  /* 0x0000000ce00b7212 */ /* 0x000fe200078e96ed */
[--C-:B------:R-:W-:Y:S01]  /*77a0*/  FFMA.FTZ R172, R188, UR10, -R31.reuse ;  /* 0x0000000abcac7c23 */ /* 0x100fe2000801081f */
[----:B------:R-:W-:Y:S01]  /*77b0*/  FSEL R33, R18, -INF , !P5 ;  /* 0xff80000012217808 */ /* 0x000fe20006800000 */
[----:B------:R-:W-:Y:S01]  /*77c0*/  FFMA.FTZ R173, R189, UR10, -R31 ;  /* 0x0000000abdad7c23 */ /* 0x000fe2000801081f */
[----:B------:R-:W-:Y:S01]  /*77d0*/  FSEL R224, R19, -INF , !P4 ;  /* 0xff80000013e07808 */ /* 0x000fe20006000000 */
[----:B------:R-:W-:Y:S01]  /*77e0*/  IMAD.WIDE.U32 R18, R7, -0x2daee0ad, RZ ;  /* 0xd2511f5307127825 */ /* 0x000fe200078e00ff */
[----:B------:R-:W-:-:S03]  /*77f0*/  ISETP.GE.AND P5, PT, R5, R0, PT ;  /* 0x000000000500720c */ /* 0x000fc60003fa6270 */
[--C-:B------:R-:W-:Y:S01]  /*7800*/  FFMA.FTZ R175, R184, UR10, -R31.reuse ;  /* 0x0000000ab8af7c23 */ /* 0x100fe2000801081f */
[----:B------:R-:W-:Y:S01]  /*7810*/  ISETP.GE.AND P4, PT, R4, R0, PT ;  /* 0x000000000400720c */ /* 0x000fe20003f86270 */
[----:B------:R-:W-:Y:S01]  /*7820*/  FFMA.FTZ R174, R185, UR10, -R31 ;  /* 0x0000000ab9ae7c23 */ /* 0x000fe2000801081f */
[----:B------:R-:W-:Y:S01]  /*7830*/  FMNMX3.FTZ R201, R201, R22, R23, !PT ;  /* 0x00000016c9c97276 */ /* 0x000fe20007810017 */
[----:B------:R-:W-:Y:S01]  /*7840*/  MUFU.EX2 R172, R172 ;  /* 0x000000ac00ac7308 */ /* 0x000fe20000000800 */
[C-C-:B------:R-:W-:Y:S02]  /*7850*/  LOP3.LUT R6, R225.reuse, R2, R13.reuse, 0x96, !PT ;  /* 0x00000002e1067212 */ /* 0x140fe400078e960d */
[----:B------:R-:W-:Y:S02]  /*7860*/  LOP3.LUT R10, R225, R180, R13, 0x96, !PT ;  /* 0x000000b4e10a7212 */ /* 0x000fe400078e960d */
[----:B------:R-:W-:Y:S01]  /*7870*/  FSEL R225, R14, -INF , !P5 ;  /* 0xff8000000ee17808 */ /* 0x000fe20006800000 */
[----:B------:R-:W-:Y:S01]  /*7880*/  IMAD.WIDE.U32 R4, R6, -0x2daee0ad, RZ ;  /* 0xd2511f5306047825 */ /* 0x000fe200078e00ff */
[----:B------:R-:W-:Y:S01]  /*7890*/  FSEL R251, R15, -INF , !P4 ;  /* 0xff8000000ffb7808 */ /* 0x000fe20006000000 */
[----:B------:R-:W-:Y:S01]  /*78a0*/  MUFU.EX2 R175, R175 ;  /* 0x000000af00af7308 */ /* 0x000fe20000000800 */
[----:B------:R-:W-:Y:S01]  /*78b0*/  FMNMX3.FTZ R201, R201, R33, R224, !PT ;  /* 0x00000021c9c97276 */ /* 0x000fe200078100e0 */
[----:B------:R-:W-:Y:S01]  /*78c0*/  IMAD.WIDE.U32 R12, R10, -0x2daee0ad, RZ ;  /* 0xd2511f530a0c7825 */ /* 0x000fe200078e00ff */
[----:B--2---:R-:W-:-:S02]  /*78d0*/  FMNMX.FTZ R203, R28, R203, !PT ;  /* 0x000000cb1ccb7209 */ /* 0x004fc40007810000 */
[----:B------:R-:W-:Y:S01]  /*78e0*/  FMNMX3.FTZ R201, R201, R225, R251, !PT ;  /* 0x000000e1c9c97276 */ /* 0x000fe200078100fb */
[----:B------:R-:W-:Y:S01]  /*78f0*/  IMAD.WIDE.U32 R28, R11, -0x2daee0ad, RZ ;  /* 0xd2511f530b1c7825 */ /* 0x000fe200078e00ff */
[----:B------:R-:W-:Y:S01]  /*7900*/  LOP3.LUT R6, R207, R238, R5, 0x96, !PT ;  /* 0x000000eecf067212 */ /* 0x000fe200078e9605 */
[----:B------:R-:W2:Y:S01]  /*7910*/  MUFU.EX2 R174, R174 ;  /* 0x000000ae00ae7308 */ /* 0x000ea20000000800 */
[----:B----4-:R-:W-:Y:S01]  /*7920*/  FMNMX.FTZ R8, R9, R8, !PT ;  /* 0x0000000809087209 */ /* 0x010fe20007810000 */
[----:B------:R-:W3:Y:S01]  /*7930*/  SHFL.BFLY PT, R5, R201, 0x2, 0x1f ;  /* 0x0c401f00c9057f89 */ /* 0x000ee200000e0000 */
[----:B------:R-:W-:Y:S01]  /*7940*/  LOP3.LUT R30, R207, R242, R13, 0x96, !PT ;  /* 0x000000f2cf1e7212 */ /* 0x000fe200078e960d */
[----:B------:R-:W-:Y:S01]  /*7950*/  IMAD.WIDE.U32 R6, R6, -0x326172a9, RZ ;  /* 0xcd9e8d5706067825 */ /* 0x000fe200078e00ff */
[C---:B------:R-:W-:Y:S01]  /*7960*/  LOP3.LUT R12, R205.reuse, R12, R19, 0x96, !PT ;  /* 0x0000000ccd0c7212 */ /* 0x040fe200078e9613 */
[----:B------:R-:W4:Y:S01]  /*7970*/  SHFL.BFLY PT, R202, R8, 0x1, 0x1f ;  /* 0x0c201f0008ca7f89 */ /* 0x000f2200000e0000 */
[----:B------:R-:W-:Y:S01]  /*7980*/  LOP3.LUT R10, R205, R4, R29, 0x96, !PT ;  /* 0x00000004cd0a7212 */ /* 0x000fe200078e961d */
[----:B------:R-:W-:Y:S01]  /*7990*/  IMAD.WIDE.U32 R30, R30, -0x326172a9, RZ ;  /* 0xcd9e8d571e1e7825 */ /* 0x000fe200078e00ff */
[----:B------:R-:W-:-:S03]  /*79a0*/  LOP3.LUT R14, R206, R236, R7, 0x96, !PT ;  /* 0x000000ecce0e7212 */ /* 0x000fc600078e9607 */
[C---:B------:R-:W-:Y:S01]  /*79b0*/  FMUL.FTZ R207, R203.reuse, UR10 ;  /* 0x0000000acbcf7c20 */ /* 0x040fe20008410000 */
[----:B------:R-:W-:Y:S01]  /*79c0*/  FSETP.NEU.FTZ.AND P5, PT, R203, -INF , PT ;  /* 0xff800000cb00780b */ /* 0x000fe20003fbd000 */
[----:B------:R-:W-:Y:S01]  /*79d0*/  IMAD.WIDE.U32 R12, R12, -0x326172a9, RZ ;  /* 0xcd9e8d570c0c7825 */ /* 0x000fe200078e00ff */
[----:B------:R-:W-:Y:S01]  /*79e0*/  LOP3.LUT R16, R206, R240, R31, 0x96, !PT ;  /* 0x000000f0ce107212 */ /* 0x000fe200078e961f */
[----:B------:R-:W-:Y:S01]  /*79f0*/  MUFU.EX2 R173, R173 ;  /* 0x000000ad00ad7308 */ /* 0x000fe20000000800 */
[----:B------:R-:W-:Y:S01]  /*7a00*/  LEA R220, R216, UR5, 0x1 ;  /* 0x00000005d8dc7c11 */ /* 0x000fe2000f8e08ff */
[----:B------:R-:W-:Y:S01]  /*7a10*/  IMAD.WIDE.U32 R10, R10, -0x326172a9, RZ ;  /* 0xcd9e8d570a0a7825 */ /* 0x000fe200078e00ff */
[----:B------:R-:W-:Y:S02]  /*7a20*/  LOP3.LUT R7, R204, R30, R13, 0x96, !PT ;  /* 0x0000001ecc077212 */ /* 0x000fe400078e960d */
[----:B------:R-:W-:Y:S01]  /*7a30*/  FSEL R207, R207, RZ, P5 ;  /* 0x000000ffcfcf7208 */ /* 0x000fe20002800000 */
[----:B------:R-:W-:Y:S01]  /*7a40*/  IMAD.WIDE.U32 R16, R16, -0x2daee0ad, RZ ;  /* 0xd2511f5310107825 */ /* 0x000fe200078e00ff */
[----:B------:R-:W-:-:S02]  /*7a50*/  LOP3.LUT R204, R204, R6, R11, 0x96, !PT ;  /* 0x00000006cccc7212 */ /* 0x000fc400078e960b */
[----:B-1----:R-:W-:Y:S01]  /*7a60*/  FSEL R195, R203, RZ, P5 ;  /* 0x000000ffcbc37208 */ /* 0x002fe20002800000 */
[----:B------:R-:W-:Y:S01]  /*7a70*/  IMAD.WIDE.U32 R30, R7, -0x2daee0ad, RZ ;  /* 0xd2511f53071e7825 */ /* 0x000fe200078e00ff */
[----:B------:R-:W-:-:S03]  /*7a80*/  LOP3.LUT R6, R171, R18, R17, 0x96, !PT ;  /* 0x00000012ab067212 */ /* 0x000fc600078e9611 */
[----:B------:R-:W-:Y:S01]  /*7a90*/  FFMA.FTZ R176, R190, UR10, -R207 ;  /* 0x0000000abeb07c23 */ /* 0x000fe200080108cf */
[----:B---3--:R-:W-:Y:S01]  /*7aa0*/  FMNMX.FTZ R201, R201, R5, !PT ;  /* 0x00000005c9c97209 */ /* 0x008fe20007810000 */
[----:B------:R-:W-:Y:S01]  /*7ab0*/  IMAD.WIDE.U32 R14, R14, -0x2daee0ad, RZ ;  /* 0xd2511f530e0e7825 */ /* 0x000fe200078e00ff */
[----:B------:R-:W-:-:S03]  /*7ac0*/  LOP3.LUT R7, R169, R16, R31, 0x96, !PT ;  /* 0x00000010a9077212 */ /* 0x000fc600078e961f */
[----:B------:R-:W-:Y:S01]  /*7ad0*/  FFMA.FTZ R177, R191, UR10, -R207 ;  /* 0x0000000abfb17c23 */ /* 0x000fe200080108cf */
[----:B----4-:R-:W-:Y:S01]  /*7ae0*/  FMNMX.FTZ R202, R8, R202, !PT ;  /* 0x000000ca08ca7209 */ /* 0x010fe20007810000 */
[----:B------:R-:W-:Y:S01]  /*7af0*/  IMAD.WIDE.U32 R210, R204, -0x2daee0ad, RZ ;  /* 0xd2511f53ccd27825 */ /* 0x000fe200078e00ff */
[----:B------:R-:W-:Y:S01]  /*7b00*/  LOP3.LUT R4, R171, R28, R15, 0x96, !PT ;  /* 0x0000001cab047212 */ /* 0x000fe200078e960f */
[----:B------:R-:W1:Y:S01]  /*7b10*/  SHFL.BFLY PT, R5, R201, 0x1, 0x1f ;  /* 0x0c201f00c9057f89 */ /* 0x000e6200000e0000 */
[----:B------:R-:W-:Y:S01]  /*7b20*/  FSETP.NEU.FTZ.AND P4, PT, R202, -INF , PT ;  /* 0xff800000ca00780b */ /* 0x000fe20003f9d000 */
[----:B------:R-:W-:Y:S01]  /*7b30*/  IMAD.WIDE.U32 R16, R6, -0x326172a9, RZ ;  /* 0xcd9e8d5706107825 */ /* 0x000fe200078e00ff */
[----:B------:R-:W-:-:S03]  /*7b40*/  LOP3.LUT R169, R169, R14, R211, 0x96, !PT ;  /* 0x0000000ea9a97212 */ /* 0x000fc600078e96d3 */
[----:B------:R-:W-:Y:S01]  /*7b50*/  FMUL.FTZ R171, R202, UR10 ;  /* 0x0000000acaab7c20 */ /* 0x000fe20008410000 */
[----:B------:R-:W-:Y:S01]  /*7b60*/  FFMA.FTZ R178, R186, UR10, -R207 ;  /* 0x0000000abab27c23 */ /* 0x000fe200080108cf */
[----:B------:R-:W-:Y:S01]  /*7b70*/  IMAD.WIDE.U32 R8, R7, -0x326172a9, RZ ;  /* 0xcd9e8d5707087825 */ /* 0x000fe200078e00ff */
[----:B------:R-:W-:-:S03]  /*7b80*/  LOP3.LUT R205, R170, R12, R17, 0x96, !PT ;  /* 0x0000000caacd7212 */ /* 0x000fc600078e9611 */
[----:B------:R-:W-:Y:S01]  /*7b90*/  FFMA.FTZ R179, R187, UR10, -R207 ;  /* 0x0000000abbb37c23 */ /* 0x000fe200080108cf */
[----:B------:R-:W-:Y:S01]  /*7ba0*/  FSEL R171, R171, RZ, P4 ;  /* 0x000000ffabab7208 */ /* 0x000fe20002000000 */
[----:B------:R-:W-:Y:S01]  /*7bb0*/  IMAD.WIDE.U32 R14, R169, -0x326172a9, RZ ;  /* 0xcd9e8d57a90e7825 */ /* 0x000fe200078e00ff */
[----:B------:R-:W-:-:S03]  /*7bc0*/  MOV R11, R8 ;  /* 0x00000008000b7202 */ /* 0x000fc60000000f00 */
[----:B------:R-:W-:Y:S01]  /*7bd0*/  FADD.FTZ R195, R167, -R195 ;  /* 0x800000c3a7c37221 */ /* 0x000fe20000010000 */
[----:B------:R-:W-:Y:S01]  /*7be0*/  PRMT R6, R8, 0x7771, RZ ;  /* 0x0000777108067816 */ /* 0x000fe200000000ff */
[----:B------:R-:W-:Y:S01]  /*7bf0*/  IMAD.WIDE.U32 R18, R4, -0x326172a9, RZ ;  /* 0xcd9e8d5704127825 */ /* 0x000fe200078e00ff */
[----:B------:R-:W-:-:S03]  /*7c00*/  PRMT R13, R8, 0x7773, RZ ;  /* 0x00007773080d7816 */ /* 0x000fc600000000ff */
[--C-:B------:R-:W-:Y:S01]  /*7c10*/  FFMA.FTZ R189, R20, UR10, -R171.reuse ;  /* 0x0000000a14bd7c23 */ /* 0x100fe200080108ab */
[----:B------:R-:W-:Y:S01]  /*7c20*/  PRMT R7, R8, 0x7772, RZ ;  /* 0x0000777208077816 */ /* 0x000fe200000000ff */
[--C-:B------:R-:W-:Y:S01]  /*7c30*/  FFMA.FTZ R188, R21, UR10, -R171.reuse ;  /* 0x0000000a15bc7c23 */ /* 0x100fe200080108ab */
[----:B------:R-:W-:Y:S01]  /*7c40*/  PRMT R12, R14, 0x7772, RZ ;  /* 0x000077720e0c7816 */ /* 0x000fe200000000ff */
[--C-:B------:R-:W-:Y:S01]  /*7c50*/  FFMA.FTZ R184, R24, UR10, -R171.reuse ;  /* 0x0000000a18b87c23 */ /* 0x100fe200080108ab */
[----:B------:R-:W-:Y:S01]  /*7c60*/  PRMT R8, R14, 0x7773, RZ ;  /* 0x000077730e087816 */ /* 0x000fe200000000ff */
[----:B------:R-:W-:Y:S01]  /*7c70*/  FFMA.FTZ R190, R25, UR10, -R171 ;  /* 0x0000000a19be7c23 */ /* 0x000fe200080108ab */
[----:B------:R-:W-:Y:S01]  /*7c80*/  LOP3.LUT R4, R164, R16, R9, 0x96, !PT ;  /* 0x00000010a4047212 */ /* 0x000fe200078e9609 */
[----:B------:R-:W-:Y:S01]  /*7c90*/  MUFU.EX2 R176, R176 ;  /* 0x000000b000b07308 */ /* 0x000fe20000000800 */
[----:B------:R-:W-:Y:S01]  /*7ca0*/  PRMT R8, R12, 0x5410, R8 ;  /* 0x000054100c087816 */ /* 0x000fe20000000008 */
[----:B------:R-:W-:Y:S01]  /*7cb0*/  FMUL.FTZ R195, R195, UR10 ;  /* 0x0000000ac3c37c20 */ /* 0x000fe20008410000 */
[----:B------:R-:W3:Y:S01]  /*7cc0*/  LDC R12, c[0x0][0x4f8] ;  /* 0x00013e00ff0c7b82 */ /* 0x000ee20000000800 */
[----:B-1----:R-:W-:Y:S01]  /*7cd0*/  FMNMX.FTZ R201, R201, R5, !PT ;  /* 0x00000005c9c97209 */ /* 0x002fe20007810000 */
[----:B------:R-:W-:Y:S01]  /*7ce0*/  IMAD.MOV.U32 R5, RZ, RZ, R14 ;  /* 0x000000ffff057224 */ /* 0x000fe200078e000e */
[----:B------:R-:W-:Y:S01]  /*7cf0*/  LOP3.LUT R170, R170, R10, R19, 0x96, !PT ;  /* 0x0000000aaaaa7212 */ /* 0x000fe200078e9613 */
[----:B------:R-:W-:Y:S01]  /*7d00*/  VIADD R204, R220, 0xa040 ;  /* 0x0000a040dccc7836 */ /* 0x000fe20000000000 */
[----:B------:R-:W-:Y:S01]  /*7d10*/  LOP3.LUT R10, R164, R18, R15, 0x96, !PT ;  /* 0x00000012a40a7212 */ /* 0x000fe200078e960f */
[----:B------:R-:W-:Y:S01]  /*7d20*/  FMUL.FTZ R169, R201, UR10 ;  /* 0x0000000ac9a97c20 */ /* 0x000fe20008410000 */
[----:B------:R-:W-:Y:S01]  /*7d30*/  PRMT R9, R14, 0x7771, RZ ;  /* 0x000077710e097816 */ /* 0x000fe200000000ff */
[----:B------:R-:W-:Y:S01]  /*7d40*/  MUFU.EX2 R177, R177 ;  /* 0x000000b100b17308 */ /* 0x000fe20000000800 */
[----:B------:R-:W-:-:S02]  /*7d50*/  LOP3.LUT R5, R5, 0xff, RZ, 0xc0, !PT ;  /* 0x000000ff05057812 */ /* 0x000fc400078ec0ff */
[----:B------:R-:W-:Y:S02]  /*7d60*/  LOP3.LUT R11, R11, 0xff, RZ, 0xc0, !PT ;  /* 0x000000ff0b0b7812 */ /* 0x000fe400078ec0ff */
[C---:B------:R-:W-:Y:S02]  /*7d70*/  LOP3.LUT R17, R4.reuse, 0xffff, RZ, 0xc0, !PT ;  /* 0x0000ffff04117812 */ /* 0x040fe400078ec0ff */
[----:B------:R-:W-:Y:S01]  /*7d80*/  PRMT R16, R4, 0x7632, R16 ;  /* 0x0000763204107816 */ /* 0x000fe20000000010 */
[----:B------:R-:W-:Y:S01]  /*7d90*/  MUFU.EX2 R178, R178 ;  /* 0x000000b200b27308 */ /* 0x000fe20000000800 */
[----:B------:R-:W-:Y:S02]  /*7da0*/  PRMT R14, R10, 0x7632, R14 ;  /* 0x000076320a0e7816 */ /* 0x000fe4000000000e */
[----:B------:R-:W-:Y:S02]  /*7db0*/  PRMT R9, R5, 0x5410, R9 ;  /* 0x0000541005097816 */ /* 0x000fe40000000009 */
[----:B------:R-:W-:-:S02]  /*7dc0*/  PRMT R6, R11, 0x5410, R6 ;  /* 0x000054100b067816 */ /* 0x000fc40000000006 */
[----:B------:R-:W-:Y:S01]  /*7dd0*/  LOP3.LUT R5, R4, 0xff, RZ, 0xc0, !PT ;  /* 0x000000ff04057812 */ /* 0x000fe200078ec0ff */
[----:B------:R-:W-:Y:S01]  /*7de0*/  MUFU.EX2 R179, R179 ;  /* 0x000000b300b37308 */ /* 0x000fe20000000800 */
[----:B------:R-:W-:Y:S02]  /*7df0*/  SHF.R.U32.HI R17, RZ, 0x8, R17 ;  /* 0x00000008ff117819 */ /* 0x000fe40000011611 */
[----:B------:R-:W-:Y:S02]  /*7e00*/  LOP3.LUT R16, R16, 0xff, RZ, 0xc0, !PT ;  /* 0x000000ff10107812 */ /* 0x000fe400078ec0ff */
[----:B------:R-:W-:Y:S02]  /*7e10*/  PRMT R7, R7, 0x5410, R13 ;  /* 0x0000541007077816 */ /* 0x000fe4000000000d */
[----:B------:R-:W-:Y:S01]  /*7e20*/  SHF.R.U32.HI R4, RZ, 0x18, R4 ;  /* 0x00000018ff047819 */ /* 0x000fe20000011604 */
[----:B------:R-:W-:Y:S01]  /*7e30*/  MUFU.EX2 R189, R189 ;  /* 0x000000bd00bd7308 */ /* 0x000fe20000000800 */
[----:B------:R-:W-:-:S02]  /*7e40*/  LOP3.LUT R15, R10, 0xffff, RZ, 0xc0, !PT ;  /* 0x0000ffff0a0f7812 */ /* 0x000fc400078ec0ff */
[----:B------:R-:W-:Y:S02]  /*7e50*/  LOP3.LUT R11, R10, 0xff, RZ, 0xc0, !PT ;  /* 0x000000ff0a0b7812 */ /* 0x000fe400078ec0ff */
[----:B---3--:R-:W-:Y:S02]  /*7e60*/  LOP3.LUT R12, R12, 0xff, RZ, 0xc0, !PT ;  /* 0x000000ff0c0c7812 */ /* 0x008fe400078ec0ff */
[----:B------:R-:W-:Y:S01]  /*7e70*/  FSEL R13, R200, RZ, P1 ;  /* 0x000000ffc80d7208 */ /* 0x000fe20000800000 */
[----:B------:R-:W-:Y:S01]  /*7e80*/  MUFU.EX2 R188, R188 ;  /* 0x000000bc00bc7308 */ /* 0x000fe20000000800 */
[----:B------:R-:W-:Y:S01]  /*7e90*/  SHF.R.U32.HI R10, RZ, 0x18, R10 ;  /* 0x00000018ff0a7819 */ /* 0x000fe2000001160a */
[----:B------:R-:W-:Y:S01]  /*7ea0*/  IMAD R164, R12, 0x10000, R12 ;  /* 0x000100000ca47824 */ /* 0x000fe200078e020c */
[----:B------:R-:W-:Y:S01]  /*7eb0*/  LOP3.LUT R14, R14, 0xff, RZ, 0xc0, !PT ;  /* 0x000000ff0e0e7812 */ /* 0x000fe200078ec0ff */
[----:B------:R-:W-:Y:S01]  /*7ec0*/  FADD.FTZ R13, R168, -R13 ;  /* 0x8000000da80d7221 */ /* 0x000fe20000010000 */
[----:B------:R-:W-:-:S02]  /*7ed0*/  FSETP.NEU.FTZ.AND P1, PT, R201, -INF , PT ;  /* 0xff800000c900780b */ /* 0x000fc40003f3d000 */
[----:B------:R-:W-:Y:S01]  /*7ee0*/  PRMT R5, R5, 0x5410, R17 ;  /* 0x0000541005057816 */ /* 0x000fe20000000011 */
[----:B------:R-:W-:Y:S01]  /*7ef0*/  FMUL.FTZ R13, R13, UR10 ;  /* 0x0000000a0d0d7c20 */ /* 0x000fe20008410000 */
[----:B------:R-:W-:Y:S01]  /*7f00*/  PRMT R4, R16, 0x5410, R4 ;  /* 0x0000541010047816 */ /* 0x000fe20000000004 */
[----:B------:R-:W-:Y:S01]  /*7f10*/  MUFU.EX2 R184, R184 ;  /* 0x000000b800b87308 */ /* 0x000fe20000000800 */
[----:B------:R-:W-:Y:S01]  /*7f20*/  PRMT R10, R14, 0x5410, R10 ;  /* 0x000054100e0a7816 */ /* 0x000fe2000000000a */
[----:B------:R-:W1:Y:S01]  /*7f30*/  LDSM.16.MT88.4 R16, [R220+0xa000] ;  /* 0x00a00000dc10783b */ /* 0x000e620000004200 */
[----:B------:R-:W-:Y:S02]  /*7f40*/  FSEL R169, R169, RZ, P1 ;  /* 0x000000ffa9a97208 */ /* 0x000fe40000800000 */
[----:B------:R-:W-:Y:S02]  /*7f50*/  FSEL R14, R202, RZ, P4 ;  /* 0x000000ffca0e7208 */ /* 0x000fe40002000000 */
[----:B------:R-:W-:Y:S01]  /*7f60*/  FSEL R12, R201, RZ, P1 ;  /* 0x000000ffc90c7208 */ /* 0x000fe20000800000 */
[--C-:B------:R-:W-:Y:S01]  /*7f70*/  FFMA.FTZ R187, R26, UR10, -R169.reuse ;  /* 0x0000000a1abb7c23 */ /* 0x100fe200080108a9 */
[--C-:B------:R-:W-:Y:S01]  /*7f80*/  FFMA.FTZ R186, R27, UR10, -R169.reuse ;  /* 0x0000000a1bba7c23 */ /* 0x100fe200080108a9 */
[--C-:B------:R-:W-:Y:S01]  /*7f90*/  FFMA.FTZ R185, R22, UR10, -R169.reuse ;  /* 0x0000000a16b97c23 */ /* 0x100fe200080108a9 */
[----:B------:R-:W-:Y:S01]  /*7fa0*/  FFMA.FTZ R191, R23, UR10, -R169 ;  /* 0x0000000a17bf7c23 */ /* 0x000fe200080108a9 */
[----:B------:R-:W-:Y:S01]  /*7fb0*/  FADD.FTZ R14, R166, -R14 ;  /* 0x8000000ea60e7221 */ /* 0x000fe20000010000 */
[----:B------:R-:W-:Y:S01]  /*7fc0*/  FADD.FTZ R12, R165, -R12 ;  /* 0x8000000ca50c7221 */ /* 0x000fe20000010000 */
[----:B------:R2:W3:Y:S01]  /*7fd0*/  MUFU.EX2 R192, R13 ;  /* 0x0000000d00c07308 */ /* 0x0004e20000000800 */
[----:B------:R-:W-:Y:S01]  /*7fe0*/  HSET2.LE.AND R6, R6, R164, PT ;  /* 0x000000a406067233 */ /* 0x000fe20003803000 */
[----:B------:R-:W-:Y:S01]  /*7ff0*/  FMUL.FTZ R194, R14, UR10 ;  /* 0x0000000a0ec27c20 */ /* 0x000fe20008410000 */
[----:B------:R-:W-:Y:S01]  /*8000*/  FMUL.FTZ R193, R12, UR10 ;  /* 0x0000000a0cc17c20 */ /* 0x000fe20008410000 */
[----:B------:R-:W-:Y:S01]  /*8010*/  SHF.R.U32.HI R15, RZ, 0x8, R15 ;  /* 0x00000008ff0f7819 */ /* 0x000fe2000001160f */
[----:B------:R-:W4:Y:S01]  /*8020*/  LDSM.16.MT88.4 R20, [R220+0xb000] ;  /* 0x00b00000dc14783b */ /* 0x000f220000004200 */
[----:B------:R-:W-:Y:S01]  /*8030*/  LOP3.LUT R7, R7, 0xff00ff, RZ, 0xc0, !PT ;  /* 0x00ff00ff07077812 */ /* 0x000fe200078ec0ff */
[----:B------:R-:W-:Y:S01]  /*8040*/  FMUL.FTZ R166, R200, UR10 ;  /* 0x0000000ac8a67c20 */ /* 0x000fe20008410000 */
[----:B------:R-:W1:Y:S01]  /*8050*/  MUFU.EX2 R190, R190 ;  /* 0x000000be00be7308 */ /* 0x000e620000000800 */
[----:B------:R-:W-:-:S02]  /*8060*/  PRMT R11, R11, 0x5410, R15 ;  /* 0x000054100b0b7816 */ /* 0x000fc4000000000f */
[--C-:B------:R-:W-:Y:S02]  /*8070*/  HSET2.LE.AND R12, R9, R164.reuse, PT ;  /* 0x000000a4090c7233 */ /* 0x100fe40003803000 */
[--C-:B------:R-:W-:Y:S02]  /*8080*/  HSET2.LE.AND R7, R7, R164.reuse, PT ;  /* 0x000000a407077233 */ /* 0x100fe40003803000 */
[--C-:B------:R-:W-:Y:S01]  /*8090*/  HSET2.LE.AND R9, R10, R164.reuse, PT ;  /* 0x000000a40a097233 */ /* 0x100fe20003803000 */
[----:B------:R-:W-:Y:S01]  /*80a0*/  MUFU.EX2 R187, R187 ;  /* 0x000000bb00bb7308 */ /* 0x000fe20000000800 */
[----:B--2---:R-:W-:Y:S01]  /*80b0*/  F2FP.F16.F32.PACK_AB R13, R174, R175 ;  /* 0x000000afae0d723e */ /* 0x004fe200000000ff */
[----:B---3--:R-:W-:Y:S01]  /*80c0*/  FMUL.FTZ R160, R160, R192 ;  /* 0x000000c0a0a07220 */ /* 0x008fe20000410000 */
[----:B------:R-:W-:Y:S01]  /*80d0*/  F2FP.F16.F32.PACK_AB R15, R179, R178 ;  /* 0x000000b2b30f723e */ /* 0x000fe200000000ff */
[----:B------:R-:W-:Y:S01]  /*80e0*/  FMUL.FTZ R161, R161, R192 ;  /* 0x000000c0a1a17220 */ /* 0x000fe20000410000 */
[----:B------:R-:W-:Y:S01]  /*80f0*/  LOP3.LUT R6, R13, R6, RZ, 0xc0, !PT ;  /* 0x000000060d067212 */ /* 0x000fe200078ec0ff */
[-C--:B------:R-:W-:Y:S01]  /*8100*/  FMUL.FTZ R148, R148, R192.reuse ;  /* 0x000000c094947220 */ /* 0x080fe20000410000 */
[--C-:B------:R-:W-:Y:S01]  /*8110*/  HSET2.LE.AND R13, R5, R164.reuse, PT ;  /* 0x000000a4050d7233 */ /* 0x100fe20003803000 */
[----:B------:R-:W2:Y:S01]  /*8120*/  MUFU.EX2 R186, R186 ;  /* 0x000000ba00ba7308 */ /* 0x000ea20000000800 */
[--C-:B------:R-:W-:Y:S01]  /*8130*/  HSET2.LE.AND R5, R4, R164.reuse, PT ;  /* 0x000000a404057233 */ /* 0x100fe20003803000 */
[----:B------:R-:W-:Y:S01]  /*8140*/  FMUL.FTZ R149, R149, R192 ;  /* 0x000000c095957220 */ /* 0x000fe20000410000 */
[----:B------:R-:W-:Y:S01]  /*8150*/  F2FP.F16.F32.PACK_AB R4, R173, R172 ;  /* 0x000000acad04723e */ /* 0x000fe200000000ff */
[----:B------:R-:W-:Y:S01]  /*8160*/  FMUL.FTZ R96, R96, R192 ;  /* 0x000000c060607220 */ /* 0x000fe20000410000 */
[----:B------:R-:W-:Y:S01]  /*8170*/  F2FP.F16.F32.PACK_AB R14, R177, R176 ;  /* 0x000000b0b10e723e */ /* 0x000fe200000000ff */
[-C--:B------:R-:W-:Y:S01]  /*8180*/  FMUL.FTZ R97, R97, R192.reuse ;  /* 0x000000c061617220 */ /* 0x080fe20000410000 */
[----:B------:R-:W-:Y:S01]  /*8190*/  LOP3.LUT R4, R4, R13, RZ, 0xc0, !PT ;  /* 0x0000000d04047212 */ /* 0x000fe200078ec0ff */
[----:B------:R-:W-:Y:S01]  /*81a0*/  MUFU.EX2 R185, R185 ;  /* 0x000000b900b97308 */ /* 0x000fe20000000800 */
[--C-:B------:R-:W-:Y:S01]  /*81b0*/  HSET2.LE.AND R13, R11, R164.reuse, PT ;  /* 0x000000a40b0d7233 */ /* 0x100fe20003803000 */
[-C--:B------:R-:W-:Y:S01]  /*81c0*/  FMUL.FTZ R112, R112, R192.reuse ;  /* 0x000000c070707220 */ /* 0x080fe20000410000 */
[----:B------:R-:W-:Y:S01]  /*81d0*/  LOP3.LUT R11, R8, 0xff00ff, RZ, 0xc0, !PT ;  /* 0x00ff00ff080b7812 */ /* 0x000fe200078ec0ff */
[-C--:B------:R-:W-:Y:S01]  /*81e0*/  FMUL.FTZ R113, R113, R192.reuse ;  /* 0x000000c071717220 */ /* 0x080fe20000410000 */
[----:B------:R-:W-:Y:S01]  /*81f0*/  F2FP.F16.F32.PACK_AB R10, R188, R189 ;  /* 0x000000bdbc0a723e */ /* 0x000fe200000000ff */
[-C--:B------:R-:W-:Y:S01]  /*8200*/  FMUL.FTZ R52, R52, R192.reuse ;  /* 0x000000c034347220 */ /* 0x080fe20000410000 */
[----:B------:R-:W-:Y:S01]  /*8210*/  LOP3.LUT R7, R15, R7, RZ, 0xc0, !PT ;  /* 0x000000070f077212 */ /* 0x000fe200078ec0ff */
[----:B------:R-:W3:Y:S01]  /*8220*/  MUFU.EX2 R191, R191 ;  /* 0x000000bf00bf7308 */ /* 0x000ee20000000800 */
[----:B------:R-:W-:Y:S01]  /*8230*/  LOP3.LUT R5, R14, R5, RZ, 0xc0, !PT ;  /* 0x000000050e057212 */ /* 0x000fe200078ec0ff */
[----:B------:R-:W-:Y:S01]  /*8240*/  FMUL.FTZ R53, R53, R192 ;  /* 0x000000c035357220 */ /* 0x000fe20000410000 */
[----:B------:R-:W-:Y:S01]  /*8250*/  LOP3.LUT R10, R10, R12, RZ, 0xc0, !PT ;  /* 0x0000000c0a0a7212 */ /* 0x000fe200078ec0ff */
[-C--:B------:R-:W-:Y:S01]  /*8260*/  FMUL.FTZ R36, R36, R192.reuse ;  /* 0x000000c024247220 */ /* 0x080fe20000410000 */
[----:B------:R-:W-:Y:S01]  /*8270*/  HSET2.LE.AND R11, R11, R164, PT ;  /* 0x000000a40b0b7233 */ /* 0x000fe20003803000 */
[----:B------:R-:W-:Y:S01]  /*8280*/  FMUL.FTZ R37, R37, R192 ;  /* 0x000000c025257220 */ /* 0x000fe20000410000 */
[----:B-1----:R-:W-:Y:S01]  /*8290*/  F2FP.F16.F32.PACK_AB R15, R190, R184 ;  /* 0x000000b8be0f723e */ /* 0x002fe200000000ff */
[----:B------:R-:W1:Y:S01]  /*82a0*/  MUFU.EX2 R195, R195 ;  /* 0x000000c300c37308 */ /* 0x000e620000000800 */
[----:B--2---:R-:W-:Y:S01]  /*82b0*/  F2FP.F16.F32.PACK_AB R14, R186, R187 ;  /* 0x000000bbba0e723e */ /* 0x004fe200000000ff */
[-C--:B------:R-:W-:Y:S01]  /*82c0*/  FMUL.FTZ R48, R48, R192.reuse ;  /* 0x000000c030307220 */ /* 0x080fe20000410000 */
[----:B------:R-:W-:Y:S01]  /*82d0*/  SEL R206, R217, 0xffffffe0, !P6 ;  /* 0xffffffe0d9ce7807 */ /* 0x000fe20007000000 */
[-C--:B------:R-:W-:Y:S01]  /*82e0*/  FMUL.FTZ R49, R49, R192.reuse ;  /* 0x000000c031317220 */ /* 0x080fe20000410000 */
[----:B------:R-:W-:Y:S01]  /*82f0*/  LOP3.LUT R8, R15, R13, RZ, 0xc0, !PT ;  /* 0x0000000d0f087212 */ /* 0x000fe200078ec0ff */
[-C--:B------:R-:W-:Y:S01]  /*8300*/  FMUL.FTZ R100, R100, R192.reuse ;  /* 0x000000c064647220 */ /* 0x080fe20000410000 */
[----:B------:R-:W-:Y:S01]  /*8310*/  LOP3.LUT R9, R14, R9, RZ, 0xc0, !PT ;  /* 0x000000090e097212 */ /* 0x000fe200078ec0ff */
[----:B------:R-:W2:Y:S01]  /*8320*/  MUFU.EX2 R194, R194 ;  /* 0x000000c200c27308 */ /* 0x000ea20000000800 */
[----:B---3--:R-:W-:Y:S01]  /*8330*/  F2FP.F16.F32.PACK_AB R12, R191, R185 ;  /* 0x000000b9bf0c723e */ /* 0x008fe200000000ff */
[----:B------:R-:W-:Y:S01]  /*8340*/  FMUL.FTZ R101, R101, R192 ;  /* 0x000000c065657220 */ /* 0x000fe20000410000 */
[----:B------:R-:W-:Y:S01]  /*8350*/  IADD3 R196, PT, PT, R220, R206, RZ ;  /* 0x000000cedcc47210 */ /* 0x000fe20007ffe0ff */
[-C--:B------:R-:W-:Y:S01]  /*8360*/  FMUL.FTZ R84, R84, R192.reuse ;  /* 0x000000c054547220 */ /* 0x080fe20000410000 */
[----:B------:R-:W-:Y:S01]  /*8370*/  LOP3.LUT R11, R12, R11, RZ, 0xc0, !PT ;  /* 0x0000000b0c0b7212 */ /* 0x000fe200078ec0ff */
[----:B------:R-:W-:Y:S01]  /*8380*/  FMUL.FTZ R85, R85, R192 ;  /* 0x000000c055557220 */ /* 0x000fe20000410000 */
[----:B------:R-:W-:Y:S01]  /*8390*/  IADD3 R233, PT, PT, R220, 0xa000, RZ ;  /* 0x0000a000dce97810 */ /* 0x000fe20007ffe0ff */
[----:B------:R-:W3:Y:S01]  /*83a0*/  MUFU.EX2 R193, R193 ;  /* 0x000000c100c17308 */ /* 0x000ee20000000800 */
        /* <DEDUP_REMOVED lines=8> */
[-C--:B--2---:R-:W-:Y:S01]  /*8430*/  FMUL.FTZ R156, R156, R194.reuse ;  /* 0x000000c29c9c7220 */ /* 0x084fe20000410000 */
[-C--:B------:R-:W-:Y:S01]  /*8440*/  FMUL.FTZ R157, R157, R194.reuse ;  /* 0x000000c29d9d7220 */ /* 0x080fe20000410000 */
[-C--:B------:R-:W-:Y:S01]  /*8450*/  FMUL.FTZ R152, R152, R194.reuse ;  /* 0x000000c298987220 */ /* 0x080fe20000410000 */
[-C--:B------:R-:W-:Y:S01]  /*8460*/  FMUL.FTZ R153, R153, R194.reuse ;  /* 0x000000c299997220 */ /* 0x080fe20000410000 */
[C---:B------:R-:W-:Y:S01]  /*8470*/  HMMA.16816.F32 R160, R4.reuse, R16, R160 ;  /* 0x0000001004a0723c */ /* 0x040fe200000018a0 */
[-C--:B------:R-:W-:Y:S01]  /*8480*/  FMUL.FTZ R92, R92, R194.reuse ;  /* 0x000000c25c5c7220 */ /* 0x080fe20000410000 */
[-C--:B------:R-:W-:Y:S01]  /*8490*/  FMUL.FTZ R93, R93, R194.reuse ;  /* 0x000000c25d5d7220 */ /* 0x080fe20000410000 */
[-C--:B------:R-:W-:Y:S01]  /*84a0*/  FMUL.FTZ R108, R108, R194.reuse ;  /* 0x000000c26c6c7220 */ /* 0x080fe20000410000 */
[-C--:B---3--:R-:W-:Y:S01]  /*84b0*/  FMUL.FTZ R158, R158, R193.reuse ;  /* 0x000000c19e9e7220 */ /* 0x088fe20000410000 */
        /* <DEDUP_REMOVED lines=8> */
[----:B------:R-:W-:Y:S01]  /*8540*/  FMUL.FTZ R111, R111, R193 ;  /* 0x000000c16f6f7220 */ /* 0x000fe20000410000 */
[----:B------:R-:W-:Y:S01]  /*8550*/  @P0 IADD3 R204, PT, PT, R233, -0x40, RZ ;  /* 0xffffffc0e9cc0810 */ /* 0x000fe20007ffe0ff */
[----:B------:R-:W1:Y:S01]  /*8560*/  LDSM.16.MT88.4 R12, [R196+0xa000] ;  /* 0x00a00000c40c783b */ /* 0x000e620000004200 */
[C---:B------:R-:W-:Y:S01]  /*8570*/  HMMA.16816.F32 R156, R8.reuse, R16, R156 ;  /* 0x00000010089c723c */ /* 0x040fe2000000189c */
[----:B------:R-:W-:Y:S01]  /*8580*/  MOV R168, R33 ;  /* 0x0000002100a87202 */ /* 0x000fe20000000f00 */
[-C--:B------:R-:W-:Y:S01]  /*8590*/  FMUL.FTZ R54, R54, R195.reuse ;  /* 0x000000c336367220 */ /* 0x080fe20000410000 */
[----:B------:R-:W-:Y:S01]  /*85a0*/  MOV R167, R32 ;  /* 0x0000002000a77202 */ /* 0x000fe20000000f00 */
[----:B------:R-:W-:Y:S01]  /*85b0*/  FMUL.FTZ R55, R55, R195 ;  /* 0x000000c337377220 */ /* 0x000fe20000410000 */
[----:B------:R-:W2:Y:S01]  /*85c0*/  LDSM.16.MT88.4 R32, [R204] ;  /* 0x00000000cc20783b */ /* 0x000ea20000004200 */
[-C--:B------:R-:W-:Y:S01]  /*85d0*/  FMUL.FTZ R56, R56, R194.reuse ;  /* 0x000000c238387220 */ /* 0x080fe20000410000 */
[-C--:B------:R-:W-:Y:S01]  /*85e0*/  FMUL.FTZ R57, R57, R194.reuse ;  /* 0x000000c239397220 */ /* 0x080fe20000410000 */
[C---:B------:R-:W-:Y:S01]  /*85f0*/  HMMA.16816.F32 R152, R8.reuse, R18, R152 ;  /* 0x000000120898723c */ /* 0x040fe20000001898 */
[----:B------:R-:W3:Y:S01]  /*8600*/  LDSM.16.MT88.4 R16, [R196+0xb000] ;  /* 0x00b00000c410783b */ /* 0x000ee20000004200 */
[-C--:B------:R-:W-:Y:S01]  /*8610*/  FMUL.FTZ R58, R58, R193.reuse ;  /* 0x000000c13a3a7220 */ /* 0x080fe20000410000 */
[----:B------:R-:W-:Y:S01]  /*8620*/  FMUL.FTZ R59, R59, R193 ;  /* 0x000000c13b3b7220 */ /* 0x000fe20000410000 */
[-C--:B------:R-:W-:Y:S01]  /*8630*/  FMUL.FTZ R38, R38, R195.reuse ;  /* 0x000000c326267220 */ /* 0x080fe20000410000 */
[----:B------:R-:W-:Y:S01]  /*8640*/  FMUL.FTZ R39, R39, R195 ;  /* 0x000000c327277220 */ /* 0x000fe20000410000 */
[-C--:B------:R-:W-:Y:S01]  /*8650*/  FMUL.FTZ R40, R40, R194.reuse ;  /* 0x000000c228287220 */ /* 0x080fe20000410000 */
[-C--:B------:R-:W-:Y:S01]  /*8660*/  FMUL.FTZ R41, R41, R194.reuse ;  /* 0x000000c229297220 */ /* 0x080fe20000410000 */
[-C--:B----4-:R-:W-:Y:S01]  /*8670*/  HMMA.16816.F32 R92, R8, R22.reuse, R92 ;  /* 0x00000016085c723c */ /* 0x090fe2000000185c */
[-C--:B------:R-:W-:Y:S01]  /*8680*/  FMUL.FTZ R42, R42, R193.reuse ;  /* 0x000000c12a2a7220 */ /* 0x080fe20000410000 */
[-C--:B------:R-:W-:Y:S01]  /*8690*/  FMUL.FTZ R43, R43, R193.reuse ;  /* 0x000000c12b2b7220 */ /* 0x080fe20000410000 */
[-C--:B------:R-:W-:Y:S01]  /*86a0*/  FMUL.FTZ R44, R44, R194.reuse ;  /* 0x000000c22c2c7220 */ /* 0x080fe20000410000 */
[----:B------:R-:W-:Y:S01]  /*86b0*/  FMUL.FTZ R45, R45, R194 ;  /* 0x000000c22d2d7220 */ /* 0x000fe20000410000 */
[-C--:B------:R-:W-:Y:S01]  /*86c0*/  FMUL.FTZ R46, R46, R193.reuse ;  /* 0x000000c12e2e7220 */ /* 0x080fe20000410000 */
[----:B------:R-:W-:Y:S01]  /*86d0*/  FMUL.FTZ R47, R47, R193 ;  /* 0x000000c12f2f7220 */ /* 0x000fe20000410000 */
[----:B------:R-:W-:Y:S01]  /*86e0*/  FMUL.FTZ R50, R50, R195 ;  /* 0x000000c332327220 */ /* 0x000fe20000410000 */
[----:B------:R-:W-:Y:S01]  /*86f0*/  HMMA.16816.F32 R96, R4, R22, R96 ;  /* 0x000000160460723c */ /* 0x000fe20000001860 */
[----:B------:R-:W-:-:S04]  /*8700*/  IMAD.WIDE.U32 R22, R170, -0x2daee0ad, RZ ;  /* 0xd2511f53aa167825 */ /* 0x000fc800078e00ff */
[----:B------:R-:W-:Y:S01]  /*8710*/  FMUL.FTZ R51, R51, R195 ;  /* 0x000000c333337220 */ /* 0x000fe20000410000 */
[----:B------:R-:W-:Y:S01]  /*8720*/  IADD3 R206, PT, PT, R206, R204, RZ ;  /* 0x000000cccece7210 */ /* 0x000fe20007ffe0ff */
[-C--:B------:R-:W-:Y:S01]  /*8730*/  FMUL.FTZ R104, R104, R194.reuse ;  /* 0x000000c268687220 */ /* 0x080fe20000410000 */
[-C--:B------:R-:W-:Y:S01]  /*8740*/  FMUL.FTZ R105, R105, R194.reuse ;  /* 0x000000c269697220 */ /* 0x080fe20000410000 */
[-C--:B------:R-:W-:Y:S01]  /*8750*/  FMUL.FTZ R106, R106, R193.reuse ;  /* 0x000000c16a6a7220 */ /* 0x080fe20000410000 */
[----:B------:R-:W-:Y:S01]  /*8760*/  FMUL.FTZ R107, R107, R193 ;  /* 0x000000c16b6b7220 */ /* 0x000fe20000410000 */
[----:B------:R-:W4:Y:S01]  /*8770*/  LDSM.16.MT88.4 R24, [R206] ;  /* 0x00000000ce18783b */ /* 0x000f220000004200 */
[-C--:B------:R-:W-:Y:S01]  /*8780*/  FMUL.FTZ R102, R102, R195.reuse ;  /* 0x000000c366667220 */ /* 0x080fe20000410000 */
[----:B------:R-:W-:Y:S01]  /*8790*/  FMUL.FTZ R103, R103, R195 ;  /* 0x000000c367677220 */ /* 0x000fe20000410000 */
        /* <DEDUP_REMOVED lines=20> */
[-C--:B---3--:R-:W-:Y:S01]  /*88e0*/  HMMA.16816.F32 R108, R8, R18.reuse, R108 ;  /* 0x00000012086c723c */ /* 0x088fe2000000186c */
        /* <DEDUP_REMOVED lines=8> */
[----:B------:R-:W-:Y:S01]  /*8970*/  LOP3.LUT R18, R210, UR6, R23, 0x96, !PT ;  /* 0x00000006d2127c12 */ /* 0x000fe2000f8e9617 */
[-C--:B------:R-:W-:Y:S01]  /*8980*/  FMUL.FTZ R143, R143, R193.reuse ;  /* 0x000000c18f8f7220 */ /* 0x080fe20000410000 */
[----:B------:R1:W5:Y:S01]  /*8990*/  LDL.LU.64 R210, [R1] ;  /* 0x0000000001d27983 */ /* 0x0003620000300a00 */
[-C--:B------:R-:W-:Y:S01]  /*89a0*/  FMUL.FTZ R128, R128, R194.reuse ;  /* 0x000000c280807220 */ /* 0x080fe20000410000 */
[----:B------:R-:W-:Y:S01]  /*89b0*/  FMUL.FTZ R129, R129, R194 ;  /* 0x000000c281817220 */ /* 0x000fe20000410000 */
[-C--:B------:R-:W-:Y:S01]  /*89c0*/  FMUL.FTZ R126, R126, R193.reuse ;  /* 0x000000c17e7e7220 */ /* 0x080fe20000410000 */
[----:B------:R-:W-:Y:S01]  /*89d0*/  FMUL.FTZ R127, R127, R193 ;  /* 0x000000c17f7f7220 */ /* 0x000fe20000410000 */
[C---:B------:R-:W-:Y:S01]  /*89e0*/  HMMA.16816.F32 R56, R8.reuse, R32, R56 ;  /* 0x000000200838723c */ /* 0x040fe20000001838 */
[----:B------:R-:W-:Y:S01]  /*89f0*/  IMAD.MOV.U32 R32, RZ, RZ, R30 ;  /* 0x000000ffff207224 */ /* 0x000fe200078e001e */
[----:B------:R-:W-:Y:S01]  /*8a00*/  MOV R33, R31 ;  /* 0x0000001f00217202 */ /* 0x000fe20000000f00 */
[-C--:B------:R-:W-:Y:S01]  /*8a10*/  FMUL.FTZ R130, R130, R193.reuse ;  /* 0x000000c182827220 */ /* 0x080fe20000410000 */
[----:B------:R-:W-:Y:S01]  /*8a20*/  LDSM.16.MT88.4 R28, [R206+0x1000] ;  /* 0x00100000ce1c783b */ /* 0x000fe20000004200 */
[----:B------:R-:W-:Y:S01]  /*8a30*/  FMUL.FTZ R131, R131, R193 ;  /* 0x000000c183837220 */ /* 0x000fe20000410000 */
[-C--:B------:R-:W-:Y:S01]  /*8a40*/  FMUL.FTZ R86, R86, R195.reuse ;  /* 0x000000c356567220 */ /* 0x080fe20000410000 */
[-C--:B------:R-:W-:Y:S01]  /*8a50*/  FMUL.FTZ R87, R87, R195.reuse ;  /* 0x000000c357577220 */ /* 0x080fe20000410000 */
[C---:B------:R-:W-:Y:S01]  /*8a60*/  HMMA.16816.F32 R40, R8.reuse, R12, R40 ;  /* 0x0000000c0828723c */ /* 0x040fe20000001828 */
[----:B------:R-:W-:Y:S01]  /*8a70*/  FSETP.NEU.FTZ.AND P4, PT, R200, -INF , PT ;  /* 0xff800000c800780b */ /* 0x000fe20003f9d000 */
[-C--:B------:R-:W-:Y:S01]  /*8a80*/  FMUL.FTZ R144, R144, R192.reuse ;  /* 0x000000c090907220 */ /* 0x080fe20000410000 */
[-C--:B------:R-:W-:Y:S01]  /*8a90*/  FMUL.FTZ R145, R145, R192.reuse ;  /* 0x000000c091917220 */ /* 0x080fe20000410000 */
[-C--:B------:R-:W-:Y:S01]  /*8aa0*/  FMUL.FTZ R146, R146, R195.reuse ;  /* 0x000000c392927220 */ /* 0x080fe20000410000 */
[----:B------:R-:W-:Y:S01]  /*8ab0*/  FSEL R166, R166, RZ, P4 ;  /* 0x000000ffa6a67208 */ /* 0x000fe20002000000 */
[-C--:B------:R-:W-:Y:S01]  /*8ac0*/  FMUL.FTZ R147, R147, R195.reuse ;  /* 0x000000c393937220 */ /* 0x080fe20000410000 */
[----:B------:R-:W-:Y:S01]  /*8ad0*/  FFMA.FTZ R224, R224, UR10, -R169 ;  /* 0x0000000ae0e07c23 */ /* 0x000fe200080108a9 */
[-C--:B------:R-:W-:Y:S01]  /*8ae0*/  HMMA.16816.F32 R44, R8, R14.reuse, R44 ;  /* 0x0000000e082c723c */ /* 0x080fe2000000182c */
[--C-:B------:R-:W-:Y:S01]  /*8af0*/  FFMA.FTZ R249, R249, UR10, -R171.reuse ;  /* 0x0000000af9f97c23 */ /* 0x100fe200080108ab */
[----:B------:R-:W-:Y:S01]  /*8b00*/  FFMA.FTZ R250, R250, UR10, -R171 ;  /* 0x0000000afafa7c23 */ /* 0x000fe200080108ab */
[--C-:B------:R-:W-:Y:S01]  /*8b10*/  FFMA.FTZ R225, R225, UR10, -R169.reuse ;  /* 0x0000000ae1e17c23 */ /* 0x100fe200080108a9 */
[----:B------:R-:W-:Y:S01]  /*8b20*/  FFMA.FTZ R251, R251, UR10, -R169 ;  /* 0x0000000afbfb7c23 */ /* 0x000fe200080108a9 */
[-C--:B------:R-:W-:Y:S01]  /*8b30*/  FMUL.FTZ R120, R120, R192.reuse ;  /* 0x000000c078787220 */ /* 0x080fe20000410000 */
[-C--:B------:R-:W-:Y:S01]  /*8b40*/  FMUL.FTZ R121, R121, R192.reuse ;  /* 0x000000c079797220 */ /* 0x080fe20000410000 */
[-C--:B------:R-:W-:Y:S01]  /*8b50*/  FMUL.FTZ R122, R122, R195.reuse ;  /* 0x000000c37a7a7220 */ /* 0x080fe20000410000 */
[----:B------:R-:W-:Y:S01]  /*8b60*/  HMMA.16816.F32 R48, R4, R14, R48 ;  /* 0x0000000e0430723c */ /* 0x000fe20000001830 */
[----:B------:R-:W2:Y:S01]  /*8b70*/  LDSM.16.MT88.4 R12, [R204+0x1000] ;  /* 0x00100000cc0c783b */ /* 0x000ea20000004200 */
[-C--:B------:R-:W-:Y:S01]  /*8b80*/  FMUL.FTZ R123, R123, R195.reuse ;  /* 0x000000c37b7b7220 */ /* 0x080fe20000410000 */
[-C--:B------:R-:W-:Y:S01]  /*8b90*/  FMUL.FTZ R64, R64, R192.reuse ;  /* 0x000000c040407220 */ /* 0x080fe20000410000 */
[-C--:B------:R-:W-:Y:S01]  /*8ba0*/  FMUL.FTZ R65, R65, R192.reuse ;  /* 0x000000c041417220 */ /* 0x080fe20000410000 */
[-C--:B------:R-:W-:Y:S01]  /*8bb0*/  FMUL.FTZ R66, R66, R195.reuse ;  /* 0x000000c342427220 */ /* 0x080fe20000410000 */
[-C--:B------:R-:W-:Y:S01]  /*8bc0*/  FMUL.FTZ R67, R67, R195.reuse ;  /* 0x000000c343437220 */ /* 0x080fe20000410000 */
[-C--:B------:R-:W-:Y:S01]  /*8bd0*/  FMUL.FTZ R68, R68, R192.reuse ;  /* 0x000000c044447220 */ /* 0x080fe20000410000 */
[-C--:B------:R-:W-:Y:S01]  /*8be0*/  HMMA.16816.F32 R104, R8, R16.reuse, R104 ;  /* 0x000000100868723c */ /* 0x080fe20000001868 */
        /* <DEDUP_REMOVED lines=8> */
[----:B------:R-:W-:-:S07]  /*8c70*/  IMAD.WIDE.U32 R16, R205, -0x2daee0ad, RZ ;  /* 0xd2511f53cd107825 */ /* 0x000fce00078e00ff */
[----:B------:R-:W-:Y:S01]  /*8c80*/  HMMA.16816.F32 R60, R8, R34, R60 ;  /* 0x00000022083c723c */ /* 0x000fe2000000183c */
[----:B------:R-:W-:Y:S01]  /*8c90*/  LOP3.LUT R17, R32, UR6, R17, 0x96, !PT ;  /* 0x0000000620117c12 */ /* 0x000fe2000f8e9611 */
[----:B------:R-:W-:-:S06]  /*8ca0*/  FFMA.FTZ R205, R244, UR10, -R166 ;  /* 0x0000000af4cd7c23 */ /* 0x000fcc00080108a6 */
[C---:B----4-:R-:W-:Y:S08]  /*8cb0*/  HMMA.16816.F32 R72, R8.reuse, R24, R72 ;  /* 0x000000180848723c */ /* 0x050ff00000001848 */
[C---:B------:R-:W-:Y:S08]  /*8cc0*/  HMMA.16816.F32 R76, R8.reuse, R26, R76 ;  /* 0x0000001a084c723c */ /* 0x040ff0000000184c */
[----:B------:R-:W-:Y:S01]  /*8cd0*/  HMMA.16816.F32 R88, R8, R20, R88 ;  /* 0x000000140858723c */ /* 0x000fe20000001858 */
[----:B------:R-:W-:Y:S01]  /*8ce0*/  PRMT R19, R22, 0x7771, RZ ;  /* 0x0000777116137816 */ /* 0x000fe200000000ff */
[--C-:B------:R-:W-:Y:S01]  /*8cf0*/  FFMA.FTZ R199, R199, UR10, -R166.reuse ;  /* 0x0000000ac7c77c23 */ /* 0x100fe200080108a6 */
[--C-:B------:R-:W-:Y:S01]  /*8d00*/  FFMA.FTZ R197, R197, UR10, -R166.reuse ;  /* 0x0000000ac5c57c23 */ /* 0x100fe200080108a6 */
[----:B------:R-:W-:-:S04]  /*8d10*/  FFMA.FTZ R198, R198, UR10, -R166 ;  /* 0x0000000ac6c67c23 */ /* 0x000fc800080108a6 */
[C---:B--2---:R-:W-:Y:S08]  /*8d20*/  HMMA.16816.F32 R116, R8.reuse, R12, R116 ;  /* 0x0000000c0874723c */ /* 0x044ff00000001874 */
[C---:B------:R-:W-:Y:S08]  /*8d30*/  HMMA.16816.F32 R140, R8.reuse, R14, R140 ;  /* 0x0000000e088c723c */ /* 0x040ff0000000188c */
[C---:B------:R-:W-:Y:S08]  /*8d40*/  HMMA.16816.F32 R124, R8.reuse, R28, R124 ;  /* 0x0000001c087c723c */ /* 0x040ff0000000187c */
[----:B------:R-:W-:Y:S01]  /*8d50*/  HMMA.16816.F32 R128, R8, R30, R128 ;  /* 0x0000001e0880723c */ /* 0x000fe20000001880 */
[----:B------:R-:W-:-:S07]  /*8d60*/  PRMT R10, R16, 0x7773, RZ ;  /* 0x00007773100a7816 */ /* 0x000fce00000000ff */
[C---:B------:R-:W-:Y:S01]  /*8d70*/  HMMA.16816.F32 R84, R4.reuse, R20, R84 ;  /* 0x000000140454723c */ /* 0x040fe20000001854 */
[C---:B------:R-:W-:Y:S01]  /*8d80*/  PRMT R11, R16.reuse, 0x7772, RZ ;  /* 0x00007772100b7816 */ /* 0x040fe200000000ff */
[----:B------:R-:W-:Y:S01]  /*8d90*/  FFMA.FTZ R244, R245, UR10, -R207 ;  /* 0x0000000af5f47c23 */ /* 0x000fe200080108cf */
[----:B------:R-:W-:Y:S01]  /*8da0*/  MOV R8, R16 ;  /* 0x0000001000087202 */ /* 0x000fe20000000f00 */
[----:B------:R-:W-:Y:S01]  /*8db0*/  MUFU.EX2 R199, R199 ;  /* 0x000000c700c77308 */ /* 0x000fe20000000800 */
[----:B------:R-:W-:Y:S02]  /*8dc0*/  PRMT R11, R11, 0x5410, R10 ;  /* 0x000054100b0b7816 */ /* 0x000fe4000000000a */
[----:B------:R-:W-:Y:S01]  /*8dd0*/  PRMT R9, R16, 0x7771, RZ ;  /* 0x0000777110097816 */ /* 0x000fe200000000ff */
[----:B------:R-:W-:Y:S01]  /*8de0*/  HMMA.16816.F32 R144, R4, R12, R144 ;  /* 0x0000000c0490723c */ /* 0x000fe20000001890 */
[----:B------:R-:W-:Y:S02]  /*8df0*/  MOV R20, R22 ;  /* 0x0000001600147202 */ /* 0x000fe40000000f00 */
[----:B------:R-:W-:Y:S01]  /*8e00*/  LOP3.LUT R10, R8, 0xff, RZ, 0xc0, !PT ;  /* 0x000000ff080a7812 */ /* 0x000fe200078ec0ff */
[----:B------:R-:W2:Y:S01]  /*8e10*/  MUFU.EX2 R205, R205 ;  /* 0x000000cd00cd7308 */ /* 0x000ea20000000800 */
[----:B------:R-:W-:-:S02]  /*8e20*/  LOP3.LUT R8, R20, 0xff, RZ, 0xc0, !PT ;  /* 0x000000ff14087812 */ /* 0x000fc400078ec0ff */
[----:B------:R-:W-:-:S05]  /*8e30*/  PRMT R9, R10, 0x5410, R9 ;  /* 0x000054100a097816 */ /* 0x000fca0000000009 */
[----:B------:R-:W-:Y:S01]  /*8e40*/  MUFU.EX2 R224, R224 ;  /* 0x000000e000e07308 */ /* 0x000fe20000000800 */
[----:B------:R-:W-:Y:S01]  /*8e50*/  LOP3.LUT R10, R17, 0xffff, RZ, 0xc0, !PT ;  /* 0x0000ffff110a7812 */ /* 0x000fe200078ec0ff */
[----:B------:R-:W-:Y:S01]  /*8e60*/  FFMA.FTZ R245, R246, UR10, -R207 ;  /* 0x0000000af6f57c23 */ /* 0x000fe200080108cf */
[----:B------:R-:W-:Y:S01]  /*8e70*/  PRMT R8, R8, 0x5410, R19 ;  /* 0x0000541008087816 */ /* 0x000fe20000000013 */
[--C-:B------:R-:W-:Y:S01]  /*8e80*/  FFMA.FTZ R246, R247, UR10, -R207.reuse ;  /* 0x0000000af7f67c23 */ /* 0x100fe200080108cf */
[----:B------:R-:W-:Y:S01]  /*8e90*/  SHF.R.U32.HI R10, RZ, 0x8, R10 ;  /* 0x00000008ff0a7819 */ /* 0x000fe2000001160a */
[----:B------:R-:W-:Y:S01]  /*8ea0*/  FFMA.FTZ R207, R248, UR10, -R207 ;  /* 0x0000000af8cf7c23 */ /* 0x000fe200080108cf */
[----:B------:R-:W-:Y:S01]  /*8eb0*/  LOP3.LUT R19, R17, 0xff, RZ, 0xc0, !PT ;  /* 0x000000ff11137812 */ /* 0x000fe200078ec0ff */
[--C-:B------:R-:W-:Y:S01]  /*8ec0*/  FFMA.FTZ R247, R252, UR10, -R171.reuse ;  /* 0x0000000afcf77c23 */ /* 0x100fe200080108ab */
[----:B------:R-:W-:Y:S01]  /*8ed0*/  FFMA.FTZ R248, R167, UR10, -R171 ;  /* 0x0000000aa7f87c23 */ /* 0x000fe200080108ab */
[----:B------:R-:W-:Y:S01]  /*8ee0*/  FFMA.FTZ R252, R168, UR10, -R169 ;  /* 0x0000000aa8fc7c23 */ /* 0x000fe200080108a9 */
[----:B------:R-:W-:Y:S01]  /*8ef0*/  PRMT R10, R19, 0x5410, R10 ;  /* 0x00005410130a7816 */ /* 0x000fe2000000000a */
[----:B------:R-:W-:Y:S01]  /*8f00*/  MUFU.EX2 R197, R197 ;  /* 0x000000c500c57308 */ /* 0x000fe20000000800 */
[----:B------:R-:W-:-:S07]  /*8f10*/  PRMT R19, R17, 0x7632, R19 ;  /* 0x0000763211137816 */ /* 0x000fce0000000013 */
[----:B------:R-:W-:Y:S01]  /*8f20*/  MUFU.EX2 R249, R249 ;  /* 0x000000f900f97308 */ /* 0x000fe20000000800 */
[----:B------:R-:W-:-:S07]  /*8f30*/  SHF.R.U32.HI R17, RZ, 0x18, R17 ;  /* 0x00000018ff117819 */ /* 0x000fce0000011611 */
[----:B------:R-:W-:Y:S01]  /*8f40*/  MUFU.EX2 R250, R250 ;  /* 0x000000fa00fa7308 */ /* 0x000fe20000000800 */
[----:B------:R-:W-:-:S07]  /*8f50*/  LOP3.LUT R19, R19, 0xff, RZ, 0xc0, !PT ;  /* 0x000000ff13137812 */ /* 0x000fce00078ec0ff */
[----:B------:R-:W-:Y:S01]  /*8f60*/  MUFU.EX2 R225, R225 ;  /* 0x000000e100e17308 */ /* 0x000fe20000000800 */
[----:B------:R-:W-:-:S07]  /*8f70*/  LOP3.LUT R12, R18, 0xffff, RZ, 0xc0, !PT ;  /* 0x0000ffff120c7812 */ /* 0x000fce00078ec0ff */
[----:B------:R-:W-:Y:S01]  /*8f80*/  MUFU.EX2 R251, R251 ;  /* 0x000000fb00fb7308 */ /* 0x000fe20000000800 */
[----:B------:R-:W-:Y:S01]  /*8f90*/  PRMT R13, R18, 0x7632, R13 ;  /* 0x00007632120d7816 */ /* 0x000fe2000000000d */
[----:B------:R-:W-:Y:S01]  /*8fa0*/  HMMA.16816.F32 R120, R4, R14, R120 ;  /* 0x0000000e0478723c */ /* 0x000fe20000001878 */
[----:B------:R-:W-:-:S05]  /*8fb0*/  PRMT R17, R19, 0x5410, R17 ;  /* 0x0000541013117816 */ /* 0x000fca0000000011 */
[----:B------:R-:W-:Y:S01]  /*8fc0*/  MUFU.EX2 R246, R246 ;  /* 0x000000f600f67308 */ /* 0x000fe20000000800 */
[----:B------:R-:W-:Y:S01]  /*8fd0*/  LOP3.LUT R19, R18, 0xff, RZ, 0xc0, !PT ;  /* 0x000000ff12137812 */ /* 0x000fe200078ec0ff */
[-C--:B------:R-:W-:Y:S01]  /*8fe0*/  FMUL.FTZ R136, R136, R192.reuse ;  /* 0x000000c088887220 */ /* 0x080fe20000410000 */
[-C--:B------:R-:W-:Y:S01]  /*8ff0*/  FMUL.FTZ R137, R137, R192.reuse ;  /* 0x000000c089897220 */ /* 0x080fe20000410000 */
[-C--:B------:R-:W-:Y:S01]  /*9000*/  FMUL.FTZ R138, R138, R195.reuse ;  /* 0x000000c38a8a7220 */ /* 0x080fe20000410000 */
[-C--:B------:R-:W-:Y:S01]  /*9010*/  FMUL.FTZ R139, R139, R195.reuse ;  /* 0x000000c38b8b7220 */ /* 0x080fe20000410000 */
[-C--:B------:R-:W-:Y:S01]  /*9020*/  FMUL.FTZ R132, R132, R192.reuse ;  /* 0x000000c084847220 */ /* 0x080fe20000410000 */
[----:B------:R-:W-:Y:S01]  /*9030*/  FMUL.FTZ R133, R133, R192 ;  /* 0x000000c085857220 */ /* 0x000fe20000410000 */
[----:B------:R-:W3:Y:S01]  /*9040*/  MUFU.EX2 R207, R207 ;  /* 0x000000cf00cf7308 */ /* 0x000ee20000000800 */
[----:B------:R-:W-:Y:S01]  /*9050*/  SHF.R.U32.HI R20, RZ, 0x8, R12 ;  /* 0x00000008ff147819 */ /* 0x000fe2000001160c */
[-C--:B------:R-:W-:Y:S01]  /*9060*/  FMUL.FTZ R134, R134, R195.reuse ;  /* 0x000000c386867220 */ /* 0x080fe20000410000 */
[----:B------:R-:W-:Y:S01]  /*9070*/  FMUL.FTZ R135, R135, R195 ;  /* 0x000000c387877220 */ /* 0x000fe20000410000 */
[C---:B------:R-:W-:Y:S04]  /*9080*/  HMMA.16816.F32 R64, R4.reuse, R34, R64 ;  /* 0x000000220440723c */ /* 0x040fe80000001840 */
[----:B------:R-:W-:Y:S01]  /*9090*/  MUFU.EX2 R247, R247 ;  /* 0x000000f700f77308 */ /* 0x000fe20000000800 */
[----:B------:R-:W-:Y:S01]  /*90a0*/  SHF.R.U32.HI R18, RZ, 0x18, R18 ;  /* 0x00000018ff127819 */ /* 0x000fe20000011612 */
[----:B------:R-:W4:Y:S02]  /*90b0*/  LDSM.16.MT88.4 R32, [R196+0xb800] ;  /* 0x00b80000c420783b */ /* 0x000f240000004200 */
[----:B------:R-:W-:Y:S04]  /*90c0*/  HMMA.16816.F32 R68, R4, R24, R68 ;  /* 0x000000180444723c */ /* 0x000fe80000001844 */
[----:B------:R-:W1:Y:S01]  /*90d0*/  MUFU.EX2 R248, R248 ;  /* 0x000000f800f87308 */ /* 0x000e620000000800 */
[----:B------:R-:W-:-:S03]  /*90e0*/  LOP3.LUT R12, R13, 0xff, RZ, 0xc0, !PT ;  /* 0x000000ff0d0c7812 */ /* 0x000fc600078ec0ff */
[----:B------:R-:W-:Y:S04]  /*90f0*/  HMMA.16816.F32 R80, R4, R26, R80 ;  /* 0x0000001a0450723c */ /* 0x000fe80000001850 */
[----:B------:R-:W1:Y:S01]  /*9100*/  MUFU.EX2 R252, R252 ;  /* 0x000000fc00fc7308 */ /* 0x000e620000000800 */
[C---:B------:R-:W-:Y:S01]  /*9110*/  PRMT R21, R22.reuse, 0x7773, RZ ;  /* 0x0000777316157816 */ /* 0x040fe200000000ff */
[----:B------:R-:W-:Y:S01]  /*9120*/  LDSM.16.MT88.4 R24, [R204+0x1800] ;  /* 0x00180000cc18783b */ /* 0x000fe20000004200 */
[----:B------:R-:W-:-:S05]  /*9130*/  PRMT R16, R22, 0x7772, RZ ;  /* 0x0000777216107816 */ /* 0x000fca00000000ff */
[----:B------:R-:W4:Y:S01]  /*9140*/  MUFU.EX2 R198, R198 ;  /* 0x000000c600c67308 */ /* 0x000f220000000800 */
[----:B------:R-:W-:-:S07]  /*9150*/  PRMT R13, R19, 0x5410, R20 ;  /* 0x00005410130d7816 */ /* 0x000fce0000000014 */
[----:B------:R-:W-:Y:S01]  /*9160*/  MUFU.EX2 R244, R244 ;  /* 0x000000f400f47308 */ /* 0x000fe20000000800 */
[----:B------:R-:W-:-:S07]  /*9170*/  PRMT R12, R12, 0x5410, R18 ;  /* 0x000054100c0c7816 */ /* 0x000fce0000000012 */
[----:B------:R-:W4:Y:S01]  /*9180*/  MUFU.EX2 R245, R245 ;  /* 0x000000f500f57308 */ /* 0x000f220000000800 */
[----:B------:R-:W-:Y:S02]  /*9190*/  LOP3.LUT R11, R11, 0xff00ff, RZ, 0xc0, !PT ;  /* 0x00ff00ff0b0b7812 */ /* 0x000fe400078ec0ff */
[----:B------:R-:W-:Y:S02]  /*91a0*/  PRMT R16, R16, 0x5410, R21 ;  /* 0x0000541010107816 */ /* 0x000fe40000000015 */
[--C-:B------:R-:W-:Y:S02]  /*91b0*/  HSET2.LE.AND R170, R8, R164.reuse, PT ;  /* 0x000000a408aa7233 */ /* 0x100fe40003803000 */
[--C-:B------:R-:W-:Y:S01]  /*91c0*/  HSET2.LE.AND R14, R9, R164.reuse, PT ;  /* 0x000000a4090e7233 */ /* 0x100fe20003803000 */
[----:B------:R-:W-:Y:S01]  /*91d0*/  HMMA.16816.F32 R136, R4, R28, R136 ;  /* 0x0000001c0488723c */ /* 0x000fe20000001888 */
[--C-:B------:R-:W-:Y:S01]  /*91e0*/  HSET2.LE.AND R11, R11, R164.reuse, PT ;  /* 0x000000a40b0b7233 */ /* 0x100fe20003803000 */
[----:B------:R-:W-:Y:S01]  /*91f0*/  LDSM.16.MT88.4 R20, [R220+0xa800] ;  /* 0x00a80000dc14783b */ /* 0x000fe20000004200 */
[----:B------:R-:W-:-:S02]  /*9200*/  HSET2.LE.AND R8, R10, R164, PT ;  /* 0x000000a40a087233 */ /* 0x000fc40003803000 */
[--C-:B------:R-:W-:Y:S02]  /*9210*/  HSET2.LE.AND R13, R13, R164.reuse, PT ;  /* 0x000000a40d0d7233 */ /* 0x100fe40003803000 */
[----:B------:R-:W-:Y:S02]  /*9220*/  HSET2.LE.AND R12, R12, R164, PT ;  /* 0x000000a40c0c7233 */ /* 0x000fe40003803000 */
[----:B------:R-:W-:Y:S02]  /*9230*/  LOP3.LUT R16, R16, 0xff00ff, RZ, 0xc0, !PT ;  /* 0x00ff00ff10107812 */ /* 0x000fe400078ec0ff */
[----:B--2---:R-:W-:Y:S02]  /*9240*/  F2FP.F16.F32.PACK_AB R10, R205, R199 ;  /* 0x000000c7cd0a723e */ /* 0x004fe400000000ff */
[----:B---3--:R-:W-:Y:S02]  /*9250*/  F2FP.F16.F32.PACK_AB R15, R207, R246 ;  /* 0x000000f6cf0f723e */ /* 0x008fe400000000ff */
[----:B-1----:R-:W-:-:S02]  /*9260*/  F2FP.F16.F32.PACK_AB R168, R248, R247 ;  /* 0x000000f7f8a8723e */ /* 0x002fc400000000ff */
[----:B------:R-:W-:Y:S02]  /*9270*/  F2FP.F16.F32.PACK_AB R169, R224, R252 ;  /* 0x000000fce0a9723e */ /* 0x000fe400000000ff */
[----:B------:R-:W-:Y:S02]  /*9280*/  LOP3.LUT R10, R10, R14, RZ, 0xc0, !PT ;  /* 0x0000000e0a0a7212 */ /* 0x000fe400078ec0ff */
[----:B------:R-:W-:Y:S02]  /*9290*/  LOP3.LUT R11, R15, R11, RZ, 0xc0, !PT ;  /* 0x0000000b0f0b7212 */ /* 0x000fe400078ec0ff */
[----:B------:R-:W-:Y:S02]  /*92a0*/  LOP3.LUT R168, R168, R13, RZ, 0xc0, !PT ;  /* 0x0000000da8a87212 */ /* 0x000fe400078ec0ff */
[----:B------:R-:W-:Y:S02]  /*92b0*/  LOP3.LUT R169, R169, R12, RZ, 0xc0, !PT ;  /* 0x0000000ca9a97212 */ /* 0x000fe400078ec0ff */
[----:B------:R-:W-:-:S02]  /*92c0*/  HSET2.LE.AND R171, R16, R164, PT ;  /* 0x000000a410ab7233 */ /* 0x000fc40003803000 */
[----:B------:R-:W-:Y:S02]  /*92d0*/  HSET2.LE.AND R9, R17, R164, PT ;  /* 0x000000a411097233 */ /* 0x000fe40003803000 */
[----:B----4-:R-:W-:Y:S01]  /*92e0*/  F2FP.F16.F32.PACK_AB R15, R198, R197 ;  /* 0x000000c5c60f723e */ /* 0x010fe200000000ff */
[----:B------:R-:W-:Y:S01]  /*92f0*/  HMMA.16816.F32 R4, R4, R30, R132 ;  /* 0x0000001e0404723c */ /* 0x000fe20000001884 */
[----:B------:R-:W-:Y:S01]  /*9300*/  F2FP.F16.F32.PACK_AB R14, R245, R244 ;  /* 0x000000f4f50e723e */ /* 0x000fe200000000ff */
[----:B------:R-:W1:Y:S01]  /*9310*/  LDSM.16.MT88.4 R132, [R206+0x1800] ;  /* 0x00180000ce84783b */ /* 0x000e620000004200 */
[----:B------:R-:W-:Y:S02]  /*9320*/  F2FP.F16.F32.PACK_AB R13, R250, R249 ;  /* 0x000000f9fa0d723e */ /* 0x000fe400000000ff */
[----:B------:R-:W-:Y:S01]  /*9330*/  F2FP.F16.F32.PACK_AB R12, R251, R225 ;  /* 0x000000e1fb0c723e */ /* 0x000fe200000000ff */
[----:B------:R-:W2:Y:S01]  /*9340*/  LDSM.16.MT88.4 R28, [R204+0x800] ;  /* 0x00080000cc1c783b */ /* 0x000ea20000004200 */
[----:B------:R-:W-:-:S02]  /*9350*/  LOP3.LUT R8, R15, R8, RZ, 0xc0, !PT ;  /* 0x000000080f087212 */ /* 0x000fc400078ec0ff */
[----:B------:R-:W-:Y:S01]  /*9360*/  LOP3.LUT R9, R14, R9, RZ, 0xc0, !PT ;  /* 0x000000090e097212 */ /* 0x000fe200078ec0ff */
[----:B------:R-:W3:Y:S01]  /*9370*/  LDSM.16.MT88.4 R16, [R206+0x800] ;  /* 0x00080000ce10783b */ /* 0x000ee20000004200 */
[----:B------:R-:W-:Y:S02]  /*9380*/  LOP3.LUT R170, R13, R170, RZ, 0xc0, !PT ;  /* 0x000000aa0daa7212 */ /* 0x000fe400078ec0ff */
[----:B------:R-:W-:Y:S01]  /*9390*/  LOP3.LUT R171, R12, R171, RZ, 0xc0, !PT ;  /* 0x000000ab0cab7212 */ /* 0x000fe200078ec0ff */
[----:B------:R-:W-:Y:S04]  /*93a0*/  LDSM.16.MT88.4 R164, [R196+0xa800] ;  /* 0x00a80000c4a4783b */ /* 0x000fe80000004200 */
[----:B------:R-:W4:Y:S01]  /*93b0*/  LDSM.16.MT88.4 R12, [R220+0xb800] ;  /* 0x00b80000dc0c783b */ /* 0x000f220000004200 */
[----:B------:R-:W-:Y:S01]  /*93c0*/  FFMA.FTZ R172, R232, R192, R172 ;  /* 0x000000c0e8ac7223 */ /* 0x000fe200000100ac */
[----:B------:R-:W-:Y:S01]  /*93d0*/  FFMA.FTZ R176, R231, R195, R176 ;  /* 0x000000c3e7b07223 */ /* 0x000fe200000100b0 */
[----:B------:R-:W-:Y:S01]  /*93e0*/  FFMA.FTZ R184, R230, R194, R184 ;  /* 0x000000c2e6b87223 */ /* 0x000fe200000100b8 */
[----:B------:R-:W-:Y:S01]  /*93f0*/  FFMA.FTZ R187, R229, R193, R187 ;  /* 0x000000c1e5bb7223 */ /* 0x000fe200000100bb */
        /* <DEDUP_REMOVED lines=11> */
[----:B------:R-:W-:Y:S01]  /*94b0*/  FADD.FTZ R184, R188, R184 ;  /* 0x000000b8bcb87221 */ /* 0x000fe20000010000 */
[----:B------:R-:W-:-:S04]  /*94c0*/  FADD.FTZ R187, R191, R187 ;  /* 0x000000bbbfbb7221 */ /* 0x000fc80000010000 */
[----:B------:R-:W-:Y:S01]  /*94d0*/  HMMA.16816.F32 R112, R8, R34, R112 ;  /* 0x000000220870723c */ /* 0x000fe20000001870 */
[----:B------:R-:W-:-:S07]  /*94e0*/  FADD.FTZ R172, R197, R172 ;  /* 0x000000acc5ac7221 */ /* 0x000fce0000010000 */
[----:B-1----:R-:W-:Y:S01]  /*94f0*/  HMMA.16816.F32 R124, R168, R132, R124 ;  /* 0x00000084a87c723c */ /* 0x002fe2000000187c */
[----:B------:R-:W-:-:S07]  /*9500*/  FADD.FTZ R176, R244, R176 ;  /* 0x000000b0f4b07221 */ /* 0x000fce0000010000 */
[----:B------:R-:W-:Y:S01]  /*9510*/  HMMA.16816.F32 R128, R168, R134, R128 ;  /* 0x00000086a880723c */ /* 0x000fe20000001880 */
[----:B------:R-:W-:-:S07]  /*9520*/  FADD.FTZ R184, R247, R184 ;  /* 0x000000b8f7b87221 */ /* 0x000fce0000010000 */
[----:B------:R-:W-:Y:S01]  /*9530*/  HMMA.16816.F32 R136, R8, R132, R136 ;  /* 0x000000840888723c */ /* 0x000fe20000001888 */
[----:B------:R-:W-:-:S07]  /*9540*/  FADD.FTZ R187, R252, R187 ;  /* 0x000000bbfcbb7221 */ /* 0x000fce0000010000 */
[C---:B--2---:R-:W-:Y:S08]  /*9550*/  HMMA.16816.F32 R52, R8.reuse, R28, R52 ;  /* 0x0000001c0834723c */ /* 0x044ff00000001834 */
[C---:B------:R-:W-:Y:S08]  /*9560*/  HMMA.16816.F32 R64, R8.reuse, R30, R64 ;  /* 0x0000001e0840723c */ /* 0x040ff00000001840 */
[C---:B------:R-:W-:Y:S08]  /*9570*/  HMMA.16816.F32 R144, R8.reuse, R24, R144 ;  /* 0x000000180890723c */ /* 0x040ff00000001890 */
[C---:B------:R-:W-:Y:S08]  /*9580*/  HMMA.16816.F32 R120, R8.reuse, R26, R120 ;  /* 0x0000001a0878723c */ /* 0x040ff00000001878 */
[C---:B------:R-:W-:Y:S08]  /*9590*/  HMMA.16816.F32 R160, R8.reuse, R20, R160 ;  /* 0x0000001408a0723c */ /* 0x040ff000000018a0 */
[C---:B------:R-:W-:Y:S08]  /*95a0*/  HMMA.16816.F32 R148, R8.reuse, R22, R148 ;  /* 0x000000160894723c */ /* 0x040ff00000001894 */
[C---:B---3--:R-:W-:Y:S08]  /*95b0*/  HMMA.16816.F32 R68, R8.reuse, R16, R68 ;  /* 0x000000100844723c */ /* 0x048ff00000001844 */
[C---:B------:R-:W-:Y:S08]  /*95c0*/  HMMA.16816.F32 R80, R8.reuse, R18, R80 ;  /* 0x000000120850723c */ /* 0x040ff00000001850 */
[C---:B----4-:R-:W-:Y:S08]  /*95d0*/  HMMA.16816.F32 R84, R8.reuse, R12, R84 ;  /* 0x0000000c0854723c */ /* 0x050ff00000001854 */
        /* <DEDUP_REMOVED lines=28> */
[----:B------:R-:W-:-:S07]  /*97a0*/  MOV R168, R200 ;  /* 0x000000c800a87202 */ /* 0x000fce0000000f00 */
[----:B------:R-:W-:Y:S01]  /*97b0*/  HMMA.16816.F32 R36, R8, R164, R36 ;  /* 0x000000a40824723c */ /* 0x000fe20000001824 */
[----:B------:R-:W-:-:S07]  /*97c0*/  IMAD.MOV.U32 R165, RZ, RZ, R201 ;  /* 0x000000ffffa57224 */ /* 0x000fce00078e00c9 */
[----:B------:R-:W-:Y:S01]  /*97d0*/  HMMA.16816.F32 R48, R8, R166, R48 ;  /* 0x000000a60830723c */ /* 0x000fe20000001830 */
[----:B------:R-:W-:Y:S02]  /*97e0*/  MOV R166, R202 ;  /* 0x000000ca00a67202 */ /* 0x000fe40000000f00 */
[----:B------:R-:W-:Y:S01]  /*97f0*/  MOV R167, R203 ;  /* 0x000000cb00a77202 */ /* 0x000fe20000000f00 */
[----:B------:R-:W-:-:S01]  /*9800*/  NOP ;  /* 0x0000000000007918 */ /* 0x000fc20000000000 */
[----:B------:R-:W-:-:S15]  /*9810*/  BRA.U !UP0, `(.L_x_989) ;  /* 0x0000009d08807547 */ /* 0x000fde000b800000 */
[----:B------:R-:W-:Y:S01]  /*9820*/  UIADD3 UR11, UPT, UPT, UR20, -0x3, URZ ;  /* 0xfffffffd140b7890 */ /* 0x000fe2000fffe0ff */
[----:B------:R-:W-:-:S04]  /*9830*/  DEPBAR.LE SB0, 0x0 ;  /* 0x000080000000791a */ /* 0x000fc80000000000 */
[----:B------:R-:W-:Y:S01]  /*9840*/  UIMAD.WIDE.U32 UR22, UR11, UR8, URZ ;  /* 0x000000080b1672a5 */ /* 0x000fe2000f8e00ff */
[----:B------:R-:W-:Y:S01]  /*9850*/  IMAD.SHL.U32 R221, R219, 0x20, RZ ;  /* 0x00000020dbdd7824 */ /* 0x000fe200078e00ff */
[----:B------:R-:W-:Y:S01]  /*9860*/  SHF.R.U32.HI R222, RZ, 0x1, R219 ;  /* 0x00000001ffde7819 */ /* 0x000fe200000116db */
[----:B------:R-:W-:Y:S01]  /*9870*/  IMAD.MOV.U32 R206, RZ, RZ, 0x20 ;  /* 0x00000020ffce7424 */ /* 0x000fe200078e00ff */
[----:B------:R-:W-:Y:S01]  /*9880*/  USHF.L.U32 UR10, UR22, 0x5, URZ ;  /* 0x00000005160a7899 */ /* 0x000fe200080006ff */
[----:B------:R-:W-:Y:S01]  /*9890*/  VIADD R196, R212, UR5 ;  /* 0x00000005d4c47c36 */ /* 0x000fe20008000000 */
[----:B------:R-:W-:Y:S01]  /*98a0*/  UIMAD UR11, UR11, UR9, UR23 ;  /* 0x000000090b0b72a4 */ /* 0x000fe2000f8e0217 */
[----:B------:R-:W-:Y:S01]  /*98b0*/  LOP3.LUT R221, R221, 0x7c00, RZ, 0xc0, !PT ;  /* 0x00007c00dddd7812 */ /* 0x000fe200078ec0ff */
[----:B------:R-:W-:Y:S01]  /*98c0*/  ULEA UR12, UP0, UR8, UR10, 0x4 ;  /* 0x0000000a080c7291 */ /* 0x000fe2000f8020ff */
[----:B------:R-:W-:Y:S01]  /*98d0*/  LOP3.LUT R8, R222, 0x8, RZ, 0xc0, !PT ;  /* 0x00000008de087812 */ /* 0x000fe200078ec0ff */
[----:B------:R-:W-:Y:S01]  /*98e0*/  USHF.L.U64.HI UR11, UR22, 0x5, UR11 ;  /* 0x00000005160b7899 */ /* 0x000fe2000801020b */
[----:B------:R-:W-:Y:S01]  /*98f0*/  IMAD.U32 R7, RZ, RZ, UR10 ;  /* 0x0000000aff077e24 */ /* 0x000fe2000f8e00ff */
[----:B------:R-:W-:Y:S01]  /*9900*/  LOP3.LUT R9, R221, 0x200, R214, 0xf8, !PT ;  /* 0x00000200dd097812 */ /* 0x000fe200078ef8d6 */
[----:B-----5:R-:W-:Y:S01]  /*9910*/  IMAD.IADD R204, R196, 0x1, R211 ;  /* 0x00000001c4cc7824 */ /* 0x020fe200078e02d3 */
[----:B------:R-:W-:Y:S01]  /*9920*/  ULEA.HI.X UR10, UR8, UR11, UR9, 0x4, UP0 ;  /* 0x0000000b080a7291 */ /* 0x000fe200080f2409 */
[----:B------:R-:W-:Y:S01]  /*9930*/  IMAD.U32 R5, RZ, RZ, UR12 ;  /* 0x0000000cff057e24 */ /* 0x000fe2000f8e00ff */
[CC--:B------:R-:W-:Y:S01]  /*9940*/  @!P3 LEA R14, P5, R7.reuse, R226.reuse, 0x1 ;  /* 0x000000e2070eb211 */ /* 0x0c0fe200078a08ff */
[----:B------:R-:W-:Y:S01]  /*9950*/  IMAD.U32 R6, RZ, RZ, UR11 ;  /* 0x0000000bff067e24 */ /* 0x000fe2000f8e00ff */
[----:B------:R-:W-:Y:S01]  /*9960*/  BAR.SYNC.DEFER_BLOCKING 0x0 ;  /* 0x0000000000007b1d */ /* 0x000fe20000010000 */
[-C--:B------:R-:W-:Y:S01]  /*9970*/  @!P2 LEA R10, P1, R7, R226.reuse, 0x1 ;  /* 0x000000e2070aa211 */ /* 0x080fe200078208ff */
[----:B------:R-:W-:Y:S01]  /*9980*/  IMAD.U32 R4, RZ, RZ, UR10 ;  /* 0x0000000aff047e24 */ /* 0x000fe2000f8e00ff */
[----:B------:R-:W-:Y:S01]  /*9990*/  LEA R12, P4, R5, R226, 0x1 ;  /* 0x000000e2050c7211 */ /* 0x000fe200078808ff */
[----:B------:R-:W-:Y:S01]  /*99a0*/  UISETP.NE.AND UP0, UPT, UR20, 0x3, UPT ;  /* 0x000000031400788c */ /* 0x000fe2000bf05270 */
[----:B------:R-:W-:-:S02]  /*99b0*/  @!P3 LEA.HI.X R15, R7, R223, R6, 0x1, P5 ;  /* 0x000000df070fb211 */ /* 0x000fc400028f0c06 */
[----:B------:R-:W-:Y:S02]  /*99c0*/  @!P2 LEA.HI.X R11, R7, R223, R6, 0x1, P1 ;  /* 0x000000df070ba211 */ /* 0x000fe400008f0c06 */
[----:B------:R-:W-:Y:S02]  /*99d0*/  LOP3.LUT R8, R9, R213, R8, 0xf6, !PT ;  /* 0x000000d509087212 */ /* 0x000fe400078ef608 */
[----:B------:R-:W-:Y:S02]  /*99e0*/  LEA.HI.X R13, R5, R223, R4, 0x1, P4 ;  /* 0x000000df050d7211 */ /* 0x000fe400020f0c04 */
[----:B------:R-:W-:Y:S02]  /*99f0*/  LEA R225, R8, UR5, 0x1 ;  /* 0x0000000508e17c11 */ /* 0x000fe4000f8e08ff */
[----:B------:R-:W-:-:S03]  /*9a00*/  SEL R206, R206, 0xffffffe0, !P6 ;  /* 0xffffffe0cece7807 */ /* 0x000fc60007000000 */
[--C-:B------:R-:W-:Y:S02]  /*9a10*/  IMAD.IADD R205, R211, 0x1, R225.reuse ;  /* 0x00000001d3cd7824 */ /* 0x100fe400078e02e1 */
[----:B------:R-:W-:Y:S02]  /*9a20*/  IMAD.IADD R224, R196, 0x1, R206 ;  /* 0x00000001c4e07824 */ /* 0x000fe400078e02ce */
[----:B------:R-:W-:Y:S01]  /*9a30*/  IMAD.IADD R220, R206, 0x1, R225 ;  /* 0x00000001cedc7824 */ /* 0x000fe200078e02e1 */
[----:B------:R-:W-:Y:S01]  /*9a40*/  @!PT LDS RZ, [RZ] ;  /* 0x00000000fffff984 */ /* 0x000fe20000000800 */
[----:B------:R-:W-:Y:S01]  /*9a50*/  @!PT LDS RZ, [RZ] ;  /* 0x00000000fffff984 */ /* 0x000fe20000000800 */
[----:B------:R-:W-:Y:S01]  /*9a60*/  @!PT LDS RZ, [RZ] ;  /* 0x00000000fffff984 */ /* 0x000fe20000000800 */
[----:B------:R-:W-:Y:S01]  /*9a70*/  @!P3 LDGSTS.E.BYPASS.LTC128B.128 [R234+0xa000], desc[UR26][R14.64] ;  /* 0x0a0000000eeabfae */ /* 0x000fe2000b981a1a */
[----:B------:R-:W-:Y:S02]  /*9a80*/  IMAD.IADD R196, R196, 0x1, R211 ;  /* 0x00000001c4c47824 */ /* 0x000fe400078e02d3 */
[C---:B------:R-:W-:Y:S01]  /*9a90*/  IMAD.IADD R207, R206.reuse, 0x1, R205 ;  /* 0x00000001cecf7824 */ /* 0x040fe200078e02cd */
[----:B------:R-:W-:Y:S01]  /*9aa0*/  @P3 STS.128 [R234+0xa000], RZ ;  /* 0x00a000ffea003388 */ /* 0x000fe20000000c00 */
[----:B------:R-:W-:-:S03]  /*9ab0*/  IMAD.IADD R206, R206, 0x1, R196 ;  /* 0x00000001cece7824 */ /* 0x000fc600078e02c4 */
        /* <DEDUP_REMOVED lines=16> */
[----:B------:R-:W3:Y:S04]  /*9bc0*/  LDSM.16.M88.4 R168, [R212+UR5+0x8000] ;  /* 0x00800005d4a8783b */ /* 0x000ee80008000200 */
[----:B------:R-:W4:Y:S04]  /*9bd0*/  LDSM.16.M88.4 R28, [R225+0x2000] ;  /* 0x00200000e11c783b */ /* 0x000f280000000200 */
[----:B-1----:R-:W1:Y:S04]  /*9be0*/  LDSM.16.M88.4 R8, [R212+UR5+0x8800] ;  /* 0x00880005d408783b */ /* 0x002e680008000200 */
[----:B------:R-:W-:Y:S04]  /*9bf0*/  LDSM.16.M88.4 R20, [R224+0x8000] ;  /* 0x00800000e014783b */ /* 0x000fe80000000200 */
[----:B------:R-:W1:Y:S04]  /*9c00*/  LDSM.16.M88.4 R184, [R220+0x2000] ;  /* 0x00200000dcb8783b */ /* 0x000e680000000200 */
[----:B------:R-:W1:Y:S04]  /*9c10*/  LDSM.16.M88.4 R16, [R224+0x8800] ;  /* 0x00880000e010783b */ /* 0x000e680000000200 */
[----:B--2---:R-:W2:Y:S04]  /*9c20*/  LDSM.16.M88.4 R12, [R220] ;  /* 0x00000000dc0c783b */ /* 0x004ea80000000200 */
[----:B------:R-:W-:Y:S04]  /*9c30*/  LDSM.16.M88.4 R192, [R204+0x8000] ;  /* 0x00800000ccc0783b */ /* 0x000fe80000000200 */
[----:B------:R-:W-:Y:S04]  /*9c40*/  LDSM.16.M88.4 R188, [R204+0x8800] ;  /* 0x00880000ccbc783b */ /* 0x000fe80000000200 */
[----:B------:R-:W-:Y:S01]  /*9c50*/  LDSM.16.M88.4 R196, [R225+0x6000] ;  /* 0x00600000e1c4783b */ /* 0x000fe20000000200 */
[-C--:B---3--:R-:W-:Y:S03]  /*9c60*/  HMMA.16816.F32 R176, R24, R168.reuse, RZ ;  /* 0x000000a818b0723c */ /* 0x088fe600000018ff */
[----:B------:R-:W0:Y:S05]  /*9c70*/  LDGDEPBAR ;  /* 0x00000000000079af */ /* 0x000e2a0000000000 */
[C---:B----4-:R-:W-:Y:S08]  /*9c80*/  HMMA.16816.F32 R4, R28.reuse, R168, RZ ;  /* 0x000000a81c04723c */ /* 0x050ff000000018ff */
[-C--:B------:R-:W-:Y:S08]  /*9c90*/  HMMA.16816.F32 R172, R28, R170.reuse, RZ ;  /* 0x000000aa1cac723c */ /* 0x080ff000000018ff */
[----:B------:R-:W-:Y:S08]  /*9ca0*/  HMMA.16816.F32 R168, R24, R170, RZ ;  /* 0x000000aa18a8723c */ /* 0x000ff000000018ff */
[-C--:B-1----:R-:W-:Y:S08]  /*9cb0*/  HMMA.16816.F32 R32, R28, R8.reuse, RZ ;  /* 0x000000081c20723c */ /* 0x082ff000000018ff */
[----:B------:R-:W-:Y:S08]  /*9cc0*/  HMMA.16816.F32 R164, R24, R8, RZ ;  /* 0x0000000818a4723c */ /* 0x000ff000000018ff */
[-C--:B------:R-:W-:Y:S08]  /*9cd0*/  HMMA.16816.F32 R28, R28, R10.reuse, RZ ;  /* 0x0000000a1c1c723c */ /* 0x080ff000000018ff */
[----:B------:R-:W-:Y:S01]  /*9ce0*/  HMMA.16816.F32 R24, R24, R10, RZ ;  /* 0x0000000a1818723c */ /* 0x000fe200000018ff */
[----:B------:R-:W1:Y:S07]  /*9cf0*/  LDSM.16.M88.4 R8, [R205+0x2000] ;  /* 0x00200000cd08783b */ /* 0x000e6e0000000200 */
[C---:B------:R-:W-:Y:S08]  /*9d00*/  HMMA.16816.F32 R4, R184.reuse, R20, R4 ;  /* 0x00000014b804723c */ /* 0x040ff00000001804 */
[C---:B------:R-:W-:Y:S08]  /*9d10*/  HMMA.16816.F32 R32, R184.reuse, R16, R32 ;  /* 0x00000010b820723c */ /* 0x040ff00000001820 */
[C---:B------:R-:W-:Y:S08]  /*9d20*/  HMMA.16816.F32 R172, R184.reuse, R22, R172 ;  /* 0x00000016b8ac723c */ /* 0x040ff000000018ac */
[----:B------:R-:W-:Y:S01]  /*9d30*/  HMMA.16816.F32 R28, R184, R18, R28 ;  /* 0x00000012b81c723c */ /* 0x000fe2000000181c */
[----:B------:R-:W3:Y:S07]  /*9d40*/  LDSM.16.M88.4 R184, [R205] ;  /* 0x00000000cdb8783b */ /* 0x000eee0000000200 */
[C---:B--2---:R-:W-:Y:S08]  /*9d50*/  HMMA.16816.F32 R176, R12.reuse, R20, R176 ;  /* 0x000000140cb0723c */ /* 0x044ff000000018b0 */
[C---:B------:R-:W-:Y:S08]  /*9d60*/  HMMA.16816.F32 R164, R12.reuse, R16, R164 ;  /* 0x000000100ca4723c */ /* 0x040ff000000018a4 */
[C---:B------:R-:W-:Y:S01]  /*9d70*/  HMMA.16816.F32 R168, R12.reuse, R22, R168 ;  /* 0x000000160ca8723c */ /* 0x040fe200000018a8 */
[----:B------:R-:W-:Y:S07]  /*9d80*/  LDSM.16.M88.4 R20, [R207+0x2000] ;  /* 0x00200000cf14783b */ /* 0x000fee0000000200 */
[----:B------:R-:W-:Y:S01]  /*9d90*/  HMMA.16816.F32 R24, R12, R18, R24 ;  /* 0x000000120c18723c */ /* 0x000fe20000001818 */
[----:B------:R-:W2:Y:S04]  /*9da0*/  LDSM.16.M88.4 R16, [R206+0x8000] ;  /* 0x00800000ce10783b */ /* 0x000ea80000000200 */
[----:B------:R-:W4:Y:S03]  /*9db0*/  LDSM.16.M88.4 R12, [R206+0x8800] ;  /* 0x00880000ce0c783b */ /* 0x000f260000000200 */
[C---:B-1----:R-:W-:Y:S08]  /*9dc0*/  HMMA.16816.F32 R4, R8.reuse, R192, R4 ;  /* 0x000000c00804723c */ /* 0x042ff00000001804 */
[C---:B------:R-:W-:Y:S08]  /*9dd0*/  HMMA.16816.F32 R32, R8.reuse, R188, R32 ;  /* 0x000000bc0820723c */ /* 0x040ff00000001820 */
[C---:B------:R-:W-:Y:S08]  /*9de0*/  HMMA.16816.F32 R172, R8.reuse, R194, R172 ;  /* 0x000000c208ac723c */ /* 0x040ff000000018ac */
[----:B------:R-:W-:Y:S01]  /*9df0*/  HMMA.16816.F32 R28, R8, R190, R28 ;  /* 0x000000be081c723c */ /* 0x000fe2000000181c */
[----:B------:R-:W1:Y:S07]  /*9e00*/  LDSM.16.M88.4 R8, [R207] ;  /* 0x00000000cf08783b */ /* 0x000e6e0000000200 */
[C---:B---3--:R-:W-:Y:S08]  /*9e10*/  HMMA.16816.F32 R176, R184.reuse, R192, R176 ;  /* 0x000000c0b8b0723c */ /* 0x048ff000000018b0 */
[C---:B------:R-:W-:Y:S01]  /*9e20*/  HMMA.16816.F32 R168, R184.reuse, R194, R168 ;  /* 0x000000c2b8a8723c */ /* 0x040fe200000018a8 */
[----:B------:R-:W3:Y:S07]  /*9e30*/  LDSM.16.M88.4 R192, [R212+UR5+0x9000] ;  /* 0x00900005d4c0783b */ /* 0x000eee0008000200 */
[C---:B------:R-:W-:Y:S08]  /*9e40*/  HMMA.16816.F32 R164, R184.reuse, R188, R164 ;  /* 0x000000bcb8a4723c */ /* 0x040ff000000018a4 */
[----:B------:R-:W-:Y:S01]  /*9e50*/  HMMA.16816.F32 R24, R184, R190, R24 ;  /* 0x000000beb818723c */ /* 0x000fe20000001818 */
[----:B------:R-:W3:Y:S04]  /*9e60*/  LDSM.16.M88.4 R188, [R212+UR5+0x9800] ;  /* 0x00980005d4bc783b */ /* 0x000ee80008000200 */
[----:B------:R-:W3:Y:S03]  /*9e70*/  LDSM.16.M88.4 R184, [R225+0x4000] ;  /* 0x00400000e1b8783b */ /* 0x000ee60000000200 */
[C---:B--2---:R-:W-:Y:S08]  /*9e80*/  HMMA.16816.F32 R4, R20.reuse, R16, R4 ;  /* 0x000000101404723c */ /* 0x044ff00000001804 */
[C---:B------:R-:W-:Y:S08]  /*9e90*/  HMMA.16816.F32 R172, R20.reuse, R18, R172 ;  /* 0x0000001214ac723c */ /* 0x040ff000000018ac */
[C---:B----4-:R-:W-:Y:S08]  /*9ea0*/  HMMA.16816.F32 R32, R20.reuse, R12, R32 ;  /* 0x0000000c1420723c */ /* 0x050ff00000001820 */
[----:B------:R-:W-:Y:S01]  /*9eb0*/  HMMA.16816.F32 R28, R20, R14, R28 ;  /* 0x0000000e141c723c */ /* 0x000fe2000000181c */
[----:B------:R-:W-:Y:S07]  /*9ec0*/  LDSM.16.M88.4 R20, [R220+0x6000] ;  /* 0x00600000dc14783b */ /* 0x000fee0000000200 */
[C---:B-1----:R-:W-:Y:S08]  /*9ed0*/  HMMA.16816.F32 R176, R8.reuse, R16, R176 ;  /* 0x0000001008b0723c */ /* 0x042ff000000018b0 */
[C---:B------:R-:W-:Y:S01]  /*9ee0*/  HMMA.16816.F32 R168, R8.reuse, R18, R168 ;  /* 0x0000001208a8723c */ /* 0x040fe200000018a8 */
[----:B------:R-:W1:Y:S07]  /*9ef0*/  LDSM.16.M88.4 R16, [R224+0x9000] ;  /* 0x00900000e010783b */ /* 0x000e6e0000000200 */
[C---:B------:R-:W-:Y:S08]  /*9f00*/  HMMA.16816.F32 R164, R8.reuse, R12, R164 ;  /* 0x0000000c08a4723c */ /* 0x040ff000000018a4 */
[----:B------:R-:W-:Y:S01]  /*9f10*/  HMMA.16816.F32 R24, R8, R14, R24 ;  /* 0x0000000e0818723c */ /* 0x000fe20000001818 */
[----:B------:R-:W2:Y:S04]  /*9f20*/  LDSM.16.M88.4 R12, [R224+0x9800] ;  /* 0x00980000e00c783b */ /* 0x000ea80000000200 */
[----:B------:R-:W4:Y:S03]  /*9f30*/  LDSM.16.M88.4 R8, [R220+0x4000] ;  /* 0x00400000dc08783b */ /* 0x000f260000000200 */
[C---:B---3--:R-:W-:Y:S08]  /*9f40*/  HMMA.16816.F32 R4, R196.reuse, R192, R4 ;  /* 0x000000c0c404723c */ /* 0x048ff00000001804 */
[C---:B------:R-:W-:Y:S08]  /*9f50*/  HMMA.16816.F32 R172, R196.reuse, R194, R172 ;  /* 0x000000c2c4ac723c */ /* 0x040ff000000018ac */
[C---:B------:R-:W-:Y:S08]  /*9f60*/  HMMA.16816.F32 R32, R196.reuse, R188, R32 ;  /* 0x000000bcc420723c */ /* 0x040ff00000001820 */
[----:B------:R-:W-:Y:S01]  /*9f70*/  HMMA.16816.F32 R28, R196, R190, R28 ;  /* 0x000000bec41c723c */ /* 0x000fe2000000181c */
[----:B------:R-:W-:Y:S07]  /*9f80*/  LDSM.16.M88.4 R196, [R205+0x4000] ;  /* 0x00400000cdc4783b */ /* 0x000fee0000000200 */
[C---:B------:R-:W-:Y:S08]  /*9f90*/  HMMA.16816.F32 R164, R184.reuse, R188, R164 ;  /* 0x000000bcb8a4723c */ /* 0x040ff000000018a4 */
[C---:B------:R-:W-:Y:S01]  /*9fa0*/  HMMA.16816.F32 R24, R184.reuse, R190, R24 ;  /* 0x000000beb818723c */ /* 0x040fe20000001818 */
[----:B------:R-:W-:Y:S07]  /*9fb0*/  LDSM.16.M88.4 R188, [R204+0x9000] ;  /* 0x00900000ccbc783b */ /* 0x000fee0000000200 */
[C---:B------:R-:W-:Y:S08]  /*9fc0*/  HMMA.16816.F32 R176, R184.reuse, R192, R176 ;  /* 0x000000c0b8b0723c */ /* 0x040ff000000018b0 */
[----:B------:R-:W-:Y:S01]  /*9fd0*/  HMMA.16816.F32 R168, R184, R194, R168 ;  /* 0x000000c2b8a8723c */ /* 0x000fe200000018a8 */
[----:B------:R-:W3:Y:S04]  /*9fe0*/  LDSM.16.M88.4 R192, [R205+0x6000] ;  /* 0x00600000cdc0783b */ /* 0x000ee80000000200 */
[----:B------:R-:W3:Y:S03]  /*9ff0*/  LDSM.16.M88.4 R184, [R204+0x9800] ;  /* 0x00980000ccb8783b */ /* 0x000ee60000000200 */
[C---:B-1----:R-:W-:Y:S08]  /*a000*/  HMMA.16816.F32 R4, R20.reuse, R16, R4 ;  /* 0x000000101404723c */ /* 0x042ff00000001804 */
[C---:B------:R-:W-:Y:S08]  /*a010*/  HMMA.16816.F32 R172, R20.reuse, R18, R172 ;  /* 0x0000001214ac723c */ /* 0x040ff000000018ac */
[C---:B--2---:R-:W-:Y:S08]  /*a020*/  HMMA.16816.F32 R32, R20.reuse, R12, R32 ;  /* 0x0000000c1420723c */ /* 0x044ff00000001820 */
[----:B------:R-:W-:Y:S01]  /*a030*/  HMMA.16816.F32 R28, R20, R14, R28 ;  /* 0x0000000e141c723c */ /* 0x000fe2000000181c */
[----:B------:R-:W-:Y:S07]  /*a040*/  LDSM.16.M88.4 R20, [R207+0x4000] ;  /* 0x00400000cf14783b */ /* 0x000fee0000000200 */
[C---:B----4-:R-:W-:Y:S08]  /*a050*/  HMMA.16816.F32 R164, R8.reuse, R12, R164 ;  /* 0x0000000c08a4723c */ /* 0x050ff000000018a4 */
[C---:B------:R-:W-:Y:S01]  /*a060*/  HMMA.16816.F32 R24, R8.reuse, R14, R24 ;  /* 0x0000000e0818723c */ /* 0x040fe20000001818 */
[----:B------:R-:W1:Y:S07]  /*a070*/  LDSM.16.M88.4 R12, [R206+0x9000] ;  /* 0x00900000ce0c783b */ /* 0x000e6e0000000200 */
[C---:B------:R-:W-:Y:S08]  /*a080*/  HMMA.16816.F32 R176, R8.reuse, R16, R176 ;  /* 0x0000001008b0723c */ /* 0x040ff000000018b0 */
[----:B------:R-:W-:Y:S01]  /*a090*/  HMMA.16816.F32 R168, R8, R18, R168 ;  /* 0x0000001208a8723c */ /* 0x000fe200000018a8 */
[----:B------:R-:W2:Y:S04]  /*a0a0*/  LDSM.16.M88.4 R16, [R207+0x6000] ;  /* 0x00600000cf10783b */ /* 0x000ea80000000200 */
[----:B------:R-:W4:Y:S01]  /*a0b0*/  LDSM.16.M88.4 R8, [R206+0x9800] ;  /* 0x00980000ce08783b */ /* 0x000f220000000200 */
[----:B------:R-:W-:-:S04]  /*a0c0*/  DEPBAR.LE SB0, 0x0 ;  /* 0x000080000000791a */ /* 0x000fc80000000000 */
[-C--:B---3--:R-:W-:Y:S08]  /*a0d0*/  HMMA.16816.F32 R4, R192, R188.reuse, R4 ;  /* 0x000000bcc004723c */ /* 0x088ff00000001804 */
[----:B------:R-:W-:Y:S08]  /*a0e0*/  HMMA.16816.F32 R176, R196, R188, R176 ;  /* 0x000000bcc4b0723c */ /* 0x000ff000000018b0 */
[C---:B------:R-:W-:Y:S08]  /*a0f0*/  HMMA.16816.F32 R172, R192.reuse, R190, R172 ;  /* 0x000000bec0ac723c */ /* 0x040ff000000018ac */
[C---:B------:R-:W-:Y:S08]  /*a100*/  HMMA.16816.F32 R32, R192.reuse, R184, R32 ;  /* 0x000000b8c020723c */ /* 0x040ff00000001820 */
[----:B------:R-:W-:Y:S08]  /*a110*/  HMMA.16816.F32 R28, R192, R186, R28 ;  /* 0x000000bac01c723c */ /* 0x000ff0000000181c */
[C---:B------:R-:W-:Y:S08]  /*a120*/  HMMA.16816.F32 R168, R196.reuse, R190, R168 ;  /* 0x000000bec4a8723c */ /* 0x040ff000000018a8 */
[----:B------:R-:W-:Y:S08]  /*a130*/  HMMA.16816.F32 R164, R196, R184, R164 ;  /* 0x000000b8c4a4723c */ /* 0x000ff000000018a4 */
[----:B-1----:R-:W-:Y:S08]  /*a140*/  HMMA.16816.F32 R176, R20, R12, R176 ;  /* 0x0000000c14b0723c */ /* 0x002ff000000018b0 */
[----:B------:R-:W-:Y:S08]  /*a150*/  HMMA.16816.F32 R24, R196, R186, R24 ;  /* 0x000000bac418723c */ /* 0x000ff00000001818 */
[----:B--2---:R-:W-:Y:S01]  /*a160*/  HMMA.16816.F32 R4, R16, R12, R4 ;  /* 0x0000000c1004723c */ /* 0x004fe20000001804 */
[----:B------:R-:W-:-:S07]  /*a170*/  VIADD R13, R215, 0xffffffa1 ;  /* 0xffffffa1d70d7836 */ /* 0x000fce0000000000 */
[C---:B------:R-:W-:Y:S08]  /*a180*/  HMMA.16816.F32 R172, R16.reuse, R14, R172 ;  /* 0x0000000e10ac723c */ /* 0x040ff000000018ac */
[C---:B----4-:R-:W-:Y:S08]  /*a190*/  HMMA.16816.F32 R32, R16.reuse, R8, R32 ;  /* 0x000000081020723c */ /* 0x050ff00000001820 */
[----:B------:R-:W-:Y:S01]  /*a1a0*/  HMMA.16816.F32 R28, R16, R10, R28 ;  /* 0x0000000a101c723c */ /* 0x000fe2000000181c */
[----:B------:R-:W-:-:S02]  /*a1b0*/  VIADD R16, R215, 0xffffffa0 ;  /* 0xffffffa0d7107836 */ /* 0x000fc40000000000 */
[C---:B------:R-:W-:Y:S02]  /*a1c0*/  VIADD R19, R215.reuse, 0xffffffb0 ;  /* 0xffffffb0d7137836 */ /* 0x040fe40000000000 */
[C---:B------:R-:W-:Y:S01]  /*a1d0*/  VIADD R18, R215.reuse, 0xffffffb1 ;  /* 0xffffffb1d7127836 */ /* 0x040fe20000000000 */
[----:B------:R-:W-:Y:S01]  /*a1e0*/  BAR.SYNC.DEFER_BLOCKING 0x0 ;  /* 0x0000000000007b1d */ /* 0x000fe20000010000 */
[C---:B------:R-:W-:Y:S01]  /*a1f0*/  ISETP.GE.AND P1, PT, R16.reuse, R210, PT ;  /* 0x000000d21000720c */ /* 0x040fe20003f26270 */
[----:B------:R-:W-:Y:S01]  /*a200*/  HMMA.16816.F32 R168, R20, R14, R168 ;  /* 0x0000000e14a8723c */ /* 0x000fe200000018a8 */
[----:B------:R-:W-:Y:S01]  /*a210*/  ISETP.GE.AND P4, PT, R16, R209, PT ;  /* 0x000000d11000720c */ /* 0x000fe20003f86270 */
[----:B------:R-:W-:Y:S01]  /*a220*/  VIADD R17, R215, 0xffffffb8 ;  /* 0xffffffb8d7117836 */ /* 0x000fe20000000000 */
[----:B------:R-:W-:Y:S02]  /*a230*/  FSEL R12, R176, -INF , !P1 ;  /* 0xff800000b00c7808 */ /* 0x000fe40004800000 */
[----:B------:R-:W-:-:S02]  /*a240*/  ISETP.GE.AND P1, PT, R16, R0, PT ;  /* 0x000000001000720c */ /* 0x000fc40003f26270 */
[-C--:B------:R-:W-:Y:S01]  /*a250*/  ISETP.GE.AND P5, PT, R16, R208.reuse, PT ;  /* 0x000000d01000720c */ /* 0x080fe20003fa6270 */
[C---:B------:R-:W-:Y:S01]  /*a260*/  HMMA.16816.F32 R164, R20.reuse, R8, R164 ;  /* 0x0000000814a4723c */ /* 0x040fe200000018a4 */
[----:B------:R-:W-:Y:S01]  /*a270*/  FSEL R8, R178, -INF , !P4 ;  /* 0xff800000b2087808 */ /* 0x000fe20006000000 */
[C---:B------:R-:W-:Y:S01]  /*a280*/  VIADD R9, R215.reuse, 0xffffffa8 ;  /* 0xffffffa8d7097836 */ /* 0x040fe20000000000 */
[----:B------:R-:W-:Y:S01]  /*a290*/  FSEL R6, R6, -INF , !P1 ;  /* 0xff80000006067808 */ /* 0x000fe20004800000 */
[----:B------:R-:W-:Y:S01]  /*a2a0*/  VIADD R16, R215, 0xffffffb9 ;  /* 0xffffffb9d7107836 */ /* 0x000fe20000000000 */
[C---:B------:R-:W-:Y:S02]  /*a2b0*/  ISETP.GE.AND P4, PT, R13.reuse, R208, PT ;  /* 0x000000d00d00720c */ /* 0x040fe40003f86270 */
[----:B------:R-:W-:Y:S01]  /*a2c0*/  ISETP.GE.AND P1, PT, R13, R0, PT ;  /* 0x000000000d00720c */ /* 0x000fe20003f26270 */
[----:B------:R-:W-:Y:S01]  /*a2d0*/  HMMA.16816.F32 R24, R20, R10, R24 ;  /* 0x0000000a1418723c */ /* 0x000fe20000001818 */
[----:B------:R-:W-:Y:S01]  /*a2e0*/  VIADD R11, R215, 0xffffffa9 ;  /* 0xffffffa9d70b7836 */ /* 0x000fe20000000000 */
[----:B------:R-:W-:-:S02]  /*a2f0*/  FSEL R4, R4, -INF , !P5 ;  /* 0xff80000004047808 */ /* 0x000fc40006800000 */
[-C--:B------:R-:W-:Y:S02]  /*a300*/  ISETP.GE.AND P5, PT, R13, R210.reuse, PT ;  /* 0x000000d20d00720c */ /* 0x080fe40003fa6270 */
[----:B------:R-:W-:Y:S02]  /*a310*/  FSEL R5, R5, -INF , !P4 ;  /* 0xff80000005057808 */ /* 0x000fe40006000000 */
[----:B------:R-:W-:Y:S02]  /*a320*/  FSEL R7, R7, -INF , !P1 ;  /* 0xff80000007077808 */ /* 0x000fe40004800000 */
[----:B------:R-:W-:Y:S02]  /*a330*/  ISETP.GE.AND P4, PT, R13, R209, PT ;  /* 0x000000d10d00720c */ /* 0x000fe40003f86270 */
[----:B------:R-:W-:Y:S02]  /*a340*/  ISETP.GE.AND P1, PT, R11, R210, PT ;  /* 0x000000d20b00720c */ /* 0x000fe40003f26270 */
[----:B------:R-:W-:-:S02]  /*a350*/  FSEL R15, R177, -INF , !P5 ;  /* 0xff800000b10f7808 */ /* 0x000fc40006800000 */
[-C--:B------:R-:W-:Y:S02]  /*a360*/  ISETP.GE.AND P5, PT, R9, R210.reuse, PT ;  /* 0x000000d20900720c */ /* 0x080fe40003fa6270 */
[----:B------:R-:W-:Y:S02]  /*a370*/  FSEL R10, R179, -INF , !P4 ;  /* 0xff800000b30a7808 */ /* 0x000fe40006000000 */
[----:B------:R-:W-:Y:S02]  /*a380*/  FSEL R169, R169, -INF , !P1 ;  /* 0xff800000a9a97808 */ /* 0x000fe40004800000 */
[-C--:B------:R-:W-:Y:S02]  /*a390*/  ISETP.GE.AND P4, PT, R19, R210.reuse, PT ;  /* 0x000000d21300720c */ /* 0x080fe40003f86270 */
[----:B------:R-:W-:Y:S02]  /*a3a0*/  ISETP.GE.AND P1, PT, R18, R210, PT ;  /* 0x000000d21200720c */ /* 0x000fe40003f26270 */
[----:B------:R-:W-:-:S02]  /*a3b0*/  FSEL R14, R168, -INF , !P5 ;  /* 0xff800000a80e7808 */ /* 0x000fc40006800000 */
[----:B------:R-:W-:Y:S02]  /*a3c0*/  FMNMX3.FTZ R13, R200, R12, R15, !PT ;  /* 0x0000000cc80d7276 */ /* 0x000fe4000781000f */
[----:B------:R-:W-:Y:S02]  /*a3d0*/  FSEL R176, R164, -INF , !P4 ;  /* 0xff800000a4b07808 */ /* 0x000fe40006000000 */
[----:B------:R-:W-:Y:S02]  /*a3e0*/  FSEL R177, R165, -INF , !P1 ;  /* 0xff800000a5b17808 */ /* 0x000fe40004800000 */
[-C--:B------:R-:W-:Y:S02]  /*a3f0*/  ISETP.GE.AND P4, PT, R17, R210.reuse, PT ;  /* 0x000000d21100720c */ /* 0x080fe40003f86270 */
[----:B------:R-:W-:Y:S02]  /*a400*/  ISETP.GE.AND P1, PT, R16, R210, PT ;  /* 0x000000d21000720c */ /* 0x000fe40003f26270 */
[----:B------:R-:W-:-:S02]  /*a410*/  FMNMX3.FTZ R13, R13, R14, R169, !PT ;  /* 0x0000000e0d0d7276 */ /* 0x000fc400078100a9 */
[----:B------:R-:W-:Y:S02]  /*a420*/  FSEL R178, R24, -INF , !P4 ;  /* 0xff80000018b27808 */ /* 0x000fe40006000000 */
[----:B------:R-:W-:Y:S02]  /*a430*/  FSEL R179, R25, -INF , !P1 ;  /* 0xff80000019b37808 */ /* 0x000fe40004800000 */
[----:B------:R-:W-:Y:S02]  /*a440*/  FMNMX3.FTZ R13, R13, R176, R177, !PT ;  /* 0x000000b00d0d7276 */ /* 0x000fe400078100b1 */
[-C--:B------:R-:W-:Y:S02]  /*a450*/  ISETP.GE.AND P5, PT, R9, R209.reuse, PT ;  /* 0x000000d10900720c */ /* 0x080fe40003fa6270 */
[----:B------:R-:W-:Y:S02]  /*a460*/  ISETP.GE.AND P4, PT, R11, R209, PT ;  /* 0x000000d10b00720c */ /* 0x000fe40003f86270 */
[----:B------:R-:W-:Y:S01]  /*a470*/  FMNMX3.FTZ R21, R13, R178, R179, !PT ;  /* 0x000000b20d157276 */ /* 0x000fe200078100b3 */
[----:B------:R-:W-:Y:S10]  /*a480*/  BRA.U !UP0, `(.L_x_991) ;  /* 0x0000000108d47547 */ /* 0x000ff4000b800000 */
[----:B------:R-:W-:Y:S01]  /*a490*/  IMAD.U32 R20, RZ, RZ, UR20 ;  /* 0x00000014ff147e24 */ /* 0x000fe2000f8e00ff */
[----:B------:R-:W-:Y:S01]  /*a4a0*/  MOV R23, UR20 ;  /* 0x0000001400177c02 */ /* 0x000fe20008000f00 */
[----:B------:R-:W-:Y:S01]  /*a4b0*/  IMAD.U32 R187, RZ, RZ, UR16 ;  /* 0x00000010ffbb7e24 */ /* 0x000fe2000f8e00ff */
[----:B------:R-:W-:Y:S01]  /*a4c0*/  MOV R186, UR17 ;  /* 0x0000001100ba7c02 */ /* 0x000fe20008000f00 */
[----:B------:R-:W-:Y:S01]  /*a4d0*/  @!P3 VIADD R20, R20, 0xfffffffc ;  /* 0xfffffffc1414b836 */ /* 0x000fe20000000000 */
[----:B------:R-:W-:Y:S01]  /*a4e0*/  MOV R185, UR16 ;  /* 0x0000001000b97c02 */ /* 0x000fe20008000f00 */
[----:B------:R-:W-:Y:S02]  /*a4f0*/  @!P2 VIADD R23, R23, 0xfffffffc ;  /* 0xfffffffc1717a836 */ /* 0x000fe40000000000 */
[C---:B------:R-:W-:Y:S02]  /*a500*/  @!P3 IMAD R13, R20.reuse, UR4, RZ ;  /* 0x00000004140dbc24 */ /* 0x040fe4000f8e02ff */
[----:B------:R-:W-:Y:S01]  /*a510*/  @!P3 IMAD.WIDE.U32 R164, R20, UR14, RZ ;  /* 0x0000000e14a4bc25 */ /* 0x000fe2000f8e00ff */
[----:B------:R-:W-:-:S03]  /*a520*/  MOV R20, UR20 ;  /* 0x0000001400147c02 */ /* 0x000fc60008000f00 */
[----:B------:R-:W-:Y:S01]  /*a530*/  @!P3 IMAD.IADD R13, R165, 0x1, R13 ;  /* 0x00000001a50db824 */ /* 0x000fe200078e020d */
[C---:B------:R-:W-:Y:S01]  /*a540*/  @!P3 LEA R24, P1, R164.reuse, R228, 0x1 ;  /* 0x000000e4a418b211 */ /* 0x040fe200078208ff */
[C---:B------:R-:W-:Y:S02]  /*a550*/  @!P2 IMAD R22, R23.reuse, UR4, RZ ;  /* 0x000000041716ac24 */ /* 0x040fe4000f8e02ff */
[----:B------:R-:W-:Y:S01]  /*a560*/  @!P2 IMAD.WIDE.U32 R188, R23, UR14, RZ ;  /* 0x0000000e17bcac25 */ /* 0x000fe2000f8e00ff */
[-C--:B------:R-:W-:Y:S02]  /*a570*/  @!P3 LEA.HI.X R25, R164, R227.reuse, R13, 0x1, P1 ;  /* 0x000000e3a419b211 */ /* 0x080fe400008f0c0d */
[----:B------:R-:W-:Y:S01]  /*a580*/  MOV R13, UR20 ;  /* 0x00000014000d7c02 */ /* 0x000fe20008000f00 */
[----:B------:R-:W-:Y:S01]  /*a590*/  @!P3 VIADD R20, R20, 0xfffffffc ;  /* 0xfffffffc1414b836 */ /* 0x000fe20000000000 */
[----:B------:R-:W-:Y:S01]  /*a5a0*/  @!P2 IADD3 R22, PT, PT, R189, R22, RZ ;  /* 0x00000016bd16a210 */ /* 0x000fe20007ffe0ff */
[----:B------:R-:W-:Y:S01]  /*a5b0*/  IMAD.U32 R184, RZ, RZ, UR17 ;  /* 0x00000011ffb87e24 */ /* 0x000fe2000f8e00ff */
[-C--:B------:R-:W-:Y:S01]  /*a5c0*/  @!P2 LEA R164, P1, R188, R228.reuse, 0x1 ;  /* 0x000000e4bca4a211 */ /* 0x080fe200078208ff */
[----:B------:R-:W-:Y:S01]  /*a5d0*/  @!P3 IMAD.WIDE.U32 R186, R20, UR14, R186 ;  /* 0x0000000e14babc25 */ /* 0x000fe2000f8e00ba */
[----:B------:R-:W-:Y:S01]  /*a5e0*/  @!PT LDS RZ, [RZ] ;  /* 0x00000000fffff984 */ /* 0x000fe20000000800 */
[----:B------:R-:W-:Y:S01]  /*a5f0*/  @!PT LDS RZ, [RZ] ;  /* 0x00000000fffff984 */ /* 0x000fe20000000800 */
[----:B------:R-:W-:Y:S01]  /*a600*/  @!PT LDS RZ, [RZ] ;  /* 0x00000000fffff984 */ /* 0x000fe20000000800 */
[----:B------:R1:W-:Y:S02]  /*a610*/  @!P3 LDGSTS.E.BYPASS.LTC128B.128 [R234+0x8000], desc[UR26][R24.64] ;  /* 0x0800000018eabfae */ /* 0x0003e4000b981a1a */
[----:B------:R-:W-:Y:S01]  /*a620*/  @!P2 LEA.HI.X R165, R188, R227, R22, 0x1, P1 ;  /* 0x000000e3bca5a211 */ /* 0x000fe200008f0c16 */
[----:B------:R-:W-:Y:S01]  /*a630*/  @!P2 VIADD R13, R13, 0xfffffffc ;  /* 0xfffffffc0d0da836 */ /* 0x000fe20000000000 */
[----:B------:R-:W-:Y:S01]  /*a640*/  @!P3 LEA R22, P1, R186, R228, 0x1 ;  /* 0x000000e4ba16b211 */ /* 0x000fe200078208ff */
[----:B------:R-:W-:Y:S01]  /*a650*/  @!P3 IMAD R20, R20, UR4, RZ ;  /* 0x000000041414bc24 */ /* 0x000fe2000f8e02ff */
[----:B------:R1:W-:Y:S01]  /*a660*/  @P3 STS.128 [R234+0x8000], RZ ;  /* 0x008000ffea003388 */ /* 0x0003e20000000c00 */
[----:B------:R-:W-:-:S03]  /*a670*/  @!P2 IMAD.WIDE.U32 R184, R13, UR14, R184 ;  /* 0x0000000e0db8ac25 */ /* 0x000fc6000f8e00b8 */
[----:B------:R-:W-:Y:S01]  /*a680*/  @!P3 IADD3 R20, PT, PT, R20, R187, RZ ;  /* 0x000000bb1414b210 */ /* 0x000fe20007ffe0ff */
[----:B------:R-:W-:Y:S01]  /*a690*/  @!P2 IMAD R13, R13, UR4, RZ ;  /* 0x000000040d0dac24 */ /* 0x000fe2000f8e02ff */
[----:B------:R-:W-:Y:S01]  /*a6a0*/  @!PT LDS RZ, [RZ] ;  /* 0x00000000fffff984 */ /* 0x000fe20000000800 */
[----:B------:R-:W-:Y:S01]  /*a6b0*/  @!PT LDS RZ, [RZ] ;  /* 0x00000000fffff984 */ /* 0x000fe20000000800 */
[----:B------:R-:W-:Y:S01]  /*a6c0*/  @!PT LDS RZ, [RZ] ;  /* 0x00000000fffff984 */ /* 0x000fe20000000800 */
[----:B------:R1:W-:Y:S02]  /*a6d0*/  @!P2 LDGSTS.E.BYPASS.LTC128B.128 [R234+0x9000], desc[UR26][R164.64+0x80] ;  /* 0x09000080a4eaafae */ /* 0x0003e4000b981a1a */
[----:B------:R-:W-:Y:S02]  /*a6e0*/  @!P3 LEA.HI.X R23, R186, R227, R20, 0x1, P1 ;  /* 0x000000e3ba17b211 */ /* 0x000fe400008f0c14 */
[----:B------:R-:W-:Y:S01]  /*a6f0*/  @!P2 IADD3 R13, PT, PT, R13, R185, RZ ;  /* 0x000000b90d0da210 */ /* 0x000fe20007ffe0ff */
        /* <DEDUP_REMOVED lines=13> */
[----:B------:R-:W0:Y:S02]  /*a7d0*/  LDGDEPBAR ;  /* 0x00000000000079af */ /* 0x000e240000000000 */
.L_x_991:
[----:B------:R-:W2:Y:S01]  /*a7e0*/  SHFL.BFLY PT, R20, R21, 0x2, 0x1f ;  /* 0x0c401f0015147f89 */ /* 0x000ea200000e0000 */
[-C--:B------:R-:W-:Y:S01]  /*a7f0*/  ISETP.GE.AND P1, PT, R19, R209.reuse, PT ;  /* 0x000000d11300720c */ /* 0x080fe20003f26270 */
[----:B------:R-:W-:Y:S01]  /*a800*/  UIADD3 UR5, UPT, UPT, UR20, -0x3, URZ ;  /* 0xfffffffd14057890 */ /* 0x000fe2000fffe0ff */
[----:B------:R-:W-:Y:S01]  /*a810*/  FSEL R170, R170, -INF , !P5 ;  /* 0xff800000aaaa7808 */ /* 0x000fe20006800000 */
[----:B------:R-:W3:Y:S01]  /*a820*/  LDCU UR10, c[0x0][0x45c] ;  /* 0x00008b80ff0a77ac */ /* 0x000ee20008000800 */
[----:B------:R-:W-:Y:S01]  /*a830*/  FSEL R171, R171, -INF , !P4 ;  /* 0xff800000abab7808 */ /* 0x000fe20006000000 */
[----:B------:R-:W-:Y:S01]  /*a840*/  STL.64 [R1], R210 ;  /* 0x000000d201007387 */ /* 0x000fe20000100a00 */
[----:B------:R-:W-:Y:S01]  /*a850*/  ISETP.GE.AND P5, PT, R18, R209, PT ;  /* 0x000000d11200720c */ /* 0x000fe20003fa6270 */
[----:B------:R-:W4:Y:S01]  /*a860*/  S2UR UR11, SR_CgaCtaId ;  /* 0x00000000000b79c3 */ /* 0x000f220000008800 */
[----:B------:R-:W-:Y:S02]  /*a870*/  ISETP.GE.AND P4, PT, R9, R208, PT ;  /* 0x000000d00900720c */ /* 0x000fe40003f86270 */
[----:B------:R-:W-:-:S02]  /*a880*/  FSEL R204, R166, -INF , !P1 ;  /* 0xff800000a6cc7808 */ /* 0x000fc40004800000 */
[----:B-1----:R-:W-:Y:S02]  /*a890*/  FMNMX3.FTZ R22, R203, R8, R10, !PT ;  /* 0x00000008cb167276 */ /* 0x002fe4000781000a */
[----:B------:R-:W-:Y:S02]  /*a8a0*/  ISETP.GE.AND P1, PT, R9, R0, PT ;  /* 0x000000000900720c */ /* 0x000fe40003f26270 */
[----:B------:R-:W-:Y:S02]  /*a8b0*/  FSEL R205, R167, -INF , !P5 ;  /* 0xff800000a7cd7808 */ /* 0x000fe40006800000 */
[----:B------:R-:W-:Y:S02]  /*a8c0*/  FSEL R172, R172, -INF , !P4 ;  /* 0xff800000acac7808 */ /* 0x000fe40006000000 */
[-C--:B------:R-:W-:Y:S02]  /*a8d0*/  ISETP.GE.AND P4, PT, R17, R209.reuse, PT ;  /* 0x000000d11100720c */ /* 0x080fe40003f86270 */
[----:B------:R-:W-:-:S02]  /*a8e0*/  ISETP.GE.AND P5, PT, R16, R209, PT ;  /* 0x000000d11000720c */ /* 0x000fc40003fa6270 */
[----:B------:R-:W-:Y:S02]  /*a8f0*/  FMNMX3.FTZ R22, R22, R170, R171, !PT ;  /* 0x000000aa16167276 */ /* 0x000fe400078100ab */
[----:B------:R-:W-:Y:S02]  /*a900*/  FSEL R9, R174, -INF , !P1 ;  /* 0xff800000ae097808 */ /* 0x000fe40004800000 */
[----:B------:R-:W-:Y:S02]  /*a910*/  ISETP.GE.AND P1, PT, R11, R208, PT ;  /* 0x000000d00b00720c */ /* 0x000fe40003f26270 */
[----:B------:R-:W-:Y:S02]  /*a920*/  FSEL R224, R26, -INF , !P4 ;  /* 0xff8000001ae07808 */ /* 0x000fe40006000000 */
[----:B------:R-:W-:Y:S02]  /*a930*/  FSEL R225, R27, -INF , !P5 ;  /* 0xff8000001be17808 */ /* 0x000fe40006800000 */
[----:B------:R-:W-:-:S02]  /*a940*/  FMNMX3.FTZ R22, R22, R204, R205, !PT ;  /* 0x000000cc16167276 */ /* 0x000fc400078100cd */
[----:B------:R-:W-:Y:S02]  /*a950*/  FSEL R13, R173, -INF , !P1 ;  /* 0xff800000ad0d7808 */ /* 0x000fe40004800000 */
[----:B------:R-:W-:Y:S02]  /*a960*/  ISETP.GE.AND P1, PT, R19, R208, PT ;  /* 0x000000d01300720c */ /* 0x000fe40003f26270 */
[----:B------:R-:W-:Y:S02]  /*a970*/  FMNMX3.FTZ R167, R22, R224, R225, !PT ;  /* 0x000000e016a77276 */ /* 0x000fe400078100e1 */
[----:B------:R-:W-:Y:S02]  /*a980*/  ISETP.GE.AND P4, PT, R11, R0, PT ;  /* 0x000000000b00720c */ /* 0x000fe40003f86270 */
[----:B--2---:R-:W-:Y:S01]  /*a990*/  FMNMX.FTZ R20, R21, R20, !PT ;  /* 0x0000001415147209 */ /* 0x004fe20007810000 */
[----:B------:R-:W-:Y:S01]  /*a9a0*/  IMAD.U32 R21, RZ, RZ, UR31 ;  /* 0x0000001fff157e24 */ /* 0x000fe2000f8e00ff */
[----:B------:R-:W-:-:S02]  /*a9b0*/  FSEL R245, R32, -INF , !P1 ;  /* 0xff80000020f57808 */ /* 0x000fc40004800000 */
[C---:B------:R-:W-:Y:S01]  /*a9c0*/  ISETP.GE.AND P5, PT, R18.reuse, R208, PT ;  /* 0x000000d01200720c */ /* 0x040fe20003fa6270 */
[----:B------:R-:W-:Y:S01]  /*a9d0*/  SHFL.BFLY PT, R168, R20, 0x1, 0x1f ;  /* 0x0c201f0014a87f89 */ /* 0x000fe200000e0000 */
[-C--:B------:R-:W-:Y:S02]  /*a9e0*/  ISETP.GE.AND P1, PT, R18, R0.reuse, PT ;  /* 0x000000001200720c */ /* 0x080fe40003f26270 */
[----:B------:R-:W-:Y:S01]  /*a9f0*/  FSEL R11, R175, -INF , !P4 ;  /* 0xff800000af0b7808 */ /* 0x000fe20006000000 */
[----:B------:R-:W1:Y:S01]  /*aa00*/  SHFL.BFLY PT, R18, R167, 0x2, 0x1f ;  /* 0x0c401f00a7127f89 */ /* 0x000e6200000e0000 */
[----:B------:R-:W-:Y:S02]  /*aa10*/  ISETP.GE.AND P4, PT, R19, R0, PT ;  /* 0x000000001300720c */ /* 0x000fe40003f86270 */
[----:B------:R-:W-:Y:S02]  /*aa20*/  MOV R19, UR31 ;  /* 0x0000001f00137c02 */ /* 0x000fe40008000f00 */
[----:B------:R-:W-:-:S02]  /*aa30*/  FSEL R174, R34, -INF , !P4 ;  /* 0xff80000022ae7808 */ /* 0x000fc40006000000 */
[----:B------:R-:W-:Y:S02]  /*aa40*/  FSEL R247, R33, -INF , !P5 ;  /* 0xff80000021f77808 */ /* 0x000fe40006800000 */
[----:B------:R-:W-:Y:S01]  /*aa50*/  LOP3.LUT R19, R19, UR5, R183, 0x96, !PT ;  /* 0x0000000513137c12 */ /* 0x000fe2000f8e96b7 */
[----:B------:R-:W-:Y:S01]  /*aa60*/  UMOV UR5, 0x400 ;  /* 0x0000040000057882 */ /* 0x000fe20000000000 */
[C---:B------:R-:W-:Y:S01]  /*aa70*/  ISETP.GE.AND P4, PT, R17.reuse, R208, PT ;  /* 0x000000d01100720c */ /* 0x040fe20003f86270 */
[----:B----4-:R-:W-:Y:S01]  /*aa80*/  ULEA UR5, UR11, UR5, 0x18 ;  /* 0x000000050b057291 */ /* 0x010fe2000f8ec0ff */
[----:B------:R-:W-:Y:S01]  /*aa90*/  ISETP.GE.AND P5, PT, R17, R0, PT ;  /* 0x000000001100720c */ /* 0x000fe20003fa6270 */
[----:B------:R-:W-:Y:S01]  /*aaa0*/  IMAD.WIDE.U32 R22, R19, -0x326172a9, RZ ;  /* 0xcd9e8d5713167825 */ /* 0x000fe200078e00ff */
[----:B------:R-:W-:Y:S02]  /*aab0*/  MOV R17, UR30 ;  /* 0x0000001e00117c02 */ /* 0x000fe40008000f00 */
[----:B------:R-:W-:-:S02]  /*aac0*/  FSEL R173, R35, -INF , !P1 ;  /* 0xff80000023ad7808 */ /* 0x000fc40004800000 */
[----:B------:R-:W-:Y:S02]  /*aad0*/  IADD3 R19, PT, PT, R17, -0x61c88647, RZ ;  /* 0x9e3779b911137810 */ /* 0x000fe40007ffe0ff */
[----:B------:R-:W-:Y:S02]  /*aae0*/  FSEL R244, R28, -INF , !P4 ;  /* 0xff8000001cf47808 */ /* 0x000fe40006000000 */
[C---:B------:R-:W-:Y:S02]  /*aaf0*/  ISETP.GE.AND P1, PT, R16.reuse, R208, PT ;  /* 0x000000d01000720c */ /* 0x040fe40003f26270 */
[----:B------:R-:W-:Y:S02]  /*ab00*/  ISETP.GE.AND P4, PT, R16, R0, PT ;  /* 0x000000001000720c */ /* 0x000fe40003f86270 */
[C-C-:B------:R-:W-:Y:S02]  /*ab10*/  LOP3.LUT R17, R19.reuse, R180, R23.reuse, 0x96, !PT ;  /* 0x000000b413117212 */ /* 0x140fe400078e9617 */
[----:B------:R-:W-:-:S02]  /*ab20*/  LOP3.LUT R16, R19, R2, R23, 0x96, !PT ;  /* 0x0000000213107212 */ /* 0x000fc400078e9617 */
[----:B------:R-:W-:Y:S02]  /*ab30*/  FMNMX3.FTZ R19, R202, R4, R5, !PT ;  /* 0x00000004ca137276 */ /* 0x000fe40007810005 */
[----:B-1----:R-:W-:Y:S01]  /*ab40*/  FMNMX.FTZ R167, R167, R18, !PT ;  /* 0x00000012a7a77209 */ /* 0x002fe20007810000 */
[----:B------:R-:W-:Y:S01]  /*ab50*/  IMAD.WIDE.U32 R32, R16, -0x2daee0ad, RZ ;  /* 0xd2511f5310207825 */ /* 0x000fe200078e00ff */
[----:B------:R-:W-:Y:S02]  /*ab60*/  FMNMX3.FTZ R19, R19, R172, R13, !PT ;  /* 0x000000ac13137276 */ /* 0x000fe4000781000d */
[----:B------:R-:W-:Y:S01]  /*ab70*/  FSEL R246, R29, -INF , !P1 ;  /* 0xff8000001df67808 */ /* 0x000fe20004800000 */
[----:B------:R-:W1:Y:S01]  /*ab80*/  SHFL.BFLY PT, R23, R167, 0x1, 0x1f ;  /* 0x0c201f00a7177f89 */ /* 0x000e6200000e0000 */
[----:B------:R-:W-:Y:S01]  /*ab90*/  FMNMX3.FTZ R28, R19, R245, R247, !PT ;  /* 0x000000f5131c7276 */ /* 0x000fe200078100f7 */
[----:B------:R-:W-:Y:S01]  /*aba0*/  IMAD.WIDE.U32 R18, R17, -0x2daee0ad, RZ ;  /* 0xd2511f5311127825 */ /* 0x000fe200078e00ff */
[----:B------:R-:W-:-:S02]  /*abb0*/  FMNMX3.FTZ R165, R201, R6, R7, !PT ;  /* 0x00000006c9a57276 */ /* 0x000fc40007810007 */
[----:B------:R-:W-:Y:S02]  /*abc0*/  FMNMX.FTZ R168, R20, R168, !PT ;  /* 0x000000a814a87209 */ /* 0x000fe40007810000 */
[----:B------:R-:W-:Y:S02]  /*abd0*/  FMNMX3.FTZ R28, R28, R244, R246, !PT ;  /* 0x000000f41c1c7276 */ /* 0x000fe400078100f6 */
[----:B------:R-:W-:Y:S01]  /*abe0*/  FMNMX3.FTZ R165, R165, R9, R11, !PT ;  /* 0x00000009a5a57276 */ /* 0x000fe2000781000b */
[C---:B---3--:R-:W-:Y:S01]  /*abf0*/  FMUL.FTZ R249, R168.reuse, UR10 ;  /* 0x0000000aa8f97c20 */ /* 0x048fe20008410000 */
[----:B------:R-:W-:Y:S01]  /*ac00*/  FSETP.NEU.FTZ.AND P1, PT, R168, -INF , PT ;  /* 0xff800000a800780b */ /* 0x000fe20003f3d000 */
[----:B------:R-:W2:Y:S01]  /*ac10*/  SHFL.BFLY PT, R166, R28, 0x2, 0x1f ;  /* 0x0c401f001ca67f89 */ /* 0x000ea200000e0000 */
[----:B------:R-:W-:Y:S02]  /*ac20*/  FSEL R175, R30, -INF , !P5 ;  /* 0xff8000001eaf7808 */ /* 0x000fe40006800000 */
[----:B------:R-:W-:-:S02]  /*ac30*/  FSEL R207, R31, -INF , !P4 ;  /* 0xff8000001fcf7808 */ /* 0x000fc40006000000 */
[----:B------:R-:W-:Y:S02]  /*ac40*/  FMNMX3.FTZ R165, R165, R174, R173, !PT ;  /* 0x000000aea5a57276 */ /* 0x000fe400078100ad */
[----:B------:R-:W-:Y:S02]  /*ac50*/  MOV R24, UR30 ;  /* 0x0000001e00187c02 */ /* 0x000fe40008000f00 */
[----:B------:R-:W-:Y:S02]  /*ac60*/  FSEL R249, R249, RZ, P1 ;  /* 0x000000fff9f97208 */ /* 0x000fe40000800000 */
[----:B------:R-:W-:Y:S02]  /*ac70*/  FMNMX3.FTZ R165, R165, R175, R207, !PT ;  /* 0x000000afa5a57276 */ /* 0x000fe400078100cf */
[----:B------:R-:W-:Y:S01]  /*ac80*/  IADD3 R24, PT, PT, R24, 0x3c6ef372, RZ ;  /* 0x3c6ef37218187810 */ /* 0x000fe20007ffe0ff */
[----:B------:R-:W-:Y:S01]  /*ac90*/  FFMA.FTZ R193, R14, UR10, -R249 ;  /* 0x0000000a0ec17c23 */ /* 0x000fe200080108f9 */
[----:B------:R-:W-:Y:S01]  /*aca0*/  MOV R20, UR31 ;  /* 0x0000001f00147c02 */ /* 0x000fe20008000f00 */
[----:B------:R-:W3:Y:S01]  /*acb0*/  SHFL.BFLY PT, R14, R165, 0x2, 0x1f ;  /* 0x0c401f00a50e7f89 */ /* 0x000ee200000e0000 */
[-C--:B------:R-:W-:Y:S01]  /*acc0*/  LOP3.LUT R26, R24, R22.reuse, R241, 0x96, !PT ;  /* 0x00000016181a7212 */ /* 0x080fe200078e96f1 */
[----:B------:R-:W-:Y:S01]  /*acd0*/  FFMA.FTZ R164, R12, UR10, -R249 ;  /* 0x0000000a0ca47c23 */ /* 0x000fe200080108f9 */
[----:B------:R-:W-:Y:S01]  /*ace0*/  LOP3.LUT R24, R24, R22, R237, 0x96, !PT ;  /* 0x0000001618187212 */ /* 0x000fe200078e96ed */
[----:B------:R-:W-:Y:S01]  /*acf0*/  IMAD.U32 R22, RZ, RZ, UR30 ;  /* 0x0000001eff167e24 */ /* 0x000fe2000f8e00ff */
[----:B------:R-:W-:Y:S01]  /*ad00*/  IADD3 R21, PT, PT, R21, 0x76cf5d0a, RZ ;  /* 0x76cf5d0a15157810 */ /* 0x000fe20007ffe0ff */
[----:B------:R-:W-:Y:S01]  /*ad10*/  IMAD.WIDE.U32 R26, R26, -0x2daee0ad, RZ ;  /* 0xd2511f531a1a7825 */ /* 0x000fe200078e00ff */
[----:B------:R-:W-:-:S03]  /*ad20*/  IADD3 R20, PT, PT, R20, 0x32370b8f, RZ ;  /* 0x32370b8f14147810 */ /* 0x000fc60007ffe0ff */
[----:B------:R-:W-:Y:S01]  /*ad30*/  FFMA.FTZ R194, R15, UR10, -R249 ;  /* 0x0000000a0fc27c23 */ /* 0x000fe200080108f9 */
[----:B------:R-:W-:Y:S01]  /*ad40*/  LOP3.LUT R17, R21, R242, R19, 0x96, !PT ;  /* 0x000000f215117212 */ /* 0x000fe200078e9613 */
[----:B------:R-:W-:Y:S01]  /*ad50*/  IMAD.WIDE.U32 R24, R24, -0x2daee0ad, RZ ;  /* 0xd2511f5318187825 */ /* 0x000fe200078e00ff */
[----:B-1----:R-:W-:-:S03]  /*ad60*/  FMNMX.FTZ R167, R167, R23, !PT ;  /* 0x00000017a7a77209 */ /* 0x002fc60007810000 */
[----:B------:R-:W-:Y:S01]  /*ad70*/  FFMA.FTZ R192, R169, UR10, -R249 ;  /* 0x0000000aa9c07c23 */ /* 0x000fe200080108f9 */
[C---:B------:R-:W-:Y:S01]  /*ad80*/  LOP3.LUT R16, R20.reuse, R18, R27, 0x96, !PT ;  /* 0x0000001214107212 */ /* 0x040fe200078e961b */
[----:B------:R-:W-:Y:S01]  /*ad90*/  MUFU.EX2 R193, R193 ;  /* 0x000000c100c17308 */ /* 0x000fe20000000800 */
[----:B------:R-:W-:Y:S01]  /*ada0*/  LOP3.LUT R21, R21, R238, R33, 0x96, !PT ;  /* 0x000000ee15157212 */ /* 0x000fe200078e9621 */
[----:B------:R-:W-:Y:S01]  /*adb0*/  FMUL.FTZ R252, R167, UR10 ;  /* 0x0000000aa7fc7c20 */ /* 0x000fe20008410000 */
[----:B------:R-:W-:Y:S01]  /*adc0*/  LOP3.LUT R20, R20, R32, R25, 0x96, !PT ;  /* 0x0000002014147212 */ /* 0x000fe200078e9619 */
[----:B------:R-:W-:Y:S01]  /*add0*/  IMAD.WIDE.U32 R32, R17, -0x326172a9, RZ ;  /* 0xcd9e8d5711207825 */ /* 0x000fe200078e00ff */
[----:B------:R-:W-:-:S03]  /*ade0*/  MOV R19, UR30 ;  /* 0x0000001e00137c02 */ /* 0x000fc60008000f00 */
[----:B------:R-:W-:Y:S01]  /*adf0*/  FFMA.FTZ R178, R178, UR10, -R249 ;  /* 0x0000000ab2b27c23 */ /* 0x000fe200080108f9 */
[----:B--2---:R-:W-:Y:S01]  /*ae00*/  FMNMX.FTZ R166, R28, R166, !PT ;  /* 0x000000a61ca67209 */ /* 0x004fe20007810000 */
[----:B------:R-:W-:Y:S01]  /*ae10*/  IMAD.WIDE.U32 R16, R16, -0x326172a9, RZ ;  /* 0xcd9e8d5710107825 */ /* 0x000fe200078e00ff */
[----:B------:R-:W-:Y:S01]  /*ae20*/  FSETP.NEU.FTZ.AND P5, PT, R167, -INF , PT ;  /* 0xff800000a700780b */ /* 0x000fe20003fbd000 */
[----:B------:R-:W-:Y:S01]  /*ae30*/  MUFU.EX2 R192, R192 ;  /* 0x000000c000c07308 */ /* 0x000fe20000000800 */
[----:B------:R-:W-:Y:S01]  /*ae40*/  IADD3 R19, PT, PT, R19, -0x255992d5, RZ ;  /* 0xdaa66d2b13137810 */ /* 0x000fe20007ffe0ff */
[----:B------:R-:W-:Y:S01]  /*ae50*/  IMAD.WIDE.U32 R28, R21, -0x326172a9, RZ ;  /* 0xcd9e8d57151c7825 */ /* 0x000fe200078e00ff */
[----:B------:R-:W-:-:S03]  /*ae60*/  IADD3 R22, PT, PT, R22, 0x78dde6e4, RZ ;  /* 0x78dde6e416167810 */ /* 0x000fc60007ffe0ff */
[----:B------:R-:W-:Y:S01]  /*ae70*/  FFMA.FTZ R177, R177, UR10, -R249 ;  /* 0x0000000ab1b17c23 */ /* 0x000fe200080108f9 */
[----:B------:R-:W-:Y:S01]  /*ae80*/  FSEL R252, R252, RZ, P5 ;  /* 0x000000fffcfc7208 */ /* 0x000fe20002800000 */
[----:B------:R-:W-:Y:S01]  /*ae90*/  IMAD.WIDE.U32 R20, R20, -0x326172a9, RZ ;  /* 0xcd9e8d5714147825 */ /* 0x000fe200078e00ff */
[C---:B------:R-:W-:Y:S01]  /*aea0*/  LOP3.LUT R18, R19.reuse, R240, R33, 0x96, !PT ;  /* 0x000000f013127212 */ /* 0x040fe200078e9621 */
[----:B------:R-:W-:Y:S01]  /*aeb0*/  MUFU.EX2 R164, R164 ;  /* 0x000000a400a47308 */ /* 0x000fe20000000800 */
[----:B------:R-:W-:Y:S01]  /*aec0*/  LOP3.LUT R12, R22, R32, R17, 0x96, !PT ;  /* 0x00000020160c7212 */ /* 0x000fe200078e9611 */
[----:B------:R-:W-:Y:S01]  /*aed0*/  FFMA.FTZ R191, R8, UR10, -R252 ;  /* 0x0000000a08bf7c23 */ /* 0x000fe200080108fc */
[----:B------:R-:W-:Y:S01]  /*aee0*/  MOV R23, UR31 ;  /* 0x0000001f00177c02 */ /* 0x000fe20008000f00 */
[----:B------:R-:W1:Y:S01]  /*aef0*/  SHFL.BFLY PT, R17, R166, 0x1, 0x1f ;  /* 0x0c201f00a6117f89 */ /* 0x000e6200000e0000 */
[----:B------:R-:W-:Y:S01]  /*af00*/  LOP3.LUT R19, R19, R236, R29, 0x96, !PT ;  /* 0x000000ec13137212 */ /* 0x000fe200078e961d */
[----:B------:R-:W-:Y:S01]  /*af10*/  IMAD.WIDE.U32 R30, R12, -0x2daee0ad, RZ ;  /* 0xd2511f530c1e7825 */ /* 0x000fe200078e00ff */
[----:B------:R-:W-:-:S03]  /*af20*/  LOP3.LUT R22, R22, R28, R21, 0x96, !PT ;  /* 0x0000001c16167212 */ /* 0x000fc600078e9615 */
[----:B------:R-:W-:Y:S01]  /*af30*/  FFMA.FTZ R190, R10, UR10, -R252 ;  /* 0x0000000a0abe7c23 */ /* 0x000fe200080108fc */
[----:B------:R-:W-:Y:S01]  /*af40*/  MOV R15, UR31 ;  /* 0x0000001f000f7c02 */ /* 0x000fe20008000f00 */
[----:B------:R-:W-:Y:S01]  /*af50*/  VIADD R8, R23, 0xa9066899 ;  /* 0xa906689917087836 */ /* 0x000fe20000000000 */
[----:B---3--:R-:W-:Y:S01]  /*af60*/  FMNMX.FTZ R165, R165, R14, !PT ;  /* 0x0000000ea5a57209 */ /* 0x008fe20007810000 */
[----:B------:R-:W-:Y:S01]  /*af70*/  IMAD.WIDE.U32 R28, R18, -0x2daee0ad, RZ ;  /* 0xd2511f53121c7825 */ /* 0x000fe200078e00ff */
[----:B------:R-:W-:-:S03]  /*af80*/  IADD3 R15, PT, PT, R15, -0x126145ec, RZ ;  /* 0xed9eba140f0f7810 */ /* 0x000fc60007ffe0ff */
[--C-:B------:R-:W-:Y:S01]  /*af90*/  FFMA.FTZ R189, R170, UR10, -R252.reuse ;  /* 0x0000000aaabd7c23 */ /* 0x100fe200080108fc */
[----:B------:R-:W-:Y:S01]  /*afa0*/  MOV R250, UR30 ;  /* 0x0000001e00fa7c02 */ /* 0x000fe20008000f00 */
[----:B------:R-:W-:Y:S01]  /*afb0*/  IMAD.WIDE.U32 R18, R19, -0x2daee0ad, RZ ;  /* 0xd2511f5313127825 */ /* 0x000fe200078e00ff */
[----:B------:R-:W2:Y:S01]  /*afc0*/  SHFL.BFLY PT, R14, R165, 0x1, 0x1f ;  /* 0x0c201f00a50e7f89 */ /* 0x000ea200000e0000 */
[----:B------:R-:W-:Y:S02]  /*afd0*/  LOP3.LUT R12, R15, R26, R29, 0x96, !PT ;  /* 0x0000001a0f0c7212 */ /* 0x000fe400078e961d */
[----:B------:R-:W-:Y:S01]  /*afe0*/  FFMA.FTZ R188, R171, UR10, -R252 ;  /* 0x0000000aabbc7c23 */ /* 0x000fe200080108fc */
[----:B------:R-:W-:Y:S01]  /*aff0*/  IMAD.WIDE.U32 R210, R22, -0x2daee0ad, RZ ;  /* 0xd2511f5316d27825 */ /* 0x000fe200078e00ff */
[----:B------:R-:W-:Y:S01]  /*b000*/  LOP3.LUT R10, R8, R28, R31, 0x96, !PT ;  /* 0x0000001c080a7212 */ /* 0x000fe200078e961f */
[----:B------:R-:W-:Y:S01]  /*b010*/  MUFU.EX2 R194, R194 ;  /* 0x000000c200c27308 */ /* 0x000fe20000000800 */
[----:B------:R-:W-:Y:S01]  /*b020*/  IADD3 R250, PT, PT, R250, 0x1715609d, RZ ;  /* 0x1715609dfafa7810 */ /* 0x000fe20007ffe0ff */
[----:B------:R-:W-:Y:S01]  /*b030*/  IMAD.WIDE.U32 R28, R12, -0x326172a9, RZ ;  /* 0xcd9e8d570c1c7825 */ /* 0x000fe200078e00ff */
[----:B------:R-:W-:-:S02]  /*b040*/  LOP3.LUT R8, R8, R18, R211, 0x96, !PT ;  /* 0x0000001208087212 */ /* 0x000fc400078e96d3 */
[----:B------:R-:W-:Y:S01]  /*b050*/  LOP3.LUT R15, R15, R24, R19, 0x96, !PT ;  /* 0x000000180f0f7212 */ /* 0x000fe200078e9613 */
[----:B------:R-:W-:Y:S01]  /*b060*/  IMAD.WIDE.U32 R24, R10, -0x326172a9, RZ ;  /* 0xcd9e8d570a187825 */ /* 0x000fe200078e00ff */
[----:B------:R-:W-:Y:S01]  /*b070*/  LOP3.LUT R251, R250, R16, R29, 0x96, !PT ;  /* 0x00000010fafb7212 */ /* 0x000fe200078e961d */
[----:B------:R-:W-:Y:S01]  /*b080*/  MUFU.EX2 R191, R191 ;  /* 0x000000bf00bf7308 */ /* 0x000fe20000000800 */
[----:B-1----:R-:W-:Y:S01]  /*b090*/  FMNMX.FTZ R166, R166, R17, !PT ;  /* 0x00000011a6a67209 */ /* 0x002fe20007810000 */
[----:B------:R-:W-:Y:S01]  /*b0a0*/  IMAD.WIDE.U32 R22, R8, -0x326172a9, RZ ;  /* 0xcd9e8d5708167825 */ /* 0x000fe200078e00ff */
[----:B------:R-:W-:Y:S02]  /*b0b0*/  MOV R18, UR30 ;  /* 0x0000001e00127c02 */ /* 0x000fe40008000f00 */
[C---:B------:R-:W-:Y:S01]  /*b0c0*/  FSETP.NEU.FTZ.AND P4, PT, R166.reuse, -INF , PT ;  /* 0xff800000a600780b */ /* 0x040fe20003f9d000 */
[----:B------:R-:W-:Y:S01]  /*b0d0*/  FMUL.FTZ R248, R166, UR10 ;  /* 0x0000000aa6f87c20 */ /* 0x000fe20008410000 */
[C---:B------:R-:W-:Y:S01]  /*b0e0*/  PRMT R16, R22.reuse, 0x7773, RZ ;  /* 0x0000777316107816 */ /* 0x040fe200000000ff */
[----:B------:R-:W-:Y:S01]  /*b0f0*/  IMAD.WIDE.U32 R26, R15, -0x326172a9, RZ ;  /* 0xcd9e8d570f1a7825 */ /* 0x000fe200078e00ff */
[----:B------:R-:W-:Y:S01]  /*b100*/  PRMT R8, R22, 0x7772, RZ ;  /* 0x0000777216087816 */ /* 0x000fe200000000ff */
[----:B------:R-:W-:Y:S01]  /*b110*/  MUFU.EX2 R190, R190 ;  /* 0x000000be00be7308 */ /* 0x000fe20000000800 */
[----:B--2---:R-:W-:-:S02]  /*b120*/  FMNMX.FTZ R165, R165, R14, !PT ;  /* 0x0000000ea5a57209 */ /* 0x004fc40007810000 */
[----:B------:R-:W-:Y:S02]  /*b130*/  PRMT R8, R8, 0x5410, R16 ;  /* 0x0000541008087816 */ /* 0x000fe40000000010 */
[----:B------:R-:W1:Y:S01]  /*b140*/  LDC R16, c[0x0][0x4f8] ;  /* 0x00013e00ff107b82 */ /* 0x000e620000000800 */
[----:B------:R-:W-:Y:S01]  /*b150*/  FSEL R248, R248, RZ, P4 ;  /* 0x000000fff8f87208 */ /* 0x000fe20002000000 */
[----:B------:R-:W-:Y:S01]  /*b160*/  FMUL.FTZ R206, R165, UR10 ;  /* 0x0000000aa5ce7c20 */ /* 0x000fe20008410000 */
[----:B------:R-:W-:Y:S01]  /*b170*/  FSEL R14, R168, RZ, P1 ;  /* 0x000000ffa80e7208 */ /* 0x000fe20000800000 */
[----:B------:R-:W-:Y:S01]  /*b180*/  MUFU.EX2 R189, R189 ;  /* 0x000000bd00bd7308 */ /* 0x000fe20000000800 */
[----:B------:R-:W-:Y:S01]  /*b190*/  IADD3 R18, PT, PT, R18, -0x4ab325aa, RZ ;  /* 0xb54cda5612127810 */ /* 0x000fe20007ffe0ff */
[--C-:B------:R-:W-:Y:S01]  /*b1a0*/  FFMA.FTZ R186, R5, UR10, -R248.reuse ;  /* 0x0000000a05ba7c23 */ /* 0x100fe200080108f8 */
[----:B------:R-:W-:Y:S01]  /*b1b0*/  MOV R17, R24 ;  /* 0x0000001800117202 */ /* 0x000fe20000000f00 */
[----:B------:R-:W-:Y:S01]  /*b1c0*/  FFMA.FTZ R187, R4, UR10, -R248 ;  /* 0x0000000a04bb7c23 */ /* 0x000fe200080108f8 */
[----:B------:R-:W-:Y:S01]  /*b1d0*/  FSETP.NEU.FTZ.AND P1, PT, R165, -INF , PT ;  /* 0xff800000a500780b */ /* 0x000fe20003f3d000 */
[----:B------:R-:W-:Y:S01]  /*b1e0*/  IMAD.MOV.U32 R5, RZ, RZ, R22 ;  /* 0x000000ffff057224 */ /* 0x000fe200078e0016 */
[----:B------:R-:W-:Y:S01]  /*b1f0*/  LOP3.LUT R4, R18, R28, R25, 0x96, !PT ;  /* 0x0000001c12047212 */ /* 0x000fe200078e9619 */
[--C-:B------:R-:W-:Y:S01]  /*b200*/  FFMA.FTZ R184, R13, UR10, -R248.reuse ;  /* 0x0000000a0db87c23 */ /* 0x100fe200080108f8 */
[----:B------:R-:W-:Y:S01]  /*b210*/  PRMT R12, R24, 0x7771, RZ ;  /* 0x00007771180c7816 */ /* 0x000fe200000000ff */
[----:B------:R-:W-:Y:S01]  /*b220*/  FFMA.FTZ R185, R172, UR10, -R248 ;  /* 0x0000000aacb97c23 */ /* 0x000fe200080108f8 */
[C---:B------:R-:W-:Y:S01]  /*b230*/  PRMT R15, R24.reuse, 0x7773, RZ ;  /* 0x00007773180f7816 */ /* 0x040fe200000000ff */
[----:B------:R-:W2:Y:S01]  /*b240*/  MUFU.EX2 R188, R188 ;  /* 0x000000bc00bc7308 */ /* 0x000ea20000000800 */
[----:B------:R-:W-:-:S02]  /*b250*/  PRMT R19, R24, 0x7772, RZ ;  /* 0x0000777218137816 */ /* 0x000fc400000000ff */
[----:B------:R-:W-:Y:S02]  /*b260*/  LOP3.LUT R17, R17, 0xff, RZ, 0xc0, !PT ;  /* 0x000000ff11117812 */ /* 0x000fe400078ec0ff */
[----:B------:R-:W-:Y:S02]  /*b270*/  FSEL R206, R206, RZ, P1 ;  /* 0x000000ffcece7208 */ /* 0x000fe40000800000 */
[----:B------:R-:W-:Y:S01]  /*b280*/  LOP3.LUT R18, R18, R26, R23, 0x96, !PT ;  /* 0x0000001a12127212 */ /* 0x000fe200078e9617 */
[----:B------:R-:W-:Y:S01]  /*b290*/  MUFU.EX2 R185, R185 ;  /* 0x000000b900b97308 */ /* 0x000fe20000000800 */
[----:B------:R-:W-:Y:S01]  /*b2a0*/  LOP3.LUT R250, R250, R20, R27, 0x96, !PT ;  /* 0x00000014fafa7212 */ /* 0x000fe200078e961b */
[--C-:B------:R-:W-:Y:S01]  /*b2b0*/  FFMA.FTZ R170, R7, UR10, -R206.reuse ;  /* 0x0000000a07aa7c23 */ /* 0x100fe200080108ce */
[----:B------:R-:W-:Y:S01]  /*b2c0*/  PRMT R10, R22, 0x7771, RZ ;  /* 0x00007771160a7816 */ /* 0x000fe200000000ff */
[--C-:B------:R-:W-:Y:S01]  /*b2d0*/  FFMA.FTZ R171, R6, UR10, -R206.reuse ;  /* 0x0000000a06ab7c23 */ /* 0x100fe200080108ce */
[----:B------:R-:W-:Y:S01]  /*b2e0*/  PRMT R15, R19, 0x5410, R15 ;  /* 0x00005410130f7816 */ /* 0x000fe2000000000f */
[--C-:B------:R-:W-:Y:S01]  /*b2f0*/  FFMA.FTZ R169, R9, UR10, -R206.reuse ;  /* 0x0000000a09a97c23 */ /* 0x100fe200080108ce */
[----:B------:R-:W-:Y:S01]  /*b300*/  LOP3.LUT R5, R5, 0xff, RZ, 0xc0, !PT ;  /* 0x000000ff05057812 */ /* 0x000fe200078ec0ff */
[----:B------:R-:W-:Y:S01]  /*b310*/  FFMA.FTZ R195, R11, UR10, -R206 ;  /* 0x0000000a0bc37c23 */ /* 0x000fe200080108ce */
[----:B------:R-:W-:Y:S01]  /*b320*/  PRMT R13, R17, 0x5410, R12 ;  /* 0x00005410110d7816 */ /* 0x000fe2000000000c */
[----:B------:R-:W-:Y:S01]  /*b330*/  MUFU.EX2 R184, R184 ;  /* 0x000000b800b87308 */ /* 0x000fe20000000800 */
[----:B------:R-:W-:-:S02]  /*b340*/  LOP3.LUT R19, R4, 0xffff, RZ, 0xc0, !PT ;  /* 0x0000ffff04137812 */ /* 0x000fc400078ec0ff */
[----:B------:R-:W-:Y:S02]  /*b350*/  PRMT R20, R4, 0x7632, R20 ;  /* 0x0000763204147816 */ /* 0x000fe40000000014 */
[C---:B------:R-:W-:Y:S02]  /*b360*/  LOP3.LUT R17, R18.reuse, 0xffff, RZ, 0xc0, !PT ;  /* 0x0000ffff12117812 */ /* 0x040fe400078ec0ff */
[C---:B------:R-:W-:Y:S01]  /*b370*/  PRMT R7, R18.reuse, 0x7632, R7 ;  /* 0x0000763212077816 */ /* 0x040fe20000000007 */
[----:B------:R-:W-:Y:S01]  /*b380*/  MUFU.EX2 R187, R187 ;  /* 0x000000bb00bb7308 */ /* 0x000fe20000000800 */
[----:B------:R-:W-:Y:S02]  /*b390*/  PRMT R10, R5, 0x5410, R10 ;  /* 0x00005410050a7816 */ /* 0x000fe4000000000a */
[----:B------:R-:W-:Y:S02]  /*b3a0*/  LOP3.LUT R12, R18, 0xff, RZ, 0xc0, !PT ;  /* 0x000000ff120c7812 */ /* 0x000fe400078ec0ff */
[----:B------:R-:W-:-:S02]  /*b3b0*/  SHF.R.U32.HI R6, RZ, 0x18, R18 ;  /* 0x00000018ff067819 */ /* 0x000fc40000011612 */
[----:B------:R-:W-:Y:S01]  /*b3c0*/  LOP3.LUT R5, R4, 0xff, RZ, 0xc0, !PT ;  /* 0x000000ff04057812 */ /* 0x000fe200078ec0ff */
[----:B------:R-:W-:Y:S01]  /*b3d0*/  MUFU.EX2 R186, R186 ;  /* 0x000000ba00ba7308 */ /* 0x000fe20000000800 */
[----:B------:R-:W-:Y:S02]  /*b3e0*/  SHF.R.U32.HI R19, RZ, 0x8, R19 ;  /* 0x00000008ff137819 */ /* 0x000fe40000011613 */
[----:B------:R-:W-:Y:S02]  /*b3f0*/  LOP3.LUT R18, R20, 0xff, RZ, 0xc0, !PT ;  /* 0x000000ff14127812 */ /* 0x000fe400078ec0ff */
[----:B------:R-:W-:Y:S02]  /*b400*/  SHF.R.U32.HI R17, RZ, 0x8, R17 ;  /* 0x00000008ff117819 */ /* 0x000fe40000011611 */
[----:B-1----:R-:W-:Y:S01]  /*b410*/  LOP3.LUT R16, R16, 0xff, RZ, 0xc0, !PT ;  /* 0x000000ff10107812 */ /* 0x002fe200078ec0ff */
[----:B------:R-:W-:Y:S01]  /*b420*/  MUFU.EX2 R171, R171 ;  /* 0x000000ab00ab7308 */ /* 0x000fe20000000800 */
[----:B------:R-:W-:-:S02]  /*b430*/  SHF.R.U32.HI R4, RZ, 0x18, R4 ;  /* 0x00000018ff047819 */ /* 0x000fc40000011604 */
[----:B------:R-:W-:Y:S02]  /*b440*/  LOP3.LUT R7, R7, 0xff, RZ, 0xc0, !PT ;  /* 0x000000ff07077812 */ /* 0x000fe400078ec0ff */
[----:B------:R-:W-:Y:S02]  /*b450*/  LEA R220, R216, UR5, 0x1 ;  /* 0x00000005d8dc7c11 */ /* 0x000fe4000f8e08ff */
[----:B------:R-:W-:Y:S01]  /*b460*/  PRMT R5, R5, 0x5410, R19 ;  /* 0x0000541005057816 */ /* 0x000fe20000000013 */
[----:B------:R-:W-:Y:S01]  /*b470*/  MUFU.EX2 R170, R170 ;  /* 0x000000aa00aa7308 */ /* 0x000fe20000000800 */
[----:B------:R-:W-:Y:S01]  /*b480*/  PRMT R4, R18, 0x5410, R4 ;  /* 0x0000541012047816 */ /* 0x000fe20000000004 */
[----:B------:R-:W-:Y:S01]  /*b490*/  LDSM.16.MT88.4 R20, [R220+0xb000] ;  /* 0x00b00000dc14783b */ /* 0x000fe20000004200 */
[----:B------:R-:W-:Y:S02]  /*b4a0*/  PRMT R12, R12, 0x5410, R17 ;  /* 0x000054100c0c7816 */ /* 0x000fe40000000011 */
[----:B------:R-:W-:Y:S01]  /*b4b0*/  PRMT R9, R7, 0x5410, R6 ;  /* 0x0000541007097816 */ /* 0x000fe20000000006 */
[----:B------:R-:W-:Y:S01]  /*b4c0*/  FADD.FTZ R6, R200, -R14 ;  /* 0x8000000ec8067221 */ /* 0x000fe20000010000 */
[----:B------:R-:W-:Y:S01]  /*b4d0*/  LEA R172, R16, R16, 0x10 ;  /* 0x0000001010ac7211 */ /* 0x000fe200078e80ff */
[----:B------:R-:W-:Y:S01]  /*b4e0*/  MUFU.EX2 R169, R169 ;  /* 0x000000a900a97308 */ /* 0x000fe20000000800 */
[----:B------:R-:W1:Y:S01]  /*b4f0*/  LDSM.16.MT88.4 R16, [R220+0xa000] ;  /* 0x00a00000dc10783b */ /* 0x000e620000004200 */
[----:B------:R-:W-:Y:S01]  /*b500*/  FSEL R199, R167, RZ, P5 ;  /* 0x000000ffa7c77208 */ /* 0x000fe20002800000 */
[----:B------:R-:W-:Y:S01]  /*b510*/  FMUL.FTZ R6, R6, UR10 ;  /* 0x0000000a06067c20 */ /* 0x000fe20008410000 */
[----:B------:R-:W-:-:S02]  /*b520*/  FSEL R14, R166, RZ, P4 ;  /* 0x000000ffa60e7208 */ /* 0x000fc40002000000 */
[----:B------:R-:W-:Y:S01]  /*b530*/  FSEL R11, R165, RZ, P1 ;  /* 0x000000ffa50b7208 */ /* 0x000fe20000800000 */
[----:B------:R-:W-:Y:S01]  /*b540*/  FADD.FTZ R199, R203, -R199 ;  /* 0x800000c7cbc77221 */ /* 0x000fe20000010000 */
[----:B------:R3:W4:Y:S01]  /*b550*/  MUFU.EX2 R196, R6 ;  /* 0x0000000600c47308 */ /* 0x0007220000000800 */
[----:B------:R-:W-:Y:S01]  /*b560*/  FADD.FTZ R14, R202, -R14 ;  /* 0x8000000eca0e7221 */ /* 0x000fe20000010000 */
[----:B------:R-:W-:Y:S01]  /*b570*/  LOP3.LUT R7, R15, 0xff00ff, RZ, 0xc0, !PT ;  /* 0x00ff00ff0f077812 */ /* 0x000fe200078ec0ff */
[----:B------:R-:W-:Y:S01]  /*b580*/  FADD.FTZ R11, R201, -R11 ;  /* 0x8000000bc90b7221 */ /* 0x000fe20000010000 */
[----:B------:R-:W-:Y:S01]  /*b590*/  FMUL.FTZ R199, R199, UR10 ;  /* 0x0000000ac7c77c20 */ /* 0x000fe20008410000 */
[----:B------:R-:W-:Y:S01]  /*b5a0*/  FMUL.FTZ R198, R14, UR10 ;  /* 0x0000000a0ec67c20 */ /* 0x000fe20008410000 */
[--C-:B------:R-:W-:Y:S01]  /*b5b0*/  HSET2.LE.AND R10, R10, R172.reuse, PT ;  /* 0x000000ac0a0a7233 */ /* 0x100fe20003803000 */
[----:B------:R-:W-:Y:S01]  /*b5c0*/  FMUL.FTZ R11, R11, UR10 ;  /* 0x0000000a0b0b7c20 */ /* 0x000fe20008410000 */
[----:B------:R-:W-:Y:S01]  /*b5d0*/  MUFU.EX2 R195, R195 ;  /* 0x000000c300c37308 */ /* 0x000fe20000000800 */
[--C-:B------:R-:W-:Y:S01]  /*b5e0*/  HSET2.LE.AND R7, R7, R172.reuse, PT ;  /* 0x000000ac07077233 */ /* 0x100fe20003803000 */
[----:B------:R-:W-:Y:S01]  /*b5f0*/  FFMA.FTZ R203, R176, UR10, -R249 ;  /* 0x0000000ab0cb7c23 */ /* 0x000fe200080108f9 */
[----:B--2---:R-:W-:Y:S01]  /*b600*/  F2FP.F16.F32.PACK_AB R15, R188, R189 ;  /* 0x000000bdbc0f723e */ /* 0x004fe200000000ff */
[--C-:B------:R-:W-:Y:S01]  /*b610*/  FFMA.FTZ R245, R245, UR10, -R248.reuse ;  /* 0x0000000af5f57c23 */ /* 0x100fe200080108f8 */
[----:B------:R-:W-:Y:S01]  /*b620*/  F2FP.F16.F32.PACK_AB R14, R190, R191 ;  /* 0x000000bfbe0e723e */ /* 0x000fe200000000ff */
[----:B------:R-:W-:Y:S01]  /*b630*/  FFMA.FTZ R247, R247, UR10, -R248 ;  /* 0x0000000af7f77c23 */ /* 0x000fe200080108f8 */
[----:B------:R-:W-:Y:S01]  /*b640*/  LOP3.LUT R7, R15, R7, RZ, 0xc0, !PT ;  /* 0x000000070f077212 */ /* 0x000fe200078ec0ff */
[----:B------:R-:W2:Y:S01]  /*b650*/  MUFU.EX2 R199, R199 ;  /* 0x000000c700c77308 */ /* 0x000ea20000000800 */
[--C-:B---3--:R-:W-:Y:S01]  /*b660*/  HSET2.LE.AND R6, R13, R172.reuse, PT ;  /* 0x000000ac0d067233 */ /* 0x108fe20003803000 */
[-C--:B----4-:R-:W-:Y:S01]  /*b670*/  FMUL.FTZ R160, R160, R196.reuse ;  /* 0x000000c4a0a07220 */ /* 0x090fe20000410000 */
[----:B------:R-:W-:Y:S01]  /*b680*/  F2FP.F16.F32.PACK_AB R13, R192, R193 ;  /* 0x000000c1c00d723e */ /* 0x000fe200000000ff */
[-C--:B------:R-:W-:Y:S01]  /*b690*/  FMUL.FTZ R161, R161, R196.reuse ;  /* 0x000000c4a1a17220 */ /* 0x080fe20000410000 */
[--C-:B------:R-:W-:Y:S01]  /*b6a0*/  HSET2.LE.AND R9, R9, R172.reuse, PT ;  /* 0x000000ac09097233 */ /* 0x100fe20003803000 */
[----:B------:R-:W-:Y:S01]  /*b6b0*/  FMUL.FTZ R148, R148, R196 ;  /* 0x000000c494947220 */ /* 0x000fe20000410000 */
[----:B------:R-:W-:Y:S01]  /*b6c0*/  LOP3.LUT R6, R13, R6, RZ, 0xc0, !PT ;  /* 0x000000060d067212 */ /* 0x000fe200078ec0ff */
[----:B------:R-:W3:Y:S01]  /*b6d0*/  MUFU.EX2 R198, R198 ;  /* 0x000000c600c67308 */ /* 0x000ee20000000800 */
[--C-:B------:R-:W-:Y:S01]  /*b6e0*/  HSET2.LE.AND R13, R5, R172.reuse, PT ;  /* 0x000000ac050d7233 */ /* 0x100fe20003803000 */
[-C--:B------:R-:W-:Y:S01]  /*b6f0*/  FMUL.FTZ R149, R149, R196.reuse ;  /* 0x000000c495957220 */ /* 0x080fe20000410000 */
[--C-:B------:R-:W-:Y:S01]  /*b700*/  HSET2.LE.AND R5, R4, R172.reuse, PT ;  /* 0x000000ac04057233 */ /* 0x100fe20003803000 */
[----:B------:R-:W-:Y:S01]  /*b710*/  FMUL.FTZ R96, R96, R196 ;  /* 0x000000c460607220 */ /* 0x000fe20000410000 */
[----:B------:R-:W-:Y:S01]  /*b720*/  F2FP.F16.F32.PACK_AB R4, R194, R164 ;  /* 0x000000a4c204723e */ /* 0x000fe200000000ff */
[----:B------:R-:W-:Y:S01]  /*b730*/  FMUL.FTZ R97, R97, R196 ;  /* 0x000000c461617220 */ /* 0x000fe20000410000 */
[----:B------:R-:W-:Y:S01]  /*b740*/  F2FP.F16.F32.PACK_AB R15, R186, R187 ;  /* 0x000000bbba0f723e */ /* 0x000fe200000000ff */
[----:B------:R4:W1:Y:S01]  /*b750*/  MUFU.EX2 R197, R11 ;  /* 0x0000000b00c57308 */ /* 0x0008620000000800 */
[----:B------:R-:W-:Y:S01]  /*b760*/  LOP3.LUT R4, R4, R13, RZ, 0xc0, !PT ;  /* 0x0000000d04047212 */ /* 0x000fe200078ec0ff */
[-C--:B--2---:R-:W-:Y:S01]  /*b770*/  FMUL.FTZ R162, R162, R199.reuse ;  /* 0x000000c7a2a27220 */ /* 0x084fe20000410000 */
[--C-:B------:R-:W-:Y:S01]  /*b780*/  HSET2.LE.AND R13, R12, R172.reuse, PT ;  /* 0x000000ac0c0d7233 */ /* 0x100fe20003803000 */
[----:B------:R-:W-:Y:S01]  /*b790*/  FMUL.FTZ R163, R163, R199 ;  /* 0x000000c7a3a37220 */ /* 0x000fe20000410000 */
[----:B------:R-:W-:Y:S01]  /*b7a0*/  F2FP.F16.F32.PACK_AB R12, R184, R185 ;  /* 0x000000b9b80c723e */ /* 0x000fe200000000ff */
[----:B------:R-:W-:Y:S01]  /*b7b0*/  FMUL.FTZ R150, R150, R199 ;  /* 0x000000c796967220 */ /* 0x000fe20000410000 */
[----:B------:R-:W-:Y:S01]  /*b7c0*/  LOP3.LUT R5, R14, R5, RZ, 0xc0, !PT ;  /* 0x000000050e057212 */ /* 0x000fe200078ec0ff */
[----:B------:R-:W-:Y:S01]  /*b7d0*/  FMUL.FTZ R151, R151, R199 ;  /* 0x000000c797977220 */ /* 0x000fe20000410000 */
[----:B------:R-:W-:Y:S01]  /*b7e0*/  LOP3.LUT R10, R12, R10, RZ, 0xc0, !PT ;  /* 0x0000000a0c0a7212 */ /* 0x000fe200078ec0ff */
[-C--:B---3--:R-:W-:Y:S01]  /*b7f0*/  FMUL.FTZ R156, R156, R198.reuse ;  /* 0x000000c69c9c7220 */ /* 0x088fe20000410000 */
[----:B------:R-:W-:Y:S01]  /*b800*/  F2FP.F16.F32.PACK_AB R14, R170, R171 ;  /* 0x000000abaa0e723e */ /* 0x000fe200000000ff */
[-C--:B------:R-:W-:Y:S01]  /*b810*/  FMUL.FTZ R157, R157, R198.reuse ;  /* 0x000000c69d9d7220 */ /* 0x080fe20000410000 */
[----:B------:R-:W-:Y:S01]  /*b820*/  F2FP.F16.F32.PACK_AB R12, R195, R169 ;  /* 0x000000a9c30c723e */ /* 0x000fe200000000ff */
[-C--:B------:R-:W-:Y:S01]  /*b830*/  FMUL.FTZ R152, R152, R198.reuse ;  /* 0x000000c698987220 */ /* 0x080fe20000410000 */
[----:B------:R-:W-:Y:S01]  /*b840*/  SEL R202, R217, 0xffffffe0, !P6 ;  /* 0xffffffe0d9ca7807 */ /* 0x000fe20007000000 */
[----:B------:R-:W-:Y:S01]  /*b850*/  FMUL.FTZ R153, R153, R198 ;  /* 0x000000c699997220 */ /* 0x000fe20000410000 */
[----:B----4-:R-:W-:Y:S01]  /*b860*/  LOP3.LUT R11, R8, 0xff00ff, RZ, 0xc0, !PT ;  /* 0x00ff00ff080b7812 */ /* 0x010fe200078ec0ff */
[----:B-1----:R-:W-:Y:S01]  /*b870*/  FMUL.FTZ R158, R158, R197 ;  /* 0x000000c59e9e7220 */ /* 0x002fe20000410000 */
[----:B------:R-:W-:Y:S01]  /*b880*/  LOP3.LUT R8, R15, R13, RZ, 0xc0, !PT ;  /* 0x0000000d0f087212 */ /* 0x000fe200078ec0ff */
[----:B------:R-:W-:Y:S01]  /*b890*/  FMUL.FTZ R159, R159, R197 ;  /* 0x000000c59f9f7220 */ /* 0x000fe20000410000 */
[----:B------:R-:W-:Y:S01]  /*b8a0*/  LOP3.LUT R9, R14, R9, RZ, 0xc0, !PT ;  /* 0x000000090e097212 */ /* 0x000fe200078ec0ff */
[-C--:B------:R-:W-:Y:S01]  /*b8b0*/  FMUL.FTZ R154, R154, R197.reuse ;  /* 0x000000c59a9a7220 */ /* 0x080fe20000410000 */
[----:B------:R-:W-:Y:S01]  /*b8c0*/  HSET2.LE.AND R11, R11, R172, PT ;  /* 0x000000ac0b0b7233 */ /* 0x000fe20003803000 */
[----:B------:R-:W-:Y:S01]  /*b8d0*/  FMUL.FTZ R155, R155, R197 ;  /* 0x000000c59b9b7220 */ /* 0x000fe20000410000 */
[----:B------:R-:W-:Y:S01]  /*b8e0*/  IADD3 R200, PT, PT, R220, R202, RZ ;  /* 0x000000cadcc87210 */ /* 0x000fe20007ffe0ff */
[C---:B------:R-:W-:Y:S01]  /*b8f0*/  HMMA.16816.F32 R160, R4.reuse, R16, R160 ;  /* 0x0000001004a0723c */ /* 0x040fe200000018a0 */
[-C--:B------:R-:W-:Y:S01]  /*b900*/  FMUL.FTZ R92, R92, R198.reuse ;  /* 0x000000c65c5c7220 */ /* 0x080fe20000410000 */
[----:B------:R-:W-:Y:S01]  /*b910*/  LOP3.LUT R11, R12, R11, RZ, 0xc0, !PT ;  /* 0x0000000b0c0b7212 */ /* 0x000fe200078ec0ff */
[-C--:B------:R-:W-:Y:S01]  /*b920*/  FMUL.FTZ R93, R93, R198.reuse ;  /* 0x000000c65d5d7220 */ /* 0x080fe20000410000 */
        /* <DEDUP_REMOVED lines=12> */
[C---:B------:R-:W-:Y:S01]  /*b9f0*/  HMMA.16816.F32 R156, R8.reuse, R16, R156 ;  /* 0x00000010089c723c */ /* 0x040fe2000000189c */
[-C--:B------:R-:W-:Y:S01]  /*ba00*/  FMUL.FTZ R115, R115, R199.reuse ;  /* 0x000000c773737220 */ /* 0x080fe20000410000 */
[C---:B------:R-:W-:Y:S01]  /*ba10*/  IADD3 R233, PT, PT, R220.reuse, 0xa000, RZ ;  /* 0x0000a000dce97810 */ /* 0x040fe20007ffe0ff */
[----:B------:R-:W1:Y:S01]  /*ba20*/  LDSM.16.MT88.4 R12, [R200+0xa000] ;  /* 0x00a00000c80c783b */ /* 0x000e620000004200 */
[----:B------:R-:W-:Y:S01]  /*ba30*/  IADD3 R201, PT, PT, R220, 0xa040, RZ ;  /* 0x0000a040dcc97810 */ /* 0x000fe20007ffe0ff */
[-C--:B------:R-:W-:Y:S01]  /*ba40*/  FMUL.FTZ R52, R52, R196.reuse ;  /* 0x000000c434347220 */ /* 0x080fe20000410000 */
[----:B------:R-:W-:Y:S01]  /*ba50*/  @P0 IADD3 R201, PT, PT, R233, -0x40, RZ ;  /* 0xffffffc0e9c90810 */ /* 0x000fe20007ffe0ff */
[----:B------:R-:W-:Y:S01]  /*ba60*/  FMUL.FTZ R53, R53, R196 ;  /* 0x000000c435357220 */ /* 0x000fe20000410000 */
[C---:B------:R-:W-:Y:S01]  /*ba70*/  HMMA.16816.F32 R152, R8.reuse, R18, R152 ;  /* 0x000000120898723c */ /* 0x040fe20000001898 */
[----:B------:R-:W2:Y:S01]  /*ba80*/  LDSM.16.MT88.4 R16, [R200+0xb000] ;  /* 0x00b00000c810783b */ /* 0x000ea20000004200 */
[-C--:B------:R-:W-:Y:S01]  /*ba90*/  FMUL.FTZ R54, R54, R199.reuse ;  /* 0x000000c736367220 */ /* 0x080fe20000410000 */
[----:B------:R-:W-:Y:S01]  /*baa0*/  FMUL.FTZ R55, R55, R199 ;  /* 0x000000c737377220 */ /* 0x000fe20000410000 */
[-C--:B------:R-:W-:Y:S01]  /*bab0*/  FMUL.FTZ R56, R56, R198.reuse ;  /* 0x000000c638387220 */ /* 0x080fe20000410000 */
[----:B------:R-:W3:Y:S01]  /*bac0*/  LDSM.16.MT88.4 R32, [R201] ;  /* 0x00000000c920783b */ /* 0x000ee20000004200 */
[----:B------:R-:W-:Y:S01]  /*bad0*/  FMUL.FTZ R57, R57, R198 ;  /* 0x000000c639397220 */ /* 0x000fe20000410000 */
[-C--:B------:R-:W-:Y:S01]  /*bae0*/  FMUL.FTZ R58, R58, R197.reuse ;  /* 0x000000c53a3a7220 */ /* 0x080fe20000410000 */
[-C--:B------:R-:W-:Y:S01]  /*baf0*/  HMMA.16816.F32 R92, R8, R22.reuse, R92 ;  /* 0x00000016085c723c */ /* 0x080fe2000000185c */
        /* <DEDUP_REMOVED lines=8> */
[----:B------:R-:W-:-:S04]  /*bb80*/  IMAD.WIDE.U32 R22, R250, -0x2daee0ad, RZ ;  /* 0xd2511f53fa167825 */ /* 0x000fc800078e00ff */
        /* <DEDUP_REMOVED lines=15> */
[----:B------:R-:W4:Y:S01]  /*bc80*/  LDSM.16.MT88.4 R24, [R202] ;  /* 0x00000000ca18783b */ /* 0x000f220000004200 */
[-C--:B------:R-:W-:Y:S01]  /*bc90*/  FMUL.FTZ R100, R100, R196.reuse ;  /* 0x000000c464647220 */ /* 0x080fe20000410000 */
[----:B-1----:R-:W-:Y:S01]  /*bca0*/  HMMA.16816.F32 R36, R4, R12, R36 ;  /* 0x0000000c0424723c */ /* 0x002fe20000001824 */
[----:B------:R-:W-:Y:S01]  /*bcb0*/  FMUL.FTZ R101, R101, R196 ;  /* 0x000000c465657220 */ /* 0x000fe20000410000 */
[-C--:B------:R-:W-:Y:S01]  /*bcc0*/  FMUL.FTZ R102, R102, R199.reuse ;  /* 0x000000c766667220 */ /* 0x080fe20000410000 */
[----:B------:R-:W-:Y:S01]  /*bcd0*/  FMUL.FTZ R103, R103, R199 ;  /* 0x000000c767677220 */ /* 0x000fe20000410000 */
[-C--:B------:R-:W-:Y:S01]  /*bce0*/  FMUL.FTZ R60, R60, R198.reuse ;  /* 0x000000c63c3c7220 */ /* 0x080fe20000410000 */
[-C--:B------:R-:W-:Y:S01]  /*bcf0*/  FMUL.FTZ R61, R61, R198.reuse ;  /* 0x000000c63d3d7220 */ /* 0x080fe20000410000 */
[-C--:B------:R-:W-:Y:S01]  /*bd00*/  FMUL.FTZ R62, R62, R197.reuse ;  /* 0x000000c53e3e7220 */ /* 0x080fe20000410000 */
[-C--:B------:R-:W-:Y:S01]  /*bd10*/  FMUL.FTZ R63, R63, R197.reuse ;  /* 0x000000c53f3f7220 */ /* 0x080fe20000410000 */
[-C--:B--2---:R-:W-:Y:S01]  /*bd20*/  HMMA.16816.F32 R108, R8, R18.reuse, R108 ;  /* 0x00000012086c723c */ /* 0x084fe2000000186c */
        /* <DEDUP_REMOVED lines=8> */
[----:B------:R-:W-:Y:S01]  /*bdb0*/  LOP3.LUT R18, R210, UR6, R23, 0x96, !PT ;  /* 0x00000006d2127c12 */ /* 0x000fe2000f8e9617 */
[-C--:B------:R-:W-:Y:S01]  /*bdc0*/  FMUL.FTZ R78, R78, R197.reuse ;  /* 0x000000c54e4e7220 */ /* 0x080fe20000410000 */
[----:B------:R1:W5:Y:S01]  /*bdd0*/  LDL.LU.64 R210, [R1] ;  /* 0x0000000001d27983 */ /* 0x0003620000300a00 */
        /* <DEDUP_REMOVED lines=8> */
[----:B------:R-:W-:Y:S01]  /*be60*/  FMUL.FTZ R119, R119, R197 ;  /* 0x000000c577777220 */ /* 0x000fe20000410000 */
[-C--:B------:R-:W-:Y:S01]  /*be70*/  FMUL.FTZ R140, R140, R198.reuse ;  /* 0x000000c68c8c7220 */ /* 0x080fe20000410000 */
[-C--:B------:R-:W-:Y:S01]  /*be80*/  FMUL.FTZ R141, R141, R198.reuse ;  /* 0x000000c68d8d7220 */ /* 0x080fe20000410000 */
[----:B------:R-:W-:Y:S01]  /*be90*/  FMUL.FTZ R124, R124, R198 ;  /* 0x000000c67c7c7220 */ /* 0x000fe20000410000 */
[C---:B------:R-:W-:Y:S01]  /*bea0*/  HMMA.16816.F32 R56, R8.reuse, R32, R56 ;  /* 0x000000200838723c */ /* 0x040fe20000001838 */
[----:B------:R-:W-:Y:S01]  /*beb0*/  MOV R32, R30 ;  /* 0x0000001e00207202 */ /* 0x000fe20000000f00 */
[-C--:B------:R-:W-:Y:S01]  /*bec0*/  FMUL.FTZ R125, R125, R198.reuse ;  /* 0x000000c67d7d7220 */ /* 0x080fe20000410000 */
[----:B------:R-:W-:Y:S01]  /*bed0*/  MOV R33, R31 ;  /* 0x0000001f00217202 */ /* 0x000fe20000000f00 */
[-C--:B------:R-:W-:Y:S01]  /*bee0*/  FMUL.FTZ R142, R142, R197.reuse ;  /* 0x000000c58e8e7220 */ /* 0x080fe20000410000 */
[----:B------:R-:W-:Y:S01]  /*bef0*/  LDSM.16.MT88.4 R28, [R202+0x1000] ;  /* 0x00100000ca1c783b */ /* 0x000fe20000004200 */
[-C--:B------:R-:W-:Y:S01]  /*bf00*/  FMUL.FTZ R143, R143, R197.reuse ;  /* 0x000000c58f8f7220 */ /* 0x080fe20000410000 */
[-C--:B------:R-:W-:Y:S01]  /*bf10*/  FMUL.FTZ R128, R128, R198.reuse ;  /* 0x000000c680807220 */ /* 0x080fe20000410000 */
[C---:B------:R-:W-:Y:S01]  /*bf20*/  HMMA.16816.F32 R40, R8.reuse, R12, R40 ;  /* 0x0000000c0828723c */ /* 0x040fe20000001828 */
[----:B------:R-:W-:Y:S01]  /*bf30*/  FMUL.FTZ R129, R129, R198 ;  /* 0x000000c681817220 */ /* 0x000fe20000410000 */
[-C--:B------:R-:W-:Y:S01]  /*bf40*/  FMUL.FTZ R126, R126, R197.reuse ;  /* 0x000000c57e7e7220 */ /* 0x080fe20000410000 */
[-C--:B------:R-:W-:Y:S01]  /*bf50*/  FMUL.FTZ R127, R127, R197.reuse ;  /* 0x000000c57f7f7220 */ /* 0x080fe20000410000 */
[-C--:B------:R-:W-:Y:S01]  /*bf60*/  FMUL.FTZ R130, R130, R197.reuse ;  /* 0x000000c582827220 */ /* 0x080fe20000410000 */
[----:B------:R-:W-:Y:S01]  /*bf70*/  FMUL.FTZ R131, R131, R197 ;  /* 0x000000c583837220 */ /* 0x000fe20000410000 */
[-C--:B------:R-:W-:Y:S01]  /*bf80*/  FMUL.FTZ R84, R84, R196.reuse ;  /* 0x000000c454547220 */ /* 0x080fe20000410000 */
[-C--:B------:R-:W-:Y:S01]  /*bf90*/  FMUL.FTZ R85, R85, R196.reuse ;  /* 0x000000c455557220 */ /* 0x080fe20000410000 */
[-C--:B------:R-:W-:Y:S01]  /*bfa0*/  HMMA.16816.F32 R44, R8, R14.reuse, R44 ;  /* 0x0000000e082c723c */ /* 0x080fe2000000182c */
[-C--:B------:R-:W-:Y:S01]  /*bfb0*/  FMUL.FTZ R86, R86, R199.reuse ;  /* 0x000000c756567220 */ /* 0x080fe20000410000 */
[-C--:B------:R-:W-:Y:S01]  /*bfc0*/  FMUL.FTZ R87, R87, R199.reuse ;  /* 0x000000c757577220 */ /* 0x080fe20000410000 */
[-C--:B------:R-:W-:Y:S01]  /*bfd0*/  FMUL.FTZ R68, R68, R196.reuse ;  /* 0x000000c444447220 */ /* 0x080fe20000410000 */
[-C--:B------:R-:W-:Y:S01]  /*bfe0*/  FMUL.FTZ R69, R69, R196.reuse ;  /* 0x000000c445457220 */ /* 0x080fe20000410000 */
[-C--:B------:R-:W-:Y:S01]  /*bff0*/  FMUL.FTZ R70, R70, R199.reuse ;  /* 0x000000c746467220 */ /* 0x080fe20000410000 */
[-C--:B------:R-:W-:Y:S01]  /*c000*/  FMUL.FTZ R71, R71, R199.reuse ;  /* 0x000000c747477220 */ /* 0x080fe20000410000 */
[--C-:B------:R-:W-:Y:S01]  /*c010*/  FFMA.FTZ R244, R244, UR10, -R248.reuse ;  /* 0x0000000af4f47c23 */ /* 0x100fe200080108f8 */
[----:B------:R-:W-:Y:S01]  /*c020*/  HMMA.16816.F32 R48, R4, R14, R48 ;  /* 0x0000000e0430723c */ /* 0x000fe20000001830 */
[----:B------:R-:W2:Y:S01]  /*c030*/  LDSM.16.MT88.4 R12, [R201+0x1000] ;  /* 0x00100000c90c783b */ /* 0x000ea20000004200 */
[----:B------:R-:W-:Y:S01]  /*c040*/  FFMA.FTZ R246, R246, UR10, -R248 ;  /* 0x0000000af6f67c23 */ /* 0x000fe200080108f8 */
[----:B------:R-:W-:Y:S01]  /*c050*/  FFMA.FTZ R249, R179, UR10, -R249 ;  /* 0x0000000ab3f97c23 */ /* 0x000fe200080108f9 */
[--C-:B------:R-:W-:Y:S01]  /*c060*/  FFMA.FTZ R224, R224, UR10, -R252.reuse ;  /* 0x0000000ae0e07c23 */ /* 0x100fe200080108fc */
[----:B------:R-:W-:Y:S01]  /*c070*/  FFMA.FTZ R225, R225, UR10, -R252 ;  /* 0x0000000ae1e17c23 */ /* 0x000fe200080108fc */
[-C--:B------:R-:W-:Y:S01]  /*c080*/  FMUL.FTZ R144, R144, R196.reuse ;  /* 0x000000c490907220 */ /* 0x080fe20000410000 */
[----:B------:R-:W-:Y:S01]  /*c090*/  FMUL.FTZ R145, R145, R196 ;  /* 0x000000c491917220 */ /* 0x000fe20000410000 */
[-C--:B------:R-:W-:Y:S01]  /*c0a0*/  HMMA.16816.F32 R104, R8, R16.reuse, R104 ;  /* 0x000000100868723c */ /* 0x080fe20000001868 */
[-C--:B------:R-:W-:Y:S01]  /*c0b0*/  FMUL.FTZ R146, R146, R199.reuse ;  /* 0x000000c792927220 */ /* 0x080fe20000410000 */
[----:B------:R-:W-:Y:S01]  /*c0c0*/  FMUL.FTZ R147, R147, R199 ;  /* 0x000000c793937220 */ /* 0x000fe20000410000 */
[----:B------:R-:W-:Y:S01]  /*c0d0*/  FFMA.FTZ R173, R173, UR10, -R206 ;  /* 0x0000000aadad7c23 */ /* 0x000fe200080108ce */
[--C-:B------:R-:W-:Y:S01]  /*c0e0*/  FFMA.FTZ R204, R204, UR10, -R252.reuse ;  /* 0x0000000acccc7c23 */ /* 0x100fe200080108fc */
[----:B------:R-:W-:Y:S01]  /*c0f0*/  FFMA.FTZ R205, R205, UR10, -R252 ;  /* 0x0000000acdcd7c23 */ /* 0x000fe200080108fc */
[----:B------:R-:W-:Y:S01]  /*c100*/  FFMA.FTZ R175, R175, UR10, -R206 ;  /* 0x0000000aafaf7c23 */ /* 0x000fe200080108ce */
[----:B------:R-:W-:Y:S01]  /*c110*/  MUFU.EX2 R245, R245 ;  /* 0x000000f500f57308 */ /* 0x000fe20000000800 */
[----:B------:R-:W-:Y:S01]  /*c120*/  HMMA.16816.F32 R100, R4, R16, R100 ;  /* 0x000000100464723c */ /* 0x000fe20000001864 */
[----:B------:R-:W-:-:S04]  /*c130*/  IMAD.WIDE.U32 R16, R251, -0x2daee0ad, RZ ;  /* 0xd2511f53fb107825 */ /* 0x000fc800078e00ff */
[-C--:B------:R-:W-:Y:S01]  /*c140*/  FMUL.FTZ R120, R120, R196.reuse ;  /* 0x000000c478787220 */ /* 0x080fe20000410000 */
[-C--:B------:R-:W-:Y:S01]  /*c150*/  FMUL.FTZ R121, R121, R196.reuse ;  /* 0x000000c479797220 */ /* 0x080fe20000410000 */
[-C--:B------:R-:W-:Y:S01]  /*c160*/  FMUL.FTZ R64, R64, R196.reuse ;  /* 0x000000c440407220 */ /* 0x080fe20000410000 */
[-C--:B------:R-:W-:Y:S01]  /*c170*/  FMUL.FTZ R65, R65, R196.reuse ;  /* 0x000000c441417220 */ /* 0x080fe20000410000 */
[----:B------:R-:W-:Y:S01]  /*c180*/  LOP3.LUT R17, R32, UR6, R17, 0x96, !PT ;  /* 0x0000000620117c12 */ /* 0x000fe2000f8e9611 */
[----:B------:R-:W3:Y:S01]  /*c190*/  MUFU.EX2 R247, R247 ;  /* 0x000000f700f77308 */ /* 0x000ee20000000800 */
[C---:B------:R-:W-:Y:S01]  /*c1a0*/  HMMA.16816.F32 R60, R8.reuse, R34, R60 ;  /* 0x00000022083c723c */ /* 0x040fe2000000183c */
[-C--:B------:R-:W-:Y:S01]  /*c1b0*/  FMUL.FTZ R122, R122, R199.reuse ;  /* 0x000000c77a7a7220 */ /* 0x080fe20000410000 */
[-C--:B------:R-:W-:Y:S01]  /*c1c0*/  FMUL.FTZ R123, R123, R199.reuse ;  /* 0x000000c77b7b7220 */ /* 0x080fe20000410000 */
[-C--:B------:R-:W-:Y:S01]  /*c1d0*/  FMUL.FTZ R66, R66, R199.reuse ;  /* 0x000000c742427220 */ /* 0x080fe20000410000 */
[-C--:B------:R-:W-:Y:S01]  /*c1e0*/  FMUL.FTZ R67, R67, R199.reuse ;  /* 0x000000c743437220 */ /* 0x080fe20000410000 */
[-C--:B------:R-:W-:Y:S01]  /*c1f0*/  FMUL.FTZ R80, R80, R196.reuse ;  /* 0x000000c450507220 */ /* 0x080fe20000410000 */
[----:B------:R-:W-:Y:S01]  /*c200*/  FMUL.FTZ R81, R81, R196 ;  /* 0x000000c451517220 */ /* 0x000fe20000410000 */
[----:B------:R-:W-:Y:S01]  /*c210*/  MUFU.EX2 R203, R203 ;  /* 0x000000cb00cb7308 */ /* 0x000fe20000000800 */
[----:B----4-:R-:W-:Y:S01]  /*c220*/  HMMA.16816.F32 R72, R8, R24, R72 ;  /* 0x000000180848723c */ /* 0x010fe20000001848 */
[-C--:B------:R-:W-:Y:S01]  /*c230*/  FMUL.FTZ R82, R82, R199.reuse ;  /* 0x000000c752527220 */ /* 0x080fe20000410000 */
[----:B------:R-:W-:-:S06]  /*c240*/  FMUL.FTZ R83, R83, R199 ;  /* 0x000000c753537220 */ /* 0x000fcc0000410000 */
[C---:B------:R-:W-:Y:S08]  /*c250*/  HMMA.16816.F32 R76, R8.reuse, R26, R76 ;  /* 0x0000001a084c723c */ /* 0x040ff0000000184c */
[C---:B------:R-:W-:Y:S08]  /*c260*/  HMMA.16816.F32 R88, R8.reuse, R20, R88 ;  /* 0x000000140858723c */ /* 0x040ff00000001858 */
[C---:B--2---:R-:W-:Y:S08]  /*c270*/  HMMA.16816.F32 R116, R8.reuse, R12, R116 ;  /* 0x0000000c0874723c */ /* 0x044ff00000001874 */
[C---:B------:R-:W-:Y:S08]  /*c280*/  HMMA.16816.F32 R140, R8.reuse, R14, R140 ;  /* 0x0000000e088c723c */ /* 0x040ff0000000188c */
[C---:B------:R-:W-:Y:S08]  /*c290*/  HMMA.16816.F32 R124, R8.reuse, R28, R124 ;  /* 0x0000001c087c723c */ /* 0x040ff0000000187c */
[----:B------:R-:W-:Y:S01]  /*c2a0*/  HMMA.16816.F32 R128, R8, R30, R128 ;  /* 0x0000001e0880723c */ /* 0x000fe20000001880 */
[----:B------:R-:W-:-:S02]  /*c2b0*/  PRMT R10, R16, 0x7773, RZ ;  /* 0x00007773100a7816 */ /* 0x000fc400000000ff */
[----:B------:R-:W-:-:S05]  /*c2c0*/  PRMT R19, R22, 0x7771, RZ ;  /* 0x0000777116137816 */ /* 0x000fca00000000ff */
[C---:B------:R-:W-:Y:S01]  /*c2d0*/  HMMA.16816.F32 R84, R4.reuse, R20, R84 ;  /* 0x000000140454723c */ /* 0x040fe20000001854 */
[----:B------:R-:W-:Y:S01]  /*c2e0*/  PRMT R11, R16, 0x7772, RZ ;  /* 0x00007772100b7816 */ /* 0x000fe200000000ff */
[--C-:B------:R-:W-:Y:S01]  /*c2f0*/  FFMA.FTZ R248, R174, UR10, -R206.reuse ;  /* 0x0000000aaef87c23 */ /* 0x100fe200080108ce */
[----:B------:R-:W-:Y:S01]  /*c300*/  MOV R8, R16 ;  /* 0x0000001000087202 */ /* 0x000fe20000000f00 */
[----:B------:R-:W-:Y:S01]  /*c310*/  FFMA.FTZ R250, R207, UR10, -R206 ;  /* 0x0000000acffa7c23 */ /* 0x000fe200080108ce */
[----:B------:R-:W-:Y:S01]  /*c320*/  PRMT R11, R11, 0x5410, R10 ;  /* 0x000054100b0b7816 */ /* 0x000fe2000000000a */
[----:B------:R-:W-:Y:S01]  /*c330*/  MUFU.EX2 R249, R249 ;  /* 0x000000f900f97308 */ /* 0x000fe20000000800 */
[----:B------:R-:W-:Y:S01]  /*c340*/  PRMT R9, R16, 0x7771, RZ ;  /* 0x0000777110097816 */ /* 0x000fe200000000ff */
[----:B------:R-:W-:Y:S01]  /*c350*/  HMMA.16816.F32 R68, R4, R24, R68 ;  /* 0x000000180444723c */ /* 0x000fe20000001844 */
[----:B------:R-:W-:Y:S02]  /*c360*/  MOV R20, R22 ;  /* 0x0000001600147202 */ /* 0x000fe40000000f00 */
[----:B------:R-:W-:-:S02]  /*c370*/  LOP3.LUT R10, R8, 0xff, RZ, 0xc0, !PT ;  /* 0x000000ff080a7812 */ /* 0x000fc400078ec0ff */
[----:B------:R-:W-:Y:S01]  /*c380*/  LOP3.LUT R8, R20, 0xff, RZ, 0xc0, !PT ;  /* 0x000000ff14087812 */ /* 0x000fe200078ec0ff */
[----:B------:R-:W2:Y:S01]  /*c390*/  MUFU.EX2 R24, R178 ;  /* 0x000000b200187308 */ /* 0x000ea20000000800 */
[----:B------:R-:W-:Y:S01]  /*c3a0*/  PRMT R9, R10, 0x5410, R9 ;  /* 0x000054100a097816 */ /* 0x000fe20000000009 */
[----:B------:R-:W-:Y:S01]  /*c3b0*/  HMMA.16816.F32 R144, R4, R12, R144 ;  /* 0x0000000c0490723c */ /* 0x000fe20000001890 */
[C---:B------:R-:W-:Y:S02]  /*c3c0*/  LOP3.LUT R10, R17.reuse, 0xffff, RZ, 0xc0, !PT ;  /* 0x0000ffff110a7812 */ /* 0x040fe400078ec0ff */
[----:B------:R-:W-:Y:S02]  /*c3d0*/  PRMT R8, R8, 0x5410, R19 ;  /* 0x0000541008087816 */ /* 0x000fe40000000013 */
[----:B------:R-:W-:Y:S01]  /*c3e0*/  SHF.R.U32.HI R10, RZ, 0x8, R10 ;  /* 0x00000008ff0a7819 */ /* 0x000fe2000001160a */
[----:B------:R-:W-:Y:S01]  /*c3f0*/  MUFU.EX2 R224, R224 ;  /* 0x000000e000e07308 */ /* 0x000fe20000000800 */
[----:B------:R-:W-:-:S07]  /*c400*/  LOP3.LUT R19, R17, 0xff, RZ, 0xc0, !PT ;  /* 0x000000ff11137812 */ /* 0x000fce00078ec0ff */
[----:B------:R-:W4:Y:S01]  /*c410*/  MUFU.EX2 R225, R225 ;  /* 0x000000e100e17308 */ /* 0x000f220000000800 */
[----:B------:R-:W-:-:S07]  /*c420*/  PRMT R10, R19, 0x5410, R10 ;  /* 0x00005410130a7816 */ /* 0x000fce000000000a */
        /* <DEDUP_REMOVED lines=15> */
[----:B---3--:R-:W-:Y:S01]  /*c520*/  F2FP.F16.F32.PACK_AB R176, R247, R245 ;  /* 0x000000f5f7b0723e */ /* 0x008fe200000000ff */
[-C--:B------:R-:W-:Y:S01]  /*c530*/  FMUL.FTZ R137, R137, R196.reuse ;  /* 0x000000c489897220 */ /* 0x080fe20000410000 */
[-C--:B------:R-:W-:Y:S01]  /*c540*/  FMUL.FTZ R138, R138, R199.reuse ;  /* 0x000000c78a8a7220 */ /* 0x080fe20000410000 */
[-C--:B------:R-:W-:Y:S01]  /*c550*/  FMUL.FTZ R139, R139, R199.reuse ;  /* 0x000000c78b8b7220 */ /* 0x080fe20000410000 */
[-C--:B------:R-:W-:Y:S01]  /*c560*/  FMUL.FTZ R132, R132, R196.reuse ;  /* 0x000000c484847220 */ /* 0x080fe20000410000 */
[----:B------:R-:W3:Y:S01]  /*c570*/  MUFU.EX2 R206, R173 ;  /* 0x000000ad00ce7308 */ /* 0x000ee20000000800 */
[----:B------:R-:W-:Y:S01]  /*c580*/  SHF.R.U32.HI R20, RZ, 0x8, R12 ;  /* 0x00000008ff147819 */ /* 0x000fe2000001160c */
[----:B------:R-:W-:Y:S01]  /*c590*/  FMUL.FTZ R133, R133, R196 ;  /* 0x000000c485857220 */ /* 0x000fe20000410000 */
[----:B------:R-:W-:Y:S01]  /*c5a0*/  SHF.R.U32.HI R18, RZ, 0x18, R18 ;  /* 0x00000018ff127819 */ /* 0x000fe20000011612 */
[-C--:B------:R-:W-:Y:S01]  /*c5b0*/  FMUL.FTZ R134, R134, R199.reuse ;  /* 0x000000c786867220 */ /* 0x080fe20000410000 */
[----:B------:R-:W-:Y:S01]  /*c5c0*/  LOP3.LUT R12, R13, 0xff, RZ, 0xc0, !PT ;  /* 0x000000ff0d0c7812 */ /* 0x000fe200078ec0ff */
[----:B------:R-:W-:Y:S01]  /*c5d0*/  FMUL.FTZ R135, R135, R199 ;  /* 0x000000c787877220 */ /* 0x000fe20000410000 */
[----:B------:R-:W-:Y:S01]  /*c5e0*/  HMMA.16816.F32 R64, R4, R34, R64 ;  /* 0x000000220440723c */ /* 0x000fe20000001840 */
[----:B------:R-:W-:Y:S01]  /*c5f0*/  MUFU.EX2 R207, R175 ;  /* 0x000000af00cf7308 */ /* 0x000fe20000000800 */
[C---:B------:R-:W-:Y:S01]  /*c600*/  PRMT R21, R22.reuse, 0x7773, RZ ;  /* 0x0000777316157816 */ /* 0x040fe200000000ff */
[----:B------:R-:W-:Y:S01]  /*c610*/  LDSM.16.MT88.4 R32, [R200+0xb800] ;  /* 0x00b80000c820783b */ /* 0x000fe20000004200 */
[----:B------:R-:W-:-:S04]  /*c620*/  PRMT R16, R22, 0x7772, RZ ;  /* 0x0000777216107816 */ /* 0x000fc800000000ff */
[----:B------:R-:W-:Y:S01]  /*c630*/  HMMA.16816.F32 R80, R4, R26, R80 ;  /* 0x0000001a0450723c */ /* 0x000fe20000001850 */
[----:B------:R-:W1:Y:S01]  /*c640*/  MUFU.EX2 R250, R250 ;  /* 0x000000fa00fa7308 */ /* 0x000e620000000800 */
[----:B------:R-:W-:Y:S02]  /*c650*/  PRMT R13, R19, 0x5410, R20 ;  /* 0x00005410130d7816 */ /* 0x000fe40000000014 */
[----:B------:R-:W-:Y:S02]  /*c660*/  PRMT R12, R12, 0x5410, R18 ;  /* 0x000054100c0c7816 */ /* 0x000fe40000000012 */
[----:B------:R-:W-:Y:S02]  /*c670*/  LOP3.LUT R11, R11, 0xff00ff, RZ, 0xc0, !PT ;  /* 0x00ff00ff0b0b7812 */ /* 0x000fe400078ec0ff */
[----:B------:R-:W-:Y:S02]  /*c680*/  PRMT R16, R16, 0x5410, R21 ;  /* 0x0000541010107816 */ /* 0x000fe40000000015 */
[----:B--2---:R-:W-:-:S02]  /*c690*/  MOV R252, R24 ;  /* 0x0000001800fc7202 */ /* 0x004fc40000000f00 */
[--C-:B------:R-:W-:Y:S02]  /*c6a0*/  HSET2.LE.AND R178, R8, R172.reuse, PT ;  /* 0x000000ac08b27233 */ /* 0x100fe40003803000 */
[--C-:B------:R-:W-:Y:S02]  /*c6b0*/  HSET2.LE.AND R14, R9, R172.reuse, PT ;  /* 0x000000ac090e7233 */ /* 0x100fe40003803000 */
[----:B----4-:R-:W-:Y:S01]  /*c6c0*/  F2FP.F16.F32.PACK_AB R15, R225, R224 ;  /* 0x000000e0e10f723e */ /* 0x010fe200000000ff */
[----:B------:R-:W-:Y:S01]  /*c6d0*/  HMMA.16816.F32 R136, R4, R28, R136 ;  /* 0x0000001c0488723c */ /* 0x000fe20000001888 */
[--C-:B------:R-:W-:Y:S01]  /*c6e0*/  HSET2.LE.AND R11, R11, R172.reuse, PT ;  /* 0x000000ac0b0b7233 */ /* 0x100fe20003803000 */
[----:B------:R-:W2:Y:S01]  /*c6f0*/  LDSM.16.MT88.4 R20, [R220+0xa800] ;  /* 0x00a80000dc14783b */ /* 0x000ea20000004200 */
[--C-:B------:R-:W-:Y:S02]  /*c700*/  HSET2.LE.AND R8, R10, R172.reuse, PT ;  /* 0x000000ac0a087233 */ /* 0x100fe40003803000 */
[--C-:B------:R-:W-:Y:S01]  /*c710*/  HSET2.LE.AND R13, R13, R172.reuse, PT ;  /* 0x000000ac0d0d7233 */ /* 0x100fe20003803000 */
[----:B------:R-:W-:Y:S01]  /*c720*/  LDSM.16.MT88.4 R24, [R201+0x1800] ;  /* 0x00180000c918783b */ /* 0x000fe20000004200 */
[----:B------:R-:W-:-:S02]  /*c730*/  HSET2.LE.AND R12, R12, R172, PT ;  /* 0x000000ac0c0c7233 */ /* 0x000fc40003803000 */
[----:B------:R-:W-:Y:S02]  /*c740*/  LOP3.LUT R16, R16, 0xff00ff, RZ, 0xc0, !PT ;  /* 0x00ff00ff10107812 */ /* 0x000fe400078ec0ff */
[----:B------:R-:W-:Y:S02]  /*c750*/  F2FP.F16.F32.PACK_AB R10, R249, R252 ;  /* 0x000000fcf90a723e */ /* 0x000fe400000000ff */
[----:B---3--:R-:W-:Y:S02]  /*c760*/  F2FP.F16.F32.PACK_AB R177, R206, R248 ;  /* 0x000000f8ceb1723e */ /* 0x008fe400000000ff */
[----:B------:R-:W-:Y:S02]  /*c770*/  LOP3.LUT R10, R10, R14, RZ, 0xc0, !PT ;  /* 0x0000000e0a0a7212 */ /* 0x000fe400078ec0ff */
[----:B------:R-:W-:Y:S02]  /*c780*/  LOP3.LUT R11, R15, R11, RZ, 0xc0, !PT ;  /* 0x0000000b0f0b7212 */ /* 0x000fe400078ec0ff */
[----:B------:R-:W-:-:S02]  /*c790*/  LOP3.LUT R176, R176, R13, RZ, 0xc0, !PT ;  /* 0x0000000db0b07212 */ /* 0x000fc400078ec0ff */
[----:B------:R-:W-:Y:S02]  /*c7a0*/  LOP3.LUT R177, R177, R12, RZ, 0xc0, !PT ;  /* 0x0000000cb1b17212 */ /* 0x000fe400078ec0ff */
[--C-:B------:R-:W-:Y:S02]  /*c7b0*/  HSET2.LE.AND R179, R16, R172.reuse, PT ;  /* 0x000000ac10b37233 */ /* 0x100fe40003803000 */
[----:B------:R-:W-:Y:S02]  /*c7c0*/  HSET2.LE.AND R9, R17, R172, PT ;  /* 0x000000ac11097233 */ /* 0x000fe40003803000 */
[----:B------:R-:W-:Y:S01]  /*c7d0*/  F2FP.F16.F32.PACK_AB R15, R251, R203 ;  /* 0x000000cbfb0f723e */ /* 0x000fe200000000ff */
[----:B------:R-:W-:Y:S01]  /*c7e0*/  HMMA.16816.F32 R4, R4, R30, R132 ;  /* 0x0000001e0404723c */ /* 0x000fe20000001884 */
[----:B------:R-:W-:Y:S01]  /*c7f0*/  F2FP.F16.F32.PACK_AB R14, R205, R204 ;  /* 0x000000cccd0e723e */ /* 0x000fe200000000ff */
[----:B------:R-:W3:Y:S01]  /*c800*/  LDSM.16.MT88.4 R132, [R202+0x1800] ;  /* 0x00180000ca84783b */ /* 0x000ee20000004200 */
[----:B------:R-:W-:-:S02]  /*c810*/  F2FP.F16.F32.PACK_AB R13, R246, R244 ;  /* 0x000000f4f60d723e */ /* 0x000fc400000000ff */
[----:B-1----:R-:W-:Y:S01]  /*c820*/  F2FP.F16.F32.PACK_AB R12, R250, R207 ;  /* 0x000000cffa0c723e */ /* 0x002fe200000000ff */
[----:B------:R-:W1:Y:S01]  /*c830*/  LDSM.16.MT88.4 R172, [R200+0xa800] ;  /* 0x00a80000c8ac783b */ /* 0x000e620000004200 */
[----:B------:R-:W-:Y:S02]  /*c840*/  LOP3.LUT R8, R15, R8, RZ, 0xc0, !PT ;  /* 0x000000080f087212 */ /* 0x000fe400078ec0ff */
[----:B------:R-:W-:Y:S01]  /*c850*/  LOP3.LUT R9, R14, R9, RZ, 0xc0, !PT ;  /* 0x000000090e097212 */ /* 0x000fe200078ec0ff */
[----:B------:R-:W4:Y:S01]  /*c860*/  LDSM.16.MT88.4 R28, [R201+0x800] ;  /* 0x00080000c91c783b */ /* 0x000f220000004200 */
[----:B------:R-:W-:Y:S02]  /*c870*/  LOP3.LUT R178, R13, R178, RZ, 0xc0, !PT ;  /* 0x000000b20db27212 */ /* 0x000fe400078ec0ff */
[----:B------:R-:W-:Y:S01]  /*c880*/  LOP3.LUT R179, R12, R179, RZ, 0xc0, !PT ;  /* 0x000000b30cb37212 */ /* 0x000fe200078ec0ff */
[----:B------:R-:W4:Y:S04]  /*c890*/  LDSM.16.MT88.4 R16, [R202+0x800] ;  /* 0x00080000ca10783b */ /* 0x000f280000004200 */
        /* <DEDUP_REMOVED lines=13> */
[----:B--2---:R-:W-:Y:S01]  /*c970*/  HMMA.16816.F32 R156, R176, R20, R156 ;  /* 0x00000014b09c723c */ /* 0x004fe2000000189c */
[----:B------:R-:W-:Y:S01]  /*c980*/  FADD.FTZ R164, R192, R164 ;  /* 0x000000a4c0a47221 */ /* 0x000fe20000010000 */
[----:B------:R-:W-:Y:S01]  /*c990*/  FADD.FTZ R191, R188, R191 ;  /* 0x000000bfbcbf7221 */ /* 0x000fe20000010000 */
[----:B------:R-:W-:Y:S01]  /*c9a0*/  FADD.FTZ R187, R184, R187 ;  /* 0x000000bbb8bb7221 */ /* 0x000fe20000010000 */
[----:B------:R-:W-:-:S04]  /*c9b0*/  FADD.FTZ R171, R195, R171 ;  /* 0x000000abc3ab7221 */ /* 0x000fc80000010000 */
[----:B------:R-:W-:Y:S01]  /*c9c0*/  HMMA.16816.F32 R152, R176, R22, R152 ;  /* 0x00000016b098723c */ /* 0x000fe20000001898 */
[----:B------:R-:W-:-:S07]  /*c9d0*/  FADD.FTZ R164, R203, R164 ;  /* 0x000000a4cba47221 */ /* 0x000fce0000010000 */
[----:B---3--:R-:W-:Y:S01]  /*c9e0*/  HMMA.16816.F32 R124, R176, R132, R124 ;  /* 0x00000084b07c723c */ /* 0x008fe2000000187c */
[----:B------:R-:W-:-:S07]  /*c9f0*/  FADD.FTZ R191, R204, R191 ;  /* 0x000000bfccbf7221 */ /* 0x000fce0000010000 */
[----:B------:R-:W-:Y:S01]  /*ca00*/  HMMA.16816.F32 R128, R176, R134, R128 ;  /* 0x00000086b080723c */ /* 0x000fe20000001880 */
[----:B------:R-:W-:-:S07]  /*ca10*/  FADD.FTZ R187, R245, R187 ;  /* 0x000000bbf5bb7221 */ /* 0x000fce0000010000 */
[----:B------:R-:W-:Y:S01]  /*ca20*/  HMMA.16816.F32 R136, R8, R132, R136 ;  /* 0x000000840888723c */ /* 0x000fe20000001888 */
[----:B------:R-:W-:-:S07]  /*ca30*/  FADD.FTZ R171, R248, R171 ;  /* 0x000000abf8ab7221 */ /* 0x000fce0000010000 */
[C---:B-1----:R-:W-:Y:S08]  /*ca40*/  HMMA.16816.F32 R40, R176.reuse, R172, R40 ;  /* 0x000000acb028723c */ /* 0x042ff00000001828 */
[C---:B------:R-:W-:Y:S08]  /*ca50*/  HMMA.16816.F32 R44, R176.reuse, R174, R44 ;  /* 0x000000aeb02c723c */ /* 0x040ff0000000182c */
[C---:B----4-:R-:W-:Y:S08]  /*ca60*/  HMMA.16816.F32 R56, R176.reuse, R28, R56 ;  /* 0x0000001cb038723c */ /* 0x050ff00000001838 */
        /* <DEDUP_REMOVED lines=36> */
[----:B------:R-:W-:Y:S07]  /*ccb0*/  BRA.U !UP0, `(.L_x_989) ;  /* 0x0000006908587547 */ /* 0x000fee000b800000 */
        /* <DEDUP_REMOVED lines=24> */
[----:B------:R-:W-:Y:S01]  /*ce40*/  UISETP.GE.U32.AND UP0, UPT, UR20, 0x5, UPT ;  /* 0x000000051400788c */ /* 0x000fe2000bf06070 */
        /* <DEDUP_REMOVED lines=30> */
[----:B------:R-:W3:Y:S04]  /*d030*/  LDSM.16.M88.4 R28, [R206+0x2000] ;  /* 0x00200000ce1c783b */ /* 0x000ee80000000200 */
[----:B-1----:R-:W1:Y:S04]  /*d040*/  LDSM.16.M88.4 R8, [R212+UR5+0x8800] ;  /* 0x00880005d408783b */ /* 0x002e680008000200 */
[----:B------:R-:W-:Y:S04]  /*d050*/  LDSM.16.M88.4 R200, [R205+0x8000] ;  /* 0x00800000cdc8783b */ /* 0x000fe80000000200 */
[----:B------:R-:W4:Y:S04]  /*d060*/  LDSM.16.M88.4 R172, [R170+0x2000] ;  /* 0x00200000aaac783b */ /* 0x000f280000000200 */
[----:B------:R-:W4:Y:S04]  /*d070*/  LDSM.16.M88.4 R24, [R206] ;  /* 0x00000000ce18783b */ /* 0x000f280000000200 */
[----:B------:R-:W4:Y:S04]  /*d080*/  LDSM.16.M88.4 R192, [R205+0x8800] ;  /* 0x00880000cdc0783b */ /* 0x000f280000000200 */
[----:B------:R-:W4:Y:S04]  /*d090*/  LDSM.16.M88.4 R20, [R170] ;  /* 0x00000000aa14783b */ /* 0x000f280000000200 */
[----:B------:R-:W-:Y:S04]  /*d0a0*/  LDSM.16.M88.4 R16, [R204+0x2000] ;  /* 0x00200000cc10783b */ /* 0x000fe80000000200 */
[----:B--2---:R-:W2:Y:S04]  /*d0b0*/  LDSM.16.M88.4 R12, [R164+0x8000] ;  /* 0x00800000a40c783b */ /* 0x004ea80000000200 */
[----:B------:R-:W2:Y:S01]  /*d0c0*/  LDSM.16.M88.4 R196, [R164+0x8800] ;  /* 0x00880000a4c4783b */ /* 0x000ea20000000200 */
[C---:B---3--:R-:W-:Y:S03]  /*d0d0*/  HMMA.16816.F32 R4, R28.reuse, R176, RZ ;  /* 0x000000b01c04723c */ /* 0x048fe600000018ff */
[----:B------:R-:W0:Y:S05]  /*d0e0*/  LDGDEPBAR ;  /* 0x00000000000079af */ /* 0x000e2a0000000000 */
[C---:B-1----:R-:W-:Y:S08]  /*d0f0*/  HMMA.16816.F32 R32, R28.reuse, R8, RZ ;  /* 0x000000081c20723c */ /* 0x042ff000000018ff */
[C---:B------:R-:W-:Y:S08]  /*d100*/  HMMA.16816.F32 R184, R28.reuse, R178, RZ ;  /* 0x000000b21cb8723c */ /* 0x040ff000000018ff */
[----:B------:R-:W-:Y:S08]  /*d110*/  HMMA.16816.F32 R28, R28, R10, RZ ;  /* 0x0000000a1c1c723c */ /* 0x000ff000000018ff */
[----:B----4-:R-:W-:Y:S08]  /*d120*/  HMMA.16816.F32 R4, R172, R200, R4 ;  /* 0x000000c8ac04723c */ /* 0x010ff00000001804 */
[----:B------:R-:W-:Y:S08]  /*d130*/  HMMA.16816.F32 R188, R24, R176, RZ ;  /* 0x000000b018bc723c */ /* 0x000ff000000018ff */
[C---:B------:R-:W-:Y:S08]  /*d140*/  HMMA.16816.F32 R32, R172.reuse, R192, R32 ;  /* 0x000000c0ac20723c */ /* 0x040ff00000001820 */
[C---:B------:R-:W-:Y:S08]  /*d150*/  HMMA.16816.F32 R184, R172.reuse, R202, R184 ;  /* 0x000000caacb8723c */ /* 0x040ff000000018b8 */
[----:B------:R-:W-:Y:S08]  /*d160*/  HMMA.16816.F32 R28, R172, R194, R28 ;  /* 0x000000c2ac1c723c */ /* 0x000ff0000000181c */
[C---:B------:R-:W-:Y:S08]  /*d170*/  HMMA.16816.F32 R176, R24.reuse, R178, RZ ;  /* 0x000000b218b0723c */ /* 0x040ff000000018ff */
[C---:B------:R-:W-:Y:S08]  /*d180*/  HMMA.16816.F32 R172, R24.reuse, R8, RZ ;  /* 0x0000000818ac723c */ /* 0x040ff000000018ff */
[----:B------:R-:W-:Y:S01]  /*d190*/  HMMA.16816.F32 R24, R24, R10, RZ ;  /* 0x0000000a1818723c */ /* 0x000fe200000018ff */
[----:B------:R-:W1:Y:S07]  /*d1a0*/  LDSM.16.M88.4 R8, [R204] ;  /* 0x00000000cc08783b */ /* 0x000e6e0000000200 */
[C---:B------:R-:W-:Y:S08]  /*d1b0*/  HMMA.16816.F32 R188, R20.reuse, R200, R188 ;  /* 0x000000c814bc723c */ /* 0x040ff000000018bc */
[C---:B------:R-:W-:Y:S08]  /*d1c0*/  HMMA.16816.F32 R172, R20.reuse, R192, R172 ;  /* 0x000000c014ac723c */ /* 0x040ff000000018ac */
[C---:B------:R-:W-:Y:S01]  /*d1d0*/  HMMA.16816.F32 R176, R20.reuse, R202, R176 ;  /* 0x000000ca14b0723c */ /* 0x040fe200000018b0 */
[----:B------:R-:W-:Y:S07]  /*d1e0*/  LDSM.16.M88.4 R200, [R212+UR5+0x9000] ;  /* 0x00900005d4c8783b */ /* 0x000fee0008000200 */
[----:B------:R-:W-:Y:S01]  /*d1f0*/  HMMA.16816.F32 R24, R20, R194, R24 ;  /* 0x000000c21418723c */ /* 0x000fe20000001818 */
[----:B------:R-:W-:-:S02]  /*d200*/  IMAD.IADD R20, R171, 0x1, R211 ;  /* 0x00000001ab147824 */ /* 0x000fc400078e02d3 */
[C---:B------:R-:W-:Y:S02]  /*d210*/  IMAD.IADD R171, R169.reuse, 0x1, R204 ;  /* 0x00000001a9ab7824 */ /* 0x040fe400078e02cc */
[----:B------:R-:W-:-:S03]  /*d220*/  IMAD.IADD R169, R169, 0x1, R20 ;  /* 0x00000001a9a97824 */ /* 0x000fc600078e0214 */
[C---:B--2---:R-:W-:Y:S01]  /*d230*/  HMMA.16816.F32 R4, R16.reuse, R12, R4 ;  /* 0x0000000c1004723c */ /* 0x044fe20000001804 */
[----:B------:R-:W-:Y:S04]  /*d240*/  LDSM.16.M88.4 R192, [R171+0x2000] ;  /* 0x00200000abc0783b */ /* 0x000fe80000000200 */
[----:B------:R-:W2:Y:S03]  /*d250*/  LDSM.16.M88.4 R20, [R169+0x8000] ;  /* 0x00800000a914783b */ /* 0x000ea60000000200 */
[C---:B------:R-:W-:Y:S08]  /*d260*/  HMMA.16816.F32 R32, R16.reuse, R196, R32 ;  /* 0x000000c41020723c */ /* 0x040ff00000001820 */
[C---:B------:R-:W-:Y:S08]  /*d270*/  HMMA.16816.F32 R184, R16.reuse, R14, R184 ;  /* 0x0000000e10b8723c */ /* 0x040ff000000018b8 */
[----:B------:R-:W-:Y:S01]  /*d280*/  HMMA.16816.F32 R28, R16, R198, R28 ;  /* 0x000000c6101c723c */ /* 0x000fe2000000181c */
[----:B------:R-:W3:Y:S07]  /*d290*/  LDSM.16.M88.4 R16, [R169+0x8800] ;  /* 0x00880000a910783b */ /* 0x000eee0000000200 */
[C---:B-1----:R-:W-:Y:S08]  /*d2a0*/  HMMA.16816.F32 R188, R8.reuse, R12, R188 ;  /* 0x0000000c08bc723c */ /* 0x042ff000000018bc */
[C---:B------:R-:W-:Y:S01]  /*d2b0*/  HMMA.16816.F32 R176, R8.reuse, R14, R176 ;  /* 0x0000000e08b0723c */ /* 0x040fe200000018b0 */
[----:B------:R-:W1:Y:S07]  /*d2c0*/  LDSM.16.M88.4 R12, [R171] ;  /* 0x00000000ab0c783b */ /* 0x000e6e0000000200 */
[C---:B------:R-:W-:Y:S08]  /*d2d0*/  HMMA.16816.F32 R172, R8.reuse, R196, R172 ;  /* 0x000000c408ac723c */ /* 0x040ff000000018ac */
[----:B------:R-:W-:Y:S01]  /*d2e0*/  HMMA.16816.F32 R24, R8, R198, R24 ;  /* 0x000000c60818723c */ /* 0x000fe20000001818 */
[----:B------:R-:W4:Y:S04]  /*d2f0*/  LDSM.16.M88.4 R8, [R206+0x6000] ;  /* 0x00600000ce08783b */ /* 0x000f280000000200 */
[----:B------:R-:W4:Y:S03]  /*d300*/  LDSM.16.M88.4 R196, [R212+UR5+0x9800] ;  /* 0x00980005d4c4783b */ /* 0x000f260008000200 */
[C---:B--2---:R-:W-:Y:S08]  /*d310*/  HMMA.16816.F32 R4, R192.reuse, R20, R4 ;  /* 0x00000014c004723c */ /* 0x044ff00000001804 */
[C---:B------:R-:W-:Y:S08]  /*d320*/  HMMA.16816.F32 R184, R192.reuse, R22, R184 ;  /* 0x00000016c0b8723c */ /* 0x040ff000000018b8 */
[C---:B---3--:R-:W-:Y:S08]  /*d330*/  HMMA.16816.F32 R32, R192.reuse, R16, R32 ;  /* 0x00000010c020723c */ /* 0x048ff00000001820 */
[----:B------:R-:W-:Y:S01]  /*d340*/  HMMA.16816.F32 R28, R192, R18, R28 ;  /* 0x00000012c01c723c */ /* 0x000fe2000000181c */
[----:B------:R-:W2:Y:S07]  /*d350*/  LDSM.16.M88.4 R192, [R206+0x4000] ;  /* 0x00400000cec0783b */ /* 0x000eae0000000200 */
[C---:B-1----:R-:W-:Y:S08]  /*d360*/  HMMA.16816.F32 R188, R12.reuse, R20, R188 ;  /* 0x000000140cbc723c */ /* 0x042ff000000018bc */
[C---:B------:R-:W-:Y:S01]  /*d370*/  HMMA.16816.F32 R176, R12.reuse, R22, R176 ;  /* 0x000000160cb0723c */ /* 0x040fe200000018b0 */
[----:B------:R-:W-:Y:S07]  /*d380*/  LDSM.16.M88.4 R20, [R170+0x6000] ;  /* 0x00600000aa14783b */ /* 0x000fee0000000200 */
[C---:B------:R-:W-:Y:S08]  /*d390*/  HMMA.16816.F32 R172, R12.reuse, R16, R172 ;  /* 0x000000100cac723c */ /* 0x040ff000000018ac */
[----:B------:R-:W-:Y:S01]  /*d3a0*/  HMMA.16816.F32 R24, R12, R18, R24 ;  /* 0x000000120c18723c */ /* 0x000fe20000001818 */
[----:B------:R-:W1:Y:S04]  /*d3b0*/  LDSM.16.M88.4 R12, [R205+0x9000] ;  /* 0x00900000cd0c783b */ /* 0x000e680000000200 */
[----:B------:R-:W3:Y:S03]  /*d3c0*/  LDSM.16.M88.4 R16, [R205+0x9800] ;  /* 0x00980000cd10783b */ /* 0x000ee60000000200 */
[C---:B----4-:R-:W-:Y:S08]  /*d3d0*/  HMMA.16816.F32 R4, R8.reuse, R200, R4 ;  /* 0x000000c80804723c */ /* 0x050ff00000001804 */
[C---:B------:R-:W-:Y:S08]  /*d3e0*/  HMMA.16816.F32 R184, R8.reuse, R202, R184 ;  /* 0x000000ca08b8723c */ /* 0x040ff000000018b8 */
[C---:B------:R-:W-:Y:S08]  /*d3f0*/  HMMA.16816.F32 R32, R8.reuse, R196, R32 ;  /* 0x000000c40820723c */ /* 0x040ff00000001820 */
[----:B------:R-:W-:Y:S01]  /*d400*/  HMMA.16816.F32 R28, R8, R198, R28 ;  /* 0x000000c6081c723c */ /* 0x000fe2000000181c */
[----:B------:R-:W4:Y:S07]  /*d410*/  LDSM.16.M88.4 R8, [R170+0x4000] ;  /* 0x00400000aa08783b */ /* 0x000f2e0000000200 */
[C---:B--2---:R-:W-:Y:S08]  /*d420*/  HMMA.16816.F32 R188, R192.reuse, R200, R188 ;  /* 0x000000c8c0bc723c */ /* 0x044ff000000018bc */
[C---:B------:R-:W-:Y:S01]  /*d430*/  HMMA.16816.F32 R176, R192.reuse, R202, R176 ;  /* 0x000000cac0b0723c */ /* 0x040fe200000018b0 */
[----:B------:R-:W-:Y:S04]  /*d440*/  LDSM.16.M88.4 R200, [R204+0x6000] ;  /* 0x00600000ccc8783b */ /* 0x000fe80000000200 */
[----:B------:R-:W-:Y:S03]  /*d450*/  LDSM.16.M88.4 R204, [R204+0x4000] ;  /* 0x00400000cccc783b */ /* 0x000fe60000000200 */
[C---:B------:R-:W-:Y:S08]  /*d460*/  HMMA.16816.F32 R172, R192.reuse, R196, R172 ;  /* 0x000000c4c0ac723c */ /* 0x040ff000000018ac */
[----:B------:R-:W-:Y:S01]  /*d470*/  HMMA.16816.F32 R24, R192, R198, R24 ;  /* 0x000000c6c018723c */ /* 0x000fe20000001818 */
[----:B------:R-:W2:Y:S04]  /*d480*/  LDSM.16.M88.4 R196, [R164+0x9000] ;  /* 0x00900000a4c4783b */ /* 0x000ea80000000200 */
[----:B------:R-:W-:Y:S03]  /*d490*/  LDSM.16.M88.4 R192, [R164+0x9800] ;  /* 0x00980000a4c0783b */ /* 0x000fe60000000200 */
[C---:B-1----:R-:W-:Y:S08]  /*d4a0*/  HMMA.16816.F32 R4, R20.reuse, R12, R4 ;  /* 0x0000000c1404723c */ /* 0x042ff00000001804 */
[C---:B------:R-:W-:Y:S08]  /*d4b0*/  HMMA.16816.F32 R184, R20.reuse, R14, R184 ;  /* 0x0000000e14b8723c */ /* 0x040ff000000018b8 */
[C---:B---3--:R-:W-:Y:S08]  /*d4c0*/  HMMA.16816.F32 R32, R20.reuse, R16, R32 ;  /* 0x000000101420723c */ /* 0x048ff00000001820 */
[----:B------:R-:W-:Y:S01]  /*d4d0*/  HMMA.16816.F32 R28, R20, R18, R28 ;  /* 0x00000012141c723c */ /* 0x000fe2000000181c */
[----:B------:R-:W-:Y:S07]  /*d4e0*/  LDSM.16.M88.4 R20, [R171+0x4000] ;  /* 0x00400000ab14783b */ /* 0x000fee0000000200 */
[C---:B----4-:R-:W-:Y:S08]  /*d4f0*/  HMMA.16816.F32 R188, R8.reuse, R12, R188 ;  /* 0x0000000c08bc723c */ /* 0x050ff000000018bc */
[C---:B------:R-:W-:Y:S01]  /*d500*/  HMMA.16816.F32 R176, R8.reuse, R14, R176 ;  /* 0x0000000e08b0723c */ /* 0x040fe200000018b0 */
[----:B------:R-:W1:Y:S07]  /*d510*/  LDSM.16.M88.4 R12, [R169+0x9000] ;  /* 0x00900000a90c783b */ /* 0x000e6e0000000200 */
[C---:B------:R-:W-:Y:S08]  /*d520*/  HMMA.16816.F32 R172, R8.reuse, R16, R172 ;  /* 0x0000001008ac723c */ /* 0x040ff000000018ac */
[----:B------:R-:W-:Y:S01]  /*d530*/  HMMA.16816.F32 R24, R8, R18, R24 ;  /* 0x000000120818723c */ /* 0x000fe20000001818 */
[----:B------:R-:W3:Y:S04]  /*d540*/  LDSM.16.M88.4 R16, [R171+0x6000] ;  /* 0x00600000ab10783b */ /* 0x000ee80000000200 */
[----:B------:R-:W4:Y:S01]  /*d550*/  LDSM.16.M88.4 R8, [R169+0x9800] ;  /* 0x00980000a908783b */ /* 0x000f220000000200 */
[----:B------:R-:W-:-:S04]  /*d560*/  DEPBAR.LE SB0, 0x0 ;  /* 0x000080000000791a */ /* 0x000fc80000000000 */
[-C--:B--2---:R-:W-:Y:S08]  /*d570*/  HMMA.16816.F32 R188, R204, R196.reuse, R188 ;  /* 0x000000c4ccbc723c */ /* 0x084ff000000018bc */
[----:B------:R-:W-:Y:S08]  /*d580*/  HMMA.16816.F32 R4, R200, R196, R4 ;  /* 0x000000c4c804723c */ /* 0x000ff00000001804 */
[-C--:B------:R-:W-:Y:S08]  /*d590*/  HMMA.16816.F32 R176, R204, R198.reuse, R176 ;  /* 0x000000c6ccb0723c */ /* 0x080ff000000018b0 */
[----:B------:R-:W-:Y:S08]  /*d5a0*/  HMMA.16816.F32 R184, R200, R198, R184 ;  /* 0x000000c6c8b8723c */ /* 0x000ff000000018b8 */
[-C--:B-1----:R-:W-:Y:S08]  /*d5b0*/  HMMA.16816.F32 R188, R20, R12.reuse, R188 ;  /* 0x0000000c14bc723c */ /* 0x082ff000000018bc */
[----:B---3--:R-:W-:Y:S01]  /*d5c0*/  HMMA.16816.F32 R4, R16, R12, R4 ;  /* 0x0000000c1004723c */ /* 0x008fe20000001804 */
[----:B------:R-:W-:-:S02]  /*d5d0*/  VIADD R13, R215, 0xffffff80 ;  /* 0xffffff80d70d7836 */ /* 0x000fc40000000000 */
[----:B------:R-:W-:-:S03]  /*d5e0*/  VIADD R12, R215, 0xffffff81 ;  /* 0xffffff81d70c7836 */ /* 0x000fc60000000000 */
[C---:B------:R-:W-:Y:S02]  /*d5f0*/  ISETP.GE.AND P1, PT, R13.reuse, R210, PT ;  /* 0x000000d20d00720c */ /* 0x040fe40003f26270 */
[-C--:B------:R-:W-:Y:S01]  /*d600*/  HMMA.16816.F32 R172, R204, R192.reuse, R172 ;  /* 0x000000c0ccac723c */ /* 0x080fe200000018ac */
[C---:B------:R-:W-:Y:S02]  /*d610*/  ISETP.GE.AND P4, PT, R13.reuse, R209, PT ;  /* 0x000000d10d00720c */ /* 0x040fe40003f86270 */
[----:B------:R-:W-:Y:S02]  /*d620*/  FSEL R188, R188, -INF , !P1 ;  /* 0xff800000bcbc7808 */ /* 0x000fe40004800000 */
[C---:B------:R-:W-:Y:S02]  /*d630*/  ISETP.GE.AND P1, PT, R13.reuse, R0, PT ;  /* 0x000000000d00720c */ /* 0x040fe40003f26270 */
[----:B------:R-:W-:Y:S01]  /*d640*/  ISETP.GE.AND P5, PT, R13, R208, PT ;  /* 0x000000d00d00720c */ /* 0x000fe20003fa6270 */
[----:B------:R-:W-:Y:S01]  /*d650*/  HMMA.16816.F32 R32, R200, R192, R32 ;  /* 0x000000c0c820723c */ /* 0x000fe20000001820 */
[----:B------:R-:W-:Y:S01]  /*d660*/  FSEL R190, R190, -INF , !P4 ;  /* 0xff800000bebe7808 */ /* 0x000fe20006000000 */
[----:B------:R-:W-:Y:S01]  /*d670*/  VIADD R13, R215, 0xffffff88 ;  /* 0xffffff88d70d7836 */ /* 0x000fe20000000000 */
[----:B------:R-:W-:-:S02]  /*d680*/  FSEL R6, R6, -INF , !P1 ;  /* 0xff80000006067808 */ /* 0x000fc40004800000 */
[C---:B------:R-:W-:Y:S02]  /*d690*/  ISETP.GE.AND P4, PT, R12.reuse, R208, PT ;  /* 0x000000d00c00720c */ /* 0x040fe40003f86270 */
[C---:B------:R-:W-:Y:S01]  /*d6a0*/  ISETP.GE.AND P1, PT, R12.reuse, R0, PT ;  /* 0x000000000c00720c */ /* 0x040fe20003f26270 */
[-C--:B------:R-:W-:Y:S01]  /*d6b0*/  HMMA.16816.F32 R28, R200, R194.reuse, R28 ;  /* 0x000000c2c81c723c */ /* 0x080fe2000000181c */
[----:B------:R-:W-:Y:S02]  /*d6c0*/  FSEL R5, R5, -INF , !P4 ;  /* 0xff80000005057808 */ /* 0x000fe40006000000 */
[----:B------:R-:W-:Y:S02]  /*d6d0*/  FSEL R7, R7, -INF , !P1 ;  /* 0xff80000007077808 */ /* 0x000fe40004800000 */
[----:B------:R-:W-:Y:S02]  /*d6e0*/  ISETP.GE.AND P4, PT, R12, R209, PT ;  /* 0x000000d10c00720c */ /* 0x000fe40003f86270 */
[-C--:B------:R-:W-:Y:S01]  /*d6f0*/  ISETP.GE.AND P1, PT, R13, R210.reuse, PT ;  /* 0x000000d20d00720c */ /* 0x080fe20003f26270 */
[----:B------:R-:W-:Y:S01]  /*d700*/  HMMA.16816.F32 R24, R204, R194, R24 ;  /* 0x000000c2cc18723c */ /* 0x000fe20000001818 */
[----:B------:R-:W-:Y:S01]  /*d710*/  FSEL R4, R4, -INF , !P5 ;  /* 0xff80000004047808 */ /* 0x000fe20006800000 */
[----:B------:R-:W-:Y:S01]  /*d720*/  BAR.SYNC.DEFER_BLOCKING 0x0 ;  /* 0x0000000000007b1d */ /* 0x000fe20000010000 */
[----:B------:R-:W-:-:S04]  /*d730*/  ISETP.GE.AND P5, PT, R12, R210, PT ;  /* 0x000000d20c00720c */ /* 0x000fc80003fa6270 */
[----:B------:R-:W-:Y:S01]  /*d740*/  FSEL R189, R189, -INF , !P5 ;  /* 0xff800000bdbd7808 */ /* 0x000fe20006800000 */
[----:B------:R-:W-:Y:S01]  /*d750*/  HMMA.16816.F32 R176, R20, R14, R176 ;  /* 0x0000000e14b0723c */ /* 0x000fe200000018b0 */
[----:B------:R-:W-:-:S07]  /*d760*/  ISETP.GE.AND P5, PT, R13, R209, PT ;  /* 0x000000d10d00720c */ /* 0x000fce0003fa6270 */
[----:B------:R-:W-:Y:S01]  /*d770*/  HMMA.16816.F32 R184, R16, R14, R184 ;  /* 0x0000000e10b8723c */ /* 0x000fe200000018b8 */
[C---:B------:R-:W-:Y:S02]  /*d780*/  VIADD R15, R215.reuse, 0xffffff90 ;  /* 0xffffff90d70f7836 */ /* 0x040fe40000000000 */
[----:B------:R-:W-:-:S05]  /*d790*/  VIADD R14, R215, 0xffffff91 ;  /* 0xffffff91d70e7836 */ /* 0x000fca0000000000 */
[----:B----4-:R-:W-:Y:S03]  /*d7a0*/  HMMA.16816.F32 R172, R20, R8, R172 ;  /* 0x0000000814ac723c */ /* 0x010fe600000018ac */
[----:B------:R-:W-:Y:S02]  /*d7b0*/  FSEL R12, R176, -INF , !P1 ;  /* 0xff800000b00c7808 */ /* 0x000fe40004800000 */
[----:B------:R-:W-:-:S03]  /*d7c0*/  ISETP.GE.AND P1, PT, R13, R0, PT ;  /* 0x000000000d00720c */ /* 0x000fc60003f26270 */
[C---:B------:R-:W-:Y:S01]  /*d7d0*/  HMMA.16816.F32 R32, R16.reuse, R8, R32 ;  /* 0x000000081020723c */ /* 0x040fe20000001820 */
[----:B------:R-:W-:Y:S02]  /*d7e0*/  FSEL R9, R191, -INF , !P4 ;  /* 0xff800000bf097808 */ /* 0x000fe40006000000 */
[----:B------:R-:W-:Y:S01]  /*d7f0*/  ISETP.GE.AND P4, PT, R13, R208, PT ;  /* 0x000000d00d00720c */ /* 0x000fe20003f86270 */
[----:B------:R-:W-:Y:S01]  /*d800*/  VIADD R13, R215, 0xffffff98 ;  /* 0xffffff98d70d7836 */ /* 0x000fe20000000000 */
[----:B------:R-:W-:Y:S02]  /*d810*/  FSEL R8, R186, -INF , !P1 ;  /* 0xff800000ba087808 */ /* 0x000fe40004800000 */
[----:B------:R-:W-:Y:S01]  /*d820*/  FSEL R184, R184, -INF , !P4 ;  /* 0xff800000b8b87808 */ /* 0x000fe20006000000 */
[----:B------:R-:W-:Y:S01]  /*d830*/  HMMA.16816.F32 R28, R16, R10, R28 ;  /* 0x0000000a101c723c */ /* 0x000fe2000000181c */
[----:B------:R-:W-:-:S07]  /*d840*/  FMNMX3.FTZ R16, R168, R188, R189, !PT ;  /* 0x000000bca8107276 */ /* 0x000fce00078100bd */
[----:B------:R-:W-:Y:S01]  /*d850*/  HMMA.16816.F32 R24, R20, R10, R24 ;  /* 0x0000000a1418723c */ /* 0x000fe20000001818 */
[C---:B------:R-:W-:Y:S02]  /*d860*/  VIADD R10, R215.reuse, 0xffffff89 ;  /* 0xffffff89d70a7836 */ /* 0x040fe40000000000 */
[----:B------:R-:W-:-:S03]  /*d870*/  VIADD R215, R215, 0xffffff99 ;  /* 0xffffff99d7d77836 */ /* 0x000fc60000000000 */
[C---:B------:R-:W-:Y:S02]  /*d880*/  ISETP.GE.AND P4, PT, R10.reuse, R210, PT ;  /* 0x000000d20a00720c */ /* 0x040fe40003f86270 */
[----:B------:R-:W-:Y:S02]  /*d890*/  ISETP.GE.AND P1, PT, R10, R208, PT ;  /* 0x000000d00a00720c */ /* 0x000fe40003f26270 */
[----:B------:R-:W-:Y:S02]  /*d8a0*/  FSEL R177, R177, -INF , !P4 ;  /* 0xff800000b1b17808 */ /* 0x000fe40006000000 */
[----:B------:R-:W-:Y:S02]  /*d8b0*/  FSEL R11, R185, -INF , !P1 ;  /* 0xff800000b90b7808 */ /* 0x000fe40004800000 */
[-C--:B------:R-:W-:Y:S02]  /*d8c0*/  ISETP.GE.AND P4, PT, R15, R210.reuse, PT ;  /* 0x000000d20f00720c */ /* 0x080fe40003f86270 */
[----:B------:R-:W-:-:S02]  /*d8d0*/  ISETP.GE.AND P1, PT, R14, R210, PT ;  /* 0x000000d20e00720c */ /* 0x000fc40003f26270 */
[----:B------:R-:W-:Y:S02]  /*d8e0*/  FSEL R172, R172, -INF , !P4 ;  /* 0xff800000acac7808 */ /* 0x000fe40006000000 */
[----:B------:R-:W-:Y:S02]  /*d8f0*/  FSEL R173, R173, -INF , !P1 ;  /* 0xff800000adad7808 */ /* 0x000fe40004800000 */
[-C--:B------:R-:W-:Y:S02]  /*d900*/  ISETP.GE.AND P4, PT, R13, R210.reuse, PT ;  /* 0x000000d20d00720c */ /* 0x080fe40003f86270 */
[----:B------:R-:W-:Y:S02]  /*d910*/  ISETP.GE.AND P1, PT, R215, R210, PT ;  /* 0x000000d2d700720c */ /* 0x000fe40003f26270 */
[----:B------:R-:W-:Y:S02]  /*d920*/  FMNMX3.FTZ R16, R16, R12, R177, !PT ;  /* 0x0000000c10107276 */ /* 0x000fe400078100b1 */
[----:B------:R-:W-:-:S02]  /*d930*/  FSEL R169, R24, -INF , !P4 ;  /* 0xff80000018a97808 */ /* 0x000fc40006000000 */
[----:B------:R-:W-:Y:S02]  /*d940*/  FSEL R170, R25, -INF , !P1 ;  /* 0xff80000019aa7808 */ /* 0x000fe40004800000 */
[----:B------:R-:W-:Y:S02]  /*d950*/  FMNMX3.FTZ R16, R16, R172, R173, !PT ;  /* 0x000000ac10107276 */ /* 0x000fe400078100ad */
[----:B------:R-:W-:Y:S02]  /*d960*/  ISETP.GE.AND P4, PT, R10, R0, PT ;  /* 0x000000000a00720c */ /* 0x000fe40003f86270 */
[----:B------:R-:W-:Y:S01]  /*d970*/  FMNMX3.FTZ R17, R16, R169, R170, !PT ;  /* 0x000000a910117276 */ /* 0x000fe200078100aa */
[----:B------:R-:W-:Y:S10]  /*d980*/  BRA.U !UP0, `(.L_x_992) ;  /* 0x0000000108d47547 */ /* 0x000ff4000b800000 */
[----:B------:R-:W-:Y:S01]  /*d990*/  IMAD.U32 R18, RZ, RZ, UR20 ;  /* 0x00000014ff127e24 */ /* 0x000fe2000f8e00ff */
[----:B------:R-:W-:Y:S01]  /*d9a0*/  MOV R20, UR20 ;  /* 0x0000001400147c02 */ /* 0x000fe20008000f00 */
[----:B------:R-:W-:Y:S01]  /*d9b0*/  IMAD.U32 R193, RZ, RZ, UR16 ;  /* 0x00000010ffc17e24 */ /* 0x000fe2000f8e00ff */
[----:B------:R-:W-:Y:S01]  /*d9c0*/  MOV R192, UR17 ;  /* 0x0000001100c07c02 */ /* 0x000fe20008000f00 */
[----:B------:R-:W-:Y:S02]  /*d9d0*/  @!P3 VIADD R18, R18, 0xfffffffb ;  /* 0xfffffffb1212b836 */ /* 0x000fe40000000000 */
[----:B------:R-:W-:Y:S02]  /*d9e0*/  @!P2 VIADD R20, R20, 0xfffffffb ;  /* 0xfffffffb1414a836 */ /* 0x000fe40000000000 */
[C---:B------:R-:W-:Y:S02]  /*d9f0*/  @!P3 IMAD R16, R18.reuse, UR4, RZ ;  /* 0x000000041210bc24 */ /* 0x040fe4000f8e02ff */
[----:B------:R-:W-:Y:S01]  /*da00*/  @!P3 IMAD.WIDE.U32 R24, R18, UR14, RZ ;  /* 0x0000000e1218bc25 */ /* 0x000fe2000f8e00ff */
[----:B------:R-:W-:-:S03]  /*da10*/  MOV R18, UR20 ;  /* 0x0000001400127c02 */ /* 0x000fc60008000f00 */
[----:B------:R-:W-:Y:S01]  /*da20*/  @!P3 IMAD.IADD R16, R25, 0x1, R16 ;  /* 0x000000011910b824 */ /* 0x000fe200078e0210 */
[-C--:B------:R-:W-:Y:S01]  /*da30*/  @!P3 LEA R22, P1, R24, R228.reuse, 0x1 ;  /* 0x000000e41816b211 */ /* 0x080fe200078208ff */
[C---:B------:R-:W-:Y:S01]  /*da40*/  @!P2 IMAD R19, R20.reuse, UR4, RZ ;  /* 0x000000041413ac24 */ /* 0x040fe2000f8e02ff */
[----:B------:R-:W-:Y:S01]  /*da50*/  MOV R25, UR16 ;  /* 0x0000001000197c02 */ /* 0x000fe20008000f00 */
[----:B------:R-:W-:Y:S01]  /*da60*/  @!P2 IMAD.WIDE.U32 R194, R20, UR14, RZ ;  /* 0x0000000e14c2ac25 */ /* 0x000fe2000f8e00ff */
[----:B------:R-:W-:Y:S02]  /*da70*/  @!P3 LEA.HI.X R23, R24, R227, R16, 0x1, P1 ;  /* 0x000000e31817b211 */ /* 0x000fe400008f0c10 */
        /* <DEDUP_REMOVED lines=38> */
.L_x_992:
[-C--:B------:R-:W-:Y:S01]  /*dce0*/  ISETP.GE.AND P1, PT, R10, R209.reuse, PT ;  /* 0x000000d10a00720c */ /* 0x080fe20003f26270 */
[----:B------:R-:W2:Y:S01]  /*dcf0*/  SHFL.BFLY PT, R16, R17, 0x2, 0x1f ;  /* 0x0c401f0011107f89 */ /* 0x000ea200000e0000 */
[----:B------:R-:W-:Y:S01]  /*dd00*/  FSEL R10, R187, -INF , !P4 ;  /* 0xff800000bb0a7808 */ /* 0x000fe20006000000 */
[----:B------:R-:W-:Y:S01]  /*dd10*/  UIADD3 UR5, UPT, UPT, UR20, -0x4, URZ ;  /* 0xfffffffc14057890 */ /* 0x000fe2000fffe0ff */
[----:B------:R-:W-:Y:S01]  /*dd20*/  ISETP.GE.AND P4, PT, R15, R209, PT ;  /* 0x000000d10f00720c */ /* 0x000fe20003f86270 */
[----:B-1----:R-:W-:Y:S01]  /*dd30*/  IMAD.U32 R18, RZ, RZ, UR31 ;  /* 0x0000001fff127e24 */ /* 0x002fe2000f8e00ff */
[----:B------:R-:W-:Y:S01]  /*dd40*/  FSEL R178, R178, -INF , !P5 ;  /* 0xff800000b2b27808 */ /* 0x000fe20006800000 */
[----:B------:R-:W1:Y:S01]  /*dd50*/  LDCU UR10, c[0x0][0x45c] ;  /* 0x00008b80ff0a77ac */ /* 0x000e620008000800 */
[----:B------:R-:W-:Y:S01]  /*dd60*/  FSEL R179, R179, -INF , !P1 ;  /* 0xff800000b3b37808 */ /* 0x000fe20004800000 */
[----:B------:R-:W3:Y:S01]  /*dd70*/  S2UR UR11, SR_CgaCtaId ;  /* 0x00000000000b79c3 */ /* 0x000ee20000008800 */
[----:B------:R-:W-:Y:S01]  /*dd80*/  FSEL R174, R174, -INF , !P4 ;  /* 0xff800000aeae7808 */ /* 0x000fe20006000000 */
[----:B------:R-:W-:Y:S01]  /*dd90*/  STL.64 [R1], R210 ;  /* 0x000000d201007387 */ /* 0x000fe20000100a00 */
[----:B------:R-:W-:-:S02]  /*dda0*/  ISETP.GE.AND P5, PT, R15, R208, PT ;  /* 0x000000d00f00720c */ /* 0x000fc40003fa6270 */
[----:B------:R-:W-:Y:S02]  /*ddb0*/  ISETP.GE.AND P1, PT, R15, R0, PT ;  /* 0x000000000f00720c */ /* 0x000fe40003f26270 */
[----:B------:R-:W-:Y:S02]  /*ddc0*/  ISETP.GE.AND P4, PT, R14, R209, PT ;  /* 0x000000d10e00720c */ /* 0x000fe40003f86270 */
[----:B------:R-:W-:Y:S02]  /*ddd0*/  FSEL R247, R32, -INF , !P5 ;  /* 0xff80000020f77808 */ /* 0x000fe40006800000 */
[----:B------:R-:W-:Y:S02]  /*dde0*/  FSEL R164, R34, -INF , !P1 ;  /* 0xff80000022a47808 */ /* 0x000fe40004800000 */
[----:B------:R-:W-:Y:S02]  /*ddf0*/  FSEL R175, R175, -INF , !P4 ;  /* 0xff800000afaf7808 */ /* 0x000fe40006000000 */
[----:B------:R-:W-:-:S02]  /*de00*/  ISETP.GE.AND P5, PT, R14, R208, PT ;  /* 0x000000d00e00720c */ /* 0x000fc40003fa6270 */
[----:B------:R-:W-:Y:S02]  /*de10*/  ISETP.GE.AND P1, PT, R14, R0, PT ;  /* 0x000000000e00720c */ /* 0x000fe40003f26270 */
[-C--:B------:R-:W-:Y:S02]  /*de20*/  ISETP.GE.AND P4, PT, R13, R209.reuse, PT ;  /* 0x000000d10d00720c */ /* 0x080fe40003f86270 */
[----:B------:R-:W-:Y:S02]  /*de30*/  FMNMX3.FTZ R14, R167, R190, R9, !PT ;  /* 0x000000bea70e7276 */ /* 0x000fe40007810009 */
[----:B------:R-:W-:Y:S02]  /*de40*/  FSEL R176, R26, -INF , !P4 ;  /* 0xff8000001ab07808 */ /* 0x000fe40006000000 */
[----:B------:R-:W-:Y:S02]  /*de50*/  ISETP.GE.AND P4, PT, R215, R209, PT ;  /* 0x000000d1d700720c */ /* 0x000fe40003f86270 */
[----:B------:R-:W-:-:S02]  /*de60*/  FMNMX3.FTZ R14, R14, R178, R179, !PT ;  /* 0x000000b20e0e7276 */ /* 0x000fc400078100b3 */
[----:B------:R-:W-:Y:S02]  /*de70*/  FSEL R195, R27, -INF , !P4 ;  /* 0xff8000001bc37808 */ /* 0x000fe40006000000 */
[----:B------:R-:W-:Y:S02]  /*de80*/  FMNMX3.FTZ R14, R14, R174, R175, !PT ;  /* 0x000000ae0e0e7276 */ /* 0x000fe400078100af */
[----:B--2---:R-:W-:Y:S02]  /*de90*/  FMNMX.FTZ R17, R17, R16, !PT ;  /* 0x0000001011117209 */ /* 0x004fe40007810000 */
[----:B------:R-:W-:Y:S02]  /*dea0*/  FMNMX3.FTZ R16, R14, R176, R195, !PT ;  /* 0x000000b00e107276 */ /* 0x000fe400078100c3 */
[----:B------:R-:W-:Y:S01]  /*deb0*/  FSEL R249, R33, -INF , !P5 ;  /* 0xff80000021f97808 */ /* 0x000fe20006800000 */
[----:B------:R-:W-:Y:S01]  /*dec0*/  SHFL.BFLY PT, R224, R17, 0x1, 0x1f ;  /* 0x0c201f0011e07f89 */ /* 0x000fe200000e0000 */
[----:B------:R-:W-:-:S02]  /*ded0*/  ISETP.GE.AND P5, PT, R13, R208, PT ;  /* 0x000000d00d00720c */ /* 0x000fc40003fa6270 */
[----:B------:R-:W-:Y:S01]  /*dee0*/  MOV R26, UR31 ;  /* 0x0000001f001a7c02 */ /* 0x000fe20008000f00 */
[----:B------:R-:W2:Y:S01]  /*def0*/  SHFL.BFLY PT, R20, R16, 0x2, 0x1f ;  /* 0x0c401f0010147f89 */ /* 0x000ea200000e0000 */
[----:B------:R-:W-:Y:S02]  /*df00*/  FSEL R250, R28, -INF , !P5 ;  /* 0xff8000001cfa7808 */ /* 0x000fe40006800000 */
[----:B------:R-:W-:Y:S01]  /*df10*/  LOP3.LUT R26, R26, UR5, R183, 0x96, !PT ;  /* 0x000000051a1a7c12 */ /* 0x000fe2000f8e96b7 */
[----:B------:R-:W-:Y:S01]  /*df20*/  UMOV UR5, 0x400 ;  /* 0x0000040000057882 */ /* 0x000fe20000000000 */
[----:B------:R-:W-:Y:S01]  /*df30*/  ISETP.GE.AND P5, PT, R13, R0, PT ;  /* 0x000000000d00720c */ /* 0x000fe20003fa6270 */
[----:B---3--:R-:W-:Y:S01]  /*df40*/  ULEA UR5, UR11, UR5, 0x18 ;  /* 0x000000050b057291 */ /* 0x008fe2000f8ec0ff */
[----:B------:R-:W-:Y:S01]  /*df50*/  MOV R13, UR30 ;  /* 0x0000001e000d7c02 */ /* 0x000fe20008000f00 */
[----:B------:R-:W-:Y:S01]  /*df60*/  IMAD.WIDE.U32 R26, R26, -0x326172a9, RZ ;  /* 0xcd9e8d571a1a7825 */ /* 0x000fe200078e00ff */
[----:B------:R-:W-:-:S02]  /*df70*/  MOV R22, UR30 ;  /* 0x0000001e00167c02 */ /* 0x000fc40008000f00 */
[----:B------:R-:W-:Y:S02]  /*df80*/  FMNMX3.FTZ R244, R166, R4, R5, !PT ;  /* 0x00000004a6f47276 */ /* 0x000fe40007810005 */
[----:B------:R-:W-:Y:S02]  /*df90*/  IADD3 R13, PT, PT, R13, -0x61c88647, RZ ;  /* 0x9e3779b90d0d7810 */ /* 0x000fe40007ffe0ff */
[----:B------:R-:W-:Y:S02]  /*dfa0*/  ISETP.GE.AND P4, PT, R215, R208, PT ;  /* 0x000000d0d700720c */ /* 0x000fe40003f86270 */
[----:B------:R-:W-:Y:S02]  /*dfb0*/  IADD3 R22, PT, PT, R22, 0x3c6ef372, RZ ;  /* 0x3c6ef37216167810 */ /* 0x000fe40007ffe0ff */
[----:B------:R-:W-:Y:S02]  /*dfc0*/  FMNMX3.FTZ R244, R244, R184, R11, !PT ;  /* 0x000000b8f4f47276 */ /* 0x000fe4000781000b */
[----:B------:R-:W-:-:S02]  /*dfd0*/  LOP3.LUT R14, R13, R180, R27, 0x96, !PT ;  /* 0x000000b40d0e7212 */ /* 0x000fc400078e961b */
[----:B------:R-:W-:Y:S02]  /*dfe0*/  FSEL R248, R29, -INF , !P4 ;  /* 0xff8000001df87808 */ /* 0x000fe40006000000 */
[----:B------:R-:W-:Y:S01]  /*dff0*/  LOP3.LUT R24, R22, R26, R241, 0x96, !PT ;  /* 0x0000001a16187212 */ /* 0x000fe200078e96f1 */
[----:B------:R-:W-:Y:S01]  /*e000*/  IMAD.WIDE.U32 R14, R14, -0x2daee0ad, RZ ;  /* 0xd2511f530e0e7825 */ /* 0x000fe200078e00ff */
[----:B------:R-:W-:Y:S02]  /*e010*/  FMNMX3.FTZ R244, R244, R247, R249, !PT ;  /* 0x000000f7f4f47276 */ /* 0x000fe400078100f9 */
[----:B------:R-:W-:Y:S01]  /*e020*/  MOV R19, UR31 ;  /* 0x0000001f00137c02 */ /* 0x000fe20008000f00 */
[----:B------:R-:W-:Y:S01]  /*e030*/  IMAD.WIDE.U32 R24, R24, -0x2daee0ad, RZ ;  /* 0xd2511f5318187825 */ /* 0x000fe200078e00ff */
[----:B------:R-:W-:Y:S02]  /*e040*/  LOP3.LUT R13, R13, R2, R27, 0x96, !PT ;  /* 0x000000020d0d7212 */ /* 0x000fe400078e961b */
[----:B------:R-:W-:-:S02]  /*e050*/  FMNMX3.FTZ R244, R244, R250, R248, !PT ;  /* 0x000000faf4f47276 */ /* 0x000fc400078100f8 */
[----:B------:R-:W-:Y:S02]  /*e060*/  IADD3 R19, PT, PT, R19, 0x76cf5d0a, RZ ;  /* 0x76cf5d0a13137810 */ /* 0x000fe40007ffe0ff */
[----:B------:R-:W-:Y:S02]  /*e070*/  IADD3 R18, PT, PT, R18, 0x32370b8f, RZ ;  /* 0x32370b8f12127810 */ /* 0x000fe40007ffe0ff */
[----:B------:R-:W-:Y:S01]  /*e080*/  LOP3.LUT R22, R22, R26, R237, 0x96, !PT ;  /* 0x0000001a16167212 */ /* 0x000fe200078e96ed */
[----:B------:R-:W-:Y:S01]  /*e090*/  IMAD.WIDE.U32 R26, R13, -0x2daee0ad, RZ ;  /* 0xd2511f530d1a7825 */ /* 0x000fe200078e00ff */
[----:B--2---:R-:W-:Y:S02]  /*e0a0*/  FMNMX.FTZ R16, R16, R20, !PT ;  /* 0x0000001410107209 */ /* 0x004fe40007810000 */
[----:B------:R-:W-:Y:S01]  /*e0b0*/  LOP3.LUT R15, R19, R242, R15, 0x96, !PT ;  /* 0x000000f2130f7212 */ /* 0x000fe200078e960f */
[----:B------:R-:W2:Y:S01]  /*e0c0*/  SHFL.BFLY PT, R20, R244, 0x2, 0x1f ;  /* 0x0c401f00f4147f89 */ /* 0x000ea200000e0000 */
[----:B------:R-:W-:Y:S01]  /*e0d0*/  LOP3.LUT R14, R18, R14, R25, 0x96, !PT ;  /* 0x0000000e120e7212 */ /* 0x000fe200078e9619 */
[----:B------:R-:W-:Y:S01]  /*e0e0*/  IMAD.WIDE.U32 R22, R22, -0x2daee0ad, RZ ;  /* 0xd2511f5316167825 */ /* 0x000fe200078e00ff */
[----:B------:R-:W-:Y:S01]  /*e0f0*/  MOV R13, UR30 ;  /* 0x0000001e000d7c02 */ /* 0x000fe20008000f00 */
[----:B------:R-:W3:Y:S01]  /*e100*/  SHFL.BFLY PT, R245, R16, 0x1, 0x1f ;  /* 0x0c201f0010f57f89 */ /* 0x000ee200000e0000 */
[----:B------:R-:W-:Y:S01]  /*e110*/  FMNMX.FTZ R224, R17, R224, !PT ;  /* 0x000000e011e07209 */ /* 0x000fe20007810000 */
[----:B------:R-:W-:Y:S01]  /*e120*/  IMAD.WIDE.U32 R204, R15, -0x326172a9, RZ ;  /* 0xcd9e8d570fcc7825 */ /* 0x000fe200078e00ff */
[----:B------:R-:W-:-:S02]  /*e130*/  LOP3.LUT R18, R18, R26, R23, 0x96, !PT ;  /* 0x0000001a12127212 */ /* 0x000fc400078e9617 */
[----:B------:R-:W-:Y:S01]  /*e140*/  FMNMX3.FTZ R23, R165, R6, R7, !PT ;  /* 0x00000006a5177276 */ /* 0x000fe20007810007 */
[----:B------:R-:W-:Y:S01]  /*e150*/  IMAD.WIDE.U32 R14, R14, -0x326172a9, RZ ;  /* 0xcd9e8d570e0e7825 */ /* 0x000fe200078e00ff */
[----:B------:R-:W-:-:S03]  /*e160*/  ISETP.GE.AND P4, PT, R215, R0, PT ;  /* 0x00000000d700720c */ /* 0x000fc60003f86270 */
[C---:B-1----:R-:W-:Y:S01]  /*e170*/  FMUL.FTZ R196, R224.reuse, UR10 ;  /* 0x0000000ae0c47c20 */ /* 0x042fe20008410000 */
[----:B------:R-:W-:Y:S01]  /*e180*/  FSEL R215, R35, -INF , !P1 ;  /* 0xff80000023d77808 */ /* 0x000fe20004800000 */
[----:B------:R-:W-:Y:S01]  /*e190*/  VIADD R13, R13, 0x78dde6e4 ;  /* 0x78dde6e40d0d7836 */ /* 0x000fe20000000000 */
[----:B------:R-:W-:Y:S02]  /*e1a0*/  FSETP.NEU.FTZ.AND P1, PT, R224, -INF , PT ;  /* 0xff800000e000780b */ /* 0x000fe40003f3d000 */
[----:B------:R-:W-:Y:S02]  /*e1b0*/  FSEL R246, R30, -INF , !P5 ;  /* 0xff8000001ef67808 */ /* 0x000fe40006800000 */
[----:B------:R-:W-:Y:S02]  /*e1c0*/  LOP3.LUT R204, R13, R204, R15, 0x96, !PT ;  /* 0x000000cc0dcc7212 */ /* 0x000fe400078e960f */
[----:B------:R-:W-:Y:S02]  /*e1d0*/  FMNMX3.FTZ R15, R23, R8, R10, !PT ;  /* 0x00000008170f7276 */ /* 0x000fe4000781000a */
[----:B------:R-:W-:-:S02]  /*e1e0*/  FSEL R207, R31, -INF , !P4 ;  /* 0xff8000001fcf7808 */ /* 0x000fc40006000000 */
[----:B------:R-:W-:Y:S02]  /*e1f0*/  FMNMX3.FTZ R15, R15, R164, R215, !PT ;  /* 0x000000a40f0f7276 */ /* 0x000fe400078100d7 */
[----:B------:R-:W-:Y:S02]  /*e200*/  FSEL R196, R196, RZ, P1 ;  /* 0x000000ffc4c47208 */ /* 0x000fe40000800000 */
[----:B------:R-:W-:Y:S02]  /*e210*/  FMNMX3.FTZ R225, R15, R246, R207, !PT ;  /* 0x000000f60fe17276 */ /* 0x000fe400078100cf */
[----:B--2---:R-:W-:Y:S01]  /*e220*/  FMNMX.FTZ R244, R244, R20, !PT ;  /* 0x00000014f4f47209 */ /* 0x004fe20007810000 */
[--C-:B------:R-:W-:Y:S01]  /*e230*/  FFMA.FTZ R193, R12, UR10, -R196.reuse ;  /* 0x0000000a0cc17c23 */ /* 0x100fe200080108c4 */
[----:B---3--:R-:W-:Y:S01]  /*e240*/  FMNMX.FTZ R245, R16, R245, !PT ;  /* 0x000000f510f57209 */ /* 0x008fe20007810000 */
[----:B------:R-:W1:Y:S01]  /*e250*/  SHFL.BFLY PT, R12, R225, 0x2, 0x1f ;  /* 0x0c401f00e10c7f89 */ /* 0x000e6200000e0000 */
[----:B------:R-:W-:Y:S01]  /*e260*/  LOP3.LUT R19, R19, R238, R27, 0x96, !PT ;  /* 0x000000ee13137212 */ /* 0x000fe200078e961b */
[----:B------:R-:W-:Y:S01]  /*e270*/  FFMA.FTZ R192, R177, UR10, -R196 ;  /* 0x0000000ab1c07c23 */ /* 0x000fe200080108c4 */
[----:B------:R-:W-:Y:S01]  /*e280*/  MOV R21, UR30 ;  /* 0x0000001e00157c02 */ /* 0x000fe20008000f00 */
[----:B------:R-:W2:Y:S01]  /*e290*/  SHFL.BFLY PT, R16, R244, 0x1, 0x1f ;  /* 0x0c201f00f4107f89 */ /* 0x000ea200000e0000 */
[----:B------:R-:W-:Y:S01]  /*e2a0*/  MOV R20, UR31 ;  /* 0x0000001f00147c02 */ /* 0x000fe20008000f00 */
[----:B------:R-:W-:Y:S01]  /*e2b0*/  IMAD.WIDE.U32 R26, R19, -0x326172a9, RZ ;  /* 0xcd9e8d57131a7825 */ /* 0x000fe200078e00ff */
[----:B------:R-:W-:-:S03]  /*e2c0*/  IADD3 R21, PT, PT, R21, -0x255992d5, RZ ;  /* 0xdaa66d2b15157810 */ /* 0x000fc60007ffe0ff */
[----:B------:R-:W-:Y:S01]  /*e2d0*/  FMUL.FTZ R198, R245, UR10 ;  /* 0x0000000af5c67c20 */ /* 0x000fe20008410000 */
[----:B------:R-:W-:Y:S01]  /*e2e0*/  IADD3 R20, PT, PT, R20, -0x56f99767, RZ ;  /* 0xa906689914147810 */ /* 0x000fe20007ffe0ff */
[----:B------:R-:W-:Y:S01]  /*e2f0*/  IMAD.WIDE.U32 R18, R18, -0x326172a9, RZ ;  /* 0xcd9e8d5712127825 */ /* 0x000fe200078e00ff */
[----:B------:R-:W-:-:S03]  /*e300*/  LOP3.LUT R17, R21, R240, R205, 0x96, !PT ;  /* 0x000000f015117212 */ /* 0x000fc600078e96cd */
[----:B------:R-:W-:Y:S01]  /*e310*/  FFMA.FTZ R171, R188, UR10, -R196 ;  /* 0x0000000abcab7c23 */ /* 0x000fe200080108c4 */
[----:B------:R-:W-:Y:S01]  /*e320*/  LOP3.LUT R21, R21, R236, R27, 0x96, !PT ;  /* 0x000000ec15157212 */ /* 0x000fe200078e961b */
[----:B------:R-:W-:Y:S01]  /*e330*/  IMAD.WIDE.U32 R204, R204, -0x2daee0ad, RZ ;  /* 0xd2511f53cccc7825 */ /* 0x000fe200078e00ff */
[----:B------:R-:W-:-:S03]  /*e340*/  LOP3.LUT R15, R13, R26, R19, 0x96, !PT ;  /* 0x0000001a0d0f7212 */ /* 0x000fc600078e9613 */
[----:B------:R-:W-:Y:S01]  /*e350*/  FFMA.FTZ R194, R189, UR10, -R196 ;  /* 0x0000000abdc27c23 */ /* 0x000fe200080108c4 */
[----:B------:R-:W-:Y:S01]  /*e360*/  MOV R13, UR31 ;  /* 0x0000001f000d7c02 */ /* 0x000fe20008000f00 */
[----:B------:R-:W-:Y:S01]  /*e370*/  IMAD.WIDE.U32 R28, R17, -0x2daee0ad, RZ ;  /* 0xd2511f53111c7825 */ /* 0x000fe200078e00ff */
[----:B------:R-:W-:Y:S01]  /*e380*/  FSETP.NEU.FTZ.AND P5, PT, R245, -INF , PT ;  /* 0xff800000f500780b */ /* 0x000fe20003fbd000 */
[----:B------:R-:W-:Y:S01]  /*e390*/  MUFU.EX2 R193, R193 ;  /* 0x000000c100c17308 */ /* 0x000fe20000000800 */
[----:B------:R-:W-:Y:S01]  /*e3a0*/  IADD3 R13, PT, PT, R13, -0x126145ec, RZ ;  /* 0xed9eba140d0d7810 */ /* 0x000fe20007ffe0ff */
[----:B------:R-:W-:Y:S01]  /*e3b0*/  IMAD.WIDE.U32 R26, R21, -0x2daee0ad, RZ ;  /* 0xd2511f53151a7825 */ /* 0x000fe200078e00ff */
[----:B------:R-:W-:-:S03]  /*e3c0*/  MOV R251, UR30 ;  /* 0x0000001e00fb7c02 */ /* 0x000fc60008000f00 */
[----:B------:R-:W-:Y:S01]  /*e3d0*/  FFMA.FTZ R173, R173, UR10, -R196 ;  /* 0x0000000aadad7c23 */ /* 0x000fe200080108c4 */
[----:B-1----:R-:W-:Y:S01]  /*e3e0*/  FMNMX.FTZ R225, R225, R12, !PT ;  /* 0x0000000ce1e17209 */ /* 0x002fe20007810000 */
[----:B------:R-:W-:Y:S01]  /*e3f0*/  IMAD.WIDE.U32 R200, R15, -0x2daee0ad, RZ ;  /* 0xd2511f530fc87825 */ /* 0x000fe200078e00ff */
[C---:B------:R-:W-:Y:S01]  /*e400*/  LOP3.LUT R15, R13.reuse, R24, R29, 0x96, !PT ;  /* 0x000000180d0f7212 */ /* 0x040fe200078e961d */
[----:B------:R-:W1:Y:S01]  /*e410*/  MUFU.EX2 R192, R192 ;  /* 0x000000c000c07308 */ /* 0x000e620000000800 */
[----:B--2---:R-:W-:Y:S01]  /*e420*/  FMNMX.FTZ R244, R244, R16, !PT ;  /* 0x00000010f4f47209 */ /* 0x004fe20007810000 */
[----:B------:R-:W-:Y:S01]  /*e430*/  IMAD.U32 R12, RZ, RZ, UR30 ;  /* 0x0000001eff0c7e24 */ /* 0x000fe2000f8e00ff */
[----:B------:R-:W2:Y:S01]  /*e440*/  SHFL.BFLY PT, R16, R225, 0x1, 0x1f ;  /* 0x0c201f00e1107f89 */ /* 0x000ea200000e0000 */
[----:B------:R-:W-:Y:S01]  /*e450*/  LOP3.LUT R13, R13, R22, R27, 0x96, !PT ;  /* 0x000000160d0d7212 */ /* 0x000fe200078e961b */
[----:B------:R-:W-:Y:S01]  /*e460*/  IMAD.WIDE.U32 R24, R15, -0x326172a9, RZ ;  /* 0xcd9e8d570f187825 */ /* 0x000fe200078e00ff */
[----:B------:R-:W-:-:S03]  /*e470*/  LOP3.LUT R22, R20, R28, R205, 0x96, !PT ;  /* 0x0000001c14167212 */ /* 0x000fc600078e96cd */
[----:B------:R-:W-:Y:S01]  /*e480*/  FMUL.FTZ R252, R244, UR10 ;  /* 0x0000000af4fc7c20 */ /* 0x000fe20008410000 */
[----:B------:R-:W-:Y:S01]  /*e490*/  LOP3.LUT R20, R20, R26, R201, 0x96, !PT ;  /* 0x0000001a14147212 */ /* 0x000fe200078e96c9 */
[----:B------:R-:W-:Y:S01]  /*e4a0*/  IMAD.WIDE.U32 R26, R13, -0x326172a9, RZ ;  /* 0xcd9e8d570d1a7825 */ /* 0x000fe200078e00ff */
[----:B------:R-:W-:Y:S01]  /*e4b0*/  FSETP.NEU.FTZ.AND P4, PT, R244, -INF , PT ;  /* 0xff800000f400780b */ /* 0x000fe20003f9d000 */
[----:B------:R-:W-:Y:S01]  /*e4c0*/  MUFU.EX2 R171, R171 ;  /* 0x000000ab00ab7308 */ /* 0x000fe20000000800 */
[----:B------:R-:W-:Y:S01]  /*e4d0*/  FSEL R198, R198, RZ, P5 ;  /* 0x000000ffc6c67208 */ /* 0x000fe20002800000 */
[----:B------:R-:W-:Y:S01]  /*e4e0*/  IMAD.WIDE.U32 R22, R22, -0x326172a9, RZ ;  /* 0xcd9e8d5716167825 */ /* 0x000fe200078e00ff */
[----:B------:R-:W-:-:S03]  /*e4f0*/  IADD3 R12, PT, PT, R12, -0x4ab325aa, RZ ;  /* 0xb54cda560c0c7810 */ /* 0x000fc60007ffe0ff */
[----:B------:R-:W-:Y:S01]  /*e500*/  FFMA.FTZ R172, R172, UR10, -R196 ;  /* 0x0000000aacac7c23 */ /* 0x000fe200080108c4 */
[----:B------:R-:W-:Y:S01]  /*e510*/  FSEL R252, R252, RZ, P4 ;  /* 0x000000fffcfc7208 */ /* 0x000fe20002000000 */
[----:B------:R-:W-:Y:S01]  /*e520*/  IMAD.WIDE.U32 R20, R20, -0x326172a9, RZ ;  /* 0xcd9e8d5714147825 */ /* 0x000fe200078e00ff */
[----:B------:R-:W-:-:S03]  /*e530*/  IADD3 R251, PT, PT, R251, 0x1715609d, RZ ;  /* 0x1715609dfbfb7810 */ /* 0x000fc60007ffe0ff */
[--C-:B------:R-:W-:Y:S01]  /*e540*/  FFMA.FTZ R191, R190, UR10, -R198.reuse ;  /* 0x0000000abebf7c23 */ /* 0x100fe200080108c6 */
[----:B------:R-:W-:Y:S01]  /*e550*/  LOP3.LUT R17, R12, R24, R23, 0x96, !PT ;  /* 0x000000180c117212 */ /* 0x000fe200078e9617 */
[----:B------:R-:W-:Y:S01]  /*e560*/  FFMA.FTZ R190, R9, UR10, -R198 ;  /* 0x0000000a09be7c23 */ /* 0x000fe200080108c6 */
[----:B------:R-:W-:Y:S01]  /*e570*/  LOP3.LUT R197, R251, R14, R25, 0x96, !PT ;  /* 0x0000000efbc57212 */ /* 0x000fe200078e9619 */
[--C-:B------:R-:W-:Y:S01]  /*e580*/  FFMA.FTZ R186, R5, UR10, -R252.reuse ;  /* 0x0000000a05ba7c23 */ /* 0x100fe200080108fc */
[----:B------:R-:W-:Y:S01]  /*e590*/  LOP3.LUT R251, R251, R18, R27, 0x96, !PT ;  /* 0x00000012fbfb7212 */ /* 0x000fe200078e961b */
[--C-:B------:R-:W-:Y:S01]  /*e5a0*/  FFMA.FTZ R187, R4, UR10, -R252.reuse ;  /* 0x0000000a04bb7c23 */ /* 0x100fe200080108fc */
[----:B------:R-:W-:Y:S01]  /*e5b0*/  PRMT R5, R20, 0x7773, RZ ;  /* 0x0000777314057816 */ /* 0x000fe200000000ff */
[--C-:B------:R-:W-:Y:S01]  /*e5c0*/  FFMA.FTZ R185, R184, UR10, -R252.reuse ;  /* 0x0000000ab8b97c23 */ /* 0x100fe200080108fc */
[----:B------:R-:W-:Y:S01]  /*e5d0*/  PRMT R9, R20, 0x7772, RZ ;  /* 0x0000777214097816 */ /* 0x000fe200000000ff */
[----:B------:R-:W-:Y:S01]  /*e5e0*/  FFMA.FTZ R184, R11, UR10, -R252 ;  /* 0x0000000a0bb87c23 */ /* 0x000fe200080108fc */
[----:B--2---:R-:W-:Y:S01]  /*e5f0*/  FMNMX.FTZ R225, R225, R16, !PT ;  /* 0x00000010e1e17209 */ /* 0x004fe20007810000 */
[--C-:B------:R-:W-:Y:S01]  /*e600*/  FFMA.FTZ R189, R178, UR10, -R198.reuse ;  /* 0x0000000ab2bd7c23 */ /* 0x100fe200080108c6 */
[C---:B------:R-:W-:Y:S01]  /*e610*/  PRMT R18, R22.reuse, 0x7773, RZ ;  /* 0x0000777316127816 */ /* 0x040fe200000000ff */
[----:B------:R-:W-:Y:S01]  /*e620*/  FFMA.FTZ R188, R179, UR10, -R198 ;  /* 0x0000000ab3bc7c23 */ /* 0x000fe200080108c6 */
[----:B------:R-:W-:Y:S01]  /*e630*/  PRMT R13, R22, 0x7772, RZ ;  /* 0x00007772160d7816 */ /* 0x000fe200000000ff */
[----:B------:R-:W-:Y:S01]  /*e640*/  FMUL.FTZ R206, R225, UR10 ;  /* 0x0000000ae1ce7c20 */ /* 0x000fe20008410000 */
[----:B------:R-:W-:Y:S01]  /*e650*/  MOV R15, R20 ;  /* 0x00000014000f7202 */ /* 0x000fe20000000f00 */
[----:B------:R-:W-:Y:S01]  /*e660*/  MUFU.EX2 R189, R189 ;  /* 0x000000bd00bd7308 */ /* 0x000fe20000000800 */
[----:B------:R-:W-:Y:S01]  /*e670*/  LOP3.LUT R16, R17, 0xffff, RZ, 0xc0, !PT ;  /* 0x0000ffff11107812 */ /* 0x000fe200078ec0ff */
[--C-:B------:R-:W-:Y:S01]  /*e680*/  FFMA.FTZ R250, R250, UR10, -R252.reuse ;  /* 0x0000000afafa7c23 */ /* 0x100fe200080108fc */
[----:B------:R-:W-:Y:S01]  /*e690*/  PRMT R9, R9, 0x5410, R5 ;  /* 0x0000541009097816 */ /* 0x000fe20000000005 */
[--C-:B------:R-:W-:Y:S01]  /*e6a0*/  FFMA.FTZ R248, R248, UR10, -R252.reuse ;  /* 0x0000000af8f87c23 */ /* 0x100fe200080108fc */
[----:B------:R-:W-:Y:S01]  /*e6b0*/  PRMT R4, R20, 0x7771, RZ ;  /* 0x0000777114047816 */ /* 0x000fe200000000ff */
[----:B------:R-:W-:Y:S01]  /*e6c0*/  FFMA.FTZ R247, R247, UR10, -R252 ;  /* 0x0000000af7f77c23 */ /* 0x000fe200080108fc */
[----:B------:R-:W-:Y:S01]  /*e6d0*/  PRMT R13, R13, 0x5410, R18 ;  /* 0x000054100d0d7816 */ /* 0x000fe20000000012 */
[----:B------:R-:W-:Y:S01]  /*e6e0*/  MUFU.EX2 R188, R188 ;  /* 0x000000bc00bc7308 */ /* 0x000fe20000000800 */
[----:B------:R-:W-:Y:S01]  /*e6f0*/  LOP3.LUT R5, R15, 0xff, RZ, 0xc0, !PT ;  /* 0x000000ff0f057812 */ /* 0x000fe200078ec0ff */
[----:B------:R-:W-:Y:S01]  /*e700*/  FFMA.FTZ R249, R249, UR10, -R252 ;  /* 0x0000000af9f97c23 */ /* 0x000fe200080108fc */
[----:B------:R-:W-:-:S02]  /*e710*/  SHF.R.U32.HI R16, RZ, 0x8, R16 ;  /* 0x00000008ff107819 */ /* 0x000fc40000011610 */
[----:B------:R-:W-:Y:S02]  /*e720*/  LOP3.LUT R18, R17, 0xff, RZ, 0xc0, !PT ;  /* 0x000000ff11127812 */ /* 0x000fe400078ec0ff */
[----:B------:R-:W-:Y:S01]  /*e730*/  PRMT R11, R5, 0x5410, R4 ;  /* 0x00005410050b7816 */ /* 0x000fe20000000004 */
[----:B------:R-:W-:Y:S01]  /*e740*/  MUFU.EX2 R191, R191 ;  /* 0x000000bf00bf7308 */ /* 0x000fe20000000800 */
[----:B------:R-:W-:Y:S02]  /*e750*/  PRMT R4, R18, 0x5410, R16 ;  /* 0x0000541012047816 */ /* 0x000fe40000000010 */
[----:B------:R-:W2:Y:S01]  /*e760*/  LDC R16, c[0x0][0x4f8] ;  /* 0x00013e00ff107b82 */ /* 0x000ea20000000800 */
[----:B------:R-:W-:Y:S02]  /*e770*/  MOV R19, R22 ;  /* 0x0000001600137202 */ /* 0x000fe40000000f00 */
[----:B------:R-:W-:Y:S02]  /*e780*/  FSEL R15, R224, RZ, P1 ;  /* 0x000000ffe00f7208 */ /* 0x000fe40000800000 */
[----:B------:R-:W-:Y:S01]  /*e790*/  FSETP.NEU.FTZ.AND P1, PT, R225, -INF , PT ;  /* 0xff800000e100780b */ /* 0x000fe20003f3d000 */
[----:B------:R-:W-:Y:S01]  /*e7a0*/  MUFU.EX2 R190, R190 ;  /* 0x000000be00be7308 */ /* 0x000fe20000000800 */
[----:B------:R-:W-:Y:S01]  /*e7b0*/  PRMT R14, R22, 0x7771, RZ ;  /* 0x00007771160e7816 */ /* 0x000fe200000000ff */
[----:B------:R-:W-:Y:S01]  /*e7c0*/  FADD.FTZ R15, R168, -R15 ;  /* 0x8000000fa80f7221 */ /* 0x000fe20000010000 */
[----:B------:R-:W-:-:S02]  /*e7d0*/  LOP3.LUT R19, R19, 0xff, RZ, 0xc0, !PT ;  /* 0x000000ff13137812 */ /* 0x000fc400078ec0ff */
[----:B------:R-:W-:Y:S01]  /*e7e0*/  FSEL R206, R206, RZ, P1 ;  /* 0x000000ffcece7208 */ /* 0x000fe20000800000 */
[----:B------:R-:W-:Y:S01]  /*e7f0*/  FMUL.FTZ R15, R15, UR10 ;  /* 0x0000000a0f0f7c20 */ /* 0x000fe20008410000 */
[----:B------:R-:W-:Y:S01]  /*e800*/  LOP3.LUT R12, R12, R26, R21, 0x96, !PT ;  /* 0x0000001a0c0c7212 */ /* 0x000fe200078e9615 */
[----:B------:R-:W-:Y:S01]  /*e810*/  MUFU.EX2 R194, R194 ;  /* 0x000000c200c27308 */ /* 0x000fe20000000800 */
[----:B------:R-:W-:Y:S01]  /*e820*/  PRMT R14, R19, 0x5410, R14 ;  /* 0x00005410130e7816 */ /* 0x000fe2000000000e */
[--C-:B------:R-:W-:Y:S01]  /*e830*/  FFMA.FTZ R179, R6, UR10, -R206.reuse ;  /* 0x0000000a06b37c23 */ /* 0x100fe200080108ce */
[----:B------:R-:W-:Y:S01]  /*e840*/  PRMT R19, R17, 0x7632, R19 ;  /* 0x0000763211137816 */ /* 0x000fe20000000013 */
[--C-:B------:R-:W-:Y:S01]  /*e850*/  FFMA.FTZ R178, R7, UR10, -R206.reuse ;  /* 0x0000000a07b27c23 */ /* 0x100fe200080108ce */
[----:B------:R-:W-:Y:S01]  /*e860*/  LOP3.LUT R5, R12, 0xffff, RZ, 0xc0, !PT ;  /* 0x0000ffff0c057812 */ /* 0x000fe200078ec0ff */
[----:B------:R-:W-:Y:S01]  /*e870*/  FFMA.FTZ R177, R8, UR10, -R206 ;  /* 0x0000000a08b17c23 */ /* 0x000fe200080108ce */
[----:B------:R-:W-:Y:S01]  /*e880*/  SHF.R.U32.HI R17, RZ, 0x18, R17 ;  /* 0x00000018ff117819 */ /* 0x000fe20000011611 */
[----:B------:R-:W-:Y:S01]  /*e890*/  MUFU.EX2 R179, R179 ;  /* 0x000000b300b37308 */ /* 0x000fe20000000800 */
[----:B------:R-:W-:Y:S01]  /*e8a0*/  PRMT R18, R12, 0x7632, R18 ;  /* 0x000076320c127816 */ /* 0x000fe20000000012 */
[--C-:B------:R-:W-:Y:S01]  /*e8b0*/  FFMA.FTZ R168, R10, UR10, -R206.reuse ;  /* 0x0000000a0aa87c23 */ /* 0x100fe200080108ce */
[----:B------:R-:W-:Y:S01]  /*e8c0*/  LOP3.LUT R19, R19, 0xff, RZ, 0xc0, !PT ;  /* 0x000000ff13137812 */ /* 0x000fe200078ec0ff */
[--C-:B------:R-:W-:Y:S01]  /*e8d0*/  FFMA.FTZ R215, R215, UR10, -R206.reuse ;  /* 0x0000000ad7d77c23 */ /* 0x100fe200080108ce */
[----:B--2---:R-:W-:Y:S01]  /*e8e0*/  LOP3.LUT R16, R16, 0xff, RZ, 0xc0, !PT ;  /* 0x000000ff10107812 */ /* 0x004fe200078ec0ff */
[----:B------:R-:W-:Y:S01]  /*e8f0*/  FFMA.FTZ R246, R246, UR10, -R206 ;  /* 0x0000000af6f67c23 */ /* 0x000fe200080108ce */
[----:B------:R-:W-:Y:S01]  /*e900*/  LOP3.LUT R6, R12, 0xff, RZ, 0xc0, !PT ;  /* 0x000000ff0c067812 */ /* 0x000fe200078ec0ff */
[----:B------:R-:W-:Y:S01]  /*e910*/  MUFU.EX2 R178, R178 ;  /* 0x000000b200b27308 */ /* 0x000fe20000000800 */
[----:B------:R-:W-:Y:S01]  /*e920*/  SHF.R.U32.HI R7, RZ, 0x18, R12 ;  /* 0x00000018ff077819 */ /* 0x000fe2000001160c */
[----:B------:R-:W-:Y:S01]  /*e930*/  IMAD R203, R16, 0x10000, R16 ;  /* 0x0001000010cb7824 */ /* 0x000fe200078e0210 */
[----:B------:R-:W-:-:S02]  /*e940*/  SHF.R.U32.HI R12, RZ, 0x8, R5 ;  /* 0x00000008ff0c7819 */ /* 0x000fc40000011605 */
[----:B------:R-:W-:Y:S02]  /*e950*/  LOP3.LUT R18, R18, 0xff, RZ, 0xc0, !PT ;  /* 0x000000ff12127812 */ /* 0x000fe400078ec0ff */
[----:B------:R-:W-:Y:S01]  /*e960*/  PRMT R5, R19, 0x5410, R17 ;  /* 0x0000541013057816 */ /* 0x000fe20000000011 */
[----:B------:R1:W2:Y:S01]  /*e970*/  MUFU.EX2 R199, R15 ;  /* 0x0000000f00c77308 */ /* 0x0002a20000000800 */
[----:B------:R-:W-:Y:S02]  /*e980*/  FSEL R17, R245, RZ, P5 ;  /* 0x000000fff5117208 */ /* 0x000fe40002800000 */
[----:B------:R-:W-:Y:S02]  /*e990*/  PRMT R8, R18, 0x5410, R7 ;  /* 0x0000541012087816 */ /* 0x000fe40000000007 */
[----:B------:R-:W-:Y:S01]  /*e9a0*/  PRMT R12, R6, 0x5410, R12 ;  /* 0x00005410060c7816 */ /* 0x000fe2000000000c */
[----:B------:R-:W-:Y:S01]  /*e9b0*/  FADD.FTZ R6, R167, -R17 ;  /* 0x80000011a7067221 */ /* 0x000fe20000010000 */
[----:B------:R-:W-:Y:S01]  /*e9c0*/  FSEL R7, R244, RZ, P4 ;  /* 0x000000fff4077208 */ /* 0x000fe20002000000 */
[----:B------:R-:W-:Y:S01]  /*e9d0*/  MUFU.EX2 R185, R185 ;  /* 0x000000b900b97308 */ /* 0x000fe20000000800 */
[----:B------:R-:W-:Y:S01]  /*e9e0*/  LOP3.LUT R13, R13, 0xff00ff, RZ, 0xc0, !PT ;  /* 0x00ff00ff0d0d7812 */ /* 0x000fe200078ec0ff */
[----:B------:R-:W-:Y:S01]  /*e9f0*/  FMUL.FTZ R202, R6, UR10 ;  /* 0x0000000a06ca7c20 */ /* 0x000fe20008410000 */
[----:B------:R-:W-:Y:S01]  /*ea00*/  HSET2.LE.AND R14, R14, R203, PT ;  /* 0x000000cb0e0e7233 */ /* 0x000fe20003803000 */
[----:B------:R-:W-:Y:S01]  /*ea10*/  FADD.FTZ R7, R166, -R7 ;  /* 0x80000007a6077221 */ /* 0x000fe20000010000 */
[----:B------:R-:W-:-:S02]  /*ea20*/  FSEL R10, R225, RZ, P1 ;  /* 0x000000ffe10a7208 */ /* 0x000fc40000800000 */
[--C-:B------:R-:W-:Y:S01]  /*ea30*/  HSET2.LE.AND R13, R13, R203.reuse, PT ;  /* 0x000000cb0d0d7233 */ /* 0x100fe20003803000 */
[----:B------:R-:W3:Y:S01]  /*ea40*/  MUFU.EX2 R184, R184 ;  /* 0x000000b800b87308 */ /* 0x000ee20000000800 */
[----:B-1----:R-:W-:Y:S01]  /*ea50*/  F2FP.F16.F32.PACK_AB R15, R192, R193 ;  /* 0x000000c1c00f723e */ /* 0x002fe200000000ff */
[----:B------:R-:W-:Y:S01]  /*ea60*/  FADD.FTZ R10, R165, -R10 ;  /* 0x8000000aa50a7221 */ /* 0x000fe20000010000 */
[--C-:B------:R-:W-:Y:S01]  /*ea70*/  HSET2.LE.AND R5, R5, R203.reuse, PT ;  /* 0x000000cb05057233 */ /* 0x100fe20003803000 */
[-C--:B--2---:R-:W-:Y:S01]  /*ea80*/  FMUL.FTZ R160, R160, R199.reuse ;  /* 0x000000c7a0a07220 */ /* 0x084fe20000410000 */
[----:B------:R-:W-:Y:S01]  /*ea90*/  LOP3.LUT R6, R15, R14, RZ, 0xc0, !PT ;  /* 0x0000000e0f067212 */ /* 0x000fe200078ec0ff */
[----:B------:R-:W-:Y:S01]  /*eaa0*/  FMUL.FTZ R161, R161, R199 ;  /* 0x000000c7a1a17220 */ /* 0x000fe20000410000 */
[----:B------:R-:W-:Y:S01]  /*eab0*/  F2FP.F16.F32.PACK_AB R20, R188, R189 ;  /* 0x000000bdbc14723e */ /* 0x000fe200000000ff */
[----:B------:R-:W-:Y:S01]  /*eac0*/  MUFU.EX2 R177, R177 ;  /* 0x000000b100b17308 */ /* 0x000fe20000000800 */
[----:B------:R-:W-:Y:S01]  /*ead0*/  F2FP.F16.F32.PACK_AB R14, R190, R191 ;  /* 0x000000bfbe0e723e */ /* 0x000fe200000000ff */
[----:B------:R-:W-:Y:S01]  /*eae0*/  FMUL.FTZ R148, R148, R199 ;  /* 0x000000c794947220 */ /* 0x000fe20000410000 */
[----:B------:R-:W-:Y:S01]  /*eaf0*/  MOV R167, R201 ;  /* 0x000000c900a77202 */ /* 0x000fe20000000f00 */
[----:B------:R-:W-:Y:S01]  /*eb00*/  FMUL.FTZ R201, R7, UR10 ;  /* 0x0000000a07c97c20 */ /* 0x000fe20008410000 */
[----:B------:R-:W-:Y:S01]  /*eb10*/  MOV R166, R200 ;  /* 0x000000c800a67202 */ /* 0x000fe20000000f00 */
[----:B------:R-:W-:Y:S01]  /*eb20*/  FMUL.FTZ R200, R10, UR10 ;  /* 0x0000000a0ac87c20 */ /* 0x000fe20008410000 */
[----:B------:R-:W-:Y:S01]  /*eb30*/  LOP3.LUT R7, R20, R13, RZ, 0xc0, !PT ;  /* 0x0000000d14077212 */ /* 0x000fe200078ec0ff */
[----:B------:R-:W1:Y:S01]  /*eb40*/  MUFU.EX2 R168, R168 ;  /* 0x000000a800a87308 */ /* 0x000e620000000800 */
[----:B------:R-:W-:Y:S01]  /*eb50*/  LOP3.LUT R5, R14, R5, RZ, 0xc0, !PT ;  /* 0x000000050e057212 */ /* 0x000fe200078ec0ff */
[-C--:B------:R-:W-:Y:S01]  /*eb60*/  FMUL.FTZ R149, R149, R199.reuse ;  /* 0x000000c795957220 */ /* 0x080fe20000410000 */
[--C-:B------:R-:W-:Y:S01]  /*eb70*/  HSET2.LE.AND R13, R8, R203.reuse, PT ;  /* 0x000000cb080d7233 */ /* 0x100fe20003803000 */
[-C--:B------:R-:W-:Y:S01]  /*eb80*/  FMUL.FTZ R36, R36, R199.reuse ;  /* 0x000000c724247220 */ /* 0x080fe20000410000 */
[----:B------:R-:W-:Y:S01]  /*eb90*/  LEA R220, R216, UR5, 0x1 ;  /* 0x00000005d8dc7c11 */ /* 0x000fe2000f8e08ff */
[----:B------:R-:W-:Y:S01]  /*eba0*/  FMUL.FTZ R37, R37, R199 ;  /* 0x000000c725257220 */ /* 0x000fe20000410000 */
[--C-:B------:R-:W-:Y:S01]  /*ebb0*/  HSET2.LE.AND R14, R12, R203.reuse, PT ;  /* 0x000000cb0c0e7233 */ /* 0x100fe20003803000 */
[----:B------:R-:W-:Y:S01]  /*ebc0*/  MUFU.EX2 R187, R187 ;  /* 0x000000bb00bb7308 */ /* 0x000fe20000000800 */
[----:B------:R-:W-:Y:S01]  /*ebd0*/  F2FP.F16.F32.PACK_AB R10, R178, R179 ;  /* 0x000000b3b20a723e */ /* 0x000fe200000000ff */
[----:B------:R-:W2:Y:S01]  /*ebe0*/  LDSM.16.MT88.4 R16, [R220+0xa000] ;  /* 0x00a00000dc10783b */ /* 0x000ea20000004200 */
[----:B------:R-:W-:Y:S01]  /*ebf0*/  LOP3.LUT R12, R9, 0xff00ff, RZ, 0xc0, !PT ;  /* 0x00ff00ff090c7812 */ /* 0x000fe200078ec0ff */
[----:B------:R-:W-:Y:S01]  /*ec00*/  FMUL.FTZ R48, R48, R199 ;  /* 0x000000c730307220 */ /* 0x000fe20000410000 */
[----:B------:R-:W-:Y:S01]  /*ec10*/  LOP3.LUT R9, R10, R13, RZ, 0xc0, !PT ;  /* 0x0000000d0a097212 */ /* 0x000fe200078ec0ff */
[-C--:B------:R-:W-:Y:S01]  /*ec20*/  FMUL.FTZ R49, R49, R199.reuse ;  /* 0x000000c731317220 */ /* 0x080fe20000410000 */
[----:B------:R-:W-:Y:S01]  /*ec30*/  SEL R20, R217, 0xffffffe0, !P6 ;  /* 0xffffffe0d9147807 */ /* 0x000fe20007000000 */
[----:B------:R-:W4:Y:S01]  /*ec40*/  MUFU.EX2 R186, R186 ;  /* 0x000000ba00ba7308 */ /* 0x000f220000000800 */
[--C-:B------:R-:W-:Y:S01]  /*ec50*/  HSET2.LE.AND R10, R11, R203.reuse, PT ;  /* 0x000000cb0b0a7233 */ /* 0x100fe20003803000 */
[----:B------:R-:W-:Y:S01]  /*ec60*/  LDSM.16.MT88.4 R24, [R220+0xb000] ;  /* 0x00b00000dc18783b */ /* 0x000fe20000004200 */
[--C-:B------:R-:W-:Y:S01]  /*ec70*/  HSET2.LE.AND R11, R12, R203.reuse, PT ;  /* 0x000000cb0c0b7233 */ /* 0x100fe20003803000 */
[-C--:B------:R-:W-:Y:S01]  /*ec80*/  FMUL.FTZ R100, R100, R199.reuse ;  /* 0x000000c764647220 */ /* 0x080fe20000410000 */
[----:B------:R-:W-:Y:S01]  /*ec90*/  HSET2.LE.AND R4, R4, R203, PT ;  /* 0x000000cb04047233 */ /* 0x000fe20003803000 */
[----:B------:R-:W-:Y:S01]  /*eca0*/  FMUL.FTZ R101, R101, R199 ;  /* 0x000000c765657220 */ /* 0x000fe20000410000 */
[----:B------:R-:W-:Y:S01]  /*ecb0*/  F2FP.F16.F32.PACK_AB R15, R194, R171 ;  /* 0x000000abc20f723e */ /* 0x000fe200000000ff */
[----:B------:R-:W2:Y:S01]  /*ecc0*/  MUFU.EX2 R202, R202 ;  /* 0x000000ca00ca7308 */ /* 0x000ea20000000800 */
[----:B---3--:R-:W-:Y:S01]  /*ecd0*/  F2FP.F16.F32.PACK_AB R13, R184, R185 ;  /* 0x000000b9b80d723e */ /* 0x008fe200000000ff */
[----:B------:R-:W-:Y:S01]  /*ece0*/  FMUL.FTZ R144, R144, R199 ;  /* 0x000000c790907220 */ /* 0x000fe20000410000 */
[----:B-1----:R-:W-:Y:S01]  /*ecf0*/  F2FP.F16.F32.PACK_AB R12, R168, R177 ;  /* 0x000000b1a80c723e */ /* 0x002fe200000000ff */
[-C--:B------:R-:W-:Y:S01]  /*ed00*/  FMUL.FTZ R145, R145, R199.reuse ;  /* 0x000000c791917220 */ /* 0x080fe20000410000 */
[----:B------:R-:W-:Y:S01]  /*ed10*/  IADD3 R205, PT, PT, R220, R20, RZ ;  /* 0x00000014dccd7210 */ /* 0x000fe20007ffe0ff */
[----:B------:R-:W-:Y:S01]  /*ed20*/  FMUL.FTZ R120, R120, R199 ;  /* 0x000000c778787220 */ /* 0x000fe20000410000 */
[----:B------:R-:W-:Y:S01]  /*ed30*/  LOP3.LUT R4, R15, R4, RZ, 0xc0, !PT ;  /* 0x000000040f047212 */ /* 0x000fe200078ec0ff */
[----:B------:R-:W1:Y:S01]  /*ed40*/  MUFU.EX2 R201, R201 ;  /* 0x000000c900c97308 */ /* 0x000e620000000800 */
[----:B----4-:R-:W-:Y:S01]  /*ed50*/  F2FP.F16.F32.PACK_AB R8, R186, R187 ;  /* 0x000000bbba08723e */ /* 0x010fe200000000ff */
[-C--:B------:R-:W-:Y:S01]  /*ed60*/  FMUL.FTZ R121, R121, R199.reuse ;  /* 0x000000c779797220 */ /* 0x080fe20000410000 */
[----:B------:R-:W-:Y:S01]  /*ed70*/  LOP3.LUT R10, R13, R10, RZ, 0xc0, !PT ;  /* 0x0000000a0d0a7212 */ /* 0x000fe200078ec0ff */
[-C--:B------:R-:W-:Y:S01]  /*ed80*/  FMUL.FTZ R52, R52, R199.reuse ;  /* 0x000000c734347220 */ /* 0x080fe20000410000 */
[----:B------:R-:W-:Y:S01]  /*ed90*/  LOP3.LUT R8, R8, R14, RZ, 0xc0, !PT ;  /* 0x0000000e08087212 */ /* 0x000fe200078ec0ff */
[----:B------:R-:W-:Y:S01]  /*eda0*/  FMUL.FTZ R53, R53, R199 ;  /* 0x000000c735357220 */ /* 0x000fe20000410000 */
[----:B------:R-:W-:Y:S01]  /*edb0*/  LOP3.LUT R11, R12, R11, RZ, 0xc0, !PT ;  /* 0x0000000b0c0b7212 */ /* 0x000fe200078ec0ff */
[----:B------:R-:W3:Y:S01]  /*edc0*/  MUFU.EX2 R200, R200 ;  /* 0x000000c800c87308 */ /* 0x000ee20000000800 */
[----:B------:R-:W4:Y:S01]  /*edd0*/  LDSM.16.MT88.4 R12, [R205+0xa000] ;  /* 0x00a00000cd0c783b */ /* 0x000f220000004200 */
[-C--:B--2---:R-:W-:Y:S01]  /*ede0*/  FMUL.FTZ R162, R162, R202.reuse ;  /* 0x000000caa2a27220 */ /* 0x084fe20000410000 */
[-C--:B------:R-:W-:Y:S01]  /*edf0*/  FMUL.FTZ R163, R163, R202.reuse ;  /* 0x000000caa3a37220 */ /* 0x080fe20000410000 */
[-C--:B------:R-:W-:Y:S01]  /*ee00*/  FMUL.FTZ R150, R150, R202.reuse ;  /* 0x000000ca96967220 */ /* 0x080fe20000410000 */
[-C--:B------:R-:W-:Y:S01]  /*ee10*/  FMUL.FTZ R151, R151, R202.reuse ;  /* 0x000000ca97977220 */ /* 0x080fe20000410000 */
[----:B------:R-:W-:Y:S01]  /*ee20*/  IADD3 R233, PT, PT, R220, 0xa000, RZ ;  /* 0x0000a000dce97810 */ /* 0x000fe20007ffe0ff */
[-C--:B------:R-:W-:Y:S01]  /*ee30*/  FMUL.FTZ R38, R38, R202.reuse ;  /* 0x000000ca26267220 */ /* 0x080fe20000410000 */
[----:B------:R-:W-:Y:S01]  /*ee40*/  IADD3 R216, PT, PT, R220, 0xa040, RZ ;  /* 0x0000a040dcd87810 */ /* 0x000fe20007ffe0ff */
[-C--:B-1----:R-:W-:Y:S01]  /*ee50*/  FMUL.FTZ R156, R156, R201.reuse ;  /* 0x000000c99c9c7220 */ /* 0x082fe20000410000 */
[-C--:B------:R-:W-:Y:S01]  /*ee60*/  FMUL.FTZ R157, R157, R201.reuse ;  /* 0x000000c99d9d7220 */ /* 0x080fe20000410000 */
[-C--:B------:R-:W-:Y:S01]  /*ee70*/  FMUL.FTZ R152, R152, R201.reuse ;  /* 0x000000c998987220 */ /* 0x080fe20000410000 */
[-C--:B------:R-:W-:Y:S01]  /*ee80*/  FMUL.FTZ R153, R153, R201.reuse ;  /* 0x000000c999997220 */ /* 0x080fe20000410000 */
[C---:B------:R-:W-:Y:S01]  /*ee90*/  HMMA.16816.F32 R160, R4.reuse, R16, R160 ;  /* 0x0000001004a0723c */ /* 0x040fe200000018a0 */
[----:B------:R-:W-:Y:S01]  /*eea0*/  @P0 IADD3 R216, PT, PT, R233, -0x40, RZ ;  /* 0xffffffc0e9d80810 */ /* 0x000fe20007ffe0ff */
[----:B------:R-:W-:Y:S01]  /*eeb0*/  FMUL.FTZ R39, R39, R202 ;  /* 0x000000ca27277220 */ /* 0x000fe20000410000 */
        /* <DEDUP_REMOVED lines=8> */
[-C--:B------:R-:W-:Y:S01]  /*ef40*/  FMUL.FTZ R43, R43, R200.reuse ;  /* 0x000000c82b2b7220 */ /* 0x080fe20000410000 */
[-C--:B------:R-:W-:Y:S01]  /*ef50*/  FMUL.FTZ R44, R44, R201.reuse ;  /* 0x000000c92c2c7220 */ /* 0x080fe20000410000 */
[-C--:B------:R-:W-:Y:S01]  /*ef60*/  FMUL.FTZ R45, R45, R201.reuse ;  /* 0x000000c92d2d7220 */ /* 0x080fe20000410000 */
[-C--:B------:R-:W-:Y:S01]  /*ef70*/  FMUL.FTZ R46, R46, R200.reuse ;  /* 0x000000c82e2e7220 */ /* 0x080fe20000410000 */
[----:B------:R-:W-:Y:S01]  /*ef80*/  FMUL.FTZ R47, R47, R200 ;  /* 0x000000c82f2f7220 */ /* 0x000fe20000410000 */
[C---:B------:R-:W-:Y:S01]  /*ef90*/  HMMA.16816.F32 R156, R8.reuse, R16, R156 ;  /* 0x00000010089c723c */ /* 0x040fe2000000189c */
[-C--:B------:R-:W-:Y:S01]  /*efa0*/  FMUL.FTZ R50, R50, R202.reuse ;  /* 0x000000ca32327220 */ /* 0x080fe20000410000 */
[----:B------:R-:W-:Y:S01]  /*efb0*/  FMUL.FTZ R51, R51, R202 ;  /* 0x000000ca33337220 */ /* 0x000fe20000410000 */
[----:B------:R-:W-:Y:S01]  /*efc0*/  IADD3 R211, PT, PT, R20, R216, RZ ;  /* 0x000000d814d37210 */ /* 0x000fe20007ffe0ff */
[----:B------:R-:W-:Y:S01]  /*efd0*/  LDSM.16.MT88.4 R28, [R216] ;  /* 0x00000000d81c783b */ /* 0x000fe20000004200 */
[-C--:B------:R-:W-:Y:S01]  /*efe0*/  FMUL.FTZ R104, R104, R201.reuse ;  /* 0x000000c968687220 */ /* 0x080fe20000410000 */
[-C--:B------:R-:W-:Y:S01]  /*eff0*/  FMUL.FTZ R105, R105, R201.reuse ;  /* 0x000000c969697220 */ /* 0x080fe20000410000 */
[-C--:B------:R-:W-:Y:S01]  /*f000*/  FMUL.FTZ R106, R106, R200.reuse ;  /* 0x000000c86a6a7220 */ /* 0x080fe20000410000 */
[----:B------:R-:W-:Y:S01]  /*f010*/  HMMA.16816.F32 R152, R8, R18, R152 ;  /* 0x000000120898723c */ /* 0x000fe20000001898 */
[----:B------:R-:W1:Y:S01]  /*f020*/  LDSM.16.MT88.4 R16, [R205+0xb000] ;  /* 0x00b00000cd10783b */ /* 0x000e620000004200 */
[----:B------:R-:W-:Y:S01]  /*f030*/  FMUL.FTZ R107, R107, R200 ;  /* 0x000000c86b6b7220 */ /* 0x000fe20000410000 */
[-C--:B------:R-:W-:Y:S01]  /*f040*/  FMUL.FTZ R102, R102, R202.reuse ;  /* 0x000000ca66667220 */ /* 0x080fe20000410000 */
[----:B------:R-:W-:Y:S01]  /*f050*/  FMUL.FTZ R103, R103, R202 ;  /* 0x000000ca67677220 */ /* 0x000fe20000410000 */
[----:B------:R-:W2:Y:S01]  /*f060*/  LDSM.16.MT88.4 R20, [R211] ;  /* 0x00000000d314783b */ /* 0x000ea20000004200 */
[-C--:B------:R-:W-:Y:S01]  /*f070*/  FMUL.FTZ R56, R56, R201.reuse ;  /* 0x000000c938387220 */ /* 0x080fe20000410000 */
[-C--:B------:R-:W-:Y:S01]  /*f080*/  FMUL.FTZ R57, R57, R201.reuse ;  /* 0x000000c939397220 */ /* 0x080fe20000410000 */
[-C--:B----4-:R-:W-:Y:S01]  /*f090*/  HMMA.16816.F32 R36, R4, R12.reuse, R36 ;  /* 0x0000000c0424723c */ /* 0x090fe20000001824 */
[----:B------:R-:W-:Y:S01]  /*f0a0*/  LDSM.16.MT88.4 R32, [R211+0x1000] ;  /* 0x00100000d320783b */ /* 0x000fe20000004200 */
        /* <DEDUP_REMOVED lines=48> */
[----:B------:R-:W-:-:S04]  /*f3b0*/  IMAD.WIDE.U32 R16, R251, -0x2daee0ad, RZ ;  /* 0xd2511f53fb107825 */ /* 0x000fc800078e00ff */
[--C-:B------:R-:W-:Y:S01]  /*f3c0*/  FFMA.FTZ R251, R164, UR10, -R206.reuse ;  /* 0x0000000aa4fb7c23 */ /* 0x100fe200080108ce */
[----:B------:R-:W-:Y:S01]  /*f3d0*/  FFMA.FTZ R206, R207, UR10, -R206 ;  /* 0x0000000acfce7c23 */ /* 0x000fe200080108ce */
[-C--:B------:R-:W-:Y:S01]  /*f3e0*/  FMUL.FTZ R146, R146, R202.reuse ;  /* 0x000000ca92927220 */ /* 0x080fe20000410000 */
[-C--:B------:R-:W-:Y:S01]  /*f3f0*/  FMUL.FTZ R147, R147, R202.reuse ;  /* 0x000000ca93937220 */ /* 0x080fe20000410000 */
[-C--:B------:R-:W-:Y:S01]  /*f400*/  FMUL.FTZ R122, R122, R202.reuse ;  /* 0x000000ca7a7a7220 */ /* 0x080fe20000410000 */
[-C--:B------:R-:W-:Y:S01]  /*f410*/  FMUL.FTZ R123, R123, R202.reuse ;  /* 0x000000ca7b7b7220 */ /* 0x080fe20000410000 */
[C---:B------:R-:W-:Y:S01]  /*f420*/  HMMA.16816.F32 R56, R8.reuse, R28, R56 ;  /* 0x0000001c0838723c */ /* 0x040fe20000001838 */
[----:B------:R-:W-:Y:S01]  /*f430*/  MUFU.EX2 R250, R250 ;  /* 0x000000fa00fa7308 */ /* 0x000fe20000000800 */
[-C--:B------:R-:W-:Y:S01]  /*f440*/  FMUL.FTZ R54, R54, R202.reuse ;  /* 0x000000ca36367220 */ /* 0x080fe20000410000 */
[-C--:B------:R-:W-:Y:S01]  /*f450*/  FMUL.FTZ R55, R55, R202.reuse ;  /* 0x000000ca37377220 */ /* 0x080fe20000410000 */
        /* <DEDUP_REMOVED lines=12> */
[C---:B--2---:R-:W-:Y:S01]  /*f520*/  HMMA.16816.F32 R72, R8.reuse, R20, R72 ;  /* 0x000000140848723c */ /* 0x044fe20000001848 */
        /* <DEDUP_REMOVED lines=23> */
[----:B------:R-:W-:Y:S01]  /*f6a0*/  HMMA.16816.F32 R92, R8, R26, R92 ;  /* 0x0000001a085c723c */ /* 0x000fe2000000185c */
[----:B------:R-:W1:Y:S01]  /*f6b0*/  MUFU.EX2 R249, R249 ;  /* 0x000000f900f97308 */ /* 0x000e620000000800 */
[-C--:B------:R-:W-:Y:S01]  /*f6c0*/  FMUL.FTZ R132, R132, R199.reuse ;  /* 0x000000c784847220 */ /* 0x080fe20000410000 */
[----:B------:R-:W-:Y:S01]  /*f6d0*/  FMUL.FTZ R133, R133, R199 ;  /* 0x000000c785857220 */ /* 0x000fe20000410000 */
[-C--:B------:R-:W-:Y:S01]  /*f6e0*/  FMUL.FTZ R134, R134, R202.reuse ;  /* 0x000000ca86867220 */ /* 0x080fe20000410000 */
[----:B------:R-:W-:-:S03]  /*f6f0*/  FMUL.FTZ R135, R135, R202 ;  /* 0x000000ca87877220 */ /* 0x000fc60000410000 */
[C---:B------:R-:W-:Y:S01]  /*f700*/  HMMA.16816.F32 R108, R8.reuse, R18, R108 ;  /* 0x00000012086c723c */ /* 0x040fe2000000186c */
[----:B------:R-:W-:Y:S07]  /*f710*/  MUFU.EX2 R251, R251 ;  /* 0x000000fb00fb7308 */ /* 0x000fee0000000800 */
[----:B---3--:R-:W-:Y:S01]  /*f720*/  HMMA.16816.F32 R116, R8, R12, R116 ;  /* 0x0000000c0874723c */ /* 0x008fe20000001874 */
[----:B------:R-:W2:Y:S01]  /*f730*/  MUFU.EX2 R215, R215 ;  /* 0x000000d700d77308 */ /* 0x000ea20000000800 */
[----:B-1----:R-:W-:-:S06]  /*f740*/  F2FP.F16.F32.PACK_AB R164, R249, R247 ;  /* 0x000000f7f9a4723e */ /* 0x002fcc00000000ff */
[C---:B------:R-:W-:Y:S01]  /*f750*/  HMMA.16816.F32 R140, R8.reuse, R14, R140 ;  /* 0x0000000e088c723c */ /* 0x040fe2000000188c */
[--C-:B------:R-:W-:Y:S01]  /*f760*/  FFMA.FTZ R195, R195, UR10, -R198.reuse ;  /* 0x0000000ac3c37c23 */ /* 0x100fe200080108c6 */
[--C-:B------:R-:W-:Y:S01]  /*f770*/  FFMA.FTZ R174, R174, UR10, -R198.reuse ;  /* 0x0000000aaeae7c23 */ /* 0x100fe200080108c6 */
[----:B------:R-:W-:Y:S01]  /*f780*/  FFMA.FTZ R175, R175, UR10, -R198 ;  /* 0x0000000aafaf7c23 */ /* 0x000fe200080108c6 */
[----:B------:R-:W-:Y:S04]  /*f790*/  MUFU.EX2 R172, R172 ;  /* 0x000000ac00ac7308 */ /* 0x000fe80000000800 */
[----:B------:R-:W-:Y:S01]  /*f7a0*/  HMMA.16816.F32 R124, R8, R32, R124 ;  /* 0x00000020087c723c */ /* 0x000fe2000000187c */
[----:B--2---:R-:W-:-:S07]  /*f7b0*/  F2FP.F16.F32.PACK_AB R165, R215, R251 ;  /* 0x000000fbd7a5723e */ /* 0x004fce00000000ff */
[----:B------:R-:W-:Y:S01]  /*f7c0*/  HMMA.16816.F32 R128, R8, R34, R128 ;  /* 0x000000220880723c */ /* 0x000fe20000001880 */
[----:B------:R-:W-:Y:S02]  /*f7d0*/  LOP3.LUT R10, R166, UR6, R17, 0x96, !PT ;  /* 0x00000006a60a7c12 */ /* 0x000fe4000f8e9611 */
[----:B------:R-:W-:Y:S02]  /*f7e0*/  MOV R9, R16 ;  /* 0x0000001000097202 */ /* 0x000fe40000000f00 */
[C---:B------:R-:W-:Y:S02]  /*f7f0*/  PRMT R11, R16.reuse, 0x7772, RZ ;  /* 0x00007772100b7816 */ /* 0x040fe400000000ff */
[C---:B------:R-:W-:Y:S01]  /*f800*/  PRMT R8, R16.reuse, 0x7771, RZ ;  /* 0x0000777110087816 */ /* 0x040fe200000000ff */
[----:B------:R-:W-:Y:S01]  /*f810*/  HMMA.16816.F32 R144, R4, R12, R144 ;  /* 0x0000000c0490723c */ /* 0x000fe20000001890 */
[----:B------:R-:W-:Y:S02]  /*f820*/  PRMT R12, R16, 0x7773, RZ ;  /* 0x00007773100c7816 */ /* 0x000fe400000000ff */
[----:B------:R-:W-:-:S02]  /*f830*/  LOP3.LUT R13, R10, 0xff, RZ, 0xc0, !PT ;  /* 0x000000ff0a0d7812 */ /* 0x000fc400078ec0ff */
[----:B------:R-:W-:Y:S02]  /*f840*/  LOP3.LUT R9, R9, 0xff, RZ, 0xc0, !PT ;  /* 0x000000ff09097812 */ /* 0x000fe400078ec0ff */
[----:B------:R-:W-:Y:S01]  /*f850*/  PRMT R11, R11, 0x5410, R12 ;  /* 0x000054100b0b7816 */ /* 0x000fe2000000000c */
[C---:B------:R-:W-:Y:S01]  /*f860*/  HMMA.16816.F32 R120, R4.reuse, R14, R120 ;  /* 0x0000000e0478723c */ /* 0x040fe20000001878 */
[C---:B------:R-:W-:Y:S02]  /*f870*/  LOP3.LUT R15, R10.reuse, 0xffff, RZ, 0xc0, !PT ;  /* 0x0000ffff0a0f7812 */ /* 0x040fe400078ec0ff */
[----:B------:R-:W-:Y:S02]  /*f880*/  PRMT R14, R10, 0x7632, R14 ;  /* 0x000076320a0e7816 */ /* 0x000fe4000000000e */
[----:B------:R-:W-:Y:S02]  /*f890*/  SHF.R.U32.HI R10, RZ, 0x18, R10 ;  /* 0x00000018ff0a7819 */ /* 0x000fe4000001160a */
[----:B------:R-:W-:Y:S01]  /*f8a0*/  SHF.R.U32.HI R15, RZ, 0x8, R15 ;  /* 0x00000008ff0f7819 */ /* 0x000fe2000001160f */
[----:B------:R-:W-:Y:S01]  /*f8b0*/  HMMA.16816.F32 R52, R4, R28, R52 ;  /* 0x0000001c0434723c */ /* 0x000fe20000001834 */
[----:B------:R-:W-:-:S02]  /*f8c0*/  LOP3.LUT R14, R14, 0xff, RZ, 0xc0, !PT ;  /* 0x000000ff0e0e7812 */ /* 0x000fc400078ec0ff */
[----:B------:R-:W-:Y:S02]  /*f8d0*/  PRMT R8, R9, 0x5410, R8 ;  /* 0x0000541009087816 */ /* 0x000fe40000000008 */
[----:B------:R-:W-:Y:S02]  /*f8e0*/  PRMT R13, R13, 0x5410, R15 ;  /* 0x000054100d0d7816 */ /* 0x000fe4000000000f */
[----:B------:R-:W-:Y:S01]  /*f8f0*/  PRMT R10, R14, 0x5410, R10 ;  /* 0x000054100e0a7816 */ /* 0x000fe2000000000a */
[----:B------:R-:W-:Y:S01]  /*f900*/  HMMA.16816.F32 R64, R4, R30, R64 ;  /* 0x0000001e0440723c */ /* 0x000fe20000001840 */
[----:B------:R-:W-:Y:S01]  /*f910*/  LOP3.LUT R11, R11, 0xff00ff, RZ, 0xc0, !PT ;  /* 0x00ff00ff0b0b7812 */ /* 0x000fe200078ec0ff */
[----:B------:R-:W-:Y:S01]  /*f920*/  LDSM.16.MT88.4 R28, [R205+0xb800] ;  /* 0x00b80000cd1c783b */ /* 0x000fe20000004200 */
[--C-:B------:R-:W-:Y:S02]  /*f930*/  HSET2.LE.AND R166, R8, R203.reuse, PT ;  /* 0x000000cb08a67233 */ /* 0x100fe40003803000 */
[----:B------:R-:W-:-:S02]  /*f940*/  HSET2.LE.AND R13, R13, R203, PT ;  /* 0x000000cb0d0d7233 */ /* 0x000fc40003803000 */
[--C-:B------:R-:W-:Y:S01]  /*f950*/  HSET2.LE.AND R10, R10, R203.reuse, PT ;  /* 0x000000cb0a0a7233 */ /* 0x100fe20003803000 */
[C---:B------:R-:W-:Y:S01]  /*f960*/  HMMA.16816.F32 R68, R4.reuse, R20, R68 ;  /* 0x000000140444723c */ /* 0x040fe20000001844 */
[----:B------:R-:W-:Y:S02]  /*f970*/  HSET2.LE.AND R167, R11, R203, PT ;  /* 0x000000cb0ba77233 */ /* 0x000fe40003803000 */
[----:B------:R-:W-:Y:S02]  /*f980*/  F2FP.F16.F32.PACK_AB R9, R248, R250 ;  /* 0x000000faf809723e */ /* 0x000fe400000000ff */
[----:B------:R-:W-:Y:S02]  /*f990*/  F2FP.F16.F32.PACK_AB R8, R206, R246 ;  /* 0x000000f6ce08723e */ /* 0x000fe400000000ff */
[----:B------:R-:W-:Y:S01]  /*f9a0*/  LOP3.LUT R164, R164, R13, RZ, 0xc0, !PT ;  /* 0x0000000da4a47212 */ /* 0x000fe200078ec0ff */
[----:B------:R-:W-:Y:S01]  /*f9b0*/  HMMA.16816.F32 R80, R4, R22, R80 ;  /* 0x000000160450723c */ /* 0x000fe20000001850 */
[----:B------:R-:W-:Y:S01]  /*f9c0*/  LOP3.LUT R165, R165, R10, RZ, 0xc0, !PT ;  /* 0x0000000aa5a57212 */ /* 0x000fe200078ec0ff */
[----:B------:R-:W1:Y:S01]  /*f9d0*/  LDSM.16.MT88.4 R12, [R211+0x800] ;  /* 0x00080000d30c783b */ /* 0x000e620000004200 */
[----:B------:R-:W-:-:S02]  /*f9e0*/  LOP3.LUT R166, R9, R166, RZ, 0xc0, !PT ;  /* 0x000000a609a67212 */ /* 0x000fc400078ec0ff */
[----:B------:R-:W-:Y:S01]  /*f9f0*/  LOP3.LUT R167, R8, R167, RZ, 0xc0, !PT ;  /* 0x000000a708a77212 */ /* 0x000fe200078ec0ff */
[----:B------:R-:W-:Y:S02]  /*fa00*/  LDSM.16.MT88.4 R20, [R216+0x1800] ;  /* 0x00180000d814783b */ /* 0x000fe40000004200 */
[C---:B------:R-:W-:Y:S02]  /*fa10*/  HMMA.16816.F32 R84, R4.reuse, R24, R84 ;  /* 0x000000180454723c */ /* 0x040fe40000001854 */
[----:B------:R-:W-:Y:S06]  /*fa20*/  LDSM.16.MT88.4 R8, [R220+0xb800] ;  /* 0x00b80000dc08783b */ /* 0x000fec0000004200 */
[C---:B------:R-:W-:Y:S01]  /*fa30*/  HMMA.16816.F32 R96, R4.reuse, R26, R96 ;  /* 0x0000001a0460723c */ /* 0x040fe20000001860 */
[----:B------:R-:W2:Y:S07]  /*fa40*/  LDSM.16.MT88.4 R24, [R216+0x800] ;  /* 0x00080000d818783b */ /* 0x000eae0000004200 */
[C---:B------:R-:W-:Y:S01]  /*fa50*/  HMMA.16816.F32 R112, R4.reuse, R18, R112 ;  /* 0x000000120470723c */ /* 0x040fe20000001870 */
[----:B------:R-:W3:Y:S07]  /*fa60*/  LDSM.16.MT88.4 R16, [R220+0xa800] ;  /* 0x00a80000dc10783b */ /* 0x000eee0000004200 */
[C---:B------:R-:W-:Y:S08]  /*fa70*/  HMMA.16816.F32 R136, R4.reuse, R32, R136 ;  /* 0x000000200488723c */ /* 0x040ff00000001888 */
[----:B------:R-:W-:Y:S01]  /*fa80*/  HMMA.16816.F32 R4, R4, R34, R132 ;  /* 0x000000220404723c */ /* 0x000fe20000001884 */
[----:B------:R-:W4:Y:S04]  /*fa90*/  LDSM.16.MT88.4 R32, [R205+0xa800] ;  /* 0x00a80000cd20783b */ /* 0x000f280000004200 */
[----:B------:R3:W4:Y:S03]  /*faa0*/  LDSM.16.MT88.4 R132, [R211+0x1800] ;  /* 0x00180000d384783b */ /* 0x0007260000004200 */
[C---:B-1----:R-:W-:Y:S08]  /*fab0*/  HMMA.16816.F32 R72, R164.reuse, R12, R72 ;  /* 0x0000000ca448723c */ /* 0x042ff00000001848 */
[C---:B------:R-:W-:Y:S08]  /*fac0*/  HMMA.16816.F32 R76, R164.reuse, R14, R76 ;  /* 0x0000000ea44c723c */ /* 0x040ff0000000184c */
[----:B--2---:R-:W-:Y:S01]  /*fad0*/  HMMA.16816.F32 R56, R164, R24, R56 ;  /* 0x00000018a438723c */ /* 0x004fe20000001838 */
[----:B---3--:R-:W-:-:S07]  /*fae0*/  IMAD.WIDE.U32 R210, R197, -0x2daee0ad, RZ ;  /* 0xd2511f53c5d27825 */ /* 0x008fce00078e00ff */
[----:B------:R-:W-:Y:S01]  /*faf0*/  HMMA.16816.F32 R156, R164, R16, R156 ;  /* 0x00000010a49c723c */ /* 0x000fe2000000189c */
[----:B------:R-:W-:-:S07]  /*fb00*/  MOV R205, R211 ;  /* 0x000000d300cd7202 */ /* 0x000fce0000000f00 */
        /* <DEDUP_REMOVED lines=12> */
[----:B------:R-:W-:Y:S01]  /*fbd0*/  LOP3.LUT R166, R204, UR6, R211, 0x96, !PT ;  /* 0x00000006cca67c12 */ /* 0x000fe2000f8e96d3 */
[----:B------:R-:W-:-:S02]  /*fbe0*/  IMAD.MOV.U32 R204, RZ, RZ, R210 ;  /* 0x000000ffffcc7224 */ /* 0x000fc400078e00d2 */
[--C-:B------:R-:W-:Y:S01]  /*fbf0*/  FFMA.FTZ R164, R169, UR10, -R196.reuse ;  /* 0x0000000aa9a47c23 */ /* 0x100fe200080108c4 */
[----:B------:R1:W5:Y:S01]  /*fc00*/  LDL.LU.64 R210, [R1] ;  /* 0x0000000001d27983 */ /* 0x0003620000300a00 */
[----:B------:R-:W-:Y:S02]  /*fc10*/  FFMA.FTZ R169, R170, UR10, -R196 ;  /* 0x0000000aaaa97c23 */ /* 0x000fe400080108c4 */
[----:B------:R2:W-:Y:S01]  /*fc20*/  MUFU.EX2 R196, R173 ;  /* 0x000000ad00c47308 */ /* 0x0005e20000000800 */
[----:B------:R-:W-:Y:S02]  /*fc30*/  PRMT R165, R204, 0x7772, RZ ;  /* 0x00007772cca57816 */ /* 0x000fe400000000ff */
[----:B------:R-:W-:-:S04]  /*fc40*/  MOV R167, R204 ;  /* 0x000000cc00a77202 */ /* 0x000fc80000000f00 */
[----:B------:R-:W-:Y:S01]  /*fc50*/  LOP3.LUT R167, R167, 0xff, RZ, 0xc0, !PT ;  /* 0x000000ffa7a77812 */ /* 0x000fe200078ec0ff */
[----:B------:R3:W-:Y:S01]  /*fc60*/  MUFU.EX2 R170, R164 ;  /* 0x000000a400aa7308 */ /* 0x0007e20000000800 */
[----:B--2---:R-:W-:-:S04]  /*fc70*/  PRMT R173, R204, 0x7773, RZ ;  /* 0x00007773ccad7816 */ /* 0x004fc800000000ff */
[----:B------:R-:W-:Y:S01]  /*fc80*/  PRMT R165, R165, 0x5410, R173 ;  /* 0x00005410a5a57816 */ /* 0x000fe200000000ad */
[----:B------:R-:W-:Y:S01]  /*fc90*/  FFMA.FTZ R173, R176, UR10, -R198 ;  /* 0x0000000ab0ad7c23 */ /* 0x000fe200080108c6 */
[----:B------:R-:W-:Y:S02]  /*fca0*/  LOP3.LUT R176, R166, 0xffff, RZ, 0xc0, !PT ;  /* 0x0000ffffa6b07812 */ /* 0x000fe400078ec0ff */
[----:B---3--:R-:W-:Y:S01]  /*fcb0*/  PRMT R164, R204, 0x7771, RZ ;  /* 0x00007771cca47816 */ /* 0x008fe200000000ff */
[----:B------:R-:W2:Y:S01]  /*fcc0*/  MUFU.EX2 R169, R169 ;  /* 0x000000a900a97308 */ /* 0x000ea20000000800 */
[----:B------:R-:W-:Y:S02]  /*fcd0*/  SHF.R.U32.HI R176, RZ, 0x8, R176 ;  /* 0x00000008ffb07819 */ /* 0x000fe400000116b0 */
[----:B------:R-:W-:Y:S02]  /*fce0*/  PRMT R164, R167, 0x5410, R164 ;  /* 0x00005410a7a47816 */ /* 0x000fe400000000a4 */
[----:B------:R-:W-:-:S02]  /*fcf0*/  LOP3.LUT R197, R166, 0xff, RZ, 0xc0, !PT ;  /* 0x000000ffa6c57812 */ /* 0x000fc400078ec0ff */
[----:B------:R-:W-:Y:S01]  /*fd00*/  PRMT R167, R166, 0x7632, R167 ;  /* 0x00007632a6a77816 */ /* 0x000fe200000000a7 */
[----:B------:R-:W-:Y:S01]  /*fd10*/  MUFU.EX2 R173, R173 ;  /* 0x000000ad00ad7308 */ /* 0x000fe20000000800 */
[----:B------:R-:W-:Y:S02]  /*fd20*/  PRMT R197, R197, 0x5410, R176 ;  /* 0x00005410c5c57816 */ /* 0x000fe400000000b0 */
[----:B------:R-:W-:Y:S02]  /*fd30*/  SHF.R.U32.HI R166, RZ, 0x18, R166 ;  /* 0x00000018ffa67819 */ /* 0x000fe400000116a6 */
[----:B------:R-:W-:-:S03]  /*fd40*/  LOP3.LUT R167, R167, 0xff, RZ, 0xc0, !PT ;  /* 0x000000ffa7a77812 */ /* 0x000fc600078ec0ff */
[----:B------:R-:W3:Y:S01]  /*fd50*/  MUFU.EX2 R176, R195 ;  /* 0x000000c300b07308 */ /* 0x000ee20000000800 */
[----:B------:R-:W-:Y:S02]  /*fd60*/  PRMT R166, R167, 0x5410, R166 ;  /* 0x00005410a7a67816 */ /* 0x000fe400000000a6 */
[----:B------:R-:W-:Y:S02]  /*fd70*/  LOP3.LUT R167, R165, 0xff00ff, RZ, 0xc0, !PT ;  /* 0x00ff00ffa5a77812 */ /* 0x000fe400078ec0ff */
[--C-:B------:R-:W-:Y:S02]  /*fd80*/  HSET2.LE.AND R165, R164, R203.reuse, PT ;  /* 0x000000cba4a57233 */ /* 0x100fe40003803000 */
[--C-:B------:R-:W-:Y:S01]  /*fd90*/  HSET2.LE.AND R164, R197, R203.reuse, PT ;  /* 0x000000cbc5a47233 */ /* 0x100fe20003803000 */
[----:B------:R-:W-:Y:S01]  /*fda0*/  MUFU.EX2 R174, R174 ;  /* 0x000000ae00ae7308 */ /* 0x000fe20000000800 */
[--C-:B------:R-:W-:Y:S01]  /*fdb0*/  HSET2.LE.AND R167, R167, R203.reuse, PT ;  /* 0x000000cba7a77233 */ /* 0x100fe20003803000 */
[----:B------:R-:W-:Y:S01]  /*fdc0*/  FFMA.FTZ R171, R232, R199, R171 ;  /* 0x000000c7e8ab7223 */ /* 0x000fe200000100ab */
[----:B------:R-:W-:Y:S01]  /*fdd0*/  HSET2.LE.AND R203, R166, R203, PT ;  /* 0x000000cba6cb7233 */ /* 0x000fe20003803000 */
[----:B------:R-:W-:Y:S01]  /*fde0*/  FFMA.FTZ R191, R231, R202, R191 ;  /* 0x000000cae7bf7223 */ /* 0x000fe200000100bf */
[----:B--2---:R-:W-:Y:S01]  /*fdf0*/  F2FP.F16.F32.PACK_AB R166, R169, R170 ;  /* 0x000000aaa9a6723e */ /* 0x004fe200000000ff */
[----:B------:R-:W-:-:S02]  /*fe00*/  FFMA.FTZ R187, R230, R201, R187 ;  /* 0x000000c9e6bb7223 */ /* 0x000fc400000100bb */
[----:B------:R-:W2:Y:S01]  /*fe10*/  MUFU.EX2 R175, R175 ;  /* 0x000000af00af7308 */ /* 0x000ea20000000800 */
[----:B------:R-:W-:Y:S01]  /*fe20*/  FFMA.FTZ R179, R229, R200, R179 ;  /* 0x000000c8e5b37223 */ /* 0x000fe200000100b3 */
[----:B------:R-:W-:Y:S01]  /*fe30*/  LOP3.LUT R166, R166, R165, RZ, 0xc0, !PT ;  /* 0x000000a5a6a67212 */ /* 0x000fe200078ec0ff */
[----:B------:R-:W-:Y:S01]  /*fe40*/  FADD.FTZ R171, R194, R171 ;  /* 0x000000abc2ab7221 */ /* 0x000fe20000010000 */
[----:B------:R-:W-:Y:S01]  /*fe50*/  FADD.FTZ R191, R190, R191 ;  /* 0x000000bfbebf7221 */ /* 0x000fe20000010000 */
[----:B------:R-:W-:Y:S01]  /*fe60*/  FADD.FTZ R187, R186, R187 ;  /* 0x000000bbbabb7221 */ /* 0x000fe20000010000 */
[----:B------:R-:W-:Y:S01]  /*fe70*/  FADD.FTZ R179, R178, R179 ;  /* 0x000000b3b2b37221 */ /* 0x000fe20000010000 */
[----:B---3--:R-:W-:Y:S01]  /*fe80*/  F2FP.F16.F32.PACK_AB R165, R176, R173 ;  /* 0x000000adb0a5723e */ /* 0x008fe200000000ff */
[----:B------:R-:W-:Y:S01]  /*fe90*/  FADD.FTZ R171, R193, R171 ;  /* 0x000000abc1ab7221 */ /* 0x000fe20000010000 */
[----:B------:R-:W-:Y:S01]  /*fea0*/  FADD.FTZ R191, R189, R191 ;  /* 0x000000bfbdbf7221 */ /* 0x000fe20000010000 */
[----:B------:R-:W-:Y:S01]  /*feb0*/  FADD.FTZ R187, R185, R187 ;  /* 0x000000bbb9bb7221 */ /* 0x000fe20000010000 */
[----:B------:R-:W-:Y:S01]  /*fec0*/  FADD.FTZ R179, R177, R179 ;  /* 0x000000b3b1b37221 */ /* 0x000fe20000010000 */
[----:B------:R-:W-:-:S02]  /*fed0*/  LOP3.LUT R167, R165, R167, RZ, 0xc0, !PT ;  /* 0x000000a7a5a77212 */ /* 0x000fc400078ec0ff */
[----:B------:R-:W-:Y:S01]  /*fee0*/  F2FP.F16.F32.PACK_AB R165, R196, R172 ;  /* 0x000000acc4a5723e */ /* 0x000fe200000000ff */
[----:B------:R-:W-:Y:S01]  /*fef0*/  FADD.FTZ R171, R192, R171 ;  /* 0x000000abc0ab7221 */ /* 0x000fe20000010000 */
[----:B------:R-:W-:Y:S01]  /*ff00*/  FADD.FTZ R191, R188, R191 ;  /* 0x000000bfbcbf7221 */ /* 0x000fe20000010000 */
[----:B------:R-:W-:Y:S01]  /*ff10*/  FADD.FTZ R187, R184, R187 ;  /* 0x000000bbb8bb7221 */ /* 0x000fe20000010000 */
[----:B------:R-:W-:Y:S01]  /*ff20*/  FADD.FTZ R179, R168, R179 ;  /* 0x000000b3a8b37221 */ /* 0x000fe20000010000 */
[----:B------:R-:W-:Y:S01]  /*ff30*/  LOP3.LUT R164, R165, R164, RZ, 0xc0, !PT ;  /* 0x000000a4a5a47212 */ /* 0x000fe200078ec0ff */
[----:B------:R-:W-:Y:S01]  /*ff40*/  FADD.FTZ R171, R172, R171 ;  /* 0x000000abacab7221 */ /* 0x000fe20000010000 */
[----:B--2---:R-:W-:Y:S01]  /*ff50*/  F2FP.F16.F32.PACK_AB R165, R175, R174 ;  /* 0x000000aeafa5723e */ /* 0x004fe200000000ff */
[----:B------:R-:W-:Y:S01]  /*ff60*/  FADD.FTZ R191, R174, R191 ;  /* 0x000000bfaebf7221 */ /* 0x000fe20000010000 */
[----:B------:R-:W-:Y:S01]  /*ff70*/  FADD.FTZ R187, R247, R187 ;  /* 0x000000bbf7bb7221 */ /* 0x000fe20000010000 */
[----:B------:R-:W-:Y:S01]  /*ff80*/  FADD.FTZ R179, R251, R179 ;  /* 0x000000b3fbb37221 */ /* 0x000fe20000010000 */
[----:B------:R-:W-:Y:S01]  /*ff90*/  LOP3.LUT R165, R165, R203, RZ, 0xc0, !PT ;  /* 0x000000cba5a57212 */ /* 0x000fe200078ec0ff */
        /* <DEDUP_REMOVED lines=13> */
[----:B------:R-:W-:-:S03]  /*10070*/  MOV R168, R224 ;  /* 0x000000e000a87202 */ /* 0x000fc60000000f00 */
        /* <DEDUP_REMOVED lines=18> */
[----:B-1----:R-:W-:-:S14]  /*101a0*/  BRA.U !UP0, `(.L_x_989) ;  /* 0x00000035081c7547 */ /* 0x002fdc000b800000 */
[----:B------:R-:W-:Y:S01]  /*101b0*/  UIADD3 UR10, UPT, UPT, UR20, -0x5, URZ ;  /* 0xfffffffb140a7890 */ /* 0x000fe2000fffe0ff */
[----:B------:R-:W-:-:S04]  /*101c0*/  DEPBAR.LE SB0, 0x0 ;  /* 0x000080000000791a */ /* 0x000fc80000000000 */
[----:B------:R-:W-:Y:S01]  /*101d0*/  UIMAD.WIDE.U32 UR12, UR10, UR8, URZ ;  /* 0x000000080a0c72a5 */ /* 0x000fe2000f8e00ff */
[----:B------:R-:W-:Y:S01]  /*101e0*/  IMAD.SHL.U32 R221, R219, 0x20, RZ ;  /* 0x00000020dbdd7824 */ /* 0x000fe200078e00ff */
[----:B------:R-:W-:Y:S01]  /*101f0*/  SHF.R.U32.HI R222, RZ, 0x1, R219 ;  /* 0x00000001ffde7819 */ /* 0x000fe200000116db */
[----:B------:R-:W-:Y:S01]  /*10200*/  IMAD.MOV.U32 R233, RZ, RZ, 0x20 ;  /* 0x00000020ffe97424 */ /* 0x000fe200078e00ff */
[----:B------:R-:W-:Y:S01]  /*10210*/  UIMAD UR10, UR10, UR9, UR13 ;  /* 0x000000090a0a72a4 */ /* 0x000fe2000f8e020d */
[----:B------:R-:W-:Y:S01]  /*10220*/  VIADD R246, R212, UR5 ;  /* 0x00000005d4f67c36 */ /* 0x000fe20008000000 */
[----:B------:R-:W-:Y:S01]  /*10230*/  USHF.L.U32 UR7, UR12, 0x5, URZ ;  /* 0x000000050c077899 */ /* 0x000fe200080006ff */
[----:B------:R-:W-:Y:S01]  /*10240*/  LOP3.LUT R221, R221, 0x7c00, RZ, 0xc0, !PT ;  /* 0x00007c00dddd7812 */ /* 0x000fe200078ec0ff */
[----:B------:R-:W-:Y:S01]  /*10250*/  USHF.L.U64.HI UR10, UR12, 0x5, UR10 ;  /* 0x000000050c0a7899 */ /* 0x000fe2000801020a */
[----:B------:R-:W-:Y:S01]  /*10260*/  LOP3.LUT R5, R222, 0x8, RZ, 0xc0, !PT ;  /* 0x00000008de057812 */ /* 0x000fe200078ec0ff */
[----:B------:R-:W-:Y:S01]  /*10270*/  ULEA UR11, UP0, UR8, UR7, 0x4 ;  /* 0x00000007080b7291 */ /* 0x000fe2000f8020ff */
[----:B------:R-:W-:Y:S01]  /*10280*/  LOP3.LUT R214, R221, 0x200, R214, 0xf8, !PT ;  /* 0x00000200ddd67812 */ /* 0x000fe200078ef8d6 */
[----:B------:R-:W-:Y:S01]  /*10290*/  IMAD.U32 R4, RZ, RZ, UR7 ;  /* 0x00000007ff047e24 */ /* 0x000fe2000f8e00ff */
[----:B------:R-:W-:Y:S01]  /*102a0*/  SEL R233, R233, 0xffffffe0, !P6 ;  /* 0xffffffe0e9e97807 */ /* 0x000fe20007000000 */
[----:B------:R-:W-:Y:S01]  /*102b0*/  ULEA.HI.X UR8, UR8, UR10, UR9, 0x4, UP0 ;  /* 0x0000000a08087291 */ /* 0x000fe200080f2409 */
[----:B------:R-:W-:Y:S01]  /*102c0*/  IMAD.U32 R8, RZ, RZ, UR10 ;  /* 0x0000000aff087e24 */ /* 0x000fe2000f8e00ff */
[----:B------:R-:W-:Y:S01]  /*102d0*/  LOP3.LUT R5, R214, R213, R5, 0xf6, !PT ;  /* 0x000000d5d6057212 */ /* 0x000fe200078ef605 */
[----:B------:R-:W-:Y:S01]  /*102e0*/  IMAD.U32 R7, RZ, RZ, UR11 ;  /* 0x0000000bff077e24 */ /* 0x000fe2000f8e00ff */
[-C--:B------:R-:W-:Y:S01]  /*102f0*/  @!P3 LEA R14, P5, R4, R226.reuse, 0x1 ;  /* 0x000000e2040eb211 */ /* 0x080fe200078a08ff */
[----:B------:R-:W-:Y:S01]  /*10300*/  IMAD.IADD R204, R246, 0x1, R233 ;  /* 0x00000001f6cc7824 */ /* 0x000fe200078e02e9 */
[-C--:B------:R-:W-:Y:S01]  /*10310*/  @!P2 LEA R10, P1, R4, R226.reuse, 0x1 ;  /* 0x000000e2040aa211 */ /* 0x080fe200078208ff */
[----:B------:R-:W-:Y:S01]  /*10320*/  IMAD.U32 R6, RZ, RZ, UR8 ;  /* 0x00000008ff067e24 */ /* 0x000fe2000f8e00ff */
[----:B------:R-:W-:Y:S01]  /*10330*/  BAR.SYNC.DEFER_BLOCKING 0x0 ;  /* 0x0000000000007b1d */ /* 0x000fe20000010000 */
[C---:B------:R-:W-:Y:S01]  /*10340*/  LEA R12, P4, R7.reuse, R226, 0x1 ;  /* 0x000000e2070c7211 */ /* 0x040fe200078808ff */
[----:B-----5:R-:W-:Y:S01]  /*10350*/  IMAD.IADD R246, R246, 0x1, R211 ;  /* 0x00000001f6f67824 */ /* 0x020fe200078e02d3 */
[CCC-:B------:R-:W-:Y:S01]  /*10360*/  @!P3 LEA.HI.X R15, R4.reuse, R223.reuse, R8.reuse, 0x1, P5 ;  /* 0x000000df040fb211 */ /* 0x1c0fe200028f0c08 */
[----:B------:R-:W-:Y:S01]  /*10370*/  UIADD3 UR7, UPT, UPT, UR20, -0x5, URZ ;  /* 0xfffffffb14077890 */ /* 0x000fe2000fffe0ff */
[-C--:B------:R-:W-:Y:S01]  /*10380*/  @!P2 LEA.HI.X R11, R4, R223.reuse, R8, 0x1, P1 ;  /* 0x000000df040ba211 */ /* 0x080fe200008f0c08 */
[----:B------:R-:W-:Y:S01]  /*10390*/  UISETP.NE.AND UP0, UPT, UR20, 0x5, UPT ;  /* 0x000000051400788c */ /* 0x000fe2000bf05270 */
[----:B------:R-:W-:-:S02]  /*103a0*/  LEA.HI.X R13, R7, R223, R6, 0x1, P4 ;  /* 0x000000df070d7211 */ /* 0x000fc400020f0c06 */
[----:B------:R-:W-:-:S05]  /*103b0*/  LEA R192, R5, UR5, 0x1 ;  /* 0x0000000505c07c11 */ /* 0x000fca000f8e08ff */
[--C-:B------:R-:W-:Y:S02]  /*103c0*/  IMAD.IADD R200, R233, 0x1, R192.reuse ;  /* 0x00000001e9c87824 */ /* 0x100fe400078e02c0 */
[----:B------:R-:W-:-:S04]  /*103d0*/  IMAD.IADD R216, R211, 0x1, R192 ;  /* 0x00000001d3d87824 */ /* 0x000fc800078e02c0 */
[C---:B------:R-:W-:Y:S02]  /*103e0*/  IMAD.IADD R211, R233.reuse, 0x1, R216 ;  /* 0x00000001e9d37824 */ /* 0x040fe400078e02d8 */
        /* <DEDUP_REMOVED lines=22> */
[----:B-1----:R-:W1:Y:S04]  /*10550*/  LDSM.16.M88.4 R8, [R192] ;  /* 0x00000000c008783b */ /* 0x002e680000000200 */
[----:B------:R-:W3:Y:S04]  /*10560*/  LDSM.16.M88.4 R196, [R192+0x2000] ;  /* 0x00200000c0c4783b */ /* 0x000ee80000000200 */
[----:B------:R-:W4:Y:S04]  /*10570*/  LDSM.16.M88.4 R4, [R212+UR5+0x8800] ;  /* 0x00880005d404783b */ /* 0x000f280008000200 */
[----:B------:R-:W-:Y:S04]  /*10580*/  LDSM.16.M88.4 R16, [R204+0x8000] ;  /* 0x00800000cc10783b */ /* 0x000fe80000000200 */
[----:B------:R-:W4:Y:S04]  /*10590*/  LDSM.16.M88.4 R184, [R200+0x2000] ;  /* 0x00200000c8b8783b */ /* 0x000f280000000200 */
[----:B------:R-:W4:Y:S04]  /*105a0*/  LDSM.16.M88.4 R176, [R200] ;  /* 0x00000000c8b0783b */ /* 0x000f280000000200 */
[----:B--2---:R-:W2:Y:S04]  /*105b0*/  LDSM.16.M88.4 R12, [R204+0x8800] ;  /* 0x00880000cc0c783b */ /* 0x004ea80000000200 */
[----:B------:R-:W-:Y:S04]  /*105c0*/  LDSM.16.M88.4 R188, [R246+0x8000] ;  /* 0x00800000f6bc783b */ /* 0x000fe80000000200 */
[----:B------:R-:W-:Y:S04]  /*105d0*/  LDSM.16.M88.4 R20, [R246+0x8800] ;  /* 0x00880000f614783b */ /* 0x000fe80000000200 */
[----:B------:R-:W0:Y:S01]  /*105e0*/  LDGDEPBAR ;  /* 0x00000000000079af */ /* 0x000e220000000000 */
[-C--:B-1----:R-:W-:Y:S08]  /*105f0*/  HMMA.16816.F32 R172, R8, R32.reuse, RZ ;  /* 0x0000002008ac723c */ /* 0x082ff000000018ff */
[C---:B---3--:R-:W-:Y:S08]  /*10600*/  HMMA.16816.F32 R168, R196.reuse, R32, RZ ;  /* 0x00000020c4a8723c */ /* 0x048ff000000018ff */
[-C--:B------:R-:W-:Y:S08]  /*10610*/  HMMA.16816.F32 R164, R196, R34.reuse, RZ ;  /* 0x00000022c4a4723c */ /* 0x080ff000000018ff */
[----:B------:R-:W-:Y:S08]  /*10620*/  HMMA.16816.F32 R32, R8, R34, RZ ;  /* 0x000000220820723c */ /* 0x000ff000000018ff */
[-C--:B----4-:R-:W-:Y:S08]  /*10630*/  HMMA.16816.F32 R24, R196, R4.reuse, RZ ;  /* 0x00000004c418723c */ /* 0x090ff000000018ff */
[----:B------:R-:W-:Y:S08]  /*10640*/  HMMA.16816.F32 R28, R8, R4, RZ ;  /* 0x00000004081c723c */ /* 0x000ff000000018ff */
[-C--:B------:R-:W-:Y:S08]  /*10650*/  HMMA.16816.F32 R196, R196, R6.reuse, RZ ;  /* 0x00000006c4c4723c */ /* 0x080ff000000018ff */
[----:B------:R-:W-:Y:S01]  /*10660*/  HMMA.16816.F32 R8, R8, R6, RZ ;  /* 0x000000060808723c */ /* 0x000fe200000018ff */
[----:B------:R-:W1:Y:S07]  /*10670*/  LDSM.16.M88.4 R4, [R216+0x2000] ;  /* 0x00200000d804783b */ /* 0x000e6e0000000200 */
[C---:B------:R-:W-:Y:S08]  /*10680*/  HMMA.16816.F32 R168, R184.reuse, R16, R168 ;  /* 0x00000010b8a8723c */ /* 0x040ff000000018a8 */
[----:B------:R-:W-:Y:S08]  /*10690*/  HMMA.16816.F32 R164, R184, R18, R164 ;  /* 0x00000012b8a4723c */ /* 0x000ff000000018a4 */
[C---:B------:R-:W-:Y:S08]  /*106a0*/  HMMA.16816.F32 R172, R176.reuse, R16, R172 ;  /* 0x00000010b0ac723c */ /* 0x040ff000000018ac */
[----:B------:R-:W-:Y:S01]  /*106b0*/  HMMA.16816.F32 R32, R176, R18, R32 ;  /* 0x00000012b020723c */ /* 0x000fe20000001820 */
[----:B------:R-:W3:Y:S07]  /*106c0*/  LDSM.16.M88.4 R16, [R216] ;  /* 0x00000000d810783b */ /* 0x000eee0000000200 */
[C---:B--2---:R-:W-:Y:S08]  /*106d0*/  HMMA.16816.F32 R24, R184.reuse, R12, R24 ;  /* 0x0000000cb818723c */ /* 0x044ff00000001818 */
[----:B------:R-:W-:Y:S01]  /*106e0*/  HMMA.16816.F32 R196, R184, R14, R196 ;  /* 0x0000000eb8c4723c */ /* 0x000fe200000018c4 */
[----:B------:R-:W-:Y:S07]  /*106f0*/  LDSM.16.M88.4 R184, [R233+0x8000] ;  /* 0x00800000e9b8783b */ /* 0x000fee0000000200 */
[C---:B------:R-:W-:Y:S08]  /*10700*/  HMMA.16816.F32 R28, R176.reuse, R12, R28 ;  /* 0x0000000cb01c723c */ /* 0x040ff0000000181c */
        /* <DEDUP_REMOVED lines=10> */
[----:B------:R-:W-:Y:S07]  /*107b0*/  LDSM.16.M88.4 R188, [R216+0x6000] ;  /* 0x00600000d8bc783b */ /* 0x000fee0000000200 */
[C---:B------:R-:W-:Y:S08]  /*107c0*/  HMMA.16816.F32 R28, R16.reuse, R20, R28 ;  /* 0x00000014101c723c */ /* 0x040ff0000000181c */
[----:B------:R-:W-:Y:S01]  /*107d0*/  HMMA.16816.F32 R176, R16, R22, R176 ;  /* 0x0000001610b0723c */ /* 0x000fe200000018b0 */
[----:B------:R-:W-:Y:S04]  /*107e0*/  LDSM.16.M88.4 R16, [R212+UR5+0x9000] ;  /* 0x00900005d410783b */ /* 0x000fe80008000200 */
[----:B------:R-:W3:Y:S03]  /*107f0*/  LDSM.16.M88.4 R20, [R192+0x4000] ;  /* 0x00400000c014783b */ /* 0x000ee60000000200 */
[C---:B--2---:R-:W-:Y:S01]  /*10800*/  HMMA.16816.F32 R168, R12.reuse, R184, R168 ;  /* 0x000000b80ca8723c */ /* 0x044fe200000018a8 */
[----:B------:R-:W2:Y:S07]  /*10810*/  LDSM.16.M88.4 R212, [R212+UR5+0x9800] ;  /* 0x00980005d4d4783b */ /* 0x000eae0008000200 */
[C---:B------:R-:W-:Y:S08]  /*10820*/  HMMA.16816.F32 R164, R12.reuse, R186, R164 ;  /* 0x000000ba0ca4723c */ /* 0x040ff000000018a4 */
[C---:B----4-:R-:W-:Y:S08]  /*10830*/  HMMA.16816.F32 R24, R12.reuse, R8, R24 ;  /* 0x000000080c18723c */ /* 0x050ff00000001818 */
[----:B------:R-:W-:Y:S01]  /*10840*/  HMMA.16816.F32 R196, R12, R10, R196 ;  /* 0x0000000a0cc4723c */ /* 0x000fe200000018c4 */
[----:B------:R-:W4:Y:S04]  /*10850*/  LDSM.16.M88.4 R12, [R192+0x6000] ;  /* 0x00600000c00c783b */ /* 0x000f280000000200 */
[----:B------:R-:W-:Y:S03]  /*10860*/  LDSM.16.M88.4 R192, [R216+0x4000] ;  /* 0x00400000d8c0783b */ /* 0x000fe60000000200 */
[C---:B-1----:R-:W-:Y:S08]  /*10870*/  HMMA.16816.F32 R172, R4.reuse, R184, R172 ;  /* 0x000000b804ac723c */ /* 0x042ff000000018ac */
[C---:B------:R-:W-:Y:S01]  /*10880*/  HMMA.16816.F32 R32, R4.reuse, R186, R32 ;  /* 0x000000ba0420723c */ /* 0x040fe20000001820 */
[----:B------:R-:W-:Y:S07]  /*10890*/  LDSM.16.M88.4 R184, [R246+0x9000] ;  /* 0x00900000f6b8783b */ /* 0x000fee0000000200 */
[C---:B------:R-:W-:Y:S08]  /*108a0*/  HMMA.16816.F32 R28, R4.reuse, R8, R28 ;  /* 0x00000008041c723c */ /* 0x040ff0000000181c */
[----:B------:R-:W-:Y:S01]  /*108b0*/  HMMA.16816.F32 R176, R4, R10, R176 ;  /* 0x0000000a04b0723c */ /* 0x000fe200000018b0 */
[----:B------:R-:W-:Y:S04]  /*108c0*/  LDSM.16.M88.4 R4, [R204+0x9000] ;  /* 0x00900000cc04783b */ /* 0x000fe80000000200 */
[----:B------:R-:W1:Y:S03]  /*108d0*/  LDSM.16.M88.4 R8, [R200+0x4000] ;  /* 0x00400000c808783b */ /* 0x000e660000000200 */
[C---:B---3--:R-:W-:Y:S01]  /*108e0*/  HMMA.16816.F32 R172, R20.reuse, R16, R172 ;  /* 0x0000001014ac723c */ /* 0x048fe200000018ac */
[----:B------:R-:W3:Y:S04]  /*108f0*/  LDSM.16.M88.4 R204, [R204+0x9800] ;  /* 0x00980000cccc783b */ /* 0x000ee80000000200 */
[----:B------:R-:W3:Y:S03]  /*10900*/  LDSM.16.M88.4 R200, [R200+0x6000] ;  /* 0x00600000c8c8783b */ /* 0x000ee60000000200 */
[C---:B------:R-:W-:Y:S08]  /*10910*/  HMMA.16816.F32 R32, R20.reuse, R18, R32 ;  /* 0x000000121420723c */ /* 0x040ff00000001820 */
[C---:B--2---:R-:W-:Y:S08]  /*10920*/  HMMA.16816.F32 R28, R20.reuse, R212, R28 ;  /* 0x000000d4141c723c */ /* 0x044ff0000000181c */
[----:B------:R-:W-:Y:S01]  /*10930*/  HMMA.16816.F32 R20, R20, R214, R176 ;  /* 0x000000d61414723c */ /* 0x000fe200000018b0 */
[----:B------:R-:W2:Y:S07]  /*10940*/  LDSM.16.M88.4 R176, [R246+0x9800] ;  /* 0x00980000f6b0783b */ /* 0x000eae0000000200 */
[C---:B----4-:R-:W-:Y:S08]  /*10950*/  HMMA.16816.F32 R164, R12.reuse, R18, R164 ;  /* 0x000000120ca4723c */ /* 0x050ff000000018a4 */
[C---:B------:R-:W-:Y:S01]  /*10960*/  HMMA.16816.F32 R168, R12.reuse, R16, R168 ;  /* 0x000000100ca8723c */ /* 0x040fe200000018a8 */
[----:B------:R-:W-:Y:S07]  /*10970*/  LDSM.16.M88.4 R16, [R211+0x4000] ;  /* 0x00400000d310783b */ /* 0x000fee0000000200 */
[C---:B------:R-:W-:Y:S08]  /*10980*/  HMMA.16816.F32 R24, R12.reuse, R212, R24 ;  /* 0x000000d40c18723c */ /* 0x040ff00000001818 */
[----:B------:R-:W-:Y:S01]  /*10990*/  HMMA.16816.F32 R196, R12, R214, R196 ;  /* 0x000000d60cc4723c */ /* 0x000fe200000018c4 */
[----:B------:R-:W-:Y:S07]  /*109a0*/  LDSM.16.M88.4 R12, [R211+0x6000] ;  /* 0x00600000d30c783b */ /* 0x000fee0000000200 */
[C---:B-1----:R-:W-:Y:S08]  /*109b0*/  HMMA.16816.F32 R172, R8.reuse, R4, R172 ;  /* 0x0000000408ac723c */ /* 0x042ff000000018ac */
[C---:B------:R-:W-:Y:S08]  /*109c0*/  HMMA.16816.F32 R32, R8.reuse, R6, R32 ;  /* 0x000000060820723c */ /* 0x040ff00000001820 */
[C---:B---3--:R-:W-:Y:S08]  /*109d0*/  HMMA.16816.F32 R28, R8.reuse, R204, R28 ;  /* 0x000000cc081c723c */ /* 0x048ff0000000181c */
[----:B------:R-:W-:Y:S01]  /*109e0*/  HMMA.16816.F32 R20, R8, R206, R20 ;  /* 0x000000ce0814723c */ /* 0x000fe20000001814 */
[----:B------:R-:W1:Y:S07]  /*109f0*/  LDSM.16.M88.4 R8, [R233+0x9000] ;  /* 0x00900000e908783b */ /* 0x000e6e0000000200 */
[C---:B------:R-:W-:Y:S08]  /*10a00*/  HMMA.16816.F32 R164, R200.reuse, R6, R164 ;  /* 0x00000006c8a4723c */ /* 0x040ff000000018a4 */
[----:B------:R-:W-:Y:S01]  /*10a10*/  HMMA.16816.F32 R168, R200, R4, R168 ;  /* 0x00000004c8a8723c */ /* 0x000fe200000018a8 */
[----:B------:R-:W3:Y:S01]  /*10a20*/  LDSM.16.M88.4 R4, [R233+0x9800] ;  /* 0x00980000e904783b */ /* 0x000ee20000000200 */
[----:B------:R-:W-:-:S06]  /*10a30*/  DEPBAR.LE SB0, 0x0 ;  /* 0x000080000000791a */ /* 0x000fcc0000000000 */
[----:B------:R-:W-:Y:S08]  /*10a40*/  HMMA.16816.F32 R24, R200, R204, R24 ;  /* 0x000000ccc818723c */ /* 0x000ff00000001818 */
[-C--:B------:R-:W-:Y:S08]  /*10a50*/  HMMA.16816.F32 R32, R192, R186.reuse, R32 ;  /* 0x000000bac020723c */ /* 0x080ff00000001820 */
[----:B------:R-:W-:Y:S08]  /*10a60*/  HMMA.16816.F32 R164, R188, R186, R164 ;  /* 0x000000babca4723c */ /* 0x000ff000000018a4 */
[C---:B------:R-:W-:Y:S08]  /*10a70*/  HMMA.16816.F32 R172, R192.reuse, R184, R172 ;  /* 0x000000b8c0ac723c */ /* 0x040ff000000018ac */
[C---:B--2---:R-:W-:Y:S08]  /*10a80*/  HMMA.16816.F32 R28, R192.reuse, R176, R28 ;  /* 0x000000b0c01c723c */ /* 0x044ff0000000181c */
[----:B------:R-:W-:Y:S08]  /*10a90*/  HMMA.16816.F32 R20, R192, R178, R20 ;  /* 0x000000b2c014723c */ /* 0x000ff00000001814 */
[----:B------:R-:W-:Y:S08]  /*10aa0*/  HMMA.16816.F32 R168, R188, R184, R168 ;  /* 0x000000b8bca8723c */ /* 0x000ff000000018a8 */
[----:B------:R-:W-:Y:S08]  /*10ab0*/  HMMA.16816.F32 R196, R200, R206, R196 ;  /* 0x000000cec8c4723c */ /* 0x000ff000000018c4 */
[----:B------:R-:W-:Y:S08]  /*10ac0*/  HMMA.16816.F32 R24, R188, R176, R24 ;  /* 0x000000b0bc18723c */ /* 0x000ff00000001818 */
[-C--:B-1----:R-:W-:Y:S08]  /*10ad0*/  HMMA.16816.F32 R32, R16, R10.reuse, R32 ;  /* 0x0000000a1020723c */ /* 0x082ff00000001820 */
[----:B------:R-:W-:Y:S01]  /*10ae0*/  HMMA.16816.F32 R164, R12, R10, R164 ;  /* 0x0000000a0ca4723c */ /* 0x000fe200000018a4 */
[----:B------:R-:W-:-:S05]  /*10af0*/  IMAD.SHL.U32 R10, R219, 0x2, RZ ;  /* 0x00000002db0a7824 */ /* 0x000fca00078e00ff */
[----:B------:R-:W-:Y:S02]  /*10b00*/  LOP3.LUT R10, R10, 0x6, RZ, 0xc0, !PT ;  /* 0x000000060a0a7812 */ /* 0x000fe400078ec0ff */
[C---:B------:R-:W-:Y:S08]  /*10b10*/  HMMA.16816.F32 R172, R16.reuse, R8, R172 ;  /* 0x0000000810ac723c */ /* 0x040ff000000018ac */
[C---:B---3--:R-:W-:Y:S08]  /*10b20*/  HMMA.16816.F32 R28, R16.reuse, R4, R28 ;  /* 0x00000004101c723c */ /* 0x048ff0000000181c */
[----:B------:R-:W-:Y:S01]  /*10b30*/  HMMA.16816.F32 R20, R16, R6, R20 ;  /* 0x000000061014723c */ /* 0x000fe20000001814 */
[----:B------:R-:W-:-:S04]  /*10b40*/  IMAD.U32 R17, RZ, RZ, UR20 ;  /* 0x00000014ff117e24 */ /* 0x000fc8000f8e00ff */
[----:B------:R-:W-:-:S03]  /*10b50*/  IMAD R17, R17, 0x20, R10 ;  /* 0x0000002011117824 */ /* 0x000fc600078e020a */
[----:B------:R-:W-:Y:S01]  /*10b60*/  HMMA.16816.F32 R168, R12, R8, R168 ;  /* 0x000000080ca8723c */ /* 0x000fe200000018a8 */
[----:B------:R-:W-:Y:S02]  /*10b70*/  IMAD.U32 R8, RZ, RZ, UR31 ;  /* 0x0000001fff087e24 */ /* 0x000fe4000f8e00ff */
[----:B------:R-:W-:Y:S02]  /*10b80*/  IMAD.U32 R9, RZ, RZ, UR30 ;  /* 0x0000001eff097e24 */ /* 0x000fe4000f8e00ff */
[C---:B------:R-:W-:Y:S01]  /*10b90*/  VIADD R177, R17.reuse, 0xffffff69 ;  /* 0xffffff6911b17836 */ /* 0x040fe20000000000 */
[----:B------:R-:W-:Y:S01]  /*10ba0*/  LOP3.LUT R11, R8, UR7, R183, 0x96, !PT ;  /* 0x00000007080b7c12 */ /* 0x000fe2000f8e96b7 */
[----:B------:R-:W-:Y:S01]  /*10bb0*/  IMAD.U32 R8, RZ, RZ, UR30 ;  /* 0x0000001eff087e24 */ /* 0x000fe2000f8e00ff */
[----:B------:R-:W-:Y:S01]  /*10bc0*/  HMMA.16816.F32 R196, R188, R178, R196 ;  /* 0x000000b2bcc4723c */ /* 0x000fe200000018c4 */
[C---:B------:R-:W-:Y:S02]  /*10bd0*/  VIADD R179, R17.reuse, 0xffffff60 ;  /* 0xffffff6011b37836 */ /* 0x040fe40000000000 */
[----:B------:R-:W-:-:S02]  /*10be0*/  VIADD R178, R17, 0xffffff61 ;  /* 0xffffff6111b27836 */ /* 0x000fc40000000000 */
[----:B------:R-:W-:Y:S01]  /*10bf0*/  IMAD.WIDE.U32 R18, R11, -0x326172a9, RZ ;  /* 0xcd9e8d570b127825 */ /* 0x000fe200078e00ff */
[----:B------:R-:W-:Y:S01]  /*10c00*/  BAR.SYNC.DEFER_BLOCKING 0x0 ;  /* 0x0000000000007b1d */ /* 0x000fe20000010000 */
[-C--:B------:R-:W-:Y:S01]  /*10c10*/  ISETP.GE.AND P1, PT, R179, R210.reuse, PT ;  /* 0x000000d2b300720c */ /* 0x080fe20003f26270 */
[----:B------:R-:W-:Y:S01]  /*10c20*/  HMMA.16816.F32 R24, R12, R4, R24 ;  /* 0x000000040c18723c */ /* 0x000fe20000001818 */
[----:B------:R-:W-:Y:S01]  /*10c30*/  VIADD R9, R9, 0x9e3779b9 ;  /* 0x9e3779b909097836 */ /* 0x000fe20000000000 */
[----:B------:R-:W-:Y:S01]  /*10c40*/  ISETP.GE.AND P5, PT, R178, R210, PT ;  /* 0x000000d2b200720c */ /* 0x000fe20003fa6270 */
[----:B------:R-:W-:Y:S01]  /*10c50*/  VIADD R4, R17, 0xffffff68 ;  /* 0xffffff6811047836 */ /* 0x000fe20000000000 */
[----:B------:R-:W-:Y:S01]  /*10c60*/  FSEL R16, R172, -INF , !P1 ;  /* 0xff800000ac107808 */ /* 0x000fe20004800000 */
[----:B------:R-:W-:Y:S01]  /*10c70*/  VIADD R8, R8, 0x3c6ef372 ;  /* 0x3c6ef37208087836 */ /* 0x000fe20000000000 */
[--C-:B------:R-:W-:Y:S01]  /*10c80*/  LOP3.LUT R11, R9, R180, R19.reuse, 0x96, !PT ;  /* 0x000000b4090b7212 */ /* 0x100fe200078e9613 */
[----:B------:R-:W-:Y:S01]  /*10c90*/  VIADD R176, R17, 0xffffff70 ;  /* 0xffffff7011b07836 */ /* 0x000fe20000000000 */
[----:B------:R-:W-:Y:S01]  /*10ca0*/  LOP3.LUT R9, R9, R2, R19, 0x96, !PT ;  /* 0x0000000209097212 */ /* 0x000fe200078e9613 */
[----:B------:R-:W-:Y:S01]  /*10cb0*/  VIADD R19, R17, 0xffffff71 ;  /* 0xffffff7111137836 */ /* 0x000fe20000000000 */
[----:B------:R-:W-:-:S02]  /*10cc0*/  ISETP.GE.AND P1, PT, R177, R210, PT ;  /* 0x000000d2b100720c */ /* 0x000fc40003f26270 */
[----:B------:R-:W-:Y:S01]  /*10cd0*/  ISETP.GE.AND P4, PT, R4, R210, PT ;  /* 0x000000d20400720c */ /* 0x000fe20003f86270 */
[----:B------:R-:W-:Y:S01]  /*10ce0*/  HMMA.16816.F32 R196, R12, R6, R196 ;  /* 0x000000060cc4723c */ /* 0x000fe200000018c4 */
[CC--:B------:R-:W-:Y:S02]  /*10cf0*/  LOP3.LUT R10, R8.reuse, R18.reuse, R241, 0x96, !PT ;  /* 0x00000012080a7212 */ /* 0x0c0fe400078e96f1 */
[----:B------:R-:W-:Y:S02]  /*10d00*/  FSEL R5, R173, -INF , !P5 ;  /* 0xff800000ad057808 */ /* 0x000fe40006800000 */
[----:B------:R-:W-:Y:S01]  /*10d10*/  LOP3.LUT R8, R8, R18, R237, 0x96, !PT ;  /* 0x0000001208087212 */ /* 0x000fe200078e96ed */
[----:B------:R-:W-:Y:S01]  /*10d20*/  VIADD R18, R17, 0xffffff78 ;  /* 0xffffff7811127836 */ /* 0x000fe20000000000 */
[----:B------:R-:W-:Y:S01]  /*10d30*/  FSEL R33, R33, -INF , !P1 ;  /* 0xff80000021217808 */ /* 0x000fe20004800000 */
[----:B------:R-:W-:Y:S01]  /*10d40*/  VIADD R17, R17, 0xffffff79 ;  /* 0xffffff7911117836 */ /* 0x000fe20000000000 */
[----:B------:R-:W-:-:S02]  /*10d50*/  ISETP.GE.AND P5, PT, R176, R210, PT ;  /* 0x000000d2b000720c */ /* 0x000fc40003fa6270 */
[----:B------:R-:W-:Y:S02]  /*10d60*/  FSEL R32, R32, -INF , !P4 ;  /* 0xff80000020207808 */ /* 0x000fe40006000000 */
[----:B------:R-:W-:Y:S02]  /*10d70*/  ISETP.GE.AND P1, PT, R179, R209, PT ;  /* 0x000000d1b300720c */ /* 0x000fe40003f26270 */
[----:B------:R-:W-:Y:S02]  /*10d80*/  ISETP.GE.AND P4, PT, R19, R210, PT ;  /* 0x000000d21300720c */ /* 0x000fe40003f86270 */
[----:B------:R-:W-:Y:S02]  /*10d90*/  FMNMX3.FTZ R6, R224, R16, R5, !PT ;  /* 0x00000010e0067276 */ /* 0x000fe40007810005 */
[----:B------:R-:W-:Y:S02]  /*10da0*/  FSEL R184, R28, -INF , !P5 ;  /* 0xff8000001cb87808 */ /* 0x000fe40006800000 */
[----:B------:R-:W-:-:S02]  /*10db0*/  FSEL R174, R174, -INF , !P1 ;  /* 0xff800000aeae7808 */ /* 0x000fc40004800000 */
[-C--:B------:R-:W-:Y:S02]  /*10dc0*/  ISETP.GE.AND P5, PT, R18, R210.reuse, PT ;  /* 0x000000d21200720c */ /* 0x080fe40003fa6270 */
[----:B------:R-:W-:Y:S02]  /*10dd0*/  FSEL R185, R29, -INF , !P4 ;  /* 0xff8000001db97808 */ /* 0x000fe40006000000 */
[----:B------:R-:W-:Y:S02]  /*10de0*/  ISETP.GE.AND P1, PT, R17, R210, PT ;  /* 0x000000d21100720c */ /* 0x000fe40003f26270 */
[----:B------:R-:W-:Y:S02]  /*10df0*/  FMNMX3.FTZ R6, R6, R32, R33, !PT ;  /* 0x0000002006067276 */ /* 0x000fe40007810021 */
[----:B------:R-:W-:Y:S02]  /*10e00*/  ISETP.GE.AND P4, PT, R178, R209, PT ;  /* 0x000000d1b200720c */ /* 0x000fe40003f86270 */
[----:B------:R-:W-:-:S02]  /*10e10*/  FSEL R186, R20, -INF , !P5 ;  /* 0xff80000014ba7808 */ /* 0x000fc40006800000 */
[----:B------:R-:W-:Y:S02]  /*10e20*/  FSEL R187, R21, -INF , !P1 ;  /* 0xff80000015bb7808 */ /* 0x000fe40004800000 */
[----:B------:R-:W-:Y:S02]  /*10e30*/  FMNMX3.FTZ R6, R6, R184, R185, !PT ;  /* 0x000000b806067276 */ /* 0x000fe400078100b9 */
[----:B------:R-:W-:Y:S02]  /*10e40*/  FSEL R175, R175, -INF , !P4 ;  /* 0xff800000afaf7808 */ /* 0x000fe40006000000 */
[-C--:B------:R-:W-:Y:S02]  /*10e50*/  ISETP.GE.AND P5, PT, R4, R209.reuse, PT ;  /* 0x000000d10400720c */ /* 0x080fe40003fa6270 */
[----:B------:R-:W-:Y:S02]  /*10e60*/  ISETP.GE.AND P4, PT, R177, R209, PT ;  /* 0x000000d1b100720c */ /* 0x000fe40003f86270 */
[----:B------:R-:W-:Y:S01]  /*10e70*/  FMNMX3.FTZ R12, R6, R186, R187, !PT ;  /* 0x000000ba060c7276 */ /* 0x000fe200078100bb */
[----:B------:R-:W-:Y:S10]  /*10e80*/  BRA.U !UP0, `(.L_x_993) ;  /* 0x0000000108bc7547 */ /* 0x000ff4000b800000 */
[----:B------:R-:W-:Y:S01]  /*10e90*/  UIADD3 UR7, UPT, UPT, UR20, -0x6, URZ ;  /* 0xfffffffa14077890 */ /* 0x000fe2000fffe0ff */
[----:B------:R-:W-:Y:S01]  /*10ea0*/  MOV R28, UR17 ;  /* 0x00000011001c7c02 */ /* 0x000fe20008000f00 */
[----:B------:R-:W-:Y:S01]  /*10eb0*/  IMAD.U32 R29, RZ, RZ, UR16 ;  /* 0x00000010ff1d7e24 */ /* 0x000fe2000f8e00ff */
[----:B------:R-:W-:Y:S01]  /*10ec0*/  MOV R172, UR17 ;  /* 0x0000001100ac7c02 */ /* 0x000fe20008000f00 */
[----:B------:R-:W-:Y:S01]  /*10ed0*/  UIMAD.WIDE.U32 UR10, UR14, UR7, URZ ;  /* 0x000000070e0a72a5 */ /* 0x000fe2000f8e00ff */
[----:B------:R-:W-:Y:S01]  /*10ee0*/  IMAD.U32 R13, RZ, RZ, UR14 ;  /* 0x0000000eff0d7e24 */ /* 0x000fe2000f8e00ff */
[----:B------:R-:W-:Y:S01]  /*10ef0*/  UIMAD UR8, UR4, UR7, URZ ;  /* 0x00000007040872a4 */ /* 0x000fe2000f8e02ff */
[----:B------:R-:W-:Y:S02]  /*10f00*/  IMAD.U32 R173, RZ, RZ, UR16 ;  /* 0x00000010ffad7e24 */ /* 0x000fe4000f8e00ff */
[----:B------:R-:W-:Y:S01]  /*10f10*/  @!P3 IMAD.WIDE.U32 R28, R13, UR7, R28 ;  /* 0x000000070d1cbc25 */ /* 0x000fe2000f8e001c */
[----:B------:R-:W-:-:S03]  /*10f20*/  UIADD3 UR4, UPT, UPT, UR11, UR8, URZ ;  /* 0x000000080b047290 */ /* 0x000fc6000fffe0ff */
[----:B------:R-:W-:Y:S02]  /*10f30*/  IMAD.U32 R6, RZ, RZ, UR10 ;  /* 0x0000000aff067e24 */ /* 0x000fe4000f8e00ff */
[----:B------:R-:W-:Y:S02]  /*10f40*/  IMAD.U32 R7, RZ, RZ, UR10 ;  /* 0x0000000aff077e24 */ /* 0x000fe4000f8e00ff */
[----:B------:R-:W-:Y:S01]  /*10f50*/  @!P2 IMAD.WIDE.U32 R172, R13, UR7, R172 ;  /* 0x000000070dacac25 */ /* 0x000fe2000f8e00ac */
[----:B------:R-:W-:-:S03]  /*10f60*/  @!P3 LEA R14, P1, R6, R228, 0x1 ;  /* 0x000000e4060eb211 */ /* 0x000fc600078208ff */
[----:B------:R-:W-:-:S05]  /*10f70*/  IMAD.U32 R6, RZ, RZ, UR4 ;  /* 0x00000004ff067e24 */ /* 0x000fca000f8e00ff */
[----:B------:R-:W-:Y:S01]  /*10f80*/  @!P3 LEA.HI.X R15, R7, R227, R6, 0x1, P1 ;  /* 0x000000e3070fb211 */ /* 0x000fe200008f0c06 */
[----:B------:R-:W-:-:S04]  /*10f90*/  IMAD.U32 R6, RZ, RZ, UR10 ;  /* 0x0000000aff067e24 */ /* 0x000fc8000f8e00ff */
[----:B------:R-:W-:Y:S01]  /*10fa0*/  @!PT LDS RZ, [RZ] ;  /* 0x00000000fffff984 */ /* 0x000fe20000000800 */
[----:B------:R-:W-:Y:S01]  /*10fb0*/  @!PT LDS RZ, [RZ] ;  /* 0x00000000fffff984 */ /* 0x000fe20000000800 */
[----:B------:R-:W-:Y:S01]  /*10fc0*/  @!PT LDS RZ, [RZ] ;  /* 0x00000000fffff984 */ /* 0x000fe20000000800 */
[----:B------:R1:W-:Y:S01]  /*10fd0*/  @!P3 LDGSTS.E.BYPASS.LTC128B.128 [R234+0x8000], desc[UR26][R14.64] ;  /* 0x080000000eeabfae */ /* 0x0003e2000b981a1a */
[-C--:B------:R-:W-:Y:S02]  /*10fe0*/  @!P2 LEA R20, P1, R6, R228.reuse, 0x1 ;  /* 0x000000e40614a211 */ /* 0x080fe400078208ff */
[----:B------:R-:W-:Y:S01]  /*10ff0*/  MOV R6, UR4 ;  /* 0x0000000400067c02 */ /* 0x000fe20008000f00 */
[----:B------:R1:W-:Y:S03]  /*11000*/  @P3 STS.128 [R234+0x8000], RZ ;  /* 0x008000ffea003388 */ /* 0x0003e60000000c00 */
[----:B------:R-:W-:Y:S01]  /*11010*/  @!P2 LEA.HI.X R21, R7, R227, R6, 0x1, P1 ;  /* 0x000000e30715a211 */ /* 0x000fe200008f0c06 */
[----:B------:R-:W-:Y:S01]  /*11020*/  @!P3 VIADD R6, R29, UR8 ;  /* 0x000000081d06bc36 */ /* 0x000fe20008000000 */
[----:B------:R-:W-:-:S03]  /*11030*/  @!P3 LEA R188, P1, R28, R228, 0x1 ;  /* 0x000000e41cbcb211 */ /* 0x000fc600078208ff */
[----:B------:R-:W-:Y:S01]  /*11040*/  @!PT LDS RZ, [RZ] ;  /* 0x00000000fffff984 */ /* 0x000fe20000000800 */
[----:B------:R-:W-:Y:S01]  /*11050*/  @!PT LDS RZ, [RZ] ;  /* 0x00000000fffff984 */ /* 0x000fe20000000800 */
[----:B------:R-:W-:Y:S01]  /*11060*/  @!PT LDS RZ, [RZ] ;  /* 0x00000000fffff984 */ /* 0x000fe20000000800 */
[----:B------:R1:W-:Y:S01]  /*11070*/  @!P2 LDGSTS.E.BYPASS.LTC128B.128 [R234+0x9000], desc[UR26][R20.64+0x80] ;  /* 0x0900008014eaafae */ /* 0x0003e2000b981a1a */
[----:B------:R-:W-:Y:S02]  /*11080*/  @!P3 LEA.HI.X R189, R28, R227, R6, 0x1, P1 ;  /* 0x000000e31cbdb211 */ /* 0x000fe400008f0c06 */
[----:B------:R-:W-:Y:S01]  /*11090*/  @!P2 LEA R28, P1, R172, R228, 0x1 ;  /* 0x000000e4ac1ca211 */ /* 0x000fe200078208ff */
[----:B------:R1:W-:Y:S01]  /*110a0*/  @P2 STS.128 [R234+0x9000], RZ ;  /* 0x009000ffea002388 */ /* 0x0003e20000000c00 */
[----:B------:R-:W-:-:S03]  /*110b0*/  @!P2 IADD3 R6, PT, PT, R173, UR8, RZ ;  /* 0x00000008ad06ac10 */ /* 0x000fc6000fffe0ff */
        /* <DEDUP_REMOVED lines=12> */
.L_x_993:
[----:B------:R-:W2:Y:S01]  /*11180*/  SHFL.BFLY PT, R6, R12, 0x2, 0x1f ;  /* 0x0c401f000c067f89 */ /* 0x000ea200000e0000 */
[-C--:B------:R-:W-:Y:S01]  /*11190*/  ISETP.GE.AND P3, PT, R176, R209.reuse, PT ;  /* 0x000000d1b000720c */ /* 0x080fe20003f66270 */
[----:B------:R-:W3:Y:S01]  /*111a0*/  LDCU UR4, c[0x0][0x45c] ;  /* 0x00008b80ff0477ac */ /* 0x000ee20008000800 */
[-C--:B------:R-:W-:Y:S01]  /*111b0*/  ISETP.GE.AND P2, PT, R19, R209.reuse, PT ;  /* 0x000000d11300720c */ /* 0x080fe20003f46270 */
[----:B-1----:R-:W-:Y:S01]  /*111c0*/  IMAD.WIDE.U32 R28, R11, -0x2daee0ad, RZ ;  /* 0xd2511f530b1c7825 */ /* 0x002fe200078e00ff */
[----:B------:R-:W-:Y:S01]  /*111d0*/  FSEL R34, R34, -INF , !P5 ;  /* 0xff80000022227808 */ /* 0x000fe20006800000 */
[----:B------:R-:W-:Y:S01]  /*111e0*/  STL.64 [R1], R2 ;  /* 0x0000000201007387 */ /* 0x000fe20000100a00 */
[----:B------:R-:W-:Y:S01]  /*111f0*/  FSEL R35, R35, -INF , !P4 ;  /* 0xff80000023237808 */ /* 0x000fe20006000000 */
[----:B------:R-:W-:Y:S01]  /*11200*/  IMAD.WIDE.U32 R10, R10, -0x2daee0ad, RZ ;  /* 0xd2511f530a0a7825 */ /* 0x000fe200078e00ff */
[----:B------:R-:W-:Y:S02]  /*11210*/  FMNMX3.FTZ R7, R245, R174, R175, !PT ;  /* 0x000000aef5077276 */ /* 0x000fe400078100af */
[----:B------:R-:W-:-:S02]  /*11220*/  ISETP.GE.AND P1, PT, R18, R209, PT ;  /* 0x000000d11200720c */ /* 0x000fc40003f26270 */
[----:B------:R-:W-:Y:S02]  /*11230*/  ISETP.GE.AND P5, PT, R17, R209, PT ;  /* 0x000000d11100720c */ /* 0x000fe40003fa6270 */
[----:B------:R-:W-:Y:S02]  /*11240*/  FSEL R188, R30, -INF , !P3 ;  /* 0xff8000001ebc7808 */ /* 0x000fe40005800000 */
[----:B------:R-:W-:Y:S02]  /*11250*/  FSEL R189, R31, -INF , !P2 ;  /* 0xff8000001fbd7808 */ /* 0x000fe40005000000 */
[----:B------:R-:W-:Y:S02]  /*11260*/  FMNMX3.FTZ R7, R7, R34, R35, !PT ;  /* 0x0000002207077276 */ /* 0x000fe40007810023 */
[----:B------:R-:W-:Y:S02]  /*11270*/  FSEL R190, R22, -INF , !P1 ;  /* 0xff80000016be7808 */ /* 0x000fe40004800000 */
[----:B------:R-:W-:-:S02]  /*11280*/  FSEL R191, R23, -INF , !P5 ;  /* 0xff80000017bf7808 */ /* 0x000fc40006800000 */
[----:B------:R-:W-:Y:S02]  /*11290*/  FMNMX3.FTZ R7, R7, R188, R189, !PT ;  /* 0x000000bc07077276 */ /* 0x000fe400078100bd */
[----:B------:R-:W-:Y:S02]  /*112a0*/  ISETP.GE.AND P3, PT, R179, R208, PT ;  /* 0x000000d0b300720c */ /* 0x000fe40003f66270 */
[----:B------:R-:W-:Y:S02]  /*112b0*/  FMNMX3.FTZ R13, R7, R190, R191, !PT ;  /* 0x000000be070d7276 */ /* 0x000fe400078100bf */
[----:B------:R-:W-:Y:S02]  /*112c0*/  ISETP.GE.AND P2, PT, R179, R0, PT ;  /* 0x00000000b300720c */ /* 0x000fe40003f46270 */
[----:B------:R-:W-:Y:S01]  /*112d0*/  FSEL R7, R168, -INF , !P3 ;  /* 0xff800000a8077808 */ /* 0x000fe20005800000 */
[----:B------:R-:W1:Y:S01]  /*112e0*/  SHFL.BFLY PT, R14, R13, 0x2, 0x1f ;  /* 0x0c401f000d0e7f89 */ /* 0x000e6200000e0000 */
[----:B------:R-:W-:-:S02]  /*112f0*/  ISETP.GE.AND P5, PT, R178, R208, PT ;  /* 0x000000d0b200720c */ /* 0x000fc40003fa6270 */
[C---:B------:R-:W-:Y:S02]  /*11300*/  ISETP.GE.AND P4, PT, R4.reuse, R208, PT ;  /* 0x000000d00400720c */ /* 0x040fe40003f86270 */
[----:B------:R-:W-:Y:S02]  /*11310*/  ISETP.GE.AND P3, PT, R4, R0, PT ;  /* 0x000000000400720c */ /* 0x000fe40003f66270 */
[----:B------:R-:W-:Y:S02]  /*11320*/  FSEL R4, R170, -INF , !P2 ;  /* 0xff800000aa047808 */ /* 0x000fe40005000000 */
[----:B------:R-:W-:Y:S02]  /*11330*/  ISETP.GE.AND P2, PT, R177, R208, PT ;  /* 0x000000d0b100720c */ /* 0x000fe40003f46270 */
[----:B--2---:R-:W-:Y:S02]  /*11340*/  FMNMX.FTZ R168, R12, R6, !PT ;  /* 0x000000060ca87209 */ /* 0x004fe40007810000 */
[----:B------:R-:W-:-:S02]  /*11350*/  FSEL R169, R169, -INF , !P5 ;  /* 0xff800000a9a97808 */ /* 0x000fc40006800000 */
[----:B------:R-:W-:Y:S01]  /*11360*/  FSEL R164, R164, -INF , !P4 ;  /* 0xff800000a4a47808 */ /* 0x000fe20006000000 */
[----:B------:R-:W2:Y:S01]  /*11370*/  SHFL.BFLY PT, R20, R168, 0x1, 0x1f ;  /* 0x0c201f00a8147f89 */ /* 0x000ea200000e0000 */
[----:B------:R-:W-:Y:S02]  /*11380*/  FSEL R6, R165, -INF , !P2 ;  /* 0xff800000a5067808 */ /* 0x000fe40005000000 */
[-C--:B------:R-:W-:Y:S02]  /*11390*/  ISETP.GE.AND P4, PT, R176, R208.reuse, PT ;  /* 0x000000d0b000720c */ /* 0x080fe40003f86270 */
[----:B------:R-:W-:Y:S02]  /*113a0*/  ISETP.GE.AND P2, PT, R19, R208, PT ;  /* 0x000000d01300720c */ /* 0x000fe40003f46270 */
[----:B------:R-:W-:Y:S02]  /*113b0*/  FMNMX3.FTZ R12, R244, R7, R169, !PT ;  /* 0x00000007f40c7276 */ /* 0x000fe400078100a9 */
[----:B------:R-:W-:-:S02]  /*113c0*/  FSEL R247, R24, -INF , !P4 ;  /* 0xff80000018f77808 */ /* 0x000fc40006000000 */
[----:B------:R-:W-:Y:S01]  /*113d0*/  FSEL R215, R25, -INF , !P2 ;  /* 0xff80000019d77808 */ /* 0x000fe20005000000 */
[----:B------:R-:W-:Y:S01]  /*113e0*/  IMAD.WIDE.U32 R24, R9, -0x2daee0ad, RZ ;  /* 0xd2511f5309187825 */ /* 0x000fe200078e00ff */
[-C--:B------:R-:W-:Y:S02]  /*113f0*/  ISETP.GE.AND P4, PT, R18, R208.reuse, PT ;  /* 0x000000d01200720c */ /* 0x080fe40003f86270 */
[----:B------:R-:W-:Y:S02]  /*11400*/  ISETP.GE.AND P2, PT, R17, R208, PT ;  /* 0x000000d01100720c */ /* 0x000fe40003f46270 */
[----:B------:R-:W-:Y:S02]  /*11410*/  FMNMX3.FTZ R12, R12, R164, R6, !PT ;  /* 0x000000a40c0c7276 */ /* 0x000fe40007810006 */
[----:B------:R-:W-:Y:S02]  /*11420*/  ISETP.GE.AND P1, PT, R178, R0, PT ;  /* 0x00000000b200720c */ /* 0x000fe40003f26270 */
[----:B------:R-:W-:-:S02]  /*11430*/  FSEL R214, R196, -INF , !P4 ;  /* 0xff800000c4d67808 */ /* 0x000fc40006000000 */
[----:B------:R-:W-:Y:S02]  /*11440*/  FSEL R172, R197, -INF , !P2 ;  /* 0xff800000c5ac7808 */ /* 0x000fe40005000000 */
[----:B------:R-:W-:Y:S02]  /*11450*/  FMNMX3.FTZ R15, R12, R247, R215, !PT ;  /* 0x000000f70c0f7276 */ /* 0x000fe400078100d7 */
[-C--:B------:R-:W-:Y:S02]  /*11460*/  ISETP.GE.AND P5, PT, R177, R0.reuse, PT ;  /* 0x00000000b100720c */ /* 0x080fe40003fa6270 */
[----:B------:R-:W-:Y:S02]  /*11470*/  FSEL R12, R171, -INF , !P1 ;  /* 0xff800000ab0c7808 */ /* 0x000fe40004800000 */
[----:B------:R-:W-:Y:S02]  /*11480*/  ISETP.GE.AND P1, PT, R18, R0, PT ;  /* 0x000000001200720c */ /* 0x000fe40003f26270 */
[----:B------:R-:W-:-:S02]  /*11490*/  FMNMX3.FTZ R15, R15, R214, R172, !PT ;  /* 0x000000d60f0f7276 */ /* 0x000fc400078100ac */
[----:B-1----:R-:W-:Y:S02]  /*114a0*/  FMNMX.FTZ R18, R13, R14, !PT ;  /* 0x0000000e0d127209 */ /* 0x002fe40007810000 */
[-C--:B------:R-:W-:Y:S02]  /*114b0*/  ISETP.GE.AND P4, PT, R176, R0.reuse, PT ;  /* 0x00000000b000720c */ /* 0x080fe40003f86270 */
[----:B------:R-:W-:Y:S02]  /*114c0*/  ISETP.GE.AND P2, PT, R19, R0, PT ;  /* 0x000000001300720c */ /* 0x000fe40003f46270 */
[----:B------:R-:W-:Y:S02]  /*114d0*/  FSEL R13, R166, -INF , !P3 ;  /* 0xff800000a60d7808 */ /* 0x000fe40005800000 */
[----:B------:R-:W-:Y:S01]  /*114e0*/  FSEL R14, R167, -INF , !P5 ;  /* 0xff800000a70e7808 */ /* 0x000fe20006800000 */
[----:B------:R-:W1:Y:S01]  /*114f0*/  SHFL.BFLY PT, R166, R15, 0x2, 0x1f ;  /* 0x0c401f000fa67f89 */ /* 0x000e6200000e0000 */
[----:B------:R-:W-:-:S02]  /*11500*/  FMNMX3.FTZ R165, R225, R4, R12, !PT ;  /* 0x00000004e1a57276 */ /* 0x000fc4000781000c */
[----:B------:R-:W-:Y:S02]  /*11510*/  ISETP.GE.AND P3, PT, R17, R0, PT ;  /* 0x000000001100720c */ /* 0x000fe40003f66270 */
[----:B------:R-:W-:Y:S01]  /*11520*/  MOV R0, UR31 ;  /* 0x0000001f00007c02 */ /* 0x000fe20008000f00 */
[----:B------:R-:W4:Y:S01]  /*11530*/  SHFL.BFLY PT, R17, R18, 0x1, 0x1f ;  /* 0x0c201f0012117f89 */ /* 0x000f2200000e0000 */
[----:B------:R-:W-:Y:S02]  /*11540*/  FSEL R246, R26, -INF , !P4 ;  /* 0xff8000001af67808 */ /* 0x000fe40006000000 */
[----:B------:R-:W-:Y:S02]  /*11550*/  FSEL R216, R27, -INF , !P2 ;  /* 0xff8000001bd87808 */ /* 0x000fe40005000000 */
[----:B------:R-:W-:Y:S02]  /*11560*/  FMNMX3.FTZ R165, R165, R13, R14, !PT ;  /* 0x0000000da5a57276 */ /* 0x000fe4000781000e */
[----:B------:R-:W-:-:S02]  /*11570*/  IADD3 R0, PT, PT, R0, 0x32370b8f, RZ ;  /* 0x32370b8f00007810 */ /* 0x000fc40007ffe0ff */
[----:B------:R-:W-:Y:S02]  /*11580*/  FSEL R173, R198, -INF , !P1 ;  /* 0xff800000c6ad7808 */ /* 0x000fe40004800000 */
[----:B------:R-:W-:Y:S02]  /*11590*/  FSEL R212, R199, -INF , !P3 ;  /* 0xff800000c7d47808 */ /* 0x000fe40005800000 */
[----:B------:R-:W-:Y:S02]  /*115a0*/  FMNMX3.FTZ R165, R165, R246, R216, !PT ;  /* 0x000000f6a5a57276 */ /* 0x000fe400078100d8 */
[----:B--2---:R-:W-:Y:S01]  /*115b0*/  FMNMX.FTZ R168, R168, R20, !PT ;  /* 0x00000014a8a87209 */ /* 0x004fe20007810000 */
[----:B------:R-:W-:Y:S01]  /*115c0*/  IMAD.WIDE.U32 R20, R8, -0x2daee0ad, RZ ;  /* 0xd2511f5308147825 */ /* 0x000fe200078e00ff */
[----:B------:R-:W-:Y:S02]  /*115d0*/  LOP3.LUT R9, R0, R28, R11, 0x96, !PT ;  /* 0x0000001c00097212 */ /* 0x000fe400078e960b */
[----:B------:R-:W-:Y:S01]  /*115e0*/  FMNMX3.FTZ R165, R165, R173, R212, !PT ;  /* 0x000000ada5a57276 */ /* 0x000fe200078100d4 */
[C---:B---3--:R-:W-:Y:S01]  /*115f0*/  FMUL.FTZ R202, R168.reuse, UR4 ;  /* 0x00000004a8ca7c20 */ /* 0x048fe20008410000 */
[----:B------:R-:W-:Y:S01]  /*11600*/  FSETP.NEU.FTZ.AND P5, PT, R168, -INF , PT ;  /* 0xff800000a800780b */ /* 0x000fe20003fbd000 */
[----:B------:R-:W-:Y:S01]  /*11610*/  IMAD.WIDE.U32 R178, R9, -0x326172a9, RZ ;  /* 0xcd9e8d5709b27825 */ /* 0x000fe200078e00ff */
[----:B------:R-:W-:Y:S01]  /*11620*/  MOV R22, UR31 ;  /* 0x0000001f00167c02 */ /* 0x000fe20008000f00 */
[----:B------:R-:W2:Y:S01]  /*11630*/  SHFL.BFLY PT, R9, R165, 0x2, 0x1f ;  /* 0x0c401f00a5097f89 */ /* 0x000ea200000e0000 */
[----:B------:R-:W-:-:S02]  /*11640*/  FSEL R202, R202, RZ, P5 ;  /* 0x000000ffcaca7208 */ /* 0x000fc40002800000 */
[----:B------:R-:W-:Y:S02]  /*11650*/  IADD3 R22, PT, PT, R22, 0x76cf5d0a, RZ ;  /* 0x76cf5d0a16167810 */ /* 0x000fe40007ffe0ff */
[----:B-1----:R-:W-:Y:S01]  /*11660*/  FMNMX.FTZ R166, R15, R166, !PT ;  /* 0x000000a60fa67209 */ /* 0x002fe20007810000 */
[--C-:B------:R-:W-:Y:S01]  /*11670*/  FFMA.FTZ R201, R16, UR4, -R202.reuse ;  /* 0x0000000410c97c23 */ /* 0x100fe200080108ca */
[C---:B------:R-:W-:Y:S01]  /*11680*/  LOP3.LUT R19, R22.reuse, R242, R29, 0x96, !PT ;  /* 0x000000f216137212 */ /* 0x040fe200078e961d */
[----:B------:R-:W-:Y:S01]  /*11690*/  IMAD.U32 R16, RZ, RZ, UR30 ;  /* 0x0000001eff107e24 */ /* 0x000fe2000f8e00ff */
[----:B------:R-:W-:Y:S01]  /*116a0*/  LOP3.LUT R8, R22, R238, R25, 0x96, !PT ;  /* 0x000000ee16087212 */ /* 0x000fe200078e9619 */
[----:B------:R-:W-:Y:S01]  /*116b0*/  FFMA.FTZ R200, R5, UR4, -R202 ;  /* 0x0000000405c87c23 */ /* 0x000fe200080108ca */
[----:B----4-:R-:W-:Y:S01]  /*116c0*/  FMNMX.FTZ R167, R18, R17, !PT ;  /* 0x0000001112a77209 */ /* 0x010fe20007810000 */
[----:B------:R-:W-:Y:S01]  /*116d0*/  IMAD.WIDE.U32 R210, R19, -0x326172a9, RZ ;  /* 0xcd9e8d5713d27825 */ /* 0x000fe200078e00ff */
[----:B------:R-:W-:-:S03]  /*116e0*/  IADD3 R16, PT, PT, R16, -0x255992d5, RZ ;  /* 0xdaa66d2b10107810 */ /* 0x000fc60007ffe0ff */
[----:B------:R-:W-:Y:S01]  /*116f0*/  FFMA.FTZ R199, R32, UR4, -R202 ;  /* 0x0000000420c77c23 */ /* 0x000fe200080108ca */
[----:B------:R-:W-:Y:S01]  /*11700*/  MOV R248, UR30 ;  /* 0x0000001e00f87c02 */ /* 0x000fe20008000f00 */
[----:B------:R-:W-:Y:S01]  /*11710*/  IMAD.WIDE.U32 R22, R8, -0x326172a9, RZ ;  /* 0xcd9e8d5708167825 */ /* 0x000fe200078e00ff */
[----:B------:R-:W-:Y:S01]  /*11720*/  LOP3.LUT R18, R16, R240, R211, 0x96, !PT ;  /* 0x000000f010127212 */ /* 0x000fe200078e96d3 */
[----:B------:R-:W1:Y:S01]  /*11730*/  SHFL.BFLY PT, R8, R166, 0x1, 0x1f ;  /* 0x0c201f00a6087f89 */ /* 0x000e6200000e0000 */
[----:B------:R-:W-:Y:S01]  /*11740*/  LOP3.LUT R0, R0, R24, R21, 0x96, !PT ;  /* 0x0000001800007212 */ /* 0x000fe200078e9615 */
[----:B------:R-:W-:Y:S01]  /*11750*/  IMAD.U32 R5, RZ, RZ, UR31 ;  /* 0x0000001fff057e24 */ /* 0x000fe2000f8e00ff */
[----:B------:R-:W-:Y:S01]  /*11760*/  LOP3.LUT R16, R16, R236, R23, 0x96, !PT ;  /* 0x000000ec10107212 */ /* 0x000fe200078e9617 */
[----:B------:R-:W-:Y:S01]  /*11770*/  IMAD.WIDE.U32 R18, R18, -0x2daee0ad, RZ ;  /* 0xd2511f5312127825 */ /* 0x000fe200078e00ff */
[----:B------:R-:W-:-:S03]  /*11780*/  IADD3 R248, PT, PT, R248, 0x78dde6e4, RZ ;  /* 0x78dde6e4f8f87810 */ /* 0x000fc60007ffe0ff */
[----:B------:R-:W-:Y:S01]  /*11790*/  FMUL.FTZ R205, R167, UR4 ;  /* 0x00000004a7cd7c20 */ /* 0x000fe20008410000 */
[----:B------:R-:W-:Y:S01]  /*117a0*/  IADD3 R5, PT, PT, R5, -0x126145ec, RZ ;  /* 0xed9eba1405057810 */ /* 0x000fe20007ffe0ff */
[----:B------:R-:W-:Y:S01]  /*117b0*/  IMAD.WIDE.U32 R16, R16, -0x2daee0ad, RZ ;  /* 0xd2511f5310107825 */ /* 0x000fe200078e00ff */
[----:B--2---:R-:W-:-:S03]  /*117c0*/  FMNMX.FTZ R165, R165, R9, !PT ;  /* 0x00000009a5a57209 */ /* 0x004fc60007810000 */
[----:B------:R-:W-:Y:S01]  /*117d0*/  FFMA.FTZ R198, R33, UR4, -R202 ;  /* 0x0000000421c67c23 */ /* 0x000fe200080108ca */
[C---:B------:R-:W-:Y:S01]  /*117e0*/  LOP3.LUT R250, R5.reuse, R10, R19, 0x96, !PT ;  /* 0x0000000a05fa7212 */ /* 0x040fe200078e9613 */
[----:B------:R-:W-:Y:S01]  /*117f0*/  IMAD.WIDE.U32 R30, R0, -0x326172a9, RZ ;  /* 0xcd9e8d57001e7825 */ /* 0x000fe200078e00ff */
[----:B------:R-:W-:Y:S01]  /*11800*/  LOP3.LUT R5, R5, R20, R17, 0x96, !PT ;  /* 0x0000001405057212 */ /* 0x000fe200078e9611 */
[----:B------:R-:W-:Y:S01]  /*11810*/  MUFU.EX2 R199, R199 ;  /* 0x000000c700c77308 */ /* 0x000fe20000000800 */
[----:B------:R-:W2:Y:S01]  /*11820*/  SHFL.BFLY PT, R17, R165, 0x1, 0x1f ;  /* 0x0c201f00a5117f89 */ /* 0x000ea200000e0000 */
[----:B------:R-:W-:Y:S01]  /*11830*/  LOP3.LUT R210, R248, R210, R179, 0x96, !PT ;  /* 0x000000d2f8d27212 */ /* 0x000fe200078e96b3 */
[----:B------:R-:W-:Y:S01]  /*11840*/  IMAD.U32 R9, RZ, RZ, UR30 ;  /* 0x0000001eff097e24 */ /* 0x000fe2000f8e00ff */
[----:B------:R-:W-:Y:S01]  /*11850*/  MOV R0, UR31 ;  /* 0x0000001f00007c02 */ /* 0x000fe20008000f00 */
[----:B------:R-:W-:Y:S01]  /*11860*/  IMAD.WIDE.U32 R250, R250, -0x326172a9, RZ ;  /* 0xcd9e8d57fafa7825 */ /* 0x000fe200078e00ff */
[----:B------:R-:W-:-:S02]  /*11870*/  LOP3.LUT R248, R248, R22, R31, 0x96, !PT ;  /* 0x00000016f8f87212 */ /* 0x000fc400078e961f */
[----:B------:R-:W-:Y:S01]  /*11880*/  IADD3 R0, PT, PT, R0, -0x56f99767, RZ ;  /* 0xa906689900007810 */ /* 0x000fe20007ffe0ff */
[----:B------:R-:W-:Y:S01]  /*11890*/  IMAD.WIDE.U32 R210, R210, -0x2daee0ad, RZ ;  /* 0xd2511f53d2d27825 */ /* 0x000fe200078e00ff */
[----:B-1----:R-:W-:Y:S01]  /*118a0*/  FMNMX.FTZ R166, R166, R8, !PT ;  /* 0x00000008a6a67209 */ /* 0x002fe20007810000 */
[----:B------:R-:W-:Y:S01]  /*118b0*/  MUFU.EX2 R198, R198 ;  /* 0x000000c600c67308 */ /* 0x000fe20000000800 */
[----:B------:R-:W-:Y:S01]  /*118c0*/  FSETP.NEU.FTZ.AND P3, PT, R167, -INF , PT ;  /* 0xff800000a700780b */ /* 0x000fe20003f7d000 */
[----:B------:R-:W-:Y:S01]  /*118d0*/  IMAD.WIDE.U32 R248, R248, -0x2daee0ad, RZ ;  /* 0xd2511f53f8f87825 */ /* 0x000fe200078e00ff */
[----:B------:R-:W-:-:S03]  /*118e0*/  LOP3.LUT R8, R0, R18, R211, 0x96, !PT ;  /* 0x0000001200087212 */ /* 0x000fc600078e96d3 */
[C---:B------:R-:W-:Y:S01]  /*118f0*/  FMUL.FTZ R213, R166.reuse, UR4 ;  /* 0x00000004a6d57c20 */ /* 0x040fe20008410000 */
[----:B------:R-:W-:Y:S01]  /*11900*/  FSETP.NEU.FTZ.AND P2, PT, R166, -INF , PT ;  /* 0xff800000a600780b */ /* 0x000fe20003f5d000 */
[----:B------:R-:W-:Y:S01]  /*11910*/  IMAD.WIDE.U32 R2, R5, -0x326172a9, RZ ;  /* 0xcd9e8d5705027825 */ /* 0x000fe200078e00ff */
[----:B------:R-:W-:Y:S01]  /*11920*/  LOP3.LUT R0, R0, R16, R249, 0x96, !PT ;  /* 0x0000001000007212 */ /* 0x000fe200078e96f9 */
[----:B------:R-:W-:Y:S01]  /*11930*/  MUFU.EX2 R201, R201 ;  /* 0x000000c900c97308 */ /* 0x000fe20000000800 */
[----:B------:R-:W-:Y:S01]  /*11940*/  FSEL R213, R213, RZ, P2 ;  /* 0x000000ffd5d57208 */ /* 0x000fe20001000000 */
[----:B------:R-:W-:Y:S01]  /*11950*/  IMAD.WIDE.U32 R10, R8, -0x326172a9, RZ ;  /* 0xcd9e8d57080a7825 */ /* 0x000fe200078e00ff */
[----:B------:R-:W-:Y:S02]  /*11960*/  IADD3 R8, PT, PT, R9, -0x4ab325aa, RZ ;  /* 0xb54cda5609087810 */ /* 0x000fe40007ffe0ff */
[----:B------:R-:W-:Y:S01]  /*11970*/  FSEL R205, R205, RZ, P3 ;  /* 0x000000ffcdcd7208 */ /* 0x000fe20001800000 */
[----:B------:R-:W-:Y:S01]  /*11980*/  IMAD.WIDE.U32 R20, R0, -0x326172a9, RZ ;  /* 0xcd9e8d5700147825 */ /* 0x000fe200078e00ff */
[----:B------:R-:W-:-:S03]  /*11990*/  MOV R15, R10 ;  /* 0x0000000a000f7202 */ /* 0x000fc60000000f00 */
[--C-:B------:R-:W-:Y:S01]  /*119a0*/  FFMA.FTZ R170, R6, UR4, -R213.reuse ;  /* 0x0000000406aa7c23 */ /* 0x100fe200080108d5 */
[----:B--2---:R-:W-:Y:S01]  /*119b0*/  FMNMX.FTZ R165, R165, R17, !PT ;  /* 0x00000011a5a57209 */ /* 0x004fe20007810000 */
[--C-:B------:R-:W-:Y:S01]  /*119c0*/  FFMA.FTZ R171, R164, UR4, -R213.reuse ;  /* 0x00000004a4ab7c23 */ /* 0x100fe200080108d5 */
[----:B------:R-:W-:Y:S01]  /*119d0*/  LOP3.LUT R15, R15, 0xff, RZ, 0xc0, !PT ;  /* 0x000000ff0f0f7812 */ /* 0x000fe200078ec0ff */
[----:B------:R-:W-:Y:S01]  /*119e0*/  FFMA.FTZ R193, R7, UR4, -R213 ;  /* 0x0000000407c17c23 */ /* 0x000fe200080108d5 */
[----:B------:R-:W-:Y:S01]  /*119f0*/  PRMT R0, R10, 0x7771, RZ ;  /* 0x000077710a007816 */ /* 0x000fe200000000ff */
[----:B------:R-:W-:Y:S01]  /*11a00*/  FMUL.FTZ R211, R165, UR4 ;  /* 0x00000004a5d37c20 */ /* 0x000fe20008410000 */
[----:B------:R-:W-:Y:S01]  /*11a10*/  LOP3.LUT R16, R8, R250, R11, 0x96, !PT ;  /* 0x000000fa08107212 */ /* 0x000fe200078e960b */
[----:B------:R-:W-:Y:S01]  /*11a20*/  FFMA.FTZ R192, R169, UR4, -R213 ;  /* 0x00000004a9c07c23 */ /* 0x000fe200080108d5 */
[----:B------:R-:W-:Y:S01]  /*11a30*/  FSETP.NEU.FTZ.AND P1, PT, R165, -INF , PT ;  /* 0xff800000a500780b */ /* 0x000fe20003f3d000 */
[--C-:B------:R-:W-:Y:S01]  /*11a40*/  FFMA.FTZ R197, R174, UR4, -R205.reuse ;  /* 0x00000004aec57c23 */ /* 0x100fe200080108cd */
[----:B------:R-:W-:Y:S01]  /*11a50*/  PRMT R6, R15, 0x5410, R0 ;  /* 0x000054100f067816 */ /* 0x000fe20000000000 */
[--C-:B------:R-:W-:Y:S01]  /*11a60*/  FFMA.FTZ R195, R34, UR4, -R205.reuse ;  /* 0x0000000422c37c23 */ /* 0x100fe200080108cd */
[C---:B------:R-:W-:Y:S01]  /*11a70*/  PRMT R9, R10.reuse, 0x7773, RZ ;  /* 0x000077730a097816 */ /* 0x040fe200000000ff */
[----:B------:R-:W1:Y:S01]  /*11a80*/  LDC R15, c[0x0][0x4f8] ;  /* 0x00013e00ff0f7b82 */ /* 0x000e620000000800 */
[----:B------:R-:W-:Y:S01]  /*11a90*/  PRMT R18, R10, 0x7772, RZ ;  /* 0x000077720a127816 */ /* 0x000fe200000000ff */
[--C-:B------:R-:W-:Y:S01]  /*11aa0*/  FFMA.FTZ R194, R35, UR4, -R205.reuse ;  /* 0x0000000423c27c23 */ /* 0x100fe200080108cd */
[----:B------:R-:W-:Y:S01]  /*11ab0*/  MOV R11, R20 ;  /* 0x00000014000b7202 */ /* 0x000fe20000000f00 */
[----:B------:R-:W-:Y:S01]  /*11ac0*/  MUFU.EX2 R195, R195 ;  /* 0x000000c300c37308 */ /* 0x000fe20000000800 */
[----:B------:R-:W-:Y:S01]  /*11ad0*/  FSEL R211, R211, RZ, P1 ;  /* 0x000000ffd3d37208 */ /* 0x000fe20000800000 */
[----:B------:R-:W-:Y:S01]  /*11ae0*/  FFMA.FTZ R196, R175, UR4, -R205 ;  /* 0x00000004afc47c23 */ /* 0x000fe200080108cd */
[----:B------:R-:W-:-:S02]  /*11af0*/  PRMT R10, R20, 0x7771, RZ ;  /* 0x00007771140a7816 */ /* 0x000fc400000000ff */
[----:B------:R-:W-:Y:S01]  /*11b00*/  PRMT R9, R18, 0x5410, R9 ;  /* 0x0000541012097816 */ /* 0x000fe20000000009 */
[--C-:B------:R-:W-:Y:S01]  /*11b10*/  FFMA.FTZ R164, R12, UR4, -R211.reuse ;  /* 0x000000040ca47c23 */ /* 0x100fe200080108d3 */
[----:B------:R-:W-:Y:S01]  /*11b20*/  LOP3.LUT R11, R11, 0xff, RZ, 0xc0, !PT ;  /* 0x000000ff0b0b7812 */ /* 0x000fe200078ec0ff */
[--C-:B------:R-:W-:Y:S01]  /*11b30*/  FFMA.FTZ R169, R4, UR4, -R211.reuse ;  /* 0x0000000404a97c23 */ /* 0x100fe200080108d3 */
[C---:B------:R-:W-:Y:S01]  /*11b40*/  LOP3.LUT R18, R16.reuse, 0xffff, RZ, 0xc0, !PT ;  /* 0x0000ffff10127812 */ /* 0x040fe200078ec0ff */
[--C-:B------:R-:W-:Y:S01]  /*11b50*/  FFMA.FTZ R13, R13, UR4, -R211.reuse ;  /* 0x000000040d0d7c23 */ /* 0x100fe200080108d3 */
[----:B------:R-:W-:Y:S01]  /*11b60*/  PRMT R10, R11, 0x5410, R10 ;  /* 0x000054100b0a7816 */ /* 0x000fe2000000000a */
[----:B------:R-:W-:Y:S01]  /*11b70*/  MUFU.EX2 R194, R194 ;  /* 0x000000c200c27308 */ /* 0x000fe20000000800 */
[----:B------:R-:W-:Y:S01]  /*11b80*/  LOP3.LUT R11, R16, 0xff, RZ, 0xc0, !PT ;  /* 0x000000ff100b7812 */ /* 0x000fe200078ec0ff */
[----:B------:R-:W-:Y:S01]  /*11b90*/  FFMA.FTZ R203, R14, UR4, -R211 ;  /* 0x000000040ecb7c23 */ /* 0x000fe200080108d3 */
[----:B------:R-:W-:-:S02]  /*11ba0*/  SHF.R.U32.HI R12, RZ, 0x8, R18 ;  /* 0x00000008ff0c7819 */ /* 0x000fc40000011612 */
[----:B------:R-:W-:Y:S02]  /*11bb0*/  LOP3.LUT R8, R8, R2, R21, 0x96, !PT ;  /* 0x0000000208087212 */ /* 0x000fe400078e9615 */
[----:B------:R-:W-:Y:S01]  /*11bc0*/  PRMT R11, R11, 0x5410, R12 ;  /* 0x000054100b0b7816 */ /* 0x000fe2000000000c */
[----:B------:R-:W-:Y:S01]  /*11bd0*/  MUFU.EX2 R193, R193 ;  /* 0x000000c100c17308 */ /* 0x000fe20000000800 */
[----:B------:R-:W-:Y:S02]  /*11be0*/  FSEL R12, R168, RZ, P5 ;  /* 0x000000ffa80c7208 */ /* 0x000fe40002800000 */
[C---:B------:R-:W-:Y:S02]  /*11bf0*/  PRMT R7, R20.reuse, 0x7773, RZ ;  /* 0x0000777314077816 */ /* 0x040fe400000000ff */
[----:B------:R-:W-:Y:S01]  /*11c00*/  PRMT R5, R20, 0x7772, RZ ;  /* 0x0000777214057816 */ /* 0x000fe200000000ff */
[----:B------:R-:W-:Y:S01]  /*11c10*/  FADD.FTZ R12, R224, -R12 ;  /* 0x8000000ce00c7221 */ /* 0x000fe20000010000 */
[----:B------:R-:W-:Y:S01]  /*11c20*/  PRMT R0, R16, 0x7632, R0 ;  /* 0x0000763210007816 */ /* 0x000fe20000000000 */
[----:B------:R-:W-:Y:S01]  /*11c30*/  MUFU.EX2 R192, R192 ;  /* 0x000000c000c07308 */ /* 0x000fe20000000800 */
[----:B------:R-:W-:Y:S01]  /*11c40*/  SEL R224, R217, 0xffffffe0, !P6 ;  /* 0xffffffe0d9e07807 */ /* 0x000fe20007000000 */
[----:B------:R-:W-:Y:S01]  /*11c50*/  FMUL.FTZ R12, R12, UR4 ;  /* 0x000000040c0c7c20 */ /* 0x000fe20008410000 */
[----:B------:R-:W-:-:S02]  /*11c60*/  PRMT R19, R8, 0x7632, R19 ;  /* 0x0000763208137816 */ /* 0x000fc40000000013 */
[----:B------:R-:W-:Y:S02]  /*11c70*/  PRMT R5, R5, 0x5410, R7 ;  /* 0x0000541005057816 */ /* 0x000fe40000000007 */
[----:B------:R-:W-:Y:S01]  /*11c80*/  LOP3.LUT R0, R0, 0xff, RZ, 0xc0, !PT ;  /* 0x000000ff00007812 */ /* 0x000fe200078ec0ff */
[----:B------:R-:W2:Y:S01]  /*11c90*/  MUFU.EX2 R204, R12 ;  /* 0x0000000c00cc7308 */ /* 0x000ea20000000800 */
[C---:B------:R-:W-:Y:S02]  /*11ca0*/  LOP3.LUT R17, R8.reuse, 0xffff, RZ, 0xc0, !PT ;  /* 0x0000ffff08117812 */ /* 0x040fe400078ec0ff */
[----:B------:R-:W-:Y:S02]  /*11cb0*/  LOP3.LUT R7, R8, 0xff, RZ, 0xc0, !PT ;  /* 0x000000ff08077812 */ /* 0x000fe400078ec0ff */
[----:B------:R-:W-:Y:S02]  /*11cc0*/  SHF.R.U32.HI R4, RZ, 0x18, R16 ;  /* 0x00000018ff047819 */ /* 0x000fe40000011610 */
[----:B-1----:R-:W-:Y:S01]  /*11cd0*/  LOP3.LUT R15, R15, 0xff, RZ, 0xc0, !PT ;  /* 0x000000ff0f0f7812 */ /* 0x002fe200078ec0ff */
[----:B------:R-:W1:Y:S01]  /*11ce0*/  MUFU.EX2 R200, R200 ;  /* 0x000000c800c87308 */ /* 0x000e620000000800 */
[----:B------:R-:W-:-:S02]  /*11cf0*/  IADD3 R174, PT, PT, R220, R224, RZ ;  /* 0x000000e0dcae7210 */ /* 0x000fc40007ffe0ff */
[----:B------:R-:W-:Y:S02]  /*11d00*/  SHF.R.U32.HI R8, RZ, 0x18, R8 ;  /* 0x00000018ff087819 */ /* 0x000fe40000011608 */
[----:B------:R-:W-:Y:S01]  /*11d10*/  LOP3.LUT R16, R19, 0xff, RZ, 0xc0, !PT ;  /* 0x000000ff13107812 */ /* 0x000fe200078ec0ff */
[----:B------:R-:W3:Y:S01]  /*11d20*/  LDSM.16.MT88.4 R32, [R174+0xa000] ;  /* 0x00a00000ae20783b */ /* 0x000ee20000004200 */
[----:B------:R-:W-:Y:S01]  /*11d30*/  PRMT R4, R0, 0x5410, R4 ;  /* 0x0000541000047816 */ /* 0x000fe20000000004 */
[----:B------:R-:W-:Y:S01]  /*11d40*/  MUFU.EX2 R197, R197 ;  /* 0x000000c500c57308 */ /* 0x000fe20000000800 */
[----:B------:R-:W-:Y:S01]  /*11d50*/  PRMT R8, R16, 0x5410, R8 ;  /* 0x0000541010087816 */ /* 0x000fe20000000008 */
[-C--:B--2---:R-:W-:Y:S01]  /*11d60*/  FMUL.FTZ R36, R36, R204.reuse ;  /* 0x000000cc24247220 */ /* 0x084fe20000410000 */
[----:B------:R-:W-:Y:S01]  /*11d70*/  LEA R209, R15, R15, 0x10 ;  /* 0x0000000f0fd17211 */ /* 0x000fe200078e80ff */
[-C--:B------:R-:W-:Y:S01]  /*11d80*/  FMUL.FTZ R37, R37, R204.reuse ;  /* 0x000000cc25257220 */ /* 0x080fe20000410000 */
[----:B------:R-:W-:Y:S01]  /*11d90*/  FSEL R16, R167, RZ, P3 ;  /* 0x000000ffa7107208 */ /* 0x000fe20001800000 */
[-C--:B------:R-:W-:Y:S01]  /*11da0*/  FMUL.FTZ R160, R160, R204.reuse ;  /* 0x000000cca0a07220 */ /* 0x080fe20000410000 */
[----:B------:R-:W-:Y:S01]  /*11db0*/  FSEL R207, R166, RZ, P2 ;  /* 0x000000ffa6cf7208 */ /* 0x000fe20001000000 */
[----:B------:R2:W-:Y:S01]  /*11dc0*/  MUFU.EX2 R0, R13 ;  /* 0x0000000d00007308 */ /* 0x0005e20000000800 */
[----:B------:R-:W-:Y:S01]  /*11dd0*/  FSEL R18, R165, RZ, P1 ;  /* 0x000000ffa5127208 */ /* 0x000fe20000800000 */
[----:B------:R-:W-:Y:S01]  /*11de0*/  FADD.FTZ R16, R245, -R16 ;  /* 0x80000010f5107221 */ /* 0x000fe20000010000 */
[----:B------:R-:W-:Y:S01]  /*11df0*/  SHF.R.U32.HI R17, RZ, 0x8, R17 ;  /* 0x00000008ff117819 */ /* 0x000fe20000011611 */
[----:B------:R-:W-:Y:S01]  /*11e00*/  FADD.FTZ R207, R244, -R207 ;  /* 0x800000cff4cf7221 */ /* 0x000fe20000010000 */
[--C-:B------:R-:W-:Y:S01]  /*11e10*/  HSET2.LE.AND R6, R6, R209.reuse, PT ;  /* 0x000000d106067233 */ /* 0x100fe20003803000 */
[----:B------:R-:W-:Y:S01]  /*11e20*/  FADD.FTZ R18, R225, -R18 ;  /* 0x80000012e1127221 */ /* 0x000fe20000010000 */
[----:B------:R-:W-:Y:S01]  /*11e30*/  PRMT R7, R7, 0x5410, R17 ;  /* 0x0000541007077816 */ /* 0x000fe20000000011 */
[----:B------:R-:W4:Y:S01]  /*11e40*/  MUFU.EX2 R196, R196 ;  /* 0x000000c400c47308 */ /* 0x000f220000000800 */
[----:B------:R-:W-:Y:S01]  /*11e50*/  FMUL.FTZ R208, R16, UR4 ;  /* 0x0000000410d07c20 */ /* 0x000fe20008410000 */
[----:B------:R-:W-:Y:S01]  /*11e60*/  FMUL.FTZ R207, R207, UR4 ;  /* 0x00000004cfcf7c20 */ /* 0x000fe20008410000 */
[----:B------:R-:W-:Y:S01]  /*11e70*/  FMUL.FTZ R206, R18, UR4 ;  /* 0x0000000412ce7c20 */ /* 0x000fe20008410000 */
[----:B------:R-:W-:Y:S01]  /*11e80*/  LOP3.LUT R9, R9, 0xff00ff, RZ, 0xc0, !PT ;  /* 0x00ff00ff09097812 */ /* 0x000fe200078ec0ff */
[-C--:B------:R-:W-:Y:S01]  /*11e90*/  FMUL.FTZ R161, R161, R204.reuse ;  /* 0x000000cca1a17220 */ /* 0x080fe20000410000 */
[----:B------:R-:W-:Y:S01]  /*11ea0*/  F2FP.F16.F32.PACK_AB R17, R198, R199 ;  /* 0x000000c7c611723e */ /* 0x000fe200000000ff */
[----:B------:R-:W-:Y:S01]  /*11eb0*/  FMUL.FTZ R148, R148, R204 ;  /* 0x000000cc94947220 */ /* 0x000fe20000410000 */
[----:B------:R-:W-:Y:S01]  /*11ec0*/  MUFU.EX2 R171, R171 ;  /* 0x000000ab00ab7308 */ /* 0x000fe20000000800 */
[----:B--2---:R-:W2:Y:S01]  /*11ed0*/  LDSM.16.MT88.4 R12, [R220+0xa000] ;  /* 0x00a00000dc0c783b */ /* 0x004ea20000004200 */
[----:B------:R-:W-:Y:S01]  /*11ee0*/  LOP3.LUT R6, R17, R6, RZ, 0xc0, !PT ;  /* 0x0000000611067212 */ /* 0x000fe200078ec0ff */
[----:B------:R-:W-:Y:S01]  /*11ef0*/  FMUL.FTZ R149, R149, R204 ;  /* 0x000000cc95957220 */ /* 0x000fe20000410000 */
[--C-:B------:R-:W-:Y:S01]  /*11f00*/  HSET2.LE.AND R17, R9, R209.reuse, PT ;  /* 0x000000d109117233 */ /* 0x100fe20003803000 */
[----:B------:R-:W-:Y:S01]  /*11f10*/  IMAD.MOV.U32 R244, RZ, RZ, R178 ;  /* 0x000000fffff47224 */ /* 0x000fe200078e00b2 */
[----:B------:R-:W-:-:S02]  /*11f20*/  HSET2.LE.AND R16, R7, R209, PT ;  /* 0x000000d107107233 */ /* 0x000fc40003803000 */
[----:B------:R-:W3:Y:S01]  /*11f30*/  MUFU.EX2 R170, R170 ;  /* 0x000000aa00aa7308 */ /* 0x000ee20000000800 */
[--C-:B------:R-:W-:Y:S02]  /*11f40*/  HSET2.LE.AND R9, R8, R209.reuse, PT ;  /* 0x000000d108097233 */ /* 0x100fe40003803000 */
[----:B------:R-:W-:Y:S02]  /*11f50*/  F2FP.F16.F32.PACK_AB R7, R194, R195 ;  /* 0x000000c3c207723e */ /* 0x000fe400000000ff */
[----:B------:R-:W-:Y:S02]  /*11f60*/  F2FP.F16.F32.PACK_AB R8, R192, R193 ;  /* 0x000000c1c008723e */ /* 0x000fe400000000ff */
[----:B------:R-:W-:Y:S01]  /*11f70*/  LOP3.LUT R7, R7, R17, RZ, 0xc0, !PT ;  /* 0x0000001107077212 */ /* 0x000fe200078ec0ff */
[----:B------:R-:W-:Y:S01]  /*11f80*/  MUFU.EX2 R169, R169 ;  /* 0x000000a900a97308 */ /* 0x000fe20000000800 */
[----:B------:R-:W-:Y:S02]  /*11f90*/  LOP3.LUT R8, R8, R16, RZ, 0xc0, !PT ;  /* 0x0000001008087212 */ /* 0x000fe400078ec0ff */
[----:B------:R-:W-:-:S02]  /*11fa0*/  HSET2.LE.AND R17, R11, R209, PT ;  /* 0x000000d10b117233 */ /* 0x000fc40003803000 */
[----:B------:R-:W-:Y:S02]  /*11fb0*/  HSET2.LE.AND R16, R4, R209, PT ;  /* 0x000000d104107233 */ /* 0x000fe40003803000 */
[----:B------:R-:W-:Y:S01]  /*11fc0*/  LOP3.LUT R11, R5, 0xff00ff, RZ, 0xc0, !PT ;  /* 0x00ff00ff050b7812 */ /* 0x000fe200078ec0ff */
[----:B------:R-:W2:Y:S01]  /*11fd0*/  MUFU.EX2 R164, R164 ;  /* 0x000000a400a47308 */ /* 0x000ea20000000800 */
[----:B-1----:R-:W-:Y:S02]  /*11fe0*/  F2FP.F16.F32.PACK_AB R4, R200, R201 ;  /* 0x000000c9c804723e */ /* 0x002fe400000000ff */
[----:B----4-:R-:W-:Y:S02]  /*11ff0*/  F2FP.F16.F32.PACK_AB R18, R196, R197 ;  /* 0x000000c5c412723e */ /* 0x010fe400000000ff */
[----:B------:R-:W-:Y:S02]  /*12000*/  IADD3 R233, PT, PT, R220, 0xa000, RZ ;  /* 0x0000a000dce97810 */ /* 0x000fe40007ffe0ff */
[----:B------:R-:W-:Y:S01]  /*12010*/  LOP3.LUT R4, R4, R17, RZ, 0xc0, !PT ;  /* 0x0000001104047212 */ /* 0x000fe200078ec0ff */
[----:B------:R-:W1:Y:S01]  /*12020*/  MUFU.EX2 R203, R203 ;  /* 0x000000cb00cb7308 */ /* 0x000e620000000800 */
[----:B------:R-:W-:-:S02]  /*12030*/  LOP3.LUT R5, R18, R16, RZ, 0xc0, !PT ;  /* 0x0000001012057212 */ /* 0x000fc400078ec0ff */
[--C-:B------:R-:W-:Y:S02]  /*12040*/  HSET2.LE.AND R10, R10, R209.reuse, PT ;  /* 0x000000d10a0a7233 */ /* 0x100fe40003803000 */
[----:B------:R-:W-:Y:S02]  /*12050*/  HSET2.LE.AND R11, R11, R209, PT ;  /* 0x000000d10b0b7233 */ /* 0x000fe40003803000 */
[----:B---3--:R-:W-:Y:S01]  /*12060*/  F2FP.F16.F32.PACK_AB R17, R170, R171 ;  /* 0x000000abaa11723e */ /* 0x008fe200000000ff */
[----:B------:R-:W3:Y:S01]  /*12070*/  MUFU.EX2 R208, R208 ;  /* 0x000000d000d07308 */ /* 0x000ee20000000800 */
[----:B--2---:R-:W-:Y:S02]  /*12080*/  F2FP.F16.F32.PACK_AB R19, R164, R169 ;  /* 0x000000a9a413723e */ /* 0x004fe400000000ff */
[----:B------:R-:W-:Y:S01]  /*12090*/  IADD3 R175, PT, PT, R220, 0xa040, RZ ;  /* 0x0000a040dcaf7810 */ /* 0x000fe20007ffe0ff */
[----:B------:R-:W-:Y:S01]  /*120a0*/  @P0 VIADD R175, R233, 0xffffffc0 ;  /* 0xffffffc0e9af0836 */ /* 0x000fe20000000000 */
[----:B------:R-:W-:-:S02]  /*120b0*/  LOP3.LUT R9, R19, R9, RZ, 0xc0, !PT ;  /* 0x0000000913097212 */ /* 0x000fc400078ec0ff */
[----:B------:R-:W-:Y:S01]  /*120c0*/  LOP3.LUT R10, R17, R10, RZ, 0xc0, !PT ;  /* 0x0000000a110a7212 */ /* 0x000fe200078ec0ff */
[----:B------:R-:W2:Y:S01]  /*120d0*/  MUFU.EX2 R207, R207 ;  /* 0x000000cf00cf7308 */ /* 0x000ea20000000800 */
[----:B-1----:R-:W-:Y:S01]  /*120e0*/  F2FP.F16.F32.PACK_AB R16, R203, R0 ;  /* 0x00000000cb10723e */ /* 0x002fe200000000ff */
[----:B------:R-:W1:Y:S01]  /*120f0*/  LDSM.16.MT88.4 R20, [R175] ;  /* 0x00000000af14783b */ /* 0x000e620000004200 */
[----:B------:R-:W-:Y:S02]  /*12100*/  IADD3 R224, PT, PT, R224, R175, RZ ;  /* 0x000000afe0e07210 */ /* 0x000fe40007ffe0ff */
[----:B------:R-:W-:Y:S02]  /*12110*/  LOP3.LUT R11, R16, R11, RZ, 0xc0, !PT ;  /* 0x0000000b100b7212 */ /* 0x000fe400078ec0ff */
[----:B------:R-:W-:Y:S01]  /*12120*/  MOV R245, R179 ;  /* 0x000000b300f57202 */ /* 0x000fe20000000f00 */
[----:B------:R-:W4:Y:S01]  /*12130*/  MUFU.EX2 R206, R206 ;  /* 0x000000ce00ce7308 */ /* 0x000f220000000800 */
[-C--:B---3--:R-:W-:Y:S01]  /*12140*/  FMUL.FTZ R38, R38, R208.reuse ;  /* 0x000000d026267220 */ /* 0x088fe20000410000 */
[-C--:B------:R-:W-:Y:S01]  /*12150*/  FMUL.FTZ R39, R39, R208.reuse ;  /* 0x000000d027277220 */ /* 0x080fe20000410000 */
[-C--:B------:R-:W-:Y:S01]  /*12160*/  FMUL.FTZ R162, R162, R208.reuse ;  /* 0x000000d0a2a27220 */ /* 0x080fe20000410000 */
[-C--:B------:R-:W-:Y:S01]  /*12170*/  FMUL.FTZ R163, R163, R208.reuse ;  /* 0x000000d0a3a37220 */ /* 0x080fe20000410000 */
[-C--:B------:R-:W-:Y:S01]  /*12180*/  FMUL.FTZ R150, R150, R208.reuse ;  /* 0x000000d096967220 */ /* 0x080fe20000410000 */
[----:B------:R-:W-:Y:S01]  /*12190*/  FMUL.FTZ R151, R151, R208 ;  /* 0x000000d097977220 */ /* 0x000fe20000410000 */
[----:B------:R-:W3:Y:S01]  /*121a0*/  LDSM.16.MT88.4 R24, [R224] ;  /* 0x00000000e018783b */ /* 0x000ee20000004200 */
[-C--:B--2---:R-:W-:Y:S01]  /*121b0*/  FMUL.FTZ R40, R40, R207.reuse ;  /* 0x000000cf28287220 */ /* 0x084fe20000410000 */
[-C--:B------:R-:W-:Y:S01]  /*121c0*/  FMUL.FTZ R41, R41, R207.reuse ;  /* 0x000000cf29297220 */ /* 0x080fe20000410000 */
[-C--:B------:R-:W-:Y:S01]  /*121d0*/  FMUL.FTZ R156, R156, R207.reuse ;  /* 0x000000cf9c9c7220 */ /* 0x080fe20000410000 */
[-C--:B------:R-:W-:Y:S01]  /*121e0*/  FMUL.FTZ R157, R157, R207.reuse ;  /* 0x000000cf9d9d7220 */ /* 0x080fe20000410000 */
[-C--:B------:R-:W-:Y:S01]  /*121f0*/  FMUL.FTZ R152, R152, R207.reuse ;  /* 0x000000cf98987220 */ /* 0x080fe20000410000 */
[-C--:B------:R-:W-:Y:S01]  /*12200*/  FMUL.FTZ R153, R153, R207.reuse ;  /* 0x000000cf99997220 */ /* 0x080fe20000410000 */
[C---:B------:R-:W-:Y:S01]  /*12210*/  HMMA.16816.F32 R36, R4.reuse, R32, R36 ;  /* 0x000000200424723c */ /* 0x040fe20000001824 */
[----:B------:R-:W-:Y:S01]  /*12220*/  LDSM.16.MT88.4 R16, [R174+0xb000] ;  /* 0x00b00000ae10783b */ /* 0x000fe20000004200 */
[-C--:B----4-:R-:W-:Y:S01]  /*12230*/  FMUL.FTZ R42, R42, R206.reuse ;  /* 0x000000ce2a2a7220 */ /* 0x090fe20000410000 */
[-C--:B------:R-:W-:Y:S01]  /*12240*/  FMUL.FTZ R43, R43, R206.reuse ;  /* 0x000000ce2b2b7220 */ /* 0x080fe20000410000 */
[-C--:B------:R-:W-:Y:S01]  /*12250*/  FMUL.FTZ R158, R158, R206.reuse ;  /* 0x000000ce9e9e7220 */ /* 0x080fe20000410000 */
[-C--:B------:R-:W-:Y:S01]  /*12260*/  FMUL.FTZ R159, R159, R206.reuse ;  /* 0x000000ce9f9f7220 */ /* 0x080fe20000410000 */
[-C--:B------:R-:W-:Y:S01]  /*12270*/  FMUL.FTZ R154, R154, R206.reuse ;  /* 0x000000ce9a9a7220 */ /* 0x080fe20000410000 */
[-C--:B------:R-:W-:Y:S01]  /*12280*/  FMUL.FTZ R155, R155, R206.reuse ;  /* 0x000000ce9b9b7220 */ /* 0x080fe20000410000 */
[----:B------:R-:W-:Y:S01]  /*12290*/  HMMA.16816.F32 R160, R4, R12, R160 ;  /* 0x0000000c04a0723c */ /* 0x000fe200000018a0 */
[----:B------:R-:W-:Y:S01]  /*122a0*/  LDSM.16.MT88.4 R176, [R224+0x1000] ;  /* 0x00100000e0b0783b */ /* 0x000fe20000004200 */
[-C--:B------:R-:W-:Y:S01]  /*122b0*/  FMUL.FTZ R44, R44, R207.reuse ;  /* 0x000000cf2c2c7220 */ /* 0x080fe20000410000 */
[-C--:B------:R-:W-:Y:S01]  /*122c0*/  FMUL.FTZ R45, R45, R207.reuse ;  /* 0x000000cf2d2d7220 */ /* 0x080fe20000410000 */
[-C--:B------:R-:W-:Y:S01]  /*122d0*/  FMUL.FTZ R56, R56, R207.reuse ;  /* 0x000000cf38387220 */ /* 0x080fe20000410000 */
[----:B------:R-:W-:Y:S01]  /*122e0*/  FMUL.FTZ R57, R57, R207 ;  /* 0x000000cf39397220 */ /* 0x000fe20000410000 */
[-C--:B------:R-:W-:Y:S01]  /*122f0*/  FMUL.FTZ R46, R46, R206.reuse ;  /* 0x000000ce2e2e7220 */ /* 0x080fe20000410000 */
[----:B------:R-:W-:Y:S01]  /*12300*/  FMUL.FTZ R47, R47, R206 ;  /* 0x000000ce2f2f7220 */ /* 0x000fe20000410000 */
[C---:B------:R-:W-:Y:S01]  /*12310*/  HMMA.16816.F32 R40, R8.reuse, R32, R40 ;  /* 0x000000200828723c */ /* 0x040fe20000001828 */
[----:B------:R-:W-:Y:S01]  /*12320*/  MOV R32, R30 ;  /* 0x0000001e00207202 */ /* 0x000fe20000000f00 */
[-C--:B------:R-:W-:Y:S01]  /*12330*/  FMUL.FTZ R58, R58, R206.reuse ;  /* 0x000000ce3a3a7220 */ /* 0x080fe20000410000 */
[----:B------:R-:W-:Y:S01]  /*12340*/  MOV R33, R31 ;  /* 0x0000001f00217202 */ /* 0x000fe20000000f00 */
[-C--:B------:R-:W-:Y:S01]  /*12350*/  FMUL.FTZ R59, R59, R206.reuse ;  /* 0x000000ce3b3b7220 */ /* 0x080fe20000410000 */
[----:B------:R-:W2:Y:S01]  /*12360*/  LDSM.16.MT88.4 R28, [R220+0xb000] ;  /* 0x00b00000dc1c783b */ /* 0x000ea20000004200 */
        /* <DEDUP_REMOVED lines=48> */
[C---:B------:R-:W-:Y:S08]  /*12670*/  HMMA.16816.F32 R44, R8.reuse, R34, R44 ;  /* 0x00000022082c723c */ /* 0x040ff0000000182c */
[C---:B-1----:R-:W-:Y:S08]  /*12680*/  HMMA.16816.F32 R56, R8.reuse, R20, R56 ;  /* 0x000000140838723c */ /* 0x042ff00000001838 */
[C---:B------:R-:W-:Y:S08]  /*12690*/  HMMA.16816.F32 R60, R8.reuse, R22, R60 ;  /* 0x00000016083c723c */ /* 0x040ff0000000183c */
[C---:B---3--:R-:W-:Y:S08]  /*126a0*/  HMMA.16816.F32 R72, R8.reuse, R24, R72 ;  /* 0x000000180848723c */ /* 0x048ff00000001848 */
[C---:B------:R-:W-:Y:S08]  /*126b0*/  HMMA.16816.F32 R76, R8.reuse, R26, R76 ;  /* 0x0000001a084c723c */ /* 0x040ff0000000184c */
[C---:B--2---:R-:W-:Y:S08]  /*126c0*/  HMMA.16816.F32 R88, R8.reuse, R28, R88 ;  /* 0x0000001c0858723c */ /* 0x044ff00000001858 */
[C---:B------:R-:W-:Y:S08]  /*126d0*/  HMMA.16816.F32 R92, R8.reuse, R30, R92 ;  /* 0x0000001e085c723c */ /* 0x040ff0000000185c */
[C---:B------:R-:W-:Y:S08]  /*126e0*/  HMMA.16816.F32 R104, R8.reuse, R16, R104 ;  /* 0x000000100868723c */ /* 0x040ff00000001868 */
[C---:B------:R-:W-:Y:S08]  /*126f0*/  HMMA.16816.F32 R108, R8.reuse, R18, R108 ;  /* 0x00000012086c723c */ /* 0x040ff0000000186c */
[C---:B----4-:R-:W-:Y:S08]  /*12700*/  HMMA.16816.F32 R116, R8.reuse, R12, R116 ;  /* 0x0000000c0874723c */ /* 0x050ff00000001874 */
[C---:B------:R-:W-:Y:S08]  /*12710*/  HMMA.16816.F32 R140, R8.reuse, R14, R140 ;  /* 0x0000000e088c723c */ /* 0x040ff0000000188c */
[C---:B------:R-:W-:Y:S08]  /*12720*/  HMMA.16816.F32 R124, R8.reuse, R176, R124 ;  /* 0x000000b0087c723c */ /* 0x040ff0000000187c */
[----:B------:R-:W-:Y:S01]  /*12730*/  HMMA.16816.F32 R128, R8, R178, R128 ;  /* 0x000000b20880723c */ /* 0x000fe20000001880 */
[----:B------:R-:W-:Y:S01]  /*12740*/  MOV R10, R2 ;  /* 0x00000002000a7202 */ /* 0x000fe20000000f00 */
[----:B------:R-:W-:-:S02]  /*12750*/  IMAD.MOV.U32 R11, RZ, RZ, R3 ;  /* 0x000000ffff0b7224 */ /* 0x000fc400078e0003 */
[----:B------:R1:W5:Y:S01]  /*12760*/  LDL.LU.64 R2, [R1] ;  /* 0x0000000001027983 */ /* 0x0003620000300a00 */
[----:B------:R-:W-:Y:S01]  /*12770*/  MOV R250, UR30 ;  /* 0x0000001e00fa7c02 */ /* 0x000fe20008000f00 */
[--C-:B------:R-:W-:Y:S01]  /*12780*/  FFMA.FTZ R225, R247, UR4, -R213.reuse ;  /* 0x00000004f7e17c23 */ /* 0x100fe200080108d5 */
[----:B------:R-:W-:Y:S01]  /*12790*/  FFMA.FTZ R215, R215, UR4, -R213 ;  /* 0x00000004d7d77c23 */ /* 0x000fe200080108d5 */
[----:B------:R-:W-:Y:S01]  /*127a0*/  FFMA.FTZ R216, R216, UR4, -R211 ;  /* 0x00000004d8d87c23 */ /* 0x000fe200080108d3 */
[----:B------:R-:W-:Y:S01]  /*127b0*/  IADD3 R250, PT, PT, R250, 0x1715609d, RZ ;  /* 0x1715609dfafa7810 */ /* 0x000fe20007ffe0ff */
[-C--:B------:R-:W-:Y:S01]  /*127c0*/  FMUL.FTZ R100, R100, R204.reuse ;  /* 0x000000cc64647220 */ /* 0x080fe20000410000 */
[----:B------:R-:W-:Y:S01]  /*127d0*/  FMUL.FTZ R101, R101, R204 ;  /* 0x000000cc65657220 */ /* 0x000fe20000410000 */
[----:B------:R-:W-:Y:S01]  /*127e0*/  FMUL.FTZ R102, R102, R208 ;  /* 0x000000d066667220 */ /* 0x000fe20000410000 */
[C---:B------:R-:W-:Y:S01]  /*127f0*/  LOP3.LUT R8, R250.reuse, R32, R11, 0x96, !PT ;  /* 0x00000020fa087212 */ /* 0x040fe200078e960b */
[----:B------:R-:W-:Y:S01]  /*12800*/  FMUL.FTZ R103, R103, R208 ;  /* 0x000000d067677220 */ /* 0x000fe20000410000 */
[----:B------:R-:W-:Y:S01]  /*12810*/  LOP3.LUT R250, R250, R244, R251, 0x96, !PT ;  /* 0x000000f4fafa7212 */ /* 0x000fe200078e96fb */
[----:B------:R-:W-:Y:S01]  /*12820*/  FFMA.FTZ R244, R246, UR4, -R211 ;  /* 0x00000004f6f47c23 */ /* 0x000fe200080108d3 */
[----:B------:R-:W-:Y:S01]  /*12830*/  FMUL.FTZ R144, R144, R204 ;  /* 0x000000cc90907220 */ /* 0x000fe20000410000 */
[----:B------:R-:W-:-:S04]  /*12840*/  IMAD.WIDE.U32 R8, R8, -0x2daee0ad, RZ ;  /* 0xd2511f5308087825 */ /* 0x000fc800078e00ff */
[----:B------:R-:W-:Y:S01]  /*12850*/  FMUL.FTZ R145, R145, R204 ;  /* 0x000000cc91917220 */ /* 0x000fe20000410000 */
[-C--:B------:R-:W-:Y:S01]  /*12860*/  FMUL.FTZ R146, R146, R208.reuse ;  /* 0x000000d092927220 */ /* 0x080fe20000410000 */
[----:B------:R-:W-:Y:S01]  /*12870*/  FMUL.FTZ R147, R147, R208 ;  /* 0x000000d093937220 */ /* 0x000fe20000410000 */
[----:B------:R-:W-:Y:S01]  /*12880*/  MUFU.EX2 R225, R225 ;  /* 0x000000e100e17308 */ /* 0x000fe20000000800 */
[----:B------:R-:W-:Y:S01]  /*12890*/  LOP3.LUT R248, R248, UR6, R9, 0x96, !PT ;  /* 0x00000006f8f87c12 */ /* 0x000fe2000f8e9609 */
[C---:B------:R-:W-:Y:S01]  /*128a0*/  HMMA.16816.F32 R100, R4.reuse, R16, R100 ;  /* 0x000000100464723c */ /* 0x040fe20000001864 */
[----:B------:R-:W-:Y:S01]  /*128b0*/  MOV R10, R8 ;  /* 0x00000008000a7202 */ /* 0x000fe20000000f00 */
[-C--:B------:R-:W-:Y:S01]  /*128c0*/  FMUL.FTZ R136, R136, R204.reuse ;  /* 0x000000cc88887220 */ /* 0x080fe20000410000 */
[----:B------:R-:W-:Y:S01]  /*128d0*/  PRMT R16, R248, 0x7632, R16 ;  /* 0x00007632f8107816 */ /* 0x000fe20000000010 */
[----:B------:R-:W-:Y:S01]  /*128e0*/  FMUL.FTZ R137, R137, R204 ;  /* 0x000000cc89897220 */ /* 0x000fe20000410000 */
[C---:B------:R-:W-:Y:S01]  /*128f0*/  PRMT R245, R8.reuse, 0x7771, RZ ;  /* 0x0000777108f57816 */ /* 0x040fe200000000ff */
[----:B------:R-:W2:Y:S01]  /*12900*/  MUFU.EX2 R215, R215 ;  /* 0x000000d700d77308 */ /* 0x000ea20000000800 */
[----:B------:R-:W-:Y:S01]  /*12910*/  PRMT R9, R8, 0x7773, RZ ;  /* 0x0000777308097816 */ /* 0x000fe200000000ff */
[C---:B------:R-:W-:Y:S01]  /*12920*/  HMMA.16816.F32 R144, R4.reuse, R12, R144 ;  /* 0x0000000c0490723c */ /* 0x040fe20000001890 */
[----:B------:R-:W-:Y:S01]  /*12930*/  LOP3.LUT R12, R248, 0xffff, RZ, 0xc0, !PT ;  /* 0x0000fffff80c7812 */ /* 0x000fe200078ec0ff */
[-C--:B------:R-:W-:Y:S01]  /*12940*/  FMUL.FTZ R138, R138, R208.reuse ;  /* 0x000000d08a8a7220 */ /* 0x080fe20000410000 */
[----:B------:R-:W-:Y:S01]  /*12950*/  PRMT R8, R8, 0x7772, RZ ;  /* 0x0000777208087816 */ /* 0x000fe200000000ff */
[----:B------:R-:W-:Y:S01]  /*12960*/  FMUL.FTZ R139, R139, R208 ;  /* 0x000000d08b8b7220 */ /* 0x000fe20000410000 */
[----:B------:R-:W-:Y:S01]  /*12970*/  LOP3.LUT R11, R248, 0xff, RZ, 0xc0, !PT ;  /* 0x000000fff80b7812 */ /* 0x000fe200078ec0ff */
[----:B------:R-:W-:Y:S01]  /*12980*/  MUFU.EX2 R244, R244 ;  /* 0x000000f400f47308 */ /* 0x000fe20000000800 */
[----:B------:R-:W-:Y:S01]  /*12990*/  LOP3.LUT R13, R10, 0xff, RZ, 0xc0, !PT ;  /* 0x000000ff0a0d7812 */ /* 0x000fe200078ec0ff */
[----:B------:R-:W-:Y:S01]  /*129a0*/  FFMA.FTZ R173, R173, UR4, -R211 ;  /* 0x00000004adad7c23 */ /* 0x000fe200080108d3 */
[----:B------:R-:W-:Y:S01]  /*129b0*/  SHF.R.U32.HI R248, RZ, 0x18, R248 ;  /* 0x00000018fff87819 */ /* 0x000fe200000116f8 */
[-C--:B------:R-:W-:Y:S01]  /*129c0*/  FMUL.FTZ R48, R48, R204.reuse ;  /* 0x000000cc30307220 */ /* 0x080fe20000410000 */
[----:B------:R-:W-:Y:S01]  /*129d0*/  SHF.R.U32.HI R12, RZ, 0x8, R12 ;  /* 0x00000008ff0c7819 */ /* 0x000fe2000001160c */
[----:B------:R-:W-:Y:S01]  /*129e0*/  FMUL.FTZ R49, R49, R204 ;  /* 0x000000cc31317220 */ /* 0x000fe20000410000 */
[----:B------:R-:W-:Y:S01]  /*129f0*/  LOP3.LUT R10, R16, 0xff, RZ, 0xc0, !PT ;  /* 0x000000ff100a7812 */ /* 0x000fe200078ec0ff */
[----:B------:R-:W3:Y:S01]  /*12a00*/  MUFU.EX2 R216, R216 ;  /* 0x000000d800d87308 */ /* 0x000ee20000000800 */
[----:B------:R-:W-:Y:S01]  /*12a10*/  PRMT R246, R8, 0x5410, R9 ;  /* 0x0000541008f67816 */ /* 0x000fe20000000009 */
[-C--:B------:R-:W-:Y:S01]  /*12a20*/  FMUL.FTZ R50, R50, R208.reuse ;  /* 0x000000d032327220 */ /* 0x080fe20000410000 */
[----:B------:R-:W-:Y:S01]  /*12a30*/  PRMT R11, R11, 0x5410, R12 ;  /* 0x000054100b0b7816 */ /* 0x000fe2000000000c */
[----:B------:R-:W-:Y:S01]  /*12a40*/  FMUL.FTZ R51, R51, R208 ;  /* 0x000000d033337220 */ /* 0x000fe20000410000 */
[----:B------:R-:W-:Y:S01]  /*12a50*/  PRMT R8, R10, 0x5410, R248 ;  /* 0x000054100a087816 */ /* 0x000fe200000000f8 */
        /* <DEDUP_REMOVED lines=36> */
[C---:B------:R-:W-:Y:S01]  /*12ca0*/  HMMA.16816.F32 R136, R4.reuse, R176, R136 ;  /* 0x000000b00488723c */ /* 0x040fe20000001888 */
[--C-:B------:R-:W-:Y:S01]  /*12cb0*/  HSET2.LE.AND R11, R11, R209.reuse, PT ;  /* 0x000000d10b0b7233 */ /* 0x100fe20003803000 */
[----:B------:R3:W-:Y:S01]  /*12cc0*/  MUFU.EX2 R176, R173 ;  /* 0x000000ad00b07308 */ /* 0x0007e20000000800 */
[----:B--2---:R-:W-:Y:S01]  /*12cd0*/  F2FP.F16.F32.PACK_AB R9, R215, R225 ;  /* 0x000000e1d709723e */ /* 0x004fe200000000ff */
[--C-:B------:R-:W-:Y:S01]  /*12ce0*/  FFMA.FTZ R214, R214, UR4, -R213.reuse ;  /* 0x00000004d6d67c23 */ /* 0x100fe200080108d5 */
[----:B------:R-:W-:Y:S01]  /*12cf0*/  HSET2.LE.AND R8, R8, R209, PT ;  /* 0x000000d108087233 */ /* 0x000fe20003803000 */
[----:B------:R-:W-:Y:S01]  /*12d00*/  FFMA.FTZ R213, R172, UR4, -R213 ;  /* 0x00000004acd57c23 */ /* 0x000fe200080108d5 */
[----:B------:R-:W-:Y:S01]  /*12d10*/  PRMT R245, R13, 0x5410, R245 ;  /* 0x000054100df57816 */ /* 0x000fe200000000f5 */
[----:B------:R-:W-:Y:S01]  /*12d20*/  HMMA.16816.F32 R48, R4, R34, R48 ;  /* 0x000000220430723c */ /* 0x000fe20000001830 */
[----:B------:R-:W-:Y:S01]  /*12d30*/  LOP3.LUT R172, R9, R11, RZ, 0xc0, !PT ;  /* 0x0000000b09ac7212 */ /* 0x000fe200078ec0ff */
[----:B------:R-:W2:Y:S01]  /*12d40*/  LDSM.16.MT88.4 R32, [R174+0xa800] ;  /* 0x00a80000ae20783b */ /* 0x000ea20000004200 */
[----:B------:R-:W-:Y:S01]  /*12d50*/  FFMA.FTZ R212, R212, UR4, -R211 ;  /* 0x00000004d4d47c23 */ /* 0x000fe200080108d3 */
[----:B------:R-:W4:Y:S01]  /*12d60*/  MUFU.EX2 R214, R214 ;  /* 0x000000d600d67308 */ /* 0x000f220000000800 */
[----:B------:R-:W-:Y:S01]  /*12d70*/  LOP3.LUT R246, R246, 0xff00ff, RZ, 0xc0, !PT ;  /* 0x00ff00fff6f67812 */ /* 0x000fe200078ec0ff */
[----:B------:R-:W-:-:S04]  /*12d80*/  IMAD.WIDE.U32 R250, R250, -0x2daee0ad, RZ ;  /* 0xd2511f53fafa7825 */ /* 0x000fc800078e00ff */
[----:B------:R-:W-:Y:S01]  /*12d90*/  FFMA.FTZ R201, R232, R204, R201 ;  /* 0x000000cce8c97223 */ /* 0x000fe200000100c9 */
[C---:B------:R-:W-:Y:S01]  /*12da0*/  HMMA.16816.F32 R52, R4.reuse, R20, R52 ;  /* 0x000000140434723c */ /* 0x040fe20000001834 */
[----:B------:R-:W-:Y:S01]  /*12db0*/  FFMA.FTZ R197, R231, R208, R197 ;  /* 0x000000d0e7c57223 */ /* 0x000fe200000100c5 */
[----:B------:R-:W-:Y:S01]  /*12dc0*/  FFMA.FTZ R193, R230, R207, R193 ;  /* 0x000000cfe6c17223 */ /* 0x000fe200000100c1 */
[----:B---3--:R-:W-:Y:S01]  /*12dd0*/  F2FP.F16.F32.PACK_AB R173, R216, R244 ;  /* 0x000000f4d8ad723e */ /* 0x008fe200000000ff */
[----:B------:R-:W3:Y:S01]  /*12de0*/  MUFU.EX2 R211, R213 ;  /* 0x000000d500d37308 */ /* 0x000ee20000000800 */
[----:B------:R-:W-:Y:S01]  /*12df0*/  FFMA.FTZ R169, R229, R206, R169 ;  /* 0x000000cee5a97223 */ /* 0x000fe200000100a9 */
[----:B------:R-:W-:Y:S01]  /*12e00*/  FADD.FTZ R201, R200, R201 ;  /* 0x000000c9c8c97221 */ /* 0x000fe20000010000 */
[----:B------:R-:W-:Y:S01]  /*12e10*/  LOP3.LUT R173, R173, R8, RZ, 0xc0, !PT ;  /* 0x00000008adad7212 */ /* 0x000fe200078ec0ff */
[C---:B------:R-:W-:Y:S01]  /*12e20*/  HMMA.16816.F32 R64, R4.reuse, R22, R64 ;  /* 0x000000160440723c */ /* 0x040fe20000001840 */
[----:B------:R-:W-:Y:S01]  /*12e30*/  LDSM.16.MT88.4 R8, [R220+0xb800] ;  /* 0x00b80000dc08783b */ /* 0x000fe20000004200 */
[----:B------:R-:W-:Y:S01]  /*12e40*/  FADD.FTZ R197, R196, R197 ;  /* 0x000000c5c4c57221 */ /* 0x000fe20000010000 */
[----:B------:R-:W-:Y:S01]  /*12e50*/  FADD.FTZ R193, R192, R193 ;  /* 0x000000c1c0c17221 */ /* 0x000fe20000010000 */
[----:B------:R-:W1:Y:S01]  /*12e60*/  MUFU.EX2 R177, R212 ;  /* 0x000000d400b17308 */ /* 0x000e620000000800 */
[----:B------:R-:W-:Y:S01]  /*12e70*/  LDSM.16.MT88.4 R20, [R175+0x1800] ;  /* 0x00180000af14783b */ /* 0x000fe20000004200 */
[----:B------:R-:W-:Y:S01]  /*12e80*/  FADD.FTZ R169, R164, R169 ;  /* 0x000000a9a4a97221 */ /* 0x000fe20000010000 */
[----:B------:R-:W-:Y:S01]  /*12e90*/  FADD.FTZ R201, R199, R201 ;  /* 0x000000c9c7c97221 */ /* 0x000fe20000010000 */
[C---:B------:R-:W-:Y:S01]  /*12ea0*/  HMMA.16816.F32 R68, R4.reuse, R24, R68 ;  /* 0x000000180444723c */ /* 0x040fe20000001844 */
        /* <DEDUP_REMOVED lines=8> */
[----:B------:R2:W-:Y:S01]  /*12f30*/  LDSM.16.MT88.4 R24, [R175+0x800] ;  /* 0x00080000af18783b */ /* 0x0005e20000004200 */
[----:B------:R-:W-:Y:S01]  /*12f40*/  FADD.FTZ R193, R225, R193 ;  /* 0x000000c1e1c17221 */ /* 0x000fe20000010000 */
[----:B------:R-:W-:Y:S01]  /*12f50*/  FADD.FTZ R169, R244, R169 ;  /* 0x000000a9f4a97221 */ /* 0x000fe20000010000 */
[----:B------:R-:W-:-:S02]  /*12f60*/  UIADD3 UR7, UPT, UPT, UR20, -0x6, URZ ;  /* 0xfffffffa14077890 */ /* 0x000fc4000fffe0ff */
[----:B------:R-:W-:Y:S01]  /*12f70*/  FADD.FTZ R193, R215, R193 ;  /* 0x000000c1d7c17221 */ /* 0x000fe20000010000 */
[----:B------:R-:W-:Y:S01]  /*12f80*/  FADD.FTZ R169, R216, R169 ;  /* 0x000000a9d8a97221 */ /* 0x000fe20000010000 */
[----:B------:R-:W-:Y:S02]  /*12f90*/  HMMA.16816.F32 R84, R4, R28, R84 ;  /* 0x0000001c0454723c */ /* 0x000fe40000001854 */
[----:B----4-:R-:W-:Y:S01]  /*12fa0*/  FADD.FTZ R193, R214, R193 ;  /* 0x000000c1d6c17221 */ /* 0x010fe20000010000 */
[----:B------:R-:W-:-:S03]  /*12fb0*/  FADD.FTZ R169, R176, R169 ;  /* 0x000000a9b0a97221 */ /* 0x000fc60000010000 */
[----:B---3--:R-:W-:Y:S01]  /*12fc0*/  FADD.FTZ R230, R211, R193 ;  /* 0x000000c1d3e67221 */ /* 0x008fe20000010000 */
[----:B-1----:R-:W-:Y:S01]  /*12fd0*/  FADD.FTZ R229, R177, R169 ;  /* 0x000000a9b1e57221 */ /* 0x002fe20000010000 */
[C---:B------:R-:W-:Y:S01]  /*12fe0*/  HMMA.16816.F32 R96, R4.reuse, R30, R96 ;  /* 0x0000001e0460723c */ /* 0x040fe20000001860 */
[----:B------:R1:W-:Y:S07]  /*12ff0*/  LDSM.16.MT88.4 R28, [R174+0xb800] ;  /* 0x00b80000ae1c783b */ /* 0x0003ee0000004200 */
[----:B------:R-:W-:Y:S01]  /*13000*/  HMMA.16816.F32 R112, R4, R18, R112 ;  /* 0x000000120470723c */ /* 0x000fe20000001870 */
[----:B------:R-:W3:Y:S01]  /*13010*/  LDSM.16.MT88.4 R16, [R220+0xa800] ;  /* 0x00a80000dc10783b */ /* 0x000ee20000004200 */
[----:B--2---:R-:W-:-:S06]  /*13020*/  F2FP.F16.F32.PACK_AB R175, R211, R214 ;  /* 0x000000d6d3af723e */ /* 0x004fcc00000000ff */
[C---:B------:R-:W-:Y:S01]  /*13030*/  HMMA.16816.F32 R120, R4.reuse, R14, R120 ;  /* 0x0000000e0478723c */ /* 0x040fe20000001878 */
[----:B------:R-:W2:Y:S07]  /*13040*/  LDSM.16.MT88.4 R12, [R224+0x800] ;  /* 0x00080000e00c783b */ /* 0x000eae0000004200 */
[----:B------:R-:W-:Y:S01]  /*13050*/  HMMA.16816.F32 R4, R4, R178, R132 ;  /* 0x000000b20404723c */ /* 0x000fe20000001884 */
[----:B------:R-:W4:Y:S01]  /*13060*/  LDSM.16.MT88.4 R132, [R224+0x1800] ;  /* 0x00180000e084783b */ /* 0x000f220000004200 */
[----:B-1----:R-:W-:Y:S01]  /*13070*/  HSET2.LE.AND R174, R245, R209, PT ;  /* 0x000000d1f5ae7233 */ /* 0x002fe20003803000 */
[--C-:B------:R-:W-:Y:S01]  /*13080*/  FFMA.FTZ R179, R184, UR4, -R202.reuse ;  /* 0x00000004b8b37c23 */ /* 0x100fe200080108ca */
[----:B------:R-:W-:Y:S01]  /*13090*/  F2FP.F16.F32.PACK_AB R178, R177, R176 ;  /* 0x000000b0b1b2723e */ /* 0x000fe200000000ff */
[----:B------:R-:W-:-:S02]  /*130a0*/  FFMA.FTZ R184, R187, UR4, -R202 ;  /* 0x00000004bbb87c23 */ /* 0x000fc400080108ca */
[----:B------:R-:W-:Y:S02]  /*130b0*/  LOP3.LUT R174, R175, R174, RZ, 0xc0, !PT ;  /* 0x000000aeafae7212 */ /* 0x000fe400078ec0ff */
[----:B------:R-:W-:Y:S01]  /*130c0*/  HSET2.LE.AND R175, R246, R209, PT ;  /* 0x000000d1f6af7233 */ /* 0x000fe20003803000 */
[----:B------:R-:W1:Y:S04]  /*130d0*/  MUFU.EX2 R179, R179 ;  /* 0x000000b300b37308 */ /* 0x000e680000000800 */
[----:B------:R-:W-:Y:S01]  /*130e0*/  LOP3.LUT R175, R178, R175, RZ, 0xc0, !PT ;  /* 0x000000afb2af7212 */ /* 0x000fe200078ec0ff */
[--C-:B------:R-:W-:Y:S01]  /*130f0*/  FFMA.FTZ R178, R185, UR4, -R202.reuse ;  /* 0x00000004b9b27c23 */ /* 0x100fe200080108ca */
[----:B------:R-:W-:Y:S01]  /*13100*/  FFMA.FTZ R185, R186, UR4, -R202 ;  /* 0x00000004bab97c23 */ /* 0x000fe200080108ca */
[----:B------:R-:W-:Y:S01]  /*13110*/  PRMT R186, R250, 0x7773, RZ ;  /* 0x00007773faba7816 */ /* 0x000fe200000000ff */
[----:B------:R-:W-:Y:S01]  /*13120*/  MUFU.EX2 R184, R184 ;  /* 0x000000b800b87308 */ /* 0x000fe20000000800 */
[----:B------:R-:W-:-:S02]  /*13130*/  FFMA.FTZ R202, R191, UR4, -R205 ;  /* 0x00000004bfca7c23 */ /* 0x000fc400080108cd */
[C---:B------:R-:W-:Y:S05]  /*13140*/  HMMA.16816.F32 R40, R172.reuse, R32, R40 ;  /* 0x00000020ac28723c */ /* 0x040fea0000001828 */
[----:B------:R-:W-:Y:S01]  /*13150*/  MUFU.EX2 R185, R185 ;  /* 0x000000b900b97308 */ /* 0x000fe20000000800 */
[----:B-1----:R-:W-:Y:S02]  /*13160*/  FADD.FTZ R201, R179, R201 ;  /* 0x000000c9b3c97221 */ /* 0x002fe40000010000 */
[C---:B---3--:R-:W-:Y:S05]  /*13170*/  HMMA.16816.F32 R156, R172.reuse, R16, R156 ;  /* 0x00000010ac9c723c */ /* 0x048fea000000189c */
[----:B------:R-:W1:Y:S03]  /*13180*/  MUFU.EX2 R178, R178 ;  /* 0x000000b200b27308 */ /* 0x000e660000000800 */
[C---:B------:R-:W-:Y:S08]  /*13190*/  HMMA.16816.F32 R152, R172.reuse, R18, R152 ;  /* 0x00000012ac98723c */ /* 0x040ff00000001898 */
[----:B------:R-:W-:Y:S01]  /*131a0*/  HMMA.16816.F32 R44, R172, R34, R44 ;  /* 0x00000022ac2c723c */ /* 0x000fe2000000182c */
[----:B-1----:R-:W-:-:S07]  /*131b0*/  FADD.FTZ R201, R178, R201 ;  /* 0x000000c9b2c97221 */ /* 0x002fce0000010000 */
[----:B------:R-:W-:Y:S01]  /*131c0*/  HMMA.16816.F32 R56, R172, R24, R56 ;  /* 0x00000018ac38723c */ /* 0x000fe20000001838 */
[----:B------:R-:W-:-:S04]  /*131d0*/  FADD.FTZ R201, R185, R201 ;  /* 0x000000c9b9c97221 */ /* 0x000fc80000010000 */
[----:B------:R-:W-:-:S03]  /*131e0*/  FADD.FTZ R232, R184, R201 ;  /* 0x000000c9b8e87221 */ /* 0x000fc60000010000 */
        /* <DEDUP_REMOVED lines=9> */
[C---:B----4-:R-:W-:Y:S08]  /*13280*/  HMMA.16816.F32 R124, R172.reuse, R132, R124 ;  /* 0x00000084ac7c723c */ /* 0x050ff0000000187c */
[----:B------:R-:W-:Y:S01]  /*13290*/  HMMA.16816.F32 R128, R172, R134, R128 ;  /* 0x00000086ac80723c */ /* 0x000fe20000001880 */
[----:B------:R-:W-:-:S02]  /*132a0*/  LOP3.LUT R174, R210, UR6, R251, 0x96, !PT ;  /* 0x00000006d2ae7c12 */ /* 0x000fc4000f8e96fb */
[----:B------:R-:W-:Y:S02]  /*132b0*/  MOV R175, R250 ;  /* 0x000000fa00af7202 */ /* 0x000fe40000000f00 */
[----:B------:R-:W-:Y:S02]  /*132c0*/  PRMT R173, R250, 0x7772, RZ ;  /* 0x00007772faad7816 */ /* 0x000fe400000000ff */
[----:B------:R-:W-:Y:S02]  /*132d0*/  LOP3.LUT R187, R174, 0xffff, RZ, 0xc0, !PT ;  /* 0x0000ffffaebb7812 */ /* 0x000fe400078ec0ff */
[----:B------:R-:W-:Y:S02]  /*132e0*/  PRMT R172, R250, 0x7771, RZ ;  /* 0x00007771faac7816 */ /* 0x000fe400000000ff */
[----:B------:R-:W-:Y:S02]  /*132f0*/  LOP3.LUT R175, R175, 0xff, RZ, 0xc0, !PT ;  /* 0x000000ffafaf7812 */ /* 0x000fe400078ec0ff */
[----:B------:R-:W-:Y:S01]  /*13300*/  PRMT R173, R173, 0x5410, R186 ;  /* 0x00005410adad7816 */ /* 0x000fe200000000ba */
[----:B------:R-:W-:Y:S01]  /*13310*/  FFMA.FTZ R186, R190, UR4, -R205 ;  /* 0x00000004beba7c23 */ /* 0x000fe200080108cd */
[----:B------:R-:W-:-:S02]  /*13320*/  SHF.R.U32.HI R187, RZ, 0x8, R187 ;  /* 0x00000008ffbb7819 */ /* 0x000fc400000116bb */
[----:B------:R-:W-:Y:S02]  /*13330*/  PRMT R172, R175, 0x5410, R172 ;  /* 0x00005410afac7816 */ /* 0x000fe400000000ac */
[C---:B------:R-:W-:Y:S01]  /*13340*/  LOP3.LUT R190, R174.reuse, 0xff, RZ, 0xc0, !PT ;  /* 0x000000ffaebe7812 */ /* 0x040fe200078ec0ff */
[----:B------:R-:W-:Y:S01]  /*13350*/  MUFU.EX2 R186, R186 ;  /* 0x000000ba00ba7308 */ /* 0x000fe20000000800 */
[----:B------:R-:W-:Y:S02]  /*13360*/  PRMT R175, R174, 0x7632, R175 ;  /* 0x00007632aeaf7816 */ /* 0x000fe400000000af */
[----:B------:R-:W-:Y:S01]  /*13370*/  PRMT R191, R190, 0x5410, R187 ;  /* 0x00005410bebf7816 */ /* 0x000fe200000000bb */
[--C-:B------:R-:W-:Y:S01]  /*13380*/  FFMA.FTZ R190, R188, UR4, -R205.reuse ;  /* 0x00000004bcbe7c23 */ /* 0x100fe200080108cd */
[----:B------:R-:W-:Y:S01]  /*13390*/  SHF.R.U32.HI R174, RZ, 0x18, R174 ;  /* 0x00000018ffae7819 */ /* 0x000fe200000116ae */
[----:B------:R-:W-:Y:S01]  /*133a0*/  FFMA.FTZ R188, R189, UR4, -R205 ;  /* 0x00000004bdbc7c23 */ /* 0x000fe200080108cd */
[----:B------:R-:W-:Y:S01]  /*133b0*/  LOP3.LUT R175, R175, 0xff, RZ, 0xc0, !PT ;  /* 0x000000ffafaf7812 */ /* 0x000fe200078ec0ff */
[----:B------:R-:W1:Y:S03]  /*133c0*/  MUFU.EX2 R187, R202 ;  /* 0x000000ca00bb7308 */ /* 0x000e660000000800 */
[----:B------:R-:W-:-:S02]  /*133d0*/  PRMT R174, R175, 0x5410, R174 ;  /* 0x00005410afae7816 */ /* 0x000fc400000000ae */
[----:B------:R-:W-:Y:S02]  /*133e0*/  LOP3.LUT R175, R173, 0xff00ff, RZ, 0xc0, !PT ;  /* 0x00ff00ffadaf7812 */ /* 0x000fe400078ec0ff */
[--C-:B------:R-:W-:Y:S01]  /*133f0*/  HSET2.LE.AND R173, R172, R209.reuse, PT ;  /* 0x000000d1acad7233 */ /* 0x100fe20003803000 */
[----:B------:R-:W2:Y:S01]  /*13400*/  MUFU.EX2 R190, R190 ;  /* 0x000000be00be7308 */ /* 0x000ea20000000800 */
[--C-:B------:R-:W-:Y:S02]  /*13410*/  HSET2.LE.AND R172, R191, R209.reuse, PT ;  /* 0x000000d1bfac7233 */ /* 0x100fe40003803000 */
[--C-:B------:R-:W-:Y:S02]  /*13420*/  HSET2.LE.AND R175, R175, R209.reuse, PT ;  /* 0x000000d1afaf7233 */ /* 0x100fe40003803000 */
[----:B------:R-:W-:Y:S02]  /*13430*/  HSET2.LE.AND R209, R174, R209, PT ;  /* 0x000000d1aed17233 */ /* 0x000fe40003803000 */
[----:B------:R-:W-:Y:S01]  /*13440*/  F2FP.F16.F32.PACK_AB R174, R184, R185 ;  /* 0x000000b9b8ae723e */ /* 0x000fe200000000ff */
[----:B------:R-:W3:Y:S03]  /*13450*/  MUFU.EX2 R188, R188 ;  /* 0x000000bc00bc7308 */ /* 0x000ee60000000800 */
[----:B------:R-:W-:-:S02]  /*13460*/  LOP3.LUT R174, R174, R173, RZ, 0xc0, !PT ;  /* 0x000000adaeae7212 */ /* 0x000fc400078ec0ff */
[----:B-1----:R-:W-:-:S04]  /*13470*/  F2FP.F16.F32.PACK_AB R173, R187, R186 ;  /* 0x000000babbad723e */ /* 0x002fc800000000ff */
[----:B------:R-:W-:Y:S01]  /*13480*/  LOP3.LUT R175, R173, R175, RZ, 0xc0, !PT ;  /* 0x000000afadaf7212 */ /* 0x000fe200078ec0ff */
[----:B--2---:R-:W-:Y:S01]  /*13490*/  FADD.FTZ R197, R190, R197 ;  /* 0x000000c5bec57221 */ /* 0x004fe20000010000 */
[----:B------:R-:W-:-:S04]  /*134a0*/  F2FP.F16.F32.PACK_AB R173, R178, R179 ;  /* 0x000000b3b2ad723e */ /* 0x000fc800000000ff */
[----:B------:R-:W-:Y:S02]  /*134b0*/  LOP3.LUT R172, R173, R172, RZ, 0xc0, !PT ;  /* 0x000000acadac7212 */ /* 0x000fe400078ec0ff */
[C---:B---3--:R-:W-:Y:S01]  /*134c0*/  F2FP.F16.F32.PACK_AB R173, R188.reuse, R190 ;  /* 0x000000bebcad723e */ /* 0x048fe200000000ff */
[----:B------:R-:W-:-:S03]  /*134d0*/  FADD.FTZ R197, R188, R197 ;  /* 0x000000c5bcc57221 */ /* 0x000fc60000010000 */
[----:B------:R-:W-:Y:S01]  /*134e0*/  LOP3.LUT R173, R173, R209, RZ, 0xc0, !PT ;  /* 0x000000d1adad7212 */ /* 0x000fe200078ec0ff */
[----:B------:R-:W-:-:S04]  /*134f0*/  FADD.FTZ R197, R186, R197 ;  /* 0x000000c5bac57221 */ /* 0x000fc80000010000 */
[----:B------:R-:W-:Y:S02]  /*13500*/  FADD.FTZ R231, R187, R197 ;  /* 0x000000c5bbe77221 */ /* 0x000fe40000010000 */
        /* <DEDUP_REMOVED lines=15> */
[----:B------:R-:W-:-:S15]  /*13600*/  HMMA.16816.F32 R132, R172, R134, R4 ;  /* 0x00000086ac84723c */ /* 0x000fde0000001804 */
[----:B------:R-:W-:-:S05]  /*13610*/  NOP ;  /* 0x0000000000007918 */ /* 0x000fca0000000000 */
.L_x_989:
[----:B------:R-:W-:-:S09]  /*13620*/  UISETP.GE.AND UP0, UPT, UR7, URZ, UPT ;  /* 0x000000ff0700728c */ /* 0x000fd2000bf06270 */
[----:B------:R-:W-:Y:S05]  /*13630*/  BRA.U !UP0, `(.L_x_994) ;  /* 0x0000003108ac7547 */ /* 0x000fea000b800000 */
[----:B------:R-:W1:Y:S01]  /*13640*/  S2R R219, SR_TID.X ;  /* 0x0000000000db7919 */ /* 0x000e620000002100 */
[----:B------:R-:W2:Y:S01]  /*13650*/  LDC R4, c[0x0][0x4f8] ;  /* 0x00013e00ff047b82 */ /* 0x000ea20000000800 */
[----:B------:R-:W3:Y:S01]  /*13660*/  LDCU.64 UR4, c[0x0][0x3b8] ;  /* 0x00007700ff0477ac */ /* 0x000ee20008000a00 */
[----:B------:R-:W-:Y:S01]  /*13670*/  IMAD.U32 R247, RZ, RZ, UR30 ;  /* 0x0000001efff77e24 */ /* 0x000fe2000f8e00ff */
[----:B------:R-:W-:Y:S01]  /*13680*/  LOP3.LUT R250, R183, UR31, RZ, 0x3c, !PT ;  /* 0x0000001fb7fa7c12 */ /* 0x000fe2000f8e3cff */
[----:B------:R-:W-:Y:S01]  /*13690*/  IMAD.U32 R246, RZ, RZ, UR30 ;  /* 0x0000001efff67e24 */ /* 0x000fe2000f8e00ff */
[----:B------:R-:W4:Y:S01]  /*136a0*/  LDCU UR11, c[0x0][0x440] ;  /* 0x00008800ff0b77ac */ /* 0x000f220008000800 */
[----:B------:R-:W-:Y:S01]  /*136b0*/  IMAD.MOV.U32 R216, RZ, RZ, 0x20 ;  /* 0x00000020ffd87424 */ /* 0x000fe200078e00ff */
[----:B-----5:R-:W-:Y:S01]  /*136c0*/  MOV R3, R168 ;  /* 0x000000a800037202 */ /* 0x020fe20000000f00 */
[----:B------:R-:W1:Y:S01]  /*136d0*/  S2UR UR13, SR_CgaCtaId ;  /* 0x00000000000d79c3 */ /* 0x000e620000008800 */
[----:B------:R-:W-:Y:S01]  /*136e0*/  VIADD R247, R247, 0x9e3779b9 ;  /* 0x9e3779b9f7f77836 */ /* 0x000fe20000000000 */
[----:B------:R-:W-:Y:S01]  /*136f0*/  IADD3 R246, PT, PT, R246, 0x3c6ef372, RZ ;  /* 0x3c6ef372f6f67810 */ /* 0x000fe20007ffe0ff */
[----:B------:R-:W-:Y:S01]  /*13700*/  IMAD.MOV.U32 R0, RZ, RZ, R165 ;  /* 0x000000ffff007224 */ /* 0x000fe200078e00a5 */
[----:B------:R-:W-:Y:S01]  /*13710*/  SEL R216, R216, 0xffffffe0, !P6 ;  /* 0xffffffe0d8d87807 */ /* 0x000fe20007000000 */
[----:B------:R-:W-:Y:S01]  /*13720*/  IMAD.MOV.U32 R164, RZ, RZ, R167 ;  /* 0x000000ffffa47224 */ /* 0x000fe200078e00a7 */
[-C--:B------:R-:W-:Y:S01]  /*13730*/  LOP3.LUT R249, R180, R247.reuse, RZ, 0x3c, !PT ;  /* 0x000000f7b4f97212 */ /* 0x080fe200078e3cff */
[----:B------:R-:W-:Y:S01]  /*13740*/  IMAD.MOV.U32 R215, RZ, RZ, 0x40 ;  /* 0x00000040ffd77424 */ /* 0x000fe200078e00ff */
[----:B------:R-:W1:Y:S01]  /*13750*/  LDC.64 R224, c[0x0][0x3c0] ;  /* 0x0000f000ffe07b82 */ /* 0x000e620000000a00 */
[----:B------:R-:W-:Y:S01]  /*13760*/  LOP3.LUT R247, R2, R247, RZ, 0x3c, !PT ;  /* 0x000000f702f77212 */ /* 0x000fe200078e3cff */
[----:B------:R-:W-:Y:S01]  /*13770*/  IMAD.MOV.U32 R2, RZ, RZ, R166 ;  /* 0x000000ffff027224 */ /* 0x000fe200078e00a6 */
[-C--:B------:R-:W-:Y:S01]  /*13780*/  LOP3.LUT R248, R241, R246.reuse, RZ, 0x3c, !PT ;  /* 0x000000f6f1f87212 */ /* 0x080fe200078e3cff */
[----:B---3--:R-:W-:Y:S01]  /*13790*/  USHF.L.U64.HI UR9, UR4, 0x5, UR5 ;  /* 0x0000000504097899 */ /* 0x008fe20008010205 */
[----:B------:R-:W-:Y:S01]  /*137a0*/  LOP3.LUT R246, R237, R246, RZ, 0x3c, !PT ;  /* 0x000000f6edf67212 */ /* 0x000fe200078e3cff */
[----:B------:R-:W-:Y:S01]  /*137b0*/  USHF.L.U64.HI UR10, UR4, 0x4, UR5 ;  /* 0x00000004040a7899 */ /* 0x000fe20008010205 */
[----:B------:R-:W-:Y:S01]  /*137c0*/  IADD3 R216, PT, PT, R220, R216, RZ ;  /* 0x000000d8dcd87210 */ /* 0x000fe20007ffe0ff */
[----:B------:R-:W-:Y:S01]  /*137d0*/  USHF.L.U32 UR8, UR4, 0x5, URZ ;  /* 0x0000000504087899 */ /* 0x000fe200080006ff */
[----:B--2---:R-:W-:Y:S01]  /*137e0*/  LOP3.LUT R4, R4, 0xff, RZ, 0xc0, !PT ;  /* 0x000000ff04047812 */ /* 0x004fe200078ec0ff */
[----:B------:R-:W-:Y:S01]  /*137f0*/  UMOV UR5, 0x400 ;  /* 0x0000040000057882 */ /* 0x000fe20000000000 */
[----:B----4-:R-:W-:Y:S01]  /*13800*/  ISETP.GE.AND P1, PT, R218, UR11, PT ;  /* 0x0000000bda007c0c */ /* 0x010fe2000bf26270 */
[----:B------:R-:W-:-:S02]  /*13810*/  USHF.L.U32 UR11, UR4, 0x4, URZ ;  /* 0x00000004040b7899 */ /* 0x000fc400080006ff */
[----:B------:R-:W-:Y:S01]  /*13820*/  IMAD R251, R4, 0x10000, R4 ;  /* 0x0001000004fb7824 */ /* 0x000fe200078e0204 */
[C---:B-1----:R-:W-:Y:S01]  /*13830*/  LOP3.LUT P0, RZ, R219.reuse, 0x2, RZ, 0xc0, !PT ;  /* 0x00000002dbff7812 */ /* 0x042fe2000780c0ff */
[C---:B------:R-:W-:Y:S01]  /*13840*/  IMAD.SHL.U32 R214, R219.reuse, 0x40, RZ ;  /* 0x00000040dbd67824 */ /* 0x040fe200078e00ff */
[----:B------:R-:W1:Y:S01]  /*13850*/  LDCU UR12, c[0x0][0x440] ;  /* 0x00008800ff0c77ac */ /* 0x000e620008000800 */
[----:B------:R-:W-:Y:S01]  /*13860*/  IMAD.SHL.U32 R245, R219, 0x8, RZ ;  /* 0x00000008dbf57824 */ /* 0x000fe200078e00ff */
[----:B------:R-:W-:Y:S01]  /*13870*/  SEL R212, R217, 0xffffffe0, !P0 ;  /* 0xffffffe0d9d47807 */ /* 0x000fe20004000000 */
[----:B------:R-:W-:Y:S01]  /*13880*/  IMAD.SHL.U32 R244, R219, 0x20, RZ ;  /* 0x00000020dbf47824 */ /* 0x000fe200078e00ff */
[----:B------:R-:W-:Y:S01]  /*13890*/  LOP3.LUT R213, R214, 0x400, RZ, 0xc0, !PT ;  /* 0x00000400d6d57812 */ /* 0x000fe200078ec0ff */
[----:B------:R-:W2:Y:S01]  /*138a0*/  LDCU UR4, c[0x0][0x45c] ;  /* 0x00008b80ff0477ac */ /* 0x000ea20008000800 */
[----:B------:R-:W-:Y:S01]  /*138b0*/  ULEA UR5, UR13, UR5, 0x18 ;  /* 0x000000050d057291 */ /* 0x000fe2000f8ec0ff */
[----:B------:R-:W-:Y:S11]  /*138c0*/  BRA `(.L_x_995) ;  /* 0x0000000000d87947 */ /* 0x000ff60003800000 */
.L_x_997:
[----:B------:R-:W-:Y:S01]  /*138d0*/  UIADD3 UR15, UPT, UPT, UR7, -0x1, URZ ;  /* 0xffffffff070f7890 */ /* 0x000fe2000fffe0ff */
[----:B------:R-:W-:Y:S02]  /*138e0*/  IMAD.U32 R167, RZ, RZ, UR8 ;  /* 0x00000008ffa77e24 */ /* 0x000fe4000f8e00ff */
[----:B------:R-:W-:Y:S01]  /*138f0*/  IMAD.U32 R178, RZ, RZ, UR11 ;  /* 0x0000000bffb27e24 */ /* 0x000fe2000f8e00ff */
[----:B------:R-:W-:Y:S01]  /*13900*/  UIMAD.WIDE.U32 UR16, UR8, UR15, URZ ;  /* 0x0000000f081072a5 */ /* 0x000fe2000f8e00ff */
[----:B------:R-:W-:Y:S01]  /*13910*/  IMAD.U32 R179, RZ, RZ, UR10 ;  /* 0x0000000affb37e24 */ /* 0x000fe2000f8e00ff */
[----:B------:R-:W-:Y:S01]  /*13920*/  UIMAD UR14, UR9, UR15, URZ ;  /* 0x0000000f090e72a4 */ /* 0x000fe2000f8e02ff */
[----:B------:R-:W-:Y:S02]  /*13930*/  IMAD.U32 R176, RZ, RZ, UR11 ;  /* 0x0000000bffb07e24 */ /* 0x000fe4000f8e00ff */
[----:B------:R-:W-:Y:S01]  /*13940*/  @!P1 IMAD.WIDE.U32 R178, R167, UR15, R178 ;  /* 0x0000000fa7b29c25 */ /* 0x000fe2000f8e00b2 */
[----:B------:R-:W-:Y:S03]  /*13950*/  UIADD3 UR13, UPT, UPT, UR17, UR14, URZ ;  /* 0x0000000e110d7290 */ /* 0x000fe6000fffe0ff */
[----:B------:R-:W-:Y:S01]  /*13960*/  IMAD.U32 R169, RZ, RZ, UR16 ;  /* 0x00000010ffa97e24 */ /* 0x000fe2000f8e00ff */
[-C--:B------:R-:W-:Y:S01]  /*13970*/  @!P1 LEA R171, P5, R178, R228.reuse, 0x1 ;  /* 0x000000e4b2ab9211 */ /* 0x080fe200078a08ff */
[----:B------:R-:W-:Y:S02]  /*13980*/  IMAD.U32 R166, RZ, RZ, UR16 ;  /* 0x00000010ffa67e24 */ /* 0x000fe4000f8e00ff */
[----:B------:R-:W-:Y:S01]  /*13990*/  IMAD.U32 R168, RZ, RZ, UR13 ;  /* 0x0000000dffa87e24 */ /* 0x000fe2000f8e00ff */
[-C--:B------:R-:W-:Y:S01]  /*139a0*/  @!P1 LEA R169, P2, R169, R228.reuse, 0x1 ;  /* 0x000000e4a9a99211 */ /* 0x080fe200078408ff */
[----:B------:R-:W-:Y:S02]  /*139b0*/  IMAD.U32 R165, RZ, RZ, UR16 ;  /* 0x00000010ffa57e24 */ /* 0x000fe4000f8e00ff */
[----:B------:R-:W-:Y:S01]  /*139c0*/  @!P1 VIADD R170, R179, UR14 ;  /* 0x0000000eb3aa9c36 */ /* 0x000fe20008000000 */
[-C--:B------:R-:W-:Y:S01]  /*139d0*/  @!P1 LEA.HI.X R168, R166, R227.reuse, R168, 0x1, P2 ;  /* 0x000000e3a6a89211 */ /* 0x080fe200010f0ca8 */
[----:B------:R-:W-:Y:S01]  /*139e0*/  IMAD.U32 R177, RZ, RZ, UR10 ;  /* 0x0000000affb17e24 */ /* 0x000fe2000f8e00ff */
[----:B------:R-:W-:Y:S01]  /*139f0*/  @!P4 LEA R182, P3, R165, R228, 0x1 ;  /* 0x000000e4a5b6c211 */ /* 0x000fe200078608ff */
[----:B------:R-:W-:Y:S01]  /*13a00*/  IMAD.U32 R165, RZ, RZ, UR13 ;  /* 0x0000000dffa57e24 */ /* 0x000fe2000f8e00ff */
[-C--:B------:R-:W-:Y:S01]  /*13a10*/  @!P1 LOP3.LUT R169, R169, R168.reuse, RZ, 0x3c, !PT ;  /* 0x000000a8a9a99212 */ /* 0x080fe200078e3cff */
[----:B------:R-:W-:Y:S01]  /*13a20*/  @!P4 IMAD.WIDE.U32 R176, R167, UR15, R176 ;  /* 0x0000000fa7b0cc25 */ /* 0x000fe2000f8e00b0 */
[-C--:B------:R-:W-:Y:S02]  /*13a30*/  @!P1 LEA.HI.X R170, R178, R227.reuse, R170, 0x1, P5 ;  /* 0x000000e3b2aa9211 */ /* 0x080fe400028f0caa */
[----:B------:R-:W-:Y:S01]  /*13a40*/  @!P1 LOP3.LUT R168, R169, R168, RZ, 0x3c, !PT ;  /* 0x000000a8a9a89212 */ /* 0x000fe200078e3cff */
[----:B------:R-:W-:Y:S01]  /*13a50*/  @!P4 VIADD R167, R177, UR14 ;  /* 0x0000000eb1a7cc36 */ /* 0x000fe20008000000 */
[-C--:B------:R-:W-:Y:S02]  /*13a60*/  @!P4 LEA.HI.X R183, R166, R227.reuse, R165, 0x1, P3 ;  /* 0x000000e3a6b7c211 */ /* 0x080fe400018f0ca5 */
[----:B------:R-:W-:Y:S02]  /*13a70*/  @!P1 LOP3.LUT R169, R169, R168, RZ, 0x3c, !PT ;  /* 0x000000a8a9a99212 */ /* 0x000fe400078e3cff */
[C---:B------:R-:W-:Y:S02]  /*13a80*/  @!P4 LEA R180, P2, R176.reuse, R228, 0x1 ;  /* 0x000000e4b0b4c211 */ /* 0x040fe400078408ff */
[-C--:B------:R-:W-:Y:S01]  /*13a90*/  @!P1 LOP3.LUT R171, R171, R170.reuse, RZ, 0x3c, !PT ;  /* 0x000000aaabab9212 */ /* 0x080fe200078e3cff */
[----:B------:R-:W-:Y:S01]  /*13aa0*/  @!PT LDS RZ, [RZ] ;  /* 0x00000000fffff984 */ /* 0x000fe20000000800 */
[----:B------:R-:W-:Y:S01]  /*13ab0*/  @!PT LDS RZ, [RZ] ;  /* 0x00000000fffff984 */ /* 0x000fe20000000800 */
[----:B------:R-:W-:Y:S01]  /*13ac0*/  @!PT LDS RZ, [RZ] ;  /* 0x00000000fffff984 */ /* 0x000fe20000000800 */
[----:B------:R1:W-:Y:S01]  /*13ad0*/  @!P1 LDGSTS.E.BYPASS.LTC128B.128 [R234+0x8000], desc[UR26][R168.64] ;  /* 0x08000000a8ea9fae */ /* 0x0003e2000b981a1a */
[----:B------:R-:W-:Y:S02]  /*13ae0*/  @!P4 LEA.HI.X R181, R176, R227, R167, 0x1, P2 ;  /* 0x000000e3b0b5c211 */ /* 0x000fe400010f0ca7 */
[C---:B------:R-:W-:Y:S01]  /*13af0*/  @!P1 LOP3.LUT R170, R171.reuse, R170, RZ, 0x3c, !PT ;  /* 0x000000aaabaa9212 */ /* 0x040fe200078e3cff */
[----:B------:R1:W-:Y:S03]  /*13b00*/  @P1 STS.128 [R234+0x8000], RZ ;  /* 0x008000ffea001388 */ /* 0x0003e60000000c00 */
[----:B------:R-:W-:Y:S01]  /*13b10*/  @!P1 LOP3.LUT R171, R171, R170, RZ, 0x3c, !PT ;  /* 0x000000aaabab9212 */ /* 0x000fe200078e3cff */
        /* <DEDUP_REMOVED lines=17> */
.L_x_995:
[----:B------:R-:W-:Y:S01]  /*13c30*/  IMAD.WIDE.U32 R4, R224, UR7, RZ ;  /* 0x00000007e0047c25 */ /* 0x000fe2000f8e00ff */
[----:B------:R-:W-:Y:S04]  /*13c40*/  DEPBAR.LE SB0, 0x0 ;  /* 0x000080000000791a */ /* 0x000fe80000000000 */
[C---:B------:R-:W-:Y:S01]  /*13c50*/  IMAD.SHL.U32 R9, R4.reuse, 0x20, RZ ;  /* 0x0000002004097824 */ /* 0x040fe200078e00ff */
[----:B------:R-:W-:Y:S01]  /*13c60*/  BAR.SYNC.DEFER_BLOCKING 0x0 ;  /* 0x0000000000007b1d */ /* 0x000fe20000010000 */
[----:B------:R-:W-:Y:S01]  /*13c70*/  IMAD R10, R225, UR7, R5 ;  /* 0x00000007e10a7c24 */ /* 0x000fe2000f8e0205 */
[----:B------:R-:W-:Y:S01]  /*13c80*/  LOP3.LUT R218, R245, 0x38, RZ, 0xc0, !PT ;  /* 0x00000038f5da7812 */ /* 0x000fe200078ec0ff */
[----:B------:R-:W-:Y:S01]  /*13c90*/  UISETP.NE.AND UP0, UPT, UR7, URZ, UPT ;  /* 0x000000ff0700728c */ /* 0x000fe2000bf05270 */
[C---:B------:R-:W-:Y:S02]  /*13ca0*/  @!P1 LEA R5, P0, R9.reuse, R226, 0x1 ;  /* 0x000000e209059211 */ /* 0x040fe400078008ff */
[----:B------:R-:W-:Y:S02]  /*13cb0*/  SHF.L.U64.HI R10, R4, 0x5, R10 ;  /* 0x00000005040a7819 */ /* 0x000fe4000001020a */
[----:B------:R-:W-:Y:S02]  /*13cc0*/  LOP3.LUT R235, R218, 0x40, RZ, 0xfc, !PT ;  /* 0x00000040daeb7812 */ /* 0x000fe400078efcff */
[--C-:B------:R-:W-:Y:S02]  /*13cd0*/  @!P1 LEA.HI.X R4, R9, R223, R10.reuse, 0x1, P0 ;  /* 0x000000df09049211 */ /* 0x100fe400000f0c0a */
[----:B-1----:R-:W-:Y:S02]  /*13ce0*/  ISETP.GE.AND P4, PT, R235, UR12, PT ;  /* 0x0000000ceb007c0c */ /* 0x002fe4000bf86270 */
[-C--:B------:R-:W-:Y:S02]  /*13cf0*/  @!P1 LOP3.LUT R5, R5, R4.reuse, RZ, 0x3c, !PT ;  /* 0x0000000405059212 */ /* 0x080fe400078e3cff */
[C---:B------:R-:W-:Y:S02]  /*13d00*/  LEA R8, P2, R224.reuse, R9, 0x4 ;  /* 0x00000009e0087211 */ /* 0x040fe400078420ff */
[C---:B------:R-:W-:Y:S02]  /*13d10*/  @!P1 LOP3.LUT R4, R5.reuse, R4, RZ, 0x3c, !PT ;  /* 0x0000000405049212 */ /* 0x040fe400078e3cff */
[----:B------:R-:W-:Y:S02]  /*13d20*/  LEA.HI.X R7, R224, R10, R225, 0x4, P2 ;  /* 0x0000000ae0077211 */ /* 0x000fe400010f24e1 */
[----:B------:R-:W-:Y:S02]  /*13d30*/  @!P1 LOP3.LUT R5, R5, R4, RZ, 0x3c, !PT ;  /* 0x0000000405059212 */ /* 0x000fe400078e3cff */
[CC--:B------:R-:W-:Y:S02]  /*13d40*/  LEA R12, P2, R8.reuse, R226.reuse, 0x1 ;  /* 0x000000e2080c7211 */ /* 0x0c0fe400078408ff */
[C---:B------:R-:W-:Y:S01]  /*13d50*/  @!P4 LEA R14, P0, R9.reuse, R226, 0x1 ;  /* 0x000000e2090ec211 */ /* 0x040fe200078008ff */
[----:B------:R-:W-:Y:S01]  /*13d60*/  @!PT LDS RZ, [RZ] ;  /* 0x00000000fffff984 */ /* 0x000fe20000000800 */
[----:B------:R-:W-:Y:S01]  /*13d70*/  @!PT LDS RZ, [RZ] ;  /* 0x00000000fffff984 */ /* 0x000fe20000000800 */
[----:B------:R-:W-:Y:S01]  /*13d80*/  @!PT LDS RZ, [RZ] ;  /* 0x00000000fffff984 */ /* 0x000fe20000000800 */
[----:B------:R1:W-:Y:S01]  /*13d90*/  @!P1 LDGSTS.E.BYPASS.LTC128B.128 [R234+0xa000], desc[UR26][R4.64] ;  /* 0x0a00000004ea9fae */ /* 0x0003e2000b981a1a */
[-C--:B------:R-:W-:Y:S02]  /*13da0*/  LEA.HI.X R13, R8, R223.reuse, R7, 0x1, P2 ;  /* 0x000000df080d7211 */ /* 0x080fe400010f0c07 */
[----:B------:R-:W-:Y:S02]  /*13db0*/  @!P4 LEA.HI.X R15, R9, R223, R10, 0x1, P0 ;  /* 0x000000df090fc211 */ /* 0x000fe400000f0c0a */
[----:B------:R-:W-:Y:S01]  /*13dc0*/  @P1 STS.128 [R234+0xa000], RZ ;  /* 0x00a000ffea001388 */ /* 0x000fe20000000c00 */
[----:B------:R-:W-:Y:S02]  /*13dd0*/  ISETP.GE.AND P1, PT, R218, UR12, PT ;  /* 0x0000000cda007c0c */ /* 0x000fe4000bf26270 */
[----:B------:R-:W-:Y:S02]  /*13de0*/  LOP3.LUT R221, R244, 0x7c00, RZ, 0xc0, !PT ;  /* 0x00007c00f4dd7812 */ /* 0x000fe400078ec0ff */
[----:B------:R-:W-:Y:S01]  /*13df0*/  @!PT LDS RZ, [RZ] ;  /* 0x00000000fffff984 */ /* 0x000fe20000000800 */
[----:B------:R-:W-:Y:S01]  /*13e00*/  @!PT LDS RZ, [RZ] ;  /* 0x00000000fffff984 */ /* 0x000fe20000000800 */
[----:B------:R-:W-:Y:S01]  /*13e10*/  @!PT LDS RZ, [RZ] ;  /* 0x00000000fffff984 */ /* 0x000fe20000000800 */
[----:B------:R-:W-:Y:S01]  /*13e20*/  @!P4 LDGSTS.E.BYPASS.LTC128B.128 [R234+0xb000], desc[UR26][R14.64+0x80] ;  /* 0x0b0000800eeacfae */ /* 0x000fe2000b981a1a */
[--C-:B------:R-:W-:Y:S02]  /*13e30*/  SHF.R.U32.HI R222, RZ, 0x1, R219.reuse ;  /* 0x00000001ffde7819 */ /* 0x100fe400000116db */
[--C-:B------:R-:W-:Y:S02]  /*13e40*/  LOP3.LUT R6, R218, 0x1c0, R214.reuse, 0xf8, !PT ;  /* 0x000001c0da067812 */ /* 0x100fe400078ef8d6 */
[----:B------:R-:W-:Y:S01]  /*13e50*/  @P4 STS.128 [R234+0xb000], RZ ;  /* 0x00b000ffea004388 */ /* 0x000fe20000000c00 */
[----:B------:R-:W-:Y:S02]  /*13e60*/  LOP3.LUT P0, RZ, R219, 0x4, RZ, 0xc0, !PT ;  /* 0x00000004dbff7812 */ /* 0x000fe4000780c0ff */
[----:B------:R-:W-:Y:S02]  /*13e70*/  LOP3.LUT R211, R6, 0x8, R219, 0x78, !PT ;  /* 0x0000000806d37812 */ /* 0x000fe400078e78db */
[----:B------:R-:W-:Y:S01]  /*13e80*/  SEL R165, R215, 0xffffffc0, !P0 ;  /* 0xffffffc0d7a57807 */ /* 0x000fe20004000000 */
[----:B------:R-:W-:Y:S01]  /*13e90*/  @!PT LDS RZ, [RZ] ;  /* 0x00000000fffff984 */ /* 0x000fe20000000800 */
[----:B------:R-:W-:Y:S01]  /*13ea0*/  @!PT LDS RZ, [RZ] ;  /* 0x00000000fffff984 */ /* 0x000fe20000000800 */
[----:B------:R-:W-:Y:S01]  /*13eb0*/  @!PT LDS RZ, [RZ] ;  /* 0x00000000fffff984 */ /* 0x000fe20000000800 */
[----:B------:R-:W-:Y:S02]  /*13ec0*/  @!P1 LDGSTS.E.BYPASS.LTC128B.128 [R234+0xa800], desc[UR26][R12.64] ;  /* 0x0a8000000cea9fae */ /* 0x000fe4000b981a1a */
[----:B------:R-:W-:Y:S03]  /*13ed0*/  IMAD R211, R211, 0x2, R213 ;  /* 0x00000002d3d37824 */ /* 0x000fe600078e02d5 */
[----:B------:R-:W-:Y:S01]  /*13ee0*/  @P1 STS.128 [R234+0xa800], RZ ;  /* 0x00a800ffea001388 */ /* 0x000fe20000000c00 */
[----:B------:R-:W-:Y:S04]  /*13ef0*/  VIADD R166, R211, UR5 ;  /* 0x00000005d3a67c36 */ /* 0x000fe80008000000 */
[----:B------:R-:W-:Y:S01]  /*13f00*/  @!PT LDS RZ, [RZ] ;  /* 0x00000000fffff984 */ /* 0x000fe20000000800 */
[----:B------:R-:W-:Y:S01]  /*13f10*/  @!PT LDS RZ, [RZ] ;  /* 0x00000000fffff984 */ /* 0x000fe20000000800 */
[----:B------:R-:W-:Y:S01]  /*13f20*/  @!PT LDS RZ, [RZ] ;  /* 0x00000000fffff984 */ /* 0x000fe20000000800 */
[----:B------:R3:W-:Y:S01]  /*13f30*/  @!P4 LDGSTS.E.BYPASS.LTC128B.128 [R234+0xb800], desc[UR26][R12.64+0x80] ;  /* 0x0b8000800ceacfae */ /* 0x0007e2000b981a1a */
[----:B-1----:R-:W-:Y:S01]  /*13f40*/  LOP3.LUT R5, R221, 0x200, R214, 0xf8, !PT ;  /* 0x00000200dd057812 */ /* 0x002fe200078ef8d6 */
[----:B------:R-:W-:Y:S01]  /*13f50*/  IMAD.IADD R209, R166, 0x1, R212 ;  /* 0x00000001a6d17824 */ /* 0x000fe200078e02d4 */
[----:B------:R-:W-:Y:S02]  /*13f60*/  LOP3.LUT R4, R222, 0x8, RZ, 0xc0, !PT ;  /* 0x00000008de047812 */ /* 0x000fe400078ec0ff */
[----:B------:R-:W-:Y:S01]  /*13f70*/  @P4 STS.128 [R234+0xb800], RZ ;  /* 0x00b800ffea004388 */ /* 0x000fe20000000c00 */
[----:B------:R-:W-:Y:S01]  /*13f80*/  IMAD.IADD R166, R166, 0x1, R165 ;  /* 0x00000001a6a67824 */ /* 0x000fe200078e02a5 */
[----:B------:R-:W-:Y:S03]  /*13f90*/  LOP3.LUT R4, R5, R6, R4, 0xf6, !PT ;  /* 0x0000000605047212 */ /* 0x000fe600078ef604 */
[----:B------:R-:W-:Y:S01]  /*13fa0*/  LDSM.16.M88.4 R16, [R211+UR5+0x8000] ;  /* 0x00800005d310783b */ /* 0x000fe20008000200 */
[----:B------:R-:W-:Y:S01]  /*13fb0*/  IMAD.IADD R208, R212, 0x1, R166 ;  /* 0x00000001d4d07824 */ /* 0x000fe200078e02a6 */
[----:B------:R-:W-:Y:S03]  /*13fc0*/  LEA R204, R4, UR5, 0x1 ;  /* 0x0000000504cc7c11 */ /* 0x000fe6000f8e08ff */
[----:B------:R-:W-:Y:S02]  /*13fd0*/  LDSM.16.M88.4 R168, [R211+UR5+0x8800] ;  /* 0x00880005d3a8783b */ /* 0x000fe40008000200 */
[C-C-:B------:R-:W-:Y:S03]  /*13fe0*/  IMAD.IADD R210, R212.reuse, 0x1, R204.reuse ;  /* 0x00000001d4d27824 */ /* 0x140fe600078e02cc */
[----:B------:R-:W1:Y:S01]  /*13ff0*/  LDSM.16.M88.4 R32, [R204] ;  /* 0x00000000cc20783b */ /* 0x000e620000000200 */
[----:B------:R-:W-:Y:S04]  /*14000*/  IMAD.IADD R167, R165, 0x1, R204 ;  /* 0x00000001a5a77824 */ /* 0x000fe800078e02cc */
[----:B------:R-:W4:Y:S01]  /*14010*/  LDSM.16.M88.4 R28, [R204+0x2000] ;  /* 0x00200000cc1c783b */ /* 0x000f220000000200 */
[----:B------:R-:W-:Y:S04]  /*14020*/  IMAD.IADD R165, R212, 0x1, R167 ;  /* 0x00000001d4a57824 */ /* 0x000fe800078e02a7 */
[----:B------:R-:W0:Y:S05]  /*14030*/  LDGDEPBAR ;  /* 0x00000000000079af */ /* 0x000e2a0000000000 */
[----:B------:R-:W-:Y:S05]  /*14040*/  LDSM.16.M88.4 R172, [R210] ;  /* 0x00000000d2ac783b */ /* 0x000fea0000000200 */
[----:B------:R-:W5:Y:S05]  /*14050*/  LDSM.16.M88.4 R176, [R209+0x8000] ;  /* 0x00800000d1b0783b */ /* 0x000f6a0000000200 */
[----:B------:R-:W2:Y:S05]  /*14060*/  LDSM.16.M88.4 R180, [R210+0x2000] ;  /* 0x00200000d2b4783b */ /* 0x000eaa0000000200 */
[----:B------:R-:W2:Y:S05]  /*14070*/  LDSM.16.M88.4 R184, [R209+0x8800] ;  /* 0x00880000d1b8783b */ /* 0x000eaa0000000200 */
[----:B------:R-:W-:Y:S05]  /*14080*/  LDSM.16.M88.4 R188, [R166+0x8000] ;  /* 0x00800000a6bc783b */ /* 0x000fea0000000200 */
[----:B------:R-:W-:Y:S01]  /*14090*/  LDSM.16.M88.4 R192, [R167+0x2000] ;  /* 0x00200000a7c0783b */ /* 0x000fe20000000200 */
[-C--:B-1----:R-:W-:Y:S04]  /*140a0*/  HMMA.16816.F32 R4, R32, R16.reuse, RZ ;  /* 0x000000102004723c */ /* 0x082fe800000018ff */
[----:B------:R-:W-:Y:S04]  /*140b0*/  LDSM.16.M88.4 R196, [R208+0x8000] ;  /* 0x00800000d0c4783b */ /* 0x000fe80000000200 */
[C---:B----4-:R-:W-:Y:S01]  /*140c0*/  HMMA.16816.F32 R8, R28.reuse, R16, RZ ;  /* 0x000000101c08723c */ /* 0x050fe200000018ff */
[----:B------:R-:W-:Y:S07]  /*140d0*/  LDSM.16.M88.4 R200, [R165+0x2000] ;  /* 0x00200000a5c8783b */ /* 0x000fee0000000200 */
[-C--:B---3--:R-:W-:Y:S08]  /*140e0*/  HMMA.16816.F32 R12, R28, R18.reuse, RZ ;  /* 0x000000121c0c723c */ /* 0x088ff000000018ff */
[C---:B------:R-:W-:Y:S08]  /*140f0*/  HMMA.16816.F32 R16, R32.reuse, R18, RZ ;  /* 0x000000122010723c */ /* 0x040ff000000018ff */
[-C--:B------:R-:W-:Y:S08]  /*14100*/  HMMA.16816.F32 R20, R32, R168.reuse, RZ ;  /* 0x000000a82014723c */ /* 0x080ff000000018ff */
[C---:B------:R-:W-:Y:S08]  /*14110*/  HMMA.16816.F32 R24, R28.reuse, R168, RZ ;  /* 0x000000a81c18723c */ /* 0x040ff000000018ff */
[-C--:B------:R-:W-:Y:S08]  /*14120*/  HMMA.16816.F32 R28, R28, R170.reuse, RZ ;  /* 0x000000aa1c1c723c */ /* 0x080ff000000018ff */
[----:B------:R-:W-:Y:S01]  /*14130*/  HMMA.16816.F32 R32, R32, R170, RZ ;  /* 0x000000aa2020723c */ /* 0x000fe200000018ff */
[----:B------:R-:W1:Y:S07]  /*14140*/  LDSM.16.M88.4 R168, [R167] ;  /* 0x00000000a7a8783b */ /* 0x000e6e0000000200 */
[-C--:B-----5:R-:W-:Y:S08]  /*14150*/  HMMA.16816.F32 R4, R172, R176.reuse, R4 ;  /* 0x000000b0ac04723c */ /* 0x0a0ff00000001804 */
[C---:B--2---:R-:W-:Y:S08]  /*14160*/  HMMA.16816.F32 R8, R180.reuse, R176, R8 ;  /* 0x000000b0b408723c */ /* 0x044ff00000001808 */
[-C--:B------:R-:W-:Y:S08]  /*14170*/  HMMA.16816.F32 R12, R180, R178.reuse, R12 ;  /* 0x000000b2b40c723c */ /* 0x080ff0000000180c */
[C---:B------:R-:W-:Y:S01]  /*14180*/  HMMA.16816.F32 R16, R172.reuse, R178, R16 ;  /* 0x000000b2ac10723c */ /* 0x040fe20000001810 */
[----:B------:R-:W2:Y:S07]  /*14190*/  LDSM.16.M88.4 R176, [R166+0x8800] ;  /* 0x00880000a6b0783b */ /* 0x000eae0000000200 */
[-C--:B------:R-:W-:Y:S08]  /*141a0*/  HMMA.16816.F32 R20, R172, R184.reuse, R20 ;  /* 0x000000b8ac14723c */ /* 0x080ff00000001814 */
[C---:B------:R-:W-:Y:S08]  /*141b0*/  HMMA.16816.F32 R24, R180.reuse, R184, R24 ;  /* 0x000000b8b418723c */ /* 0x040ff00000001818 */
[-C--:B------:R-:W-:Y:S01]  /*141c0*/  HMMA.16816.F32 R28, R180, R186.reuse, R28 ;  /* 0x000000bab41c723c */ /* 0x080fe2000000181c */
[----:B------:R-:W3:Y:S07]  /*141d0*/  LDSM.16.M88.4 R180, [R165] ;  /* 0x00000000a5b4783b */ /* 0x000eee0000000200 */
[----:B------:R-:W-:Y:S01]  /*141e0*/  HMMA.16816.F32 R32, R172, R186, R32 ;  /* 0x000000baac20723c */ /* 0x000fe20000001820 */
[----:B------:R-:W4:Y:S05]  /*141f0*/  LDSM.16.M88.4 R172, [R208+0x8800] ;  /* 0x00880000d0ac783b */ /* 0x000f2a0000000200 */
[----:B------:R-:W-:Y:S02]  /*14200*/  LDSM.16.M88.4 R184, [R204+0x4000] ;  /* 0x00400000ccb8783b */ /* 0x000fe40000000200 */
[-C--:B-1----:R-:W-:Y:S03]  /*14210*/  HMMA.16816.F32 R4, R168, R188.reuse, R4 ;  /* 0x000000bca804723c */ /* 0x082fe60000001804 */
[----:B------:R-:W-:Y:S05]  /*14220*/  LDSM.16.M88.4 R204, [R204+0x6000] ;  /* 0x00600000cccc783b */ /* 0x000fea0000000200 */
[C---:B------:R-:W-:Y:S08]  /*14230*/  HMMA.16816.F32 R8, R192.reuse, R188, R8 ;  /* 0x000000bcc008723c */ /* 0x040ff00000001808 */
[-C--:B------:R-:W-:Y:S08]  /*14240*/  HMMA.16816.F32 R12, R192, R190.reuse, R12 ;  /* 0x000000bec00c723c */ /* 0x080ff0000000180c */
[C---:B------:R-:W-:Y:S01]  /*14250*/  HMMA.16816.F32 R16, R168.reuse, R190, R16 ;  /* 0x000000bea810723c */ /* 0x040fe20000001810 */
[----:B------:R-:W1:Y:S07]  /*14260*/  LDSM.16.M88.4 R188, [R211+UR5+0x9000] ;  /* 0x00900005d3bc783b */ /* 0x000e6e0008000200 */
[-C--:B--2---:R-:W-:Y:S08]  /*14270*/  HMMA.16816.F32 R20, R168, R176.reuse, R20 ;  /* 0x000000b0a814723c */ /* 0x084ff00000001814 */
[C---:B------:R-:W-:Y:S08]  /*14280*/  HMMA.16816.F32 R24, R192.reuse, R176, R24 ;  /* 0x000000b0c018723c */ /* 0x040ff00000001818 */
[-C--:B------:R-:W-:Y:S01]  /*14290*/  HMMA.16816.F32 R28, R192, R178.reuse, R28 ;  /* 0x000000b2c01c723c */ /* 0x080fe2000000181c */
[----:B------:R-:W2:Y:S07]  /*142a0*/  LDSM.16.M88.4 R192, [R211+UR5+0x9800] ;  /* 0x00980005d3c0783b */ /* 0x000eae0008000200 */
[----:B------:R-:W-:Y:S01]  /*142b0*/  HMMA.16816.F32 R32, R168, R178, R32 ;  /* 0x000000b2a820723c */ /* 0x000fe20000001820 */
[----:B------:R-:W-:Y:S05]  /*142c0*/  LDSM.16.M88.4 R168, [R210+0x4000] ;  /* 0x00400000d2a8783b */ /* 0x000fea0000000200 */
[----:B------:R-:W5:Y:S02]  /*142d0*/  LDSM.16.M88.4 R176, [R209+0x9000] ;  /* 0x00900000d1b0783b */ /* 0x000f640000000200 */
        /* <DEDUP_REMOVED lines=10> */
[----:B------:R-:W-:Y:S05]  /*14380*/  LDSM.16.M88.4 R172, [R167+0x4000] ;  /* 0x00400000a7ac783b */ /* 0x000fea0000000200 */
[----:B------:R-:W4:Y:S02]  /*14390*/  LDSM.16.M88.4 R180, [R166+0x9000] ;  /* 0x00900000a6b4783b */ /* 0x000f240000000200 */
        /* <DEDUP_REMOVED lines=10> */
[----:B------:R-:W-:Y:S05]  /*14440*/  LDSM.16.M88.4 R184, [R208+0x9000] ;  /* 0x00900000d0b8783b */ /* 0x000fea0000000200 */
[----:B------:R-:W-:Y:S02]  /*14450*/  LDSM.16.M88.4 R192, [R165+0x6000] ;  /* 0x00600000a5c0783b */ /* 0x000fe40000000200 */
[-C--:B-----5:R-:W-:Y:S03]  /*14460*/  HMMA.16816.F32 R4, R168, R176.reuse, R4 ;  /* 0x000000b0a804723c */ /* 0x0a0fe60000001804 */
[----:B------:R-:W-:Y:S05]  /*14470*/  LDSM.16.M88.4 R208, [R208+0x9800] ;  /* 0x00980000d0d0783b */ /* 0x000fea0000000200 */
[C---:B---3--:R-:W-:Y:S08]  /*14480*/  HMMA.16816.F32 R8, R196.reuse, R176, R8 ;  /* 0x000000b0c408723c */ /* 0x048ff00000001808 */
[-C--:B------:R-:W-:Y:S08]  /*14490*/  HMMA.16816.F32 R12, R196, R178.reuse, R12 ;  /* 0x000000b2c40c723c */ /* 0x080ff0000000180c */
[C---:B------:R-:W-:Y:S01]  /*144a0*/  HMMA.16816.F32 R16, R168.reuse, R178, R16 ;  /* 0x000000b2a810723c */ /* 0x040fe20000001810 */
[----:B------:R-:W3:Y:S01]  /*144b0*/  LDSM.16.M88.4 R176, [R165+0x4000] ;  /* 0x00400000a5b0783b */ /* 0x000ee20000000200 */
[----:B------:R-:W-:Y:S04]  /*144c0*/  DEPBAR.LE SB0, 0x0 ;  /* 0x000080000000791a */ /* 0x000fe80000000000 */
[----:B------:R-:W-:Y:S02]  /*144d0*/  BAR.SYNC.DEFER_BLOCKING 0x0 ;  /* 0x0000000000007b1d */ /* 0x000fe40000010000 */
[-C--:B----4-:R-:W-:Y:S08]  /*144e0*/  HMMA.16816.F32 R20, R168, R200.reuse, R20 ;  /* 0x000000c8a814723c */ /* 0x090ff00000001814 */
[C---:B------:R-:W-:Y:S08]  /*144f0*/  HMMA.16816.F32 R24, R196.reuse, R200, R24 ;  /* 0x000000c8c418723c */ /* 0x040ff00000001818 */
[-C--:B------:R-:W-:Y:S08]  /*14500*/  HMMA.16816.F32 R28, R196, R202.reuse, R28 ;  /* 0x000000cac41c723c */ /* 0x080ff0000000181c */
[----:B------:R-:W-:Y:S08]  /*14510*/  HMMA.16816.F32 R32, R168, R202, R32 ;  /* 0x000000caa820723c */ /* 0x000ff00000001820 */
[-C--:B------:R-:W-:Y:S08]  /*14520*/  HMMA.16816.F32 R4, R172, R180.reuse, R4 ;  /* 0x000000b4ac04723c */ /* 0x080ff00000001804 */
[C---:B-1----:R-:W-:Y:S08]  /*14530*/  HMMA.16816.F32 R8, R188.reuse, R180, R8 ;  /* 0x000000b4bc08723c */ /* 0x042ff00000001808 */
[-C--:B------:R-:W-:Y:S08]  /*14540*/  HMMA.16816.F32 R12, R188, R182.reuse, R12 ;  /* 0x000000b6bc0c723c */ /* 0x080ff0000000180c */
[C---:B------:R-:W-:Y:S08]  /*14550*/  HMMA.16816.F32 R16, R172.reuse, R182, R16 ;  /* 0x000000b6ac10723c */ /* 0x040ff00000001810 */
[-C--:B--2---:R-:W-:Y:S08]  /*14560*/  HMMA.16816.F32 R20, R172, R204.reuse, R20 ;  /* 0x000000ccac14723c */ /* 0x084ff00000001814 */
[C---:B------:R-:W-:Y:S08]  /*14570*/  HMMA.16816.F32 R24, R188.reuse, R204, R24 ;  /* 0x000000ccbc18723c */ /* 0x040ff00000001818 */
[-C--:B------:R-:W-:Y:S08]  /*14580*/  HMMA.16816.F32 R28, R188, R206.reuse, R28 ;  /* 0x000000cebc1c723c */ /* 0x080ff0000000181c */
[----:B------:R-:W-:Y:S08]  /*14590*/  HMMA.16816.F32 R32, R172, R206, R32 ;  /* 0x000000ceac20723c */ /* 0x000ff00000001820 */
[-C--:B---3--:R-:W-:Y:S08]  /*145a0*/  HMMA.16816.F32 R4, R176, R184.reuse, R4 ;  /* 0x000000b8b004723c */ /* 0x088ff00000001804 */
[C---:B------:R-:W-:Y:S08]  /*145b0*/  HMMA.16816.F32 R8, R192.reuse, R184, R8 ;  /* 0x000000b8c008723c */ /* 0x040ff00000001808 */
[-C--:B------:R-:W-:Y:S03]  /*145c0*/  HMMA.16816.F32 R12, R192, R186.reuse, R12 ;  /* 0x000000bac00c723c */ /* 0x080fe6000000180c */
[----:B------:R-:W-:Y:S02]  /*145d0*/  FMNMX3.FTZ R174, R3, R4, R5, !PT ;  /* 0x0000000403ae7276 */ /* 0x000fe40007810005 */
[----:B------:R-:W-:Y:S03]  /*145e0*/  FMNMX3.FTZ R173, R164, R6, R7, !PT ;  /* 0x00000006a4ad7276 */ /* 0x000fe60007810007 */
[C---:B------:R-:W-:Y:S04]  /*145f0*/  HMMA.16816.F32 R16, R176.reuse, R186, R16 ;  /* 0x000000bab010723c */ /* 0x040fe80000001810 */
[----:B------:R-:W-:Y:S04]  /*14600*/  FMNMX3.FTZ R172, R2, R8, R9, !PT ;  /* 0x0000000802ac7276 */ /* 0x000fe80007810009 */
[-C--:B------:R-:W-:Y:S03]  /*14610*/  HMMA.16816.F32 R20, R176, R208.reuse, R20 ;  /* 0x000000d0b014723c */ /* 0x080fe60000001814 */
[----:B------:R-:W-:Y:S05]  /*14620*/  FMNMX3.FTZ R172, R172, R12, R13, !PT ;  /* 0x0000000cacac7276 */ /* 0x000fea000781000d */
[C---:B------:R-:W-:Y:S04]  /*14630*/  HMMA.16816.F32 R24, R192.reuse, R208, R24 ;  /* 0x000000d0c018723c */ /* 0x040fe80000001818 */
[----:B------:R-:W-:Y:S02]  /*14640*/  FMNMX3.FTZ R174, R174, R16, R17, !PT ;  /* 0x00000010aeae7276 */ /* 0x000fe40007810011 */
[----:B------:R-:W-:Y:S02]  /*14650*/  FMNMX3.FTZ R173, R173, R18, R19, !PT ;  /* 0x00000012adad7276 */ /* 0x000fe40007810013 */
[-C--:B------:R-:W-:Y:S03]  /*14660*/  HMMA.16816.F32 R28, R192, R210.reuse, R28 ;  /* 0x000000d2c01c723c */ /* 0x080fe6000000181c */
[----:B------:R-:W-:Y:S02]  /*14670*/  FMNMX3.FTZ R174, R174, R20, R21, !PT ;  /* 0x00000014aeae7276 */ /* 0x000fe40007810015 */
[----:B------:R-:W-:Y:S03]  /*14680*/  FMNMX3.FTZ R173, R173, R22, R23, !PT ;  /* 0x00000016adad7276 */ /* 0x000fe60007810017 */
[----:B------:R-:W-:Y:S04]  /*14690*/  HMMA.16816.F32 R32, R176, R210, R32 ;  /* 0x000000d2b020723c */ /* 0x000fe80000001820 */
[----:B------:R-:W-:Y:S11]  /*146a0*/  FMNMX3.FTZ R172, R172, R24, R25, !PT ;  /* 0x00000018acac7276 */ /* 0x000ff60007810019 */
[----:B------:R-:W-:Y:S04]  /*146b0*/  @!UPT UIADD3 URZ, UPT, UPT, URZ, URZ, URZ ;  /* 0x000000fffffff290 */ /* 0x000fe8000fffe0ff */
[----:B------:R-:W-:Y:S01]  /*146c0*/  FMNMX3.FTZ R174, R174, R32, R33, !PT ;  /* 0x00000020aeae7276 */ /* 0x000fe20007810021 */
[----:B------:R-:W-:Y:S06]  /*146d0*/  BRA.U.ANY UP0, `(.L_x_997) ;  /* 0xfffffff1007c7547 */ /* 0x000fec000b93ffff */
.L_x_996:
[----:B------:R-:W-:Y:S01]  /*146e0*/  SHFL.BFLY PT, R166, R174, 0x2, 0x1f ;  /* 0x0c401f00aea67f89 */ /* 0x000fe200000e0000 */
[----:B------:R-:W-:Y:S01]  /*146f0*/  FMNMX3.FTZ R173, R173, R34, R35, !PT ;  /* 0x00000022adad7276 */ /* 0x000fe20007810023 */
[----:B------:R-:W-:Y:S01]  /*14700*/  UISETP.NE.AND UP0, UPT, UR7, URZ, UPT ;  /* 0x000000ff0700728c */ /* 0x000fe2000bf05270 */
[----:B------:R-:W-:Y:S02]  /*14710*/  FMNMX3.FTZ R172, R172, R28, R29, !PT ;  /* 0x0000001cacac7276 */ /* 0x000fe4000781001d */
[----:B-1----:R-:W-:Y:S03]  /*14720*/  FMNMX3.FTZ R171, R0, R10, R11, !PT ;  /* 0x0000000a00ab7276 */ /* 0x002fe6000781000b */
[----:B------:R-:W-:Y:S01]  /*14730*/  SHFL.BFLY PT, R165, R173, 0x2, 0x1f ;  /* 0x0c401f00ada57f89 */ /* 0x000fe200000e0000 */
[----:B------:R-:W-:Y:S02]  /*14740*/  MOV R210, UR31 ;  /* 0x0000001f00d27c02 */ /* 0x000fe40008000f00 */
[----:B------:R-:W-:Y:S05]  /*14750*/  MOV R190, UR30 ;  /* 0x0000001e00be7c02 */ /* 0x000fea0008000f00 */
[----:B------:R-:W1:Y:S01]  /*14760*/  SHFL.BFLY PT, R170, R172, 0x2, 0x1f ;  /* 0x0c401f00acaa7f89 */ /* 0x000e6200000e0000 */
[----:B------:R-:W-:Y:S02]  /*14770*/  IADD3 R210, PT, PT, R210, 0x32370b8f, RZ ;  /* 0x32370b8fd2d27810 */ /* 0x000fe40007ffe0ff */
[----:B------:R-:W-:Y:S02]  /*14780*/  IADD3 R190, PT, PT, R190, 0x78dde6e4, RZ ;  /* 0x78dde6e4bebe7810 */ /* 0x000fe40007ffe0ff */
[----:B------:R-:W-:Y:S02]  /*14790*/  MOV R188, UR31 ;  /* 0x0000001f00bc7c02 */ /* 0x000fe40008000f00 */
[----:B------:R-:W-:Y:S02]  /*147a0*/  MOV R181, UR30 ;  /* 0x0000001e00b57c02 */ /* 0x000fe40008000f00 */
[----:B------:R-:W-:Y:S02]  /*147b0*/  IADD3 R188, PT, PT, R188, -0x126145ec, RZ ;  /* 0xed9eba14bcbc7810 */ /* 0x000fe40007ffe0ff */
[----:B------:R-:W-:Y:S02]  /*147c0*/  IADD3 R181, PT, PT, R181, -0x4ab325aa, RZ ;  /* 0xb54cda56b5b57810 */ /* 0x000fe40007ffe0ff */
[----:B-1----:R-:W-:Y:S02]  /*147d0*/  FMNMX.FTZ R170, R172, R170, !PT ;  /* 0x000000aaacaa7209 */ /* 0x002fe40007810000 */
[----:B------:R-:W-:Y:S02]  /*147e0*/  FMNMX.FTZ R174, R174, R166, !PT ;  /* 0x000000a6aeae7209 */ /* 0x000fe40007810000 */
[----:B------:R-:W-:Y:S01]  /*147f0*/  FMNMX.FTZ R165, R173, R165, !PT ;  /* 0x000000a5ada57209 */ /* 0x000fe20007810000 */
[----:B------:R-:W1:Y:S01]  /*14800*/  SHFL.BFLY PT, R166, R170, 0x1, 0x1f ;  /* 0x0c201f00aaa67f89 */ /* 0x000e6200000e0000 */
[----:B------:R-:W-:Y:S01]  /*14810*/  LOP3.LUT R172, R250, UR7, RZ, 0x3c, !PT ;  /* 0x00000007faac7c12 */ /* 0x000fe2000f8e3cff */
[----:B------:R-:W-:Y:S06]  /*14820*/  UIADD3 UR7, UPT, UPT, UR7, -0x1, URZ ;  /* 0xffffffff07077890 */ /* 0x000fec000fffe0ff */
[----:B------:R-:W2:Y:S01]  /*14830*/  SHFL.BFLY PT, R168, R174, 0x1, 0x1f ;  /* 0x0c201f00aea87f89 */ /* 0x000ea200000e0000 */
[----:B------:R-:W-:Y:S07]  /*14840*/  IMAD.WIDE.U32 R172, R172, -0x326172a9, RZ ;  /* 0xcd9e8d57acac7825 */ /* 0x000fee00078e00ff */
[----:B------:R-:W3:Y:S01]  /*14850*/  SHFL.BFLY PT, R167, R165, 0x1, 0x1f ;  /* 0x0c201f00a5a77f89 */ /* 0x000ee200000e0000 */
[C---:B------:R-:W-:Y:S02]  /*14860*/  LOP3.LUT R204, R172.reuse, R248, RZ, 0x3c, !PT ;  /* 0x000000f8accc7212 */ /* 0x040fe400078e3cff */
[----:B------:R-:W-:Y:S03]  /*14870*/  LOP3.LUT R172, R172, R246, RZ, 0x3c, !PT ;  /* 0x000000f6acac7212 */ /* 0x000fe600078e3cff */
[----:B------:R-:W-:Y:S01]  /*14880*/  IMAD.WIDE.U32 R204, R204, -0x2daee0ad, RZ ;  /* 0xd2511f53cccc7825 */ /* 0x000fe200078e00ff */
[----:B-1----:R-:W-:Y:S02]  /*14890*/  FMNMX.FTZ R166, R170, R166, !PT ;  /* 0x000000a6aaa67209 */ /* 0x002fe40007810000 */
[----:B------:R-:W-:Y:S02]  /*148a0*/  LOP3.LUT R170, R173, R249, RZ, 0x3c, !PT ;  /* 0x000000f9adaa7212 */ /* 0x000fe400078e3cff */
[----:B--2---:R-:W-:Y:S01]  /*148b0*/  FMNMX.FTZ R168, R174, R168, !PT ;  /* 0x000000a8aea87209 */ /* 0x004fe20007810000 */
[----:B------:R-:W-:Y:S01]  /*148c0*/  FMUL.FTZ R185, R166, UR4 ;  /* 0x00000004a6b97c20 */ /* 0x000fe20008410000 */
[----:B------:R-:W-:Y:S01]  /*148d0*/  MOV R174, UR31 ;  /* 0x0000001f00ae7c02 */ /* 0x000fe20008000f00 */
[----:B------:R-:W-:Y:S01]  /*148e0*/  IMAD.WIDE.U32 R208, R170, -0x2daee0ad, RZ ;  /* 0xd2511f53aad07825 */ /* 0x000fe200078e00ff */
[----:B---3--:R-:W-:Y:S03]  /*148f0*/  FMNMX.FTZ R167, R165, R167, !PT ;  /* 0x000000a7a5a77209 */ /* 0x008fe60007810000 */
[C---:B------:R-:W-:Y:S01]  /*14900*/  FADD.FTZ R169, -R168.reuse, R3 ;  /* 0x00000003a8a97221 */ /* 0x040fe20000010100 */
[----:B------:R-:W-:Y:S01]  /*14910*/  FMNMX3.FTZ R165, R171, R14, R15, !PT ;  /* 0x0000000eaba57276 */ /* 0x000fe2000781000f */
[C---:B------:R-:W-:Y:S01]  /*14920*/  FMUL.FTZ R186, R168.reuse, UR4 ;  /* 0x00000004a8ba7c20 */ /* 0x040fe20008410000 */
[----:B------:R-:W-:Y:S01]  /*14930*/  FADD.FTZ R3, -R167, R164 ;  /* 0x000000a4a7037221 */ /* 0x000fe20000010100 */
[----:B------:R-:W-:Y:S01]  /*14940*/  FMUL.FTZ R169, R169, UR4 ;  /* 0x00000004a9a97c20 */ /* 0x000fe20008410000 */
[----:B------:R-:W-:Y:S01]  /*14950*/  FMNMX3.FTZ R165, R165, R26, R27, !PT ;  /* 0x0000001aa5a57276 */ /* 0x000fe2000781001b */
[----:B------:R-:W-:Y:S01]  /*14960*/  FMUL.FTZ R187, R167, UR4 ;  /* 0x00000004a7bb7c20 */ /* 0x000fe20008410000 */
[----:B------:R-:W-:Y:S01]  /*14970*/  FSETP.NEU.FTZ.AND P2, PT, R168, -INF , PT ;  /* 0xff800000a800780b */ /* 0x000fe20003f5d000 */
[----:B------:R1:W2:Y:S01]  /*14980*/  MUFU.EX2 R164, R169 ;  /* 0x000000a900a47308 */ /* 0x0002a20000000800 */
[----:B------:R-:W-:Y:S01]  /*14990*/  FMNMX3.FTZ R165, R165, R30, R31, !PT ;  /* 0x0000001ea5a57276 */ /* 0x000fe2000781001f */
[----:B------:R-:W-:Y:S01]  /*149a0*/  FMUL.FTZ R3, R3, UR4 ;  /* 0x0000000403037c20 */ /* 0x000fe20008410000 */
[----:B------:R-:W-:Y:S01]  /*149b0*/  FSEL R186, R186, RZ, P2 ;  /* 0x000000ffbaba7208 */ /* 0x000fe20001000000 */
[----:B------:R-:W-:Y:S01]  /*149c0*/  FADD.FTZ R2, -R166, R2 ;  /* 0x00000002a6027221 */ /* 0x000fe20000010100 */
[----:B------:R-:W-:Y:S02]  /*149d0*/  FSETP.NEU.FTZ.AND P2, PT, R167, -INF , PT ;  /* 0xff800000a700780b */ /* 0x000fe40003f5d000 */
[----:B------:R-:W-:Y:S01]  /*149e0*/  LOP3.LUT R171, R173, R247, RZ, 0x3c, !PT ;  /* 0x000000f7adab7212 */ /* 0x000fe200078e3cff */
[--C-:B------:R-:W-:Y:S01]  /*149f0*/  FFMA.FTZ R16, R16, UR4, -R186.reuse ;  /* 0x0000000410107c23 */ /* 0x100fe200080108ba */
[----:B------:R-:W-:Y:S01]  /*14a00*/  IADD3 R174, PT, PT, R174, 0x76cf5d0a, RZ ;  /* 0x76cf5d0aaeae7810 */ /* 0x000fe20007ffe0ff */
[----:B------:R-:W-:Y:S01]  /*14a10*/  IMAD.WIDE.U32 R172, R172, -0x2daee0ad, RZ ;  /* 0xd2511f53acac7825 */ /* 0x000fe200078e00ff */
[----:B------:R-:W-:Y:S01]  /*14a20*/  FSEL R187, R187, RZ, P2 ;  /* 0x000000ffbbbb7208 */ /* 0x000fe20001000000 */
[----:B------:R3:W-:Y:S01]  /*14a30*/  MUFU.EX2 R170, R16 ;  /* 0x0000001000aa7308 */ /* 0x0007e20000000800 */
[----:B------:R-:W-:Y:S01]  /*14a40*/  LOP3.LUT R208, R210, R208, R205, 0x96, !PT ;  /* 0x000000d0d2d07212 */ /* 0x000fe200078e96cd */
[----:B------:R-:W-:Y:S04]  /*14a50*/  IMAD.WIDE.U32 R176, R171, -0x2daee0ad, RZ ;  /* 0xd2511f53abb07825 */ /* 0x000fe800078e00ff */
[--C-:B------:R-:W-:Y:S01]  /*14a60*/  FFMA.FTZ R171, R17, UR4, -R186.reuse ;  /* 0x0000000411ab7c23 */ /* 0x100fe200080108ba */
[----:B------:R-:W-:Y:S01]  /*14a70*/  FSETP.NEU.FTZ.AND P2, PT, R166, -INF , PT ;  /* 0xff800000a600780b */ /* 0x000fe20003f5d000 */
[----:B-1----:R-:W1:Y:S01]  /*14a80*/  SHFL.BFLY PT, R169, R165, 0x2, 0x1f ;  /* 0x0c401f00a5a97f89 */ /* 0x002e6200000e0000 */
[----:B------:R-:W-:Y:S01]  /*14a90*/  LOP3.LUT R17, R242, R174, R209, 0x96, !PT ;  /* 0x000000aef2117212 */ /* 0x000fe200078e96d1 */
[--C-:B------:R-:W-:Y:S01]  /*14aa0*/  FFMA.FTZ R192, R18, UR4, -R187.reuse ;  /* 0x0000000412c07c23 */ /* 0x100fe200080108bb */
[----:B------:R-:W-:Y:S01]  /*14ab0*/  MOV R18, UR30 ;  /* 0x0000001e00127c02 */ /* 0x000fe20008000f00 */
[----:B------:R-:W-:Y:S01]  /*14ac0*/  FFMA.FTZ R6, R6, UR4, -R187 ;  /* 0x0000000406067c23 */ /* 0x000fe200080108bb */
[----:B------:R-:W-:Y:S01]  /*14ad0*/  LOP3.LUT R210, R210, R176, R173, 0x96, !PT ;  /* 0x000000b0d2d27212 */ /* 0x000fe200078e96ad */
[----:B------:R-:W-:Y:S01]  /*14ae0*/  IMAD.WIDE.U32 R208, R208, -0x326172a9, RZ ;  /* 0xcd9e8d57d0d07825 */ /* 0x000fe200078e00ff */
[----:B------:R-:W-:Y:S01]  /*14af0*/  IADD3 R18, PT, PT, R18, -0x255992d5, RZ ;  /* 0xdaa66d2b12127810 */ /* 0x000fe20007ffe0ff */
[----:B------:R-:W-:Y:S02]  /*14b00*/  MUFU.EX2 R171, R171 ;  /* 0x000000ab00ab7308 */ /* 0x000fe40000000800 */
[--C-:B------:R-:W-:Y:S01]  /*14b10*/  FFMA.FTZ R194, R4, UR4, -R186.reuse ;  /* 0x0000000404c27c23 */ /* 0x100fe200080108ba */
[----:B------:R-:W-:Y:S04]  /*14b20*/  IMAD.WIDE.U32 R206, R17, -0x326172a9, RZ ;  /* 0xcd9e8d5711ce7825 */ /* 0x000fe800078e00ff */
[----:B------:R-:W-:Y:S01]  /*14b30*/  FFMA.FTZ R193, R19, UR4, -R187 ;  /* 0x0000000413c17c23 */ /* 0x000fe200080108bb */
[----:B---3--:R-:W-:Y:S01]  /*14b40*/  LOP3.LUT R16, R238, R174, R177, 0x96, !PT ;  /* 0x000000aeee107212 */ /* 0x008fe200078e96b1 */
[----:B------:R-:W-:Y:S01]  /*14b50*/  IMAD.WIDE.U32 R210, R210, -0x326172a9, RZ ;  /* 0xcd9e8d57d2d27825 */ /* 0x000fe200078e00ff */
[----:B------:R-:W-:Y:S01]  /*14b60*/  LOP3.LUT R17, R240, R18, R207, 0x96, !PT ;  /* 0x00000012f0117212 */ /* 0x000fe200078e96cf */
[----:B------:R-:W-:Y:S01]  /*14b70*/  LDSM.16.MT88.4 R176, [R220+0xa000] ;  /* 0x00a00000dcb0783b */ /* 0x000fe20000004200 */
[----:B------:R-:W-:Y:S01]  /*14b80*/  LOP3.LUT R206, R190, R206, R209, 0x96, !PT ;  /* 0x000000cebece7212 */ /* 0x000fe200078e96d1 */
[----:B------:R-:W-:Y:S01]  /*14b90*/  IMAD.WIDE.U32 R174, R16, -0x326172a9, RZ ;  /* 0xcd9e8d5710ae7825 */ /* 0x000fe200078e00ff */
[----:B------:R-:W-:Y:S01]  /*14ba0*/  MOV R16, UR31 ;  /* 0x0000001f00107c02 */ /* 0x000fe20008000f00 */
[----:B------:R-:W-:Y:S02]  /*14bb0*/  MUFU.EX2 R192, R192 ;  /* 0x000000c000c07308 */ /* 0x000fe40000000800 */
[----:B------:R-:W-:Y:S01]  /*14bc0*/  FFMA.FTZ R196, R7, UR4, -R187 ;  /* 0x0000000407c47c23 */ /* 0x000fe200080108bb */
[----:B------:R-:W-:Y:S01]  /*14bd0*/  IMAD.WIDE.U32 R206, R206, -0x2daee0ad, RZ ;  /* 0xd2511f53cece7825 */ /* 0x000fe200078e00ff */
[----:B------:R-:W-:Y:S02]  /*14be0*/  LOP3.LUT R4, R236, R18, R175, 0x96, !PT ;  /* 0x00000012ec047212 */ /* 0x000fe400078e96af */
[----:B-1----:R-:W-:Y:S01]  /*14bf0*/  FMNMX.FTZ R169, R165, R169, !PT ;  /* 0x000000a9a5a97209 */ /* 0x002fe20007810000 */
[----:B------:R-:W-:Y:S01]  /*14c00*/  FFMA.FTZ R195, R5, UR4, -R186 ;  /* 0x0000000405c37c23 */ /* 0x000fe200080108ba */
[----:B------:R-:W-:Y:S01]  /*14c10*/  LOP3.LUT R190, R190, R174, R211, 0x96, !PT ;  /* 0x000000aebebe7212 */ /* 0x000fe200078e96d3 */
[----:B------:R-:W-:Y:S01]  /*14c20*/  IMAD.WIDE.U32 R174, R17, -0x2daee0ad, RZ ;  /* 0xd2511f5311ae7825 */ /* 0x000fe200078e00ff */
[----:B------:R-:W-:Y:S01]  /*14c30*/  IADD3 R16, PT, PT, R16, -0x56f99767, RZ ;  /* 0xa906689910107810 */ /* 0x000fe20007ffe0ff */
[----:B------:R-:W1:Y:S01]  /*14c40*/  SHFL.BFLY PT, R165, R169, 0x1, 0x1f ;  /* 0x0c201f00a9a57f89 */ /* 0x000e6200000e0000 */
[----:B------:R-:W-:Y:S01]  /*14c50*/  FSEL R185, R185, RZ, P2 ;  /* 0x000000ffb9b97208 */ /* 0x000fe20001000000 */
[----:B------:R-:W-:Y:S01]  /*14c60*/  IMAD.WIDE.U32 R18, R4, -0x2daee0ad, RZ ;  /* 0xd2511f5304127825 */ /* 0x000fe200078e00ff */
[----:B------:R-:W-:Y:S01]  /*14c70*/  LOP3.LUT R204, R188, R204, R175, 0x96, !PT ;  /* 0x000000ccbccc7212 */ /* 0x000fe200078e96af */
[----:B------:R-:W-:Y:S01]  /*14c80*/  MUFU.EX2 R193, R193 ;  /* 0x000000c100c17308 */ /* 0x000fe20000000800 */
[----:B------:R-:W-:Y:S01]  /*14c90*/  LOP3.LUT R4, R16, R174, R207, 0x96, !PT ;  /* 0x000000ae10047212 */ /* 0x000fe200078e96cf */
[----:B------:R-:W-:Y:S01]  /*14ca0*/  IMAD.WIDE.U32 R190, R190, -0x2daee0ad, RZ ;  /* 0xd2511f53bebe7825 */ /* 0x000fe200078e00ff */
[----:B------:R-:W-:Y:S03]  /*14cb0*/  LOP3.LUT R188, R188, R172, R19, 0x96, !PT ;  /* 0x000000acbcbc7212 */ /* 0x000fe600078e9613 */
[----:B------:R-:W-:Y:S01]  /*14cc0*/  FFMA.FTZ R197, R8, UR4, -R185 ;  /* 0x0000000408c57c23 */ /* 0x000fe200080108b9 */
[----:B------:R-:W-:Y:S01]  /*14cd0*/  IMAD.WIDE.U32 R204, R204, -0x326172a9, RZ ;  /* 0xcd9e8d57cccc7825 */ /* 0x000fe200078e00ff */
[----:B------:R-:W-:Y:S02]  /*14ce0*/  LOP3.LUT R16, R16, R18, R191, 0x96, !PT ;  /* 0x0000001210107212 */ /* 0x000fe400078e96bf */
[----:B------:R-:W-:Y:S01]  /*14cf0*/  MUFU.EX2 R194, R194 ;  /* 0x000000c200c27308 */ /* 0x000fe20000000800 */
[--C-:B------:R-:W-:Y:S01]  /*14d00*/  FFMA.FTZ R198, R9, UR4, -R185.reuse ;  /* 0x0000000409c67c23 */ /* 0x100fe200080108b9 */
[----:B------:R-:W-:Y:S04]  /*14d10*/  IMAD.WIDE.U32 R188, R188, -0x326172a9, RZ ;  /* 0xcd9e8d57bcbc7825 */ /* 0x000fe800078e00ff */
[--C-:B------:R-:W-:Y:S01]  /*14d20*/  FFMA.FTZ R201, R12, UR4, -R185.reuse ;  /* 0x000000040cc97c23 */ /* 0x100fe200080108b9 */
[----:B------:R-:W-:Y:S01]  /*14d30*/  FFMA.FTZ R202, R13, UR4, -R185 ;  /* 0x000000040dca7c23 */ /* 0x000fe200080108b9 */
[----:B------:R-:W-:Y:S04]  /*14d40*/  IMAD.WIDE.U32 R16, R16, -0x326172a9, RZ ;  /* 0xcd9e8d5710107825 */ /* 0x000fe800078e00ff */
[----:B------:R-:W-:Y:S01]  /*14d50*/  FMUL.FTZ R2, R2, UR4 ;  /* 0x0000000402027c20 */ /* 0x000fe20008410000 */
[----:B------:R-:W-:Y:S01]  /*14d60*/  MUFU.EX2 R195, R195 ;  /* 0x000000c300c37308 */ /* 0x000fe20000000800 */
[C---:B--2---:R-:W-:Y:S01]  /*14d70*/  FMUL.FTZ R36, R164.reuse, R36 ;  /* 0x00000024a4247220 */ /* 0x044fe20000410000 */
[----:B------:R-:W-:Y:S01]  /*14d80*/  FMUL.FTZ R37, R164, R37 ;  /* 0x00000025a4257220 */ /* 0x000fe20000410000 */
[----:B------:R-:W-:Y:S01]  /*14d90*/  PRMT R182, R16, 0x7771, RZ ;  /* 0x0000777110b67816 */ /* 0x000fe200000000ff */
[C---:B------:R-:W-:Y:S01]  /*14da0*/  FMUL.FTZ R48, R164.reuse, R48 ;  /* 0x00000030a4307220 */ /* 0x040fe20000410000 */
[----:B-1----:R-:W-:Y:S01]  /*14db0*/  FMNMX.FTZ R165, R169, R165, !PT ;  /* 0x000000a5a9a57209 */ /* 0x002fe20007810000 */
[----:B------:R-:W-:Y:S01]  /*14dc0*/  FMUL.FTZ R49, R164, R49 ;  /* 0x00000031a4317220 */ /* 0x000fe20000410000 */
[C---:B------:R-:W-:Y:S03]  /*14dd0*/  PRMT R5, R16.reuse, 0x7773, RZ ;  /* 0x0000777310057816 */ /* 0x040fe600000000ff */
[----:B------:R1:W-:Y:S01]  /*14de0*/  MUFU.EX2 R169, R6 ;  /* 0x0000000600a97308 */ /* 0x0003e20000000800 */
[C---:B------:R-:W-:Y:S01]  /*14df0*/  FSETP.NEU.FTZ.AND P2, PT, R165.reuse, -INF , PT ;  /* 0xff800000a500780b */ /* 0x040fe20003f5d000 */
[C---:B------:R-:W-:Y:S01]  /*14e00*/  FMUL.FTZ R184, R165.reuse, UR4 ;  /* 0x00000004a5b87c20 */ /* 0x040fe20008410000 */
[----:B------:R-:W-:Y:S01]  /*14e10*/  PRMT R183, R16, 0x7772, RZ ;  /* 0x0000777210b77816 */ /* 0x000fe200000000ff */
[----:B------:R-:W-:Y:S01]  /*14e20*/  FADD.FTZ R0, -R165, R0 ;  /* 0x00000000a5007221 */ /* 0x000fe20000010100 */
[C---:B------:R-:W-:Y:S01]  /*14e30*/  FMUL.FTZ R52, R164.reuse, R52 ;  /* 0x00000034a4347220 */ /* 0x040fe20000410000 */
[----:B------:R-:W-:Y:S01]  /*14e40*/  FMUL.FTZ R53, R164, R53 ;  /* 0x00000035a4357220 */ /* 0x000fe20000410000 */
[----:B------:R-:W-:Y:S03]  /*14e50*/  FSEL R184, R184, RZ, P2 ;  /* 0x000000ffb8b87208 */ /* 0x000fe60001000000 */
[----:B------:R-:W-:Y:S01]  /*14e60*/  MUFU.EX2 R196, R196 ;  /* 0x000000c400c47308 */ /* 0x000fe20000000800 */
[----:B------:R-:W-:Y:S01]  /*14e70*/  PRMT R183, R183, 0x5410, R5 ;  /* 0x00005410b7b77816 */ /* 0x000fe20000000005 */
[----:B------:R-:W-:Y:S01]  /*14e80*/  FMUL.FTZ R0, R0, UR4 ;  /* 0x0000000400007c20 */ /* 0x000fe20008410000 */
[----:B------:R-:W-:Y:S01]  /*14e90*/  FMUL.FTZ R64, R164, R64 ;  /* 0x00000040a4407220 */ /* 0x000fe20000410000 */
[--C-:B------:R-:W-:Y:S01]  /*14ea0*/  FFMA.FTZ R200, R10, UR4, -R184.reuse ;  /* 0x000000040ac87c23 */ /* 0x100fe200080108b8 */
[--C-:B------:R-:W-:Y:S01]  /*14eb0*/  FFMA.FTZ R199, R11, UR4, -R184.reuse ;  /* 0x000000040bc77c23 */ /* 0x100fe200080108b8 */
[--C-:B------:R-:W-:Y:S01]  /*14ec0*/  FFMA.FTZ R203, R14, UR4, -R184.reuse ;  /* 0x000000040ecb7c23 */ /* 0x100fe200080108b8 */
[----:B------:R-:W-:Y:S03]  /*14ed0*/  LOP3.LUT R183, R183, 0xff00ff, RZ, 0xc0, !PT ;  /* 0x00ff00ffb7b77812 */ /* 0x000fe600078ec0ff */
[----:B------:R-:W-:Y:S01]  /*14ee0*/  MUFU.EX2 R197, R197 ;  /* 0x000000c500c57308 */ /* 0x000fe20000000800 */
[----:B-1----:R-:W-:Y:S04]  /*14ef0*/  IMAD.WIDE.U32 R6, R4, -0x326172a9, RZ ;  /* 0xcd9e8d5704067825 */ /* 0x002fe800078e00ff */
[C---:B------:R-:W-:Y:S01]  /*14f00*/  FMUL.FTZ R65, R164.reuse, R65 ;  /* 0x00000041a4417220 */ /* 0x040fe20000410000 */
[--C-:B------:R-:W-:Y:S01]  /*14f10*/  HSET2.LE.AND R183, R183, R251.reuse, PT ;  /* 0x000000fbb7b77233 */ /* 0x100fe20003803000 */
[----:B------:R-:W-:Y:S01]  /*14f20*/  FMUL.FTZ R68, R164, R68 ;  /* 0x00000044a4447220 */ /* 0x000fe20000410000 */
[----:B------:R-:W-:Y:S01]  /*14f30*/  LOP3.LUT R173, R181, R204, R7, 0x96, !PT ;  /* 0x000000ccb5ad7212 */ /* 0x000fe200078e9607 */
[----:B------:R-:W-:Y:S01]  /*14f40*/  FFMA.FTZ R204, R15, UR4, -R184 ;  /* 0x000000040fcc7c23 */ /* 0x000fe200080108b8 */
[C---:B------:R-:W-:Y:S01]  /*14f50*/  PRMT R175, R6.reuse, 0x7773, RZ ;  /* 0x0000777306af7816 */ /* 0x040fe200000000ff */
[----:B------:R-:W-:Y:S01]  /*14f60*/  MUFU.EX2 R198, R198 ;  /* 0x000000c600c67308 */ /* 0x000fe20000000800 */
[----:B------:R-:W-:Y:S01]  /*14f70*/  PRMT R4, R6, 0x7772, RZ ;  /* 0x0000777206047816 */ /* 0x000fe200000000ff */
[C---:B------:R-:W-:Y:S01]  /*14f80*/  FMUL.FTZ R69, R164.reuse, R69 ;  /* 0x00000045a4457220 */ /* 0x040fe20000410000 */
[----:B------:R-:W-:Y:S01]  /*14f90*/  MOV R7, R6 ;  /* 0x0000000600077202 */ /* 0x000fe20000000f00 */
[----:B------:R-:W-:Y:S01]  /*14fa0*/  FMUL.FTZ R80, R164, R80 ;  /* 0x00000050a4507220 */ /* 0x000fe20000410000 */
[----:B------:R-:W-:Y:S01]  /*14fb0*/  PRMT R174, R6, 0x7771, RZ ;  /* 0x0000777106ae7816 */ /* 0x000fe200000000ff */
[C---:B------:R-:W-:Y:S01]  /*14fc0*/  FMUL.FTZ R81, R164.reuse, R81 ;  /* 0x00000051a4517220 */ /* 0x040fe20000410000 */
[----:B------:R-:W-:Y:S03]  /*14fd0*/  MOV R6, R16 ;  /* 0x0000001000067202 */ /* 0x000fe60000000f00 */
[----:B------:R-:W-:Y:S01]  /*14fe0*/  MUFU.EX2 R200, R200 ;  /* 0x000000c800c87308 */ /* 0x000fe20000000800 */
[C---:B------:R-:W-:Y:S01]  /*14ff0*/  LOP3.LUT R172, R173.reuse, 0xffff, RZ, 0xc0, !PT ;  /* 0x0000ffffadac7812 */ /* 0x040fe200078ec0ff */
[----:B------:R-:W-:Y:S01]  /*15000*/  FMUL.FTZ R16, R164, R148 ;  /* 0x00000094a4107220 */ /* 0x000fe20000410000 */
[----:B------:R-:W-:Y:S01]  /*15010*/  PRMT R175, R4, 0x5410, R175 ;  /* 0x0000541004af7816 */ /* 0x000fe200000000af */
[----:B------:R-:W-:Y:S01]  /*15020*/  FMUL.FTZ R84, R164, R84 ;  /* 0x00000054a4547220 */ /* 0x000fe20000410000 */
[----:B------:R-:W-:Y:S01]  /*15030*/  LOP3.LUT R6, R6, 0xff, RZ, 0xc0, !PT ;  /* 0x000000ff06067812 */ /* 0x000fe200078ec0ff */
[C---:B------:R-:W-:Y:S01]  /*15040*/  FMUL.FTZ R85, R164.reuse, R85 ;  /* 0x00000055a4557220 */ /* 0x040fe20000410000 */
[----:B------:R-:W-:Y:S03]  /*15050*/  LOP3.LUT R4, R173, 0xff, RZ, 0xc0, !PT ;  /* 0x000000ffad047812 */ /* 0x000fe600078ec0ff */
[----:B------:R-:W-:Y:S01]  /*15060*/  MUFU.EX2 R199, R199 ;  /* 0x000000c700c77308 */ /* 0x000fe20000000800 */
[----:B------:R-:W-:Y:S01]  /*15070*/  SHF.R.U32.HI R172, RZ, 0x8, R172 ;  /* 0x00000008ffac7819 */ /* 0x000fe200000116ac */
[C---:B------:R-:W-:Y:S01]  /*15080*/  FMUL.FTZ R96, R164.reuse, R96 ;  /* 0x00000060a4607220 */ /* 0x040fe20000410000 */
[----:B------:R-:W-:Y:S01]  /*15090*/  LOP3.LUT R181, R181, R188, R17, 0x96, !PT ;  /* 0x000000bcb5b57212 */ /* 0x000fe200078e9611 */
[C---:B------:R-:W-:Y:S01]  /*150a0*/  FMUL.FTZ R17, R164.reuse, R149 ;  /* 0x00000095a4117220 */ /* 0x040fe20000410000 */
[----:B------:R-:W-:Y:S01]  /*150b0*/  LOP3.LUT R7, R7, 0xff, RZ, 0xc0, !PT ;  /* 0x000000ff07077812 */ /* 0x000fe200078ec0ff */
[----:B------:R-:W-:Y:S01]  /*150c0*/  FMUL.FTZ R97, R164, R97 ;  /* 0x00000061a4617220 */ /* 0x000fe20000410000 */
[----:B------:R-:W-:Y:S03]  /*150d0*/  PRMT R182, R6, 0x5410, R182 ;  /* 0x0000541006b67816 */ /* 0x000fe600000000b6 */
[----:B------:R-:W1:Y:S01]  /*150e0*/  MUFU.EX2 R3, R3 ;  /* 0x0000000300037308 */ /* 0x000e620000000800 */
[----:B------:R-:W-:Y:S01]  /*150f0*/  PRMT R172, R4, 0x5410, R172 ;  /* 0x0000541004ac7816 */ /* 0x000fe200000000ac */
[C---:B------:R-:W-:Y:S01]  /*15100*/  FMUL.FTZ R100, R164.reuse, R100 ;  /* 0x00000064a4647220 */ /* 0x040fe20000410000 */
[----:B------:R-:W-:Y:S01]  /*15110*/  PRMT R6, R173, 0x7632, R6 ;  /* 0x00007632ad067816 */ /* 0x000fe20000000006 */
[C---:B------:R-:W-:Y:S01]  /*15120*/  FMUL.FTZ R101, R164.reuse, R101 ;  /* 0x00000065a4657220 */ /* 0x040fe20000410000 */
[C---:B------:R-:W-:Y:S01]  /*15130*/  PRMT R4, R181.reuse, 0x7632, R4 ;  /* 0x00007632b5047816 */ /* 0x040fe20000000004 */
[C---:B------:R-:W-:Y:S01]  /*15140*/  FMUL.FTZ R112, R164.reuse, R112 ;  /* 0x00000070a4707220 */ /* 0x040fe20000410000 */
[----:B------:R-:W-:Y:S03]  /*15150*/  LOP3.LUT R180, R181, 0xffff, RZ, 0xc0, !PT ;  /* 0x0000ffffb5b47812 */ /* 0x000fe600078ec0ff */
[----:B------:R-:W-:Y:S01]  /*15160*/  MUFU.EX2 R201, R201 ;  /* 0x000000c900c97308 */ /* 0x000fe20000000800 */
[----:B------:R-:W-:Y:S01]  /*15170*/  PRMT R174, R7, 0x5410, R174 ;  /* 0x0000541007ae7816 */ /* 0x000fe200000000ae */
[----:B------:R-:W-:Y:S01]  /*15180*/  FMUL.FTZ R113, R164, R113 ;  /* 0x00000071a4717220 */ /* 0x000fe20000410000 */
[----:B------:R-:W-:Y:S01]  /*15190*/  LOP3.LUT R5, R181, 0xff, RZ, 0xc0, !PT ;  /* 0x000000ffb5057812 */ /* 0x000fe200078ec0ff */
[----:B------:R-:W-:Y:S01]  /*151a0*/  FFMA.FTZ R207, R34, UR4, -R187 ;  /* 0x0000000422cf7c23 */ /* 0x000fe200080108bb */
[----:B------:R-:W-:Y:S01]  /*151b0*/  LOP3.LUT R175, R175, 0xff00ff, RZ, 0xc0, !PT ;  /* 0x00ff00ffafaf7812 */ /* 0x000fe200078ec0ff */
[----:B------:R-:W-:Y:S01]  /*151c0*/  FFMA.FTZ R24, R24, UR4, -R185 ;  /* 0x0000000418187c23 */ /* 0x000fe200080108b9 */
[----:B------:R-:W-:Y:S03]  /*151d0*/  LOP3.LUT R6, R6, 0xff, RZ, 0xc0, !PT ;  /* 0x000000ff06067812 */ /* 0x000fe600078ec0ff */
[----:B------:R-:W-:Y:S01]  /*151e0*/  MUFU.EX2 R202, R202 ;  /* 0x000000ca00ca7308 */ /* 0x000fe20000000800 */
[----:B------:R-:W-:Y:S01]  /*151f0*/  LOP3.LUT R4, R4, 0xff, RZ, 0xc0, !PT ;  /* 0x000000ff04047812 */ /* 0x000fe200078ec0ff */
[C---:B-1----:R-:W-:Y:S01]  /*15200*/  FMUL.FTZ R7, R3.reuse, R163 ;  /* 0x000000a303077220 */ /* 0x042fe20000410000 */
[----:B------:R-:W-:Y:S01]  /*15210*/  SHF.R.U32.HI R173, RZ, 0x18, R173 ;  /* 0x00000018ffad7819 */ /* 0x000fe200000116ad */
[C---:B------:R-:W-:Y:S01]  /*15220*/  FMUL.FTZ R18, R3.reuse, R150 ;  /* 0x0000009603127220 */ /* 0x040fe20000410000 */
[----:B------:R-:W-:Y:S01]  /*15230*/  SHF.R.U32.HI R180, RZ, 0x8, R180 ;  /* 0x00000008ffb47819 */ /* 0x000fe200000116b4 */
[C---:B------:R-:W-:Y:S01]  /*15240*/  FMUL.FTZ R19, R3.reuse, R151 ;  /* 0x0000009703137220 */ /* 0x040fe20000410000 */
[----:B------:R-:W-:Y:S03]  /*15250*/  SHF.R.U32.HI R181, RZ, 0x18, R181 ;  /* 0x00000018ffb57819 */ /* 0x000fe600000116b5 */
[----:B------:R-:W-:Y:S01]  /*15260*/  MUFU.EX2 R203, R203 ;  /* 0x000000cb00cb7308 */ /* 0x000fe20000000800 */
[--C-:B------:R-:W-:Y:S01]  /*15270*/  HSET2.LE.AND R174, R174, R251.reuse, PT ;  /* 0x000000fbaeae7233 */ /* 0x100fe20003803000 */
[C---:B------:R-:W-:Y:S01]  /*15280*/  FMUL.FTZ R38, R3.reuse, R38 ;  /* 0x0000002603267220 */ /* 0x040fe20000410000 */
[--C-:B------:R-:W-:Y:S01]  /*15290*/  HSET2.LE.AND R175, R175, R251.reuse, PT ;  /* 0x000000fbafaf7233 */ /* 0x100fe20003803000 */
[C---:B------:R-:W-:Y:S01]  /*152a0*/  FMUL.FTZ R39, R3.reuse, R39 ;  /* 0x0000002703277220 */ /* 0x040fe20000410000 */
[--C-:B------:R-:W-:Y:S01]  /*152b0*/  HSET2.LE.AND R172, R172, R251.reuse, PT ;  /* 0x000000fbacac7233 */ /* 0x100fe20003803000 */
[----:B------:R-:W-:Y:S01]  /*152c0*/  FMUL.FTZ R34, R3, R146 ;  /* 0x0000009203227220 */ /* 0x000fe20000410000 */
[----:B------:R-:W-:Y:S03]  /*152d0*/  PRMT R173, R6, 0x5410, R173 ;  /* 0x0000541006ad7816 */ /* 0x000fe600000000ad */
[----:B------:R-:W-:Y:S01]  /*152e0*/  MUFU.EX2 R204, R204 ;  /* 0x000000cc00cc7308 */ /* 0x000fe20000000800 */
[----:B------:R-:W-:Y:S01]  /*152f0*/  PRMT R180, R5, 0x5410, R180 ;  /* 0x0000541005b47816 */ /* 0x000fe200000000b4 */
[C---:B------:R-:W-:Y:S01]  /*15300*/  FMUL.FTZ R50, R3.reuse, R50 ;  /* 0x0000003203327220 */ /* 0x040fe20000410000 */
[----:B------:R-:W-:Y:S01]  /*15310*/  PRMT R181, R4, 0x5410, R181 ;  /* 0x0000541004b57816 */ /* 0x000fe200000000b5 */
[----:B------:R-:W-:Y:S01]  /*15320*/  FMUL.FTZ R51, R3, R51 ;  /* 0x0000003303337220 */ /* 0x000fe20000410000 */
[----:B------:R-:W-:Y:S01]  /*15330*/  F2FP.F16.F32.PACK_AB R6, R171, R170 ;  /* 0x000000aaab06723e */ /* 0x000fe200000000ff */
[----:B------:R-:W-:Y:S01]  /*15340*/  FMUL.FTZ R54, R3, R54 ;  /* 0x0000003603367220 */ /* 0x000fe20000410000 */
[----:B------:R-:W-:Y:S03]  /*15350*/  F2FP.F16.F32.PACK_AB R5, R193, R192 ;  /* 0x000000c0c105723e */ /* 0x000fe600000000ff */
[----:B------:R-:W1:Y:S01]  /*15360*/  MUFU.EX2 R2, R2 ;  /* 0x0000000200027308 */ /* 0x000e620000000800 */
[----:B------:R-:W-:Y:S01]  /*15370*/  F2FP.F16.F32.PACK_AB R4, R195, R194 ;  /* 0x000000c2c304723e */ /* 0x000fe200000000ff */
[C---:B------:R-:W-:Y:S01]  /*15380*/  FMUL.FTZ R55, R3.reuse, R55 ;  /* 0x0000003703377220 */ /* 0x040fe20000410000 */
[----:B------:R-:W-:Y:S01]  /*15390*/  LOP3.LUT R174, R6, R174, RZ, 0xc0, !PT ;  /* 0x000000ae06ae7212 */ /* 0x000fe200078ec0ff */
[----:B------:R-:W-:Y:S01]  /*153a0*/  FMUL.FTZ R66, R3, R66 ;  /* 0x0000004203427220 */ /* 0x000fe20000410000 */
[----:B------:R-:W-:Y:S01]  /*153b0*/  LOP3.LUT R175, R5, R175, RZ, 0xc0, !PT ;  /* 0x000000af05af7212 */ /* 0x000fe200078ec0ff */
[C---:B------:R-:W-:Y:S01]  /*153c0*/  FMUL.FTZ R67, R3.reuse, R67 ;  /* 0x0000004303437220 */ /* 0x040fe20000410000 */
[----:B------:R-:W-:Y:S03]  /*153d0*/  LOP3.LUT R172, R4, R172, RZ, 0xc0, !PT ;  /* 0x000000ac04ac7212 */ /* 0x000fe600078ec0ff */
[----:B------:R-:W2:Y:S01]  /*153e0*/  MUFU.EX2 R0, R0 ;  /* 0x0000000000007308 */ /* 0x000ea20000000800 */
[--C-:B------:R-:W-:Y:S01]  /*153f0*/  HSET2.LE.AND R173, R173, R251.reuse, PT ;  /* 0x000000fbadad7233 */ /* 0x100fe20003803000 */
[C---:B------:R-:W-:Y:S01]  /*15400*/  FMUL.FTZ R70, R3.reuse, R70 ;  /* 0x0000004603467220 */ /* 0x040fe20000410000 */
[--C-:B------:R-:W-:Y:S01]  /*15410*/  HSET2.LE.AND R180, R180, R251.reuse, PT ;  /* 0x000000fbb4b47233 */ /* 0x100fe20003803000 */
[C---:B------:R-:W-:Y:S01]  /*15420*/  FMUL.FTZ R71, R3.reuse, R71 ;  /* 0x0000004703477220 */ /* 0x040fe20000410000 */
[--C-:B------:R-:W-:Y:S01]  /*15430*/  HSET2.LE.AND R181, R181, R251.reuse, PT ;  /* 0x000000fbb5b57233 */ /* 0x100fe20003803000 */
[C---:B------:R-:W-:Y:S01]  /*15440*/  FMUL.FTZ R82, R3.reuse, R82 ;  /* 0x0000005203527220 */ /* 0x040fe20000410000 */
[----:B------:R-:W-:Y:S01]  /*15450*/  F2FP.F16.F32.PACK_AB R6, R196, R169 ;  /* 0x000000a9c406723e */ /* 0x000fe200000000ff */
[----:B------:R-:W-:Y:S01]  /*15460*/  FMUL.FTZ R83, R3, R83 ;  /* 0x0000005303537220 */ /* 0x000fe20000410000 */
[----:B------:R-:W-:Y:S01]  /*15470*/  F2FP.F16.F32.PACK_AB R5, R198, R197 ;  /* 0x000000c5c605723e */ /* 0x000fe200000000ff */
[C---:B-1----:R-:W-:Y:S01]  /*15480*/  FMUL.FTZ R12, R2.reuse, R152 ;  /* 0x00000098020c7220 */ /* 0x042fe20000410000 */
[----:B------:R-:W-:Y:S01]  /*15490*/  F2FP.F16.F32.PACK_AB R4, R199, R200 ;  /* 0x000000c8c704723e */ /* 0x000fe200000000ff */
[----:B------:R-:W-:Y:S01]  /*154a0*/  FMUL.FTZ R13, R2, R153 ;  /* 0x00000099020d7220 */ /* 0x000fe20000410000 */
[----:B------:R-:W-:Y:S01]  /*154b0*/  LOP3.LUT R173, R6, R173, RZ, 0xc0, !PT ;  /* 0x000000ad06ad7212 */ /* 0x000fe200078ec0ff */
[----:B------:R-:W-:Y:S01]  /*154c0*/  FMUL.FTZ R6, R3, R162 ;  /* 0x000000a203067220 */ /* 0x000fe20000410000 */
[----:B------:R-:W-:Y:S01]  /*154d0*/  LOP3.LUT R180, R5, R180, RZ, 0xc0, !PT ;  /* 0x000000b405b47212 */ /* 0x000fe200078ec0ff */
[----:B------:R-:W-:Y:S01]  /*154e0*/  FMUL.FTZ R5, R164, R161 ;  /* 0x000000a1a4057220 */ /* 0x000fe20000410000 */
[----:B------:R-:W-:Y:S01]  /*154f0*/  LOP3.LUT R181, R4, R181, RZ, 0xc0, !PT ;  /* 0x000000b504b57212 */ /* 0x000fe200078ec0ff */
[----:B------:R-:W-:Y:S01]  /*15500*/  FMUL.FTZ R4, R164, R160 ;  /* 0x000000a0a4047220 */ /* 0x000fe20000410000 */
[--C-:B------:R-:W-:Y:S01]  /*15510*/  HSET2.LE.AND R182, R182, R251.reuse, PT ;  /* 0x000000fbb6b67233 */ /* 0x100fe20003803000 */
[----:B------:R-:W1:Y:S01]  /*15520*/  LDSM.16.MT88.4 R160, [R216+0xa000] ;  /* 0x00a00000d8a0783b */ /* 0x000e620000004200 */
[----:B------:R-:W-:Y:S01]  /*15530*/  F2FP.F16.F32.PACK_AB R9, R202, R201 ;  /* 0x000000c9ca09723e */ /* 0x000fe200000000ff */
[----:B--2---:R-:W-:Y:S01]  /*15540*/  FMUL.FTZ R14, R0, R154 ;  /* 0x0000009a000e7220 */ /* 0x004fe20000410000 */
[----:B------:R-:W-:Y:S01]  /*15550*/  F2FP.F16.F32.PACK_AB R8, R204, R203 ;  /* 0x000000cbcc08723e */ /* 0x000fe200000000ff */
[----:B------:R-:W-:Y:S01]  /*15560*/  FMUL.FTZ R15, R0, R155 ;  /* 0x0000009b000f7220 */ /* 0x000fe20000410000 */
[-C--:B------:R-:W-:Y:S01]  /*15570*/  HMMA.16816.F32 R4, R172, R176.reuse, R4 ;  /* 0x000000b0ac04723c */ /* 0x080fe20000001804 */
[----:B------:R-:W-:Y:S04]  /*15580*/  MUFU.EX2 R207, R207 ;  /* 0x000000cf00cf7308 */ /* 0x000fe80000000800 */
[----:B------:R-:W-:Y:S01]  /*15590*/  LOP3.LUT R182, R9, R182, RZ, 0xc0, !PT ;  /* 0x000000b609b67212 */ /* 0x000fe200078ec0ff */
[----:B------:R-:W-:Y:S01]  /*155a0*/  FMUL.FTZ R9, R2, R157 ;  /* 0x0000009d02097220 */ /* 0x000fe20000410000 */
[----:B------:R-:W-:Y:S01]  /*155b0*/  LOP3.LUT R183, R8, R183, RZ, 0xc0, !PT ;  /* 0x000000b708b77212 */ /* 0x000fe200078ec0ff */
[----:B------:R-:W-:Y:S01]  /*155c0*/  FMUL.FTZ R8, R2, R156 ;  /* 0x0000009c02087220 */ /* 0x000fe20000410000 */
[C---:B------:R-:W-:Y:S01]  /*155d0*/  FMUL.FTZ R10, R0.reuse, R158 ;  /* 0x0000009e000a7220 */ /* 0x040fe20000410000 */
[----:B------:R-:W-:Y:S01]  /*155e0*/  FMUL.FTZ R11, R0, R159 ;  /* 0x0000009f000b7220 */ /* 0x000fe20000410000 */
[----:B------:R-:W-:Y:S01]  /*155f0*/  IADD3 R156, PT, PT, R220, 0xa040, RZ ;  /* 0x0000a040dc9c7810 */ /* 0x000fe20007ffe0ff */
[C---:B------:R-:W-:Y:S01]  /*15600*/  FMUL.FTZ R40, R2.reuse, R40 ;  /* 0x0000002802287220 */ /* 0x040fe20000410000 */
[----:B------:R-:W-:Y:S01]  /*15610*/  @P0 IADD3 R156, PT, PT, R233, -0x40, RZ ;  /* 0xffffffc0e99c0810 */ /* 0x000fe20007ffe0ff */
[----:B------:R-:W-:Y:S01]  /*15620*/  FMUL.FTZ R41, R2, R41 ;  /* 0x0000002902297220 */ /* 0x000fe20000410000 */
[C---:B------:R-:W-:Y:S01]  /*15630*/  FMUL.FTZ R42, R0.reuse, R42 ;  /* 0x0000002a002a7220 */ /* 0x040fe20000410000 */
[----:B------:R-:W-:Y:S01]  /*15640*/  FMUL.FTZ R43, R0, R43 ;  /* 0x0000002b002b7220 */ /* 0x000fe20000410000 */
[C---:B------:R-:W-:Y:S01]  /*15650*/  HMMA.16816.F32 R8, R180.reuse, R176, R8 ;  /* 0x000000b0b408723c */ /* 0x040fe20000001808 */
[----:B------:R-:W2:Y:S01]  /*15660*/  LDSM.16.MT88.4 R148, [R156] ;  /* 0x000000009c94783b */ /* 0x000ea20000004200 */
[----:B------:R-:W-:Y:S02]  /*15670*/  MOV R157, UR30 ;  /* 0x0000001e009d7c02 */ /* 0x000fe40008000f00 */
[----:B------:R-:W-:Y:S01]  /*15680*/  IADD3 R188, PT, PT, R212, R156, RZ ;  /* 0x0000009cd4bc7210 */ /* 0x000fe20007ffe0ff */
[C---:B------:R-:W-:Y:S01]  /*15690*/  FMUL.FTZ R44, R2.reuse, R44 ;  /* 0x0000002c022c7220 */ /* 0x040fe20000410000 */
[----:B------:R-:W-:Y:S01]  /*156a0*/  FMUL.FTZ R45, R2, R45 ;  /* 0x0000002d022d7220 */ /* 0x000fe20000410000 */
[C---:B------:R-:W-:Y:S01]  /*156b0*/  FMUL.FTZ R46, R0.reuse, R46 ;  /* 0x0000002e002e7220 */ /* 0x040fe20000410000 */
[-C--:B------:R-:W-:Y:S01]  /*156c0*/  HMMA.16816.F32 R12, R180, R178.reuse, R12 ;  /* 0x000000b2b40c723c */ /* 0x080fe2000000180c */
[----:B------:R-:W3:Y:S02]  /*156d0*/  LDSM.16.MT88.4 R152, [R188] ;  /* 0x00000000bc98783b */ /* 0x000ee40000004200 */
[----:B------:R-:W-:Y:S01]  /*156e0*/  FMUL.FTZ R47, R0, R47 ;  /* 0x0000002f002f7220 */ /* 0x000fe20000410000 */
[C---:B------:R-:W-:Y:S01]  /*156f0*/  FMUL.FTZ R56, R2.reuse, R56 ;  /* 0x0000003802387220 */ /* 0x040fe20000410000 */
[----:B------:R-:W-:Y:S01]  /*15700*/  FMUL.FTZ R57, R2, R57 ;  /* 0x0000003902397220 */ /* 0x000fe20000410000 */
[C---:B------:R-:W-:Y:S01]  /*15710*/  FMUL.FTZ R58, R0.reuse, R58 ;  /* 0x0000003a003a7220 */ /* 0x040fe20000410000 */
[----:B------:R-:W-:Y:S01]  /*15720*/  FMUL.FTZ R59, R0, R59 ;  /* 0x0000003b003b7220 */ /* 0x000fe20000410000 */
[C---:B------:R-:W-:Y:S04]  /*15730*/  HMMA.16816.F32 R16, R172.reuse, R178, R16 ;  /* 0x000000b2ac10723c */ /* 0x040fe80000001810 */
[C---:B------:R-:W-:Y:S01]  /*15740*/  FMUL.FTZ R60, R2.reuse, R60 ;  /* 0x0000003c023c7220 */ /* 0x040fe20000410000 */
[----:B------:R-:W-:Y:S01]  /*15750*/  FMUL.FTZ R61, R2, R61 ;  /* 0x0000003d023d7220 */ /* 0x000fe20000410000 */
[C---:B------:R-:W-:Y:S01]  /*15760*/  FMUL.FTZ R62, R0.reuse, R62 ;  /* 0x0000003e003e7220 */ /* 0x040fe20000410000 */
[----:B------:R-:W-:Y:S01]  /*15770*/  FMUL.FTZ R63, R0, R63 ;  /* 0x0000003f003f7220 */ /* 0x000fe20000410000 */
[-C--:B-1----:R-:W-:Y:S03]  /*15780*/  HMMA.16816.F32 R36, R172, R160.reuse, R36 ;  /* 0x000000a0ac24723c */ /* 0x082fe60000001824 */
[C---:B------:R-:W-:Y:S01]  /*15790*/  FMUL.FTZ R72, R2.reuse, R72 ;  /* 0x0000004802487220 */ /* 0x040fe20000410000 */
[----:B------:R-:W-:Y:S01]  /*157a0*/  FMUL.FTZ R73, R2, R73 ;  /* 0x0000004902497220 */ /* 0x000fe20000410000 */
[C---:B------:R-:W-:Y:S01]  /*157b0*/  FMUL.FTZ R74, R0.reuse, R74 ;  /* 0x0000004a004a7220 */ /* 0x040fe20000410000 */
[----:B------:R-:W-:Y:S01]  /*157c0*/  FMUL.FTZ R75, R0, R75 ;  /* 0x0000004b004b7220 */ /* 0x000fe20000410000 */
[C---:B------:R-:W-:Y:S01]  /*157d0*/  FMUL.FTZ R76, R2.reuse, R76 ;  /* 0x0000004c024c7220 */ /* 0x040fe20000410000 */
[C---:B------:R-:W-:Y:S04]  /*157e0*/  HMMA.16816.F32 R40, R180.reuse, R160, R40 ;  /* 0x000000a0b428723c */ /* 0x040fe80000001828 */
[----:B------:R-:W-:Y:S01]  /*157f0*/  FMUL.FTZ R77, R2, R77 ;  /* 0x0000004d024d7220 */ /* 0x000fe20000410000 */
[C---:B------:R-:W-:Y:S01]  /*15800*/  FMUL.FTZ R78, R0.reuse, R78 ;  /* 0x0000004e004e7220 */ /* 0x040fe20000410000 */
[----:B------:R-:W-:Y:S01]  /*15810*/  FMUL.FTZ R79, R0, R79 ;  /* 0x0000004f004f7220 */ /* 0x000fe20000410000 */
[C---:B------:R-:W-:Y:S01]  /*15820*/  FMUL.FTZ R86, R3.reuse, R86 ;  /* 0x0000005603567220 */ /* 0x040fe20000410000 */
[-C--:B------:R-:W-:Y:S03]  /*15830*/  HMMA.16816.F32 R44, R180, R162.reuse, R44 ;  /* 0x000000a2b42c723c */ /* 0x080fe6000000182c */
[C---:B------:R-:W-:Y:S01]  /*15840*/  FMUL.FTZ R87, R3.reuse, R87 ;  /* 0x0000005703577220 */ /* 0x040fe20000410000 */
        /* <DEDUP_REMOVED lines=9> */
[-C--:B--2---:R-:W-:Y:S03]  /*158e0*/  HMMA.16816.F32 R52, R172, R148.reuse, R52 ;  /* 0x00000094ac34723c */ /* 0x084fe60000001834 */
[C---:B------:R-:W-:Y:S01]  /*158f0*/  FMUL.FTZ R98, R3.reuse, R98 ;  /* 0x0000006203627220 */ /* 0x040fe20000410000 */
[C---:B------:R-:W-:Y:S01]  /*15900*/  FMUL.FTZ R99, R3.reuse, R99 ;  /* 0x0000006303637220 */ /* 0x040fe20000410000 */
[C---:B------:R-:W-:Y:S01]  /*15910*/  FMUL.FTZ R102, R3.reuse, R102 ;  /* 0x0000006603667220 */ /* 0x040fe20000410000 */
[C---:B------:R-:W-:Y:S01]  /*15920*/  FMUL.FTZ R103, R3.reuse, R103 ;  /* 0x0000006703677220 */ /* 0x040fe20000410000 */
[C---:B------:R-:W-:Y:S01]  /*15930*/  FMUL.FTZ R104, R2.reuse, R104 ;  /* 0x0000006802687220 */ /* 0x040fe20000410000 */
[C---:B------:R-:W-:Y:S04]  /*15940*/  HMMA.16816.F32 R56, R180.reuse, R148, R56 ;  /* 0x00000094b438723c */ /* 0x040fe80000001838 */
[----:B------:R-:W-:Y:S01]  /*15950*/  FMUL.FTZ R105, R2, R105 ;  /* 0x0000006902697220 */ /* 0x000fe20000410000 */
[C---:B------:R-:W-:Y:S01]  /*15960*/  FMUL.FTZ R106, R0.reuse, R106 ;  /* 0x0000006a006a7220 */ /* 0x040fe20000410000 */
[----:B------:R-:W-:Y:S01]  /*15970*/  FMUL.FTZ R107, R0, R107 ;  /* 0x0000006b006b7220 */ /* 0x000fe20000410000 */
[C---:B------:R-:W-:Y:S01]  /*15980*/  FMUL.FTZ R108, R2.reuse, R108 ;  /* 0x0000006c026c7220 */ /* 0x040fe20000410000 */
[-C--:B------:R-:W-:Y:S03]  /*15990*/  HMMA.16816.F32 R60, R180, R150.reuse, R60 ;  /* 0x00000096b43c723c */ /* 0x080fe6000000183c */
[----:B------:R-:W-:Y:S01]  /*159a0*/  FMUL.FTZ R109, R2, R109 ;  /* 0x0000006d026d7220 */ /* 0x000fe20000410000 */
[C---:B------:R-:W-:Y:S01]  /*159b0*/  FMUL.FTZ R110, R0.reuse, R110 ;  /* 0x0000006e006e7220 */ /* 0x040fe20000410000 */
[----:B------:R-:W-:Y:S01]  /*159c0*/  FMUL.FTZ R111, R0, R111 ;  /* 0x0000006f006f7220 */ /* 0x000fe20000410000 */
[C---:B------:R-:W-:Y:S01]  /*159d0*/  FMUL.FTZ R114, R3.reuse, R114 ;  /* 0x0000007203727220 */ /* 0x040fe20000410000 */
[----:B------:R-:W-:Y:S01]  /*159e0*/  FMUL.FTZ R115, R3, R115 ;  /* 0x0000007303737220 */ /* 0x000fe20000410000 */
[C---:B------:R-:W-:Y:S01]  /*159f0*/  HMMA.16816.F32 R64, R172.reuse, R150, R64 ;  /* 0x00000096ac40723c */ /* 0x040fe20000001840 */
[----:B------:R-:W1:Y:S03]  /*15a00*/  LDSM.16.MT88.4 R148, [R220+0xb000] ;  /* 0x00b00000dc94783b */ /* 0x000e660000004200 */
[C---:B------:R-:W-:Y:S01]  /*15a10*/  FMUL.FTZ R116, R2.reuse, R116 ;  /* 0x0000007402747220 */ /* 0x040fe20000410000 */
[----:B------:R-:W-:Y:S01]  /*15a20*/  FMUL.FTZ R117, R2, R117 ;  /* 0x0000007502757220 */ /* 0x000fe20000410000 */
[C---:B------:R-:W-:Y:S01]  /*15a30*/  FMUL.FTZ R118, R0.reuse, R118 ;  /* 0x0000007600767220 */ /* 0x040fe20000410000 */
[----:B------:R-:W-:Y:S01]  /*15a40*/  FMUL.FTZ R119, R0, R119 ;  /* 0x0000007700777220 */ /* 0x000fe20000410000 */
[-C--:B---3--:R-:W-:Y:S03]  /*15a50*/  HMMA.16816.F32 R68, R172, R152.reuse, R68 ;  /* 0x00000098ac44723c */ /* 0x088fe60000001844 */
[----:B------:R-:W-:Y:S01]  /*15a60*/  FFMA.FTZ R25, R25, UR4, -R185 ;  /* 0x0000000419197c23 */ /* 0x000fe200080108b9 */
[----:B------:R-:W-:Y:S01]  /*15a70*/  FFMA.FTZ R209, R20, UR4, -R186 ;  /* 0x0000000414d17c23 */ /* 0x000fe200080108ba */
[----:B------:R-:W-:Y:S01]  /*15a80*/  FFMA.FTZ R211, R22, UR4, -R187 ;  /* 0x0000000416d37c23 */ /* 0x000fe200080108bb */
[----:B------:R-:W-:Y:S01]  /*15a90*/  FMUL.FTZ R20, R2, R140 ;  /* 0x0000008c02147220 */ /* 0x000fe20000410000 */
[----:B------:R-:W-:Y:S01]  /*15aa0*/  FMUL.FTZ R22, R0, R142 ;  /* 0x0000008e00167220 */ /* 0x000fe20000410000 */
[C---:B------:R-:W-:Y:S01]  /*15ab0*/  HMMA.16816.F32 R72, R180.reuse, R152, R72 ;  /* 0x00000098b448723c */ /* 0x040fe20000001848 */
[----:B------:R2:W-:Y:S03]  /*15ac0*/  MUFU.EX2 R163, R25 ;  /* 0x0000001900a37308 */ /* 0x0005e60000000800 */
[C---:B------:R-:W-:Y:S01]  /*15ad0*/  FMUL.FTZ R120, R164.reuse, R120 ;  /* 0x00000078a4787220 */ /* 0x040fe20000410000 */
[----:B------:R-:W-:Y:S01]  /*15ae0*/  FMUL.FTZ R121, R164, R121 ;  /* 0x00000079a4797220 */ /* 0x000fe20000410000 */
[C---:B------:R-:W-:Y:S01]  /*15af0*/  FMUL.FTZ R122, R3.reuse, R122 ;  /* 0x0000007a037a7220 */ /* 0x040fe20000410000 */
[----:B------:R-:W-:Y:S01]  /*15b00*/  FMUL.FTZ R123, R3, R123 ;  /* 0x0000007b037b7220 */ /* 0x000fe20000410000 */
[-C--:B------:R-:W-:Y:S03]  /*15b10*/  HMMA.16816.F32 R76, R180, R154.reuse, R76 ;  /* 0x0000009ab44c723c */ /* 0x080fe6000000184c */
[----:B------:R-:W-:Y:S01]  /*15b20*/  MUFU.EX2 R209, R209 ;  /* 0x000000d100d17308 */ /* 0x000fe20000000800 */
[--C-:B------:R-:W-:Y:S01]  /*15b30*/  FFMA.FTZ R28, R28, UR4, -R185.reuse ;  /* 0x000000041c1c7c23 */ /* 0x100fe200080108b9 */
[----:B------:R-:W-:Y:S01]  /*15b40*/  FFMA.FTZ R185, R29, UR4, -R185 ;  /* 0x000000041db97c23 */ /* 0x000fe200080108b9 */
[----:B------:R-:W-:Y:S01]  /*15b50*/  FFMA.FTZ R30, R30, UR4, -R184 ;  /* 0x000000041e1e7c23 */ /* 0x000fe200080108b8 */
[C---:B------:R-:W-:Y:S01]  /*15b60*/  FMUL.FTZ R124, R2.reuse, R124 ;  /* 0x0000007c027c7220 */ /* 0x040fe20000410000 */
[----:B------:R-:W-:Y:S01]  /*15b70*/  FMUL.FTZ R125, R2, R125 ;  /* 0x0000007d027d7220 */ /* 0x000fe20000410000 */
[C---:B------:R-:W-:Y:S01]  /*15b80*/  HMMA.16816.F32 R80, R172.reuse, R154, R80 ;  /* 0x0000009aac50723c */ /* 0x040fe20000001850 */
[----:B------:R-:W3:Y:S03]  /*15b90*/  LDSM.16.MT88.4 R152, [R216+0xb000] ;  /* 0x00b00000d898783b */ /* 0x000ee60000004200 */
[----:B------:R-:W-:Y:S01]  /*15ba0*/  MUFU.EX2 R211, R211 ;  /* 0x000000d300d37308 */ /* 0x000fe20000000800 */
[----:B--2---:R-:W-:Y:S01]  /*15bb0*/  FMUL.FTZ R25, R164, R137 ;  /* 0x00000089a4197220 */ /* 0x004fe20000410000 */
[C---:B------:R-:W-:Y:S01]  /*15bc0*/  FMUL.FTZ R126, R0.reuse, R126 ;  /* 0x0000007e007e7220 */ /* 0x040fe20000410000 */
[----:B------:R-:W-:Y:S01]  /*15bd0*/  FMUL.FTZ R127, R0, R127 ;  /* 0x0000007f007f7220 */ /* 0x000fe20000410000 */
[C---:B------:R-:W-:Y:S01]  /*15be0*/  FMUL.FTZ R128, R2.reuse, R128 ;  /* 0x0000008002807220 */ /* 0x040fe20000410000 */
[----:B------:R-:W-:Y:S01]  /*15bf0*/  FMUL.FTZ R129, R2, R129 ;  /* 0x0000008102817220 */ /* 0x000fe20000410000 */
[-C--:B-1----:R-:W-:Y:S03]  /*15c00*/  HMMA.16816.F32 R84, R172, R148.reuse, R84 ;  /* 0x00000094ac54723c */ /* 0x082fe60000001854 */
[C---:B------:R-:W-:Y:S01]  /*15c10*/  FMUL.FTZ R130, R0.reuse, R130 ;  /* 0x0000008200827220 */ /* 0x040fe20000410000 */
[----:B------:R-:W-:Y:S01]  /*15c20*/  FMUL.FTZ R131, R0, R131 ;  /* 0x0000008300837220 */ /* 0x000fe20000410000 */
[----:B------:R-:W-:Y:S01]  /*15c30*/  IADD3 R157, PT, PT, R157, 0x1715609d, RZ ;  /* 0x1715609d9d9d7810 */ /* 0x000fe20007ffe0ff */
[----:B------:R-:W-:Y:S01]  /*15c40*/  FFMA.FTZ R194, R164, R232, R194 ;  /* 0x000000e8a4c27223 */ /* 0x000fe200000100c2 */
[----:B------:R-:W-:Y:S01]  /*15c50*/  FFMA.FTZ R169, R3, R231, R169 ;  /* 0x000000e703a97223 */ /* 0x000fe200000100a9 */
[C---:B------:R-:W-:Y:S04]  /*15c60*/  HMMA.16816.F32 R88, R180.reuse, R148, R88 ;  /* 0x00000094b458723c */ /* 0x040fe80000001858 */
[C---:B------:R-:W-:Y:S01]  /*15c70*/  LOP3.LUT R160, R157.reuse, R210, R189, 0x96, !PT ;  /* 0x000000d29da07212 */ /* 0x040fe200078e96bd */
[----:B------:R-:W-:Y:S01]  /*15c80*/  FFMA.FTZ R197, R2, R230, R197 ;  /* 0x000000e602c57223 */ /* 0x000fe200000100c5 */
[----:B------:R-:W-:Y:S01]  /*15c90*/  MUFU.EX2 R189, R185 ;  /* 0x000000b900bd7308 */ /* 0x000fe20000000800 */
[----:B------:R-:W-:Y:S01]  /*15ca0*/  LOP3.LUT R176, R157, R208, R205, 0x96, !PT ;  /* 0x000000d09db07212 */ /* 0x000fe200078e96cd */
[-C--:B------:R-:W-:Y:S03]  /*15cb0*/  HMMA.16816.F32 R92, R180, R150.reuse, R92 ;  /* 0x00000096b45c723c */ /* 0x080fe6000000185c */
[----:B------:R-:W-:Y:S01]  /*15cc0*/  FFMA.FTZ R205, R32, UR4, -R186 ;  /* 0x0000000420cd7c23 */ /* 0x000fe200080108ba */
[----:B------:R-:W-:Y:S04]  /*15cd0*/  IMAD.WIDE.U32 R160, R160, -0x2daee0ad, RZ ;  /* 0xd2511f53a0a07825 */ /* 0x000fe800078e00ff */
[----:B------:R-:W-:Y:S01]  /*15ce0*/  FFMA.FTZ R208, R35, UR4, -R187 ;  /* 0x0000000423d07c23 */ /* 0x000fe200080108bb */
[----:B------:R-:W-:Y:S01]  /*15cf0*/  FMUL.FTZ R35, R3, R147 ;  /* 0x0000009303237220 */ /* 0x000fe20000410000 */
[C---:B------:R-:W-:Y:S01]  /*15d00*/  HMMA.16816.F32 R96, R172.reuse, R150, R96 ;  /* 0x00000096ac60723c */ /* 0x040fe20000001860 */
[----:B------:R-:W1:Y:S01]  /*15d10*/  LDSM.16.MT88.4 R148, [R156+0x1000] ;  /* 0x001000009c94783b */ /* 0x000e620000004200 */
[----:B------:R-:W-:Y:S02]  /*15d20*/  MUFU.EX2 R205, R205 ;  /* 0x000000cd00cd7308 */ /* 0x000fe40000000800 */
[----:B------:R-:W-:Y:S01]  /*15d30*/  LOP3.LUT R190, R190, UR6, R161, 0x96, !PT ;  /* 0x00000006bebe7c12 */ /* 0x000fe2000f8e96a1 */
[----:B------:R-:W-:Y:S01]  /*15d40*/  FFMA.FTZ R187, R23, UR4, -R187 ;  /* 0x0000000417bb7c23 */ /* 0x000fe200080108bb */
[----:B------:R-:W-:Y:S01]  /*15d50*/  PRMT R32, R160, 0x7772, RZ ;  /* 0x00007772a0207816 */ /* 0x000fe200000000ff */
[----:B------:R-:W-:Y:S01]  /*15d60*/  FMUL.FTZ R23, R0, R143 ;  /* 0x0000008f00177220 */ /* 0x000fe20000410000 */
[-C--:B---3--:R-:W-:Y:S04]  /*15d70*/  HMMA.16816.F32 R100, R172, R152.reuse, R100 ;  /* 0x00000098ac64723c */ /* 0x088fe80000001864 */
[----:B------:R-:W-:Y:S01]  /*15d80*/  MUFU.EX2 R252, R187 ;  /* 0x000000bb00fc7308 */ /* 0x000fe20000000800 */
[----:B------:R-:W-:Y:S01]  /*15d90*/  LOP3.LUT R143, R190, 0xffff, RZ, 0xc0, !PT ;  /* 0x0000ffffbe8f7812 */ /* 0x000fe200078ec0ff */
[----:B------:R-:W-:Y:S01]  /*15da0*/  IMAD.WIDE.U32 R176, R176, -0x2daee0ad, RZ ;  /* 0xd2511f53b0b07825 */ /* 0x000fe200078e00ff */
[----:B------:R-:W-:Y:S02]  /*15db0*/  PRMT R142, R190, 0x7632, R142 ;  /* 0x00007632be8e7816 */ /* 0x000fe4000000008e */
[----:B------:R-:W-:Y:S01]  /*15dc0*/  SHF.R.U32.HI R137, RZ, 0x8, R143 ;  /* 0x00000008ff897819 */ /* 0x000fe2000001168f */
[C---:B------:R-:W-:Y:S04]  /*15dd0*/  HMMA.16816.F32 R104, R180.reuse, R152, R104 ;  /* 0x00000098b468723c */ /* 0x040fe80000001868 */
[----:B------:R-:W-:Y:S01]  /*15de0*/  MUFU.EX2 R208, R208 ;  /* 0x000000d000d07308 */ /* 0x000fe20000000800 */
[----:B------:R-:W-:Y:S01]  /*15df0*/  LOP3.LUT R158, R206, UR6, R177, 0x96, !PT ;  /* 0x00000006ce9e7c12 */ /* 0x000fe2000f8e96b1 */
[--C-:B------:R-:W-:Y:S01]  /*15e00*/  FFMA.FTZ R206, R33, UR4, -R186.reuse ;  /* 0x0000000421ce7c23 */ /* 0x100fe200080108ba */
[----:B------:R-:W-:Y:S01]  /*15e10*/  FMUL.FTZ R33, R164, R145 ;  /* 0x00000091a4217220 */ /* 0x000fe20000410000 */
[----:B------:R-:W-:Y:S01]  /*15e20*/  FFMA.FTZ R186, R21, UR4, -R186 ;  /* 0x0000000415ba7c23 */ /* 0x000fe200080108ba */
[-C--:B------:R-:W-:Y:S03]  /*15e30*/  HMMA.16816.F32 R108, R180, R154.reuse, R108 ;  /* 0x0000009ab46c723c */ /* 0x080fe6000000186c */
[----:B------:R-:W-:Y:S02]  /*15e40*/  PRMT R152, R160, 0x7773, RZ ;  /* 0x00007773a0987816 */ /* 0x000fe400000000ff */
[----:B------:R-:W-:Y:S01]  /*15e50*/  MUFU.EX2 R210, R186 ;  /* 0x000000ba00d27308 */ /* 0x000fe20000000800 */
[----:B------:R-:W-:Y:S01]  /*15e60*/  FMUL.FTZ R21, R2, R141 ;  /* 0x0000008d02157220 */ /* 0x000fe20000410000 */
[----:B------:R-:W-:Y:S01]  /*15e70*/  FFMA.FTZ R141, R26, UR4, -R184 ;  /* 0x000000041a8d7c23 */ /* 0x000fe200080108b8 */
[----:B------:R-:W-:Y:S01]  /*15e80*/  PRMT R152, R32, 0x5410, R152 ;  /* 0x0000541020987816 */ /* 0x000fe20000000098 */
[C---:B------:R-:W-:Y:S04]  /*15e90*/  HMMA.16816.F32 R112, R172.reuse, R154, R112 ;  /* 0x0000009aac70723c */ /* 0x040fe80000001870 */
[----:B------:R-:W-:Y:S01]  /*15ea0*/  FMUL.FTZ R32, R164, R144 ;  /* 0x00000090a4207220 */ /* 0x000fe20000410000 */
[----:B------:R-:W-:Y:S01]  /*15eb0*/  FMUL.FTZ R26, R3, R138 ;  /* 0x0000008a031a7220 */ /* 0x000fe20000410000 */
[----:B------:R-:W2:Y:S01]  /*15ec0*/  LDSM.16.MT88.4 R144, [R188+0x1000] ;  /* 0x00100000bc90783b */ /* 0x000ea20000004200 */
[----:B------:R-:W-:Y:S01]  /*15ed0*/  MUFU.EX2 R191, R141 ;  /* 0x0000008d00bf7308 */ /* 0x000fe20000000800 */
[----:B------:R-:W-:Y:S01]  /*15ee0*/  LOP3.LUT R155, R190, 0xff, RZ, 0xc0, !PT ;  /* 0x000000ffbe9b7812 */ /* 0x000fe200078ec0ff */
[----:B------:R-:W-:Y:S01]  /*15ef0*/  FFMA.FTZ R200, R0, R229, R200 ;  /* 0x000000e500c87223 */ /* 0x000fe200000100c8 */
[----:B------:R-:W-:Y:S01]  /*15f00*/  SHF.R.U32.HI R154, RZ, 0x18, R190 ;  /* 0x00000018ff9a7819 */ /* 0x000fe200000116be */
[-C--:B-1----:R-:W-:Y:S03]  /*15f10*/  HMMA.16816.F32 R32, R172, R148.reuse, R32 ;  /* 0x00000094ac20723c */ /* 0x082fe60000001820 */
[----:B------:R-:W-:Y:S03]  /*15f20*/  MOV R161, R160 ;  /* 0x000000a000a17202 */ /* 0x000fe60000000f00 */
[----:B------:R-:W1:Y:S01]  /*15f30*/  MUFU.EX2 R206, R206 ;  /* 0x000000ce00ce7308 */ /* 0x000e620000000800 */
[----:B------:R-:W-:Y:S01]  /*15f40*/  PRMT R153, R160, 0x7771, RZ ;  /* 0x00007771a0997816 */ /* 0x000fe200000000ff */
[----:B------:R-:W-:Y:S01]  /*15f50*/  FADD.FTZ R194, R195, R194 ;  /* 0x000000c2c3c27221 */ /* 0x000fe20000010000 */
[----:B------:R-:W-:Y:S01]  /*15f60*/  PRMT R155, R155, 0x5410, R137 ;  /* 0x000054109b9b7816 */ /* 0x000fe20000000089 */
[C---:B------:R-:W-:Y:S06]  /*15f70*/  HMMA.16816.F32 R116, R180.reuse, R148, R116 ;  /* 0x00000094b474723c */ /* 0x040fec0000001874 */
[----:B------:R3:W4:Y:S01]  /*15f80*/  MUFU.EX2 R160, R24 ;  /* 0x0000001800a07308 */ /* 0x0007220000000800 */
[----:B------:R-:W-:Y:S01]  /*15f90*/  PRMT R149, R158, 0x7632, R149 ;  /* 0x000076329e957816 */ /* 0x000fe20000000095 */
[----:B------:R-:W-:Y:S01]  /*15fa0*/  FADD.FTZ R169, R196, R169 ;  /* 0x000000a9c4a97221 */ /* 0x000fe20000010000 */
[----:B------:R-:W-:Y:S01]  /*15fb0*/  LOP3.LUT R148, R158, 0xffff, RZ, 0xc0, !PT ;  /* 0x0000ffff9e947812 */ /* 0x000fe200078ec0ff */
[-C--:B------:R-:W-:Y:S03]  /*15fc0*/  HMMA.16816.F32 R20, R180, R150.reuse, R20 ;  /* 0x00000096b414723c */ /* 0x080fe60000001814 */
[----:B------:R-:W-:Y:S01]  /*15fd0*/  PRMT R157, R176, 0x7773, RZ ;  /* 0x00007773b09d7816 */ /* 0x000fe200000000ff */
[----:B------:R-:W-:Y:S01]  /*15fe0*/  FADD.FTZ R197, R198, R197 ;  /* 0x000000c5c6c57221 */ /* 0x000fe20000010000 */
[----:B------:R-:W-:Y:S01]  /*15ff0*/  PRMT R162, R176, 0x7772, RZ ;  /* 0x00007772b0a27816 */ /* 0x000fe200000000ff */
[----:B------:R-:W-:Y:S01]  /*16000*/  FADD.FTZ R200, R199, R200 ;  /* 0x000000c8c7c87221 */ /* 0x000fe20000010000 */
[----:B------:R-:W-:Y:S01]  /*16010*/  LOP3.LUT R140, R149, 0xff, RZ, 0xc0, !PT ;  /* 0x000000ff958c7812 */ /* 0x000fe200078ec0ff */
[C---:B------:R-:W-:Y:S04]  /*16020*/  HMMA.16816.F32 R120, R172.reuse, R150, R120 ;  /* 0x00000096ac78723c */ /* 0x040fe80000001878 */
[----:B------:R-:W-:Y:S01]  /*16030*/  SHF.R.U32.HI R177, RZ, 0x18, R158 ;  /* 0x00000018ffb17819 */ /* 0x000fe2000001169e */
[----:B---3--:R-:W-:Y:S01]  /*16040*/  FMUL.FTZ R24, R164, R136 ;  /* 0x00000088a4187220 */ /* 0x008fe20000410000 */
[----:B------:R-:W-:Y:S01]  /*16050*/  PRMT R157, R162, 0x5410, R157 ;  /* 0x00005410a29d7816 */ /* 0x000fe2000000009d */
[----:B------:R-:W-:Y:S01]  /*16060*/  FADD.FTZ R194, R170, R194 ;  /* 0x000000c2aac27221 */ /* 0x000fe20000010000 */
[----:B------:R-:W-:Y:S01]  /*16070*/  PRMT R177, R140, 0x5410, R177 ;  /* 0x000054108cb17816 */ /* 0x000fe200000000b1 */
[--C-:B------:R-:W-:Y:S01]  /*16080*/  FFMA.FTZ R140, R27, UR4, -R184.reuse ;  /* 0x000000041b8c7c23 */ /* 0x100fe200080108b8 */
[----:B------:R-:W-:Y:S01]  /*16090*/  MOV R159, R176 ;  /* 0x000000b0009f7202 */ /* 0x000fe20000000f00 */
[----:B------:R-:W-:Y:S01]  /*160a0*/  FMUL.FTZ R27, R3, R139 ;  /* 0x0000008b031b7220 */ /* 0x000fe20000410000 */
[----:B------:R-:W-:Y:S01]  /*160b0*/  PRMT R178, R176, 0x7771, RZ ;  /* 0x00007771b0b27816 */ /* 0x000fe200000000ff */
[----:B------:R-:W-:Y:S01]  /*160c0*/  FFMA.FTZ R184, R31, UR4, -R184 ;  /* 0x000000041fb87c23 */ /* 0x000fe200080108b8 */
[----:B------:R-:W-:Y:S01]  /*160d0*/  LOP3.LUT R176, R158, 0xff, RZ, 0xc0, !PT ;  /* 0x000000ff9eb07812 */ /* 0x000fe200078ec0ff */
[----:B------:R-:W-:Y:S01]  /*160e0*/  FMUL.FTZ R31, R3, R135 ;  /* 0x00000087031f7220 */ /* 0x000fe20000410000 */
[----:B------:R-:W-:Y:S01]  /*160f0*/  LOP3.LUT R157, R157, 0xff00ff, RZ, 0xc0, !PT ;  /* 0x00ff00ff9d9d7812 */ /* 0x000fe200078ec0ff */
[----:B------:R3:W-:Y:S01]  /*16100*/  MUFU.EX2 R158, R28 ;  /* 0x0000001c009e7308 */ /* 0x0007e20000000800 */
[-C--:B--2---:R-:W-:Y:S03]  /*16110*/  HMMA.16816.F32 R24, R172, R144.reuse, R24 ;  /* 0x00000090ac18723c */ /* 0x084fe60000001818 */
[--C-:B------:R-:W-:Y:S01]  /*16120*/  HSET2.LE.AND R179, R157, R251.reuse, PT ;  /* 0x000000fb9db37233 */ /* 0x100fe20003803000 */
[----:B------:R-:W-:Y:S01]  /*16130*/  FADD.FTZ R169, R192, R169 ;  /* 0x000000a9c0a97221 */ /* 0x000fe20000010000 */
[----:B------:R-:W-:Y:S01]  /*16140*/  LOP3.LUT R159, R159, 0xff, RZ, 0xc0, !PT ;  /* 0x000000ff9f9f7812 */ /* 0x000fe200078ec0ff */
[----:B------:R-:W-:Y:S03]  /*16150*/  FADD.FTZ R197, R201, R197 ;  /* 0x000000c5c9c57221 */ /* 0x000fe60000010000 */
[----:B------:R2:W-:Y:S01]  /*16160*/  MUFU.EX2 R157, R30 ;  /* 0x0000001e009d7308 */ /* 0x0005e20000000800 */
[C---:B------:R-:W-:Y:S04]  /*16170*/  HMMA.16816.F32 R124, R180.reuse, R144, R124 ;  /* 0x00000090b47c723c */ /* 0x040fe8000000187c */
[----:B------:R-:W-:Y:S01]  /*16180*/  PRMT R178, R159, 0x5410, R178 ;  /* 0x000054109fb27816 */ /* 0x000fe200000000b2 */
[----:B------:R-:W-:Y:S01]  /*16190*/  FADD.FTZ R200, R203, R200 ;  /* 0x000000c8cbc87221 */ /* 0x000fe20000010000 */
[----:B-1----:R-:W-:Y:S03]  /*161a0*/  F2FP.F16.F32.PACK_AB R29, R206, R205 ;  /* 0x000000cdce1d723e */ /* 0x002fe600000000ff */
[----:B------:R1:W5:Y:S01]  /*161b0*/  MUFU.EX2 R159, R140 ;  /* 0x0000008c009f7308 */ /* 0x0003620000000800 */
[-C--:B------:R-:W-:Y:S01]  /*161c0*/  HMMA.16816.F32 R128, R180, R146.reuse, R128 ;  /* 0x00000092b480723c */ /* 0x080fe20000001880 */
[----:B------:R-:W-:Y:S02]  /*161d0*/  LDSM.16.MT88.4 R180, [R188+0x800] ;  /* 0x00080000bcb4783b */ /* 0x000fe40000004200 */
[--C-:B------:R-:W-:Y:S01]  /*161e0*/  HSET2.LE.AND R178, R178, R251.reuse, PT ;  /* 0x000000fbb2b27233 */ /* 0x100fe20003803000 */
[----:B------:R-:W-:Y:S01]  /*161f0*/  FADD.FTZ R194, R171, R194 ;  /* 0x000000c2abc27221 */ /* 0x000fe20000010000 */
[----:B---3--:R-:W-:Y:S01]  /*16200*/  F2FP.F16.F32.PACK_AB R28, R208, R207 ;  /* 0x000000cfd01c723e */ /* 0x008fe200000000ff */
[----:B------:R-:W-:Y:S01]  /*16210*/  FADD.FTZ R169, R193, R169 ;  /* 0x000000a9c1a97221 */ /* 0x000fe20000010000 */
[----:B------:R-:W-:Y:S01]  /*16220*/  SHF.R.U32.HI R148, RZ, 0x8, R148 ;  /* 0x00000008ff947819 */ /* 0x000fe20000011694 */
[----:B--2---:R-:W-:Y:S01]  /*16230*/  FMUL.FTZ R30, R3, R134 ;  /* 0x00000086031e7220 */ /* 0x004fe20000410000 */
[----:B------:R-:W-:Y:S01]  /*16240*/  LOP3.LUT R178, R29, R178, RZ, 0xc0, !PT ;  /* 0x000000b21db27212 */ /* 0x000fe200078ec0ff */
[----:B------:R-:W-:Y:S01]  /*16250*/  FMUL.FTZ R29, R164, R133 ;  /* 0x00000085a41d7220 */ /* 0x000fe20000410000 */
[----:B------:R-:W-:Y:S01]  /*16260*/  LOP3.LUT R179, R28, R179, RZ, 0xc0, !PT ;  /* 0x000000b31cb37212 */ /* 0x000fe200078ec0ff */
[----:B------:R-:W-:Y:S01]  /*16270*/  FMUL.FTZ R28, R164, R132 ;  /* 0x00000084a41c7220 */ /* 0x000fe20000410000 */
[----:B------:R-:W-:Y:S01]  /*16280*/  PRMT R176, R176, 0x5410, R148 ;  /* 0x00005410b0b07816 */ /* 0x000fe20000000094 */
[----:B------:R2:W3:Y:S01]  /*16290*/  MUFU.EX2 R213, R184 ;  /* 0x000000b800d57308 */ /* 0x0004e20000000800 */
[----:B------:R-:W3:Y:S01]  /*162a0*/  LDSM.16.MT88.4 R148, [R220+0xa800] ;  /* 0x00a80000dc94783b */ /* 0x000ee20000004200 */
[----:B------:R-:W-:Y:S01]  /*162b0*/  LOP3.LUT R136, R142, 0xff, RZ, 0xc0, !PT ;  /* 0x000000ff8e887812 */ /* 0x000fe200078ec0ff */
[----:B------:R-:W-:Y:S01]  /*162c0*/  FADD.FTZ R197, R202, R197 ;  /* 0x000000c5cac57221 */ /* 0x000fe20000010000 */
[----:B------:R-:W-:Y:S01]  /*162d0*/  F2FP.F16.F32.PACK_AB R133, R210, R209 ;  /* 0x000000d1d285723e */ /* 0x000fe200000000ff */
[----:B------:R-:W-:Y:S04]  /*162e0*/  HMMA.16816.F32 R28, R172, R146, R28 ;  /* 0x00000092ac1c723c */ /* 0x000fe8000000181c */
[----:B-1----:R-:W-:Y:S01]  /*162f0*/  LDSM.16.MT88.4 R140, [R156+0x800] ;  /* 0x000800009c8c783b */ /* 0x002fe20000004200 */
[--C-:B------:R-:W-:Y:S01]  /*16300*/  HSET2.LE.AND R177, R177, R251.reuse, PT ;  /* 0x000000fbb1b17233 */ /* 0x100fe20003803000 */
[----:B------:R-:W-:Y:S01]  /*16310*/  FADD.FTZ R200, R204, R200 ;  /* 0x000000c8ccc87221 */ /* 0x000fe20000010000 */
[----:B------:R-:W-:Y:S01]  /*16320*/  F2FP.F16.F32.PACK_AB R132, R252, R211 ;  /* 0x000000d3fc84723e */ /* 0x000fe200000000ff */
[----:B------:R-:W-:Y:S01]  /*16330*/  FADD.FTZ R194, R209, R194 ;  /* 0x000000c2d1c27221 */ /* 0x000fe20000010000 */
[--C-:B------:R-:W-:Y:S01]  /*16340*/  HSET2.LE.AND R176, R176, R251.reuse, PT ;  /* 0x000000fbb0b07233 */ /* 0x100fe20003803000 */
[----:B------:R-:W-:Y:S01]  /*16350*/  FADD.FTZ R169, R211, R169 ;  /* 0x000000a9d3a97221 */ /* 0x000fe20000010000 */
[----:B------:R-:W-:Y:S01]  /*16360*/  PRMT R154, R136, 0x5410, R154 ;  /* 0x00005410889a7816 */ /* 0x000fe2000000009a */
[----:B------:R1:W-:Y:S01]  /*16370*/  LDSM.16.MT88.4 R172, [R156+0x1800] ;  /* 0x001800009cac783b */ /* 0x0003e20000004200 */
[----:B------:R-:W-:Y:S01]  /*16380*/  LOP3.LUT R177, R132, R177, RZ, 0xc0, !PT ;  /* 0x000000b184b17212 */ /* 0x000fe200078ec0ff */
[----:B------:R-:W-:Y:S01]  /*16390*/  FADD.FTZ R194, R210, R194 ;  /* 0x000000c2d2c27221 */ /* 0x000fe20000010000 */
[--C-:B------:R-:W-:Y:S01]  /*163a0*/  HSET2.LE.AND R132, R155, R251.reuse, PT ;  /* 0x000000fb9b847233 */ /* 0x100fe20003803000 */
[----:B------:R-:W-:Y:S01]  /*163b0*/  FADD.FTZ R169, R252, R169 ;  /* 0x000000a9fca97221 */ /* 0x000fe20000010000 */
[----:B------:R-:W-:Y:S01]  /*163c0*/  LOP3.LUT R161, R161, 0xff, RZ, 0xc0, !PT ;  /* 0x000000ffa1a17812 */ /* 0x000fe200078ec0ff */
[----:B------:R-:W-:Y:S01]  /*163d0*/  FADD.FTZ R194, R205, R194 ;  /* 0x000000c2cdc27221 */ /* 0x000fe20000010000 */
[----:B----4-:R-:W-:Y:S01]  /*163e0*/  MOV R155, R160 ;  /* 0x000000a0009b7202 */ /* 0x010fe20000000f00 */
[----:B------:R-:W4:Y:S01]  /*163f0*/  LDSM.16.MT88.4 R136, [R216+0xa800] ;  /* 0x00a80000d888783b */ /* 0x000f220000004200 */
[----:B------:R-:W-:Y:S01]  /*16400*/  LOP3.LUT R176, R133, R176, RZ, 0xc0, !PT ;  /* 0x000000b085b07212 */ /* 0x000fe200078ec0ff */
[----:B------:R-:W-:Y:S01]  /*16410*/  FADD.FTZ R169, R207, R169 ;  /* 0x000000a9cfa97221 */ /* 0x000fe20000010000 */
[--C-:B------:R-:W-:Y:S01]  /*16420*/  HSET2.LE.AND R133, R154, R251.reuse, PT ;  /* 0x000000fb9a857233 */ /* 0x100fe20003803000 */
[----:B------:R-:W-:Y:S01]  /*16430*/  FADD.FTZ R232, R206, R194 ;  /* 0x000000c2cee87221 */ /* 0x000fe20000010000 */
[----:B------:R-:W-:Y:S01]  /*16440*/  MOV R154, R191 ;  /* 0x000000bf009a7202 */ /* 0x000fe20000000f00 */
[----:B------:R-:W-:Y:S01]  /*16450*/  FADD.FTZ R231, R208, R169 ;  /* 0x000000a9d0e77221 */ /* 0x000fe20000010000 */
[----:B------:R-:W-:Y:S01]  /*16460*/  PRMT R153, R161, 0x5410, R153 ;  /* 0x00005410a1997816 */ /* 0x000fe20000000099 */
[----:B--2---:R-:W2:Y:S01]  /*16470*/  LDSM.16.MT88.4 R184, [R220+0xb800] ;  /* 0x00b80000dcb8783b */ /* 0x004ea20000004200 */
[----:B------:R-:W-:Y:S02]  /*16480*/  F2FP.F16.F32.PACK_AB R134, R163, R155 ;  /* 0x0000009ba386723e */ /* 0x000fe400000000ff */
[----:B------:R-:W-:Y:S02]  /*16490*/  LOP3.LUT R152, R152, 0xff00ff, RZ, 0xc0, !PT ;  /* 0x00ff00ff98987812 */ /* 0x000fe400078ec0ff */
[----:B-----5:R-:W-:Y:S02]  /*164a0*/  F2FP.F16.F32.PACK_AB R135, R159, R154 ;  /* 0x0000009a9f87723e */ /* 0x020fe400000000ff */
[----:B-1----:R-:W-:Y:S01]  /*164b0*/  MOV R156, R189 ;  /* 0x000000bd009c7202 */ /* 0x002fe20000000f00 */
[----:B------:R-:W1:Y:S01]  /*164c0*/  LDSM.16.MT88.4 R144, [R216+0xb800] ;  /* 0x00b80000d890783b */ /* 0x000e620000004200 */
[----:B------:R-:W-:Y:S02]  /*164d0*/  LOP3.LUT R132, R134, R132, RZ, 0xc0, !PT ;  /* 0x0000008486847212 */ /* 0x000fe400078ec0ff */
[--C-:B------:R-:W-:Y:S02]  /*164e0*/  HSET2.LE.AND R134, R153, R251.reuse, PT ;  /* 0x000000fb99867233 */ /* 0x100fe40003803000 */
[----:B------:R-:W-:Y:S02]  /*164f0*/  F2FP.F16.F32.PACK_AB R153, R156, R158 ;  /* 0x0000009e9c99723e */ /* 0x000fe400000000ff */
[----:B------:R-:W-:Y:S01]  /*16500*/  LOP3.LUT R133, R135, R133, RZ, 0xc0, !PT ;  /* 0x0000008587857212 */ /* 0x000fe200078ec0ff */
[----:B------:R-:W5:Y:S01]  /*16510*/  LDSM.16.MT88.4 R188, [R188+0x1800] ;  /* 0x00180000bcbc783b */ /* 0x000f620000004200 */
[----:B------:R-:W-:Y:S02]  /*16520*/  HSET2.LE.AND R135, R152, R251, PT ;  /* 0x000000fb98877233 */ /* 0x000fe40003803000 */
[----:B---3--:R-:W-:Y:S02]  /*16530*/  F2FP.F16.F32.PACK_AB R152, R213, R157 ;  /* 0x0000009dd598723e */ /* 0x008fe400000000ff */
[----:B------:R-:W-:Y:S02]  /*16540*/  LOP3.LUT R134, R153, R134, RZ, 0xc0, !PT ;  /* 0x0000008699867212 */ /* 0x000fe400078ec0ff */
[----:B------:R-:W-:Y:S02]  /*16550*/  MOV R153, R163 ;  /* 0x000000a300997202 */ /* 0x000fe40000000f00 */
[-C--:B------:R-:W-:Y:S05]  /*16560*/  HMMA.16816.F32 R160, R176, R148.reuse, R4 ;  /* 0x00000094b0a0723c */ /* 0x080fea0000001804 */
[----:B------:R-:W-:Y:S02]  /*16570*/  LOP3.LUT R135, R152, R135, RZ, 0xc0, !PT ;  /* 0x0000008798877212 */ /* 0x000fe400078ec0ff */
[----:B------:R-:W-:Y:S02]  /*16580*/  MOV R6, R156 ;  /* 0x0000009c00067202 */ /* 0x000fe40000000f00 */
[----:B------:R-:W-:Y:S02]  /*16590*/  MOV R5, R157 ;  /* 0x0000009d00057202 */ /* 0x000fe40000000f00 */
[----:B------:R-:W-:Y:S02]  /*165a0*/  MOV R4, R158 ;  /* 0x0000009e00047202 */ /* 0x000fe40000000f00 */
[----:B------:R-:W-:Y:S02]  /*165b0*/  MOV R152, R159 ;  /* 0x0000009f00987202 */ /* 0x000fe40000000f00 */
[C---:B------:R-:W-:Y:S04]  /*165c0*/  HMMA.16816.F32 R156, R132.reuse, R148, R8 ;  /* 0x00000094849c723c */ /* 0x040fe80000001808 */
[----:B------:R-:W-:Y:S02]  /*165d0*/  MOV R11, R152 ;  /* 0x00000098000b7202 */ /* 0x000fe40000000f00 */
[----:B------:R-:W-:Y:S02]  /*165e0*/  MOV R10, R153 ;  /* 0x00000099000a7202 */ /* 0x000fe40000000f00 */
[----:B------:R-:W-:Y:S02]  /*165f0*/  MOV R9, R154 ;  /* 0x0000009a00097202 */ /* 0x000fe40000000f00 */
[----:B------:R-:W-:Y:S02]  /*16600*/  MOV R8, R155 ;  /* 0x0000009b00087202 */ /* 0x000fe40000000f00 */
[-C--:B------:R-:W-:Y:S03]  /*16610*/  HMMA.16816.F32 R152, R132, R150.reuse, R12 ;  /* 0x000000968498723c */ /* 0x080fe6000000180c */
[----:B------:R-:W-:Y:S01]  /*16620*/  FADD.FTZ R197, R8, R197 ;  /* 0x000000c508c57221 */ /* 0x000fe20000010000 */
[----:B------:R-:W-:Y:S01]  /*16630*/  FADD.FTZ R200, R9, R200 ;  /* 0x000000c809c87221 */ /* 0x000fe20000010000 */
[----:B------:R-:W-:Y:S02]  /*16640*/  MOV R7, R213 ;  /* 0x000000d500077202 */ /* 0x000fe40000000f00 */
[----:B------:R-:W-:Y:S01]  /*16650*/  FADD.FTZ R197, R10, R197 ;  /* 0x000000c50ac57221 */ /* 0x000fe20000010000 */
[C---:B------:R-:W-:Y:S04]  /*16660*/  HMMA.16816.F32 R148, R176.reuse, R150, R16 ;  /* 0x00000096b094723c */ /* 0x040fe80000001810 */
[----:B------:R-:W-:Y:S01]  /*16670*/  FADD.FTZ R200, R11, R200 ;  /* 0x000000c80bc87221 */ /* 0x000fe20000010000 */
[----:B------:R-:W-:Y:S01]  /*16680*/  FADD.FTZ R197, R4, R197 ;  /* 0x000000c504c57221 */ /* 0x000fe20000010000 */
[----:B------:R-:W-:Y:S02]  /*16690*/  LOP3.LUT R213, R214, 0x400, RZ, 0xc0, !PT ;  /* 0x00000400d6d57812 */ /* 0x000fe400078ec0ff */
[-C--:B----4-:R-:W-:Y:S03]  /*166a0*/  HMMA.16816.F32 R36, R176, R136.reuse, R36 ;  /* 0x00000088b024723c */ /* 0x090fe60000001824 */
[----:B------:R-:W-:Y:S01]  /*166b0*/  FADD.FTZ R200, R5, R200 ;  /* 0x000000c805c87221 */ /* 0x000fe20000010000 */
[----:B------:R-:W-:Y:S01]  /*166c0*/  FADD.FTZ R230, R6, R197 ;  /* 0x000000c506e67221 */ /* 0x000fe20000010000 */
[----:B------:R-:W-:Y:S02]  /*166d0*/  MOV R0, R165 ;  /* 0x000000a500007202 */ /* 0x000fe40000000f00 */
[----:B------:R-:W-:Y:S01]  /*166e0*/  FADD.FTZ R229, R7, R200 ;  /* 0x000000c807e57221 */ /* 0x000fe20000010000 */
[C---:B------:R-:W-:Y:S04]  /*166f0*/  HMMA.16816.F32 R40, R132.reuse, R136, R40 ;  /* 0x000000888428723c */ /* 0x040fe80000001828 */
[----:B------:R-:W-:Y:S02]  /*16700*/  MOV R2, R166 ;  /* 0x000000a600027202 */ /* 0x000fe40000000f00 */
[----:B------:R-:W-:Y:S02]  /*16710*/  MOV R164, R167 ;  /* 0x000000a700a47202 */ /* 0x000fe40000000f00 */
[-C--:B------:R-:W-:Y:S03]  /*16720*/  HMMA.16816.F32 R44, R132, R138.reuse, R44 ;  /* 0x0000008a842c723c */ /* 0x080fe6000000182c */
[----:B------:R-:W-:Y:S05]  /*16730*/  MOV R3, R168 ;  /* 0x000000a800037202 */ /* 0x000fea0000000f00 */
        /* <DEDUP_REMOVED lines=22> */
[C---:B------:R-:W-:Y:S08]  /*168a0*/  HMMA.16816.F32 R124, R132.reuse, R188, R124 ;  /* 0x000000bc847c723c */ /* 0x040ff0000000187c */
[-C--:B------:R-:W-:Y:S08]  /*168b0*/  HMMA.16816.F32 R128, R132, R190.reuse, R128 ;  /* 0x000000be8480723c */ /* 0x080ff00000001880 */
[----:B------:R-:W-:Y:S01]  /*168c0*/  HMMA.16816.F32 R132, R176, R190, R28 ;  /* 0x000000beb084723c */ /* 0x000fe2000000181c */
[----:B------:R-:W-:Y:S08]  /*168d0*/  @!UPT UIADD3 URZ, UPT, UPT, URZ, URZ, URZ ;  /* 0x000000fffffff290 */ /* 0x000ff0000fffe0ff */
[----:B------:R-:W-:Y:S11]  /*168e0*/  BRA.U UP0, `(.L_x_995) ;  /* 0xffffffd100d07547 */ /* 0x000ff6000b83ffff */
.L_x_994:
[----:B-----5:R-:W1:Y:S01]  /*168f0*/  SHFL.BFLY PT, R2, R231, 0x2, 0x1f ;  /* 0x0c401f00e7027f89 */ /* 0x020e6200000e0000 */
[----:B------:R-:W-:Y:S01]  /*16900*/  SHF.L.U32 R5, R219, 0x4, RZ ;  /* 0x00000004db057819 */ /* 0x000fe200000006ff */
[----:B------:R-:W2:Y:S01]  /*16910*/  LDCU UR4, c[0x0][0x4fc] ;  /* 0x00009f80ff0477ac */ /* 0x000ea20008000800 */
[----:B------:R-:W-:Y:S01]  /*16920*/  MOV R10, 0x10 ;  /* 0x00000010000a7802 */ /* 0x000fe20000000f00 */
[----:B------:R-:W3:Y:S01]  /*16930*/  SHFL.BFLY PT, R0, R232, 0x2, 0x1f ;  /* 0x0c401f00e8007f89 */ /* 0x000ee200000e0000 */
[----:B------:R-:W-:Y:S01]  /*16940*/  LOP3.LUT R5, R5, 0x1c0, RZ, 0xc0, !PT ;  /* 0x000001c005057812 */ /* 0x000fe200078ec0ff */
[----:B------:R-:W-:Y:S01]  /*16950*/  UISETP.NE.AND UP3, UPT, UR19, -0x1, UPT ;  /* 0xffffffff1300788c */ /* 0x000fe2000bf65270 */
[----:B------:R-:W-:Y:S01]  /*16960*/  SEL R10, R10, 0xfffffff0, !P0 ;  /* 0xfffffff00a0a7807 */ /* 0x000fe20004000000 */
[----:B------:R-:W4:Y:S01]  /*16970*/  SHFL.BFLY PT, R3, R230, 0x2, 0x1f ;  /* 0x0c401f00e6037f89 */ /* 0x000f2200000e0000 */
[----:B------:R-:W-:Y:S01]  /*16980*/  LOP3.LUT P0, RZ, R219, 0x8, RZ, 0xc0, !PT ;  /* 0x00000008dbff7812 */ /* 0x000fe2000780c0ff */
[----:B------:R-:W2:Y:S01]  /*16990*/  S2UR UR12, SR_CTAID.Y ;  /* 0x00000000000c79c3 */ /* 0x000ea20000002600 */
[----:B------:R-:W3:Y:S02]  /*169a0*/  LDCU.U8 UR8, c[0x0][0x549] ;  /* 0x0000a920ff0877ac */ /* 0x000ee40008000000 */
[----:B------:R-:W-:-:S02]  /*169b0*/  SEL R217, R217, 0xffffffe0, !P0 ;  /* 0xffffffe0d9d97807 */ /* 0x000fc40004000000 */
[----:B------:R-:W-:Y:S01]  /*169c0*/  LOP3.LUT P0, RZ, R219, 0x10, RZ, 0xc0, !PT ;  /* 0x00000010dbff7812 */ /* 0x000fe2000780c0ff */
[----:B------:R-:W2:Y:S01]  /*169d0*/  LDCU UR10, c[0x0][0x434] ;  /* 0x00008680ff0a77ac */ /* 0x000ea20008000800 */
[----:B------:R-:W2:Y:S01]  /*169e0*/  @!UP3 LDCU.64 UR6, c[0x0][0x400] ;  /* 0x00008000ff06b7ac */ /* 0x000ea20008000a00 */
[----:B-1----:R-:W-:Y:S01]  /*169f0*/  FADD.FTZ R231, R2, R231 ;  /* 0x000000e702e77221 */ /* 0x002fe20000010000 */
[----:B------:R-:W1:Y:S01]  /*16a00*/  LDCU.U8 UR11, c[0x0][0x548] ;  /* 0x0000a900ff0b77ac */ /* 0x000e620008000000 */
[----:B------:R-:W1:Y:S01]  /*16a10*/  SHFL.BFLY PT, R2, R229, 0x2, 0x1f ;  /* 0x0c401f00e5027f89 */ /* 0x000e6200000e0000 */
[----:B---3--:R-:W-:Y:S01]  /*16a20*/  FADD.FTZ R232, R0, R232 ;  /* 0x000000e800e87221 */ /* 0x008fe20000010000 */
[----:B------:R-:W-:Y:S02]  /*16a30*/  UISETP.NE.AND UP1, UPT, UR8, URZ, UPT ;  /* 0x000000ff0800728c */ /* 0x000fe4000bf25270 */
[----:B------:R-:W3:Y:S01]  /*16a40*/  SHFL.BFLY PT, R4, R231, 0x1, 0x1f ;  /* 0x0c201f00e7047f89 */ /* 0x000ee200000e0000 */
[----:B------:R-:W3:Y:S01]  /*16a50*/  S2UR UR8, SR_CTAID.X ;  /* 0x00000000000879c3 */ /* 0x000ee20000002500 */
[----:B----4-:R-:W-:Y:S01]  /*16a60*/  FADD.FTZ R230, R3, R230 ;  /* 0x000000e603e67221 */ /* 0x010fe20000010000 */
[----:B------:R-:W-:Y:S01]  /*16a70*/  UISETP.NE.AND UP2, UPT, UR19, -0x1, UPT ;  /* 0xffffffff1300788c */ /* 0x000fe2000bf45270 */
[----:B------:R-:W4:Y:S01]  /*16a80*/  SHFL.BFLY PT, R0, R232, 0x1, 0x1f ;  /* 0x0c201f00e8007f89 */ /* 0x000f2200000e0000 */
[----:B------:R-:W4:Y:S03]  /*16a90*/  LDCU UR13, c[0x0][0x434] ;  /* 0x00008680ff0d77ac */ /* 0x000f260008000800 */
[----:B------:R-:W4:Y:S01]  /*16aa0*/  SHFL.BFLY PT, R8, R230, 0x1, 0x1f ;  /* 0x0c201f00e6087f89 */ /* 0x000f2200000e0000 */
[----:B--2---:R-:W-:Y:S01]  /*16ab0*/  @!UP3 UIMAD.WIDE.U32 UR14, UR12, UR6, URZ ;  /* 0x000000060c0eb2a5 */ /* 0x004fe2000f8e00ff */
[----:B------:R-:W2:Y:S01]  /*16ac0*/  S2UR UR6, SR_CTAID.Z ;  /* 0x00000000000679c3 */ /* 0x000ea20000002700 */
[----:B------:R-:W2:Y:S02]  /*16ad0*/  @UP1 LDCU UR9, c[0x0][0x430] ;  /* 0x00008600ff0917ac */ /* 0x000ea40008000800 */
[----:B------:R-:W-:-:S02]  /*16ae0*/  @!UP3 UIMAD UR7, UR12, UR7, UR15 ;  /* 0x000000070c07b2a4 */ /* 0x000fc4000f8e020f */
[----:B-1----:R-:W-:Y:S01]  /*16af0*/  UISETP.NE.AND UP0, UPT, UR11, URZ, !UP1 ;  /* 0x000000ff0b00728c */ /* 0x002fe2000cf05270 */
[----:B------:R-:W-:Y:S01]  /*16b00*/  FADD.FTZ R229, R2, R229 ;  /* 0x000000e502e57221 */ /* 0x000fe20000010000 */
[----:B------:R-:W-:Y:S01]  /*16b10*/  SHF.L.U32 R2, R219, 0x1, RZ ;  /* 0x00000001db027819 */ /* 0x000fe200000006ff */
[----:B---3--:R-:W-:-:S03]  /*16b20*/  FADD.FTZ R4, R231, R4 ;  /* 0x00000004e7047221 */ /* 0x008fc60000010000 */
[----:B------:R-:W1:Y:S01]  /*16b30*/  SHFL.BFLY PT, R7, R229, 0x1, 0x1f ;  /* 0x0c201f00e5077f89 */ /* 0x000e6200000e0000 */
[----:B------:R-:W-:Y:S01]  /*16b40*/  LOP3.LUT R221, R221, 0x6, R2, 0xf8, !PT ;  /* 0x00000006dddd7812 */ /* 0x000fe200078ef802 */
[----:B----4-:R-:W-:Y:S01]  /*16b50*/  FADD.FTZ R0, R232, R0 ;  /* 0x00000000e8007221 */ /* 0x010fe20000010000 */
[----:B------:R-:W-:Y:S01]  /*16b60*/  LOP3.LUT R5, R5, 0x38, R2, 0xf8, !PT ;  /* 0x0000003805057812 */ /* 0x000fe200078ef802 */
[----:B------:R-:W3:Y:S01]  /*16b70*/  MUFU.RCP R6, R4 ;  /* 0x0000000400067308 */ /* 0x000ee20000001000 */
[----:B------:R-:W-:Y:S01]  /*16b80*/  FSETP.NE.FTZ.AND P3, PT, R4, RZ, PT ;  /* 0x000000ff0400720b */ /* 0x000fe20003f75000 */
[----:B------:R-:W-:Y:S01]  /*16b90*/  FADD.FTZ R2, R230, R8 ;  /* 0x00000008e6027221 */ /* 0x000fe20000010000 */
[----:B------:R-:W-:Y:S01]  /*16ba0*/  FSETP.NE.FTZ.AND P4, PT, R0, RZ, PT ;  /* 0x000000ff0000720b */ /* 0x000fe20003f95000 */
[----:B--2---:R-:W-:Y:S01]  /*16bb0*/  @UP1 UIMAD UR13, UR9, UR10, URZ ;  /* 0x0000000a090d12a4 */ /* 0x004fe2000f8e02ff */
[----:B------:R-:W-:Y:S02]  /*16bc0*/  LOP3.LUT R5, R221, R5, RZ, 0xfc, !PT ;  /* 0x00000005dd057212 */ /* 0x000fe400078efcff */
[----:B------:R-:W-:Y:S01]  /*16bd0*/  FSETP.NE.FTZ.AND P2, PT, R2, RZ, PT ;  /* 0x000000ff0200720b */ /* 0x000fe20003f55000 */
[----:B------:R-:W2:Y:S01]  /*16be0*/  MUFU.RCP R3, R0 ;  /* 0x0000000000037308 */ /* 0x000ea20000001000 */
[----:B------:R-:W-:-:S04]  /*16bf0*/  LEA R5, R5, UR5, 0x1 ;  /* 0x0000000505057c11 */ /* 0x000fc8000f8e08ff */
[C---:B------:R-:W-:Y:S02]  /*16c00*/  IADD3 R11, PT, PT, R5.reuse, R217, RZ ;  /* 0x000000d9050b7210 */ /* 0x040fe40007ffe0ff */
[----:B------:R-:W-:Y:S01]  /*16c10*/  IADD3 R13, PT, PT, R5, 0x40, RZ ;  /* 0x00000040050d7810 */ /* 0x000fe20007ffe0ff */
[----:B------:R-:W4:Y:S01]  /*16c20*/  MUFU.RCP R8, R2 ;  /* 0x0000000200087308 */ /* 0x000f220000001000 */
[----:B---3--:R-:W-:Y:S01]  /*16c30*/  FSEL R6, R6, 1, P3 ;  /* 0x3f80000006067808 */ /* 0x008fe20001800000 */
[----:B-1----:R-:W-:Y:S01]  /*16c40*/  FADD.FTZ R7, R229, R7 ;  /* 0x00000007e5077221 */ /* 0x002fe20000010000 */
[----:B------:R-:W-:-:S03]  /*16c50*/  IADD3 R12, PT, PT, R10, R11, RZ ;  /* 0x0000000b0a0c7210 */ /* 0x000fc60007ffe0ff */
[----:B------:R-:W-:Y:S01]  /*16c60*/  FMUL.FTZ R6, R6, UR4 ;  /* 0x0000000406067c20 */ /* 0x000fe20008410000 */
[----:B------:R-:W-:Y:S01]  /*16c70*/  @P0 IADD3 R13, PT, PT, R5, -0x40, RZ ;  /* 0xffffffc0050d0810 */ /* 0x000fe20007ffe0ff */
[----:B------:R-:W1:Y:S01]  /*16c80*/  MUFU.RCP R9, R7 ;  /* 0x0000000700097308 */ /* 0x000e620000001000 */
[----:B------:R-:W-:Y:S01]  /*16c90*/  FSETP.NE.FTZ.AND P1, PT, R7, RZ, PT ;  /* 0x000000ff0700720b */ /* 0x000fe20003f35000 */
[C---:B------:R-:W-:Y:S01]  /*16ca0*/  FMUL.FTZ R162, R6.reuse, R162 ;  /* 0x000000a206a27220 */ /* 0x040fe20000410000 */
[----:B--2---:R-:W-:Y:S01]  /*16cb0*/  FSEL R3, R3, 1, P4 ;  /* 0x3f80000003037808 */ /* 0x004fe20002000000 */
[C---:B------:R-:W-:Y:S01]  /*16cc0*/  FMUL.FTZ R163, R6.reuse, R163 ;  /* 0x000000a306a37220 */ /* 0x040fe20000410000 */
[C---:B------:R-:W-:Y:S01]  /*16cd0*/  FMUL.FTZ R150, R6.reuse, R150 ;  /* 0x0000009606967220 */ /* 0x040fe20000410000 */
[C---:B------:R-:W-:Y:S01]  /*16ce0*/  FMUL.FTZ R151, R6.reuse, R151 ;  /* 0x0000009706977220 */ /* 0x040fe20000410000 */
[----:B------:R-:W-:Y:S01]  /*16cf0*/  FMUL.FTZ R38, R6, R38 ;  /* 0x0000002606267220 */ /* 0x000fe20000410000 */
[----:B------:R-:W-:Y:S01]  /*16d00*/  FMUL.FTZ R3, R3, UR4 ;  /* 0x0000000403037c20 */ /* 0x000fe20008410000 */
[----:B----4-:R-:W-:Y:S01]  /*16d10*/  FSEL R8, R8, 1, P2 ;  /* 0x3f80000008087808 */ /* 0x010fe20001000000 */
[C---:B------:R-:W-:Y:S01]  /*16d20*/  FMUL.FTZ R39, R6.reuse, R39 ;  /* 0x0000002706277220 */ /* 0x040fe20000410000 */
[----:B------:R-:W-:Y:S01]  /*16d30*/  FMUL.FTZ R50, R6, R50 ;  /* 0x0000003206327220 */ /* 0x000fe20000410000 */
[C---:B------:R-:W-:Y:S01]  /*16d40*/  FMUL.FTZ R160, R3.reuse, R160 ;  /* 0x000000a003a07220 */ /* 0x040fe20000410000 */
[C---:B------:R-:W-:Y:S01]  /*16d50*/  FMUL.FTZ R161, R3.reuse, R161 ;  /* 0x000000a103a17220 */ /* 0x040fe20000410000 */
[----:B------:R-:W-:Y:S01]  /*16d60*/  FMUL.FTZ R8, R8, UR4 ;  /* 0x0000000408087c20 */ /* 0x000fe20008410000 */
[C---:B------:R-:W-:Y:S01]  /*16d70*/  FMUL.FTZ R148, R3.reuse, R148 ;  /* 0x0000009403947220 */ /* 0x040fe20000410000 */
[----:B------:R-:W-:Y:S01]  /*16d80*/  FMUL.FTZ R149, R3, R149 ;  /* 0x0000009503957220 */ /* 0x000fe20000410000 */
[----:B-1----:R-:W-:Y:S01]  /*16d90*/  FSEL R9, R9, 1, P1 ;  /* 0x3f80000009097808 */ /* 0x002fe20000800000 */
[C---:B------:R-:W-:Y:S01]  /*16da0*/  FMUL.FTZ R156, R8.reuse, R156 ;  /* 0x0000009c089c7220 */ /* 0x040fe20000410000 */
[C---:B------:R-:W-:Y:S01]  /*16db0*/  FMUL.FTZ R157, R8.reuse, R157 ;  /* 0x0000009d089d7220 */ /* 0x040fe20000410000 */
[C---:B------:R-:W-:Y:S01]  /*16dc0*/  FMUL.FTZ R152, R8.reuse, R152 ;  /* 0x0000009808987220 */ /* 0x040fe20000410000 */
[----:B------:R-:W-:Y:S01]  /*16dd0*/  FMUL.FTZ R153, R8, R153 ;  /* 0x0000009908997220 */ /* 0x000fe20000410000 */
[----:B------:R-:W-:Y:S01]  /*16de0*/  FMUL.FTZ R9, R9, UR4 ;  /* 0x0000000409097c20 */ /* 0x000fe20008410000 */
        /* <DEDUP_REMOVED lines=45> */
[----:B------:R-:W-:Y:S01]  /*170c0*/  F2FP.F16.F32.PACK_AB R150, R151, R150 ;  /* 0x000000969796723e */ /* 0x000fe200000000ff */
[----:B------:R-:W-:Y:S01]  /*170d0*/  FMUL.FTZ R52, R3, R52 ;  /* 0x0000003403347220 */ /* 0x000fe20000410000 */
[----:B------:R-:W-:Y:S01]  /*170e0*/  IADD3 R9, PT, PT, R5, R10, RZ ;  /* 0x0000000a05097210 */ /* 0x000fe20007ffe0ff */
[----:B------:R-:W-:Y:S01]  /*170f0*/  FMUL.FTZ R53, R3, R53 ;  /* 0x0000003503357220 */ /* 0x000fe20000410000 */
        /* <DEDUP_REMOVED lines=11> */
[C---:B------:R-:W-:Y:S01]  /*171b0*/  FMUL.FTZ R56, R8.reuse, R56 ;  /* 0x0000003808387220 */ /* 0x040fe20000410000 */
[----:B------:R-:W-:Y:S01]  /*171c0*/  F2FP.F16.F32.PACK_AB R38, R39, R38 ;  /* 0x000000262726723e */ /* 0x000fe200000000ff */
[C---:B------:R-:W-:Y:S01]  /*171d0*/  FMUL.FTZ R57, R8.reuse, R57 ;  /* 0x0000003908397220 */ /* 0x040fe20000410000 */
[----:B------:R-:W-:Y:S01]  /*171e0*/  F2FP.F16.F32.PACK_AB R48, R49, R48 ;  /* 0x000000303130723e */ /* 0x000fe200000000ff */
[----:B------:R-:W-:Y:S01]  /*171f0*/  STS [R5], R160 ;  /* 0x000000a005007388 */ /* 0x000fe20000000800 */
[----:B------:R-:W-:Y:S01]  /*17200*/  F2FP.F16.F32.PACK_AB R50, R51, R50 ;  /* 0x000000323332723e */ /* 0x000fe200000000ff */
[C---:B------:R-:W-:Y:S01]  /*17210*/  FMUL.FTZ R60, R8.reuse, R60 ;  /* 0x0000003c083c7220 */ /* 0x040fe20000410000 */
[----:B------:R-:W-:Y:S01]  /*17220*/  FMUL.FTZ R61, R8, R61 ;  /* 0x0000003d083d7220 */ /* 0x000fe20000410000 */
[----:B------:R-:W-:Y:S01]  /*17230*/  STS [R5+0x400], R162 ;  /* 0x000400a205007388 */ /* 0x000fe20000000800 */
[----:B------:R-:W-:Y:S01]  /*17240*/  F2FP.F16.F32.PACK_AB R40, R41, R40 ;  /* 0x000000282928723e */ /* 0x000fe200000000ff */
[----:B------:R-:W-:Y:S01]  /*17250*/  FMUL.FTZ R68, R3, R68 ;  /* 0x0000004403447220 */ /* 0x000fe20000410000 */
[----:B------:R-:W-:Y:S01]  /*17260*/  F2FP.F16.F32.PACK_AB R42, R43, R42 ;  /* 0x0000002a2b2a723e */ /* 0x000fe200000000ff */
[----:B------:R-:W-:Y:S01]  /*17270*/  STS [R9], R148 ;  /* 0x0000009409007388 */ /* 0x000fe20000000800 */
[----:B------:R-:W-:Y:S01]  /*17280*/  FMUL.FTZ R69, R3, R69 ;  /* 0x0000004503457220 */ /* 0x000fe20000410000 */
[C---:B------:R-:W-:Y:S01]  /*17290*/  FMUL.FTZ R70, R6.reuse, R70 ;  /* 0x0000004606467220 */ /* 0x040fe20000410000 */
[C---:B------:R-:W-:Y:S01]  /*172a0*/  FMUL.FTZ R71, R6.reuse, R71 ;  /* 0x0000004706477220 */ /* 0x040fe20000410000 */
[----:B------:R-:W-:Y:S01]  /*172b0*/  STS [R9+0x400], R150 ;  /* 0x0004009609007388 */ /* 0x000fe20000000800 */
[----:B------:R-:W-:Y:S01]  /*172c0*/  F2FP.F16.F32.PACK_AB R44, R45, R44 ;  /* 0x0000002c2d2c723e */ /* 0x000fe200000000ff */
[----:B------:R-:W-:Y:S01]  /*172d0*/  FMUL.FTZ R80, R3, R80 ;  /* 0x0000005003507220 */ /* 0x000fe20000410000 */
[----:B------:R-:W-:Y:S01]  /*172e0*/  F2FP.F16.F32.PACK_AB R46, R47, R46 ;  /* 0x0000002e2f2e723e */ /* 0x000fe200000000ff */
[----:B------:R-:W-:Y:S01]  /*172f0*/  STS [R5+0x2000], R156 ;  /* 0x0020009c05007388 */ /* 0x000fe20000000800 */
[----:B------:R-:W-:Y:S01]  /*17300*/  FMUL.FTZ R81, R3, R81 ;  /* 0x0000005103517220 */ /* 0x000fe20000410000 */
[C---:B------:R-:W-:Y:S01]  /*17310*/  FMUL.FTZ R82, R6.reuse, R82 ;  /* 0x0000005206527220 */ /* 0x040fe20000410000 */
[----:B------:R-:W-:Y:S01]  /*17320*/  FMUL.FTZ R83, R6, R83 ;  /* 0x0000005306537220 */ /* 0x000fe20000410000 */
[----:B------:R-:W-:Y:S01]  /*17330*/  STS [R5+0x2400], R158 ;  /* 0x0024009e05007388 */ /* 0x000fe20000000800 */
[----:B------:R-:W-:Y:S01]  /*17340*/  F2FP.F16.F32.PACK_AB R52, R53, R52 ;  /* 0x000000343534723e */ /* 0x000fe200000000ff */
[C---:B------:R-:W-:Y:S01]  /*17350*/  FMUL.FTZ R72, R8.reuse, R72 ;  /* 0x0000004808487220 */ /* 0x040fe20000410000 */
[----:B------:R-:W-:Y:S01]  /*17360*/  F2FP.F16.F32.PACK_AB R54, R55, R54 ;  /* 0x000000363736723e */ /* 0x000fe200000000ff */
[----:B------:R-:W-:Y:S01]  /*17370*/  STS [R9+0x2000], R152 ;  /* 0x0020009809007388 */ /* 0x000fe20000000800 */
[C---:B------:R-:W-:Y:S01]  /*17380*/  FMUL.FTZ R73, R8.reuse, R73 ;  /* 0x0000004908497220 */ /* 0x040fe20000410000 */
[----:B------:R-:W-:Y:S01]  /*17390*/  F2FP.F16.F32.PACK_AB R64, R65, R64 ;  /* 0x000000404140723e */ /* 0x000fe200000000ff */
[C---:B------:R-:W-:Y:S01]  /*173a0*/  FMUL.FTZ R76, R8.reuse, R76 ;  /* 0x0000004c084c7220 */ /* 0x040fe20000410000 */
[----:B------:R-:W-:Y:S01]  /*173b0*/  STS [R9+0x2400], R154 ;  /* 0x0024009a09007388 */ /* 0x000fe20000000800 */
[----:B------:R-:W-:Y:S01]  /*173c0*/  F2FP.F16.F32.PACK_AB R66, R67, R66 ;  /* 0x000000424342723e */ /* 0x000fe200000000ff */
[----:B------:R-:W-:Y:S01]  /*173d0*/  FMUL.FTZ R77, R8, R77 ;  /* 0x0000004d084d7220 */ /* 0x000fe20000410000 */
[-C--:B------:R-:W-:Y:S01]  /*173e0*/  IADD3 R14, PT, PT, R10, R13.reuse, RZ ;  /* 0x0000000d0a0e7210 */ /* 0x080fe20007ffe0ff */
[----:B------:R-:W-:Y:S01]  /*173f0*/  STS [R11], R36 ;  /* 0x000000240b007388 */ /* 0x000fe20000000800 */
[----:B------:R-:W-:Y:S01]  /*17400*/  IADD3 R217, PT, PT, R217, R13, RZ ;  /* 0x0000000dd9d97210 */ /* 0x000fe20007ffe0ff */
[----:B------:R-:W-:Y:S01]  /*17410*/  FMUL.FTZ R84, R3, R84 ;  /* 0x0000005403547220 */ /* 0x000fe20000410000 */
[----:B------:R-:W-:Y:S01]  /*17420*/  F2FP.F16.F32.PACK_AB R56, R57, R56 ;  /* 0x000000383938723e */ /* 0x000fe200000000ff */
[----:B------:R-:W-:Y:S01]  /*17430*/  STS [R11+0x400], R38 ;  /* 0x000400260b007388 */ /* 0x000fe20000000800 */
[----:B------:R-:W-:Y:S01]  /*17440*/  F2FP.F16.F32.PACK_AB R58, R59, R58 ;  /* 0x0000003a3b3a723e */ /* 0x000fe200000000ff */
[----:B------:R-:W-:Y:S01]  /*17450*/  FMUL.FTZ R85, R3, R85 ;  /* 0x0000005503557220 */ /* 0x000fe20000410000 */
[C---:B------:R-:W-:Y:S01]  /*17460*/  FMUL.FTZ R86, R6.reuse, R86 ;  /* 0x0000005606567220 */ /* 0x040fe20000410000 */
[----:B------:R-:W-:Y:S01]  /*17470*/  STS [R12], R48 ;  /* 0x000000300c007388 */ /* 0x000fe20000000800 */
[C---:B------:R-:W-:Y:S01]  /*17480*/  FMUL.FTZ R87, R6.reuse, R87 ;  /* 0x0000005706577220 */ /* 0x040fe20000410000 */
[----:B------:R-:W-:Y:S01]  /*17490*/  F2FP.F16.F32.PACK_AB R60, R61, R60 ;  /* 0x0000003c3d3c723e */ /* 0x000fe200000000ff */
[----:B------:R-:W-:Y:S01]  /*174a0*/  FMUL.FTZ R96, R3, R96 ;  /* 0x0000006003607220 */ /* 0x000fe20000410000 */
[----:B------:R-:W-:Y:S01]  /*174b0*/  STS [R12+0x400], R50 ;  /* 0x000400320c007388 */ /* 0x000fe20000000800 */
[----:B------:R-:W-:Y:S01]  /*174c0*/  F2FP.F16.F32.PACK_AB R62, R63, R62 ;  /* 0x0000003e3f3e723e */ /* 0x000fe200000000ff */
[----:B------:R-:W-:Y:S01]  /*174d0*/  FMUL.FTZ R97, R3, R97 ;  /* 0x0000006103617220 */ /* 0x000fe20000410000 */
[C---:B------:R-:W-:Y:S01]  /*174e0*/  FMUL.FTZ R98, R6.reuse, R98 ;  /* 0x0000006206627220 */ /* 0x040fe20000410000 */
[----:B------:R-:W-:Y:S01]  /*174f0*/  STS [R11+0x2000], R40 ;  /* 0x002000280b007388 */ /* 0x000fe20000000800 */
[----:B------:R-:W-:Y:S01]  /*17500*/  FMUL.FTZ R99, R6, R99 ;  /* 0x0000006306637220 */ /* 0x000fe20000410000 */
[----:B------:R-:W-:Y:S01]  /*17510*/  F2FP.F16.F32.PACK_AB R68, R69, R68 ;  /* 0x000000444544723e */ /* 0x000fe200000000ff */
[C---:B------:R-:W-:Y:S01]  /*17520*/  FMUL.FTZ R88, R8.reuse, R88 ;  /* 0x0000005808587220 */ /* 0x040fe20000410000 */
[----:B------:R-:W-:Y:S01]  /*17530*/  STS [R11+0x2400], R42 ;  /* 0x0024002a0b007388 */ /* 0x000fe20000000800 */
[----:B------:R-:W-:Y:S01]  /*17540*/  F2FP.F16.F32.PACK_AB R70, R71, R70 ;  /* 0x000000464746723e */ /* 0x000fe200000000ff */
[C---:B------:R-:W-:Y:S01]  /*17550*/  FMUL.FTZ R89, R8.reuse, R89 ;  /* 0x0000005908597220 */ /* 0x040fe20000410000 */
[----:B------:R-:W-:Y:S01]  /*17560*/  F2FP.F16.F32.PACK_AB R80, R81, R80 ;  /* 0x000000505150723e */ /* 0x000fe200000000ff */
[----:B------:R-:W-:Y:S01]  /*17570*/  STS [R12+0x2000], R44 ;  /* 0x0020002c0c007388 */ /* 0x000fe20000000800 */
[----:B------:R-:W-:Y:S01]  /*17580*/  F2FP.F16.F32.PACK_AB R82, R83, R82 ;  /* 0x000000525352723e */ /* 0x000fe200000000ff */
[----:B------:R-:W-:Y:S01]  /*17590*/  FMUL.FTZ R92, R8, R92 ;  /* 0x0000005c085c7220 */ /* 0x000fe20000410000 */
[----:B------:R-:W-:Y:S01]  /*175a0*/  IADD3 R10, PT, PT, R10, R217, RZ ;  /* 0x000000d90a0a7210 */ /* 0x000fe20007ffe0ff */
[----:B------:R-:W-:Y:S01]  /*175b0*/  STS [R12+0x2400], R46 ;  /* 0x0024002e0c007388 */ /* 0x000fe20000000800 */
[----:B------:R-:W-:Y:S01]  /*175c0*/  FMUL.FTZ R93, R8, R93 ;  /* 0x0000005d085d7220 */ /* 0x000fe20000410000 */
[----:B------:R-:W-:Y:S01]  /*175d0*/  F2FP.F16.F32.PACK_AB R72, R73, R72 ;  /* 0x000000484948723e */ /* 0x000fe200000000ff */
[----:B------:R-:W-:Y:S01]  /*175e0*/  FMUL.FTZ R100, R3, R100 ;  /* 0x0000006403647220 */ /* 0x000fe20000410000 */
[----:B------:R-:W-:Y:S01]  /*175f0*/  STS [R13], R52 ;  /* 0x000000340d007388 */ /* 0x000fe20000000800 */
[----:B------:R-:W-:Y:S01]  /*17600*/  F2FP.F16.F32.PACK_AB R74, R75, R74 ;  /* 0x0000004a4b4a723e */ /* 0x000fe200000000ff */
[----:B------:R-:W-:Y:S01]  /*17610*/  FMUL.FTZ R101, R3, R101 ;  /* 0x0000006503657220 */ /* 0x000fe20000410000 */
[C---:B------:R-:W-:Y:S01]  /*17620*/  FMUL.FTZ R102, R6.reuse, R102 ;  /* 0x0000006606667220 */ /* 0x040fe20000410000 */
[----:B------:R-:W-:Y:S01]  /*17630*/  STS [R13+0x400], R54 ;  /* 0x000400360d007388 */ /* 0x000fe20000000800 */
[C---:B------:R-:W-:Y:S01]  /*17640*/  FMUL.FTZ R103, R6.reuse, R103 ;  /* 0x0000006706677220 */ /* 0x040fe20000410000 */
[----:B------:R-:W-:Y:S01]  /*17650*/  F2FP.F16.F32.PACK_AB R76, R77, R76 ;  /* 0x0000004c4d4c723e */ /* 0x000fe200000000ff */
[----:B------:R-:W-:Y:S01]  /*17660*/  FMUL.FTZ R112, R3, R112 ;  /* 0x0000007003707220 */ /* 0x000fe20000410000 */
[----:B------:R-:W-:Y:S01]  /*17670*/  STS [R14], R64 ;  /* 0x000000400e007388 */ /* 0x000fe20000000800 */
        /* <DEDUP_REMOVED lines=13> */
[C---:B------:R-:W-:Y:S01]  /*17750*/  FMUL.FTZ R108, R8.reuse, R108 ;  /* 0x0000006c086c7220 */ /* 0x040fe20000410000 */
[----:B------:R-:W-:Y:S01]  /*17760*/  FMUL.FTZ R109, R8, R109 ;  /* 0x0000006d086d7220 */ /* 0x000fe20000410000 */
[----:B------:R-:W-:Y:S01]  /*17770*/  STS [R14+0x2000], R60 ;  /* 0x0020003c0e007388 */ /* 0x000fe20000000800 */
[----:B------:R-:W-:Y:S01]  /*17780*/  F2FP.F16.F32.PACK_AB R88, R89, R88 ;  /* 0x000000585958723e */ /* 0x000fe200000000ff */
[----:B------:R-:W-:Y:S01]  /*17790*/  FMUL.FTZ R144, R3, R144 ;  /* 0x0000009003907220 */ /* 0x000fe20000410000 */
[----:B------:R-:W-:Y:S01]  /*177a0*/  F2FP.F16.F32.PACK_AB R90, R91, R90 ;  /* 0x0000005a5b5a723e */ /* 0x000fe200000000ff */
[----:B------:R-:W-:Y:S01]  /*177b0*/  STS [R14+0x2400], R62 ;  /* 0x0024003e0e007388 */ /* 0x000fe20000000800 */
[----:B------:R-:W-:Y:S01]  /*177c0*/  FMUL.FTZ R145, R3, R145 ;  /* 0x0000009103917220 */ /* 0x000fe20000410000 */
[C---:B------:R-:W-:Y:S01]  /*177d0*/  FMUL.FTZ R146, R6.reuse, R146 ;  /* 0x0000009206927220 */ /* 0x040fe20000410000 */
[C---:B------:R-:W-:Y:S01]  /*177e0*/  FMUL.FTZ R147, R6.reuse, R147 ;  /* 0x0000009306937220 */ /* 0x040fe20000410000 */
[----:B------:R-:W-:Y:S01]  /*177f0*/  STS [R217], R68 ;  /* 0x00000044d9007388 */ /* 0x000fe20000000800 */
[----:B------:R-:W-:Y:S01]  /*17800*/  F2FP.F16.F32.PACK_AB R92, R93, R92 ;  /* 0x0000005c5d5c723e */ /* 0x000fe200000000ff */
[----:B------:R-:W-:Y:S01]  /*17810*/  FMUL.FTZ R120, R3, R120 ;  /* 0x0000007803787220 */ /* 0x000fe20000410000 */
[----:B------:R-:W-:Y:S01]  /*17820*/  F2FP.F16.F32.PACK_AB R94, R95, R94 ;  /* 0x0000005e5f5e723e */ /* 0x000fe200000000ff */
[----:B------:R-:W-:Y:S01]  /*17830*/  STS [R217+0x400], R70 ;  /* 0x00040046d9007388 */ /* 0x000fe20000000800 */
[----:B------:R-:W-:Y:S01]  /*17840*/  FMUL.FTZ R121, R3, R121 ;  /* 0x0000007903797220 */ /* 0x000fe20000410000 */
[C---:B------:R-:W-:Y:S01]  /*17850*/  FMUL.FTZ R122, R6.reuse, R122 ;  /* 0x0000007a067a7220 */ /* 0x040fe20000410000 */
[----:B------:R-:W-:Y:S01]  /*17860*/  FMUL.FTZ R123, R6, R123 ;  /* 0x0000007b067b7220 */ /* 0x000fe20000410000 */
[----:B------:R-:W-:Y:S01]  /*17870*/  STS [R10], R80 ;  /* 0x000000500a007388 */ /* 0x000fe20000000800 */
        /* <DEDUP_REMOVED lines=10> */
[----:B------:R-:W-:Y:S01]  /*17920*/  F2FP.F16.F32.PACK_AB R104, R105, R104 ;  /* 0x000000686968723e */ /* 0x000fe200000000ff */
[----:B------:R-:W-:Y:S01]  /*17930*/  STS [R217+0x2400], R74 ;  /* 0x0024004ad9007388 */ /* 0x000fe20000000800 */
[----:B------:R-:W-:Y:S01]  /*17940*/  F2FP.F16.F32.PACK_AB R106, R107, R106 ;  /* 0x0000006a6b6a723e */ /* 0x000fe200000000ff */
[C---:B------:R-:W-:Y:S01]  /*17950*/  FMUL.FTZ R136, R3.reuse, R136 ;  /* 0x0000008803887220 */ /* 0x040fe20000410000 */
[C---:B------:R-:W-:Y:S01]  /*17960*/  FMUL.FTZ R137, R3.reuse, R137 ;  /* 0x0000008903897220 */ /* 0x040fe20000410000 */
[----:B------:R-:W-:Y:S01]  /*17970*/  STS [R10+0x2000], R76 ;  /* 0x0020004c0a007388 */ /* 0x000fe20000000800 */
[----:B------:R-:W-:Y:S01]  /*17980*/  FMUL.FTZ R132, R3, R132 ;  /* 0x0000008403847220 */ /* 0x000fe20000410000 */
[C---:B------:R-:W-:Y:S01]  /*17990*/  FMUL.FTZ R138, R6.reuse, R138 ;  /* 0x0000008a068a7220 */ /* 0x040fe20000410000 */
[C---:B------:R-:W-:Y:S01]  /*179a0*/  FMUL.FTZ R139, R6.reuse, R139 ;  /* 0x0000008b068b7220 */ /* 0x040fe20000410000 */
[----:B------:R-:W-:Y:S01]  /*179b0*/  STS [R10+0x2400], R78 ;  /* 0x0024004e0a007388 */ /* 0x000fe20000000800 */
[C---:B------:R-:W-:Y:S01]  /*179c0*/  FMUL.FTZ R134, R6.reuse, R134 ;  /* 0x0000008606867220 */ /* 0x040fe20000410000 */
[----:B------:R-:W-:Y:S01]  /*179d0*/  F2FP.F16.F32.PACK_AB R108, R109, R108 ;  /* 0x0000006c6d6c723e */ /* 0x000fe200000000ff */
[----:B------:R-:W-:Y:S01]  /*179e0*/  FMUL.FTZ R3, R3, R133 ;  /* 0x0000008503037220 */ /* 0x000fe20000410000 */
        /* <DEDUP_REMOVED lines=14> */
[----:B------:R-:W1:Y:S01]  /*17ad0*/  @UP3 LDCU.64 UR4, c[0x0][0x408] ;  /* 0x00008100ff0437ac */ /* 0x000e620008000a00 */
[----:B------:R-:W-:Y:S01]  /*17ae0*/  F2FP.F16.F32.PACK_AB R116, R117, R116 ;  /* 0x000000747574723e */ /* 0x000fe200000000ff */
[----:B------:R-:W-:Y:S01]  /*17af0*/  STS [R5+0x6000], R88 ;  /* 0x0060005805007388 */ /* 0x000fe20000000800 */
[----:B------:R-:W-:Y:S01]  /*17b00*/  F2FP.F16.F32.PACK_AB R118, R119, R118 ;  /* 0x000000767776723e */ /* 0x000fe200000000ff */
[----:B------:R-:W2:Y:S01]  /*17b10*/  @P3 MUFU.LG2 R4, R4 ;  /* 0x0000000400043308 */ /* 0x000ea20000000c00 */
        /* <DEDUP_REMOVED lines=11> */
[----:B------:R-:W-:Y:S01]  /*17bd0*/  F2FP.F16.F32.PACK_AB R126, R127, R126 ;  /* 0x0000007e7f7e723e */ /* 0x000fe200000000ff */
[----:B-1----:R-:W-:Y:S01]  /*17be0*/  @UP3 UIMAD.WIDE.U32 UR16, UR19, UR4, URZ ;  /* 0x00000004131032a5 */ /* 0x002fe2000f8e00ff */
[----:B------:R-:W-:Y:S01]  /*17bf0*/  F2FP.F16.F32.PACK_AB R8, R8, R128 ;  /* 0x000000800808723e */ /* 0x000fe200000000ff */
[----:B------:R-:W-:Y:S01]  /*17c00*/  STS [R11+0x4400], R102 ;  /* 0x004400660b007388 */ /* 0x000fe20000000800 */
[----:B------:R-:W-:Y:S01]  /*17c10*/  @UP1 UMOV UR4, 0x1 ;  /* 0x0000000100041882 */ /* 0x000fe20000000000 */
[----:B------:R-:W-:-:S02]  /*17c20*/  @UP3 UIMAD UR7, UR19, UR5, UR17 ;  /* 0x00000005130732a4 */ /* 0x000fc4000f8e0211 */
[----:B------:R-:W-:Y:S01]  /*17c30*/  STS [R12+0x4000], R112 ;  /* 0x004000700c007388 */ /* 0x000fe20000000800 */
[----:B------:R-:W-:Y:S01]  /*17c40*/  @!UP2 UIMAD UR19, UR12, UR10, URZ ;  /* 0x0000000a0c13a2a4 */ /* 0x000fe2000f8e02ff */
[----:B------:R-:W1:Y:S02]  /*17c50*/  @UP1 LDCU UR5, c[0x0][0x430] ;  /* 0x00008600ff0517ac */ /* 0x000e640008000800 */
[----:B------:R-:W-:Y:S01]  /*17c60*/  STS [R12+0x4400], R114 ;  /* 0x004400720c007388 */ /* 0x000fe20000000800 */
[----:B------:R-:W-:-:S03]  /*17c70*/  @UP3 UMOV UR14, UR16 ;  /* 0x00000010000e3c82 */ /* 0x000fc60008000000 */
[----:B------:R-:W-:Y:S01]  /*17c80*/  STS [R11+0x6000], R104 ;  /* 0x006000680b007388 */ /* 0x000fe20000000800 */
[----:B------:R-:W-:-:S03]  /*17c90*/  USHF.R.S32.HI UR9, URZ, 0x1f, UR19 ;  /* 0x0000001fff097899 */ /* 0x000fc60008011413 */
        /* <DEDUP_REMOVED lines=9> */
[----:B---3--:R-:W3:Y:S03]  /*17d30*/  @P4 LDC R12, c[0x0][0x458] ;  /* 0x00011600ff0c4b82 */ /* 0x008ee60000000800 */
[----:B------:R1:W-:Y:S04]  /*17d40*/  STS [R14+0x6000], R140 ;  /* 0x0060008c0e007388 */ /* 0x0003e80000000800 */
[----:B------:R1:W-:Y:S04]  /*17d50*/  STS [R14+0x6400], R142 ;  /* 0x0064008e0e007388 */ /* 0x0003e80000000800 */
[----:B------:R1:W-:Y:S04]  /*17d60*/  STS [R217+0x4000], R136 ;  /* 0x00400088d9007388 */ /* 0x0003e80000000800 */
[----:B------:R1:W-:Y:S04]  /*17d70*/  STS [R217+0x4400], R138 ;  /* 0x0044008ad9007388 */ /* 0x0003e80000000800 */
[----:B------:R1:W-:Y:S04]  /*17d80*/  STS [R10+0x4000], R3 ;  /* 0x004000030a007388 */ /* 0x0003e80000000800 */
[----:B------:R1:W-:Y:S01]  /*17d90*/  STS [R10+0x4400], R6 ;  /* 0x004400060a007388 */ /* 0x0003e20000000800 */
[----:B----4-:R4:W1:Y:S03]  /*17da0*/  @P4 MUFU.LG2 R13, R0 ;  /* 0x00000000000d4308 */ /* 0x0108660000000c00 */
[----:B------:R4:W-:Y:S04]  /*17db0*/  STS [R217+0x6000], R124 ;  /* 0x0060007cd9007388 */ /* 0x0009e80000000800 */
[----:B------:R4:W-:Y:S04]  /*17dc0*/  STS [R217+0x6400], R126 ;  /* 0x0064007ed9007388 */ /* 0x0009e80000000800 */
[----:B------:R4:W-:Y:S04]  /*17dd0*/  STS [R10+0x6000], R8 ;  /* 0x006000080a007388 */ /* 0x0009e80000000800 */
[----:B------:R4:W-:Y:S01]  /*17de0*/  STS [R10+0x6400], R130 ;  /* 0x006400820a007388 */ /* 0x0009e20000000800 */
[----:B--2---:R-:W-:Y:S05]  /*17df0*/  BRA.U UP1, `(.L_x_998) ;  /* 0x0000000101207547 */ /* 0x004fea000b800000 */
[----:B------:R-:W-:Y:S01]  /*17e00*/  UISETP.NE.AND UP1, UPT, UR11, URZ, UPT ;  /* 0x000000ff0b00728c */ /* 0x000fe2000bf25270 */
[----:B-1----:R-:W1:Y:S10]  /*17e10*/  LDCU UR5, c[0x0][0x3e0] ;  /* 0x00007c00ff0577ac */ /* 0x002e740008000800 */
[----:B------:R-:W1:Y:S01]  /*17e20*/  @UP1 LDCU UR4, c[0x0][0x454] ;  /* 0x00008a80ff0417ac */ /* 0x000e620008000800 */
[----:B------:R-:W2:Y:S01]  /*17e30*/  @UP1 LDCU UR13, c[0x0][0x454] ;  /* 0x00008a80ff0d17ac */ /* 0x000ea20008000800 */
[----:B-1----:R-:W-:-:S02]  /*17e40*/  @UP1 UIMAD UR4, UR4, UR5, URZ ;  /* 0x00000005040412a4 */ /* 0x002fc4000f8e02ff */
[----:B------:R-:W-:-:S03]  /*17e50*/  @!UP1 UIMAD UR4, UR10, UR5, URZ ;  /* 0x000000050a0492a4 */ /* 0x000fc6000f8e02ff */
[----:B------:R-:W-:Y:S01]  /*17e60*/  @UP1 UMOV UR5, 0x1 ;  /* 0x0000000100051882 */ /* 0x000fe20000000000 */
[----:B--2---:R-:W-:-:S08]  /*17e70*/  @!UP1 UMOV UR5, 0x1 ;  /* 0x0000000100059882 */ /* 0x004fd00000000000 */
.L_x_998:
[----:B------:R-:W-:Y:S01]  /*17e80*/  BAR.SYNC.DEFER_BLOCKING 0x0 ;  /* 0x0000000000007b1d */ /* 0x000fe20000010000 */
[----:B------:R-:W-:Y:S01]  /*17e90*/  UIMAD UR13, UR6, UR13, URZ ;  /* 0x0000000d060d72a4 */ /* 0x000fe2000f8e02ff */
[----:B------:R-:W-:Y:S01]  /*17ea0*/  LOP3.LUT P0, RZ, R219, 0x3, RZ, 0xc0, !PT ;  /* 0x00000003dbff7812 */ /* 0x000fe2000780c0ff */
[----:B-1----:R-:W-:Y:S01]  /*17eb0*/  UIMAD UR11, UR8, UR5, URZ ;  /* 0x00000005080b72a4 */ /* 0x002fe2000f8e02ff */
[----:B------:R-:W-:Y:S01]  /*17ec0*/  @P4 FMUL.FTZ R13, R13, 0.69314718246459960938 ;  /* 0x3f3172180d0d4820 */ /* 0x000fe20000410000 */
[----:B------:R-:W-:Y:S01]  /*17ed0*/  USEL UR19, UR19, URZ, UP0 ;  /* 0x000000ff13137287 */ /* 0x000fe20008000000 */
[----:B------:R1:W2:Y:S02]  /*17ee0*/  @P2 MUFU.LG2 R6, R2 ;  /* 0x0000000200062308 */ /* 0x0002a40000000c00 */
[----:B------:R-:W5:Y:S01]  /*17ef0*/  @P3 LDC R5, c[0x0][0x458] ;  /* 0x00011600ff053b82 */ /* 0x000f620000000800 */
[----:B------:R-:W-:Y:S01]  /*17f00*/  @!UP0 UIMAD UR13, UR12, UR4, UR13 ;  /* 0x000000040c0d82a4 */ /* 0x000fe2000f8e020d */
[----:B------:R-:W-:Y:S01]  /*17f10*/  @P3 FMUL.FTZ R4, R4, 0.69314718246459960938 ;  /* 0x3f31721804043820 */ /* 0x000fe20000410000 */
[----:B------:R-:W-:Y:S01]  /*17f20*/  USHF.L.U32 UR11, UR11, 0x7, URZ ;  /* 0x000000070b0b7899 */ /* 0x000fe200080006ff */
[----:B------:R-:W-:Y:S01]  /*17f30*/  BSSY.RECONVERGENT B0, `(.L_x_999) ;  /* 0x000003b000007945 */ /* 0x000fe20003800200 */
[----:B------:R-:W-:Y:S01]  /*17f40*/  USEL UR9, UR9, URZ, UP0 ;  /* 0x000000ff09097287 */ /* 0x000fe20008000000 */
[----:B----4-:R-:W-:Y:S01]  /*17f50*/  MOV R0, 0x7f800000 ;  /* 0x7f80000000007802 */ /* 0x010fe20000000f00 */
[----:B------:R-:W4:Y:S01]  /*17f60*/  @P1 MUFU.LG2 R7, R7 ;  /* 0x0000000700071308 */ /* 0x000f220000000c00 */
[----:B------:R-:W5:Y:S01]  /*17f70*/  @P2 LDC R3, c[0x0][0x458] ;  /* 0x00011600ff032b82 */ /* 0x000f620000000800 */
[----:B------:R-:W-:Y:S01]  /*17f80*/  USHF.R.S32.HI UR10, URZ, 0x1f, UR13 ;  /* 0x0000001fff0a7899 */ /* 0x000fe2000801140d */
[----:B------:R-:W-:Y:S01]  /*17f90*/  MOV R16, 0x7f800000 ;  /* 0x7f80000000107802 */ /* 0x000fe20000000f00 */
[----:B------:R-:W-:Y:S01]  /*17fa0*/  USHF.R.S32.HI UR4, URZ, 0x1f, UR11 ;  /* 0x0000001fff047899 */ /* 0x000fe2000801140b */
[----:B------:R-:W-:Y:S01]  /*17fb0*/  MOV R15, 0x7f800000 ;  /* 0x7f800000000f7802 */ /* 0x000fe20000000f00 */
[----:B------:R-:W-:Y:S01]  /*17fc0*/  UIADD3 UR19, UP1, UP0, UR11, UR19, UR13 ;  /* 0x000000130b137290 */ /* 0x000fe2000f83e00d */
[----:B------:R-:W-:Y:S01]  /*17fd0*/  MOV R14, 0x7f800000 ;  /* 0x7f800000000e7802 */ /* 0x000fe20000000f00 */
[----:B---3--:R-:W-:Y:S01]  /*17fe0*/  @P4 FFMA.FTZ R0, R168, R12, R13 ;  /* 0x0000000ca8004223 */ /* 0x008fe2000001000d */
[----:B-1----:R-:W1:Y:S01]  /*17ff0*/  @P1 LDC R2, c[0x0][0x458] ;  /* 0x00011600ff021b82 */ /* 0x002e620000000800 */
[----:B------:R3:W1:Y:S01]  /*18000*/  LDS.128 R8, [R234+0x3800] ;  /* 0x00380000ea087984 */ /* 0x0006620000000c00 */
[----:B--2---:R-:W-:Y:S01]  /*18010*/  @P2 FMUL.FTZ R6, R6, 0.69314718246459960938 ;  /* 0x3f31721806062820 */ /* 0x004fe20000410000 */
[----:B------:R-:W-:Y:S01]  /*18020*/  UIADD3.X UR4, UPT, UPT, UR4, UR9, UR10, UP1, UP0 ;  /* 0x0000000904047290 */ /* 0x000fe20008fe040a */
[----:B----4-:R-:W-:Y:S01]  /*18030*/  @P1 FMUL.FTZ R7, R7, 0.69314718246459960938 ;  /* 0x3f31721807071820 */ /* 0x010fe20000410000 */
[----:B-----5:R-:W-:Y:S01]  /*18040*/  @P3 FFMA.FTZ R16, R167, R5, R4 ;  /* 0x00000005a7103223 */ /* 0x020fe20000010004 */
[----:B------:R-:W-:-:S02]  /*18050*/  @P2 FFMA.FTZ R15, R166, R3, R6 ;  /* 0x00000003a60f2223 */ /* 0x000fc40000010006 */
[----:B-1----:R-:W-:Y:S01]  /*18060*/  @P1 FFMA.FTZ R14, R165, R2, R7 ;  /* 0x00000002a50e1223 */ /* 0x002fe20000010007 */
[----:B---3--:R-:W-:Y:S06]  /*18070*/  @P0 BRA `(.L_x_1000) ;  /* 0x0000000000980947 */ /* 0x008fec0003800000 */
        /* <DEDUP_REMOVED lines=17> */
[----:B------:R-:W-:-:S05]  /*18190*/  @!P3 IMAD R19, R19, UR5, RZ ;  /* 0x000000051313bc24 */ /* 0x000fca000f8e02ff */
[----:B------:R-:W3:Y:S08]  /*181a0*/  @!P4 LDC.64 R4, c[0x0][0x420] ;  /* 0x00010800ff04cb82 */ /* 0x000ef00000000a00 */
[----:B------:R-:W4:Y:S01]  /*181b0*/  @!P3 LDC.64 R2, c[0x0][0x420] ;  /* 0x00010800ff02bb82 */ /* 0x000f220000000a00 */
[----:B-1----:R-:W-:Y:S02]  /*181c0*/  @!P6 LEA R22, P1, R18, R12, 0x2 ;  /* 0x0000000c1216e211 */ /* 0x002fe400078210ff */
[----:B------:R-:W-:-:S02]  /*181d0*/  @!P5 IADD3 R12, P0, PT, R21, UR19, RZ ;  /* 0x00000013150cdc10 */ /* 0x000fc4000ff1e0ff */
[----:B------:R-:W-:Y:S02]  /*181e0*/  @!P6 LEA.HI.X R23, R18, R13, R17, 0x2, P1 ;  /* 0x0000000d1217e211 */ /* 0x000fe400008f1411 */
[----:B------:R-:W-:Y:S02]  /*181f0*/  @!P5 LEA.HI.X.SX32 R21, R21, UR4, 0x1, P0 ;  /* 0x000000041515dc11 */ /* 0x000fe400080f0eff */
[----:B--2---:R-:W-:Y:S01]  /*18200*/  @!P5 LEA R24, P2, R12, R6, 0x2 ;  /* 0x000000060c18d211 */ /* 0x004fe200078410ff */
[----:B------:R1:W-:Y:S01]  /*18210*/  @!P6 STG.E desc[UR26][R22.64], R0 ;  /* 0x000000001600e986 */ /* 0x0003e2000c10191a */
[C---:B------:R-:W-:Y:S02]  /*18220*/  @!P4 IADD3 R6, P1, PT, R20.reuse, UR19, RZ ;  /* 0x000000131406cc10 */ /* 0x040fe4000ff3e0ff */
[----:B------:R-:W-:Y:S02]  /*18230*/  @!P3 IADD3 R13, P0, PT, R19, UR19, RZ ;  /* 0x00000013130dbc10 */ /* 0x000fe4000ff1e0ff */
[----:B------:R-:W-:-:S02]  /*18240*/  @!P4 LEA.HI.X.SX32 R20, R20, UR4, 0x1, P1 ;  /* 0x000000041414cc11 */ /* 0x000fc400088f0eff */
[----:B------:R-:W-:Y:S02]  /*18250*/  @!P3 LEA.HI.X.SX32 R19, R19, UR4, 0x1, P0 ;  /* 0x000000041313bc11 */ /* 0x000fe400080f0eff */
[----:B---3--:R-:W-:Y:S02]  /*18260*/  @!P4 LEA R4, P1, R6, R4, 0x2 ;  /* 0x000000040604c211 */ /* 0x008fe400078210ff */
[----:B------:R-:W-:Y:S02]  /*18270*/  @!P5 LEA.HI.X R25, R12, R7, R21, 0x2, P2 ;  /* 0x000000070c19d211 */ /* 0x000fe400010f1415 */
[----:B------:R-:W-:Y:S02]  /*18280*/  @!P4 LEA.HI.X R5, R6, R5, R20, 0x2, P1 ;  /* 0x000000050605c211 */ /* 0x000fe400008f1414 */
[C---:B----4-:R-:W-:Y:S01]  /*18290*/  @!P3 LEA R2, P0, R13.reuse, R2, 0x2 ;  /* 0x000000020d02b211 */ /* 0x050fe200078010ff */
[----:B------:R1:W-:Y:S03]  /*182a0*/  @!P5 STG.E desc[UR26][R24.64], R16 ;  /* 0x000000101800d986 */ /* 0x0003e6000c10191a */
[----:B------:R-:W-:Y:S01]  /*182b0*/  @!P3 LEA.HI.X R3, R13, R3, R19, 0x2, P0 ;  /* 0x000000030d03b211 */ /* 0x000fe200000f1413 */
[----:B------:R1:W-:Y:S04]  /*182c0*/  @!P4 STG.E desc[UR26][R4.64], R15 ;  /* 0x0000000f0400c986 */ /* 0x0003e8000c10191a */
[----:B------:R1:W-:Y:S04]  /*182d0*/  @!P3 STG.E desc[UR26][R2.64], R14 ;  /* 0x0000000e0200b986 */ /* 0x0003e8000c10191a */
.L_x_1000:
[----:B------:R-:W-:Y:S05]  /*182e0*/  BSYNC.RECONVERGENT B0 ;  /* 0x0000000000007941 */ /* 0x000fea0003800200 */
.L_x_999:
[----:B------:R-:W2:Y:S01]  /*182f0*/  LDCU.64 UR4, c[0x0][0x410] ;  /* 0x00008200ff0477ac */ /* 0x000ea20008000a00 */
[----:B------:R-:W-:Y:S01]  /*18300*/  SHF.R.U32.HI R219, RZ, 0x3, R219 ;  /* 0x00000003ffdb7819 */ /* 0x000fe200000116db */
[----:B-1----:R1:W3:Y:S01]  /*18310*/  LDS.128 R12, [R234] ;  /* 0x00000000ea0c7984 */ /* 0x0022e20000000c00 */
[----:B------:R-:W-:Y:S01]  /*18320*/  IADD3 R4, P1, PT, R218, UR14, RZ ;  /* 0x0000000eda047c10 */ /* 0x000fe2000ff3e0ff */
[----:B------:R-:W-:Y:S01]  /*18330*/  UIMAD.WIDE.U32 UR8, UR8, 0x80, URZ ;  /* 0x00000080080878a5 */ /* 0x000fe2000f8e00ff */
[----:B------:R-:W-:Y:S01]  /*18340*/  BSSY.RECONVERGENT B0, `(.L_x_1001) ;  /* 0x0000024000007945 */ /* 0x000fe20003800200 */
[C---:B------:R-:W-:Y:S02]  /*18350*/  VIADD R2, R219.reuse, 0x20 ;  /* 0x00000020db027836 */ /* 0x040fe40000000000 */
[----:B------:R-:W-:Y:S01]  /*18360*/  IMAD.X R5, RZ, RZ, UR7, P1 ;  /* 0x00000007ff057e24 */ /* 0x000fe200088e06ff */
[C---:B------:R-:W-:Y:S01]  /*18370*/  ISETP.GE.AND P1, PT, R219.reuse, UR18, PT ;  /* 0x00000012db007c0c */ /* 0x040fe2000bf26270 */
[C---:B------:R-:W-:Y:S01]  /*18380*/  VIADD R0, R219.reuse, 0x10 ;  /* 0x00000010db007836 */ /* 0x040fe20000000000 */
[----:B------:R-:W-:Y:S01]  /*18390*/  ISETP.GE.AND P5, PT, R2, UR18, PT ;  /* 0x0000001202007c0c */ /* 0x000fe2000bfa6270 */
[----:B------:R-:W-:-:S02]  /*183a0*/  VIADD R2, R219, 0x40 ;  /* 0x00000040db027836 */ /* 0x000fc40000000000 */
[C---:B------:R-:W-:Y:S01]  /*183b0*/  VIADD R19, R219.reuse, 0x60 ;  /* 0x00000060db137836 */ /* 0x040fe20000000000 */
[----:B------:R-:W-:Y:S01]  /*183c0*/  ISETP.GE.AND P0, PT, R0, UR18, PT ;  /* 0x0000001200007c0c */ /* 0x000fe2000bf06270 */
[C---:B------:R-:W-:Y:S01]  /*183d0*/  VIADD R0, R219.reuse, 0x30 ;  /* 0x00000030db007836 */ /* 0x040fe20000000000 */
[----:B------:R-:W-:Y:S01]  /*183e0*/  ISETP.GE.AND P3, PT, R2, UR18, PT ;  /* 0x0000001202007c0c */ /* 0x000fe2000bf66270 */
[----:B--2---:R-:W-:Y:S01]  /*183f0*/  IMAD.U32 R2, RZ, RZ, UR4 ;  /* 0x00000004ff027e24 */ /* 0x004fe2000f8e00ff */
[----:B------:R-:W-:Y:S02]  /*18400*/  MOV R16, UR5 ;  /* 0x0000000500107c02 */ /* 0x000fe40008000f00 */
[----:B------:R-:W-:Y:S01]  /*18410*/  ISETP.GE.AND P4, PT, R0, UR18, PT ;  /* 0x0000001200007c0c */ /* 0x000fe2000bf86270 */
[----:B------:R-:W-:Y:S01]  /*18420*/  IMAD.WIDE.U32 R2, R2, UR6, R4 ;  /* 0x0000000602027c25 */ /* 0x000fe2000f8e0004 */
[----:B------:R-:W-:Y:S01]  /*18430*/  IADD3 R0, PT, PT, R219, 0x50, RZ ;  /* 0x00000050db007810 */ /* 0x000fe20007ffe0ff */
[----:B------:R1:W2:Y:S02]  /*18440*/  LDS.128 R4, [R234+0x4000] ;  /* 0x00400000ea047984 */ /* 0x0002a40000000c00 */
[----:B------:R-:W-:Y:S01]  /*18450*/  IMAD R17, R16, UR6, R3 ;  /* 0x0000000610117c24 */ /* 0x000fe2000f8e0203 */
[----:B------:R-:W-:-:S02]  /*18460*/  ISETP.GE.AND P2, PT, R0, UR18, PT ;  /* 0x0000001200007c0c */ /* 0x000fc4000bf46270 */
[----:B------:R-:W-:Y:S01]  /*18470*/  LOP3.LUT R0, R219, UR8, RZ, 0xfc, !PT ;  /* 0x00000008db007c12 */ /* 0x000fe2000f8efcff */
[----:B------:R-:W-:Y:S10]  /*18480*/  @P1 BRA `(.L_x_1002) ;  /* 0x00000000003c1947 */ /* 0x000ff40003800000 */
[----:B------:R-:W4:Y:S01]  /*18490*/  LDCU.64 UR6, c[0x0][0x408] ;  /* 0x00008100ff0677ac */ /* 0x000f220008000a00 */
[----:B------:R-:W-:Y:S01]  /*184a0*/  MOV R16, R2 ;  /* 0x0000000200107202 */ /* 0x000fe20000000f00 */
[----:B------:R-:W5:Y:S01]  /*184b0*/  LDCU.64 UR4, c[0x0][0x3f0] ;  /* 0x00007e00ff0477ac */ /* 0x000f620008000a00 */
[----:B------:R-:W3:Y:S01]  /*184c0*/  LDCU UR11, c[0x0][0x440] ;  /* 0x00008800ff0b77ac */ /* 0x000ee20008000800 */
[----:B----4-:R-:W-:Y:S02]  /*184d0*/  UIMAD UR10, UR9, UR6, URZ ;  /* 0x00000006090a72a4 */ /* 0x010fe4000f8e02ff */
[----:B------:R-:W-:-:S04]  /*184e0*/  IMAD.WIDE.U32 R20, R0, UR6, R16 ;  /* 0x0000000600147c25 */ /* 0x000fc8000f8e0010 */
[----:B------:R-:W-:Y:S01]  /*184f0*/  IMAD.U32 R18, RZ, RZ, UR10 ;  /* 0x0000000aff127e24 */ /* 0x000fe2000f8e00ff */
[----:B-----5:R-:W-:Y:S02]  /*18500*/  LEA R22, P1, R20, UR4, 0x1 ;  /* 0x0000000414167c11 */ /* 0x020fe4000f8208ff */
[----:B---3--:R-:W-:Y:S01]  /*18510*/  ISETP.GE.AND P6, PT, R218, UR11, PT ;  /* 0x0000000bda007c0c */ /* 0x008fe2000bfc6270 */
[----:B------:R-:W-:-:S04]  /*18520*/  IMAD R18, R0, UR7, R18 ;  /* 0x0000000700127c24 */ /* 0x000fc8000f8e0212 */
[----:B------:R-:W-:-:S05]  /*18530*/  IMAD.IADD R18, R18, 0x1, R21 ;  /* 0x0000000112127824 */ /* 0x000fca00078e0215 */
[----:B------:R-:W-:Y:S02]  /*18540*/  LEA.HI.X R23, R20, UR5, R18, 0x1, P1 ;  /* 0x0000000514177c11 */ /* 0x000fe400088f0c12 */
[----:B------:R-:W-:-:S03]  /*18550*/  ISETP.GE.AND P1, PT, R235, UR11, PT ;  /* 0x0000000beb007c0c */ /* 0x000fc6000bf26270 */
[----:B------:R4:W-:Y:S10]  /*18560*/  @!P6 STG.E.128 desc[UR26][R22.64], R12 ;  /* 0x0000000c1600e986 */ /* 0x0009f4000c101d1a */
[----:B--2---:R4:W-:Y:S02]  /*18570*/  @!P1 STG.E.128 desc[UR26][R22.64+0x80], R4 ;  /* 0x0000800416009986 */ /* 0x0049e4000c101d1a */
.L_x_1002:
[----:B------:R-:W-:Y:S05]  /*18580*/  BSYNC.RECONVERGENT B0 ;  /* 0x0000000000007941 */ /* 0x000fea0003800200 */
.L_x_1001:
[----:B---34-:R3:W4:Y:S01]  /*18590*/  LDS.128 R12, [R234+0x800] ;  /* 0x00080000ea0c7984 */ /* 0x0187220000000c00 */
[----:B------:R-:W-:Y:S01]  /*185a0*/  BSSY.RECONVERGENT B0, `(.L_x_1003) ;  /* 0x0000016000007945 */ /* 0x000fe20003800200 */
[----:B------:R-:W-:Y:S02]  /*185b0*/  ISETP.GE.AND P1, PT, R19, UR18, PT ;  /* 0x0000001213007c0c */ /* 0x000fe4000bf26270 */
[----:B--2---:R3:W2:Y:S01]  /*185c0*/  LDS.128 R4, [R234+0x4800] ;  /* 0x00480000ea047984 */ /* 0x0046a20000000c00 */
[----:B------:R-:W-:Y:S01]  /*185d0*/  IADD3 R18, PT, PT, R219, 0x70, RZ ;  /* 0x00000070db127810 */ /* 0x000fe20007ffe0ff */
[----:B------:R-:W-:Y:S09]  /*185e0*/  @P0 BRA `(.L_x_1004) ;  /* 0x0000000000440947 */ /* 0x000ff20003800000 */
[----:B------:R-:W5:Y:S01]  /*185f0*/  LDCU.64 UR6, c[0x0][0x408] ;  /* 0x00008100ff0677ac */ /* 0x000f620008000a00 */
[----:B------:R-:W-:Y:S01]  /*18600*/  IADD3 R20, P0, PT, R0, 0x10, RZ ;  /* 0x0000001000147810 */ /* 0x000fe20007f1e0ff */
[----:B------:R-:W-:Y:S01]  /*18610*/  IMAD.MOV.U32 R22, RZ, RZ, R2 ;  /* 0x000000ffff167224 */ /* 0x000fe200078e0002 */
[----:B------:R-:W-:Y:S01]  /*18620*/  MOV R23, R17 ;  /* 0x0000001100177202 */ /* 0x000fe20000000f00 */
[----:B------:R-:W1:Y:S02]  /*18630*/  LDCU.64 UR4, c[0x0][0x3f0] ;  /* 0x00007e00ff0477ac */ /* 0x000e640008000a00 */
[----:B------:R-:W-:Y:S01]  /*18640*/  IMAD.X R19, RZ, RZ, UR9, P0 ;  /* 0x00000009ff137e24 */ /* 0x000fe200080e06ff */
[----:B------:R-:W3:Y:S03]  /*18650*/  LDCU UR10, c[0x0][0x440] ;  /* 0x00008800ff0a77ac */ /* 0x000ee60008000800 */
[----:B-----5:R-:W-:-:S02]  /*18660*/  IMAD R19, R19, UR6, RZ ;  /* 0x0000000613137c24 */ /* 0x020fc4000f8e02ff */
[----:B------:R-:W-:-:S04]  /*18670*/  IMAD.WIDE.U32 R22, R20, UR6, R22 ;  /* 0x0000000614167c25 */ /* 0x000fc8000f8e0016 */
[----:B------:R-:W-:Y:S01]  /*18680*/  IMAD R19, R20, UR7, R19 ;  /* 0x0000000714137c24 */ /* 0x000fe2000f8e0213 */
[----:B-1----:R-:W-:Y:S02]  /*18690*/  LEA R20, P0, R22, UR4, 0x1 ;  /* 0x0000000416147c11 */ /* 0x002fe4000f8008ff */
[----:B---3--:R-:W-:Y:S01]  /*186a0*/  ISETP.GE.AND P6, PT, R218, UR10, PT ;  /* 0x0000000ada007c0c */ /* 0x008fe2000bfc6270 */
[----:B------:R-:W-:-:S05]  /*186b0*/  IMAD.IADD R19, R19, 0x1, R23 ;  /* 0x0000000113137824 */ /* 0x000fca00078e0217 */
[----:B------:R-:W-:Y:S02]  /*186c0*/  LEA.HI.X R21, R22, UR5, R19, 0x1, P0 ;  /* 0x0000000516157c11 */ /* 0x000fe400080f0c13 */
[----:B------:R-:W-:-:S05]  /*186d0*/  ISETP.GE.AND P0, PT, R235, UR10, PT ;  /* 0x0000000aeb007c0c */ /* 0x000fca000bf06270 */
[----:B----4-:R1:W-:Y:S08]  /*186e0*/  @!P6 STG.E.128 desc[UR26][R20.64], R12 ;  /* 0x0000000c1400e986 */ /* 0x0103f0000c101d1a */
[----:B--2---:R1:W-:Y:S02]  /*186f0*/  @!P0 STG.E.128 desc[UR26][R20.64+0x80], R4 ;  /* 0x0000800414008986 */ /* 0x0043e4000c101d1a */
.L_x_1004:
[----:B------:R-:W-:Y:S05]  /*18700*/  BSYNC.RECONVERGENT B0 ;  /* 0x0000000000007941 */ /* 0x000fea0003800200 */
.L_x_1003:
[----:B-1--4-:R1:W4:Y:S01]  /*18710*/  LDS.128 R12, [R234+0x1000] ;  /* 0x00100000ea0c7984 */ /* 0x0123220000000c00 */
[----:B------:R-:W-:Y:S01]  /*18720*/  BSSY.RECONVERGENT B0, `(.L_x_1005) ;  /* 0x0000015000007945 */ /* 0x000fe20003800200 */
[----:B------:R-:W-:Y:S02]  /*18730*/  ISETP.GE.AND P0, PT, R18, UR18, PT ;  /* 0x0000001212007c0c */ /* 0x000fe4000bf06270 */
[----:B--2---:R1:W2:Y:S01]  /*18740*/  LDS.128 R4, [R234+0x5000] ;  /* 0x00500000ea047984 */ /* 0x0042a20000000c00 */
[----:B------:R-:W-:Y:S10]  /*18750*/  @P5 BRA `(.L_x_1006) ;  /* 0x0000000000445947 */ /* 0x000ff40003800000 */
[----:B------:R-:W5:Y:S01]  /*18760*/  LDCU.64 UR6, c[0x0][0x408] ;  /* 0x00008100ff0677ac */ /* 0x000f620008000a00 */
[----:B------:R-:W-:Y:S01]  /*18770*/  IADD3 R19, P5, PT, R0, 0x20, RZ ;  /* 0x0000002000137810 */ /* 0x000fe20007fbe0ff */
[----:B------:R-:W-:Y:S01]  /*18780*/  IMAD.MOV.U32 R20, RZ, RZ, R2 ;  /* 0x000000ffff147224 */ /* 0x000fe200078e0002 */
[----:B------:R-:W-:Y:S01]  /*18790*/  MOV R21, R17 ;  /* 0x0000001100157202 */ /* 0x000fe20000000f00 */
[----:B------:R-:W3:Y:S02]  /*187a0*/  LDCU.64 UR4, c[0x0][0x3f0] ;  /* 0x00007e00ff0477ac */ /* 0x000ee40008000a00 */
[----:B------:R-:W-:Y:S01]  /*187b0*/  IMAD.X R18, RZ, RZ, UR9, P5 ;  /* 0x00000009ff127e24 */ /* 0x000fe2000a8e06ff */
[----:B------:R-:W1:Y:S03]  /*187c0*/  LDCU UR10, c[0x0][0x440] ;  /* 0x00008800ff0a77ac */ /* 0x000e660008000800 */
[----:B-----5:R-:W-:-:S02]  /*187d0*/  IMAD R18, R18, UR6, RZ ;  /* 0x0000000612127c24 */ /* 0x020fc4000f8e02ff */
[----:B------:R-:W-:-:S04]  /*187e0*/  IMAD.WIDE.U32 R20, R19, UR6, R20 ;  /* 0x0000000613147c25 */ /* 0x000fc8000f8e0014 */
[----:B------:R-:W-:Y:S01]  /*187f0*/  IMAD R18, R19, UR7, R18 ;  /* 0x0000000713127c24 */ /* 0x000fe2000f8e0212 */
[----:B---3--:R-:W-:Y:S02]  /*18800*/  LEA R22, P5, R20, UR4, 0x1 ;  /* 0x0000000414167c11 */ /* 0x008fe4000f8a08ff */
[----:B-1----:R-:W-:Y:S01]  /*18810*/  ISETP.GE.AND P6, PT, R218, UR10, PT ;  /* 0x0000000ada007c0c */ /* 0x002fe2000bfc6270 */
[----:B------:R-:W-:-:S05]  /*18820*/  IMAD.IADD R18, R18, 0x1, R21 ;  /* 0x0000000112127824 */ /* 0x000fca00078e0215 */
[----:B------:R-:W-:Y:S02]  /*18830*/  LEA.HI.X R23, R20, UR5, R18, 0x1, P5 ;  /* 0x0000000514177c11 */ /* 0x000fe4000a8f0c12 */
[----:B------:R-:W-:-:S05]  /*18840*/  ISETP.GE.AND P5, PT, R235, UR10, PT ;  /* 0x0000000aeb007c0c */ /* 0x000fca000bfa6270 */
[----:B----4-:R1:W-:Y:S08]  /*18850*/  @!P6 STG.E.128 desc[UR26][R22.64], R12 ;  /* 0x0000000c1600e986 */ /* 0x0103f0000c101d1a */
[----:B--2---:R1:W-:Y:S02]  /*18860*/  @!P5 STG.E.128 desc[UR26][R22.64+0x80], R4 ;  /* 0x000080041600d986 */ /* 0x0043e4000c101d1a */
.L_x_1006:
[----:B------:R-:W-:Y:S05]  /*18870*/  BSYNC.RECONVERGENT B0 ;  /* 0x0000000000007941 */ /* 0x000fea0003800200 */
.L_x_1005:
        /* <DEDUP_REMOVED lines=9> */
[----:B------:R-:W-:Y:S01]  /*18910*/  IMAD.X R18, RZ, RZ, UR9, P4 ;  /* 0x00000009ff127e24 */ /* 0x000fe2000a0e06ff */
        /* <DEDUP_REMOVED lines=11> */
.L_x_1008:
[----:B------:R-:W-:Y:S05]  /*189d0*/  BSYNC.RECONVERGENT B0 ;  /* 0x0000000000007941 */ /* 0x000fea0003800200 */
.L_x_1007:
        /* <DEDUP_REMOVED lines=21> */
.L_x_1010:
[----:B------:R-:W-:Y:S05]  /*18b30*/  BSYNC.RECONVERGENT B0 ;  /* 0x0000000000007941 */ /* 0x000fea0003800200 */
.L_x_1009:
        /* <DEDUP_REMOVED lines=21> */
.L_x_1012:
[----:B------:R-:W-:Y:S05]  /*18c90*/  BSYNC.RECONVERGENT B0 ;  /* 0x0000000000007941 */ /* 0x000fea0003800200 */
.L_x_1011:
        /* <DEDUP_REMOVED lines=21> */
.L_x_1014:
[----:B------:R-:W-:Y:S05]  /*18df0*/  BSYNC.RECONVERGENT B0 ;  /* 0x0000000000007941 */ /* 0x000fea0003800200 */
.L_x_1013:
[----:B------:R-:W-:Y:S05]  /*18e00*/  @P0 EXIT ;  /* 0x000000000000094d */ /* 0x000fea0003800000 */
[----:B------:R-:W5:Y:S01]  /*18e10*/  LDCU.64 UR6, c[0x0][0x408] ;  /* 0x00008100ff0677ac */ /* 0x000f620008000a00 */
[----:B-12---:R1:W2:Y:S01]  /*18e20*/  LDS.128 R4, [R234+0x7800] ;  /* 0x00780000ea047984 */ /* 0x0062a20000000c00 */
[----:B------:R-:W-:Y:S01]  /*18e30*/  IADD3 R3, P0, PT, R0, 0x70, RZ ;  /* 0x0000007000037810 */ /* 0x000fe20007f1e0ff */
[----:B----4-:R-:W-:Y:S01]  /*18e40*/  IMAD.MOV.U32 R12, RZ, RZ, R2 ;  /* 0x000000ffff0c7224 */ /* 0x010fe200078e0002 */
[----:B------:R-:W4:Y:S01]  /*18e50*/  LDCU UR10, c[0x0][0x440] ;  /* 0x00008800ff0a77ac */ /* 0x000f220008000800 */
[----:B------:R-:W-:Y:S02]  /*18e60*/  MOV R13, R17 ;  /* 0x00000011000d7202 */ /* 0x000fe40000000f00 */
[----:B------:R-:W-:Y:S01]  /*18e70*/  IMAD.X R0, RZ, RZ, UR9, P0 ;  /* 0x00000009ff007e24 */ /* 0x000fe200080e06ff */
        /* <DEDUP_REMOVED lines=13> */
.L_x_1015:
        /* <DEDUP_REMOVED lines=11> */
.L_x_1670:


//--------------------- .text._ZN5flash16flash_fwd_kernelI23Flash_fwd_kernel_traitsILi128ELi128ELi32ELi4ELb0ELb0EN7cutlass6half_tE19Flash_kernel_traitsILi128ELi128ELi32ELi4ES3_EELb1ELb1ELb0ELb0ELb1ELb1ELb0ELb0EEEvNS_16Flash_fwd_paramsE --------------------------
	.section	.text._ZN5flash16flash_fwd_kernelI23Flash_fwd_kernel_traitsILi128ELi128ELi32ELi4ELb0ELb0EN7cutlass6half_tE19Flash_kernel_traitsILi128ELi128ELi32ELi4ES3_EELb1ELb1ELb0ELb0ELb1ELb1ELb0ELb0EEEvNS_16Flash_fwd_paramsE,"ax",@progbits
	.align	128
        .global         _ZN5flash16flash_fwd_kernelI23Flash_fwd_kernel_traitsILi128ELi128ELi32ELi4ELb0ELb0EN7cutlass6half_tE19Flash_kernel_traitsILi128ELi128ELi32ELi4ES3_EELb1ELb1ELb0ELb0ELb1ELb1ELb0ELb0EEEvNS_16Flash_fwd_paramsE
        .type           _ZN5flash16flash_fwd_kernelI23Flash_fwd_kernel_traitsILi128ELi128ELi32ELi4ELb0ELb0EN7cutlass6half_tE19Flash_kernel_traitsILi128ELi128ELi32ELi4ES3_EELb1ELb1ELb0ELb0ELb1ELb1ELb0ELb0EEEvNS_16Flash_fwd_paramsE,@function
        .size           _ZN5flash16flash_fwd_kernelI23Flash_fwd_kernel_traitsILi128ELi128ELi32ELi4ELb0ELb0EN7cutlass6half_tE19Flash_kernel_traitsILi128ELi128ELi32ELi4ES3_EELb1ELb1ELb0ELb0ELb1ELb1ELb0ELb0EEEvNS_16Flash_fwd_paramsE,(.L_x_1671 - _ZN5flash16flash_fwd_kernelI23Flash_fwd_kernel_traitsILi128ELi128ELi32ELi4ELb0ELb0EN7cutlass6half_tE19Flash_kernel_traitsILi128ELi128ELi32ELi4ES3_EELb1ELb1ELb0ELb0ELb1ELb1ELb0ELb0EEEvNS_16Flash_fwd_paramsE)
        .other          _ZN5flash16flash_fwd_kernelI23Flash_fwd_kernel_traitsILi128ELi128ELi32ELi4ELb0ELb0EN7cutlass6half_tE19Flash_kernel_traitsILi128ELi128ELi32ELi4ES3_EELb1ELb1ELb0ELb0ELb1ELb1ELb0ELb0EEEvNS_16Flash_fwd_paramsE,@"STO_CUDA_ENTRY STV_DEFAULT"
_ZN5flash16flash_fwd_kernelI23Flash_fwd_kernel_traitsILi128ELi128ELi32ELi4ELb0ELb0EN7cutlass6half_tE19Flash_kernel_traitsILi128ELi128ELi32ELi4ES3_EELb1ELb1ELb0ELb0ELb1ELb1ELb0ELb0EEEvNS_16Flash_fwd_paramsE:
.text._ZN5flash16flash_fwd_kernelI23Flash_fwd_kernel_traitsILi128ELi128ELi32ELi4ELb0ELb0EN7cutlass6half_tE19Flash_kernel_traitsILi128ELi128ELi32ELi4ES3_EELb1ELb1ELb0ELb0ELb1ELb1ELb0ELb0EEEvNS_16Flash_fwd_paramsE:
[----:B------:R-:W1:Y:S01]  /*0000*/  LDC R1, c[0x0][0x37c] ;  /* 0x0000df00ff017b82 */ /* 0x000e620000000800 */
[----:B------:R-:W2:Y:S07]  /*0010*/  LDCU.U8 UR4, c[0x0][0x524] ;  /* 0x0000a480ff0477ac */ /* 0x000eae0008000000 */
[----:B------:R-:W3:Y:S01]  /*0020*/  LDC R83, c[0x0][0x518] ;  /* 0x00014600ff537b82 */ /* 0x000ee20000000800 */
[----:B-1----:R-:W-:Y:S01]  /*0030*/  VIADD R1, R1, 0xfffffff8 ;  /* 0xfffffff801017836 */ /* 0x002fe20000000000 */
[----:B------:R-:W1:Y:S01]  /*0040*/  LDCU.64 UR26, c[0x0][0x510] ;  /* 0x0000a200ff1a77ac */ /* 0x000e620008000a00 */
[----:B------:R-:W4:Y:S05]  /*0050*/  LDCU.64 UR22, c[0x0][0x358] ;  /* 0x00006b00ff1677ac */ /* 0x000f2a0008000a00 */
[----:B------:R-:W5:Y:S01]  /*0060*/  LDC R82, c[0x0][0x51c] ;  /* 0x00014700ff527b82 */ /* 0x000f620000000800 */
[----:B------:R-:W5:Y:S01]  /*0070*/  S2R R169, SR_TID.X ;  /* 0x0000000000a97919 */ /* 0x000f620000002100 */
[----:B------:R-:W5:Y:S01]  /*0080*/  LDCU.64 UR6, c[0x0][0x470] ;  /* 0x00008e00ff0677ac */ /* 0x000f620008000a00 */
[----:B------:R-:W5:Y:S01]  /*0090*/  LDCU UR18, c[0x0][0x434] ;  /* 0x00008680ff1277ac */ /* 0x000f620008000800 */
[----:B--2---:R-:W-:-:S04]  /*00a0*/  ISETP.NE.AND P3, PT, RZ, UR4, PT ;  /* 0x00000004ff007c0c */ /* 0x004fc8000bf65270 */
[----:B------:R-:W-:Y:S01]  /*00b0*/  S2UR UR25, SR_CTAID.X ;  /* 0x00000000001979c3 */ /* 0x000fe20000002500 */
[----:B------:R-:W2:Y:S01]  /*00c0*/  LDCU.64 UR4, c[0x0][0x478] ;  /* 0x00008f00ff0477ac */ /* 0x000ea20008000a00 */
[----:B-1----:R-:W-:Y:S02]  /*00d0*/  IMAD.U32 R2, RZ, RZ, UR26 ;  /* 0x0000001aff027e24 */ /* 0x002fe4000f8e00ff */
[----:B------:R-:W-:-:S06]  /*00e0*/  IMAD.U32 R3, RZ, RZ, UR27 ;  /* 0x0000001bff037e24 */ /* 0x000fcc000f8e00ff */
[----:B----4-:R-:W4:Y:S01]  /*00f0*/  @P3 LDG.E.64 R2, desc[UR22][R2.64] ;  /* 0x0000001602023981 */ /* 0x010f22000c1e1b00 */
[----:B---3--:R-:W-:Y:S01]  /*0100*/  @P3 IMAD.MOV.U32 R4, RZ, RZ, R83 ;  /* 0x000000ffff043224 */ /* 0x008fe200078e0053 */
[----:B-----5:R-:W-:Y:S01]  /*0110*/  @P3 MOV R5, R82 ;  /* 0x0000005200053202 */ /* 0x020fe20000000f00 */
[----:B------:R-:W-:Y:S05]  /*0120*/  S2UR UR20, SR_CTAID.Y ;  /* 0x00000000001479c3 */ /* 0x000fea0000002600 */
[----:B------:R-:W3:Y:S01]  /*0130*/  @P3 LDG.E.64 R4, desc[UR22][R4.64] ;  /* 0x0000001604043981 */ /* 0x000ee2000c1e1b00 */
[----:B------:R-:W-:Y:S02]  /*0140*/  UISETP.NE.U32.AND UP0, UPT, UR6, URZ, UPT ;  /* 0x000000ff0600728c */ /* 0x000fe4000bf05070 */
[----:B------:R-:W1:Y:S01]  /*0150*/  S2UR UR19, SR_CTAID.Z ;  /* 0x00000000001379c3 */ /* 0x000e620000002700 */
[----:B--2---:R-:W-:-:S02]  /*0160*/  UISETP.NE.U32.AND UP1, UPT, UR4, URZ, UPT ;  /* 0x000000ff0400728c */ /* 0x004fc4000bf25070 */
[----:B------:R-:W-:Y:S02]  /*0170*/  UISETP.NE.AND.EX UP0, UPT, UR7, URZ, UPT, UP0 ;  /* 0x000000ff0700728c */ /* 0x000fe4000bf05300 */
[----:B------:R-:W-:-:S03]  /*0180*/  UISETP.NE.AND.EX UP1, UPT, UR5, URZ, UPT, UP1 ;  /* 0x000000ff0500728c */ /* 0x000fc6000bf25310 */
[----:B------:R-:W3:Y:S01]  /*0190*/  @P3 LDC R0, c[0x0][0x520] ;  /* 0x00014800ff003b82 */ /* 0x000ee20000000800 */
[----:B------:R-:W-:Y:S02]  /*01a0*/  PLOP3.LUT P1, PT, PT, PT, UP0, 0x80, 0x8 ;  /* 0x000000000008781c */ /* 0x000fe40003f2f008 */
[----:B------:R-:W-:-:S03]  /*01b0*/  PLOP3.LUT P0, PT, PT, PT, UP1, 0x80, 0x8 ;  /* 0x000000000008781c */ /* 0x000fc60003f0f018 */
[----:B------:R-:W2:Y:S02]  /*01c0*/  @UP0 LDCU.64 UR6, c[0x0][0x470] ;  /* 0x00008e00ff0607ac */ /* 0x000ea40008000a00 */
[----:B------:R-:W5:Y:S01]  /*01d0*/  @UP1 LDCU.64 UR4, c[0x0][0x478] ;  /* 0x00008f00ff0417ac */ /* 0x000f620008000a00 */
[----:B-1----:R-:W-:-:S06]  /*01e0*/  ULOP3.LUT UR8, UR19, UR25, UR20, 0xfe, !UPT ;  /* 0x0000001913087292 */ /* 0x002fcc000f8efe14 */
[----:B------:R-:W-:Y:S01]  /*01f0*/  LOP3.LUT P4, RZ, R169, UR8, RZ, 0xfc, !PT ;  /* 0x00000008a9ff7c12 */ /* 0x000fe2000f88fcff */
[----:B--2---:R-:W-:Y:S02]  /*0200*/  @UP0 UIMAD.WIDE.U32 UR6, UR20, 0x4, UR6 ;  /* 0x00000004140608a5 */ /* 0x004fe4000f8e0006 */
[----:B-----5:R-:W-:-:S04]  /*0210*/  @UP1 UIMAD.WIDE.U32 UR4, UR20, 0x4, UR4 ;  /* 0x00000004140418a5 */ /* 0x020fc8000f8e0004 */
[----:B------:R-:W-:Y:S01]  /*0220*/  MOV R6, UR6 ;  /* 0x0000000600067c02 */ /* 0x000fe20008000f00 */
[----:B------:R-:W-:-:S05]  /*0230*/  IMAD.U32 R7, RZ, RZ, UR7 ;  /* 0x00000007ff077e24 */ /* 0x000fca000f8e00ff */
[----:B------:R-:W1:Y:S01]  /*0240*/  @!P4 LDC.64 R8, c[0x0][0x528] ;  /* 0x00014a00ff08cb82 */ /* 0x000e620000000a00 */
[----:B------:R-:W-:Y:S01]  /*0250*/  USHF.L.U32 UR21, UR25, 0x7, URZ ;  /* 0x0000000719157899 */ /* 0x000fe200080006ff */
[----:B------:R-:W2:Y:S01]  /*0260*/  @!UP1 LDCU.64 UR6, c[0x0][0x488] ;  /* 0x00009100ff0697ac */ /* 0x000ea20008000a00 */
[----:B----4-:R-:W-:Y:S02]  /*0270*/  @P3 R2UR UR26, R2 ;  /* 0x00000000021a32ca */ /* 0x010fe400000e0000 */
[----:B------:R-:W-:Y:S02]  /*0280*/  @P3 R2UR UR27, R3 ;  /* 0x00000000031b32ca */ /* 0x000fe400000e0000 */
[----:B---3--:R-:W-:Y:S01]  /*0290*/  @P3 IADD3 R83, P2, PT, R4, R0, RZ ;  /* 0x0000000004533210 */ /* 0x008fe20007f5e0ff */
[----:B------:R-:W-:-:S08]  /*02a0*/  IMAD.U32 R4, RZ, RZ, UR4 ;  /* 0x00000004ff047e24 */ /* 0x000fd0000f8e00ff */
[----:B------:R-:W-:Y:S02]  /*02b0*/  IMAD.U32 R2, RZ, RZ, UR26 ;  /* 0x0000001aff027e24 */ /* 0x000fe4000f8e00ff */
[----:B------:R-:W-:Y:S02]  /*02c0*/  IMAD.U32 R3, RZ, RZ, UR27 ;  /* 0x0000001bff037e24 */ /* 0x000fe4000f8e00ff */
[----:B------:R-:W-:Y:S02]  /*02d0*/  @P3 IMAD.X R82, RZ, RZ, R5, P2 ;  /* 0x000000ffff523224 */ /* 0x000fe400010e0605 */
[----:B------:R-:W-:Y:S01]  /*02e0*/  IMAD.U32 R5, RZ, RZ, UR5 ;  /* 0x00000005ff057e24 */ /* 0x000fe2000f8e00ff */
[----:B-1----:R1:W-:Y:S01]  /*02f0*/  @!P4 STG.E.64 desc[UR22][R8.64], R2 ;  /* 0x000000020800c986 */ /* 0x0023e2000c101b16 */
[----:B------:R-:W-:Y:S01]  /*0300*/  UISETP.GE.AND UP0, UPT, UR21, UR18, UPT ;  /* 0x000000121500728c */ /* 0x000fe2000bf06270 */
[----:B------:R-:W-:Y:S01]  /*0310*/  UMOV UR8, URZ ;  /* 0x000000ff00087c82 */ /* 0x000fe20008000000 */
[----:B------:R-:W3:Y:S01]  /*0320*/  @!UP1 LDCU.64 UR4, c[0x0][0x438] ;  /* 0x00008700ff0497ac */ /* 0x000ee20008000a00 */
[----:B-1----:R-:W-:Y:S01]  /*0330*/  @!P4 MOV R2, R83 ;  /* 0x000000530002c202 */ /* 0x002fe20000000f00 */
[----:B------:R-:W-:-:S05]  /*0340*/  @!P4 IMAD.MOV.U32 R3, RZ, RZ, R82 ;  /* 0x000000ffff03c224 */ /* 0x000fca00078e0052 */
[----:B------:R1:W-:Y:S04]  /*0350*/  @!P4 STG.E.64 desc[UR22][R8.64+0x8], R2 ;  /* 0x000008020800c986 */ /* 0x0003e8000c101b16 */
[----:B------:R-:W4:Y:S04]  /*0360*/  @P1 LDG.E R6, desc[UR22][R6.64] ;  /* 0x0000001606061981 */ /* 0x000f28000c1e1900 */
[----:B------:R-:W5:Y:S01]  /*0370*/  @P0 LDG.E R4, desc[UR22][R4.64] ;  /* 0x0000001604040981 */ /* 0x000f62000c1e1900 */
[----:B------:R-:W-:Y:S01]  /*0380*/  PLOP3.LUT P2, PT, PT, PT, UP0, 0x80, 0x8 ;  /* 0x000000000008781c */ /* 0x000fe20003f4f008 */
[----:B--2---:R-:W-:Y:S01]  /*0390*/  @!UP1 UISETP.NE.U32.AND UP0, UPT, UR6, URZ, UPT ;  /* 0x000000ff0600928c */ /* 0x004fe2000bf05070 */
[----:B----4-:R-:W-:-:S02]  /*03a0*/  @P1 R2UR UR8, R6 ;  /* 0x00000000060812ca */ /* 0x010fc400000e0000 */
[----:B-----5:R-:W-:-:S09]  /*03b0*/  @P0 R2UR UR24, R4 ;  /* 0x00000000041802ca */ /* 0x020fd200000e0000 */
[----:B-1-3--:R-:W-:Y:S06]  /*03c0*/  @P2 EXIT ;  /* 0x000000000000294d */ /* 0x00afec0003800000 */
[----:B------:R-:W1:Y:S01]  /*03d0*/  LDCU UR17, c[0x0][0x508] ;  /* 0x0000a100ff1177ac */ /* 0x000e620008000800 */
[----:B------:R-:W-:Y:S02]  /*03e0*/  @!UP1 UISETP.NE.AND.EX UP0, UPT, UR7, URZ, UPT, UP0 ;  /* 0x000000ff0700928c */ /* 0x000fe4000bf05300 */
[----:B------:R-:W-:Y:S02]  /*03f0*/  @UP1 UIADD3 UR24, UPT, UPT, UR24, -UR8, URZ ;  /* 0x8000000818181290 */ /* 0x000fe4000fffe0ff */
[----:B------:R-:W-:Y:S02]  /*0400*/  @!UP1 USEL UR5, UR5, URZ, UP0 ;  /* 0x000000ff05059287 */ /* 0x000fe40008000000 */
[----:B------:R-:W-:Y:S02]  /*0410*/  UIADD3 UR6, UPT, UPT, UR25, 0x1, URZ ;  /* 0x0000000119067890 */ /* 0x000fe4000fffe0ff */
[----:B------:R-:W-:Y:S02]  /*0420*/  @!UP1 UIADD3 UR24, UPT, UPT, UR5, UR4, -UR8 ;  /* 0x0000000405189290 */ /* 0x000fe4000fffe808 */
[----:B------:R-:W-:-:S02]  /*0430*/  ULEA UR5, UR6, -UR18, 0x7 ;  /* 0x8000001206057291 */ /* 0x000fc4000f8e38ff */
        /* <DEDUP_REMOVED lines=11> */
[----:B------:R-:W-:Y:S05]  /*04f0*/  BRA.U UP0, `(.L_x_1016) ;  /* 0x0000000d00187547 */ /* 0x000fea000b800000 */
        /* <DEDUP_REMOVED lines=19> */
.L_x_1017:
[----:B------:R-:W1:Y:S01]  /*0630*/  LDCU.64 UR4, c[0x0][0x410] ;  /* 0x00008200ff0477ac */ /* 0x000e620008000a00 */
[----:B------:R-:W4:Y:S01]  /*0640*/  LDC.64 R2, c[0x0][0x408] ;  /* 0x00010200ff027b82 */ /* 0x000f220000000a00 */
[----:B------:R-:W-:Y:S01]  /*0650*/  LOP3.LUT R6, R6, 0x38, RZ, 0xc0, !PT ;  /* 0x0000003806067812 */ /* 0x000fe200078ec0ff */
[----:B------:R-:W-:Y:S01]  /*0660*/  IMAD.MOV.U32 R7, RZ, RZ, RZ ;  /* 0x000000ffff077224 */ /* 0x000fe200078e00ff */
[----:B------:R-:W5:Y:S01]  /*0670*/  LDCU.64 UR6, c[0x0][0x3f0] ;  /* 0x00007e00ff0677ac */ /* 0x000f620008000a00 */
[----:B------:R-:W-:Y:S02]  /*0680*/  BSSY.RECONVERGENT B0, `(.L_x_1018) ;  /* 0x0000052000007945 */ /* 0x000fe40003800200 */
[----:B--2---:R-:W-:Y:S01]  /*0690*/  IMAD.WIDE.U32 R6, R4, UR20, R6 ;  /* 0x0000001404067c25 */ /* 0x004fe2000f8e0006 */
[----:B------:R-:W-:Y:S02]  /*06a0*/  USHF.L.U32 UR9, UR25, 0x7, URZ ;  /* 0x0000000719097899 */ /* 0x000fe400080006ff */
[----:B------:R-:W-:Y:S01]  /*06b0*/  USHF.R.U32.HI UR25, URZ, 0x19, UR25 ;  /* 0x00000019ff197899 */ /* 0x000fe20008011619 */
[----:B------:R-:W-:Y:S01]  /*06c0*/  IMAD R5, R5, UR20, R7 ;  /* 0x0000001405057c24 */ /* 0x000fe2000f8e0207 */
[----:B------:R-:W-:Y:S01]  /*06d0*/  SHF.R.U32.HI R7, RZ, 0x3, R169 ;  /* 0x00000003ff077819 */ /* 0x000fe200000116a9 */
[----:B------:R-:W-:Y:S01]  /*06e0*/  IMAD.MOV.U32 R4, RZ, RZ, R6 ;  /* 0x000000ffff047224 */ /* 0x000fe200078e0006 */
[----:B------:R-:W-:-:S02]  /*06f0*/  UISETP.NE.AND UP1, UPT, UR8, URZ, !UP1 ;  /* 0x000000ff0800728c */ /* 0x000fc4000cf25270 */
[----:B------:R-:W-:Y:S01]  /*0700*/  LOP3.LUT R8, R7, UR9, RZ, 0xfc, !PT ;  /* 0x0000000907087c12 */ /* 0x000fe2000f8efcff */
[----:B---3--:R-:W-:Y:S01]  /*0710*/  UIMAD UR11, UR19, UR11, URZ ;  /* 0x0000000b130b72a4 */ /* 0x008fe2000f8e02ff */
[----:B-1----:R-:W-:Y:S01]  /*0720*/  IMAD.U32 R10, RZ, RZ, UR4 ;  /* 0x00000004ff0a7e24 */ /* 0x002fe2000f8e00ff */
[----:B------:R-:W-:Y:S01]  /*0730*/  MOV R0, UR5 ;  /* 0x0000000500007c02 */ /* 0x000fe20008000f00 */
[----:B------:R-:W-:Y:S02]  /*0740*/  UIMAD UR4, UR20, UR18, URZ ;  /* 0x00000012140472a4 */ /* 0x000fe4000f8e02ff */
[----:B------:R-:W-:Y:S01]  /*0750*/  IMAD.WIDE.U32 R10, R10, UR19, R4 ;  /* 0x000000130a0a7c25 */ /* 0x000fe2000f8e0004 */
[----:B------:R-:W-:Y:S01]  /*0760*/  UIADD3 UR18, UPT, UPT, -UR21, UR18, URZ ;  /* 0x0000001215127290 */ /* 0x000fe2000fffe1ff */
[C---:B----4-:R-:W-:Y:S02]  /*0770*/  SHF.L.U32 R6, R2.reuse, 0x6, RZ ;  /* 0x0000000602067819 */ /* 0x050fe400000006ff */
[----:B------:R-:W-:Y:S01]  /*0780*/  IMAD R5, R2, UR25, RZ ;  /* 0x0000001902057c24 */ /* 0x000fe2000f8e02ff */
[----:B------:R-:W-:Y:S01]  /*0790*/  @!UP1 UIMAD UR11, UR20, UR10, UR11 ;  /* 0x0000000a140b92a4 */ /* 0x000fe2000f8e020b */
[----:B------:R-:W-:Y:S01]  /*07a0*/  IMAD R11, R0, UR19, R11 ;  /* 0x00000013000b7c24 */ /* 0x000fe2000f8e020b */
[----:B------:R-:W-:Y:S01]  /*07b0*/  SHF.L.U64.HI R0, R2, 0x5, R3 ;  /* 0x0000000502007819 */ /* 0x000fe20000010203 */
[C---:B------:R-:W-:Y:S01]  /*07c0*/  IMAD R5, R8.reuse, R3, R5 ;  /* 0x0000000308057224 */ /* 0x040fe200078e0205 */
[----:B------:R-:W-:Y:S01]  /*07d0*/  USEL UR8, UR4, URZ, UP1 ;  /* 0x000000ff04087287 */ /* 0x000fe20008800000 */
[----:B------:R-:W-:Y:S01]  /*07e0*/  IMAD.WIDE.U32 R8, R8, R2, R10 ;  /* 0x0000000208087225 */ /* 0x000fe200078e000a */
[----:B------:R-:W-:-:S03]  /*07f0*/  USHF.R.S32.HI UR5, URZ, 0x1f, UR11 ;  /* 0x0000001fff057899 */ /* 0x000fc6000801140b */
[----:B------:R-:W-:Y:S01]  /*0800*/  IMAD.IADD R5, R9, 0x1, R5 ;  /* 0x0000000109057824 */ /* 0x000fe200078e0205 */
[----:B-----5:R-:W-:Y:S01]  /*0810*/  LEA R12, P0, R8, UR6, 0x1 ;  /* 0x00000006080c7c11 */ /* 0x020fe2000f8008ff */
[----:B------:R-:W-:Y:S01]  /*0820*/  IMAD.SHL.U32 R4, R2, 0x20, RZ ;  /* 0x0000002002047824 */ /* 0x000fe200078e00ff */
[----:B------:R-:W-:Y:S02]  /*0830*/  USHF.R.S32.HI UR6, URZ, 0x1f, UR4 ;  /* 0x0000001fff067899 */ /* 0x000fe40008011404 */
[----:B------:R-:W-:Y:S01]  /*0840*/  LEA.HI.X R13, R8, UR7, R5, 0x1, P0 ;  /* 0x00000007080d7c11 */ /* 0x000fe200080f0c05 */
[----:B------:R-:W-:Y:S01]  /*0850*/  UIMAD UR7, UR21, UR12, URZ ;  /* 0x0000000c150772a4 */ /* 0x000fe2000f8e02ff */
[----:B------:R-:W-:Y:S01]  /*0860*/  SHF.L.U64.HI R5, R2, 0x6, R3 ;  /* 0x0000000602057819 */ /* 0x000fe20000010203 */
[----:B------:R-:W-:Y:S01]  /*0870*/  USEL UR6, UR6, URZ, UP1 ;  /* 0x000000ff06067287 */ /* 0x000fe20008800000 */
[-C--:B------:R-:W-:Y:S01]  /*0880*/  IADD3 R10, P1, PT, R6, R12.reuse, RZ ;  /* 0x0000000c060a7210 */ /* 0x080fe20007f3e0ff */
[----:B------:R-:W-:Y:S01]  /*0890*/  STG.E.128 desc[UR22][R12.64], RZ ;  /* 0x000000ff0c007986 */ /* 0x000fe2000c101d16 */
[-C--:B------:R-:W-:Y:S01]  /*08a0*/  LEA R8, P0, R2, R12.reuse, 0x7 ;  /* 0x0000000c02087211 */ /* 0x080fe200078038ff */
[----:B------:R-:W-:Y:S01]  /*08b0*/  USHF.R.S32.HI UR4, URZ, 0x1f, UR7 ;  /* 0x0000001fff047899 */ /* 0x000fe20008011407 */
[----:B------:R-:W-:Y:S01]  /*08c0*/  IADD3 R14, P2, PT, R4, R12, RZ ;  /* 0x0000000c040e7210 */ /* 0x000fe20007f5e0ff */
[----:B------:R-:W-:Y:S01]  /*08d0*/  IMAD.X R11, R5, 0x1, R13, P1 ;  /* 0x00000001050b7824 */ /* 0x000fe200008e060d */
[----:B------:R-:W-:Y:S01]  /*08e0*/  LEA.HI.X R9, R2, R13, R3, 0x7, P0 ;  /* 0x0000000d02097211 */ /* 0x000fe200000f3c03 */
[----:B------:R-:W-:Y:S01]  /*08f0*/  STG.E.128 desc[UR22][R12.64+0x80], RZ ;  /* 0x000080ff0c007986 */ /* 0x000fe2000c101d16 */
[----:B------:R-:W-:Y:S01]  /*0900*/  IADD3 R2, P0, PT, R10, R4, RZ ;  /* 0x000000040a027210 */ /* 0x000fe20007f1e0ff */
[----:B------:R-:W-:Y:S01]  /*0910*/  IMAD.X R15, R0, 0x1, R13, P2 ;  /* 0x00000001000f7824 */ /* 0x000fe200010e060d */
[----:B------:R-:W-:-:S02]  /*0920*/  UIADD3 UR7, UP1, UP0, UR7, UR8, UR11 ;  /* 0x0000000807077290 */ /* 0x000fc4000f83e00b */
[----:B------:R-:W-:Y:S02]  /*0930*/  IADD3.X R3, PT, PT, R11, R0, RZ, P0, !PT ;  /* 0x000000000b037210 */ /* 0x000fe400007fe4ff */
[----:B------:R-:W-:Y:S01]  /*0940*/  STG.E.128 desc[UR22][R14.64], RZ ;  /* 0x000000ff0e007986 */ /* 0x000fe2000c101d16 */
[----:B------:R-:W-:-:S03]  /*0950*/  UIADD3.X UR6, UPT, UPT, UR4, UR6, UR5, UP1, UP0 ;  /* 0x0000000604067290 */ /* 0x000fc60008fe0405 */
[----:B------:R-:W-:Y:S04]  /*0960*/  STG.E.128 desc[UR22][R14.64+0x80], RZ ;  /* 0x000080ff0e007986 */ /* 0x000fe8000c101d16 */
[----:B------:R-:W-:Y:S04]  /*0970*/  STG.E.128 desc[UR22][R10.64], RZ ;  /* 0x000000ff0a007986 */ /* 0x000fe8000c101d16 */
[----:B------:R1:W-:Y:S04]  /*0980*/  STG.E.128 desc[UR22][R10.64+0x80], RZ ;  /* 0x000080ff0a007986 */ /* 0x0003e8000c101d16 */
[----:B------:R-:W-:Y:S04]  /*0990*/  STG.E.128 desc[UR22][R2.64], RZ ;  /* 0x000000ff02007986 */ /* 0x000fe8000c101d16 */
[----:B------:R2:W-:Y:S04]  /*09a0*/  STG.E.128 desc[UR22][R2.64+0x80], RZ ;  /* 0x000080ff02007986 */ /* 0x0005e8000c101d16 */
[----:B------:R-:W-:Y:S04]  /*09b0*/  STG.E.128 desc[UR22][R8.64], RZ ;  /* 0x000000ff08007986 */ /* 0x000fe8000c101d16 */
[----:B------:R3:W-:Y:S01]  /*09c0*/  STG.E.128 desc[UR22][R8.64+0x80], RZ ;  /* 0x000080ff08007986 */ /* 0x0007e2000c101d16 */
[----:B-1----:R-:W-:-:S05]  /*09d0*/  IADD3 R10, P1, PT, R8, R4, RZ ;  /* 0x00000004080a7210 */ /* 0x002fca0007f3e0ff */
[----:B------:R-:W-:Y:S01]  /*09e0*/  IMAD.X R11, R9, 0x1, R0, P1 ;  /* 0x00000001090b7824 */ /* 0x000fe200008e0600 */
[----:B--2---:R-:W-:-:S04]  /*09f0*/  IADD3 R2, P0, PT, R8, R6, RZ ;  /* 0x0000000608027210 */ /* 0x004fc80007f1e0ff */
[----:B------:R-:W-:Y:S01]  /*0a00*/  STG.E.128 desc[UR22][R10.64], RZ ;  /* 0x000000ff0a007986 */ /* 0x000fe2000c101d16 */
[----:B------:R-:W-:Y:S01]  /*0a10*/  IADD3 R6, PT, PT, R7, 0x30, RZ ;  /* 0x0000003007067810 */ /* 0x000fe20007ffe0ff */
[----:B------:R-:W-:Y:S01]  /*0a20*/  IMAD.X R3, R9, 0x1, R5, P0 ;  /* 0x0000000109037824 */ /* 0x000fe200000e0605 */
[----:B------:R-:W-:Y:S01]  /*0a30*/  IADD3 R4, P0, PT, R2, R4, RZ ;  /* 0x0000000402047210 */ /* 0x000fe20007f1e0ff */
[----:B------:R-:W-:Y:S01]  /*0a40*/  STG.E.128 desc[UR22][R10.64+0x80], RZ ;  /* 0x000080ff0a007986 */ /* 0x000fe2000c101d16 */
[----:B---3--:R-:W-:Y:S02]  /*0a50*/  VIADD R9, R7, 0x10 ;  /* 0x0000001007097836 */ /* 0x008fe40000000000 */
[----:B------:R-:W-:Y:S01]  /*0a60*/  IADD3.X R5, PT, PT, R3, R0, RZ, P0, !PT ;  /* 0x0000000003057210 */ /* 0x000fe200007fe4ff */
[----:B------:R-:W-:Y:S01]  /*0a70*/  STG.E.128 desc[UR22][R2.64], RZ ;  /* 0x000000ff02007986 */ /* 0x000fe2000c101d16 */
[----:B------:R-:W-:Y:S01]  /*0a80*/  LOP3.LUT P0, R169, R169, 0x7, RZ, 0xc0, !PT ;  /* 0x00000007a9a97812 */ /* 0x000fe2000780c0ff */
[----:B------:R-:W-:-:S02]  /*0a90*/  VIADD R8, R7, 0x20 ;  /* 0x0000002007087836 */ /* 0x000fc40000000000 */
[----:B------:R1:W-:Y:S01]  /*0aa0*/  STG.E.128 desc[UR22][R2.64+0x80], RZ ;  /* 0x000080ff02007986 */ /* 0x0003e2000c101d16 */
[----:B------:R-:W-:-:S03]  /*0ab0*/  ISETP.GE.OR P0, PT, R7, UR18, P0 ;  /* 0x0000001207007c0c */ /* 0x000fc60008706670 */
[----:B------:R-:W-:Y:S04]  /*0ac0*/  STG.E.128 desc[UR22][R4.64], RZ ;  /* 0x000000ff04007986 */ /* 0x000fe8000c101d16 */
[----:B------:R2:W-:Y:S01]  /*0ad0*/  STG.E.128 desc[UR22][R4.64+0x80], RZ ;  /* 0x000080ff04007986 */ /* 0x0005e2000c101d16 */
[C---:B-1----:R-:W-:Y:S01]  /*0ae0*/  IADD3 R3, PT, PT, R7.reuse, 0x60, RZ ;  /* 0x0000006007037810 */ /* 0x042fe20007ffe0ff */
[C---:B--2---:R-:W-:Y:S02]  /*0af0*/  VIADD R5, R7.reuse, 0x40 ;  /* 0x0000004007057836 */ /* 0x044fe40000000000 */
[----:B------:R-:W-:Y:S02]  /*0b00*/  VIADD R4, R7, 0x50 ;  /* 0x0000005007047836 */ /* 0x000fe40000000000 */
        /* <DEDUP_REMOVED lines=9> */
.L_x_1019:
[----:B------:R-:W-:Y:S05]  /*0ba0*/  BSYNC.RECONVERGENT B0 ;  /* 0x0000000000007941 */ /* 0x000fea0003800200 */
.L_x_1018:
        /* <DEDUP_REMOVED lines=25> */
.L_x_1021:
[----:B------:R-:W-:Y:S05]  /*0d40*/  BSYNC.RECONVERGENT B0 ;  /* 0x0000000000007941 */ /* 0x000fea0003800200 */
.L_x_1020:
        /* <DEDUP_REMOVED lines=10> */
.L_x_1023:
[----:B------:R-:W-:Y:S05]  /*0df0*/  BSYNC.RECONVERGENT B0 ;  /* 0x0000000000007941 */ /* 0x000fea0003800200 */
.L_x_1022:
        /* <DEDUP_REMOVED lines=10> */
.L_x_1025:
[----:B------:R-:W-:Y:S05]  /*0ea0*/  BSYNC.RECONVERGENT B0 ;  /* 0x0000000000007941 */ /* 0x000fea0003800200 */
.L_x_1024:
        /* <DEDUP_REMOVED lines=10> */
.L_x_1027:
[----:B------:R-:W-:Y:S05]  /*0f50*/  BSYNC.RECONVERGENT B0 ;  /* 0x0000000000007941 */ /* 0x000fea0003800200 */
.L_x_1026:
        /* <DEDUP_REMOVED lines=10> */
.L_x_1029:
[----:B------:R-:W-:Y:S05]  /*1000*/  BSYNC.RECONVERGENT B0 ;  /* 0x0000000000007941 */ /* 0x000fea0003800200 */
.L_x_1028:
        /* <DEDUP_REMOVED lines=10> */
.L_x_1031:
[----:B------:R-:W-:Y:S05]  /*10b0*/  BSYNC.RECONVERGENT B0 ;  /* 0x0000000000007941 */ /* 0x000fea0003800200 */
.L_x_1030:
        /* <DEDUP_REMOVED lines=10> */
.L_x_1016:
[----:B------:R-:W1:Y:S01]  /*1160*/  LDC R4, c[0x0][0x3e8] ;  /* 0x0000fa00ff047b82 */ /* 0x000e620000000800 */
[----:B------:R-:W2:Y:S01]  /*1170*/  S2R R0, SR_CTAID.Z ;  /* 0x0000000000007919 */ /* 0x000ea20000002700 */
[----:B------:R-:W3:Y:S01]  /*1180*/  LDCU.128 UR4, c[0x0][0x3a0] ;  /* 0x00007400ff0477ac */ /* 0x000ee20008000c00 */
[C---:B------:R-:W-:Y:S01]  /*1190*/  IMAD.SHL.U32 R211, R169.reuse, 0x8, RZ ;  /* 0x00000008a9d37824 */ /* 0x040fe200078e00ff */
[--C-:B------:R-:W-:Y:S01]  /*11a0*/  SHF.R.U32.HI R89, RZ, 0x1, R169.reuse ;  /* 0x00000001ff597819 */ /* 0x100fe200000116a9 */
[C---:B------:R-:W-:Y:S01]  /*11b0*/  IMAD.SHL.U32 R81, R169.reuse, 0x40, RZ ;  /* 0x00000040a9517824 */ /* 0x040fe200078e00ff */
[----:B------:R-:W-:Y:S01]  /*11c0*/  USHF.R.S32.HI UR9, URZ, 0x1f, UR8 ;  /* 0x0000001fff097899 */ /* 0x000fe20008011408 */
[----:B------:R-:W-:Y:S01]  /*11d0*/  IMAD.SHL.U32 R222, R169, 0x20, RZ ;  /* 0x00000020a9de7824 */ /* 0x000fe200078e00ff */
[----:B------:R-:W4:Y:S01]  /*11e0*/  LDC.64 R170, c[0x0][0x3b8] ;  /* 0x0000ee00ffaa7b82 */ /* 0x000f220000000a00 */
[----:B------:R-:W5:Y:S01]  /*11f0*/  LDCU.128 UR12, c[0x0][0x390] ;  /* 0x00007200ff0c77ac */ /* 0x000f620008000c00 */
[----:B------:R-:W-:Y:S01]  /*1200*/  LOP3.LUT R240, R211, 0x1f8, RZ, 0xc0, !PT ;  /* 0x000001f8d3f07812 */ /* 0x000fe200078ec0ff */
[----:B------:R-:W-:Y:S01]  /*1210*/  IMAD.MOV.U32 R213, RZ, RZ, 0x20 ;  /* 0x00000020ffd57424 */ /* 0x000fe200078e00ff */
[----:B------:R-:W-:Y:S01]  /*1220*/  LOP3.LUT R221, R81, 0x400, RZ, 0xc0, !PT ;  /* 0x0000040051dd7812 */ /* 0x000fe200078ec0ff */
[----:B------:R-:W-:Y:S01]  /*1230*/  IMAD.U32 R209, RZ, RZ, UR24 ;  /* 0x00000018ffd17e24 */ /* 0x000fe2000f8e00ff */
[----:B------:R-:W-:Y:S01]  /*1240*/  LOP3.LUT R240, R240, 0x38, R169, 0x78, !PT ;  /* 0x00000038f0f07812 */ /* 0x000fe200078e78a9 */
[----:B------:R-:W1:Y:S01]  /*1250*/  S2R R206, SR_CTAID.X ;  /* 0x0000000000ce7919 */ /* 0x000e620000002500 */
[----:B------:R-:W-:-:S02]  /*1260*/  UISETP.NE.AND UP0, UPT, UR16, 0x1, UPT ;  /* 0x000000011000788c */ /* 0x000fc4000bf05270 */
[----:B------:R-:W-:Y:S01]  /*1270*/  LOP3.LUT R200, R240, 0x1e00, R211, 0xf8, !PT ;  /* 0x00001e00f0c87812 */ /* 0x000fe200078ef8d3 */
[----:B---3--:R-:W-:Y:S02]  /*1280*/  IMAD.U32 R14, RZ, RZ, UR4 ;  /* 0x00000004ff0e7e24 */ /* 0x008fe4000f8e00ff */
[----:B------:R-:W-:Y:S01]  /*1290*/  IMAD.U32 R16, RZ, RZ, UR7 ;  /* 0x00000007ff107e24 */ /* 0x000fe2000f8e00ff */
[----:B-1----:R-:W-:Y:S01]  /*12a0*/  IABS R5, R4 ;  /* 0x0000000400057213 */ /* 0x002fe20000000000 */
[----:B-----5:R-:W-:-:S03]  /*12b0*/  IMAD.U32 R30, RZ, RZ, UR14 ;  /* 0x0000000eff1e7e24 */ /* 0x020fc6000f8e00ff */
[----:B------:R-:W1:Y:S01]  /*12c0*/  I2F.RP R6, R5 ;  /* 0x0000000500067306 */ /* 0x000e620000209400 */
[----:B------:R-:W-:Y:S01]  /*12d0*/  UIADD3 UR14, UPT, UPT, UR16, -0x1, URZ ;  /* 0xffffffff100e7890 */ /* 0x000fe2000fffe0ff */
[C---:B----4-:R-:W-:Y:S01]  /*12e0*/  IMAD R10, R170.reuse, UR9, RZ ;  /* 0x00000009aa0a7c24 */ /* 0x050fe2000f8e02ff */
[----:B--2---:R-:W-:Y:S01]  /*12f0*/  IABS R0, R0 ;  /* 0x0000000000007213 */ /* 0x004fe20000000000 */
[C---:B------:R-:W-:Y:S01]  /*1300*/  IMAD.SHL.U32 R85, R170.reuse, 0x20, RZ ;  /* 0x00000020aa557824 */ /* 0x040fe200078e00ff */
[C-C-:B------:R-:W-:Y:S01]  /*1310*/  SHF.L.U64.HI R84, R170.reuse, 0x5, R171.reuse ;  /* 0x00000005aa547819 */ /* 0x140fe200000102ab */
[----:B------:R-:W-:Y:S01]  /*1320*/  IMAD R10, R171, UR8, R10 ;  /* 0x00000008ab0a7c24 */ /* 0x000fe2000f8e020a */
[C---:B------:R-:W-:Y:S01]  /*1330*/  SHF.L.U64.HI R86, R170.reuse, 0x4, R171 ;  /* 0x00000004aa567819 */ /* 0x040fe200000102ab */
[----:B------:R-:W-:Y:S02]  /*1340*/  IMAD.SHL.U32 R87, R170, 0x10, RZ ;  /* 0x00000010aa577824 */ /* 0x000fe400078e00ff */
[----:B------:R-:W-:Y:S01]  /*1350*/  IMAD.U32 R241, RZ, RZ, UR14 ;  /* 0x0000000efff17e24 */ /* 0x000fe2000f8e00ff */
[----:B-1----:R-:W1:Y:S02]  /*1360*/  MUFU.RCP R6, R6 ;  /* 0x0000000600067308 */ /* 0x002e640000001000 */
[----:B-1----:R-:W-:-:S06]  /*1370*/  VIADD R6, R6, 0xffffffe ;  /* 0x0ffffffe06067836 */ /* 0x002fcc0000000000 */
[----:B------:R-:W1:Y:S02]  /*1380*/  F2I.FTZ.U32.TRUNC.NTZ R7, R6 ;  /* 0x0000000600077305 */ /* 0x000e64000021f000 */
[----:B-1----:R-:W-:Y:S02]  /*1390*/  IMAD.MOV R2, RZ, RZ, -R7 ;  /* 0x000000ffff027224 */ /* 0x002fe400078e0a07 */
[----:B------:R-:W-:Y:S02]  /*13a0*/  IMAD.MOV.U32 R6, RZ, RZ, RZ ;  /* 0x000000ffff067224 */ /* 0x000fe400078e00ff */
[----:B------:R-:W-:-:S04]  /*13b0*/  IMAD R2, R2, R5, RZ ;  /* 0x0000000502027224 */ /* 0x000fc800078e02ff */
[----:B------:R-:W-:Y:S01]  /*13c0*/  IMAD.HI.U32 R2, R7, R2, R6 ;  /* 0x0000000207027227 */ /* 0x000fe200078e0006 */
[----:B------:R-:W-:-:S03]  /*13d0*/  LOP3.LUT R6, R211, 0x38, RZ, 0xc0, !PT ;  /* 0x00000038d3067812 */ /* 0x000fc600078ec0ff */
[----:B------:R-:W-:Y:S02]  /*13e0*/  IMAD.MOV.U32 R7, RZ, RZ, RZ ;  /* 0x000000ffff077224 */ /* 0x000fe400078e00ff */
[----:B------:R-:W-:Y:S02]  /*13f0*/  IMAD.HI.U32 R22, R2, R0, RZ ;  /* 0x0000000002167227 */ /* 0x000fe400078e00ff */
[----:B------:R-:W1:Y:S02]  /*1400*/  LDC.64 R2, c[0x0][0x3c0] ;  /* 0x0000f000ff027b82 */ /* 0x000e640000000a00 */
[----:B------:R-:W-:Y:S02]  /*1410*/  IMAD.MOV R8, RZ, RZ, -R22 ;  /* 0x000000ffff087224 */ /* 0x000fe400078e0a16 */
[----:B------:R-:W-:-:S04]  /*1420*/  IMAD.WIDE.U32 R12, R170, UR8, R6 ;  /* 0x00000008aa0c7c25 */ /* 0x000fc8000f8e0006 */
[----:B------:R-:W-:Y:S02]  /*1430*/  IMAD R8, R5, R8, R0 ;  /* 0x0000000805087224 */ /* 0x000fe400078e0200 */
[----:B------:R-:W-:Y:S02]  /*1440*/  IMAD.IADD R11, R13, 0x1, R10 ;  /* 0x000000010d0b7824 */ /* 0x000fe400078e020a */
[----:B------:R-:W-:Y:S01]  /*1450*/  IMAD.MOV.U32 R10, RZ, RZ, R12 ;  /* 0x000000ffff0a7224 */ /* 0x000fe200078e000c */
[----:B------:R-:W-:Y:S01]  /*1460*/  ISETP.GT.U32.AND P1, PT, R5, R8, PT ;  /* 0x000000080500720c */ /* 0x000fe20003f24070 */
[----:B------:R-:W-:-:S04]  /*1470*/  IMAD.WIDE.U32 R30, R30, UR20, R6 ;  /* 0x000000141e1e7c25 */ /* 0x000fc8000f8e0006 */
[----:B------:R-:W-:-:S04]  /*1480*/  IMAD.WIDE.U32 R14, R14, UR20, R10 ;  /* 0x000000140e0e7c25 */ /* 0x000fc8000f8e000a */
[----:B------:R-:W-:Y:S02]  /*1490*/  IMAD.U32 R10, RZ, RZ, UR5 ;  /* 0x00000005ff0a7e24 */ /* 0x000fe4000f8e00ff */
[----:B-1----:R-:W-:Y:S02]  /*14a0*/  IMAD R0, R2, UR9, RZ ;  /* 0x0000000902007c24 */ /* 0x002fe4000f8e02ff */
[----:B------:R-:W-:Y:S02]  /*14b0*/  @!P1 IMAD.IADD R8, R8, 0x1, -R5 ;  /* 0x0000000108089824 */ /* 0x000fe400078e0a05 */
[----:B------:R-:W-:Y:S01]  /*14c0*/  @!P1 VIADD R22, R22, 0x1 ;  /* 0x0000000116169836 */ /* 0x000fe20000000000 */
[----:B------:R-:W-:Y:S01]  /*14d0*/  ISETP.NE.AND P1, PT, R4, RZ, PT ;  /* 0x000000ff0400720c */ /* 0x000fe20003f25270 */
[----:B------:R-:W-:Y:S01]  /*14e0*/  IMAD R0, R3, UR8, R0 ;  /* 0x0000000803007c24 */ /* 0x000fe2000f8e0200 */
[----:B------:R-:W-:Y:S01]  /*14f0*/  ISETP.GE.U32.AND P2, PT, R8, R5, PT ;  /* 0x000000050800720c */ /* 0x000fe20003f46070 */
[----:B------:R-:W-:Y:S01]  /*1500*/  IMAD.U32 R8, RZ, RZ, UR6 ;  /* 0x00000006ff087e24 */ /* 0x000fe2000f8e00ff */
[----:B------:R-:W-:Y:S01]  /*1510*/  LOP3.LUT R5, R4, UR19, RZ, 0x3c, !PT ;  /* 0x0000001304057c12 */ /* 0x000fe2000f8e3cff */
[----:B------:R-:W1:Y:S01]  /*1520*/  LDCU.128 UR4, c[0x0][0x3d0] ;  /* 0x00007a00ff0477ac */ /* 0x000e620008000c00 */
[----:B------:R-:W-:-:S02]  /*1530*/  IMAD.WIDE.U32 R12, R2, UR8, R6 ;  /* 0x00000008020c7c25 */ /* 0x000fc4000f8e0006 */
[----:B------:R-:W-:Y:S01]  /*1540*/  ISETP.GE.AND P0, PT, R5, RZ, PT ;  /* 0x000000ff0500720c */ /* 0x000fe20003f06270 */
[----:B------:R-:W2:Y:S01]  /*1550*/  LDCU.128 UR8, c[0x0][0x380] ;  /* 0x00007000ff0877ac */ /* 0x000ea20008000c00 */
[----:B------:R-:W-:Y:S01]  /*1560*/  IMAD.IADD R13, R13, 0x1, R0 ;  /* 0x000000010d0d7824 */ /* 0x000fe200078e0200 */
[----:B------:R-:W-:Y:S01]  /*1570*/  SHF.R.U32.HI R0, RZ, 0x3, R169 ;  /* 0x00000003ff007819 */ /* 0x000fe200000116a9 */
[----:B------:R-:W-:Y:S01]  /*1580*/  IMAD R11, R10, UR20, R15 ;  /* 0x000000140a0b7c24 */ /* 0x000fe2000f8e020f */
[----:B------:R-:W3:Y:S01]  /*1590*/  LDC.64 R6, c[0x0][0x3c8] ;  /* 0x0000f200ff067b82 */ /* 0x000ee20000000a00 */
[----:B------:R-:W-:Y:S02]  /*15a0*/  IMAD.MOV.U32 R10, RZ, RZ, R14 ;  /* 0x000000ffff0a7224 */ /* 0x000fe400078e000e */
[----:B------:R-:W-:Y:S02]  /*15b0*/  @P2 VIADD R22, R22, 0x1 ;  /* 0x0000000116162836 */ /* 0x000fe40000000000 */
[----:B------:R-:W-:-:S04]  /*15c0*/  IMAD.WIDE.U32 R10, R0, R170, R10 ;  /* 0x000000aa000a7225 */ /* 0x000fc800078e000a */
[----:B------:R-:W-:Y:S01]  /*15d0*/  @!P0 IMAD.MOV R22, RZ, RZ, -R22 ;  /* 0x000000ffff168224 */ /* 0x000fe200078e0a16 */
[----:B------:R-:W-:Y:S01]  /*15e0*/  @!P1 LOP3.LUT R22, RZ, R4, RZ, 0x33, !PT ;  /* 0x00000004ff169212 */ /* 0x000fe200078e33ff */
[----:B------:R-:W-:Y:S01]  /*15f0*/  IMAD R11, R0, R171, R11 ;  /* 0x000000ab000b7224 */ /* 0x000fe200078e020b */
[----:B------:R-:W4:Y:S01]  /*1600*/  LDC.64 R4, c[0x0][0x3b0] ;  /* 0x0000ec00ff047b82 */ /* 0x000f220000000a00 */
[----:B------:R-:W-:Y:S01]  /*1610*/  IMAD.WIDE.U32 R8, R8, UR20, R12 ;  /* 0x0000001408087c25 */ /* 0x000fe2000f8e000c */
[----:B------:R-:W-:-:S03]  /*1620*/  SHF.R.S32.HI R223, RZ, 0x1f, R22 ;  /* 0x0000001fffdf7819 */ /* 0x000fc60000011416 */
[----:B------:R-:W-:-:S04]  /*1630*/  IMAD.WIDE.U32 R14, R85, UR14, RZ ;  /* 0x0000000e550e7c25 */ /* 0x000fc8000f8e00ff */
[----:B-1----:R-:W-:Y:S01]  /*1640*/  IMAD R225, R223, UR4, RZ ;  /* 0x00000004dfe17c24 */ /* 0x002fe2000f8e02ff */
[----:B------:R-:W-:Y:S01]  /*1650*/  IADD3 R13, P0, PT, R87, R14, RZ ;  /* 0x0000000e570d7210 */ /* 0x000fe20007f1e0ff */
[----:B------:R-:W-:-:S04]  /*1660*/  IMAD.WIDE.U32 R10, R22, UR4, R10 ;  /* 0x00000004160a7c25 */ /* 0x000fc8000f8e000a */
[----:B------:R-:W-:Y:S01]  /*1670*/  IMAD R225, R22, UR5, R225 ;  /* 0x0000000516e17c24 */ /* 0x000fe2000f8e02e1 */
[----:B--2---:R-:W-:Y:S01]  /*1680*/  LEA R226, P1, R10, UR10, 0x1 ;  /* 0x0000000a0ae27c11 */ /* 0x004fe2000f8208ff */
[----:B------:R-:W-:Y:S01]  /*1690*/  IMAD R17, R16, UR20, R9 ;  /* 0x0000001410117c24 */ /* 0x000fe2000f8e0209 */
[----:B------:R-:W-:Y:S01]  /*16a0*/  UIMAD.WIDE.U32 UR4, UR25, 0x80, URZ ;  /* 0x00000080190478a5 */ /* 0x000fe2000f8e00ff */
[----:B------:R-:W-:Y:S02]  /*16b0*/  IMAD R9, R84, UR14, RZ ;  /* 0x0000000e54097c24 */ /* 0x000fe4000f8e02ff */
[----:B------:R-:W-:Y:S02]  /*16c0*/  IMAD.MOV.U32 R16, RZ, RZ, R8 ;  /* 0x000000ffff107224 */ /* 0x000fe400078e0008 */
[----:B------:R-:W-:Y:S01]  /*16d0*/  IMAD.IADD R225, R11, 0x1, R225 ;  /* 0x000000010be17824 */ /* 0x000fe200078e02e1 */
[----:B----4-:R-:W-:Y:S01]  /*16e0*/  SHF.L.U64.HI R21, R4, 0x6, R5 ;  /* 0x0000000604157819 */ /* 0x010fe20000010205 */
[----:B------:R-:W-:-:S02]  /*16f0*/  IMAD.U32 R8, RZ, RZ, UR15 ;  /* 0x0000000fff087e24 */ /* 0x000fc4000f8e00ff */
[----:B------:R-:W-:Y:S01]  /*1700*/  IMAD.IADD R9, R15, 0x1, R9 ;  /* 0x000000010f097824 */ /* 0x000fe200078e0209 */
[----:B------:R-:W-:Y:S01]  /*1710*/  LEA.HI.X R225, R10, UR11, R225, 0x1, P1 ;  /* 0x0000000b0ae17c11 */ /* 0x000fe200088f0ce1 */
[----:B------:R-:W-:Y:S01]  /*1720*/  IMAD.WIDE.U32 R16, R0, R2, R16 ;  /* 0x0000000200107225 */ /* 0x000fe200078e0010 */
[----:B------:R-:W-:-:S03]  /*1730*/  LEA R10, P1, R14, R226, 0x1 ;  /* 0x000000e20e0a7211 */ /* 0x000fc600078208ff */
[----:B------:R-:W-:Y:S01]  /*1740*/  IMAD R31, R8, UR20, R31 ;  /* 0x00000014081f7c24 */ /* 0x000fe2000f8e021f */
[----:B------:R-:W-:Y:S01]  /*1750*/  LEA.HI.X R11, R14, R225, R9, 0x1, P1 ;  /* 0x000000e10e0b7211 */ /* 0x000fe200008f0c09 */
[----:B------:R-:W-:Y:S01]  /*1760*/  IMAD.X R12, R9, 0x1, R86, P0 ;  /* 0x00000001090c7824 */ /* 0x000fe200000e0656 */
[----:B------:R-:W-:Y:S01]  /*1770*/  LEA R8, P0, R13, R226, 0x1 ;  /* 0x000000e20d087211 */ /* 0x000fe200078008ff */
[----:B------:R-:W-:Y:S02]  /*1780*/  IMAD R223, R223, UR6, RZ ;  /* 0x00000006dfdf7c24 */ /* 0x000fe4000f8e02ff */
[----:B------:R-:W-:Y:S01]  /*1790*/  IMAD R17, R0, R3, R17 ;  /* 0x0000000300117224 */ /* 0x000fe200078e0211 */
[----:B------:R-:W-:Y:S01]  /*17a0*/  LEA.HI.X R9, R13, R225, R12, 0x1, P0 ;  /* 0x000000e10d097211 */ /* 0x000fe200000f0c0c */
[----:B------:R-:W-:Y:S01]  /*17b0*/  IMAD R223, R22, UR7, R223 ;  /* 0x0000000716df7c24 */ /* 0x000fe2000f8e02df */
[----:B------:R-:W-:Y:S01]  /*17c0*/  LOP3.LUT R0, R0, UR4, RZ, 0xfc, !PT ;  /* 0x0000000400007c12 */ /* 0x000fe2000f8efcff */
[----:B------:R-:W-:Y:S01]  /*17d0*/  IMAD.WIDE.U32 R22, R22, UR6, R16 ;  /* 0x0000000616167c25 */ /* 0x000fe2000f8e0010 */
[C-C-:B------:R-:W-:Y:S01]  /*17e0*/  SHF.L.U64.HI R13, R4.reuse, 0x4, R5.reuse ;  /* 0x00000004040d7819 */ /* 0x140fe20000010205 */
[----:B------:R-:W-:Y:S01]  /*17f0*/  UMOV UR4, 0x400 ;  /* 0x0000040000047882 */ /* 0x000fe20000000000 */
[C---:B------:R-:W-:Y:S01]  /*1800*/  SHF.L.U64.HI R17, R4.reuse, 0x5, R5 ;  /* 0x0000000504117819 */ /* 0x040fe20000010205 */
[----:B------:R-:W-:Y:S01]  /*1810*/  IMAD.SHL.U32 R20, R4, 0x40, RZ ;  /* 0x0000004004147824 */ /* 0x000fe200078e00ff */
[----:B------:R-:W-:Y:S01]  /*1820*/  LEA R224, P0, R22, UR12, 0x1 ;  /* 0x0000000c16e07c11 */ /* 0x000fe2000f8008ff */
[C---:B------:R-:W-:Y:S01]  /*1830*/  IMAD R15, R4.reuse, UR5, RZ ;  /* 0x00000005040f7c24 */ /* 0x040fe2000f8e02ff */
[----:B------:R-:W1:Y:S01]  /*1840*/  S2UR UR5, SR_CgaCtaId ;  /* 0x00000000000579c3 */ /* 0x000e620000008800 */
[----:B------:R-:W-:-:S02]  /*1850*/  IMAD.SHL.U32 R12, R4, 0x10, RZ ;  /* 0x00000010040c7824 */ /* 0x000fc400078e00ff */
[----:B------:R-:W-:Y:S02]  /*1860*/  IMAD.SHL.U32 R16, R4, 0x20, RZ ;  /* 0x0000002004107824 */ /* 0x000fe400078e00ff */
[----:B------:R-:W-:Y:S02]  /*1870*/  IMAD.IADD R223, R23, 0x1, R223 ;  /* 0x0000000117df7824 */ /* 0x000fe400078e02df */
[----:B------:R-:W-:-:S03]  /*1880*/  IMAD.WIDE.U32 R20, R0, R4, R20 ;  /* 0x0000000400147225 */ /* 0x000fc600078e0014 */
[----:B------:R-:W-:Y:S01]  /*1890*/  LEA.HI.X R223, R22, UR13, R223, 0x1, P0 ;  /* 0x0000000d16df7c11 */ /* 0x000fe200080f0cdf */
[----:B---3--:R-:W-:-:S04]  /*18a0*/  IMAD.WIDE.U32 R30, R6, UR19, R30 ;  /* 0x00000013061e7c25 */ /* 0x008fc8000f8e001e */
[C---:B------:R-:W-:Y:S02]  /*18b0*/  IMAD R15, R0.reuse, R5, R15 ;  /* 0x00000005000f7224 */ /* 0x040fe400078e020f */
[----:B------:R-:W-:Y:S01]  /*18c0*/  IMAD.WIDE.U32 R18, R0, R4, R16 ;  /* 0x0000000400127225 */ /* 0x000fe200078e0010 */
[----:B------:R-:W-:-:S03]  /*18d0*/  IADD3 R16, P1, PT, R16, R20, RZ ;  /* 0x0000001410107210 */ /* 0x000fc60007f3e0ff */
[----:B------:R-:W-:Y:S01]  /*18e0*/  IMAD.WIDE.U32 R24, R0, R4, R12 ;  /* 0x0000000400187225 */ /* 0x000fe200078e000c */
[C---:B------:R-:W-:Y:S01]  /*18f0*/  IADD3 R23, P6, P5, R30.reuse, R18, R12 ;  /* 0x000000121e177210 */ /* 0x040fe20007dde00c */
[----:B-1----:R-:W-:Y:S02]  /*1900*/  ULEA UR5, UR5, UR4, 0x18 ;  /* 0x0000000405057291 */ /* 0x002fe4000f8ec0ff */
[----:B------:R-:W-:Y:S02]  /*1910*/  IMAD R31, R7, UR19, R31 ;  /* 0x00000013071f7c24 */ /* 0x000fe4000f8e021f */
[C---:B------:R-:W-:Y:S01]  /*1920*/  IMAD.IADD R22, R15.reuse, 0x1, R19 ;  /* 0x000000010f167824 */ /* 0x040fe200078e0213 */
[C---:B------:R-:W-:Y:S01]  /*1930*/  IADD3 R19, P2, PT, R30.reuse, R24, RZ ;  /* 0x000000181e137210 */ /* 0x040fe20007f5e0ff */
[----:B------:R-:W-:Y:S01]  /*1940*/  IMAD.IADD R5, R15, 0x1, R21 ;  /* 0x000000010f057824 */ /* 0x000fe200078e0215 */
[C---:B------:R-:W-:Y:S02]  /*1950*/  IADD3 R21, P0, PT, R30.reuse, R18, RZ ;  /* 0x000000121e157210 */ /* 0x040fe40007f1e0ff */
[----:B------:R-:W-:Y:S01]  /*1960*/  IADD3.X R18, PT, PT, R31, R15, R25, P2, !PT ;  /* 0x0000000f1f127210 */ /* 0x000fe200017fe419 */
[----:B------:R-:W-:Y:S01]  /*1970*/  IMAD.X R7, R5, 0x1, R17, P1 ;  /* 0x0000000105077824 */ /* 0x000fe200008e0611 */
[----:B------:R-:W-:-:S02]  /*1980*/  IADD3 R17, P4, PT, R30, R20, RZ ;  /* 0x000000141e117210 */ /* 0x000fc40007f9e0ff */
[--C-:B------:R-:W-:Y:S01]  /*1990*/  IADD3 R6, P3, P2, R30, R20, R12.reuse ;  /* 0x000000141e067210 */ /* 0x100fe20007a7e00c */
[----:B------:R-:W-:Y:S01]  /*19a0*/  IMAD.X R20, R22, 0x1, R31, P0 ;  /* 0x0000000116147824 */ /* 0x000fe200000e061f */
[----:B------:R-:W-:Y:S02]  /*19b0*/  IADD3 R14, P1, P0, R30, R16, R12 ;  /* 0x000000101e0e7210 */ /* 0x000fe4000783e00c */
[----:B------:R-:W-:Y:S02]  /*19c0*/  IADD3.X R22, PT, PT, R31, R22, R13, P6, P5 ;  /* 0x000000161f167210 */ /* 0x000fe400037ea40d */
[----:B------:R-:W-:Y:S01]  /*19d0*/  IADD3 R12, P5, PT, R16, R30, RZ ;  /* 0x0000001e100c7210 */ /* 0x000fe20007fbe0ff */
[----:B------:R-:W-:Y:S01]  /*19e0*/  IMAD.X R16, R5, 0x1, R31, P4 ;  /* 0x0000000105107824 */ /* 0x000fe200020e061f */
[C-C-:B------:R-:W-:Y:S02]  /*19f0*/  IADD3.X R5, PT, PT, R31.reuse, R5, R13.reuse, P3, P2 ;  /* 0x000000051f057210 */ /* 0x140fe40001fe440d */
[----:B------:R-:W-:Y:S01]  /*1a00*/  IADD3.X R13, PT, PT, R31, R7, R13, P1, P0 ;  /* 0x000000071f0d7210 */ /* 0x000fe20000fe040d */
[--C-:B------:R-:W-:Y:S01]  /*1a10*/  IMAD.X R7, R7, 0x1, R31.reuse, P5 ;  /* 0x0000000107077824 */ /* 0x100fe200028e061f */
[----:B------:R-:W-:Y:S01]  /*1a20*/  LEA R26, P1, R21, UR8, 0x1 ;  /* 0x00000008151a7c11 */ /* 0x000fe2000f8208ff */
[----:B------:R-:W-:Y:S01]  /*1a30*/  IMAD.WIDE.U32 R30, R0, R4, R30 ;  /* 0x00000004001e7225 */ /* 0x000fe200078e001e */
[----:B------:R-:W-:-:S02]  /*1a40*/  LEA R28, P2, R19, UR8, 0x1 ;  /* 0x00000008131c7c11 */ /* 0x000fc4000f8408ff */
[----:B------:R-:W-:Y:S01]  /*1a50*/  LEA.HI.X R27, R21, UR9, R20, 0x1, P1 ;  /* 0x00000009151b7c11 */ /* 0x000fe200088f0c14 */
[----:B------:R-:W-:Y:S01]  /*1a60*/  IMAD.IADD R15, R31, 0x1, R15 ;  /* 0x000000011f0f7824 */ /* 0x000fe200078e020f */
[C---:B------:R-:W-:Y:S02]  /*1a70*/  LEA R20, P1, R30.reuse, UR8, 0x1 ;  /* 0x000000081e147c11 */ /* 0x040fe4000f8208ff */
[----:B------:R-:W-:Y:S02]  /*1a80*/  LEA R24, P0, R23, UR8, 0x1 ;  /* 0x0000000817187c11 */ /* 0x000fe4000f8008ff */
[----:B------:R-:W-:Y:S02]  /*1a90*/  LEA.HI.X R21, R30, UR9, R15, 0x1, P1 ;  /* 0x000000091e157c11 */ /* 0x000fe400088f0c0f */
[----:B------:R-:W-:Y:S02]  /*1aa0*/  LEA R88, R200, UR5, 0x1 ;  /* 0x00000005c8587c11 */ /* 0x000fe4000f8e08ff */
[----:B------:R-:W-:-:S02]  /*1ab0*/  LEA.HI.X R29, R19, UR9, R18, 0x1, P2 ;  /* 0x00000009131d7c11 */ /* 0x000fc400090f0c12 */
[----:B------:R-:W-:Y:S01]  /*1ac0*/  LEA.HI.X R25, R23, UR9, R22, 0x1, P0 ;  /* 0x0000000917197c11 */ /* 0x000fe200080f0c16 */
[----:B------:R-:W-:Y:S01]  /*1ad0*/  @!PT LDS RZ, [RZ] ;  /* 0x00000000fffff984 */ /* 0x000fe20000000800 */
[----:B------:R-:W-:Y:S01]  /*1ae0*/  @!PT LDS RZ, [RZ] ;  /* 0x00000000fffff984 */ /* 0x000fe20000000800 */
[----:B------:R-:W-:Y:S01]  /*1af0*/  @!PT LDS RZ, [RZ] ;  /* 0x00000000fffff984 */ /* 0x000fe20000000800 */
[----:B------:R-:W-:Y:S01]  /*1b00*/  LDGSTS.E.BYPASS.LTC128B.128 [R88], desc[UR22][R20.64] ;  /* 0x0000000014587fae */ /* 0x000fe2000b981a16 */
[C---:B------:R-:W-:Y:S02]  /*1b10*/  LEA R18, P0, R17.reuse, UR8, 0x1 ;  /* 0x0000000811127c11 */ /* 0x040fe4000f8008ff */
[----:B------:R-:W-:Y:S01]  /*1b20*/  LEA R22, P2, R6, UR8, 0x1 ;  /* 0x0000000806167c11 */ /* 0x000fe2000f8408ff */
[----:B------:R-:W-:Y:S01]  /*1b30*/  LDGSTS.E.BYPASS.LTC128B.128 [R88+0x4000], desc[UR22][R20.64+0x80] ;  /* 0x0400008014587fae */ /* 0x000fe2000b981a16 */
[----:B------:R-:W-:Y:S02]  /*1b40*/  LEA.HI.X R19, R17, UR9, R16, 0x1, P0 ;  /* 0x0000000911137c11 */ /* 0x000fe400080f0c10 */
[----:B------:R-:W-:Y:S01]  /*1b50*/  LEA R16, P1, R12, UR8, 0x1 ;  /* 0x000000080c107c11 */ /* 0x000fe2000f8208ff */
[----:B------:R-:W-:Y:S01]  /*1b60*/  LDGSTS.E.BYPASS.LTC128B.128 [R88+0x800], desc[UR22][R28.64] ;  /* 0x008000001c587fae */ /* 0x000fe2000b981a16 */
[----:B------:R-:W-:-:S02]  /*1b70*/  LEA R4, P0, R14, UR8, 0x1 ;  /* 0x000000080e047c11 */ /* 0x000fc4000f8008ff */
[----:B------:R-:W-:Y:S01]  /*1b80*/  LEA.HI.X R23, R6, UR9, R5, 0x1, P2 ;  /* 0x0000000906177c11 */ /* 0x000fe200090f0c05 */
[----:B------:R-:W-:Y:S01]  /*1b90*/  LDGSTS.E.BYPASS.LTC128B.128 [R88+0x4800], desc[UR22][R28.64+0x80] ;  /* 0x048000801c587fae */ /* 0x000fe2000b981a16 */
[----:B------:R-:W-:Y:S02]  /*1ba0*/  LEA.HI.X R17, R12, UR9, R7, 0x1, P1 ;  /* 0x000000090c117c11 */ /* 0x000fe400088f0c07 */
[----:B------:R-:W-:Y:S01]  /*1bb0*/  LEA.HI.X R5, R14, UR9, R13, 0x1, P0 ;  /* 0x000000090e057c11 */ /* 0x000fe200080f0c0d */
[----:B------:R-:W-:Y:S01]  /*1bc0*/  LDGSTS.E.BYPASS.LTC128B.128 [R88+0x1000], desc[UR22][R26.64] ;  /* 0x010000001a587fae */ /* 0x000fe2000b981a16 */
[----:B------:R-:W-:-:S03]  /*1bd0*/  LOP3.LUT R0, R81, 0x1c0, RZ, 0xc0, !PT ;  /* 0x000001c051007812 */ /* 0x000fc600078ec0ff */
[----:B------:R-:W-:Y:S01]  /*1be0*/  LDGSTS.E.BYPASS.LTC128B.128 [R88+0x5000], desc[UR22][R26.64+0x80] ;  /* 0x050000801a587fae */ /* 0x000fe2000b981a16 */
[----:B------:R-:W-:-:S03]  /*1bf0*/  LOP3.LUT R0, R0, 0x38, R211, 0xf8, !PT ;  /* 0x0000003800007812 */ /* 0x000fc600078ef8d3 */
[----:B------:R-:W-:Y:S01]  /*1c00*/  LDGSTS.E.BYPASS.LTC128B.128 [R88+0x1800], desc[UR22][R24.64] ;  /* 0x0180000018587fae */ /* 0x000fe2000b981a16 */
[C---:B------:R-:W-:Y:S02]  /*1c10*/  LOP3.LUT R80, R0.reuse, 0x8, R89, 0x78, !PT ;  /* 0x0000000800507812 */ /* 0x040fe400078e7859 */
[----:B------:R-:W-:Y:S01]  /*1c20*/  LOP3.LUT R0, R0, 0x8, R169, 0x78, !PT ;  /* 0x0000000800007812 */ /* 0x000fe200078e78a9 */
[----:B------:R-:W-:Y:S01]  /*1c30*/  LDGSTS.E.BYPASS.LTC128B.128 [R88+0x5800], desc[UR22][R24.64+0x80] ;  /* 0x0580008018587fae */ /* 0x000fe2000b981a16 */
[----:B------:R-:W-:-:S03]  /*1c40*/  LOP3.LUT R89, R89, 0x1f0, RZ, 0xc0, !PT ;  /* 0x000001f059597812 */ /* 0x000fc600078ec0ff */
[----:B------:R-:W-:Y:S01]  /*1c50*/  LDGSTS.E.BYPASS.LTC128B.128 [R88+0x2000], desc[UR22][R18.64] ;  /* 0x0200000012587fae */ /* 0x000fe2000b981a16 */
[----:B------:R-:W-:-:S03]  /*1c60*/  IMAD R221, R0, 0x2, R221 ;  /* 0x0000000200dd7824 */ /* 0x000fc600078e02dd */
[----:B------:R-:W-:Y:S04]  /*1c70*/  LDGSTS.E.BYPASS.LTC128B.128 [R88+0x6000], desc[UR22][R18.64+0x80] ;  /* 0x0600008012587fae */ /* 0x000fe8000b981a16 */
        /* <DEDUP_REMOVED lines=8> */
[----:B------:R-:W-:Y:S04]  /*1d00*/  LDGSTS.E.BYPASS.LTC128B.128 [R88+0x8800], desc[UR22][R8.64] ;  /* 0x0880000008587fae */ /* 0x000fe8000b981a16 */
[----:B------:R2:W-:Y:S04]  /*1d10*/  LDGSTS.E.BYPASS.LTC128B.128 [R88+0x9800], desc[UR22][R8.64+0x80] ;  /* 0x0980008008587fae */ /* 0x0005e8000b981a16 */
[----:B------:R-:W0:Y:S01]  /*1d20*/  LDGDEPBAR ;  /* 0x00000000000079af */ /* 0x000e220000000000 */
[----:B-1----:R-:W-:-:S04]  /*1d30*/  IMAD.WIDE.U32 R10, R2, UR14, RZ ;  /* 0x0000000e020a7c25 */ /* 0x002fc8000f8e00ff */
[----:B------:R-:W-:Y:S01]  /*1d40*/  IMAD R5, R3, UR14, R11 ;  /* 0x0000000e03057c24 */ /* 0x000fe2000f8e020b */
[C---:B------:R-:W-:Y:S01]  /*1d50*/  LEA R6, P1, R10.reuse, R224, 0x6 ;  /* 0x000000e00a067211 */ /* 0x040fe200078230ff */
[----:B------:R-:W-:Y:S01]  /*1d60*/  IMAD.SHL.U32 R4, R10, 0x20, RZ ;  /* 0x000000200a047824 */ /* 0x000fe200078e00ff */
[----:B--2---:R-:W-:Y:S01]  /*1d70*/  LOP3.LUT R8, R81, 0x200, RZ, 0xc0, !PT ;  /* 0x0000020051087812 */ /* 0x004fe200078ec0ff */
[----:B------:R-:W-:-:S04]  /*1d80*/  DEPBAR.LE SB0, 0x0 ;  /* 0x000080000000791a */ /* 0x000fc80000000000 */
[----:B------:R-:W-:Y:S01]  /*1d90*/  BAR.SYNC.DEFER_BLOCKING 0x0 ;  /* 0x0000000000007b1d */ /* 0x000fe20000010000 */
[----:B------:R-:W-:Y:S02]  /*1da0*/  LEA R4, P0, R2, R4, 0x4 ;  /* 0x0000000402047211 */ /* 0x000fe400078020ff */
[----:B------:R-:W-:Y:S02]  /*1db0*/  SHF.L.U64.HI R7, R10, 0x5, R5 ;  /* 0x000000050a077819 */ /* 0x000fe40000010205 */
[----:B------:R-:W-:Y:S02]  /*1dc0*/  LOP3.LUT R222, R8, 0x7c00, R222, 0xf8, !PT ;  /* 0x00007c0008de7812 */ /* 0x000fe400078ef8de */
[----:B------:R-:W-:Y:S01]  /*1dd0*/  LEA.HI.X R2, R2, R7, R3, 0x4, P0 ;  /* 0x0000000702027211 */ /* 0x000fe200000f2403 */
[----:B------:R-:W-:Y:S01]  /*1de0*/  IMAD.MOV.U32 R3, RZ, RZ, 0x40 ;  /* 0x00000040ff037424 */ /* 0x000fe200078e00ff */
[----:B------:R-:W-:Y:S02]  /*1df0*/  LEA R8, P0, R4, R224, 0x1 ;  /* 0x000000e004087211 */ /* 0x000fe400078008ff */
[----:B------:R-:W-:-:S02]  /*1e00*/  LEA.HI.X R7, R10, R223, R5, 0x6, P1 ;  /* 0x000000df0a077211 */ /* 0x000fc400008f3405 */
[----:B------:R-:W-:Y:S02]  /*1e10*/  LOP3.LUT R222, R222, R80, RZ, 0xfc, !PT ;  /* 0x00000050dede7212 */ /* 0x000fe400078efcff */
[----:B------:R-:W-:Y:S01]  /*1e20*/  LEA.HI.X R9, R4, R223, R2, 0x1, P0 ;  /* 0x000000df04097211 */ /* 0x000fe200000f0c02 */
[----:B------:R-:W-:Y:S01]  /*1e30*/  VIADD R2, R221, UR5 ;  /* 0x00000005dd027c36 */ /* 0x000fe20008000000 */
[----:B------:R-:W-:Y:S02]  /*1e40*/  LEA R222, R222, UR5, 0x1 ;  /* 0x00000005dede7c11 */ /* 0x000fe4000f8e08ff */
[----:B------:R-:W-:Y:S01]  /*1e50*/  R2P PR, R169, 0x6 ;  /* 0x00000006a9007804 */ /* 0x000fe20000000000 */
[----:B------:R-:W-:Y:S01]  /*1e60*/  @!PT LDS RZ, [RZ] ;  /* 0x00000000fffff984 */ /* 0x000fe20000000800 */
[----:B------:R-:W-:Y:S01]  /*1e70*/  @!PT LDS RZ, [RZ] ;  /* 0x00000000fffff984 */ /* 0x000fe20000000800 */
[----:B------:R-:W-:Y:S01]  /*1e80*/  @!PT LDS RZ, [RZ] ;  /* 0x00000000fffff984 */ /* 0x000fe20000000800 */
[----:B------:R-:W-:Y:S04]  /*1e90*/  LDGSTS.E.BYPASS.LTC128B.128 [R88+0xa000], desc[UR22][R6.64] ;  /* 0x0a00000006587fae */ /* 0x000fe8000b981a16 */
[----:B------:R-:W-:-:S02]  /*1ea0*/  SEL R0, R213, 0xffffffe0, !P1 ;  /* 0xffffffe0d5007807 */ /* 0x000fc40004800000 */
[----:B------:R-:W-:Y:S01]  /*1eb0*/  PLOP3.LUT P6, PT, P2, PT, PT, 0x80, 0x8 ;  /* 0x000000000008781c */ /* 0x000fe200017cf070 */
[----:B------:R1:W-:Y:S02]  /*1ec0*/  LDGSTS.E.BYPASS.LTC128B.128 [R88+0xb000], desc[UR22][R6.64+0x80] ;  /* 0x0b00008006587fae */ /* 0x0003e4000b981a16 */
[C---:B------:R-:W-:Y:S01]  /*1ed0*/  IMAD.IADD R216, R0.reuse, 0x1, R2 ;  /* 0x0000000100d87824 */ /* 0x040fe200078e0202 */
[----:B------:R-:W-:Y:S01]  /*1ee0*/  SEL R3, R3, 0xffffffc0, !P6 ;  /* 0xffffffc003037807 */ /* 0x000fe20007000000 */
[----:B------:R-:W-:Y:S01]  /*1ef0*/  LDGSTS.E.BYPASS.LTC128B.128 [R88+0xa800], desc[UR22][R8.64] ;  /* 0x0a80000008587fae */ /* 0x000fe2000b981a16 */
[----:B------:R-:W-:-:S03]  /*1f00*/  IMAD.IADD R220, R0, 0x1, R222 ;  /* 0x0000000100dc7824 */ /* 0x000fc600078e02de */
[----:B------:R2:W-:Y:S01]  /*1f10*/  LDGSTS.E.BYPASS.LTC128B.128 [R88+0xb800], desc[UR22][R8.64+0x80] ;  /* 0x0b80008008587fae */ /* 0x0005e2000b981a16 */
[C---:B------:R-:W-:Y:S02]  /*1f20*/  IMAD.IADD R219, R3.reuse, 0x1, R222 ;  /* 0x0000000103db7824 */ /* 0x040fe400078e02de */
[----:B------:R-:W-:Y:S01]  /*1f30*/  IMAD.IADD R215, R3, 0x1, R2 ;  /* 0x0000000103d77824 */ /* 0x000fe200078e0202 */
[----:B------:R-:W-:Y:S01]  /*1f40*/  LDSM.16.M88.4 R60, [R222] ;  /* 0x00000000de3c783b */ /* 0x000fe20000000200 */
[C---:B------:R-:W-:Y:S02]  /*1f50*/  IMAD.IADD R218, R0.reuse, 0x1, R219 ;  /* 0x0000000100da7824 */ /* 0x040fe400078e02db */
[----:B------:R-:W-:Y:S01]  /*1f60*/  IMAD.IADD R214, R0, 0x1, R215 ;  /* 0x0000000100d67824 */ /* 0x000fe200078e02d7 */
[----:B------:R-:W3:Y:S01]  /*1f70*/  LDSM.16.M88.4 R28, [R221+UR5+0x8000] ;  /* 0x00800005dd1c783b */ /* 0x000ee20008000200 */
[----:B------:R-:W-:Y:S02]  /*1f80*/  IMAD.U32 R2, RZ, RZ, UR21 ;  /* 0x00000015ff027e24 */ /* 0x000fe4000f8e00ff */
[----:B------:R-:W-:Y:S01]  /*1f90*/  IMAD.SHL.U32 R3, R169, 0x2, RZ ;  /* 0x00000002a9037824 */ /* 0x000fe200078e00ff */
[----:B------:R-:W4:Y:S02]  /*1fa0*/  LDSM.16.M88.4 R20, [R222+0x2000] ;  /* 0x00200000de14783b */ /* 0x000f240000000200 */
[----:B------:R-:W-:-:S02]  /*1fb0*/  IADD3 R2, PT, PT, R89, 0x1, R2 ;  /* 0x0000000159027810 */ /* 0x000fc40007ffe002 */
[----:B------:R-:W-:Y:S01]  /*1fc0*/  LDSM.16.M88.4 R44, [R216+0x8000] ;  /* 0x00800000d82c783b */ /* 0x000fe20000000200 */
[----:B------:R-:W-:-:S03]  /*1fd0*/  LOP3.LUT R3, R3, 0x6, RZ, 0xc0, !PT ;  /* 0x0000000603037812 */ /* 0x000fc600078ec0ff */
[----:B-1----:R-:W-:Y:S02]  /*1fe0*/  LDSM.16.M88.4 R4, [R220+0x2000] ;  /* 0x00200000dc04783b */ /* 0x002fe40000000200 */
[----:B------:R-:W-:Y:S02]  /*1ff0*/  IMAD R241, R241, 0x20, R3 ;  /* 0x00000020f1f17824 */ /* 0x000fe400078e0203 */
[----:B------:R-:W-:Y:S04]  /*2000*/  LDSM.16.M88.4 R16, [R216+0x8800] ;  /* 0x00880000d810783b */ /* 0x000fe80000000200 */
[----:B--2---:R-:W1:Y:S04]  /*2010*/  LDSM.16.M88.4 R8, [R221+UR5+0x8800] ;  /* 0x00880005dd08783b */ /* 0x004e680008000200 */
[----:B------:R-:W2:Y:S04]  /*2020*/  LDSM.16.M88.4 R12, [R220] ;  /* 0x00000000dc0c783b */ /* 0x000ea80000000200 */
[----:B------:R-:W-:Y:S04]  /*2030*/  LDSM.16.M88.4 R76, [R215+0x8000] ;  /* 0x00800000d74c783b */ /* 0x000fe80000000200 */
[----:B------:R-:W-:Y:S04]  /*2040*/  LDSM.16.M88.4 R72, [R215+0x8800] ;  /* 0x00880000d748783b */ /* 0x000fe80000000200 */
[----:B------:R-:W-:Y:S01]  /*2050*/  LDSM.16.M88.4 R68, [R219] ;  /* 0x00000000db44783b */ /* 0x000fe20000000200 */
[-C--:B---3--:R-:W-:Y:S03]  /*2060*/  HMMA.16816.F32 R40, R60, R28.reuse, RZ ;  /* 0x0000001c3c28723c */ /* 0x088fe600000018ff */
[----:B------:R-:W-:Y:S04]  /*2070*/  LDSM.16.M88.4 R56, [R214+0x8000] ;  /* 0x00800000d638783b */ /* 0x000fe80000000200 */
[----:B------:R-:W-:Y:S01]  /*2080*/  LDSM.16.M88.4 R52, [R214+0x8800] ;  /* 0x00880000d634783b */ /* 0x000fe20000000200 */
[C---:B----4-:R-:W-:Y:S03]  /*2090*/  HMMA.16816.F32 R36, R20.reuse, R28, RZ ;  /* 0x0000001c1424723c */ /* 0x050fe600000018ff */
[----:B------:R-:W-:Y:S04]  /*20a0*/  LDSM.16.M88.4 R48, [R218] ;  /* 0x00000000da30783b */ /* 0x000fe80000000200 */
[----:B------:R-:W0:Y:S01]  /*20b0*/  LDGDEPBAR ;  /* 0x00000000000079af */ /* 0x000e220000000000 */
        /* <DEDUP_REMOVED lines=11> */
[----:B------:R-:W3:Y:S07]  /*2170*/  LDSM.16.M88.4 R4, [R218+0x2000] ;  /* 0x00200000da04783b */ /* 0x000eee0000000200 */
[C---:B--2---:R-:W-:Y:S08]  /*2180*/  HMMA.16816.F32 R40, R12.reuse, R44, R40 ;  /* 0x0000002c0c28723c */ /* 0x044ff00000001828 */
[C---:B------:R-:W-:Y:S01]  /*2190*/  HMMA.16816.F32 R28, R12.reuse, R46, R28 ;  /* 0x0000002e0c1c723c */ /* 0x040fe2000000181c */
[----:B------:R-:W-:Y:S07]  /*21a0*/  LDSM.16.M88.4 R44, [R222+0x6000] ;  /* 0x00600000de2c783b */ /* 0x000fee0000000200 */
[C---:B------:R-:W-:Y:S08]  /*21b0*/  HMMA.16816.F32 R64, R12.reuse, R16, R64 ;  /* 0x000000100c40723c */ /* 0x040ff00000001840 */
[----:B------:R-:W-:Y:S01]  /*21c0*/  HMMA.16816.F32 R60, R12, R18, R60 ;  /* 0x000000120c3c723c */ /* 0x000fe2000000183c */
[----:B------:R-:W2:Y:S04]  /*21d0*/  LDSM.16.M88.4 R16, [R221+UR5+0x9000] ;  /* 0x00900005dd10783b */ /* 0x000ea80008000200 */
[----:B------:R-:W4:Y:S03]  /*21e0*/  LDSM.16.M88.4 R12, [R221+UR5+0x9800] ;  /* 0x00980005dd0c783b */ /* 0x000f260008000200 */
[C---:B-1----:R-:W-:Y:S08]  /*21f0*/  HMMA.16816.F32 R36, R8.reuse, R76, R36 ;  /* 0x0000004c0824723c */ /* 0x042ff00000001824 */
[C---:B------:R-:W-:Y:S08]  /*2200*/  HMMA.16816.F32 R24, R8.reuse, R72, R24 ;  /* 0x000000480818723c */ /* 0x040ff00000001818 */
[C---:B------:R-:W-:Y:S08]  /*2210*/  HMMA.16816.F32 R32, R8.reuse, R78, R32 ;  /* 0x0000004e0820723c */ /* 0x040ff00000001820 */
[----:B------:R-:W-:Y:S01]  /*2220*/  HMMA.16816.F32 R20, R8, R74, R20 ;  /* 0x0000004a0814723c */ /* 0x000fe20000001814 */
[----:B------:R-:W1:Y:S07]  /*2230*/  LDSM.16.M88.4 R8, [R222+0x4000] ;  /* 0x00400000de08783b */ /* 0x000e6e0000000200 */
[C---:B------:R-:W-:Y:S08]  /*2240*/  HMMA.16816.F32 R40, R68.reuse, R76, R40 ;  /* 0x0000004c4428723c */ /* 0x040ff00000001828 */
[C---:B------:R-:W-:Y:S01]  /*2250*/  HMMA.16816.F32 R28, R68.reuse, R78, R28 ;  /* 0x0000004e441c723c */ /* 0x040fe2000000181c */
[----:B------:R-:W-:Y:S07]  /*2260*/  LDSM.16.M88.4 R76, [R216+0x9000] ;  /* 0x00900000d84c783b */ /* 0x000fee0000000200 */
[C---:B------:R-:W-:Y:S08]  /*2270*/  HMMA.16816.F32 R64, R68.reuse, R72, R64 ;  /* 0x000000484440723c */ /* 0x040ff00000001840 */
[----:B------:R-:W-:Y:S01]  /*2280*/  HMMA.16816.F32 R60, R68, R74, R60 ;  /* 0x0000004a443c723c */ /* 0x000fe2000000183c */
[----:B------:R-:W-:Y:S04]  /*2290*/  LDSM.16.M88.4 R68, [R216+0x9800] ;  /* 0x00980000d844783b */ /* 0x000fe80000000200 */
[----:B------:R-:W-:Y:S03]  /*22a0*/  LDSM.16.M88.4 R72, [R220+0x4000] ;  /* 0x00400000dc48783b */ /* 0x000fe60000000200 */
[C---:B---3--:R-:W-:Y:S08]  /*22b0*/  HMMA.16816.F32 R36, R4.reuse, R56, R36 ;  /* 0x000000380424723c */ /* 0x048ff00000001824 */
[C---:B------:R-:W-:Y:S08]  /*22c0*/  HMMA.16816.F32 R32, R4.reuse, R58, R32 ;  /* 0x0000003a0420723c */ /* 0x040ff00000001820 */
[C---:B------:R-:W-:Y:S08]  /*22d0*/  HMMA.16816.F32 R24, R4.reuse, R52, R24 ;  /* 0x000000340418723c */ /* 0x040ff00000001818 */
[----:B------:R-:W-:Y:S01]  /*22e0*/  HMMA.16816.F32 R20, R4, R54, R20 ;  /* 0x000000360414723c */ /* 0x000fe20000001814 */
[----:B------:R-:W3:Y:S07]  /*22f0*/  LDSM.16.M88.4 R4, [R220+0x6000] ;  /* 0x00600000dc04783b */ /* 0x000eee0000000200 */
[C---:B------:R-:W-:Y:S08]  /*2300*/  HMMA.16816.F32 R40, R48.reuse, R56, R40 ;  /* 0x000000383028723c */ /* 0x040ff00000001828 */
[C---:B------:R-:W-:Y:S01]  /*2310*/  HMMA.16816.F32 R28, R48.reuse, R58, R28 ;  /* 0x0000003a301c723c */ /* 0x040fe2000000181c */
[----:B------:R-:W-:Y:S07]  /*2320*/  LDSM.16.M88.4 R56, [R219+0x4000] ;  /* 0x00400000db38783b */ /* 0x000fee0000000200 */
[C---:B------:R-:W-:Y:S08]  /*2330*/  HMMA.16816.F32 R64, R48.reuse, R52, R64 ;  /* 0x000000343040723c */ /* 0x040ff00000001840 */
[----:B------:R-:W-:Y:S01]  /*2340*/  HMMA.16816.F32 R60, R48, R54, R60 ;  /* 0x00000036303c723c */ /* 0x000fe2000000183c */
[----:B------:R-:W-:Y:S04]  /*2350*/  LDSM.16.M88.4 R52, [R219+0x6000] ;  /* 0x00600000db34783b */ /* 0x000fe80000000200 */
[----:B------:R-:W-:Y:S03]  /*2360*/  LDSM.16.M88.4 R48, [R215+0x9000] ;  /* 0x00900000d730783b */ /* 0x000fe60000000200 */
[C---:B--2---:R-:W-:Y:S08]  /*2370*/  HMMA.16816.F32 R36, R44.reuse, R16, R36 ;  /* 0x000000102c24723c */ /* 0x044ff00000001824 */
[C---:B------:R-:W-:Y:S08]  /*2380*/  HMMA.16816.F32 R32, R44.reuse, R18, R32 ;  /* 0x000000122c20723c */ /* 0x040ff00000001820 */
[C---:B----4-:R-:W-:Y:S08]  /*2390*/  HMMA.16816.F32 R24, R44.reuse, R12, R24 ;  /* 0x0000000c2c18723c */ /* 0x050ff00000001818 */
[----:B------:R-:W-:Y:S01]  /*23a0*/  HMMA.16816.F32 R20, R44, R14, R20 ;  /* 0x0000000e2c14723c */ /* 0x000fe20000001814 */
[----:B------:R-:W2:Y:S07]  /*23b0*/  LDSM.16.M88.4 R44, [R215+0x9800] ;  /* 0x00980000d72c783b */ /* 0x000eae0000000200 */
[C---:B-1----:R-:W-:Y:S08]  /*23c0*/  HMMA.16816.F32 R40, R8.reuse, R16, R40 ;  /* 0x000000100828723c */ /* 0x042ff00000001828 */
        /* <DEDUP_REMOVED lines=10> */
[----:B------:R-:W1:Y:S01]  /*2470*/  LDSM.16.M88.4 R4, [R214+0x9800] ;  /* 0x00980000d604783b */ /* 0x000e620000000200 */
[----:B------:R-:W-:-:S06]  /*2480*/  DEPBAR.LE SB0, 0x0 ;  /* 0x000080000000791a */ /* 0x000fcc0000000000 */
[C---:B------:R-:W-:Y:S08]  /*2490*/  HMMA.16816.F32 R40, R72.reuse, R76, R40 ;  /* 0x0000004c4828723c */ /* 0x040ff00000001828 */
[C---:B------:R-:W-:Y:S08]  /*24a0*/  HMMA.16816.F32 R28, R72.reuse, R78, R28 ;  /* 0x0000004e481c723c */ /* 0x040ff0000000181c */
[C---:B------:R-:W-:Y:S08]  /*24b0*/  HMMA.16816.F32 R64, R72.reuse, R68, R64 ;  /* 0x000000444840723c */ /* 0x040ff00000001840 */
[----:B------:R-:W-:Y:S08]  /*24c0*/  HMMA.16816.F32 R60, R72, R70, R60 ;  /* 0x00000046483c723c */ /* 0x000ff0000000183c */
[C---:B--2---:R-:W-:Y:S08]  /*24d0*/  HMMA.16816.F32 R20, R52.reuse, R46, R20 ;  /* 0x0000002e3414723c */ /* 0x044ff00000001814 */
[C---:B------:R-:W-:Y:S08]  /*24e0*/  HMMA.16816.F32 R36, R52.reuse, R48, R36 ;  /* 0x000000303424723c */ /* 0x040ff00000001824 */
[----:B------:R-:W-:Y:S08]  /*24f0*/  HMMA.16816.F32 R32, R52, R50, R32 ;  /* 0x000000323420723c */ /* 0x000ff00000001820 */
[C---:B------:R-:W-:Y:S08]  /*2500*/  HMMA.16816.F32 R40, R56.reuse, R48, R40 ;  /* 0x000000303828723c */ /* 0x040ff00000001828 */
[----:B------:R-:W-:Y:S08]  /*2510*/  HMMA.16816.F32 R28, R56, R50, R28 ;  /* 0x00000032381c723c */ /* 0x000ff0000000181c */
[----:B------:R-:W-:Y:S01]  /*2520*/  HMMA.16816.F32 R24, R52, R44, R24 ;  /* 0x0000002c3418723c */ /* 0x000fe20000001818 */
[----:B------:R-:W-:-:S02]  /*2530*/  VIADD R52, R241, 0x9 ;  /* 0x00000009f1347836 */ /* 0x000fc40000000000 */
[C---:B------:R-:W-:Y:S02]  /*2540*/  VIADD R54, R241.reuse, 0x10 ;  /* 0x00000010f1367836 */ /* 0x040fe40000000000 */
[----:B------:R-:W-:-:S03]  /*2550*/  VIADD R53, R241, 0x11 ;  /* 0x00000011f1357836 */ /* 0x000fc60000000000 */
[C---:B------:R-:W-:Y:S08]  /*2560*/  HMMA.16816.F32 R64, R56.reuse, R44, R64 ;  /* 0x0000002c3840723c */ /* 0x040ff00000001840 */
[----:B------:R-:W-:Y:S08]  /*2570*/  HMMA.16816.F32 R60, R56, R46, R60 ;  /* 0x0000002e383c723c */ /* 0x000ff0000000183c */
[C---:B-1----:R-:W-:Y:S08]  /*2580*/  HMMA.16816.F32 R44, R12.reuse, R6, R20 ;  /* 0x000000060c2c723c */ /* 0x042ff00000001814 */
[C---:B------:R-:W-:Y:S08]  /*2590*/  HMMA.16816.F32 R36, R12.reuse, R16, R36 ;  /* 0x000000100c24723c */ /* 0x040ff00000001824 */
[----:B------:R-:W-:Y:S08]  /*25a0*/  HMMA.16816.F32 R32, R12, R18, R32 ;  /* 0x000000120c20723c */ /* 0x000ff00000001820 */
[C---:B------:R-:W-:Y:S08]  /*25b0*/  HMMA.16816.F32 R20, R8.reuse, R16, R40 ;  /* 0x000000100814723c */ /* 0x040ff00000001828 */
[----:B------:R-:W-:Y:S01]  /*25c0*/  HMMA.16816.F32 R16, R8, R18, R28 ;  /* 0x000000120810723c */ /* 0x000fe2000000181c */
[----:B------:R-:W-:Y:S01]  /*25d0*/  SHF.R.U32.HI R28, RZ, 0x2, R169 ;  /* 0x00000002ff1c7819 */ /* 0x000fe200000116a9 */
[----:B------:R-:W-:-:S02]  /*25e0*/  VIADD R31, R241, 0x18 ;  /* 0x00000018f11f7836 */ /* 0x000fc40000000000 */
[----:B------:R-:W-:Y:S01]  /*25f0*/  VIADD R29, R241, 0x19 ;  /* 0x00000019f11d7836 */ /* 0x000fe20000000000 */
[----:B------:R-:W-:-:S03]  /*2600*/  LOP3.LUT R28, R28, 0x7, RZ, 0xc0, !PT ;  /* 0x000000071c1c7812 */ /* 0x000fc600078ec0ff */
[----:B------:R-:W-:Y:S01]  /*2610*/  HMMA.16816.F32 R24, R12, R4, R24 ;  /* 0x000000040c18723c */ /* 0x000fe20000001818 */
[----:B------:R-:W-:-:S07]  /*2620*/  IADD3 R2, PT, PT, R2, -UR18, R28 ;  /* 0x8000001202027c10 */ /* 0x000fce000fffe01c */
[----:B------:R-:W-:Y:S01]  /*2630*/  HMMA.16816.F32 R12, R8, R4, R64 ;  /* 0x00000004080c723c */ /* 0x000fe20000001840 */
[C---:B------:R-:W-:Y:S02]  /*2640*/  VIADD R5, R241.reuse, 0x1 ;  /* 0x00000001f1057836 */ /* 0x040fe40000000000 */
[----:B------:R-:W-:-:S05]  /*2650*/  VIADD R4, R241, 0x8 ;  /* 0x00000008f1047836 */ /* 0x000fca0000000000 */
[----:B------:R-:W-:Y:S01]  /*2660*/  HMMA.16816.F32 R8, R8, R6, R60 ;  /* 0x000000060808723c */ /* 0x000fe2000000183c */
[----:B------:R-:W-:-:S04]  /*2670*/  IADD3 R6, PT, PT, R2, UR17, R209 ;  /* 0x0000001102067c10 */ /* 0x000fc8000fffe0d1 */
[C-C-:B------:R-:W-:Y:S02]  /*2680*/  VIADDMNMX R208, R6.reuse, 0x40, R209.reuse, PT ;  /* 0x0000004006d07846 */ /* 0x140fe400038001d1 */
[----:B------:R-:W-:Y:S01]  /*2690*/  VIADDMNMX R164, R6, 0x48, R209, PT ;  /* 0x0000004806a47846 */ /* 0x000fe200038001d1 */
[----:B------:R-:W-:Y:S01]  /*26a0*/  BAR.SYNC.DEFER_BLOCKING 0x0 ;  /* 0x0000000000007b1d */ /* 0x000fe20000010000 */
[-C--:B------:R-:W-:Y:S02]  /*26b0*/  ISETP.GE.AND P4, PT, R5, R208.reuse, PT ;  /* 0x000000d00500720c */ /* 0x080fe40003f86270 */
[-C--:B------:R-:W-:Y:S02]  /*26c0*/  ISETP.GE.AND P3, PT, R4, R208.reuse, PT ;  /* 0x000000d00400720c */ /* 0x080fe40003f66270 */
[-C--:B------:R-:W-:Y:S02]  /*26d0*/  ISETP.GE.AND P5, PT, R241, R208.reuse, PT ;  /* 0x000000d0f100720c */ /* 0x080fe40003fa6270 */
[----:B------:R-:W-:-:S02]  /*26e0*/  ISETP.GE.AND P2, PT, R52, R208, PT ;  /* 0x000000d03400720c */ /* 0x000fc40003f46270 */
[-C--:B------:R-:W-:Y:S02]  /*26f0*/  ISETP.GE.AND P1, PT, R54, R208.reuse, PT ;  /* 0x000000d03600720c */ /* 0x080fe40003f26270 */
[----:B------:R-:W-:Y:S02]  /*2700*/  FSEL R41, R37, -INF , !P4 ;  /* 0xff80000025297808 */ /* 0x000fe40006000000 */
[----:B------:R-:W-:Y:S02]  /*2710*/  FSEL R36, R36, -INF , !P5 ;  /* 0xff80000024247808 */ /* 0x000fe40006800000 */
[----:B------:R-:W-:Y:S02]  /*2720*/  FSEL R2, R32, -INF , !P3 ;  /* 0xff80000020027808 */ /* 0x000fe40005800000 */
[----:B------:R-:W-:Y:S02]  /*2730*/  FSEL R40, R33, -INF , !P2 ;  /* 0xff80000021287808 */ /* 0x000fe40005000000 */
[----:B------:R-:W-:-:S02]  /*2740*/  ISETP.GE.AND P0, PT, R53, R208, PT ;  /* 0x000000d03500720c */ /* 0x000fc40003f06270 */
[-C--:B------:R-:W-:Y:S02]  /*2750*/  ISETP.GE.AND P3, PT, R31, R208.reuse, PT ;  /* 0x000000d01f00720c */ /* 0x080fe40003f66270 */
[----:B------:R-:W-:Y:S02]  /*2760*/  FSEL R33, R24, -INF , !P1 ;  /* 0xff80000018217808 */ /* 0x000fe40004800000 */
[----:B------:R-:W-:Y:S02]  /*2770*/  FMNMX3.FTZ R3, R36, R41, R2, !PT ;  /* 0x0000002924037276 */ /* 0x000fe40007810002 */
[----:B------:R-:W-:Y:S02]  /*2780*/  ISETP.GE.AND P1, PT, R29, R208, PT ;  /* 0x000000d01d00720c */ /* 0x000fe40003f26270 */
[----:B------:R-:W-:Y:S02]  /*2790*/  FSEL R30, R25, -INF , !P0 ;  /* 0xff800000191e7808 */ /* 0x000fe40004000000 */
[----:B------:R-:W-:-:S02]  /*27a0*/  FSEL R44, R44, -INF , !P3 ;  /* 0xff8000002c2c7808 */ /* 0x000fc40005800000 */
[----:B------:R-:W-:Y:S02]  /*27b0*/  FMNMX3.FTZ R3, R3, R40, R33, !PT ;  /* 0x0000002803037276 */ /* 0x000fe40007810021 */
[----:B------:R-:W-:Y:S02]  /*27c0*/  FSEL R45, R45, -INF , !P1 ;  /* 0xff8000002d2d7808 */ /* 0x000fe40004800000 */
[----:B------:R-:W-:-:S04]  /*27d0*/  FMNMX3.FTZ R3, R3, R30, R44, !PT ;  /* 0x0000001e03037276 */ /* 0x000fc8000781002c */
[----:B------:R-:W-:Y:S01]  /*27e0*/  FMNMX.FTZ R24, R45, R3, !PT ;  /* 0x000000032d187209 */ /* 0x000fe20007810000 */
[----:B------:R-:W-:Y:S06]  /*27f0*/  BRA.U !UP0, `(.L_x_1032) ;  /* 0x0000000108487547 */ /* 0x000fec000b800000 */
[----:B------:R-:W-:-:S06]  /*2800*/  UIADD3 UR4, UPT, UPT, UR16, -0x2, URZ ;  /* 0xfffffffe10047890 */ /* 0x000fcc000fffe0ff */
[----:B------:R-:W-:-:S04]  /*2810*/  IMAD.WIDE.U32 R42, R85, UR4, RZ ;  /* 0x00000004552a7c25 */ /* 0x000fc8000f8e00ff */
[----:B------:R-:W-:Y:S01]  /*2820*/  IMAD R84, R84, UR4, RZ ;  /* 0x0000000454547c24 */ /* 0x000fe2000f8e02ff */
[----:B------:R-:W-:Y:S02]  /*2830*/  IADD3 R87, P0, PT, R87, R42, RZ ;  /* 0x0000002a57577210 */ /* 0x000fe40007f1e0ff */
[----:B------:R-:W-:Y:S01]  /*2840*/  LEA R48, P1, R42, R226, 0x1 ;  /* 0x000000e22a307211 */ /* 0x000fe200078208ff */
[----:B------:R-:W-:-:S04]  /*2850*/  IMAD.IADD R84, R43, 0x1, R84 ;  /* 0x000000012b547824 */ /* 0x000fc800078e0254 */
[----:B------:R-:W-:Y:S01]  /*2860*/  IMAD.X R86, R84, 0x1, R86, P0 ;  /* 0x0000000154567824 */ /* 0x000fe200000e0656 */
[C---:B------:R-:W-:Y:S02]  /*2870*/  LEA R50, P0, R87.reuse, R226, 0x1 ;  /* 0x000000e257327211 */ /* 0x040fe400078008ff */
[-C--:B------:R-:W-:Y:S02]  /*2880*/  LEA.HI.X R49, R42, R225.reuse, R84, 0x1, P1 ;  /* 0x000000e12a317211 */ /* 0x080fe400008f0c54 */
[----:B------:R-:W-:-:S03]  /*2890*/  LEA.HI.X R51, R87, R225, R86, 0x1, P0 ;  /* 0x000000e157337211 */ /* 0x000fc600000f0c56 */
[----:B------:R-:W-:Y:S01]  /*28a0*/  @!PT LDS RZ, [RZ] ;  /* 0x00000000fffff984 */ /* 0x000fe20000000800 */
[----:B------:R-:W-:Y:S01]  /*28b0*/  @!PT LDS RZ, [RZ] ;  /* 0x00000000fffff984 */ /* 0x000fe20000000800 */
[----:B------:R-:W-:Y:S01]  /*28c0*/  @!PT LDS RZ, [RZ] ;  /* 0x00000000fffff984 */ /* 0x000fe20000000800 */
[----:B------:R1:W-:Y:S04]  /*28d0*/  LDGSTS.E.BYPASS.LTC128B.128 [R88+0x8000], desc[UR22][R48.64] ;  /* 0x0800000030587fae */ /* 0x0003e8000b981a16 */
[----:B------:R1:W-:Y:S04]  /*28e0*/  LDGSTS.E.BYPASS.LTC128B.128 [R88+0x9000], desc[UR22][R48.64+0x80] ;  /* 0x0900008030587fae */ /* 0x0003e8000b981a16 */
[----:B------:R1:W-:Y:S04]  /*28f0*/  LDGSTS.E.BYPASS.LTC128B.128 [R88+0x8800], desc[UR22][R50.64] ;  /* 0x0880000032587fae */ /* 0x0003e8000b981a16 */
[----:B------:R1:W-:Y:S04]  /*2900*/  LDGSTS.E.BYPASS.LTC128B.128 [R88+0x9800], desc[UR22][R50.64+0x80] ;  /* 0x0980008032587fae */ /* 0x0003e8000b981a16 */
[----:B------:R-:W0:Y:S02]  /*2910*/  LDGDEPBAR ;  /* 0x00000000000079af */ /* 0x000e240000000000 */
.L_x_1032:
[----:B------:R-:W2:Y:S01]  /*2920*/  LDCU UR4, c[0x0][0x3e0] ;  /* 0x00007c00ff0477ac */ /* 0x000ea20008000800 */
[----:B------:R-:W3:Y:S01]  /*2930*/  SHFL.BFLY PT, R166, R24, 0x2, 0x1f ;  /* 0x0c401f0018a67f89 */ /* 0x000ee200000e0000 */
[-C--:B------:R-:W-:Y:S01]  /*2940*/  ISETP.GE.AND P2, PT, R5, R164.reuse, PT ;  /* 0x000000a40500720c */ /* 0x080fe20003f46270 */
[----:B------:R-:W-:Y:S01]  /*2950*/  IMAD.U32 R84, RZ, RZ, UR27 ;  /* 0x0000001bff547e24 */ /* 0x000fe2000f8e00ff */
[-C--:B------:R-:W-:Y:S01]  /*2960*/  ISETP.GE.AND P3, PT, R241, R164.reuse, PT ;  /* 0x000000a4f100720c */ /* 0x080fe20003f66270 */
[----:B------:R-:W4:Y:S01]  /*2970*/  LDCU UR7, c[0x0][0x45c] ;  /* 0x00008b80ff0777ac */ /* 0x000f220008000800 */
[-C--:B------:R-:W-:Y:S02]  /*2980*/  ISETP.GE.AND P1, PT, R4, R164.reuse, PT ;  /* 0x000000a40400720c */ /* 0x080fe40003f26270 */
[-C--:B------:R-:W-:Y:S01]  /*2990*/  ISETP.GE.AND P0, PT, R52, R164.reuse, PT ;  /* 0x000000a43400720c */ /* 0x080fe20003f06270 */
[----:B------:R-:W-:Y:S01]  /*29a0*/  UIADD3 UR15, UPT, UPT, UR27, 0x76cf5d0a, URZ ;  /* 0x76cf5d0a1b0f7890 */ /* 0x000fe2000fffe0ff */
[----:B------:R-:W-:Y:S01]  /*29b0*/  FSEL R3, R39, -INF , !P2 ;  /* 0xff80000027037808 */ /* 0x000fe20005000000 */
[----:B------:R-:W-:Y:S01]  /*29c0*/  UIADD3 UR12, UPT, UPT, UR27, 0x32370b8f, URZ ;  /* 0x32370b8f1b0c7890 */ /* 0x000fe2000fffe0ff */
[----:B------:R-:W-:Y:S01]  /*29d0*/  FSEL R43, R38, -INF , !P3 ;  /* 0xff800000262b7808 */ /* 0x000fe20005800000 */
[----:B------:R-:W-:Y:S01]  /*29e0*/  UIADD3 UR11, UPT, UPT, UR26, 0x78dde6e4, URZ ;  /* 0x78dde6e41a0b7890 */ /* 0x000fe2000fffe0ff */
[-C--:B------:R-:W-:Y:S01]  /*29f0*/  ISETP.GE.AND P2, PT, R54, R164.reuse, PT ;  /* 0x000000a43600720c */ /* 0x080fe20003f46270 */
[----:B------:R-:W-:Y:S01]  /*2a00*/  UIADD3 UR13, UPT, UPT, UR26, -0x255992d5, URZ ;  /* 0xdaa66d2b1a0d7890 */ /* 0x000fe2000fffe0ff */
[----:B------:R-:W-:Y:S01]  /*2a10*/  FSEL R42, R34, -INF , !P1 ;  /* 0xff800000222a7808 */ /* 0x000fe20004800000 */
[----:B------:R-:W-:Y:S01]  /*2a20*/  UIADD3 UR9, UPT, UPT, UR27, -0x56f99767, URZ ;  /* 0xa90668991b097890 */ /* 0x000fe2000fffe0ff */
[----:B------:R-:W-:Y:S01]  /*2a30*/  FSEL R7, R35, -INF , !P0 ;  /* 0xff80000023077808 */ /* 0x000fe20004000000 */
[----:B--2---:R-:W-:Y:S01]  /*2a40*/  UIMAD UR4, UR20, UR4, UR19 ;  /* 0x00000004140472a4 */ /* 0x004fe2000f8e0213 */
[-C--:B------:R-:W-:Y:S01]  /*2a50*/  ISETP.GE.AND P1, PT, R53, R164.reuse, PT ;  /* 0x000000a43500720c */ /* 0x080fe20003f26270 */
[----:B------:R-:W-:Y:S01]  /*2a60*/  UIADD3 UR19, UPT, UPT, UR27, -0x4498517b, URZ ;  /* 0xbb67ae851b137890 */ /* 0x000fe2000fffe0ff */
[-C--:B------:R-:W-:Y:S01]  /*2a70*/  ISETP.GE.AND P0, PT, R31, R164.reuse, PT ;  /* 0x000000a41f00720c */ /* 0x080fe20003f06270 */
[----:B------:R-:W-:Y:S01]  /*2a80*/  USHF.L.U32 UR6, UR4, 0x5, URZ ;  /* 0x0000000504067899 */ /* 0x000fe200080006ff */
[----:B------:R-:W-:Y:S01]  /*2a90*/  FSEL R28, R26, -INF , !P2 ;  /* 0xff8000001a1c7808 */ /* 0x000fe20005000000 */
[----:B------:R-:W-:Y:S01]  /*2aa0*/  UIADD3 UR10, UPT, UPT, UR27, -0x126145ec, URZ ;  /* 0xed9eba141b0a7890 */ /* 0x000fe2000fffe0ff */
[----:B------:R-:W-:Y:S01]  /*2ab0*/  FMNMX3.FTZ R32, R43, R3, R42, !PT ;  /* 0x000000032b207276 */ /* 0x000fe2000781002a */
[----:B------:R-:W-:Y:S01]  /*2ac0*/  USHF.R.S32.HI UR4, URZ, 0x1f, UR6 ;  /* 0x0000001fff047899 */ /* 0x000fe20008011406 */
[----:B------:R-:W-:Y:S01]  /*2ad0*/  FSEL R27, R27, -INF , !P1 ;  /* 0xff8000001b1b7808 */ /* 0x000fe20004800000 */
[----:B------:R-:W-:Y:S01]  /*2ae0*/  UIADD3 UR18, UPT, UPT, UR26, 0x1715609d, URZ ;  /* 0x1715609d1a127890 */ /* 0x000fe2000fffe0ff */
[----:B------:R-:W-:Y:S01]  /*2af0*/  ISETP.GE.AND P1, PT, R29, R164, PT ;  /* 0x000000a41d00720c */ /* 0x000fe20003f26270 */
[----:B------:R-:W-:Y:S01]  /*2b00*/  UIADD3 UR8, UPT, UPT, UR26, -0x4ab325aa, URZ ;  /* 0xb54cda561a087890 */ /* 0x000fe2000fffe0ff */
[----:B------:R-:W-:Y:S01]  /*2b10*/  FSEL R26, R46, -INF , !P0 ;  /* 0xff8000002e1a7808 */ /* 0x000fe20004000000 */
[----:B------:R-:W-:Y:S01]  /*2b20*/  UIADD3 UR17, UPT, UPT, UR27, 0x646e171e, URZ ;  /* 0x646e171e1b117890 */ /* 0x000fe2000fffe0ff */
[----:B------:R-:W-:Y:S01]  /*2b30*/  FMNMX3.FTZ R32, R32, R7, R28, !PT ;  /* 0x0000000720207276 */ /* 0x000fe2000781001c */
[----:B------:R-:W-:Y:S01]  /*2b40*/  UISETP.NE.AND UP0, UPT, UR14, URZ, UPT ;  /* 0x000000ff0e00728c */ /* 0x000fe2000bf05270 */
[----:B------:R-:W-:-:S02]  /*2b50*/  SHF.R.U32.HI R34, RZ, 0x5, R169 ;  /* 0x00000005ff227819 */ /* 0x000fc400000116a9 */
[----:B------:R-:W-:Y:S02]  /*2b60*/  FSEL R25, R47, -INF , !P1 ;  /* 0xff8000002f197808 */ /* 0x000fe40004800000 */
[----:B------:R-:W-:Y:S01]  /*2b70*/  FMNMX3.FTZ R32, R32, R27, R26, !PT ;  /* 0x0000001b20207276 */ /* 0x000fe2000781001a */
[----:B------:R-:W-:Y:S01]  /*2b80*/  IMAD R206, R206, 0x8, R34 ;  /* 0x00000008cece7824 */ /* 0x000fe200078e0222 */
[----:B------:R-:W-:Y:S02]  /*2b90*/  LOP3.LUT R204, R169, 0x1f, RZ, 0xc0, !PT ;  /* 0x0000001fa9cc7812 */ /* 0x000fe400078ec0ff */
[----:B------:R-:W-:Y:S01]  /*2ba0*/  FMNMX.FTZ R32, R25, R32, !PT ;  /* 0x0000002019207209 */ /* 0x000fe20007810000 */
[----:B------:R-:W-:Y:S01]  /*2bb0*/  VIADD R202, R206, 0x4 ;  /* 0x00000004ceca7836 */ /* 0x000fe20000000000 */
[----:B---3--:R-:W-:Y:S01]  /*2bc0*/  FMNMX.FTZ R166, R24, R166, !PT ;  /* 0x000000a618a67209 */ /* 0x008fe20007810000 */
[----:B------:R-:W-:Y:S01]  /*2bd0*/  IMAD.WIDE.U32 R206, R206, -0x326172a9, RZ ;  /* 0xcd9e8d57cece7825 */ /* 0x000fe200078e00ff */
[----:B------:R-:W-:Y:S01]  /*2be0*/  IADD3 R204, P1, P0, R83, UR6, R204 ;  /* 0x0000000653cc7c10 */ /* 0x000fe2000f83e0cc */
[----:B------:R-:W2:Y:S01]  /*2bf0*/  SHFL.BFLY PT, R24, R32, 0x2, 0x1f ;  /* 0x0c401f0020187f89 */ /* 0x000ea200000e0000 */
[----:B------:R-:W-:Y:S01]  /*2c00*/  UIADD3 UR6, UPT, UPT, UR26, -0x61c88647, URZ ;  /* 0x9e3779b91a067890 */ /* 0x000fe2000fffe0ff */
[----:B------:R-:W-:Y:S01]  /*2c10*/  IMAD.WIDE.U32 R202, R202, -0x326172a9, RZ ;  /* 0xcd9e8d57caca7825 */ /* 0x000fe200078e00ff */
[----:B------:R-:W-:Y:S01]  /*2c20*/  IADD3.X R86, PT, PT, R82, UR4, RZ, P1, P0 ;  /* 0x0000000452567c10 */ /* 0x000fe20008fe04ff */
[----:B------:R-:W3:Y:S01]  /*2c30*/  SHFL.BFLY PT, R34, R166, 0x1, 0x1f ;  /* 0x0c201f00a6227f89 */ /* 0x000ee200000e0000 */
[----:B------:R-:W-:Y:S01]  /*2c40*/  UIADD3 UR4, UPT, UPT, UR26, 0x3c6ef372, URZ ;  /* 0x3c6ef3721a047890 */ /* 0x000fe2000fffe0ff */
[----:B------:R-:W-:Y:S01]  /*2c50*/  IMAD.WIDE.U32 R204, R204, -0x2daee0ad, RZ ;  /* 0xd2511f53cccc7825 */ /* 0x000fe200078e00ff */
[----:B------:R-:W-:-:S02]  /*2c60*/  LOP3.LUT R230, R86, UR26, R203, 0x96, !PT ;  /* 0x0000001a56e67c12 */ /* 0x000fc4000f8e96cb */
[----:B------:R-:W-:Y:S02]  /*2c70*/  VIMNMX R210, PT, PT, R6, UR24, PT ;  /* 0x0000001806d27c48 */ /* 0x000fe4000bfe0100 */
[----:B------:R-:W-:Y:S01]  /*2c80*/  LOP3.LUT R84, R84, UR14, R205, 0x96, !PT ;  /* 0x0000000e54547c12 */ /* 0x000fe2000f8e96cd */
[----:B------:R-:W-:Y:S01]  /*2c90*/  IMAD.WIDE.U32 R230, R230, -0x2daee0ad, RZ ;  /* 0xd2511f53e6e67825 */ /* 0x000fe200078e00ff */
[----:B------:R-:W-:Y:S01]  /*2ca0*/  VIADDMNMX R209, R6, 0x8, R209, PT ;  /* 0x0000000806d17846 */ /* 0x000fe200038001d1 */
[----:B------:R-:W-:Y:S01]  /*2cb0*/  UMOV UR14, 0xffffffff ;  /* 0xffffffff000e7882 */ /* 0x000fe20000000000 */
[----:B------:R-:W-:Y:S01]  /*2cc0*/  ISETP.GE.AND P4, PT, R5, R210, PT ;  /* 0x000000d20500720c */ /* 0x000fe20003f86270 */
[----:B------:R-:W-:Y:S01]  /*2cd0*/  IMAD.WIDE.U32 R84, R84, -0x326172a9, RZ ;  /* 0xcd9e8d5754547825 */ /* 0x000fe200078e00ff */
[----:B------:R-:W-:Y:S02]  /*2ce0*/  LOP3.LUT R228, R204, UR19, R231, 0x96, !PT ;  /* 0x00000013cce47c12 */ /* 0x000fe4000f8e96e7 */
[----:B------:R-:W-:-:S02]  /*2cf0*/  FSEL R70, R21, -INF , !P4 ;  /* 0xff80000015467808 */ /* 0x000fc40006000000 */
[----:B------:R-:W-:Y:S01]  /*2d00*/  ISETP.GE.AND P2, PT, R52, R210, PT ;  /* 0x000000d23400720c */ /* 0x000fe20003f46270 */
[----:B------:R-:W-:Y:S01]  /*2d10*/  IMAD.WIDE.U32 R228, R228, -0x326172a9, RZ ;  /* 0xcd9e8d57e4e47825 */ /* 0x000fe200078e00ff */
[----:B------:R-:W-:Y:S02]  /*2d20*/  ISETP.GE.AND P4, PT, R52, R209, PT ;  /* 0x000000d13400720c */ /* 0x000fe40003f86270 */
[----:B--2---:R-:W-:Y:S02]  /*2d30*/  FMNMX.FTZ R24, R32, R24, !PT ;  /* 0x0000001820187209 */ /* 0x004fe40007810000 */
[----:B------:R-:W-:Y:S02]  /*2d40*/  LOP3.LUT R32, R202, UR6, R85, 0x96, !PT ;  /* 0x00000006ca207c12 */ /* 0x000fe4000f8e9655 */
[----:B---3--:R-:W-:Y:S01]  /*2d50*/  FMNMX.FTZ R166, R166, R34, !PT ;  /* 0x00000022a6a67209 */ /* 0x008fe20007810000 */
[----:B------:R-:W2:Y:S01]  /*2d60*/  SHFL.BFLY PT, R165, R24, 0x1, 0x1f ;  /* 0x0c201f0018a57f89 */ /* 0x000ea200000e0000 */
[----:B------:R-:W-:Y:S01]  /*2d70*/  LOP3.LUT R38, R84, UR4, R229, 0x96, !PT ;  /* 0x0000000454267c12 */ /* 0x000fe2000f8e96e5 */
[----:B------:R-:W-:Y:S01]  /*2d80*/  IMAD.WIDE.U32 R46, R32, -0x2daee0ad, RZ ;  /* 0xd2511f53202e7825 */ /* 0x000fe200078e00ff */
[----:B------:R-:W-:-:S03]  /*2d90*/  FSETP.NEU.FTZ.AND P0, PT, R166, -INF , PT ;  /* 0xff800000a600780b */ /* 0x000fc60003f1d000 */
[----:B----4-:R-:W-:Y:S01]  /*2da0*/  FMUL.FTZ R32, R166, UR7 ;  /* 0x00000007a6207c20 */ /* 0x010fe20008410000 */
[----:B------:R-:W-:Y:S01]  /*2db0*/  ISETP.GE.AND P1, PT, R4, R210, PT ;  /* 0x000000d20400720c */ /* 0x000fe20003f26270 */
[----:B------:R-:W-:Y:S01]  /*2dc0*/  IMAD.WIDE.U32 R38, R38, -0x2daee0ad, RZ ;  /* 0xd2511f5326267825 */ /* 0x000fe200078e00ff */
[----:B------:R-:W-:Y:S02]  /*2dd0*/  LOP3.LUT R34, R230, UR15, R47, 0x96, !PT ;  /* 0x0000000fe6227c12 */ /* 0x000fe4000f8e962f */
[----:B------:R-:W-:Y:S02]  /*2de0*/  FSEL R32, R32, RZ, P0 ;  /* 0x000000ff20207208 */ /* 0x000fe40000000000 */
[----:B------:R-:W-:Y:S01]  /*2df0*/  LOP3.LUT R37, R46, UR12, R39, 0x96, !PT ;  /* 0x0000000c2e257c12 */ /* 0x000fe2000f8e9627 */
[----:B------:R-:W-:Y:S01]  /*2e00*/  IMAD.WIDE.U32 R34, R34, -0x326172a9, RZ ;  /* 0xcd9e8d5722227825 */ /* 0x000fe200078e00ff */
[----:B------:R-:W-:-:S03]  /*2e10*/  FSEL R69, R16, -INF , !P1 ;  /* 0xff80000010457808 */ /* 0x000fc60004800000 */
[--C-:B------:R-:W-:Y:S01]  /*2e20*/  FFMA.FTZ R181, R36, UR7, -R32.reuse ;  /* 0x0000000724b57c23 */ /* 0x100fe20008010820 */
[----:B------:R-:W-:Y:S01]  /*2e30*/  FFMA.FTZ R179, R2, UR7, -R32 ;  /* 0x0000000702b37c23 */ /* 0x000fe20008010820 */
[----:B------:R-:W-:Y:S01]  /*2e40*/  IMAD.WIDE.U32 R36, R37, -0x326172a9, RZ ;  /* 0xcd9e8d5725247825 */ /* 0x000fe200078e00ff */
[----:B------:R-:W-:-:S03]  /*2e50*/  LOP3.LUT R35, R228, UR13, R35, 0x96, !PT ;  /* 0x0000000de4237c12 */ /* 0x000fc6000f8e9623 */
[--C-:B------:R-:W-:Y:S01]  /*2e60*/  FFMA.FTZ R176, R40, UR7, -R32.reuse ;  /* 0x0000000728b07c23 */ /* 0x100fe20008010820 */
[----:B------:R-:W-:Y:S01]  /*2e70*/  ISETP.GE.AND P1, PT, R53, R210, PT ;  /* 0x000000d23500720c */ /* 0x000fe20003f26270 */
[----:B------:R-:W-:Y:S01]  /*2e80*/  FFMA.FTZ R185, R30, UR7, -R32 ;  /* 0x000000071eb97c23 */ /* 0x000fe20008010820 */
[----:B------:R-:W-:Y:S01]  /*2e90*/  LOP3.LUT R34, R34, UR11, R37, 0x96, !PT ;  /* 0x0000000b22227c12 */ /* 0x000fe2000f8e9625 */
[----:B------:R-:W-:Y:S01]  /*2ea0*/  IMAD.WIDE.U32 R46, R35, -0x2daee0ad, RZ ;  /* 0xd2511f53232e7825 */ /* 0x000fe200078e00ff */
[----:B------:R-:W3:Y:S01]  /*2eb0*/  LDC R37, c[0x0][0x4f8] ;  /* 0x00013e00ff257b82 */ /* 0x000ee20000000800 */
[----:B--2---:R-:W-:Y:S01]  /*2ec0*/  FMNMX.FTZ R165, R24, R165, !PT ;  /* 0x000000a518a57209 */ /* 0x004fe20007810000 */
[----:B------:R-:W-:Y:S01]  /*2ed0*/  MUFU.EX2 R179, R179 ;  /* 0x000000b300b37308 */ /* 0x000fe20000000800 */
[----:B------:R-:W-:Y:S01]  /*2ee0*/  IMAD.WIDE.U32 R34, R34, -0x2daee0ad, RZ ;  /* 0xd2511f5322227825 */ /* 0x000fe200078e00ff */
[----:B------:R-:W-:-:S03]  /*2ef0*/  LOP3.LUT R38, R38, UR10, R47, 0x96, !PT ;  /* 0x0000000a26267c12 */ /* 0x000fc6000f8e962f */
[--C-:B------:R-:W-:Y:S01]  /*2f00*/  FFMA.FTZ R180, R41, UR7, -R32.reuse ;  /* 0x0000000729b47c23 */ /* 0x100fe20008010820 */
[C---:B------:R-:W-:Y:S01]  /*2f10*/  FMUL.FTZ R24, R165.reuse, UR7 ;  /* 0x00000007a5187c20 */ /* 0x040fe20008410000 */
[----:B------:R-:W-:Y:S01]  /*2f20*/  FSETP.NEU.FTZ.AND P0, PT, R165, -INF , PT ;  /* 0xff800000a500780b */ /* 0x000fe20003f1d000 */
[----:B------:R-:W-:Y:S01]  /*2f30*/  FFMA.FTZ R187, R33, UR7, -R32 ;  /* 0x0000000721bb7c23 */ /* 0x000fe20008010820 */
[----:B------:R-:W-:Y:S01]  /*2f40*/  LOP3.LUT R46, R46, UR9, R35, 0x96, !PT ;  /* 0x000000092e2e7c12 */ /* 0x000fe2000f8e9623 */
[----:B------:R-:W2:Y:S01]  /*2f50*/  MUFU.EX2 R176, R176 ;  /* 0x000000b000b07308 */ /* 0x000ea20000000800 */
[----:B------:R-:W-:Y:S01]  /*2f60*/  FSEL R24, R24, RZ, P0 ;  /* 0x000000ff18187208 */ /* 0x000fe20000000000 */
[----:B------:R-:W-:Y:S01]  /*2f70*/  IMAD.WIDE.U32 R38, R38, -0x326172a9, RZ ;  /* 0xcd9e8d5726267825 */ /* 0x000fe200078e00ff */
[----:B------:R-:W-:-:S03]  /*2f80*/  ISETP.GE.AND P0, PT, R5, R209, PT ;  /* 0x000000d10500720c */ /* 0x000fc60003f06270 */
[----:B------:R-:W-:Y:S01]  /*2f90*/  FFMA.FTZ R184, R44, UR7, -R32 ;  /* 0x000000072cb87c23 */ /* 0x000fe20008010820 */
[----:B------:R-:W-:Y:S01]  /*2fa0*/  FSEL R197, R13, -INF , !P1 ;  /* 0xff8000000dc57808 */ /* 0x000fe20004800000 */
[----:B------:R-:W-:Y:S01]  /*2fb0*/  IMAD.WIDE.U32 R46, R46, -0x326172a9, RZ ;  /* 0xcd9e8d572e2e7825 */ /* 0x000fe200078e00ff */
[----:B------:R-:W-:-:S03]  /*2fc0*/  FSEL R52, R23, -INF , !P0 ;  /* 0xff80000017347808 */ /* 0x000fc60004000000 */
[----:B------:R-:W-:Y:S01]  /*2fd0*/  FFMA.FTZ R183, R3, UR7, -R24 ;  /* 0x0000000703b77c23 */ /* 0x000fe20008010818 */
[-C--:B------:R-:W-:Y:S01]  /*2fe0*/  ISETP.GE.AND P0, PT, R54, R210.reuse, PT ;  /* 0x000000d23600720c */ /* 0x080fe20003f06270 */
[----:B------:R-:W-:Y:S01]  /*2ff0*/  IMAD.MOV.U32 R35, RZ, RZ, R46 ;  /* 0x000000ffff237224 */ /* 0x000fe200078e002e */
[----:B------:R-:W-:Y:S01]  /*3000*/  PRMT R134, R46, 0x7771, RZ ;  /* 0x000077712e867816 */ /* 0x000fe200000000ff */
[--C-:B------:R-:W-:Y:S01]  /*3010*/  FFMA.FTZ R182, R42, UR7, -R24.reuse ;  /* 0x000000072ab67c23 */ /* 0x100fe20008010818 */
[----:B------:R-:W-:Y:S01]  /*3020*/  FSEL R196, R12, -INF , !P0 ;  /* 0xff8000000cc47808 */ /* 0x000fe20004000000 */
[--C-:B------:R-:W-:Y:S01]  /*3030*/  FFMA.FTZ R177, R7, UR7, -R24.reuse ;  /* 0x0000000707b17c23 */ /* 0x100fe20008010818 */
[----:B---3--:R-:W-:Y:S01]  /*3040*/  LOP3.LUT R37, R37, 0xff, RZ, 0xc0, !PT ;  /* 0x000000ff25257812 */ /* 0x008fe200078ec0ff */
[--C-:B------:R-:W-:Y:S01]  /*3050*/  FFMA.FTZ R178, R43, UR7, -R24.reuse ;  /* 0x000000072bb27c23 */ /* 0x100fe20008010818 */
[----:B------:R-:W-:Y:S01]  /*3060*/  LOP3.LUT R35, R35, 0xff, RZ, 0xc0, !PT ;  /* 0x000000ff23237812 */ /* 0x000fe200078ec0ff */
[----:B------:R-:W-:Y:S01]  /*3070*/  MUFU.EX2 R182, R182 ;  /* 0x000000b600b67308 */ /* 0x000fe20000000800 */
[-C--:B------:R-:W-:Y:S01]  /*3080*/  ISETP.GE.AND P0, PT, R31, R210.reuse, PT ;  /* 0x000000d21f00720c */ /* 0x080fe20003f06270 */
[----:B------:R-:W-:Y:S01]  /*3090*/  IMAD R3, R37, 0x10000, R37 ;  /* 0x0001000025037824 */ /* 0x000fe200078e0225 */
[----:B------:R-:W-:Y:S01]  /*30a0*/  LOP3.LUT R12, R36, UR18, R39, 0x96, !PT ;  /* 0x00000012240c7c12 */ /* 0x000fe2000f8e9627 */
[----:B------:R-:W-:Y:S01]  /*30b0*/  FFMA.FTZ R188, R28, UR7, -R24 ;  /* 0x000000071cbc7c23 */ /* 0x000fe20008010818 */
[----:B------:R-:W-:Y:S01]  /*30c0*/  PRMT R134, R35, 0x5410, R134 ;  /* 0x0000541023867816 */ /* 0x000fe20000000086 */
[----:B------:R-:W-:Y:S01]  /*30d0*/  FFMA.FTZ R233, R45, UR7, -R32 ;  /* 0x000000072de97c23 */ /* 0x000fe20008010820 */
[----:B------:R-:W-:Y:S01]  /*30e0*/  FSEL R198, R8, -INF , !P0 ;  /* 0xff80000008c67808 */ /* 0x000fe20004000000 */
[----:B------:R-:W-:Y:S01]  /*30f0*/  IMAD.WIDE.U32 R12, R12, -0x2daee0ad, RZ ;  /* 0xd2511f530c0c7825 */ /* 0x000fe200078e00ff */
[-C--:B------:R-:W-:Y:S01]  /*3100*/  ISETP.GE.AND P0, PT, R29, R210.reuse, PT ;  /* 0x000000d21d00720c */ /* 0x080fe20003f06270 */
[----:B------:R-:W3:Y:S01]  /*3110*/  MUFU.EX2 R177, R177 ;  /* 0x000000b100b17308 */ /* 0x000ee20000000800 */
[----:B------:R-:W-:Y:S01]  /*3120*/  ISETP.GE.AND P3, PT, R241, R210, PT ;  /* 0x000000d2f100720c */ /* 0x000fe20003f66270 */
[----:B------:R-:W-:Y:S01]  /*3130*/  IMAD.MOV.U32 R8, RZ, RZ, R12 ;  /* 0x000000ffff087224 */ /* 0x000fe200078e000c */
[----:B------:R-:W-:Y:S01]  /*3140*/  LOP3.LUT R133, R38, UR8, R47, 0x96, !PT ;  /* 0x0000000826857c12 */ /* 0x000fe2000f8e962f */
[--C-:B------:R-:W-:Y:S01]  /*3150*/  FFMA.FTZ R186, R26, UR7, -R24.reuse ;  /* 0x000000071aba7c23 */ /* 0x100fe20008010818 */
[----:B------:R-:W-:Y:S01]  /*3160*/  HSET2.LE.AND R134, R134, R3, PT ;  /* 0x0000000386867233 */ /* 0x000fe20003803000 */
[--C-:B------:R-:W-:Y:S01]  /*3170*/  FFMA.FTZ R232, R25, UR7, -R24.reuse ;  /* 0x0000000719e87c23 */ /* 0x100fe20008010818 */
[----:B--2---:R-:W-:Y:S01]  /*3180*/  F2FP.F16.F32.PACK_AB R38, R176, R179 ;  /* 0x000000b3b026723e */ /* 0x004fe200000000ff */
[----:B------:R-:W-:Y:S01]  /*3190*/  MUFU.EX2 R178, R178 ;  /* 0x000000b200b27308 */ /* 0x000fe20000000800 */
[----:B------:R-:W-:Y:S01]  /*31a0*/  FSEL R199, R9, -INF , !P0 ;  /* 0xff80000009c77808 */ /* 0x000fe20004000000 */
[----:B------:R-:W-:Y:S01]  /*31b0*/  FFMA.FTZ R189, R27, UR7, -R24 ;  /* 0x000000071bbd7c23 */ /* 0x000fe20008010818 */
[----:B------:R-:W-:-:S02]  /*31c0*/  PRMT R9, R12, 0x7773, RZ ;  /* 0x000077730c097816 */ /* 0x000fc400000000ff */
[----:B------:R-:W-:Y:S02]  /*31d0*/  PRMT R39, R12, 0x7772, RZ ;  /* 0x000077720c277816 */ /* 0x000fe400000000ff */
[----:B------:R-:W-:Y:S01]  /*31e0*/  FSEL R71, R20, -INF , !P3 ;  /* 0xff80000014477808 */ /* 0x000fe20005800000 */
[----:B------:R-:W2:Y:S01]  /*31f0*/  MUFU.EX2 R183, R183 ;  /* 0x000000b700b77308 */ /* 0x000ea20000000800 */
[----:B------:R-:W-:Y:S02]  /*3200*/  LOP3.LUT R134, R38, R134, RZ, 0xc0, !PT ;  /* 0x0000008626867212 */ /* 0x000fe400078ec0ff */
[----:B------:R-:W-:Y:S02]  /*3210*/  PRMT R38, R12, 0x7771, RZ ;  /* 0x000077710c267816 */ /* 0x000fe400000000ff */
[----:B------:R-:W-:Y:S02]  /*3220*/  LOP3.LUT R8, R8, 0xff, RZ, 0xc0, !PT ;  /* 0x000000ff08087812 */ /* 0x000fe400078ec0ff */
[----:B------:R-:W-:Y:S01]  /*3230*/  PRMT R39, R39, 0x5410, R9 ;  /* 0x0000541027277816 */ /* 0x000fe20000000009 */
[----:B------:R-:W-:Y:S01]  /*3240*/  MUFU.EX2 R181, R181 ;  /* 0x000000b500b57308 */ /* 0x000fe20000000800 */
[----:B------:R-:W-:-:S02]  /*3250*/  FSEL R55, R17, -INF , !P2 ;  /* 0xff80000011377808 */ /* 0x000fc40005000000 */
[----:B------:R-:W-:Y:S02]  /*3260*/  FMNMX3.FTZ R9, R71, R70, R69, !PT ;  /* 0x0000004647097276 */ /* 0x000fe40007810045 */
[----:B------:R-:W-:Y:S02]  /*3270*/  PRMT R38, R8, 0x5410, R38 ;  /* 0x0000541008267816 */ /* 0x000fe40000000026 */
[----:B------:R-:W-:Y:S01]  /*3280*/  FMNMX3.FTZ R8, R9, R55, R196, !PT ;  /* 0x0000003709087276 */ /* 0x000fe200078100c4 */
[----:B------:R-:W4:Y:S01]  /*3290*/  MUFU.EX2 R180, R180 ;  /* 0x000000b400b47308 */ /* 0x000f220000000800 */
[----:B------:R-:W-:Y:S02]  /*32a0*/  ISETP.GE.AND P5, PT, R4, R209, PT ;  /* 0x000000d10400720c */ /* 0x000fe40003fa6270 */
[----:B------:R-:W-:Y:S02]  /*32b0*/  FMNMX3.FTZ R8, R8, R197, R198, !PT ;  /* 0x000000c508087276 */ /* 0x000fe400078100c6 */
[----:B------:R-:W-:-:S02]  /*32c0*/  ISETP.GE.AND P3, PT, R54, R209, PT ;  /* 0x000000d13600720c */ /* 0x000fc40003f66270 */
[----:B------:R-:W-:Y:S01]  /*32d0*/  FSEL R54, R18, -INF , !P5 ;  /* 0xff80000012367808 */ /* 0x000fe20006800000 */
[----:B------:R-:W-:Y:S01]  /*32e0*/  MUFU.EX2 R187, R187 ;  /* 0x000000bb00bb7308 */ /* 0x000fe20000000800 */
[-C--:B------:R-:W-:Y:S02]  /*32f0*/  ISETP.GE.AND P5, PT, R241, R209.reuse, PT ;  /* 0x000000d1f100720c */ /* 0x080fe40003fa6270 */
[----:B------:R-:W-:Y:S02]  /*3300*/  FMNMX.FTZ R8, R199, R8, !PT ;  /* 0x00000008c7087209 */ /* 0x000fe40007810000 */
[----:B------:R-:W-:Y:S02]  /*3310*/  FSEL R68, R22, -INF , !P5 ;  /* 0xff80000016447808 */ /* 0x000fe40006800000 */
[-C--:B------:R-:W-:Y:S01]  /*3320*/  ISETP.GE.AND P2, PT, R53, R209.reuse, PT ;  /* 0x000000d13500720c */ /* 0x080fe20003f46270 */
[----:B------:R-:W5:Y:S01]  /*3330*/  SHFL.BFLY PT, R168, R8, 0x2, 0x1f ;  /* 0x0c401f0008a87f89 */ /* 0x000f6200000e0000 */
[----:B------:R-:W-:Y:S01]  /*3340*/  ISETP.GE.AND P1, PT, R31, R209, PT ;  /* 0x000000d11f00720c */ /* 0x000fe20003f26270 */
[----:B------:R-:W-:Y:S01]  /*3350*/  MUFU.EX2 R185, R185 ;  /* 0x000000b900b97308 */ /* 0x000fe20000000800 */
[----:B------:R-:W-:-:S02]  /*3360*/  FSEL R53, R19, -INF , !P4 ;  /* 0xff80000013357808 */ /* 0x000fc40006000000 */
[----:B------:R-:W-:Y:S02]  /*3370*/  FSEL R234, R14, -INF , !P3 ;  /* 0xff8000000eea7808 */ /* 0x000fe40005800000 */
[----:B------:R-:W-:Y:S02]  /*3380*/  FMNMX3.FTZ R100, R68, R52, R54, !PT ;  /* 0x0000003444647276 */ /* 0x000fe40007810036 */
[----:B------:R-:W-:Y:S01]  /*3390*/  ISETP.GE.AND P0, PT, R29, R209, PT ;  /* 0x000000d11d00720c */ /* 0x000fe20003f06270 */
[----:B------:R-:W-:Y:S01]  /*33a0*/  MUFU.EX2 R184, R184 ;  /* 0x000000b800b87308 */ /* 0x000fe20000000800 */
[----:B------:R-:W-:Y:S02]  /*33b0*/  FSEL R235, R15, -INF , !P2 ;  /* 0xff8000000feb7808 */ /* 0x000fe40005000000 */
[----:B------:R-:W-:Y:S02]  /*33c0*/  FSEL R242, R10, -INF , !P1 ;  /* 0xff8000000af27808 */ /* 0x000fe40004800000 */
[----:B------:R-:W-:-:S02]  /*33d0*/  FMNMX3.FTZ R100, R100, R53, R234, !PT ;  /* 0x0000003564647276 */ /* 0x000fc400078100ea */
[----:B------:R-:W-:Y:S01]  /*33e0*/  FSEL R243, R11, -INF , !P0 ;  /* 0xff8000000bf37808 */ /* 0x000fe20004000000 */
[----:B------:R-:W4:Y:S01]  /*33f0*/  MUFU.EX2 R233, R233 ;  /* 0x000000e900e97308 */ /* 0x000f220000000800 */
[----:B------:R-:W-:Y:S02]  /*3400*/  FMNMX3.FTZ R100, R100, R235, R242, !PT ;  /* 0x000000eb64647276 */ /* 0x000fe400078100f2 */
[C---:B------:R-:W-:Y:S02]  /*3410*/  PRMT R40, R46.reuse, 0x7773, RZ ;  /* 0x000077732e287816 */ /* 0x040fe400000000ff */
[----:B------:R-:W-:Y:S02]  /*3420*/  FMNMX.FTZ R100, R243, R100, !PT ;  /* 0x00000064f3647209 */ /* 0x000fe40007810000 */
[----:B------:R-:W-:Y:S01]  /*3430*/  PRMT R135, R46, 0x7772, RZ ;  /* 0x000077722e877816 */ /* 0x000fe200000000ff */
[----:B------:R-:W-:Y:S01]  /*3440*/  MUFU.EX2 R188, R188 ;  /* 0x000000bc00bc7308 */ /* 0x000fe20000000800 */
[----:B-----5:R-:W-:Y:S01]  /*3450*/  FMNMX.FTZ R168, R8, R168, !PT ;  /* 0x000000a808a87209 */ /* 0x020fe20007810000 */
[----:B------:R-:W5:Y:S01]  /*3460*/  SHFL.BFLY PT, R167, R100, 0x2, 0x1f ;  /* 0x0c401f0064a77f89 */ /* 0x000f6200000e0000 */
[----:B------:R-:W-:-:S02]  /*3470*/  PRMT R135, R135, 0x5410, R40 ;  /* 0x0000541087877816 */ /* 0x000fc40000000028 */
[----:B------:R-:W-:Y:S01]  /*3480*/  LOP3.LUT R2, R80, 0x200, R81, 0xf8, !PT ;  /* 0x0000020050027812 */ /* 0x000fe200078ef851 */
[----:B------:R-:W1:Y:S01]  /*3490*/  SHFL.BFLY PT, R87, R168, 0x1, 0x1f ;  /* 0x0c201f00a8577f89 */ /* 0x000e6200000e0000 */
[----:B------:R-:W-:Y:S01]  /*34a0*/  LOP3.LUT R135, R135, 0xff00ff, RZ, 0xc0, !PT ;  /* 0x00ff00ff87877812 */ /* 0x000fe200078ec0ff */
[----:B------:R-:W-:Y:S01]  /*34b0*/  MUFU.EX2 R186, R186 ;  /* 0x000000ba00ba7308 */ /* 0x000fe20000000800 */
[----:B---3--:R-:W-:Y:S02]  /*34c0*/  F2FP.F16.F32.PACK_AB R37, R177, R182 ;  /* 0x000000b6b125723e */ /* 0x008fe400000000ff */
[----:B------:R-:W-:Y:S02]  /*34d0*/  LOP3.LUT R238, R86, UR26, R207, 0x96, !PT ;  /* 0x0000001a56ee7c12 */ /* 0x000fe4000f8e96cf */
[----:B------:R-:W-:Y:S02]  /*34e0*/  HSET2.LE.AND R135, R135, R3, PT ;  /* 0x0000000387877233 */ /* 0x000fe40003803000 */
[----:B------:R-:W-:Y:S01]  /*34f0*/  LEA R217, R2, UR5, 0x1 ;  /* 0x0000000502d97c11 */ /* 0x000fe2000f8e08ff */
[----:B------:R-:W-:Y:S01]  /*3500*/  IMAD.WIDE.U32 R238, R238, -0x2daee0ad, RZ ;  /* 0xd2511f53eeee7825 */ /* 0x000fe200078e00ff */
[----:B------:R-:W-:Y:S01]  /*3510*/  PRMT R7, R133, 0x7632, R7 ;  /* 0x0000763285077816 */ /* 0x000fe20000000007 */
[----:B------:R-:W3:Y:S01]  /*3520*/  MUFU.EX2 R232, R232 ;  /* 0x000000e800e87308 */ /* 0x000ee20000000800 */
[----:B------:R-:W-:Y:S01]  /*3530*/  LOP3.LUT R135, R37, R135, RZ, 0xc0, !PT ;  /* 0x0000008725877212 */ /* 0x000fe200078ec0ff */
[C---:B------:R-:W-:Y:S01]  /*3540*/  VIADD R245, R217.reuse, 0xa040 ;  /* 0x0000a040d9f57836 */ /* 0x040fe20000000000 */
[----:B------:R-:W-:Y:S01]  /*3550*/  LOP3.LUT R37, R34, UR17, R13, 0x96, !PT ;  /* 0x0000001122257c12 */ /* 0x000fe2000f8e960d */
[----:B------:R-:W-:Y:S01]  /*3560*/  VIADD R227, R217, 0xa000 ;  /* 0x0000a000d9e37836 */ /* 0x000fe20000000000 */
[----:B------:R-:W-:Y:S01]  /*3570*/  LOP3.LUT R236, R204, UR19, R239, 0x96, !PT ;  /* 0x00000013ccec7c12 */ /* 0x000fe2000f8e96ef */
[----:B------:R-:W-:Y:S01]  /*3580*/  IMAD.MOV.U32 R2, RZ, RZ, R245 ;  /* 0x000000ffff027224 */ /* 0x000fe200078e00f5 */
[----:B------:R-:W-:Y:S01]  /*3590*/  LOP3.LUT R12, R37, 0xffff, RZ, 0xc0, !PT ;  /* 0x0000ffff250c7812 */ /* 0x000fe200078ec0ff */
[----:B------:R-:W-:Y:S01]  /*35a0*/  @P6 VIADD R2, R227, 0xffffffc0 ;  /* 0xffffffc0e3026836 */ /* 0x000fe20000000000 */
[----:B------:R-:W-:Y:S01]  /*35b0*/  LOP3.LUT R36, R37, 0xff, RZ, 0xc0, !PT ;  /* 0x000000ff25247812 */ /* 0x000fe200078ec0ff */
[----:B------:R-:W-:Y:S01]  /*35c0*/  IMAD.WIDE.U32 R236, R236, -0x326172a9, RZ ;  /* 0xcd9e8d57ecec7825 */ /* 0x000fe200078e00ff */
[----:B------:R-:W-:Y:S01]  /*35d0*/  SHF.R.U32.HI R12, RZ, 0x8, R12 ;  /* 0x00000008ff0c7819 */ /* 0x000fe2000001160c */
[----:B------:R-:W3:Y:S01]  /*35e0*/  MUFU.EX2 R189, R189 ;  /* 0x000000bd00bd7308 */ /* 0x000ee20000000800 */
[----:B-----5:R-:W-:Y:S01]  /*35f0*/  FMNMX.FTZ R167, R100, R167, !PT ;  /* 0x000000a764a77209 */ /* 0x020fe20007810000 */
[----:B------:R-:W-:Y:S01]  /*3600*/  LDSM.16.MT88.4 R64, [R2] ;  /* 0x000000000240783b */ /* 0x000fe20000004200 */
[----:B------:R-:W-:Y:S01]  /*3610*/  PRMT R36, R36, 0x5410, R12 ;  /* 0x0000541024247816 */ /* 0x000fe2000000000c */
[----:B------:R-:W-:Y:S01]  /*3620*/  IMAD.IADD R212, R0, 0x1, R2 ;  /* 0x0000000100d47824 */ /* 0x000fe200078e0202 */
[----:B------:R-:W-:Y:S01]  /*3630*/  LOP3.LUT R86, R84, UR4, R237, 0x96, !PT ;  /* 0x0000000454567c12 */ /* 0x000fe2000f8e96ed */
[----:B------:R-:W-:Y:S01]  /*3640*/  LDSM.16.MT88.4 R120, [R2+0x1000] ;  /* 0x001000000278783b */ /* 0x000fe20000004200 */
[C---:B------:R-:W-:Y:S01]  /*3650*/  LOP3.LUT R35, R133.reuse, 0xffff, RZ, 0xc0, !PT ;  /* 0x0000ffff85237812 */ /* 0x040fe200078ec0ff */
[----:B------:R-:W-:Y:S01]  /*3660*/  IMAD.IADD R201, R0, 0x1, R217 ;  /* 0x0000000100c97824 */ /* 0x000fe200078e02d9 */
[----:B------:R-:W-:Y:S01]  /*3670*/  LOP3.LUT R132, R133, 0xff, RZ, 0xc0, !PT ;  /* 0x000000ff85847812 */ /* 0x000fe200078ec0ff */
[----:B------:R-:W-:Y:S01]  /*3680*/  LDSM.16.MT88.4 R28, [R2+0x800] ;  /* 0x00080000021c783b */ /* 0x000fe20000004200 */
[----:B------:R-:W-:-:S02]  /*3690*/  SHF.R.U32.HI R133, RZ, 0x18, R133 ;  /* 0x00000018ff857819 */ /* 0x000fc40000011685 */
[----:B------:R-:W-:Y:S01]  /*36a0*/  LOP3.LUT R7, R7, 0xff, RZ, 0xc0, !PT ;  /* 0x000000ff07077812 */ /* 0x000fe200078ec0ff */
[----:B------:R5:W-:Y:S01]  /*36b0*/  LDSM.16.MT88.4 R12, [R2+0x1800] ;  /* 0x00180000020c783b */ /* 0x000be20000004200 */
[----:B-1----:R-:W-:Y:S01]  /*36c0*/  FMNMX.FTZ R168, R168, R87, !PT ;  /* 0x00000057a8a87209 */ /* 0x002fe20007810000 */
[----:B------:R-:W-:Y:S01]  /*36d0*/  IMAD.WIDE.U32 R86, R86, -0x2daee0ad, RZ ;  /* 0xd2511f5356567825 */ /* 0x000fe200078e00ff */
[----:B------:R-:W-:Y:S01]  /*36e0*/  PRMT R133, R7, 0x5410, R133 ;  /* 0x0000541007857816 */ /* 0x000fe20000000085 */
[----:B------:R-:W1:Y:S01]  /*36f0*/  SHFL.BFLY PT, R100, R167, 0x1, 0x1f ;  /* 0x0c201f00a7647f89 */ /* 0x000e6200000e0000 */
[C---:B------:R-:W-:Y:S01]  /*3700*/  FSETP.NEU.FTZ.AND P0, PT, R168.reuse, -INF , PT ;  /* 0xff800000a800780b */ /* 0x040fe20003f1d000 */
[----:B------:R-:W-:Y:S01]  /*3710*/  FMUL.FTZ R246, R168, UR7 ;  /* 0x00000007a8f67c20 */ /* 0x000fe20008410000 */
[----:B--2---:R-:W-:Y:S01]  /*3720*/  F2FP.F16.F32.PACK_AB R7, R183, R178 ;  /* 0x000000b2b707723e */ /* 0x004fe200000000ff */
[----:B------:R-:W2:Y:S01]  /*3730*/  LDSM.16.MT88.4 R148, [R217+0xa000] ;  /* 0x00a00000d994783b */ /* 0x000ea20000004200 */
[----:B------:R-:W-:Y:S01]  /*3740*/  HSET2.LE.AND R133, R133, R3, PT ;  /* 0x0000000385857233 */ /* 0x000fe20003803000 */
[----:B------:R-:W-:Y:S01]  /*3750*/  FADD.FTZ R178, R178, R183 ;  /* 0x000000b7b2b27221 */ /* 0x000fe20000010000 */
[----:B------:R-:W-:Y:S01]  /*3760*/  FSEL R246, R246, RZ, P0 ;  /* 0x000000fff6f67208 */ /* 0x000fe20000000000 */
[----:B------:R-:W2:Y:S01]  /*3770*/  LDSM.16.MT88.4 R48, [R201+0xa000] ;  /* 0x00a00000c930783b */ /* 0x000ea20000004200 */
[----:B------:R-:W-:Y:S01]  /*3780*/  PRMT R9, R37, 0x7632, R9 ;  /* 0x0000763225097816 */ /* 0x000fe20000000009 */
[----:B------:R-:W-:Y:S01]  /*3790*/  FADD.FTZ R178, R182, R178 ;  /* 0x000000b2b6b27221 */ /* 0x000fe20000010000 */
[----:B------:R-:W-:Y:S01]  /*37a0*/  LOP3.LUT R133, R7, R133, RZ, 0xc0, !PT ;  /* 0x0000008507857212 */ /* 0x000fe200078ec0ff */
[----:B------:R-:W2:Y:S01]  /*37b0*/  LDSM.16.MT88.4 R80, [R212] ;  /* 0x00000000d450783b */ /* 0x000ea20000004200 */
[--C-:B------:R-:W-:Y:S01]  /*37c0*/  FFMA.FTZ R191, R70, UR7, -R246.reuse ;  /* 0x0000000746bf7c23 */ /* 0x100fe200080108f6 */
[----:B------:R-:W-:Y:S01]  /*37d0*/  SHF.R.U32.HI R35, RZ, 0x8, R35 ;  /* 0x00000008ff237819 */ /* 0x000fe20000011623 */
[--C-:B------:R-:W-:Y:S01]  /*37e0*/  FFMA.FTZ R190, R69, UR7, -R246.reuse ;  /* 0x0000000745be7c23 */ /* 0x100fe200080108f6 */
[----:B------:R-:W2:Y:S01]  /*37f0*/  LDSM.16.MT88.4 R96, [R217+0xb000] ;  /* 0x00b00000d960783b */ /* 0x000ea20000004200 */
[----:B------:R-:W-:Y:S01]  /*3800*/  SHF.R.U32.HI R37, RZ, 0x18, R37 ;  /* 0x00000018ff257819 */ /* 0x000fe20000011625 */
[----:B------:R-:W-:Y:S01]  /*3810*/  FFMA.FTZ R192, R55, UR7, -R246 ;  /* 0x0000000737c07c23 */ /* 0x000fe200080108f6 */
[----:B-----5:R-:W-:Y:S01]  /*3820*/  LOP3.LUT R2, R206, UR6, R85, 0x96, !PT ;  /* 0x00000006ce027c12 */ /* 0x020fe2000f8e9655 */
[----:B------:R-:W5:Y:S01]  /*3830*/  LDSM.16.MT88.4 R112, [R201+0xb000] ;  /* 0x00b00000c970783b */ /* 0x000f620000004200 */
[----:B------:R-:W-:Y:S01]  /*3840*/  LOP3.LUT R9, R9, 0xff, RZ, 0xc0, !PT ;  /* 0x000000ff09097812 */ /* 0x000fe200078ec0ff */
[----:B------:R-:W-:Y:S01]  /*3850*/  MUFU.EX2 R190, R190 ;  /* 0x000000be00be7308 */ /* 0x000fe20000000800 */
[----:B------:R-:W-:Y:S01]  /*3860*/  PRMT R132, R132, 0x5410, R35 ;  /* 0x0000541084847816 */ /* 0x000fe20000000023 */
[----:B------:R-:W-:Y:S01]  /*3870*/  IMAD.WIDE.U32 R84, R2, -0x2daee0ad, RZ ;  /* 0xd2511f5302547825 */ /* 0x000fe200078e00ff */
[----:B------:R-:W5:Y:S01]  /*3880*/  LDSM.16.MT88.4 R4, [R212+0x1000] ;  /* 0x00100000d404783b */ /* 0x000f620000004200 */
[----:B-1----:R-:W-:-:S02]  /*3890*/  FMNMX.FTZ R167, R167, R100, !PT ;  /* 0x00000064a7a77209 */ /* 0x002fc40007810000 */
[----:B------:R-:W-:Y:S01]  /*38a0*/  FFMA.FTZ R2, R71, UR7, -R246 ;  /* 0x0000000747027c23 */ /* 0x000fe200080108f6 */
[----:B------:R-:W-:Y:S01]  /*38b0*/  PRMT R37, R9, 0x5410, R37 ;  /* 0x0000541009257816 */ /* 0x000fe20000000025 */
[----:B------:R-:W1:Y:S01]  /*38c0*/  LDSM.16.MT88.4 R172, [R217+0xa800] ;  /* 0x00a80000d9ac783b */ /* 0x000e620000004200 */
[----:B------:R-:W-:Y:S01]  /*38d0*/  LOP3.LUT R248, R238, UR15, R85, 0x96, !PT ;  /* 0x0000000feef87c12 */ /* 0x000fe2000f8e9655 */
[----:B------:R-:W-:Y:S01]  /*38e0*/  FMUL.FTZ R247, R167, UR7 ;  /* 0x00000007a7f77c20 */ /* 0x000fe20008410000 */
[----:B------:R-:W-:Y:S01]  /*38f0*/  LOP3.LUT R84, R84, UR12, R87, 0x96, !PT ;  /* 0x0000000c54547c12 */ /* 0x000fe2000f8e9657 */
[----:B------:R-:W-:Y:S01]  /*3900*/  LDSM.16.MT88.4 R24, [R212+0x800] ;  /* 0x00080000d418783b */ /* 0x000fe20000004200 */
[----:B------:R-:W-:Y:S01]  /*3910*/  LOP3.LUT R39, R39, 0xff00ff, RZ, 0xc0, !PT ;  /* 0x00ff00ff27277812 */ /* 0x000fe200078ec0ff */
[----:B------:R-:W-:Y:S01]  /*3920*/  IMAD.WIDE.U32 R248, R248, -0x326172a9, RZ ;  /* 0xcd9e8d57f8f87825 */ /* 0x000fe200078e00ff */
[----:B------:R-:W-:Y:S01]  /*3930*/  FSETP.NEU.FTZ.AND P0, PT, R167, -INF , PT ;  /* 0xff800000a700780b */ /* 0x000fe20003f1d000 */
[----:B------:R-:W-:Y:S01]  /*3940*/  LDSM.16.MT88.4 R20, [R217+0xb800] ;  /* 0x00b80000d914783b */ /* 0x000fe20000004200 */
[----:B------:R-:W-:Y:S01]  /*3950*/  HSET2.LE.AND R132, R132, R3, PT ;  /* 0x0000000384847233 */ /* 0x000fe20003803000 */
[----:B------:R-:W-:Y:S01]  /*3960*/  IMAD.WIDE.U32 R84, R84, -0x326172a9, RZ ;  /* 0xcd9e8d5754547825 */ /* 0x000fe200078e00ff */
[----:B------:R-:W-:Y:S01]  /*3970*/  LOP3.LUT R70, R236, UR13, R249, 0x96, !PT ;  /* 0x0000000dec467c12 */ /* 0x000fe2000f8e96f9 */
[----:B------:R-:W-:Y:S01]  /*3980*/  LDSM.16.MT88.4 R16, [R201+0xb800] ;  /* 0x00b80000c910783b */ /* 0x000fe20000004200 */
[----:B------:R-:W-:Y:S01]  /*3990*/  FSEL R247, R247, RZ, P0 ;  /* 0x000000fff7f77208 */ /* 0x000fe20000000000 */
[----:B------:R-:W5:Y:S01]  /*39a0*/  MUFU.EX2 R192, R192 ;  /* 0x000000c000c07308 */ /* 0x000f620000000800 */
[----:B------:R-:W-:Y:S01]  /*39b0*/  LOP3.LUT R248, R248, UR11, R85, 0x96, !PT ;  /* 0x0000000bf8f87c12 */ /* 0x000fe2000f8e9655 */
[----:B------:R-:W-:Y:S01]  /*39c0*/  IMAD.WIDE.U32 R70, R70, -0x2daee0ad, RZ ;  /* 0xd2511f5346467825 */ /* 0x000fe200078e00ff */
[----:B----4-:R-:W-:-:S03]  /*39d0*/  F2FP.F16.F32.PACK_AB R35, R180, R181 ;  /* 0x000000b5b423723e */ /* 0x010fc600000000ff */
[----:B------:R-:W-:Y:S01]  /*39e0*/  FFMA.FTZ R195, R68, UR7, -R247 ;  /* 0x0000000744c37c23 */ /* 0x000fe200080108f7 */
[--C-:B------:R-:W-:Y:S01]  /*39f0*/  HSET2.LE.AND R38, R38, R3.reuse, PT ;  /* 0x0000000326267233 */ /* 0x100fe20003803000 */
[----:B------:R-:W-:Y:S01]  /*3a00*/  IMAD.WIDE.U32 R248, R248, -0x2daee0ad, RZ ;  /* 0xd2511f53f8f87825 */ /* 0x000fe200078e00ff */
[----:B------:R-:W-:-:S03]  /*3a10*/  HSET2.LE.AND R39, R39, R3, PT ;  /* 0x0000000327277233 */ /* 0x000fc60003803000 */
[--C-:B------:R-:W-:Y:S01]  /*3a20*/  FFMA.FTZ R194, R54, UR7, -R247.reuse ;  /* 0x0000000736c27c23 */ /* 0x100fe200080108f7 */
[--C-:B------:R-:W-:Y:S01]  /*3a30*/  HSET2.LE.AND R36, R36, R3.reuse, PT ;  /* 0x0000000324247233 */ /* 0x100fe20003803000 */
[----:B------:R-:W-:Y:S01]  /*3a40*/  FFMA.FTZ R193, R53, UR7, -R247 ;  /* 0x0000000735c17c23 */ /* 0x000fe200080108f7 */
[----:B------:R-:W-:Y:S01]  /*3a50*/  LOP3.LUT R87, R70, UR9, R249, 0x96, !PT ;  /* 0x0000000946577c12 */ /* 0x000fe2000f8e96f9 */
[----:B------:R-:W-:Y:S01]  /*3a60*/  FFMA.FTZ R244, R52, UR7, -R247 ;  /* 0x0000000734f47c23 */ /* 0x000fe200080108f7 */
[----:B------:R-:W-:Y:S01]  /*3a70*/  HSET2.LE.AND R37, R37, R3, PT ;  /* 0x0000000325257233 */ /* 0x000fe20003803000 */
[----:B------:R-:W-:Y:S01]  /*3a80*/  MUFU.EX2 R2, R2 ;  /* 0x0000000200027308 */ /* 0x000fe20000000800 */
[----:B------:R-:W-:Y:S01]  /*3a90*/  F2FP.F16.F32.PACK_AB R11, R233, R184 ;  /* 0x000000b8e90b723e */ /* 0x000fe200000000ff */
[--C-:B------:R-:W-:Y:S01]  /*3aa0*/  FFMA.FTZ R249, R196, UR7, -R246.reuse ;  /* 0x00000007c4f97c23 */ /* 0x100fe200080108f6 */
[----:B---3--:R-:W-:Y:S01]  /*3ab0*/  F2FP.F16.F32.PACK_AB R10, R232, R186 ;  /* 0x000000bae80a723e */ /* 0x008fe200000000ff */
[--C-:B------:R-:W-:Y:S01]  /*3ac0*/  FFMA.FTZ R196, R197, UR7, -R246.reuse ;  /* 0x00000007c5c47c23 */ /* 0x100fe200080108f6 */
[----:B------:R-:W-:Y:S01]  /*3ad0*/  F2FP.F16.F32.PACK_AB R9, R185, R187 ;  /* 0x000000bbb909723e */ /* 0x000fe200000000ff */
[----:B------:R-:W-:Y:S01]  /*3ae0*/  FFMA.FTZ R197, R199, UR7, -R246 ;  /* 0x00000007c7c57c23 */ /* 0x000fe200080108f6 */
[----:B------:R-:W-:Y:S01]  /*3af0*/  F2FP.F16.F32.PACK_AB R8, R189, R188 ;  /* 0x000000bcbd08723e */ /* 0x000fe200000000ff */
[----:B------:R-:W-:Y:S01]  /*3b00*/  MUFU.EX2 R191, R191 ;  /* 0x000000bf00bf7308 */ /* 0x000fe20000000800 */
[----:B------:R-:W-:Y:S01]  /*3b10*/  LOP3.LUT R250, R86, UR10, R71, 0x96, !PT ;  /* 0x0000000a56fa7c12 */ /* 0x000fe2000f8e9647 */
[----:B------:R-:W-:Y:S01]  /*3b20*/  IMAD.WIDE.U32 R86, R87, -0x326172a9, RZ ;  /* 0xcd9e8d5757567825 */ /* 0x000fe200078e00ff */
[----:B------:R-:W-:-:S03]  /*3b30*/  LOP3.LUT R132, R35, R132, RZ, 0xc0, !PT ;  /* 0x0000008423847212 */ /* 0x000fc600078ec0ff */
[----:B------:R-:W-:Y:S01]  /*3b40*/  FFMA.FTZ R198, R198, UR7, -R246 ;  /* 0x00000007c6c67c23 */ /* 0x000fe200080108f6 */
[----:B------:R-:W-:Y:S01]  /*3b50*/  LOP3.LUT R38, R11, R38, RZ, 0xc0, !PT ;  /* 0x000000260b267212 */ /* 0x000fe200078ec0ff */
[----:B------:R-:W-:Y:S01]  /*3b60*/  IMAD.MOV.U32 R68, RZ, RZ, R86 ;  /* 0x000000ffff447224 */ /* 0x000fe200078e0056 */
[----:B------:R-:W-:Y:S01]  /*3b70*/  LOP3.LUT R39, R10, R39, RZ, 0xc0, !PT ;  /* 0x000000270a277212 */ /* 0x000fe200078ec0ff */
[----:B------:R-:W3:Y:S01]  /*3b80*/  LDSM.16.MT88.4 R32, [R201+0xa800] ;  /* 0x00a80000c920783b */ /* 0x000ee20000004200 */
[----:B------:R-:W-:Y:S01]  /*3b90*/  LOP3.LUT R36, R9, R36, RZ, 0xc0, !PT ;  /* 0x0000002409247212 */ /* 0x000fe200078ec0ff */
[----:B------:R-:W-:Y:S01]  /*3ba0*/  IMAD.WIDE.U32 R250, R250, -0x326172a9, RZ ;  /* 0xcd9e8d57fafa7825 */ /* 0x000fe200078e00ff */
[----:B------:R-:W-:Y:S01]  /*3bb0*/  LOP3.LUT R37, R8, R37, RZ, 0xc0, !PT ;  /* 0x0000002508257212 */ /* 0x000fe200078ec0ff */
[----:B------:R-:W-:Y:S01]  /*3bc0*/  MUFU.EX2 R195, R195 ;  /* 0x000000c300c37308 */ /* 0x000fe20000000800 */
[----:B------:R-:W4:Y:S01]  /*3bd0*/  LDSM.16.MT88.4 R8, [R212+0x1800] ;  /* 0x00180000d408783b */ /* 0x000f220000004200 */
[C---:B------:R-:W-:Y:S01]  /*3be0*/  PRMT R54, R86.reuse, 0x7771, RZ ;  /* 0x0000777156367816 */ /* 0x040fe200000000ff */
[C---:B--2---:R-:W-:Y:S01]  /*3bf0*/  HMMA.16816.F32 R156, R132.reuse, R148, RZ ;  /* 0x00000094849c723c */ /* 0x044fe200000018ff */
[----:B------:R-:W-:Y:S01]  /*3c00*/  PRMT R70, R86, 0x7773, RZ ;  /* 0x0000777356467816 */ /* 0x000fe200000000ff */
[----:B------:R-:W-:Y:S01]  /*3c10*/  FFMA.FTZ R242, R242, UR7, -R247 ;  /* 0x00000007f2f27c23 */ /* 0x000fe200080108f7 */
[----:B------:R-:W-:Y:S01]  /*3c20*/  PRMT R55, R86, 0x7772, RZ ;  /* 0x0000777256377816 */ /* 0x000fe200000000ff */
[----:B------:R-:W-:Y:S01]  /*3c30*/  FADD.FTZ R180, R181, R180 ;  /* 0x000000b4b5b47221 */ /* 0x000fe20000010000 */
[----:B------:R-:W-:Y:S01]  /*3c40*/  LOP3.LUT R69, R68, 0xff, RZ, 0xc0, !PT ;  /* 0x000000ff44457812 */ /* 0x000fe200078ec0ff */
[----:B------:R-:W-:Y:S01]  /*3c50*/  MUFU.EX2 R194, R194 ;  /* 0x000000c200c27308 */ /* 0x000fe20000000800 */
[----:B------:R-:W-:Y:S01]  /*3c60*/  LOP3.LUT R68, R250, UR8, R87, 0x96, !PT ;  /* 0x00000008fa447c12 */ /* 0x000fe2000f8e9657 */
[C---:B------:R-:W-:Y:S01]  /*3c70*/  HMMA.16816.F32 R40, R132.reuse, R48, RZ ;  /* 0x000000308428723c */ /* 0x040fe200000018ff */
[----:B------:R-:W-:Y:S01]  /*3c80*/  PRMT R55, R55, 0x5410, R70 ;  /* 0x0000541037377816 */ /* 0x000fe20000000046 */
[----:B------:R-:W-:Y:S01]  /*3c90*/  FADD.FTZ R180, R179, R180 ;  /* 0x000000b4b3b47221 */ /* 0x000fe20000010000 */
[----:B------:R-:W-:Y:S01]  /*3ca0*/  PRMT R53, R69, 0x5410, R54 ;  /* 0x0000541045357816 */ /* 0x000fe20000000036 */
[----:B------:R-:W-:Y:S01]  /*3cb0*/  FADD.FTZ R178, R177, R178 ;  /* 0x000000b2b1b27221 */ /* 0x000fe20000010000 */
[C---:B------:R-:W-:Y:S01]  /*3cc0*/  LOP3.LUT R54, R68.reuse, 0xffff, RZ, 0xc0, !PT ;  /* 0x0000ffff44367812 */ /* 0x040fe200078ec0ff */
[----:B------:R-:W2:Y:S01]  /*3cd0*/  MUFU.EX2 R193, R193 ;  /* 0x000000c100c17308 */ /* 0x000ea20000000800 */
[----:B------:R-:W-:Y:S01]  /*3ce0*/  PRMT R70, R68, 0x7632, R70 ;  /* 0x0000763244467816 */ /* 0x000fe20000000046 */
[C---:B------:R-:W-:Y:S01]  /*3cf0*/  HMMA.16816.F32 R56, R132.reuse, R64, RZ ;  /* 0x000000408438723c */ /* 0x040fe200000018ff */
[----:B------:R-:W-:Y:S01]  /*3d00*/  LOP3.LUT R52, R55, 0xff00ff, RZ, 0xc0, !PT ;  /* 0x00ff00ff37347812 */ /* 0x000fe200078ec0ff */
[----:B------:R-:W-:Y:S01]  /*3d10*/  FADD.FTZ R180, R176, R180 ;  /* 0x000000b4b0b47221 */ /* 0x000fe20000010000 */
[----:B------:R-:W-:Y:S01]  /*3d20*/  LOP3.LUT R69, R68, 0xff, RZ, 0xc0, !PT ;  /* 0x000000ff44457812 */ /* 0x000fe200078ec0ff */
[----:B------:R-:W-:Y:S01]  /*3d30*/  FADD.FTZ R178, R188, R178 ;  /* 0x000000b2bcb27221 */ /* 0x000fe20000010000 */
[----:B------:R-:W-:Y:S01]  /*3d40*/  SHF.R.U32.HI R55, RZ, 0x8, R54 ;  /* 0x00000008ff377819 */ /* 0x000fe20000011636 */
[----:B------:R-:W1:Y:S01]  /*3d50*/  MUFU.EX2 R244, R244 ;  /* 0x000000f400f47308 */ /* 0x000e620000000800 */
[----:B------:R-:W-:Y:S01]  /*3d60*/  SHF.R.U32.HI R68, RZ, 0x18, R68 ;  /* 0x00000018ff447819 */ /* 0x000fe20000011644 */
[C---:B------:R-:W-:Y:S01]  /*3d70*/  HMMA.16816.F32 R72, R132.reuse, R80, RZ ;  /* 0x000000508448723c */ /* 0x040fe200000018ff */
[----:B------:R-:W-:Y:S01]  /*3d80*/  LOP3.LUT R54, R70, 0xff, RZ, 0xc0, !PT ;  /* 0x000000ff46367812 */ /* 0x000fe200078ec0ff */
[----:B------:R-:W-:Y:S01]  /*3d90*/  FADD.FTZ R180, R187, R180 ;  /* 0x000000b4bbb47221 */ /* 0x000fe20000010000 */
[--C-:B------:R-:W-:Y:S01]  /*3da0*/  HSET2.LE.AND R53, R53, R3.reuse, PT ;  /* 0x0000000335357233 */ /* 0x100fe20003803000 */
[----:B------:R-:W-:Y:S01]  /*3db0*/  FADD.FTZ R178, R189, R178 ;  /* 0x000000b2bdb27221 */ /* 0x000fe20000010000 */
[----:B------:R-:W-:Y:S01]  /*3dc0*/  PRMT R55, R69, 0x5410, R55 ;  /* 0x0000541045377816 */ /* 0x000fe20000000037 */
[----:B------:R-:W-:Y:S01]  /*3dd0*/  MUFU.EX2 R198, R198 ;  /* 0x000000c600c67308 */ /* 0x000fe20000000800 */
[----:B------:R-:W-:Y:S01]  /*3de0*/  PRMT R54, R54, 0x5410, R68 ;  /* 0x0000541036367816 */ /* 0x000fe20000000044 */
[C---:B------:R-:W-:Y:S01]  /*3df0*/  HMMA.16816.F32 R88, R132.reuse, R96, RZ ;  /* 0x000000608458723c */ /* 0x040fe200000018ff */
[----:B-----5:R-:W-:Y:S01]  /*3e00*/  F2FP.F16.F32.PACK_AB R130, R192, R190 ;  /* 0x000000bec082723e */ /* 0x020fe200000000ff */
[----:B------:R-:W-:Y:S01]  /*3e10*/  FADD.FTZ R180, R185, R180 ;  /* 0x000000b4b9b47221 */ /* 0x000fe20000010000 */
[--C-:B------:R-:W-:Y:S01]  /*3e20*/  HSET2.LE.AND R131, R52, R3.reuse, PT ;  /* 0x0000000334837233 */ /* 0x100fe20003803000 */
[----:B------:R-:W-:Y:S01]  /*3e30*/  FADD.FTZ R178, R186, R178 ;  /* 0x000000b2bab27221 */ /* 0x000fe20000010000 */
[----:B------:R-:W-:Y:S01]  /*3e40*/  LOP3.LUT R130, R130, R53, RZ, 0xc0, !PT ;  /* 0x0000003582827212 */ /* 0x000fe200078ec0ff */
[----:B------:R-:W-:Y:S01]  /*3e50*/  MUFU.EX2 R197, R197 ;  /* 0x000000c500c57308 */ /* 0x000fe20000000800 */
[--C-:B------:R-:W-:Y:S01]  /*3e60*/  HSET2.LE.AND R55, R55, R3.reuse, PT ;  /* 0x0000000337377233 */ /* 0x100fe20003803000 */
[C---:B------:R-:W-:Y:S01]  /*3e70*/  HMMA.16816.F32 R104, R132.reuse, R112, RZ ;  /* 0x000000708468723c */ /* 0x040fe200000018ff */
[----:B------:R-:W-:Y:S01]  /*3e80*/  HSET2.LE.AND R129, R54, R3, PT ;  /* 0x0000000336817233 */ /* 0x000fe20003803000 */
[----:B------:R-:W-:Y:S01]  /*3e90*/  FADD.FTZ R180, R184, R180 ;  /* 0x000000b4b8b47221 */ /* 0x000fe20000010000 */
[----:B--2---:R-:W-:Y:S01]  /*3ea0*/  F2FP.F16.F32.PACK_AB R53, R193, R194 ;  /* 0x000000c2c135723e */ /* 0x004fe200000000ff */
[----:B------:R-:W-:Y:S01]  /*3eb0*/  FADD.FTZ R232, R232, R178 ;  /* 0x000000b2e8e87221 */ /* 0x000fe20000010000 */
[----:B------:R-:W-:Y:S01]  /*3ec0*/  F2FP.F16.F32.PACK_AB R128, R191, R2 ;  /* 0x00000002bf80723e */ /* 0x000fe200000000ff */
[----:B------:R-:W-:Y:S01]  /*3ed0*/  MUFU.EX2 R242, R242 ;  /* 0x000000f200f27308 */ /* 0x000fe20000000800 */
[----:B-1----:R-:W-:Y:S01]  /*3ee0*/  F2FP.F16.F32.PACK_AB R52, R244, R195 ;  /* 0x000000c3f434723e */ /* 0x002fe200000000ff */
[C---:B------:R-:W-:Y:S01]  /*3ef0*/  HMMA.16816.F32 R116, R132.reuse, R120, RZ ;  /* 0x000000788474723c */ /* 0x040fe200000018ff */
[----:B------:R-:W-:Y:S01]  /*3f00*/  LOP3.LUT R250, R84, UR18, R251, 0x96, !PT ;  /* 0x0000001254fa7c12 */ /* 0x000fe2000f8e96fb */
[----:B------:R-:W-:Y:S01]  /*3f10*/  FADD.FTZ R2, R2, R191 ;  /* 0x000000bf02027221 */ /* 0x000fe20000010000 */
[----:B------:R-:W-:Y:S01]  /*3f20*/  LOP3.LUT R131, R53, R131, RZ, 0xc0, !PT ;  /* 0x0000008335837212 */ /* 0x000fe200078ec0ff */
[----:B------:R-:W-:Y:S01]  /*3f30*/  FADD.FTZ R195, R195, R244 ;  /* 0x000000f4c3c37221 */ /* 0x000fe20000010000 */
[----:B------:R-:W-:Y:S01]  /*3f40*/  LOP3.LUT R128, R128, R55, RZ, 0xc0, !PT ;  /* 0x0000003780807212 */ /* 0x000fe200078ec0ff */
[----:B------:R-:W-:Y:S01]  /*3f50*/  IMAD.WIDE.U32 R250, R250, -0x2daee0ad, RZ ;  /* 0xd2511f53fafa7825 */ /* 0x000fe200078e00ff */
[----:B------:R-:W-:Y:S01]  /*3f60*/  LOP3.LUT R129, R52, R129, RZ, 0xc0, !PT ;  /* 0x0000008134817212 */ /* 0x000fe200078ec0ff */
[----:B------:R-:W-:Y:S01]  /*3f70*/  HMMA.16816.F32 R136, R132, R4, RZ ;  /* 0x000000048488723c */ /* 0x000fe200000018ff */
[----:B------:R-:W1:Y:S01]  /*3f80*/  MUFU.EX2 R249, R249 ;  /* 0x000000f900f97308 */ /* 0x000e620000000800 */
[----:B------:R-:W-:Y:S01]  /*3f90*/  FADD.FTZ R2, R190, R2 ;  /* 0x00000002be027221 */ /* 0x000fe20000010000 */
[----:B------:R-:W-:Y:S01]  /*3fa0*/  PRMT R199, R250, 0x7773, RZ ;  /* 0x00007773fac77816 */ /* 0x000fe200000000ff */
[----:B------:R-:W-:Y:S01]  /*3fb0*/  FADD.FTZ R195, R194, R195 ;  /* 0x000000c3c2c37221 */ /* 0x000fe20000010000 */
[----:B------:R-:W-:Y:S01]  /*3fc0*/  FADD.FTZ R233, R233, R180 ;  /* 0x000000b4e9e97221 */ /* 0x000fe20000010000 */
[----:B------:R-:W-:-:S02]  /*3fd0*/  FADD.FTZ R2, R192, R2 ;  /* 0x00000002c0027221 */ /* 0x000fc40000010000 */
[----:B------:R-:W-:Y:S01]  /*3fe0*/  HMMA.16816.F32 R152, R132, R150, RZ ;  /* 0x000000968498723c */ /* 0x000fe200000018ff */
[----:B------:R-:W2:Y:S01]  /*3ff0*/  MUFU.EX2 R196, R196 ;  /* 0x000000c400c47308 */ /* 0x000ea20000000800 */
[----:B------:R-:W-:-:S06]  /*4000*/  FADD.FTZ R195, R193, R195 ;  /* 0x000000c3c1c37221 */ /* 0x000fcc0000010000 */
[----:B------:R-:W-:Y:S01]  /*4010*/  HMMA.16816.F32 R44, R132, R50, RZ ;  /* 0x00000032842c723c */ /* 0x000fe200000018ff */
[----:B-1----:R-:W-:-:S07]  /*4020*/  FADD.FTZ R2, R249, R2 ;  /* 0x00000002f9027221 */ /* 0x002fce0000010000 */
[----:B------:R-:W-:Y:S01]  /*4030*/  HMMA.16816.F32 R60, R132, R66, RZ ;  /* 0x00000042843c723c */ /* 0x000fe200000018ff */
[----:B--2---:R-:W-:-:S04]  /*4040*/  FADD.FTZ R2, R196, R2 ;  /* 0x00000002c4027221 */ /* 0x004fc80000010000 */
[----:B------:R-:W-:-:S03]  /*4050*/  FADD.FTZ R2, R198, R2 ;  /* 0x00000002c6027221 */ /* 0x000fc60000010000 */
[C---:B------:R-:W-:Y:S08]  /*4060*/  HMMA.16816.F32 R76, R132.reuse, R82, RZ ;  /* 0x00000052844c723c */ /* 0x040ff000000018ff */
[C---:B------:R-:W-:Y:S08]  /*4070*/  HMMA.16816.F32 R92, R132.reuse, R98, RZ ;  /* 0x00000062845c723c */ /* 0x040ff000000018ff */
[C---:B------:R-:W-:Y:S08]  /*4080*/  HMMA.16816.F32 R108, R132.reuse, R114, RZ ;  /* 0x00000072846c723c */ /* 0x040ff000000018ff */
[C---:B------:R-:W-:Y:S08]  /*4090*/  HMMA.16816.F32 R140, R132.reuse, R122, RZ ;  /* 0x0000007a848c723c */ /* 0x040ff000000018ff */
[----:B------:R-:W-:Y:S08]  /*40a0*/  HMMA.16816.F32 R132, R132, R6, RZ ;  /* 0x000000068484723c */ /* 0x000ff000000018ff */
[----:B------:R-:W-:Y:S01]  /*40b0*/  HMMA.16816.F32 R124, R128, R4, RZ ;  /* 0x00000004807c723c */ /* 0x000fe200000018ff */
[----:B------:R-:W-:Y:S01]  /*40c0*/  PRMT R5, R250, 0x7772, RZ ;  /* 0x00007772fa057816 */ /* 0x000fe200000000ff */
[----:B------:R-:W-:-:S03]  /*40d0*/  IMAD.MOV.U32 R4, RZ, RZ, R250 ;  /* 0x000000ffff047224 */ /* 0x000fc600078e00fa */
[----:B------:R-:W-:Y:S01]  /*40e0*/  PRMT R5, R5, 0x5410, R199 ;  /* 0x0000541005057816 */ /* 0x000fe200000000c7 */
[--C-:B------:R-:W-:Y:S01]  /*40f0*/  FFMA.FTZ R199, R243, UR7, -R247.reuse ;  /* 0x00000007f3c77c23 */ /* 0x100fe200080108f7 */
[----:B------:R-:W-:Y:S01]  /*4100*/  LOP3.LUT R4, R4, 0xff, RZ, 0xc0, !PT ;  /* 0x000000ff04047812 */ /* 0x000fe200078ec0ff */
[C---:B------:R-:W-:Y:S01]  /*4110*/  HMMA.16816.F32 R156, R36.reuse, R172, R156 ;  /* 0x000000ac249c723c */ /* 0x040fe2000000189c */
[--C-:B------:R-:W-:Y:S01]  /*4120*/  FFMA.FTZ R243, R234, UR7, -R247.reuse ;  /* 0x00000007eaf37c23 */ /* 0x100fe200080108f7 */
[----:B------:R-:W-:Y:S01]  /*4130*/  FFMA.FTZ R247, R235, UR7, -R247 ;  /* 0x00000007ebf77c23 */ /* 0x000fe200080108f7 */
[----:B------:R-:W-:Y:S01]  /*4140*/  LOP3.LUT R5, R5, 0xff00ff, RZ, 0xc0, !PT ;  /* 0x00ff00ff05057812 */ /* 0x000fe200078ec0ff */
[----:B------:R-:W-:Y:S04]  /*4150*/  MUFU.EX2 R199, R199 ;  /* 0x000000c700c77308 */ /* 0x000fe80000000800 */
[----:B---3--:R-:W-:Y:S01]  /*4160*/  HMMA.16816.F32 R40, R36, R32, R40 ;  /* 0x000000202428723c */ /* 0x008fe20000001828 */
[----:B------:R-:W-:-:S03]  /*4170*/  HSET2.LE.AND R5, R5, R3, PT ;  /* 0x0000000305057233 */ /* 0x000fc60003803000 */
[----:B------:R-:W1:Y:S04]  /*4180*/  MUFU.EX2 R243, R243 ;  /* 0x000000f300f37308 */ /* 0x000e680000000800 */
[C---:B------:R-:W-:Y:S08]  /*4190*/  HMMA.16816.F32 R56, R36.reuse, R28, R56 ;  /* 0x0000001c2438723c */ /* 0x040ff00000001838 */
[----:B------:R-:W-:Y:S01]  /*41a0*/  HMMA.16816.F32 R72, R36, R24, R72 ;  /* 0x000000182448723c */ /* 0x000fe20000001848 */
[----:B-1----:R-:W-:-:S07]  /*41b0*/  FADD.FTZ R195, R243, R195 ;  /* 0x000000c3f3c37221 */ /* 0x002fce0000010000 */
[C---:B------:R-:W-:Y:S08]  /*41c0*/  HMMA.16816.F32 R88, R36.reuse, R20, R88 ;  /* 0x000000142458723c */ /* 0x040ff00000001858 */
[C---:B------:R-:W-:Y:S08]  /*41d0*/  HMMA.16816.F32 R104, R36.reuse, R16, R104 ;  /* 0x000000102468723c */ /* 0x040ff00000001868 */
        /* <DEDUP_REMOVED lines=25> */
[----:B------:R-:W-:-:S02]  /*4370*/  LOP3.LUT R7, R248, UR17, R251, 0x96, !PT ;  /* 0x00000011f8077c12 */ /* 0x000fc4000f8e96fb */
[----:B------:R-:W-:Y:S02]  /*4380*/  PRMT R6, R250, 0x7771, RZ ;  /* 0x00007771fa067816 */ /* 0x000fe400000000ff */
[C---:B------:R-:W-:Y:S02]  /*4390*/  PRMT R234, R7.reuse, 0x7632, R234 ;  /* 0x0000763207ea7816 */ /* 0x040fe400000000ea */
[----:B------:R-:W-:Y:S02]  /*43a0*/  PRMT R6, R4, 0x5410, R6 ;  /* 0x0000541004067816 */ /* 0x000fe40000000006 */
[C---:B------:R-:W-:Y:S02]  /*43b0*/  LOP3.LUT R4, R7.reuse, 0xffff, RZ, 0xc0, !PT ;  /* 0x0000ffff07047812 */ /* 0x040fe400078ec0ff */
[----:B------:R-:W-:Y:S02]  /*43c0*/  LOP3.LUT R246, R7, 0xff, RZ, 0xc0, !PT ;  /* 0x000000ff07f67812 */ /* 0x000fe400078ec0ff */
[----:B------:R-:W-:-:S02]  /*43d0*/  LOP3.LUT R234, R234, 0xff, RZ, 0xc0, !PT ;  /* 0x000000ffeaea7812 */ /* 0x000fc400078ec0ff */
[----:B------:R-:W-:Y:S02]  /*43e0*/  SHF.R.U32.HI R7, RZ, 0x18, R7 ;  /* 0x00000018ff077819 */ /* 0x000fe40000011607 */
[----:B------:R-:W-:Y:S02]  /*43f0*/  HSET2.LE.AND R6, R6, R3, PT ;  /* 0x0000000306067233 */ /* 0x000fe40003803000 */
[----:B------:R-:W-:Y:S02]  /*4400*/  PRMT R235, R234, 0x5410, R7 ;  /* 0x00005410eaeb7816 */ /* 0x000fe40000000007 */
[----:B------:R-:W1:Y:S01]  /*4410*/  MUFU.EX2 R234, R247 ;  /* 0x000000f700ea7308 */ /* 0x000e620000000800 */
[----:B------:R-:W-:Y:S02]  /*4420*/  SHF.R.U32.HI R4, RZ, 0x8, R4 ;  /* 0x00000008ff047819 */ /* 0x000fe40000011604 */
[----:B------:R-:W-:Y:S02]  /*4430*/  F2FP.F16.F32.PACK_AB R7, R197, R198 ;  /* 0x000000c6c507723e */ /* 0x000fe400000000ff */
[----:B------:R-:W-:-:S02]  /*4440*/  PRMT R4, R246, 0x5410, R4 ;  /* 0x00005410f6047816 */ /* 0x000fc40000000004 */
[----:B------:R-:W-:Y:S02]  /*4450*/  LOP3.LUT R6, R7, R6, RZ, 0xc0, !PT ;  /* 0x0000000607067212 */ /* 0x000fe400078ec0ff */
[----:B------:R-:W-:Y:S02]  /*4460*/  F2FP.F16.F32.PACK_AB R7, R199, R242 ;  /* 0x000000f2c707723e */ /* 0x000fe400000000ff */
[----:B------:R-:W-:Y:S02]  /*4470*/  HSET2.LE.AND R4, R4, R3, PT ;  /* 0x0000000304047233 */ /* 0x000fe40003803000 */
[----:B------:R-:W-:Y:S02]  /*4480*/  LOP3.LUT R7, R7, R5, RZ, 0xc0, !PT ;  /* 0x0000000507077212 */ /* 0x000fe400078ec0ff */
[----:B------:R-:W-:Y:S01]  /*4490*/  F2FP.F16.F32.PACK_AB R5, R196, R249 ;  /* 0x000000f9c405723e */ /* 0x000fe200000000ff */
[----:B-1----:R-:W-:-:S03]  /*44a0*/  FADD.FTZ R195, R234, R195 ;  /* 0x000000c3eac37221 */ /* 0x002fc60000010000 */
[----:B------:R-:W-:Y:S02]  /*44b0*/  LOP3.LUT R4, R5, R4, RZ, 0xc0, !PT ;  /* 0x0000000405047212 */ /* 0x000fe400078ec0ff */
[----:B------:R-:W-:Y:S01]  /*44c0*/  HSET2.LE.AND R5, R235, R3, PT ;  /* 0x00000003eb057233 */ /* 0x000fe20003803000 */
[----:B------:R-:W-:Y:S01]  /*44d0*/  FADD.FTZ R195, R242, R195 ;  /* 0x000000c3f2c37221 */ /* 0x000fe20000010000 */
[----:B------:R-:W-:-:S03]  /*44e0*/  F2FP.F16.F32.PACK_AB R235, R234, R243 ;  /* 0x000000f3eaeb723e */ /* 0x000fc600000000ff */
[----:B------:R-:W-:Y:S01]  /*44f0*/  FADD.FTZ R234, R199, R195 ;  /* 0x000000c3c7ea7221 */ /* 0x000fe20000010000 */
[----:B------:R-:W-:Y:S01]  /*4500*/  LOP3.LUT R5, R235, R5, RZ, 0xc0, !PT ;  /* 0x00000005eb057212 */ /* 0x000fe200078ec0ff */
[----:B------:R-:W-:-:S06]  /*4510*/  FADD.FTZ R235, R197, R2 ;  /* 0x00000002c5eb7221 */ /* 0x000fcc0000010000 */
        /* <DEDUP_REMOVED lines=18> */
[----:B------:R-:W1:Y:S01]  /*4640*/  LDC.64 R4, c[0x0][0x3c0] ;  /* 0x0000f000ff047b82 */ /* 0x000e620000000a00 */
[----:B------:R-:W-:Y:S01]  /*4650*/  UIADD3 UR19, UPT, UPT, UR16, -0x2, URZ ;  /* 0xfffffffe10137890 */ /* 0x000fe2000fffe0ff */
[----:B------:R-:W-:-:S04]  /*4660*/  DEPBAR.LE SB0, 0x0 ;  /* 0x000080000000791a */ /* 0x000fc80000000000 */
[----:B------:R-:W-:Y:S01]  /*4670*/  UMOV UR21, 0x400 ;  /* 0x0000040000157882 */ /* 0x000fe20000000000 */
[----:B------:R-:W-:Y:S01]  /*4680*/  LOP3.LUT R200, R240, 0x1e00, R211, 0xf8, !PT ;  /* 0x00001e00f0c87812 */ /* 0x000fe200078ef8d3 */
[----:B------:R-:W2:Y:S01]  /*4690*/  S2UR UR20, SR_CgaCtaId ;  /* 0x00000000001479c3 */ /* 0x000ea20000008800 */
[----:B------:R-:W-:Y:S01]  /*46a0*/  UISETP.GE.U32.AND UP0, UPT, UR16, 0x3, UPT ;  /* 0x000000031000788c */ /* 0x000fe2000bf06070 */
[----:B-1----:R-:W-:-:S04]  /*46b0*/  IMAD.WIDE.U32 R8, R4, UR19, RZ ;  /* 0x0000001304087c25 */ /* 0x002fc8000f8e00ff */
[C---:B------:R-:W-:Y:S02]  /*46c0*/  IMAD.SHL.U32 R6, R8.reuse, 0x20, RZ ;  /* 0x0000002008067824 */ /* 0x040fe400078e00ff */
[----:B------:R-:W-:Y:S01]  /*46d0*/  BAR.SYNC.DEFER_BLOCKING 0x0 ;  /* 0x0000000000007b1d */ /* 0x000fe20000010000 */
[----:B------:R-:W-:Y:S01]  /*46e0*/  IMAD R2, R5, UR19, R9 ;  /* 0x0000001305027c24 */ /* 0x000fe2000f8e0209 */
[----:B------:R-:W-:Y:S01]  /*46f0*/  LEA R10, P1, R8, R224, 0x6 ;  /* 0x000000e0080a7211 */ /* 0x000fe200078230ff */
[----:B--2---:R-:W-:Y:S01]  /*4700*/  ULEA UR20, UR20, UR21, 0x18 ;  /* 0x0000001514147291 */ /* 0x004fe2000f8ec0ff */
[----:B------:R-:W-:Y:S02]  /*4710*/  LEA R6, P0, R4, R6, 0x4 ;  /* 0x0000000604067211 */ /* 0x000fe400078020ff */
[C-C-:B------:R-:W-:Y:S02]  /*4720*/  SHF.L.U64.HI R7, R8.reuse, 0x5, R2.reuse ;  /* 0x0000000508077819 */ /* 0x140fe40000010202 */
[----:B------:R-:W-:-:S02]  /*4730*/  LEA.HI.X R11, R8, R223, R2, 0x6, P1 ;  /* 0x000000df080b7211 */ /* 0x000fc400008f3402 */
[----:B------:R-:W-:Y:S02]  /*4740*/  LEA.HI.X R7, R4, R7, R5, 0x4, P0 ;  /* 0x0000000704077211 */ /* 0x000fe400000f2405 */
[----:B------:R-:W-:Y:S02]  /*4750*/  LEA R4, P0, R6, R224, 0x1 ;  /* 0x000000e006047211 */ /* 0x000fe400078008ff */
[----:B------:R-:W-:Y:S02]  /*4760*/  LEA R2, R200, UR20, 0x1 ;  /* 0x00000014c8027c11 */ /* 0x000fe4000f8e08ff */
[----:B------:R-:W-:-:S03]  /*4770*/  LEA.HI.X R5, R6, R223, R7, 0x1, P0 ;  /* 0x000000df06057211 */ /* 0x000fc600000f0c07 */
[----:B------:R-:W-:Y:S01]  /*4780*/  @!PT LDS RZ, [RZ] ;  /* 0x00000000fffff984 */ /* 0x000fe20000000800 */
[----:B------:R-:W-:Y:S01]  /*4790*/  @!PT LDS RZ, [RZ] ;  /* 0x00000000fffff984 */ /* 0x000fe20000000800 */
[----:B------:R-:W-:Y:S01]  /*47a0*/  @!PT LDS RZ, [RZ] ;  /* 0x00000000fffff984 */ /* 0x000fe20000000800 */
[----:B------:R-:W-:Y:S04]  /*47b0*/  LDGSTS.E.BYPASS.LTC128B.128 [R2+0xa000], desc[UR22][R10.64] ;  /* 0x0a0000000a027fae */ /* 0x000fe8000b981a16 */
[----:B------:R-:W-:Y:S04]  /*47c0*/  LDGSTS.E.BYPASS.LTC128B.128 [R2+0xb000], desc[UR22][R10.64+0x80] ;  /* 0x0b0000800a027fae */ /* 0x000fe8000b981a16 */
[----:B------:R-:W-:Y:S04]  /*47d0*/  LDGSTS.E.BYPASS.LTC128B.128 [R2+0xa800], desc[UR22][R4.64] ;  /* 0x0a80000004027fae */ /* 0x000fe8000b981a16 */
[----:B------:R1:W-:Y:S04]  /*47e0*/  LDGSTS.E.BYPASS.LTC128B.128 [R2+0xb800], desc[UR22][R4.64+0x80] ;  /* 0x0b80008004027fae */ /* 0x0003e8000b981a16 */
[----:B------:R-:W-:Y:S04]  /*47f0*/  LDSM.16.M88.4 R180, [R221+UR5+0x8000] ;  /* 0x00800005ddb4783b */ /* 0x000fe80008000200 */
[----:B------:R-:W-:Y:S04]  /*4800*/  LDSM.16.M88.4 R188, [R221+UR5+0x8800] ;  /* 0x00880005ddbc783b */ /* 0x000fe80008000200 */
[----:B------:R-:W-:Y:S04]  /*4810*/  LDSM.16.M88.4 R32, [R216+0x8000] ;  /* 0x00800000d820783b */ /* 0x000fe80000000200 */
[----:B------:R-:W-:Y:S04]  /*4820*/  LDSM.16.M88.4 R20, [R220+0x2000] ;  /* 0x00200000dc14783b */ /* 0x000fe80000000200 */
[----:B------:R-:W-:Y:S04]  /*4830*/  LDSM.16.M88.4 R28, [R216+0x8800] ;  /* 0x00880000d81c783b */ /* 0x000fe80000000200 */
[----:B------:R-:W2:Y:S04]  /*4840*/  LDSM.16.M88.4 R172, [R222] ;  /* 0x00000000deac783b */ /* 0x000ea80000000200 */
[----:B-1----:R-:W1:Y:S04]  /*4850*/  LDSM.16.M88.4 R4, [R222+0x2000] ;  /* 0x00200000de04783b */ /* 0x002e680000000200 */
[----:B------:R-:W3:Y:S04]  /*4860*/  LDSM.16.M88.4 R24, [R220] ;  /* 0x00000000dc18783b */ /* 0x000ee80000000200 */
[----:B------:R-:W-:Y:S04]  /*4870*/  LDSM.16.M88.4 R196, [R215+0x8000] ;  /* 0x00800000d7c4783b */ /* 0x000fe80000000200 */
[----:B------:R-:W-:Y:S04]  /*4880*/  LDSM.16.M88.4 R192, [R215+0x8800] ;  /* 0x00880000d7c0783b */ /* 0x000fe80000000200 */
[----:B------:R-:W0:Y:S01]  /*4890*/  LDGDEPBAR ;  /* 0x00000000000079af */ /* 0x000e220000000000 */
[-C--:B--2---:R-:W-:Y:S08]  /*48a0*/  HMMA.16816.F32 R184, R172, R180.reuse, RZ ;  /* 0x000000b4acb8723c */ /* 0x084ff000000018ff */
[C---:B-1----:R-:W-:Y:S08]  /*48b0*/  HMMA.16816.F32 R16, R4.reuse, R180, RZ ;  /* 0x000000b40410723c */ /* 0x042ff000000018ff */
[C---:B------:R-:W-:Y:S08]  /*48c0*/  HMMA.16816.F32 R8, R4.reuse, R188, RZ ;  /* 0x000000bc0408723c */ /* 0x040ff000000018ff */
[C---:B------:R-:W-:Y:S08]  /*48d0*/  HMMA.16816.F32 R12, R4.reuse, R182, RZ ;  /* 0x000000b6040c723c */ /* 0x040ff000000018ff */
[----:B------:R-:W-:Y:S08]  /*48e0*/  HMMA.16816.F32 R4, R4, R190, RZ ;  /* 0x000000be0404723c */ /* 0x000ff000000018ff */
[C---:B------:R-:W-:Y:S08]  /*48f0*/  HMMA.16816.F32 R16, R20.reuse, R32, R16 ;  /* 0x000000201410723c */ /* 0x040ff00000001810 */
[C---:B------:R-:W-:Y:S08]  /*4900*/  HMMA.16816.F32 R8, R20.reuse, R28, R8 ;  /* 0x0000001c1408723c */ /* 0x040ff00000001808 */
[C---:B------:R-:W-:Y:S08]  /*4910*/  HMMA.16816.F32 R12, R20.reuse, R34, R12 ;  /* 0x00000022140c723c */ /* 0x040ff0000000180c */
[----:B------:R-:W-:Y:S01]  /*4920*/  HMMA.16816.F32 R4, R20, R30, R4 ;  /* 0x0000001e1404723c */ /* 0x000fe20000001804 */
[----:B------:R-:W1:Y:S07]  /*4930*/  LDSM.16.M88.4 R20, [R219+0x2000] ;  /* 0x00200000db14783b */ /* 0x000e6e0000000200 */
[C---:B------:R-:W-:Y:S08]  /*4940*/  HMMA.16816.F32 R180, R172.reuse, R182, RZ ;  /* 0x000000b6acb4723c */ /* 0x040ff000000018ff */
[C---:B------:R-:W-:Y:S08]  /*4950*/  HMMA.16816.F32 R176, R172.reuse, R188, RZ ;  /* 0x000000bcacb0723c */ /* 0x040ff000000018ff */
[----:B------:R-:W-:Y:S01]  /*4960*/  HMMA.16816.F32 R172, R172, R190, RZ ;  /* 0x000000beacac723c */ /* 0x000fe200000018ff */
[----:B------:R-:W2:Y:S07]  /*4970*/  LDSM.16.M88.4 R188, [R219] ;  /* 0x00000000dbbc783b */ /* 0x000eae0000000200 */
[C---:B---3--:R-:W-:Y:S08]  /*4980*/  HMMA.16816.F32 R184, R24.reuse, R32, R184 ;  /* 0x0000002018b8723c */ /* 0x048ff000000018b8 */
[C---:B------:R-:W-:Y:S08]  /*4990*/  HMMA.16816.F32 R176, R24.reuse, R28, R176 ;  /* 0x0000001c18b0723c */ /* 0x040ff000000018b0 */
[C---:B------:R-:W-:Y:S01]  /*49a0*/  HMMA.16816.F32 R180, R24.reuse, R34, R180 ;  /* 0x0000002218b4723c */ /* 0x040fe200000018b4 */
[----:B------:R-:W-:Y:S07]  /*49b0*/  LDSM.16.M88.4 R32, [R218+0x2000] ;  /* 0x00200000da20783b */ /* 0x000fee0000000200 */
[----:B------:R-:W-:Y:S01]  /*49c0*/  HMMA.16816.F32 R172, R24, R30, R172 ;  /* 0x0000001e18ac723c */ /* 0x000fe200000018ac */
[----:B------:R-:W3:Y:S04]  /*49d0*/  LDSM.16.M88.4 R28, [R214+0x8000] ;  /* 0x00800000d61c783b */ /* 0x000ee80000000200 */
[----:B------:R-:W4:Y:S03]  /*49e0*/  LDSM.16.M88.4 R24, [R214+0x8800] ;  /* 0x00880000d618783b */ /* 0x000f260000000200 */
[C---:B-1----:R-:W-:Y:S08]  /*49f0*/  HMMA.16816.F32 R16, R20.reuse, R196, R16 ;  /* 0x000000c41410723c */ /* 0x042ff00000001810 */
[C---:B------:R-:W-:Y:S08]  /*4a00*/  HMMA.16816.F32 R8, R20.reuse, R192, R8 ;  /* 0x000000c01408723c */ /* 0x040ff00000001808 */
[C---:B------:R-:W-:Y:S08]  /*4a10*/  HMMA.16816.F32 R12, R20.reuse, R198, R12 ;  /* 0x000000c6140c723c */ /* 0x040ff0000000180c */
[----:B------:R-:W-:Y:S01]  /*4a20*/  HMMA.16816.F32 R4, R20, R194, R4 ;  /* 0x000000c21404723c */ /* 0x000fe20000001804 */
[----:B------:R-:W1:Y:S07]  /*4a30*/  LDSM.16.M88.4 R20, [R218] ;  /* 0x00000000da14783b */ /* 0x000e6e0000000200 */
[C---:B--2---:R-:W-:Y:S08]  /*4a40*/  HMMA.16816.F32 R184, R188.reuse, R196, R184 ;  /* 0x000000c4bcb8723c */ /* 0x044ff000000018b8 */
        /* <DEDUP_REMOVED lines=8> */
[C---:B----4-:R-:W-:Y:S08]  /*4ad0*/  HMMA.16816.F32 R8, R32.reuse, R24, R8 ;  /* 0x000000182008723c */ /* 0x050ff00000001808 */
[----:B------:R-:W-:Y:S01]  /*4ae0*/  HMMA.16816.F32 R4, R32, R26, R4 ;  /* 0x0000001a2004723c */ /* 0x000fe20000001804 */
[----:B------:R-:W2:Y:S07]  /*4af0*/  LDSM.16.M88.4 R32, [R221+UR5+0x9000] ;  /* 0x00900005dd20783b */ /* 0x000eae0008000200 */
[C---:B-1----:R-:W-:Y:S08]  /*4b00*/  HMMA.16816.F32 R184, R20.reuse, R28, R184 ;  /* 0x0000001c14b8723c */ /* 0x042ff000000018b8 */
[C---:B------:R-:W-:Y:S01]  /*4b10*/  HMMA.16816.F32 R180, R20.reuse, R30, R180 ;  /* 0x0000001e14b4723c */ /* 0x040fe200000018b4 */
[----:B------:R-:W1:Y:S07]  /*4b20*/  LDSM.16.M88.4 R28, [R221+UR5+0x9800] ;  /* 0x00980005dd1c783b */ /* 0x000e6e0008000200 */
[C---:B------:R-:W-:Y:S08]  /*4b30*/  HMMA.16816.F32 R176, R20.reuse, R24, R176 ;  /* 0x0000001814b0723c */ /* 0x040ff000000018b0 */
[----:B------:R-:W-:Y:S01]  /*4b40*/  HMMA.16816.F32 R172, R20, R26, R172 ;  /* 0x0000001a14ac723c */ /* 0x000fe200000018ac */
[----:B------:R-:W3:Y:S04]  /*4b50*/  LDSM.16.M88.4 R24, [R222+0x4000] ;  /* 0x00400000de18783b */ /* 0x000ee80000000200 */
[----:B------:R-:W4:Y:S03]  /*4b60*/  LDSM.16.M88.4 R20, [R220+0x6000] ;  /* 0x00600000dc14783b */ /* 0x000f260000000200 */
[C---:B--2---:R-:W-:Y:S08]  /*4b70*/  HMMA.16816.F32 R16, R196.reuse, R32, R16 ;  /* 0x00000020c410723c */ /* 0x044ff00000001810 */
[C---:B------:R-:W-:Y:S08]  /*4b80*/  HMMA.16816.F32 R12, R196.reuse, R34, R12 ;  /* 0x00000022c40c723c */ /* 0x040ff0000000180c */
[C---:B-1----:R-:W-:Y:S08]  /*4b90*/  HMMA.16816.F32 R8, R196.reuse, R28, R8 ;  /* 0x0000001cc408723c */ /* 0x042ff00000001808 */
[----:B------:R-:W-:Y:S01]  /*4ba0*/  HMMA.16816.F32 R4, R196, R30, R4 ;  /* 0x0000001ec404723c */ /* 0x000fe20000001804 */
[----:B------:R-:W1:Y:S07]  /*4bb0*/  LDSM.16.M88.4 R196, [R220+0x4000] ;  /* 0x00400000dcc4783b */ /* 0x000e6e0000000200 */
[C---:B---3--:R-:W-:Y:S08]  /*4bc0*/  HMMA.16816.F32 R184, R24.reuse, R32, R184 ;  /* 0x0000002018b8723c */ /* 0x048ff000000018b8 */
[C---:B------:R-:W-:Y:S01]  /*4bd0*/  HMMA.16816.F32 R180, R24.reuse, R34, R180 ;  /* 0x0000002218b4723c */ /* 0x040fe200000018b4 */
[----:B------:R-:W-:Y:S07]  /*4be0*/  LDSM.16.M88.4 R32, [R219+0x4000] ;  /* 0x00400000db20783b */ /* 0x000fee0000000200 */
[C---:B------:R-:W-:Y:S08]  /*4bf0*/  HMMA.16816.F32 R176, R24.reuse, R28, R176 ;  /* 0x0000001c18b0723c */ /* 0x040ff000000018b0 */
[----:B------:R-:W-:Y:S01]  /*4c00*/  HMMA.16816.F32 R172, R24, R30, R172 ;  /* 0x0000001e18ac723c */ /* 0x000fe200000018ac */
[----:B------:R-:W-:Y:S04]  /*4c10*/  LDSM.16.M88.4 R28, [R219+0x6000] ;  /* 0x00600000db1c783b */ /* 0x000fe80000000200 */
[----:B------:R-:W2:Y:S03]  /*4c20*/  LDSM.16.M88.4 R24, [R215+0x9000] ;  /* 0x00900000d718783b */ /* 0x000ea60000000200 */
[C---:B----4-:R-:W-:Y:S08]  /*4c30*/  HMMA.16816.F32 R16, R20.reuse, R192, R16 ;  /* 0x000000c01410723c */ /* 0x050ff00000001810 */
[C---:B------:R-:W-:Y:S08]  /*4c40*/  HMMA.16816.F32 R12, R20.reuse, R194, R12 ;  /* 0x000000c2140c723c */ /* 0x040ff0000000180c */
[C---:B------:R-:W-:Y:S08]  /*4c50*/  HMMA.16816.F32 R8, R20.reuse, R188, R8 ;  /* 0x000000bc1408723c */ /* 0x040ff00000001808 */
[----:B------:R-:W-:Y:S01]  /*4c60*/  HMMA.16816.F32 R4, R20, R190, R4 ;  /* 0x000000be1404723c */ /* 0x000fe20000001804 */
[----:B------:R-:W3:Y:S07]  /*4c70*/  LDSM.16.M88.4 R20, [R215+0x9800] ;  /* 0x00980000d714783b */ /* 0x000eee0000000200 */
[C---:B-1----:R-:W-:Y:S08]  /*4c80*/  HMMA.16816.F32 R184, R196.reuse, R192, R184 ;  /* 0x000000c0c4b8723c */ /* 0x042ff000000018b8 */
[C---:B------:R-:W-:Y:S01]  /*4c90*/  HMMA.16816.F32 R180, R196.reuse, R194, R180 ;  /* 0x000000c2c4b4723c */ /* 0x040fe200000018b4 */
[----:B------:R-:W-:Y:S07]  /*4ca0*/  LDSM.16.M88.4 R192, [R218+0x4000] ;  /* 0x00400000dac0783b */ /* 0x000fee0000000200 */
[C---:B------:R-:W-:Y:S08]  /*4cb0*/  HMMA.16816.F32 R176, R196.reuse, R188, R176 ;  /* 0x000000bcc4b0723c */ /* 0x040ff000000018b0 */
[----:B------:R-:W-:Y:S01]  /*4cc0*/  HMMA.16816.F32 R172, R196, R190, R172 ;  /* 0x000000bec4ac723c */ /* 0x000fe200000018ac */
[----:B------:R-:W-:Y:S07]  /*4cd0*/  LDSM.16.M88.4 R188, [R218+0x6000] ;  /* 0x00600000dabc783b */ /* 0x000fee0000000200 */
[C---:B--2---:R-:W-:Y:S08]  /*4ce0*/  HMMA.16816.F32 R16, R28.reuse, R24, R16 ;  /* 0x000000181c10723c */ /* 0x044ff00000001810 */
[C---:B------:R-:W-:Y:S08]  /*4cf0*/  HMMA.16816.F32 R12, R28.reuse, R26, R12 ;  /* 0x0000001a1c0c723c */ /* 0x040ff0000000180c */
[C---:B---3--:R-:W-:Y:S08]  /*4d00*/  HMMA.16816.F32 R8, R28.reuse, R20, R8 ;  /* 0x000000141c08723c */ /* 0x048ff00000001808 */
[----:B------:R-:W-:Y:S01]  /*4d10*/  HMMA.16816.F32 R4, R28, R22, R4 ;  /* 0x000000161c04723c */ /* 0x000fe20000001804 */
[----:B------:R-:W1:Y:S07]  /*4d20*/  LDSM.16.M88.4 R28, [R214+0x9000] ;  /* 0x00900000d61c783b */ /* 0x000e6e0000000200 */
[C---:B------:R-:W-:Y:S08]  /*4d30*/  HMMA.16816.F32 R184, R32.reuse, R24, R184 ;  /* 0x0000001820b8723c */ /* 0x040ff000000018b8 */
[----:B------:R-:W-:Y:S01]  /*4d40*/  HMMA.16816.F32 R180, R32, R26, R180 ;  /* 0x0000001a20b4723c */ /* 0x000fe200000018b4 */
[----:B------:R-:W2:Y:S01]  /*4d50*/  LDSM.16.M88.4 R24, [R214+0x9800] ;  /* 0x00980000d618783b */ /* 0x000ea20000000200 */
[----:B------:R-:W-:-:S06]  /*4d60*/  DEPBAR.LE SB0, 0x0 ;  /* 0x000080000000791a */ /* 0x000fcc0000000000 */
[----:B------:R-:W-:Y:S01]  /*4d70*/  HMMA.16816.F32 R176, R32, R20, R176 ;  /* 0x0000001420b0723c */ /* 0x000fe200000018b0 */
[C---:B------:R-:W-:Y:S02]  /*4d80*/  VIADD R21, R241.reuse, 0xffffffe1 ;  /* 0xffffffe1f1157836 */ /* 0x040fe40000000000 */
[----:B------:R-:W-:-:S03]  /*4d90*/  VIADD R20, R241, 0xffffffe8 ;  /* 0xffffffe8f1147836 */ /* 0x000fc60000000000 */
[----:B------:R-:W-:Y:S02]  /*4da0*/  ISETP.GE.AND P3, PT, R21, R208, PT ;  /* 0x000000d01500720c */ /* 0x000fe40003f66270 */
[----:B------:R-:W-:Y:S01]  /*4db0*/  HMMA.16816.F32 R172, R32, R22, R172 ;  /* 0x0000001620ac723c */ /* 0x000fe200000018ac */
[C---:B------:R-:W-:Y:S01]  /*4dc0*/  VIADD R22, R241.reuse, 0xffffffe9 ;  /* 0xffffffe9f1167836 */ /* 0x040fe20000000000 */
[C---:B------:R-:W-:Y:S01]  /*4dd0*/  ISETP.GE.AND P5, PT, R20.reuse, R210, PT ;  /* 0x000000d21400720c */ /* 0x040fe20003fa6270 */
[----:B------:R-:W-:Y:S01]  /*4de0*/  VIADD R23, R241, 0xfffffff0 ;  /* 0xfffffff0f1177836 */ /* 0x000fe20000000000 */
[C---:B------:R-:W-:Y:S02]  /*4df0*/  ISETP.GE.AND P2, PT, R21.reuse, R164, PT ;  /* 0x000000a41500720c */ /* 0x040fe40003f46270 */
[-C--:B------:R-:W-:Y:S02]  /*4e00*/  ISETP.GE.AND P4, PT, R20, R209.reuse, PT ;  /* 0x000000d11400720c */ /* 0x080fe40003f86270 */
[C---:B------:R-:W-:Y:S01]  /*4e10*/  ISETP.GE.AND P0, PT, R21.reuse, R210, PT ;  /* 0x000000d21500720c */ /* 0x040fe20003f06270 */
[----:B-1----:R-:W-:Y:S01]  /*4e20*/  HMMA.16816.F32 R16, R188, R28, R16 ;  /* 0x0000001cbc10723c */ /* 0x002fe20000001810 */
[----:B------:R-:W-:-:S07]  /*4e30*/  ISETP.GE.AND P1, PT, R21, R209, PT ;  /* 0x000000d11500720c */ /* 0x000fce0003f26270 */
[-C--:B------:R-:W-:Y:S08]  /*4e40*/  HMMA.16816.F32 R180, R192, R30.reuse, R180 ;  /* 0x0000001ec0b4723c */ /* 0x080ff000000018b4 */
[----:B------:R-:W-:Y:S03]  /*4e50*/  HMMA.16816.F32 R12, R188, R30, R12 ;  /* 0x0000001ebc0c723c */ /* 0x000fe6000000180c */
[----:B------:R-:W-:-:S02]  /*4e60*/  FSEL R17, R17, -INF , !P3 ;  /* 0xff80000011117808 */ /* 0x000fc40005800000 */
[C---:B------:R-:W-:Y:S02]  /*4e70*/  ISETP.GE.AND P3, PT, R20.reuse, R208, PT ;  /* 0x000000d01400720c */ /* 0x040fe40003f66270 */
[----:B------:R-:W-:Y:S01]  /*4e80*/  FSEL R19, R19, -INF , !P2 ;  /* 0xff80000013137808 */ /* 0x000fe20005000000 */
[C---:B------:R-:W-:Y:S01]  /*4e90*/  HMMA.16816.F32 R184, R192.reuse, R28, R184 ;  /* 0x0000001cc0b8723c */ /* 0x040fe200000018b8 */
[----:B------:R-:W-:Y:S02]  /*4ea0*/  ISETP.GE.AND P2, PT, R20, R164, PT ;  /* 0x000000a41400720c */ /* 0x000fe40003f46270 */
[----:B------:R-:W-:Y:S02]  /*4eb0*/  FSEL R180, R180, -INF , !P5 ;  /* 0xff800000b4b47808 */ /* 0x000fe40006800000 */
[----:B------:R-:W-:Y:S02]  /*4ec0*/  ISETP.GE.AND P5, PT, R22, R210, PT ;  /* 0x000000d21600720c */ /* 0x000fe40003fa6270 */
[----:B------:R-:W-:Y:S01]  /*4ed0*/  FSEL R20, R182, -INF , !P4 ;  /* 0xff800000b6147808 */ /* 0x000fe20006000000 */
[----:B--2---:R-:W-:Y:S01]  /*4ee0*/  HMMA.16816.F32 R176, R192, R24, R176 ;  /* 0x00000018c0b0723c */ /* 0x004fe200000018b0 */
[----:B------:R-:W-:-:S02]  /*4ef0*/  FSEL R21, R181, -INF , !P5 ;  /* 0xff800000b5157808 */ /* 0x000fc40006800000 */
[----:B------:R-:W-:Y:S02]  /*4f00*/  FSEL R12, R12, -INF , !P3 ;  /* 0xff8000000c0c7808 */ /* 0x000fe40005800000 */
[CC--:B------:R-:W-:Y:S02]  /*4f10*/  ISETP.GE.AND P4, PT, R22.reuse, R209.reuse, PT ;  /* 0x000000d11600720c */ /* 0x0c0fe40003f86270 */
[C---:B------:R-:W-:Y:S01]  /*4f20*/  ISETP.GE.AND P3, PT, R22.reuse, R208, PT ;  /* 0x000000d01600720c */ /* 0x040fe20003f66270 */
[----:B------:R-:W-:Y:S01]  /*4f30*/  HMMA.16816.F32 R8, R188, R24, R8 ;  /* 0x00000018bc08723c */ /* 0x000fe20000001808 */
[----:B------:R-:W-:Y:S01]  /*4f40*/  ISETP.GE.AND P5, PT, R22, R164, PT ;  /* 0x000000a41600720c */ /* 0x000fe20003fa6270 */
[----:B------:R-:W-:Y:S01]  /*4f50*/  VIADD R22, R241, 0xfffffff1 ;  /* 0xfffffff1f1167836 */ /* 0x000fe20000000000 */
[----:B------:R-:W-:Y:S01]  /*4f60*/  FSEL R185, R185, -INF , !P0 ;  /* 0xff800000b9b97808 */ /* 0x000fe20004000000 */
[----:B------:R-:W-:Y:S01]  /*4f70*/  IMAD.U32 R24, RZ, RZ, UR27 ;  /* 0x0000001bff187e24 */ /* 0x000fe2000f8e00ff */
[----:B------:R-:W-:-:S02]  /*4f80*/  ISETP.GE.AND P0, PT, R23, R209, PT ;  /* 0x000000d11700720c */ /* 0x000fc40003f06270 */
[----:B------:R-:W-:Y:S01]  /*4f90*/  FSEL R183, R183, -INF , !P4 ;  /* 0xff800000b7b77808 */ /* 0x000fe20006000000 */
[-C--:B------:R-:W-:Y:S01]  /*4fa0*/  HMMA.16816.F32 R172, R192, R26.reuse, R172 ;  /* 0x0000001ac0ac723c */ /* 0x080fe200000018ac */
[----:B------:R-:W-:Y:S02]  /*4fb0*/  FSEL R14, R14, -INF , !P2 ;  /* 0xff8000000e0e7808 */ /* 0x000fe40005000000 */
[----:B------:R-:W-:Y:S02]  /*4fc0*/  FSEL R187, R187, -INF , !P1 ;  /* 0xff800000bbbb7808 */ /* 0x000fe40004800000 */
[----:B------:R-:W-:Y:S01]  /*4fd0*/  FSEL R13, R13, -INF , !P3 ;  /* 0xff8000000d0d7808 */ /* 0x000fe20005800000 */
[----:B------:R-:W-:Y:S01]  /*4fe0*/  BAR.SYNC.DEFER_BLOCKING 0x0 ;  /* 0x0000000000007b1d */ /* 0x000fe20000010000 */
[C---:B------:R-:W-:Y:S01]  /*4ff0*/  ISETP.GE.AND P2, PT, R23.reuse, R210, PT ;  /* 0x000000d21700720c */ /* 0x040fe20003f46270 */
[----:B------:R-:W-:Y:S01]  /*5000*/  HMMA.16816.F32 R4, R188, R26, R4 ;  /* 0x0000001abc04723c */ /* 0x000fe20000001804 */
[----:B------:R-:W-:-:S02]  /*5010*/  ISETP.GE.AND P1, PT, R23, R208, PT ;  /* 0x000000d01700720c */ /* 0x000fc40003f26270 */
[----:B------:R-:W-:Y:S01]  /*5020*/  ISETP.GE.AND P4, PT, R23, R164, PT ;  /* 0x000000a41700720c */ /* 0x000fe20003f86270 */
[----:B------:R-:W-:Y:S01]  /*5030*/  VIADD R23, R241, 0xfffffff8 ;  /* 0xfffffff8f1177836 */ /* 0x000fe20000000000 */
[----:B------:R-:W-:Y:S02]  /*5040*/  ISETP.GE.AND P3, PT, R22, R210, PT ;  /* 0x000000d21600720c */ /* 0x000fe40003f66270 */
[----:B------:R-:W-:Y:S02]  /*5050*/  FSEL R32, R178, -INF , !P0 ;  /* 0xff800000b2207808 */ /* 0x000fe40004000000 */
[----:B------:R-:W-:Y:S02]  /*5060*/  ISETP.GE.AND P0, PT, R22, R208, PT ;  /* 0x000000d01600720c */ /* 0x000fe40003f06270 */
[----:B------:R-:W-:Y:S02]  /*5070*/  FSEL R33, R176, -INF , !P2 ;  /* 0xff800000b0217808 */ /* 0x000fe40005000000 */
[----:B------:R-:W-:-:S02]  /*5080*/  FSEL R35, R177, -INF , !P3 ;  /* 0xff800000b1237808 */ /* 0x000fc40005800000 */
[CC--:B------:R-:W-:Y:S02]  /*5090*/  ISETP.GE.AND P2, PT, R22.reuse, R209.reuse, PT ;  /* 0x000000d11600720c */ /* 0x0c0fe40003f46270 */
[----:B------:R-:W-:Y:S01]  /*50a0*/  ISETP.GE.AND P3, PT, R22, R164, PT ;  /* 0x000000a41600720c */ /* 0x000fe20003f66270 */
[C---:B------:R-:W-:Y:S01]  /*50b0*/  VIADD R22, R241.reuse, 0xfffffff9 ;  /* 0xfffffff9f1167836 */ /* 0x040fe20000000000 */
[----:B------:R-:W-:Y:S01]  /*50c0*/  FSEL R193, R8, -INF , !P1 ;  /* 0xff80000008c17808 */ /* 0x000fe20004800000 */
[----:B------:R-:W-:Y:S01]  /*50d0*/  VIADD R8, R241, 0xffffffe0 ;  /* 0xffffffe0f1087836 */ /* 0x000fe20000000000 */
[----:B------:R-:W-:Y:S02]  /*50e0*/  ISETP.GE.AND P1, PT, R23, R209, PT ;  /* 0x000000d11700720c */ /* 0x000fe40003f26270 */
[----:B------:R-:W-:Y:S02]  /*50f0*/  FSEL R189, R9, -INF , !P0 ;  /* 0xff80000009bd7808 */ /* 0x000fe40004000000 */
[----:B------:R-:W-:-:S02]  /*5100*/  ISETP.GE.AND P0, PT, R23, R208, PT ;  /* 0x000000d01700720c */ /* 0x000fc40003f06270 */
[----:B------:R-:W-:Y:S02]  /*5110*/  FSEL R197, R174, -INF , !P1 ;  /* 0xff800000aec57808 */ /* 0x000fe40004800000 */
[----:B------:R-:W-:Y:S02]  /*5120*/  FSEL R191, R179, -INF , !P2 ;  /* 0xff800000b3bf7808 */ /* 0x000fe40005000000 */
[----:B------:R-:W-:Y:S02]  /*5130*/  ISETP.GE.AND P1, PT, R22, R209, PT ;  /* 0x000000d11600720c */ /* 0x000fe40003f26270 */
[----:B------:R-:W-:Y:S02]  /*5140*/  ISETP.GE.AND P2, PT, R23, R210, PT ;  /* 0x000000d21700720c */ /* 0x000fe40003f46270 */
[----:B------:R-:W-:Y:S02]  /*5150*/  FSEL R195, R4, -INF , !P0 ;  /* 0xff80000004c37808 */ /* 0x000fe40004000000 */
[----:B------:R-:W-:-:S02]  /*5160*/  LOP3.LUT R24, R24, UR19, R205, 0x96, !PT ;  /* 0x0000001318187c12 */ /* 0x000fc4000f8e96cd */
[----:B------:R-:W-:Y:S02]  /*5170*/  ISETP.GE.AND P0, PT, R8, R210, PT ;  /* 0x000000d20800720c */ /* 0x000fe40003f06270 */
[----:B------:R-:W-:Y:S01]  /*5180*/  FSEL R198, R175, -INF , !P1 ;  /* 0xff800000afc67808 */ /* 0x000fe20004800000 */
[----:B------:R-:W-:Y:S01]  /*5190*/  IMAD.WIDE.U32 R24, R24, -0x326172a9, RZ ;  /* 0xcd9e8d5718187825 */ /* 0x000fe200078e00ff */
[----:B------:R-:W-:Y:S02]  /*51a0*/  FSEL R246, R172, -INF , !P2 ;  /* 0xff800000acf67808 */ /* 0x000fe40005000000 */
[C---:B------:R-:W-:Y:S02]  /*51b0*/  ISETP.GE.AND P1, PT, R22.reuse, R208, PT ;  /* 0x000000d01600720c */ /* 0x040fe40003f26270 */
[----:B------:R-:W-:Y:S02]  /*51c0*/  ISETP.GE.AND P2, PT, R22, R210, PT ;  /* 0x000000d21600720c */ /* 0x000fe40003f46270 */
[----:B------:R-:W-:-:S02]  /*51d0*/  FSEL R184, R184, -INF , !P0 ;  /* 0xff800000b8b87808 */ /* 0x000fc40004000000 */
[----:B------:R-:W-:Y:S02]  /*51e0*/  FSEL R196, R5, -INF , !P1 ;  /* 0xff80000005c47808 */ /* 0x000fe40004800000 */
[----:B------:R-:W-:Y:S02]  /*51f0*/  FSEL R199, R173, -INF , !P2 ;  /* 0xff800000adc77808 */ /* 0x000fe40005000000 */
[----:B------:R-:W-:Y:S02]  /*5200*/  FMNMX3.FTZ R5, R168, R184, R185, !PT ;  /* 0x000000b8a8057276 */ /* 0x000fe400078100b9 */
[----:B------:R-:W-:Y:S02]  /*5210*/  ISETP.GE.AND P2, PT, R23, R164, PT ;  /* 0x000000a41700720c */ /* 0x000fe40003f46270 */
[----:B------:R-:W-:Y:S02]  /*5220*/  LOP3.LUT R4, R206, UR6, R25, 0x96, !PT ;  /* 0x00000006ce047c12 */ /* 0x000fe4000f8e9619 */
[----:B------:R-:W-:-:S02]  /*5230*/  LOP3.LUT R23, R24, UR4, R237, 0x96, !PT ;  /* 0x0000000418177c12 */ /* 0x000fc4000f8e96ed */
[----:B------:R-:W-:Y:S01]  /*5240*/  FMNMX3.FTZ R5, R5, R180, R21, !PT ;  /* 0x000000b405057276 */ /* 0x000fe20007810015 */
[----:B------:R-:W-:Y:S01]  /*5250*/  IMAD.WIDE.U32 R248, R4, -0x2daee0ad, RZ ;  /* 0xd2511f5304f87825 */ /* 0x000fe200078e00ff */
[----:B------:R-:W-:Y:S02]  /*5260*/  ISETP.GE.AND P1, PT, R22, R164, PT ;  /* 0x000000a41600720c */ /* 0x000fe40003f26270 */
[----:B------:R-:W-:Y:S01]  /*5270*/  LOP3.LUT R172, R202, UR6, R25, 0x96, !PT ;  /* 0x00000006caac7c12 */ /* 0x000fe2000f8e9619 */
[----:B------:R-:W-:Y:S01]  /*5280*/  IMAD.WIDE.U32 R22, R23, -0x2daee0ad, RZ ;  /* 0xd2511f5317167825 */ /* 0x000fe200078e00ff */
[----:B------:R-:W-:Y:S02]  /*5290*/  ISETP.GE.AND P0, PT, R8, R209, PT ;  /* 0x000000d10800720c */ /* 0x000fe40003f06270 */
[----:B------:R-:W-:Y:S01]  /*52a0*/  FMNMX3.FTZ R5, R5, R33, R35, !PT ;  /* 0x0000002105057276 */ /* 0x000fe20007810023 */
[----:B------:R-:W-:Y:S01]  /*52b0*/  IMAD.WIDE.U32 R172, R172, -0x2daee0ad, RZ ;  /* 0xd2511f53acac7825 */ /* 0x000fe200078e00ff */
[----:B------:R-:W-:-:S02]  /*52c0*/  LOP3.LUT R24, R24, UR4, R229, 0x96, !PT ;  /* 0x0000000418187c12 */ /* 0x000fc4000f8e96e5 */
[----:B------:R-:W-:Y:S02]  /*52d0*/  LOP3.LUT R4, R238, UR15, R249, 0x96, !PT ;  /* 0x0000000fee047c12 */ /* 0x000fe4000f8e96f9 */
[----:B------:R-:W-:Y:S02]  /*52e0*/  LOP3.LUT R248, R248, UR12, R23, 0x96, !PT ;  /* 0x0000000cf8f87c12 */ /* 0x000fe4000f8e9617 */
[----:B------:R-:W-:Y:S02]  /*52f0*/  FSEL R186, R186, -INF , !P0 ;  /* 0xff800000baba7808 */ /* 0x000fe40004000000 */
[----:B------:R-:W-:Y:S01]  /*5300*/  FMNMX3.FTZ R28, R5, R246, R199, !PT ;  /* 0x000000f6051c7276 */ /* 0x000fe200078100c7 */
[----:B------:R-:W-:Y:S06]  /*5310*/  BRA.U !UP0, `(.L_x_1034) ;  /* 0x00000001084c7547 */ /* 0x000fec000b800000 */
[----:B------:R-:W-:-:S06]  /*5320*/  UIADD3 UR4, UPT, UPT, UR16, -0x3, URZ ;  /* 0xfffffffd10047890 */ /* 0x000fcc000fffe0ff */
[----:B------:R-:W-:-:S04]  /*5330*/  IMAD.WIDE.U32 R26, R170, UR4, RZ ;  /* 0x00000004aa1a7c25 */ /* 0x000fc8000f8e00ff */
[----:B------:R-:W-:Y:S02]  /*5340*/  IMAD.SHL.U32 R25, R26, 0x20, RZ ;  /* 0x000000201a197824 */ /* 0x000fe400078e00ff */
[----:B------:R-:W-:-:S03]  /*5350*/  IMAD R5, R171, UR4, R27 ;  /* 0x00000004ab057c24 */ /* 0x000fc6000f8e021b */
[----:B------:R-:W-:Y:S02]  /*5360*/  LEA R25, P0, R170, R25, 0x4 ;  /* 0x00000019aa197211 */ /* 0x000fe400078020ff */
[----:B------:R-:W-:-:S04]  /*5370*/  SHF.L.U64.HI R9, R26, 0x5, R5 ;  /* 0x000000051a097819 */ /* 0x000fc80000010205 */
[----:B------:R-:W-:Y:S02]  /*5380*/  LEA.HI.X R9, R170, R9, R171, 0x4, P0 ;  /* 0x00000009aa097211 */ /* 0x000fe400000f24ab */
[----:B------:R-:W-:-:S04]  /*5390*/  LEA R30, P0, R26, R226, 0x6 ;  /* 0x000000e21a1e7211 */ /* 0x000fc800078030ff */
[----:B------:R-:W-:Y:S02]  /*53a0*/  LEA.HI.X R31, R26, R225, R5, 0x6, P0 ;  /* 0x000000e11a1f7211 */ /* 0x000fe400000f3405 */
[----:B------:R-:W-:-:S03]  /*53b0*/  LEA R26, P0, R25, R226, 0x1 ;  /* 0x000000e2191a7211 */ /* 0x000fc600078008ff */
[----:B------:R-:W-:Y:S01]  /*53c0*/  @!PT LDS RZ, [RZ] ;  /* 0x00000000fffff984 */ /* 0x000fe20000000800 */
[----:B------:R-:W-:Y:S01]  /*53d0*/  @!PT LDS RZ, [RZ] ;  /* 0x00000000fffff984 */ /* 0x000fe20000000800 */
[----:B------:R-:W-:Y:S01]  /*53e0*/  @!PT LDS RZ, [RZ] ;  /* 0x00000000fffff984 */ /* 0x000fe20000000800 */
[----:B------:R1:W-:Y:S01]  /*53f0*/  LDGSTS.E.BYPASS.LTC128B.128 [R2+0x8000], desc[UR22][R30.64] ;  /* 0x080000001e027fae */ /* 0x0003e2000b981a16 */
[----:B------:R-:W-:-:S03]  /*5400*/  LEA.HI.X R27, R25, R225, R9, 0x1, P0 ;  /* 0x000000e1191b7211 */ /* 0x000fc600000f0c09 */
[----:B------:R1:W-:Y:S04]  /*5410*/  LDGSTS.E.BYPASS.LTC128B.128 [R2+0x9000], desc[UR22][R30.64+0x80] ;  /* 0x090000801e027fae */ /* 0x0003e8000b981a16 */
[----:B------:R1:W-:Y:S04]  /*5420*/  LDGSTS.E.BYPASS.LTC128B.128 [R2+0x8800], desc[UR22][R26.64] ;  /* 0x088000001a027fae */ /* 0x0003e8000b981a16 */
[----:B------:R1:W-:Y:S04]  /*5430*/  LDGSTS.E.BYPASS.LTC128B.128 [R2+0x9800], desc[UR22][R26.64+0x80] ;  /* 0x098000801a027fae */ /* 0x0003e8000b981a16 */
[----:B------:R-:W0:Y:S02]  /*5440*/  LDGDEPBAR ;  /* 0x00000000000079af */ /* 0x000e240000000000 */
.L_x_1034:
[----:B------:R-:W2:Y:S01]  /*5450*/  SHFL.BFLY PT, R5, R28, 0x2, 0x1f ;  /* 0x0c401f001c057f89 */ /* 0x000ea200000e0000 */
[----:B------:R-:W-:Y:S01]  /*5460*/  ISETP.GE.AND P0, PT, R8, R208, PT ;  /* 0x000000d00800720c */ /* 0x000fe20003f06270 */
[----:B-1----:R-:W-:Y:S01]  /*5470*/  IMAD.WIDE.U32 R26, R4, -0x326172a9, RZ ;  /* 0xcd9e8d57041a7825 */ /* 0x002fe200078e00ff */
[----:B------:R-:W-:Y:S01]  /*5480*/  LOP3.LUT R2, R230, UR15, R173, 0x96, !PT ;  /* 0x0000000fe6027c12 */ /* 0x000fe2000f8e96ad */
[----:B------:R1:W-:Y:S01]  /*5490*/  STL.64 [R1], R170 ;  /* 0x000000aa01007387 */ /* 0x0003e20000100a00 */
[----:B------:R-:W-:Y:S01]  /*54a0*/  FSEL R23, R16, -INF , !P0 ;  /* 0xff80000010177808 */ /* 0x000fe20004000000 */
[----:B------:R-:W-:Y:S01]  /*54b0*/  IMAD.WIDE.U32 R248, R248, -0x326172a9, RZ ;  /* 0xcd9e8d57f8f87825 */ /* 0x000fe200078e00ff */
[----:B------:R-:W-:Y:S02]  /*54c0*/  ISETP.GE.AND P0, PT, R8, R164, PT ;  /* 0x000000a40800720c */ /* 0x000fe40003f06270 */
[----:B------:R-:W-:Y:S01]  /*54d0*/  LOP3.LUT R8, R236, UR13, R27, 0x96, !PT ;  /* 0x0000000dec087c12 */ /* 0x000fe2000f8e961b */
[----:B------:R-:W-:Y:S01]  /*54e0*/  IMAD.WIDE.U32 R24, R24, -0x2daee0ad, RZ ;  /* 0xd2511f5318187825 */ /* 0x000fe200078e00ff */
[----:B------:R-:W-:-:S02]  /*54f0*/  LOP3.LUT R4, R26, UR11, R249, 0x96, !PT ;  /* 0x0000000b1a047c12 */ /* 0x000fc4000f8e96f9 */
[----:B------:R-:W-:Y:S01]  /*5500*/  FMNMX3.FTZ R29, R167, R186, R187, !PT ;  /* 0x000000baa71d7276 */ /* 0x000fe200078100bb */
[----:B------:R-:W-:Y:S01]  /*5510*/  IMAD.WIDE.U32 R30, R2, -0x326172a9, RZ ;  /* 0xcd9e8d57021e7825 */ /* 0x000fe200078e00ff */
[----:B------:R-:W-:Y:S02]  /*5520*/  LOP3.LUT R172, R172, UR12, R25, 0x96, !PT ;  /* 0x0000000cacac7c12 */ /* 0x000fe4000f8e9619 */
[----:B------:R-:W-:Y:S01]  /*5530*/  FMNMX3.FTZ R29, R29, R20, R183, !PT ;  /* 0x000000141d1d7276 */ /* 0x000fe200078100b7 */
[----:B------:R-:W-:Y:S01]  /*5540*/  IMAD.WIDE.U32 R174, R8, -0x2daee0ad, RZ ;  /* 0xd2511f5308ae7825 */ /* 0x000fe200078e00ff */
[----:B------:R-:W-:Y:S02]  /*5550*/  LOP3.LUT R2, R228, UR13, R31, 0x96, !PT ;  /* 0x0000000de4027c12 */ /* 0x000fe4000f8e961f */
[----:B------:R-:W-:Y:S01]  /*5560*/  FMNMX3.FTZ R29, R29, R32, R191, !PT ;  /* 0x000000201d1d7276 */ /* 0x000fe200078100bf */
[----:B------:R-:W-:Y:S01]  /*5570*/  IMAD.WIDE.U32 R176, R4, -0x2daee0ad, RZ ;  /* 0xd2511f5304b07825 */ /* 0x000fe200078e00ff */
[----:B------:R-:W-:-:S02]  /*5580*/  LOP3.LUT R4, R22, UR10, R175, 0x96, !PT ;  /* 0x0000000a16047c12 */ /* 0x000fc4000f8e96af */
[----:B--2---:R-:W-:Y:S01]  /*5590*/  FMNMX.FTZ R28, R28, R5, !PT ;  /* 0x000000051c1c7209 */ /* 0x004fe20007810000 */
[----:B------:R-:W-:Y:S01]  /*55a0*/  IMAD.WIDE.U32 R172, R172, -0x326172a9, RZ ;  /* 0xcd9e8d57acac7825 */ /* 0x000fe200078e00ff */
[----:B------:R-:W-:Y:S02]  /*55b0*/  FMNMX3.FTZ R29, R29, R197, R198, !PT ;  /* 0x000000c51d1d7276 */ /* 0x000fe400078100c6 */
[----:B------:R-:W-:Y:S01]  /*55c0*/  FSEL R194, R10, -INF , !P4 ;  /* 0xff8000000ac27808 */ /* 0x000fe20006000000 */
[----:B------:R-:W-:Y:S01]  /*55d0*/  IMAD.WIDE.U32 R26, R2, -0x2daee0ad, RZ ;  /* 0xd2511f53021a7825 */ /* 0x000fe200078e00ff */
[----:B------:R-:W-:Y:S01]  /*55e0*/  LOP3.LUT R2, R174, UR9, R177, 0x96, !PT ;  /* 0x00000009ae027c12 */ /* 0x000fe2000f8e96b1 */
[----:B------:R-:W2:Y:S01]  /*55f0*/  SHFL.BFLY PT, R244, R29, 0x2, 0x1f ;  /* 0x0c401f001df47f89 */ /* 0x000ea200000e0000 */
[----:B------:R-:W-:Y:S01]  /*5600*/  LOP3.LUT R8, R30, UR11, R173, 0x96, !PT ;  /* 0x0000000b1e087c12 */ /* 0x000fe2000f8e96ad */
[----:B------:R-:W-:Y:S01]  /*5610*/  IMAD.WIDE.U32 R4, R4, -0x326172a9, RZ ;  /* 0xcd9e8d5704047825 */ /* 0x000fe200078e00ff */
[----:B------:R-:W-:-:S02]  /*5620*/  LOP3.LUT R9, R24, UR10, R27, 0x96, !PT ;  /* 0x0000000a18097c12 */ /* 0x000fc4000f8e961b */
[----:B------:R-:W-:Y:S01]  /*5630*/  FSEL R15, R15, -INF , !P5 ;  /* 0xff8000000f0f7808 */ /* 0x000fe20006800000 */
[----:B------:R-:W-:Y:S01]  /*5640*/  IMAD.WIDE.U32 R174, R2, -0x326172a9, RZ ;  /* 0xcd9e8d5702ae7825 */ /* 0x000fe200078e00ff */
[----:B------:R-:W-:Y:S01]  /*5650*/  FSEL R34, R11, -INF , !P3 ;  /* 0xff8000000b227808 */ /* 0x000fe20005800000 */
[----:B------:R-:W3:Y:S01]  /*5660*/  SHFL.BFLY PT, R2, R28, 0x1, 0x1f ;  /* 0x0c201f001c027f89 */ /* 0x000ee200000e0000 */
[----:B------:R-:W-:Y:S01]  /*5670*/  FSEL R192, R6, -INF , !P2 ;  /* 0xff80000006c07808 */ /* 0x000fe20005000000 */
[----:B-1----:R-:W-:Y:S01]  /*5680*/  IMAD.WIDE.U32 R170, R8, -0x2daee0ad, RZ ;  /* 0xd2511f5308aa7825 */ /* 0x002fe200078e00ff */
[----:B------:R-:W-:Y:S02]  /*5690*/  MOV R22, R174 ;  /* 0x000000ae00167202 */ /* 0x000fe40000000f00 */
[----:B------:R-:W-:Y:S02]  /*56a0*/  LOP3.LUT R24, R4, UR8, R175, 0x96, !PT ;  /* 0x0000000804187c12 */ /* 0x000fe4000f8e96af */
[----:B------:R-:W-:-:S02]  /*56b0*/  LOP3.LUT R8, R26, UR9, R171, 0x96, !PT ;  /* 0x000000091a087c12 */ /* 0x000fc4000f8e96ab */
[----:B------:R-:W-:Y:S02]  /*56c0*/  FMNMX3.FTZ R26, R166, R23, R17, !PT ;  /* 0x00000017a61a7276 */ /* 0x000fe40007810011 */
[----:B------:R-:W-:Y:S02]  /*56d0*/  PRMT R4, R174, 0x7771, RZ ;  /* 0x00007771ae047816 */ /* 0x000fe400000000ff */
[----:B------:R-:W-:Y:S02]  /*56e0*/  LOP3.LUT R22, R22, 0xff, RZ, 0xc0, !PT ;  /* 0x000000ff16167812 */ /* 0x000fe400078ec0ff */
[----:B------:R-:W-:Y:S02]  /*56f0*/  FMNMX3.FTZ R26, R26, R12, R13, !PT ;  /* 0x0000000c1a1a7276 */ /* 0x000fe4000781000d */
[----:B------:R-:W-:Y:S02]  /*5700*/  PRMT R4, R22, 0x5410, R4 ;  /* 0x0000541016047816 */ /* 0x000fe40000000004 */
[----:B------:R-:W-:-:S02]  /*5710*/  FSEL R22, R18, -INF , !P0 ;  /* 0xff80000012167808 */ /* 0x000fc40004000000 */
[----:B------:R-:W-:Y:S02]  /*5720*/  FMNMX3.FTZ R26, R26, R193, R189, !PT ;  /* 0x000000c11a1a7276 */ /* 0x000fe400078100bd */
[----:B------:R-:W-:Y:S02]  /*5730*/  FMNMX3.FTZ R10, R165, R22, R19, !PT ;  /* 0x00000016a50a7276 */ /* 0x000fe40007810013 */
[----:B------:R-:W-:Y:S02]  /*5740*/  FMNMX3.FTZ R26, R26, R195, R196, !PT ;  /* 0x000000c31a1a7276 */ /* 0x000fe400078100c4 */
[----:B------:R-:W-:Y:S02]  /*5750*/  FMNMX3.FTZ R10, R10, R14, R15, !PT ;  /* 0x0000000e0a0a7276 */ /* 0x000fe4000781000f */
[----:B------:R-:W-:Y:S01]  /*5760*/  FSEL R188, R7, -INF , !P1 ;  /* 0xff80000007bc7808 */ /* 0x000fe20004800000 */
[----:B------:R-:W1:Y:S01]  /*5770*/  SHFL.BFLY PT, R243, R26, 0x2, 0x1f ;  /* 0x0c401f001af37f89 */ /* 0x000e6200000e0000 */
[----:B------:R-:W-:-:S02]  /*5780*/  FMNMX3.FTZ R10, R10, R194, R34, !PT ;  /* 0x000000c20a0a7276 */ /* 0x000fc40007810022 */
[----:B------:R-:W-:Y:S02]  /*5790*/  LOP3.LUT R248, R248, UR18, R5, 0x96, !PT ;  /* 0x00000012f8f87c12 */ /* 0x000fe4000f8e9605 */
[----:B------:R-:W-:Y:S02]  /*57a0*/  FMNMX3.FTZ R242, R10, R192, R188, !PT ;  /* 0x000000c00af27276 */ /* 0x000fe400078100bc */
[C---:B------:R-:W-:Y:S02]  /*57b0*/  PRMT R30, R174.reuse, 0x7773, RZ ;  /* 0x00007773ae1e7816 */ /* 0x040fe400000000ff */
[----:B------:R-:W-:Y:S01]  /*57c0*/  PRMT R5, R174, 0x7772, RZ ;  /* 0x00007772ae057816 */ /* 0x000fe200000000ff */
[----:B------:R-:W4:Y:S01]  /*57d0*/  SHFL.BFLY PT, R6, R242, 0x2, 0x1f ;  /* 0x0c401f00f2067f89 */ /* 0x000f2200000e0000 */
[----:B------:R-:W-:Y:S01]  /*57e0*/  IMAD.WIDE.U32 R174, R9, -0x326172a9, RZ ;  /* 0xcd9e8d5709ae7825 */ /* 0x000fe200078e00ff */
[----:B--2---:R-:W-:Y:S02]  /*57f0*/  FMNMX.FTZ R244, R29, R244, !PT ;  /* 0x000000f41df47209 */ /* 0x004fe40007810000 */
[----:B---3--:R-:W-:Y:S01]  /*5800*/  FMNMX.FTZ R2, R28, R2, !PT ;  /* 0x000000021c027209 */ /* 0x008fe20007810000 */
[----:B------:R-:W-:Y:S01]  /*5810*/  IMAD.WIDE.U32 R8, R8, -0x326172a9, RZ ;  /* 0xcd9e8d5708087825 */ /* 0x000fe200078e00ff */
[----:B------:R-:W-:-:S02]  /*5820*/  LOP3.LUT R247, R172, UR18, R175, 0x96, !PT ;  /* 0x00000012acf77c12 */ /* 0x000fc4000f8e96af */
[C---:B------:R-:W-:Y:S01]  /*5830*/  FSETP.NEU.FTZ.AND P5, PT, R2.reuse, -INF , PT ;  /* 0xff8000000200780b */ /* 0x040fe20003fbd000 */
[----:B------:R-:W-:Y:S01]  /*5840*/  FMUL.FTZ R250, R2, UR7 ;  /* 0x0000000702fa7c20 */ /* 0x000fe20008410000 */
[----:B------:R-:W-:Y:S02]  /*5850*/  LOP3.LUT R16, R174, UR8, R9, 0x96, !PT ;  /* 0x00000008ae107c12 */ /* 0x000fe4000f8e9609 */
[----:B------:R-:W-:Y:S02]  /*5860*/  MOV R27, R8 ;  /* 0x00000008001b7202 */ /* 0x000fe40000000f00 */
[C---:B------:R-:W-:Y:S02]  /*5870*/  PRMT R9, R8.reuse, 0x7771, RZ ;  /* 0x0000777108097816 */ /* 0x040fe400000000ff */
[C---:B------:R-:W-:Y:S02]  /*5880*/  PRMT R25, R8.reuse, 0x7773, RZ ;  /* 0x0000777308197816 */ /* 0x040fe400000000ff */
[----:B------:R-:W-:-:S02]  /*5890*/  PRMT R8, R8, 0x7772, RZ ;  /* 0x0000777208087816 */ /* 0x000fc400000000ff */
[----:B-1----:R-:W-:Y:S02]  /*58a0*/  FMNMX.FTZ R243, R26, R243, !PT ;  /* 0x000000f31af37209 */ /* 0x002fe40007810000 */
[----:B------:R-:W-:Y:S02]  /*58b0*/  PRMT R8, R8, 0x5410, R25 ;  /* 0x0000541008087816 */ /* 0x000fe40000000019 */
[----:B------:R-:W1:Y:S01]  /*58c0*/  SHFL.BFLY PT, R25, R244, 0x1, 0x1f ;  /* 0x0c201f00f4197f89 */ /* 0x000e6200000e0000 */
[----:B----4-:R-:W-:Y:S02]  /*58d0*/  FMNMX.FTZ R242, R242, R6, !PT ;  /* 0x00000006f2f27209 */ /* 0x010fe40007810000 */
[----:B------:R-:W-:Y:S01]  /*58e0*/  FSEL R250, R250, RZ, P5 ;  /* 0x000000fffafa7208 */ /* 0x000fe20002800000 */
[----:B------:R-:W2:Y:S01]  /*58f0*/  SHFL.BFLY PT, R7, R243, 0x1, 0x1f ;  /* 0x0c201f00f3077f89 */ /* 0x000ea200000e0000 */
[----:B------:R-:W-:Y:S02]  /*5900*/  LOP3.LUT R27, R27, 0xff, RZ, 0xc0, !PT ;  /* 0x000000ff1b1b7812 */ /* 0x000fe400078ec0ff */
[----:B------:R-:W-:Y:S01]  /*5910*/  MOV R26, R176 ;  /* 0x000000b0001a7202 */ /* 0x000fe20000000f00 */
[----:B------:R-:W3:Y:S01]  /*5920*/  SHFL.BFLY PT, R6, R242, 0x1, 0x1f ;  /* 0x0c201f00f2067f89 */ /* 0x000ee200000e0000 */
[----:B------:R-:W-:Y:S01]  /*5930*/  PRMT R9, R27, 0x5410, R9 ;  /* 0x000054101b097816 */ /* 0x000fe20000000009 */
[--C-:B------:R-:W-:Y:S01]  /*5940*/  FFMA.FTZ R181, R180, UR7, -R250.reuse ;  /* 0x00000007b4b57c23 */ /* 0x100fe200080108fa */
[----:B------:R-:W-:Y:S01]  /*5950*/  MOV R27, R177 ;  /* 0x000000b1001b7202 */ /* 0x000fe20000000f00 */
[--C-:B------:R-:W-:Y:S01]  /*5960*/  FFMA.FTZ R180, R21, UR7, -R250.reuse ;  /* 0x0000000715b47c23 */ /* 0x100fe200080108fa */
[--C-:B------:R-:W-:Y:S01]  /*5970*/  FFMA.FTZ R172, R184, UR7, -R250.reuse ;  /* 0x00000007b8ac7c23 */ /* 0x100fe200080108fa */
[--C-:B------:R-:W-:Y:S01]  /*5980*/  FFMA.FTZ R182, R185, UR7, -R250.reuse ;  /* 0x00000007b9b67c23 */ /* 0x100fe200080108fa */
[----:B------:R-:W-:Y:S01]  /*5990*/  LOP3.LUT R18, R16, 0xffff, RZ, 0xc0, !PT ;  /* 0x0000ffff10127812 */ /* 0x000fe200078ec0ff */
[----:B------:R-:W-:Y:S01]  /*59a0*/  MUFU.EX2 R181, R181 ;  /* 0x000000b500b57308 */ /* 0x000fe20000000800 */
[----:B------:R-:W-:Y:S01]  /*59b0*/  LOP3.LUT R11, R24, 0xffff, RZ, 0xc0, !PT ;  /* 0x0000ffff180b7812 */ /* 0x000fe200078ec0ff */
[----:B------:R-:W-:Y:S01]  /*59c0*/  FFMA.FTZ R246, R246, UR7, -R250 ;  /* 0x00000007f6f67c23 */ /* 0x000fe200080108fa */
[----:B------:R-:W-:Y:S01]  /*59d0*/  SHF.R.U32.HI R18, RZ, 0x8, R18 ;  /* 0x00000008ff127819 */ /* 0x000fe20000011612 */
[----:B------:R-:W-:Y:S01]  /*59e0*/  FFMA.FTZ R199, R199, UR7, -R250 ;  /* 0x00000007c7c77c23 */ /* 0x000fe200080108fa */
[----:B------:R-:W-:Y:S01]  /*59f0*/  PRMT R5, R5, 0x5410, R30 ;  /* 0x0000541005057816 */ /* 0x000fe2000000001e */
[--C-:B------:R-:W-:Y:S01]  /*5a00*/  FFMA.FTZ R35, R35, UR7, -R250.reuse ;  /* 0x0000000723237c23 */ /* 0x100fe200080108fa */
[----:B------:R-:W-:Y:S01]  /*5a10*/  SHF.R.U32.HI R11, RZ, 0x8, R11 ;  /* 0x00000008ff0b7819 */ /* 0x000fe2000001160b */
[----:B------:R-:W4:Y:S01]  /*5a20*/  MUFU.EX2 R180, R180 ;  /* 0x000000b400b47308 */ /* 0x000f220000000800 */
[----:B-1----:R-:W-:Y:S01]  /*5a30*/  FMNMX.FTZ R244, R244, R25, !PT ;  /* 0x00000019f4f47209 */ /* 0x002fe20007810000 */
[----:B------:R-:W-:Y:S01]  /*5a40*/  FFMA.FTZ R252, R33, UR7, -R250 ;  /* 0x0000000721fc7c23 */ /* 0x000fe200080108fa */
[----:B------:R-:W-:-:S02]  /*5a50*/  LOP3.LUT R10, R24, 0xff, RZ, 0xc0, !PT ;  /* 0x000000ff180a7812 */ /* 0x000fc400078ec0ff */
[----:B--2---:R-:W-:Y:S01]  /*5a60*/  FMNMX.FTZ R243, R243, R7, !PT ;  /* 0x00000007f3f37209 */ /* 0x004fe20007810000 */
[C---:B------:R-:W-:Y:S01]  /*5a70*/  FMUL.FTZ R251, R244.reuse, UR7 ;  /* 0x00000007f4fb7c20 */ /* 0x040fe20008410000 */
[----:B------:R-:W-:Y:S01]  /*5a80*/  FSETP.NEU.FTZ.AND P2, PT, R244, -INF , PT ;  /* 0xff800000f400780b */ /* 0x000fe20003f5d000 */
[----:B------:R-:W-:Y:S01]  /*5a90*/  MUFU.EX2 R172, R172 ;  /* 0x000000ac00ac7308 */ /* 0x000fe20000000800 */
[C---:B------:R-:W-:Y:S01]  /*5aa0*/  FSETP.NEU.FTZ.AND P1, PT, R243.reuse, -INF , PT ;  /* 0xff800000f300780b */ /* 0x040fe20003f3d000 */
[----:B------:R-:W-:Y:S01]  /*5ab0*/  FMUL.FTZ R249, R243, UR7 ;  /* 0x00000007f3f97c20 */ /* 0x000fe20008410000 */
[----:B------:R-:W-:Y:S02]  /*5ac0*/  FSEL R251, R251, RZ, P2 ;  /* 0x000000fffbfb7208 */ /* 0x000fe40001000000 */
[----:B---3--:R-:W-:Y:S02]  /*5ad0*/  FMNMX.FTZ R242, R242, R6, !PT ;  /* 0x00000006f2f27209 */ /* 0x008fe40007810000 */
[----:B------:R-:W-:Y:S01]  /*5ae0*/  FSEL R249, R249, RZ, P1 ;  /* 0x000000fff9f97208 */ /* 0x000fe20000800000 */
[--C-:B------:R-:W-:Y:S01]  /*5af0*/  FFMA.FTZ R177, R20, UR7, -R251.reuse ;  /* 0x0000000714b17c23 */ /* 0x100fe200080108fb */
[----:B------:R-:W-:Y:S01]  /*5b00*/  FFMA.FTZ R176, R183, UR7, -R251 ;  /* 0x00000007b7b07c23 */ /* 0x000fe200080108fb */
[----:B------:R-:W-:Y:S01]  /*5b10*/  FSEL R20, R2, RZ, P5 ;  /* 0x000000ff02147208 */ /* 0x000fe20002800000 */
[----:B------:R-:W-:Y:S01]  /*5b20*/  FMUL.FTZ R190, R242, UR7 ;  /* 0x00000007f2be7c20 */ /* 0x000fe20008410000 */
[--C-:B------:R-:W-:Y:S01]  /*5b30*/  FFMA.FTZ R173, R12, UR7, -R249.reuse ;  /* 0x000000070cad7c23 */ /* 0x100fe200080108f9 */
[----:B------:R-:W-:Y:S01]  /*5b40*/  FSETP.NEU.FTZ.AND P0, PT, R242, -INF , PT ;  /* 0xff800000f200780b */ /* 0x000fe20003f1d000 */
[--C-:B------:R-:W-:Y:S01]  /*5b50*/  FFMA.FTZ R13, R13, UR7, -R249.reuse ;  /* 0x000000070d0d7c23 */ /* 0x100fe200080108f9 */
[----:B------:R-:W-:Y:S01]  /*5b60*/  MUFU.EX2 R177, R177 ;  /* 0x000000b100b17308 */ /* 0x000fe20000000800 */
[----:B------:R-:W-:Y:S01]  /*5b70*/  FSEL R12, R244, RZ, P2 ;  /* 0x000000fff40c7208 */ /* 0x000fe20001000000 */
[----:B------:R-:W-:Y:S01]  /*5b80*/  FFMA.FTZ R174, R17, UR7, -R249 ;  /* 0x0000000711ae7c23 */ /* 0x000fe200080108f9 */
[----:B------:R-:W-:Y:S01]  /*5b90*/  FADD.FTZ R20, R168, -R20 ;  /* 0x80000014a8147221 */ /* 0x000fe20000010000 */
[----:B------:R-:W-:Y:S01]  /*5ba0*/  LOP3.LUT R7, R16, 0xff, RZ, 0xc0, !PT ;  /* 0x000000ff10077812 */ /* 0x000fe200078ec0ff */
[--C-:B------:R-:W-:Y:S01]  /*5bb0*/  FFMA.FTZ R179, R186, UR7, -R251.reuse ;  /* 0x00000007bab37c23 */ /* 0x100fe200080108fb */
[----:B------:R-:W-:Y:S01]  /*5bc0*/  FSEL R17, R242, RZ, P0 ;  /* 0x000000fff2117208 */ /* 0x000fe20000000000 */
[----:B------:R-:W-:Y:S01]  /*5bd0*/  FFMA.FTZ R178, R187, UR7, -R251 ;  /* 0x00000007bbb27c23 */ /* 0x000fe200080108fb */
[----:B------:R-:W1:Y:S01]  /*5be0*/  MUFU.EX2 R176, R176 ;  /* 0x000000b000b07308 */ /* 0x000e620000000800 */
[----:B------:R-:W-:Y:S01]  /*5bf0*/  FSEL R190, R190, RZ, P0 ;  /* 0x000000ffbebe7208 */ /* 0x000fe20000000000 */
[----:B------:R-:W-:Y:S01]  /*5c00*/  FADD.FTZ R12, R167, -R12 ;  /* 0x8000000ca70c7221 */ /* 0x000fe20000010000 */
[----:B------:R-:W-:Y:S01]  /*5c10*/  PRMT R18, R7, 0x5410, R18 ;  /* 0x0000541007127816 */ /* 0x000fe20000000012 */
[----:B------:R-:W-:Y:S01]  /*5c20*/  FADD.FTZ R17, R165, -R17 ;  /* 0x80000011a5117221 */ /* 0x000fe20000010000 */
[----:B------:R-:W-:Y:S01]  /*5c30*/  PRMT R7, R16, 0x7632, R7 ;  /* 0x0000763210077816 */ /* 0x000fe20000000007 */
[--C-:B------:R-:W-:Y:S01]  /*5c40*/  FFMA.FTZ R167, R14, UR7, -R190.reuse ;  /* 0x000000070ea77c23 */ /* 0x100fe200080108be */
[----:B------:R-:W-:Y:S01]  /*5c50*/  FFMA.FTZ R165, R15, UR7, -R190 ;  /* 0x000000070fa57c23 */ /* 0x000fe200080108be */
[----:B------:R2:W-:Y:S01]  /*5c60*/  MUFU.EX2 R168, R13 ;  /* 0x0000000d00a87308 */ /* 0x0005e20000000800 */
[----:B------:R-:W-:Y:S01]  /*5c70*/  FMUL.FTZ R12, R12, UR7 ;  /* 0x000000070c0c7c20 */ /* 0x000fe20008410000 */
[----:B------:R-:W-:Y:S01]  /*5c80*/  LOP3.LUT R5, R5, 0xff00ff, RZ, 0xc0, !PT ;  /* 0x00ff00ff05057812 */ /* 0x000fe200078ec0ff */
[----:B------:R-:W-:Y:S01]  /*5c90*/  FFMA.FTZ R175, R23, UR7, -R249 ;  /* 0x0000000717af7c23 */ /* 0x000fe200080108f9 */
[----:B------:R-:W-:Y:S01]  /*5ca0*/  SHF.R.U32.HI R16, RZ, 0x18, R16 ;  /* 0x00000018ff107819 */ /* 0x000fe20000011610 */
[--C-:B------:R-:W-:Y:S01]  /*5cb0*/  FFMA.FTZ R183, R19, UR7, -R190.reuse ;  /* 0x0000000713b77c23 */ /* 0x100fe200080108be */
[----:B------:R-:W-:Y:S01]  /*5cc0*/  LOP3.LUT R7, R7, 0xff, RZ, 0xc0, !PT ;  /* 0x000000ff07077812 */ /* 0x000fe200078ec0ff */
[----:B------:R-:W-:Y:S01]  /*5cd0*/  FFMA.FTZ R22, R22, UR7, -R190 ;  /* 0x0000000716167c23 */ /* 0x000fe200080108be */
[----:B------:R-:W3:Y:S01]  /*5ce0*/  MUFU.EX2 R182, R182 ;  /* 0x000000b600b67308 */ /* 0x000ee20000000800 */
[----:B------:R-:W-:Y:S01]  /*5cf0*/  PRMT R11, R10, 0x5410, R11 ;  /* 0x000054100a0b7816 */ /* 0x000fe2000000000b */
[----:B------:R-:W-:Y:S01]  /*5d00*/  FMUL.FTZ R20, R20, UR7 ;  /* 0x0000000714147c20 */ /* 0x000fe20008410000 */
[----:B------:R-:W-:Y:S01]  /*5d10*/  PRMT R10, R24, 0x7632, R10 ;  /* 0x00007632180a7816 */ /* 0x000fe2000000000a */
[----:B------:R-:W-:Y:S01]  /*5d20*/  FMUL.FTZ R17, R17, UR7 ;  /* 0x0000000711117c20 */ /* 0x000fe20008410000 */
[----:B------:R-:W-:Y:S01]  /*5d30*/  HSET2.LE.AND R4, R4, R3, PT ;  /* 0x0000000304047233 */ /* 0x000fe20003803000 */
[----:B------:R-:W-:Y:S01]  /*5d40*/  FFMA.FTZ R191, R191, UR7, -R251 ;  /* 0x00000007bfbf7c23 */ /* 0x000fe200080108fb */
[----:B------:R-:W-:Y:S01]  /*5d50*/  PRMT R16, R7, 0x5410, R16 ;  /* 0x0000541007107816 */ /* 0x000fe20000000010 */
[----:B------:R-:W-:Y:S01]  /*5d60*/  MUFU.EX2 R179, R179 ;  /* 0x000000b300b37308 */ /* 0x000fe20000000800 */
[----:B--2---:R-:W-:-:S02]  /*5d70*/  FSEL R13, R243, RZ, P1 ;  /* 0x000000fff30d7208 */ /* 0x004fc40000800000 */
[----:B----4-:R-:W-:Y:S02]  /*5d80*/  F2FP.F16.F32.PACK_AB R6, R180, R181 ;  /* 0x000000b5b406723e */ /* 0x010fe400000000ff */
[----:B------:R-:W-:Y:S01]  /*5d90*/  HSET2.LE.AND R5, R5, R3, PT ;  /* 0x0000000305057233 */ /* 0x000fe20003803000 */
[----:B------:R-:W-:Y:S01]  /*5da0*/  FADD.FTZ R13, R166, -R13 ;  /* 0x8000000da60d7221 */ /* 0x000fe20000010000 */
[----:B-1----:R-:W-:Y:S01]  /*5db0*/  F2FP.F16.F32.PACK_AB R7, R176, R177 ;  /* 0x000000b1b007723e */ /* 0x002fe200000000ff */
[----:B------:R-:W1:Y:S01]  /*5dc0*/  MUFU.EX2 R178, R178 ;  /* 0x000000b200b27308 */ /* 0x000e620000000800 */
[----:B------:R-:W-:Y:S01]  /*5dd0*/  SHF.R.U32.HI R24, RZ, 0x18, R24 ;  /* 0x00000018ff187819 */ /* 0x000fe20000011618 */
[----:B------:R-:W-:Y:S01]  /*5de0*/  FMUL.FTZ R185, R13, UR7 ;  /* 0x000000070db97c20 */ /* 0x000fe20008410000 */
[----:B------:R-:W-:Y:S02]  /*5df0*/  LOP3.LUT R10, R10, 0xff, RZ, 0xc0, !PT ;  /* 0x000000ff0a0a7812 */ /* 0x000fe400078ec0ff */
[----:B------:R-:W-:-:S02]  /*5e00*/  LOP3.LUT R6, R6, R4, RZ, 0xc0, !PT ;  /* 0x0000000406067212 */ /* 0x000fc400078ec0ff */
[----:B------:R-:W-:Y:S01]  /*5e10*/  LOP3.LUT R7, R7, R5, RZ, 0xc0, !PT ;  /* 0x0000000507077212 */ /* 0x000fe200078ec0ff */
[----:B------:R2:W4:Y:S01]  /*5e20*/  MUFU.EX2 R186, R12 ;  /* 0x0000000c00ba7308 */ /* 0x0005220000000800 */
[----:B------:R-:W-:Y:S02]  /*5e30*/  HSET2.LE.AND R4, R11, R3, PT ;  /* 0x000000030b047233 */ /* 0x000fe40003803000 */
[----:B------:R-:W-:Y:S02]  /*5e40*/  PRMT R10, R10, 0x5410, R24 ;  /* 0x000054100a0a7816 */ /* 0x000fe40000000018 */
[----:B---3--:R-:W-:Y:S02]  /*5e50*/  F2FP.F16.F32.PACK_AB R5, R182, R172 ;  /* 0x000000acb605723e */ /* 0x008fe400000000ff */
[----:B------:R-:W-:Y:S01]  /*5e60*/  LOP3.LUT R8, R8, 0xff00ff, RZ, 0xc0, !PT ;  /* 0x00ff00ff08087812 */ /* 0x000fe200078ec0ff */
[----:B------:R-:W-:Y:S01]  /*5e70*/  MUFU.EX2 R167, R167 ;  /* 0x000000a700a77308 */ /* 0x000fe20000000800 */
[----:B------:R-:W-:-:S02]  /*5e80*/  LOP3.LUT R4, R5, R4, RZ, 0xc0, !PT ;  /* 0x0000000405047212 */ /* 0x000fc400078ec0ff */
[--C-:B------:R-:W-:Y:S02]  /*5e90*/  HSET2.LE.AND R5, R10, R3.reuse, PT ;  /* 0x000000030a057233 */ /* 0x100fe40003803000 */
[----:B-1----:R-:W-:Y:S02]  /*5ea0*/  F2FP.F16.F32.PACK_AB R10, R178, R179 ;  /* 0x000000b3b20a723e */ /* 0x002fe400000000ff */
[--C-:B------:R-:W-:Y:S01]  /*5eb0*/  HSET2.LE.AND R8, R8, R3.reuse, PT ;  /* 0x0000000308087233 */ /* 0x100fe20003803000 */
[----:B------:R-:W1:Y:S01]  /*5ec0*/  MUFU.EX2 R165, R165 ;  /* 0x000000a500a57308 */ /* 0x000e620000000800 */
[----:B--2---:R-:W2:Y:S01]  /*5ed0*/  LDSM.16.MT88.4 R12, [R217+0xa000] ;  /* 0x00a00000d90c783b */ /* 0x004ea20000004200 */
[----:B------:R-:W-:Y:S01]  /*5ee0*/  LOP3.LUT R5, R10, R5, RZ, 0xc0, !PT ;  /* 0x000000050a057212 */ /* 0x000fe200078ec0ff */
[-C--:B----4-:R-:W-:Y:S01]  /*5ef0*/  FMUL.FTZ R162, R162, R186.reuse ;  /* 0x000000baa2a27220 */ /* 0x090fe20000410000 */
[--C-:B------:R-:W-:Y:S01]  /*5f00*/  HSET2.LE.AND R9, R9, R3.reuse, PT ;  /* 0x0000000309097233 */ /* 0x100fe20003803000 */
[-C--:B------:R-:W-:Y:S01]  /*5f10*/  FMUL.FTZ R163, R163, R186.reuse ;  /* 0x000000baa3a37220 */ /* 0x080fe20000410000 */
[----:B------:R-:W-:Y:S01]  /*5f20*/  @P6 IADD3 R245, PT, PT, R227, -0x40, RZ ;  /* 0xffffffc0e3f56810 */ /* 0x000fe20007ffe0ff */
[-C--:B------:R-:W-:Y:S01]  /*5f30*/  FMUL.FTZ R150, R150, R186.reuse ;  /* 0x000000ba96967220 */ /* 0x080fe20000410000 */
[----:B------:R-:W3:Y:S01]  /*5f40*/  MUFU.EX2 R173, R173 ;  /* 0x000000ad00ad7308 */ /* 0x000ee20000000800 */
[-C--:B------:R-:W-:Y:S01]  /*5f50*/  FMUL.FTZ R151, R151, R186.reuse ;  /* 0x000000ba97977220 */ /* 0x080fe20000410000 */
[----:B------:R-:W-:Y:S01]  /*5f60*/  IADD3 R24, PT, PT, R0, R245, RZ ;  /* 0x000000f500187210 */ /* 0x000fe20007ffe0ff */
[-C--:B------:R-:W-:Y:S01]  /*5f70*/  FMUL.FTZ R70, R70, R186.reuse ;  /* 0x000000ba46467220 */ /* 0x080fe20000410000 */
[-C--:B------:R-:W-:Y:S01]  /*5f80*/  FMUL.FTZ R71, R71, R186.reuse ;  /* 0x000000ba47477220 */ /* 0x080fe20000410000 */
[-C--:B------:R-:W-:Y:S01]  /*5f90*/  FMUL.FTZ R38, R38, R186.reuse ;  /* 0x000000ba26267220 */ /* 0x080fe20000410000 */
[-C--:B------:R-:W-:Y:S01]  /*5fa0*/  FMUL.FTZ R39, R39, R186.reuse ;  /* 0x000000ba27277220 */ /* 0x080fe20000410000 */
[----:B------:R-:W4:Y:S01]  /*5fb0*/  LDSM.16.MT88.4 R28, [R24] ;  /* 0x00000000181c783b */ /* 0x000f220000004200 */
[----:B------:R-:W-:Y:S01]  /*5fc0*/  MUFU.EX2 R175, R175 ;  /* 0x000000af00af7308 */ /* 0x000fe20000000800 */
[----:B-1----:R-:W-:Y:S01]  /*5fd0*/  F2FP.F16.F32.PACK_AB R11, R165, R167 ;  /* 0x000000a7a50b723e */ /* 0x002fe200000000ff */
[-C--:B------:R-:W-:Y:S01]  /*5fe0*/  FMUL.FTZ R50, R50, R186.reuse ;  /* 0x000000ba32327220 */ /* 0x080fe20000410000 */
[-C--:B------:R-:W-:Y:S01]  /*5ff0*/  FMUL.FTZ R51, R51, R186.reuse ;  /* 0x000000ba33337220 */ /* 0x080fe20000410000 */
[----:B------:R-:W-:Y:S01]  /*6000*/  FMUL.FTZ R54, R54, R186 ;  /* 0x000000ba36367220 */ /* 0x000fe20000410000 */
[----:B------:R-:W-:Y:S01]  /*6010*/  LOP3.LUT R11, R11, R8, RZ, 0xc0, !PT ;  /* 0x000000080b0b7212 */ /* 0x000fe200078ec0ff */
[-C--:B------:R-:W-:Y:S01]  /*6020*/  FMUL.FTZ R55, R55, R186.reuse ;  /* 0x000000ba37377220 */ /* 0x080fe20000410000 */
[--C-:B------:R-:W-:Y:S01]  /*6030*/  HSET2.LE.AND R8, R18, R3.reuse, PT ;  /* 0x0000000312087233 */ /* 0x100fe20003803000 */
[----:B------:R-:W1:Y:S01]  /*6040*/  MUFU.EX2 R174, R174 ;  /* 0x000000ae00ae7308 */ /* 0x000e620000000800 */
[----:B---3--:R-:W-:Y:S01]  /*6050*/  F2FP.F16.F32.PACK_AB R10, R168, R173 ;  /* 0x000000ada80a723e */ /* 0x008fe200000000ff */
[-C--:B------:R-:W-:Y:S01]  /*6060*/  FMUL.FTZ R66, R66, R186.reuse ;  /* 0x000000ba42427220 */ /* 0x080fe20000410000 */
[-C--:B------:R-:W-:Y:S01]  /*6070*/  FMUL.FTZ R67, R67, R186.reuse ;  /* 0x000000ba43437220 */ /* 0x080fe20000410000 */
[-C--:B------:R-:W-:Y:S01]  /*6080*/  FMUL.FTZ R122, R122, R186.reuse ;  /* 0x000000ba7a7a7220 */ /* 0x080fe20000410000 */
[----:B------:R-:W-:Y:S01]  /*6090*/  LOP3.LUT R10, R10, R9, RZ, 0xc0, !PT ;  /* 0x000000090a0a7212 */ /* 0x000fe200078ec0ff */
[-C--:B------:R-:W-:Y:S01]  /*60a0*/  FMUL.FTZ R123, R123, R186.reuse ;  /* 0x000000ba7b7b7220 */ /* 0x080fe20000410000 */
[-C--:B------:R-:W-:Y:S01]  /*60b0*/  FMUL.FTZ R102, R102, R186.reuse ;  /* 0x000000ba66667220 */ /* 0x080fe20000410000 */
[----:B------:R-:W-:Y:S01]  /*60c0*/  MUFU.EX2 R166, R22 ;  /* 0x0000001600a67308 */ /* 0x000fe20000000800 */
[-C--:B------:R-:W-:Y:S01]  /*60d0*/  FMUL.FTZ R103, R103, R186.reuse ;  /* 0x000000ba67677220 */ /* 0x080fe20000410000 */
[-C--:B------:R-:W-:Y:S01]  /*60e0*/  FMUL.FTZ R114, R114, R186.reuse ;  /* 0x000000ba72727220 */ /* 0x080fe20000410000 */
[-C--:B------:R-:W-:Y:S01]  /*60f0*/  FMUL.FTZ R115, R115, R186.reuse ;  /* 0x000000ba73737220 */ /* 0x080fe20000410000 */
[-C--:B------:R-:W-:Y:S01]  /*6100*/  FMUL.FTZ R146, R146, R186.reuse ;  /* 0x000000ba92927220 */ /* 0x080fe20000410000 */
[-C--:B------:R-:W-:Y:S01]  /*6110*/  FMUL.FTZ R147, R147, R186.reuse ;  /* 0x000000ba93937220 */ /* 0x080fe20000410000 */
[-C--:B------:R-:W-:Y:S01]  /*6120*/  FMUL.FTZ R86, R86, R186.reuse ;  /* 0x000000ba56567220 */ /* 0x080fe20000410000 */
[-C--:B------:R-:W-:Y:S01]  /*6130*/  FMUL.FTZ R87, R87, R186.reuse ;  /* 0x000000ba57577220 */ /* 0x080fe20000410000 */
[----:B------:R-:W3:Y:S01]  /*6140*/  MUFU.EX2 R183, R183 ;  /* 0x000000b700b77308 */ /* 0x000ee20000000800 */
[----:B-1----:R-:W-:Y:S01]  /*6150*/  F2FP.F16.F32.PACK_AB R9, R174, R175 ;  /* 0x000000afae09723e */ /* 0x002fe200000000ff */
[-C--:B------:R-:W-:Y:S01]  /*6160*/  FMUL.FTZ R82, R82, R186.reuse ;  /* 0x000000ba52527220 */ /* 0x080fe20000410000 */
[-C--:B------:R-:W-:Y:S01]  /*6170*/  FMUL.FTZ R83, R83, R186.reuse ;  /* 0x000000ba53537220 */ /* 0x080fe20000410000 */
[----:B------:R-:W-:Y:S01]  /*6180*/  FMUL.FTZ R98, R98, R186 ;  /* 0x000000ba62627220 */ /* 0x000fe20000410000 */
[----:B------:R-:W-:Y:S01]  /*6190*/  LOP3.LUT R8, R9, R8, RZ, 0xc0, !PT ;  /* 0x0000000809087212 */ /* 0x000fe200078ec0ff */
[----:B------:R-:W-:Y:S01]  /*61a0*/  FMUL.FTZ R99, R99, R186 ;  /* 0x000000ba63637220 */ /* 0x000fe20000410000 */
[----:B------:R-:W-:Y:S01]  /*61b0*/  HSET2.LE.AND R9, R16, R3, PT ;  /* 0x0000000310097233 */ /* 0x000fe20003803000 */
[----:B------:R-:W1:Y:S08]  /*61c0*/  MUFU.EX2 R187, R20 ;  /* 0x0000001400bb7308 */ /* 0x000e700000000800 */
[----:B------:R-:W2:Y:S01]  /*61d0*/  MUFU.EX2 R185, R185 ;  /* 0x000000b900b97308 */ /* 0x000ea20000000800 */
[----:B---3--:R-:W-:-:S04]  /*61e0*/  F2FP.F16.F32.PACK_AB R16, R183, R166 ;  /* 0x000000a6b710723e */ /* 0x008fc800000000ff */
[----:B------:R-:W-:-:S03]  /*61f0*/  LOP3.LUT R9, R16, R9, RZ, 0xc0, !PT ;  /* 0x0000000910097212 */ /* 0x000fc600078ec0ff */
        /* <DEDUP_REMOVED lines=32> */
[-C--:B------:R-:W-:Y:S01]  /*6400*/  FMUL.FTZ R47, R47, R184.reuse ;  /* 0x000000b82f2f7220 */ /* 0x080fe20000410000 */
[-C--:B------:R-:W-:Y:S01]  /*6410*/  FMUL.FTZ R48, R48, R187.reuse ;  /* 0x000000bb30307220 */ /* 0x080fe20000410000 */
[-C--:B------:R-:W-:Y:S01]  /*6420*/  FMUL.FTZ R49, R49, R187.reuse ;  /* 0x000000bb31317220 */ /* 0x080fe20000410000 */
[-C--:B------:R-:W-:Y:S01]  /*6430*/  FMUL.FTZ R52, R52, R187.reuse ;  /* 0x000000bb34347220 */ /* 0x080fe20000410000 */
[----:B------:R-:W-:Y:S01]  /*6440*/  FMUL.FTZ R53, R53, R187 ;  /* 0x000000bb35357220 */ /* 0x000fe20000410000 */
[----:B------:R-:W-:Y:S01]  /*6450*/  HMMA.16816.F32 R152, R8, R14, R152 ;  /* 0x0000000e0898723c */ /* 0x000fe20000001898 */
[----:B------:R-:W2:Y:S01]  /*6460*/  LDSM.16.MT88.4 R12, [R245] ;  /* 0x00000000f50c783b */ /* 0x000ea20000004200 */
        /* <DEDUP_REMOVED lines=10> */
[-C--:B----4-:R-:W-:Y:S01]  /*6510*/  HMMA.16816.F32 R68, R4, R28.reuse, R68 ;  /* 0x0000001c0444723c */ /* 0x090fe20000001844 */
[----:B------:R-:W3:Y:S01]  /*6520*/  LDSM.16.MT88.4 R20, [R217+0xb000] ;  /* 0x00b00000d914783b */ /* 0x000ee20000004200 */
[-C--:B------:R-:W-:Y:S01]  /*6530*/  FMUL.FTZ R76, R76, R185.reuse ;  /* 0x000000b94c4c7220 */ /* 0x080fe20000410000 */
[-C--:B------:R-:W-:Y:S01]  /*6540*/  FMUL.FTZ R77, R77, R185.reuse ;  /* 0x000000b94d4d7220 */ /* 0x080fe20000410000 */
[-C--:B------:R-:W-:Y:S01]  /*6550*/  FMUL.FTZ R88, R88, R185.reuse ;  /* 0x000000b958587220 */ /* 0x080fe20000410000 */
[-C--:B------:R-:W-:Y:S01]  /*6560*/  FMUL.FTZ R78, R78, R184.reuse ;  /* 0x000000b84e4e7220 */ /* 0x080fe20000410000 */
[----:B------:R-:W-:Y:S01]  /*6570*/  FMUL.FTZ R79, R79, R184 ;  /* 0x000000b84f4f7220 */ /* 0x000fe20000410000 */
[-C--:B------:R-:W-:Y:S01]  /*6580*/  FMUL.FTZ R89, R89, R185.reuse ;  /* 0x000000b959597220 */ /* 0x080fe20000410000 */
[----:B------:R-:W-:Y:S01]  /*6590*/  HMMA.16816.F32 R72, R8, R28, R72 ;  /* 0x0000001c0848723c */ /* 0x000fe20000001848 */
[----:B------:R-:W-:Y:S01]  /*65a0*/  MOV R28, R26 ;  /* 0x0000001a001c7202 */ /* 0x000fe20000000f00 */
[----:B------:R-:W-:Y:S01]  /*65b0*/  FMUL.FTZ R92, R92, R185 ;  /* 0x000000b95c5c7220 */ /* 0x000fe20000410000 */
[----:B------:R-:W-:Y:S01]  /*65c0*/  MOV R29, R27 ;  /* 0x0000001b001d7202 */ /* 0x000fe20000000f00 */
[-C--:B------:R-:W-:Y:S01]  /*65d0*/  FMUL.FTZ R93, R93, R185.reuse ;  /* 0x000000b95d5d7220 */ /* 0x080fe20000410000 */
[----:B------:R-:W-:Y:S01]  /*65e0*/  LDSM.16.MT88.4 R24, [R24+0x1000] ;  /* 0x001000001818783b */ /* 0x000fe20000004200 */
        /* <DEDUP_REMOVED lines=28> */
[----:B------:R-:W-:Y:S01]  /*67b0*/  FMUL.FTZ R133, R133, R185 ;  /* 0x000000b985857220 */ /* 0x000fe20000410000 */
[-C--:B------:R-:W-:Y:S01]  /*67c0*/  FMUL.FTZ R138, R138, R184.reuse ;  /* 0x000000b88a8a7220 */ /* 0x080fe20000410000 */
[-C--:B------:R-:W-:Y:S01]  /*67d0*/  FMUL.FTZ R139, R139, R184.reuse ;  /* 0x000000b88b8b7220 */ /* 0x080fe20000410000 */
[-C--:B------:R-:W-:Y:S01]  /*67e0*/  FMUL.FTZ R134, R134, R184.reuse ;  /* 0x000000b886867220 */ /* 0x080fe20000410000 */
[----:B------:R-:W-:Y:S01]  /*67f0*/  FMUL.FTZ R135, R135, R184 ;  /* 0x000000b887877220 */ /* 0x000fe20000410000 */
        /* <DEDUP_REMOVED lines=17> */
[----:B------:R-:W-:Y:S01]  /*6910*/  HMMA.16816.F32 R60, R8, R14, R60 ;  /* 0x0000000e083c723c */ /* 0x000fe2000000183c */
[--C-:B------:R-:W-:Y:S01]  /*6920*/  FFMA.FTZ R193, R193, UR7, -R249.reuse ;  /* 0x00000007c1c17c23 */ /* 0x100fe200080108f9 */
[----:B------:R-:W-:Y:S01]  /*6930*/  FFMA.FTZ R189, R189, UR7, -R249 ;  /* 0x00000007bdbd7c23 */ /* 0x000fe200080108f9 */
[--C-:B------:R-:W-:Y:S01]  /*6940*/  FFMA.FTZ R194, R194, UR7, -R190.reuse ;  /* 0x00000007c2c27c23 */ /* 0x100fe200080108be */
[--C-:B------:R-:W-:Y:S01]  /*6950*/  FFMA.FTZ R192, R192, UR7, -R190.reuse ;  /* 0x00000007c0c07c23 */ /* 0x100fe200080108be */
[----:B------:R-:W-:-:S02]  /*6960*/  FFMA.FTZ R188, R188, UR7, -R190 ;  /* 0x00000007bcbc7c23 */ /* 0x000fc400080108be */
[----:B------:R-:W2:Y:S01]  /*6970*/  MUFU.EX2 R199, R199 ;  /* 0x000000c700c77308 */ /* 0x000ea20000000800 */
[----:B------:R-:W-:Y:S01]  /*6980*/  HMMA.16816.F32 R64, R4, R14, R64 ;  /* 0x0000000e0440723c */ /* 0x000fe20000001840 */
[----:B------:R-:W4:Y:S01]  /*6990*/  LDSM.16.MT88.4 R12, [R201+0xb000] ;  /* 0x00b00000c90c783b */ /* 0x000f220000004200 */
[----:B------:R-:W-:-:S05]  /*69a0*/  FFMA.FTZ R34, R34, UR7, -R190 ;  /* 0x0000000722227c23 */ /* 0x000fca00080108be */
[----:B------:R-:W-:Y:S01]  /*69b0*/  MUFU.EX2 R252, R252 ;  /* 0x000000fc00fc7308 */ /* 0x000fe20000000800 */
[C---:B------:R-:W-:Y:S07]  /*69c0*/  HMMA.16816.F32 R76, R8.reuse, R30, R76 ;  /* 0x0000001e084c723c */ /* 0x040fee000000184c */
[----:B------:R-:W-:Y:S01]  /*69d0*/  MUFU.EX2 R191, R191 ;  /* 0x000000bf00bf7308 */ /* 0x000fe20000000800 */
[C---:B---3--:R-:W-:Y:S08]  /*69e0*/  HMMA.16816.F32 R88, R8.reuse, R20, R88 ;  /* 0x000000140858723c */ /* 0x048ff00000001858 */
[C---:B------:R-:W-:Y:S08]  /*69f0*/  HMMA.16816.F32 R92, R8.reuse, R22, R92 ;  /* 0x00000016085c723c */ /* 0x040ff0000000185c */
[C---:B-1----:R-:W-:Y:S08]  /*6a00*/  HMMA.16816.F32 R116, R8.reuse, R16, R116 ;  /* 0x000000100874723c */ /* 0x042ff00000001874 */
[C---:B------:R-:W-:Y:S08]  /*6a10*/  HMMA.16816.F32 R140, R8.reuse, R18, R140 ;  /* 0x00000012088c723c */ /* 0x040ff0000000188c */
[C---:B----4-:R-:W-:Y:S08]  /*6a20*/  HMMA.16816.F32 R104, R8.reuse, R12, R104 ;  /* 0x0000000c0868723c */ /* 0x050ff00000001868 */
[C---:B------:R-:W-:Y:S08]  /*6a30*/  HMMA.16816.F32 R108, R8.reuse, R14, R108 ;  /* 0x0000000e086c723c */ /* 0x040ff0000000186c */
[C---:B------:R-:W-:Y:S08]  /*6a40*/  HMMA.16816.F32 R136, R8.reuse, R24, R136 ;  /* 0x000000180888723c */ /* 0x040ff00000001888 */
[----:B------:R-:W-:Y:S01]  /*6a50*/  HMMA.16816.F32 R132, R8, R26, R132 ;  /* 0x0000001a0884723c */ /* 0x000fe20000001884 */
[----:B------:R-:W-:Y:S01]  /*6a60*/  IMAD.WIDE.U32 R8, R248, -0x2daee0ad, RZ ;  /* 0xd2511f53f8087825 */ /* 0x000fe200078e00ff */
[----:B------:R-:W-:-:S03]  /*6a70*/  MOV R10, R28 ;  /* 0x0000001c000a7202 */ /* 0x000fc60000000f00 */
[----:B------:R-:W-:Y:S01]  /*6a80*/  FMUL.FTZ R124, R124, R187 ;  /* 0x000000bb7c7c7220 */ /* 0x000fe20000410000 */
[----:B------:R-:W-:Y:S01]  /*6a90*/  MOV R11, R29 ;  /* 0x0000001d000b7202 */ /* 0x000fe20000000f00 */
[----:B------:R-:W-:Y:S01]  /*6aa0*/  FMUL.FTZ R125, R125, R187 ;  /* 0x000000bb7d7d7220 */ /* 0x000fe20000410000 */
[----:B------:R-:W-:Y:S01]  /*6ab0*/  LOP3.LUT R11, R10, UR17, R9, 0x96, !PT ;  /* 0x000000110a0b7c12 */ /* 0x000fe2000f8e9609 */
[----:B------:R-:W-:Y:S01]  /*6ac0*/  FMUL.FTZ R126, R126, R186 ;  /* 0x000000ba7e7e7220 */ /* 0x000fe20000410000 */
[----:B------:R-:W-:Y:S01]  /*6ad0*/  HMMA.16816.F32 R120, R4, R18, R120 ;  /* 0x000000120478723c */ /* 0x000fe20000001878 */
[----:B------:R-:W-:Y:S01]  /*6ae0*/  IMAD.WIDE.U32 R18, R247, -0x2daee0ad, RZ ;  /* 0xd2511f53f7127825 */ /* 0x000fe200078e00ff */
[----:B------:R-:W-:-:S03]  /*6af0*/  PRMT R9, R8, 0x7771, RZ ;  /* 0x0000777108097816 */ /* 0x000fc600000000ff */
[-C--:B------:R-:W-:Y:S01]  /*6b00*/  FMUL.FTZ R127, R127, R186.reuse ;  /* 0x000000ba7f7f7220 */ /* 0x080fe20000410000 */
[-C--:B------:R-:W-:Y:S01]  /*6b10*/  FMUL.FTZ R128, R128, R187.reuse ;  /* 0x000000bb80807220 */ /* 0x080fe20000410000 */
[----:B------:R-:W-:Y:S01]  /*6b20*/  FMUL.FTZ R129, R129, R187 ;  /* 0x000000bb81817220 */ /* 0x000fe20000410000 */
[----:B------:R-:W-:Y:S01]  /*6b30*/  LOP3.LUT R10, R170, UR17, R19, 0x96, !PT ;  /* 0x00000011aa0a7c12 */ /* 0x000fe2000f8e9613 */
[----:B------:R-:W-:Y:S01]  /*6b40*/  FMUL.FTZ R130, R130, R186 ;  /* 0x000000ba82827220 */ /* 0x000fe20000410000 */
[----:B------:R1:W5:Y:S01]  /*6b50*/  LDL.LU.64 R170, [R1] ;  /* 0x0000000001aa7983 */ /* 0x0003620000300a00 */
[----:B------:R-:W-:Y:S01]  /*6b60*/  HMMA.16816.F32 R100, R4, R12, R100 ;  /* 0x0000000c0464723c */ /* 0x000fe20000001864 */
[--C-:B------:R-:W-:Y:S01]  /*6b70*/  FFMA.FTZ R12, R197, UR7, -R251.reuse ;  /* 0x00000007c50c7c23 */ /* 0x100fe200080108fb */
[----:B------:R-:W-:Y:S01]  /*6b80*/  MOV R13, R8 ;  /* 0x00000008000d7202 */ /* 0x000fe20000000f00 */
[----:B------:R-:W-:Y:S01]  /*6b90*/  FFMA.FTZ R197, R198, UR7, -R251 ;  /* 0x00000007c6c57c23 */ /* 0x000fe200080108fb */
[----:B------:R-:W-:-:S04]  /*6ba0*/  FMUL.FTZ R131, R131, R186 ;  /* 0x000000ba83837220 */ /* 0x000fc80000410000 */
[----:B------:R-:W-:Y:S01]  /*6bb0*/  HMMA.16816.F32 R112, R4, R14, R112 ;  /* 0x0000000e0470723c */ /* 0x000fe20000001870 */
[----:B------:R-:W-:Y:S01]  /*6bc0*/  PRMT R15, R18, 0x7773, RZ ;  /* 0x00007773120f7816 */ /* 0x000fe200000000ff */
[----:B------:R3:W-:Y:S01]  /*6bd0*/  MUFU.EX2 R198, R12 ;  /* 0x0000000c00c67308 */ /* 0x0007e20000000800 */
[----:B------:R-:W-:Y:S01]  /*6be0*/  PRMT R14, R8, 0x7773, RZ ;  /* 0x00007773080e7816 */ /* 0x000fe200000000ff */
[----:B------:R-:W-:Y:S01]  /*6bf0*/  FFMA.FTZ R248, R32, UR7, -R251 ;  /* 0x0000000720f87c23 */ /* 0x000fe200080108fb */
[----:B------:R-:W-:-:S03]  /*6c00*/  PRMT R8, R8, 0x7772, RZ ;  /* 0x0000777208087816 */ /* 0x000fc600000000ff */
[C---:B------:R-:W-:Y:S01]  /*6c10*/  HMMA.16816.F32 R144, R4.reuse, R16, R144 ;  /* 0x000000100490723c */ /* 0x040fe20000001890 */
[----:B------:R-:W-:Y:S01]  /*6c20*/  PRMT R16, R18, 0x7772, RZ ;  /* 0x0000777212107816 */ /* 0x000fe200000000ff */
[----:B------:R-:W-:Y:S01]  /*6c30*/  MUFU.EX2 R29, R35 ;  /* 0x00000023001d7308 */ /* 0x000fe20000000800 */
[----:B------:R-:W-:Y:S02]  /*6c40*/  LOP3.LUT R13, R13, 0xff, RZ, 0xc0, !PT ;  /* 0x000000ff0d0d7812 */ /* 0x000fe400078ec0ff */
[--C-:B------:R-:W-:Y:S02]  /*6c50*/  PRMT R16, R16, 0x5410, R15.reuse ;  /* 0x0000541010107816 */ /* 0x100fe4000000000f */
[C---:B------:R-:W-:Y:S01]  /*6c60*/  PRMT R15, R11.reuse, 0x7632, R15 ;  /* 0x000076320b0f7816 */ /* 0x040fe2000000000f */
[----:B------:R-:W-:Y:S01]  /*6c70*/  HMMA.16816.F32 R84, R4, R20, R84 ;  /* 0x000000140454723c */ /* 0x000fe20000001854 */
[C---:B------:R-:W-:Y:S02]  /*6c80*/  LOP3.LUT R20, R11.reuse, 0xffff, RZ, 0xc0, !PT ;  /* 0x0000ffff0b147812 */ /* 0x040fe400078ec0ff */
[----:B------:R-:W-:-:S05]  /*6c90*/  LOP3.LUT R19, R11, 0xff, RZ, 0xc0, !PT ;  /* 0x000000ff0b137812 */ /* 0x000fca00078ec0ff */
[----:B------:R-:W-:Y:S01]  /*6ca0*/  HMMA.16816.F32 R80, R4, R30, R80 ;  /* 0x0000001e0450723c */ /* 0x000fe20000001850 */
[----:B---3--:R-:W-:-:S07]  /*6cb0*/  MOV R12, R18 ;  /* 0x00000012000c7202 */ /* 0x008fce0000000f00 */
[----:B------:R-:W-:Y:S01]  /*6cc0*/  HMMA.16816.F32 R96, R4, R22, R96 ;  /* 0x000000160460723c */ /* 0x000fe20000001860 */
[----:B------:R-:W-:-:S07]  /*6cd0*/  PRMT R17, R18, 0x7771, RZ ;  /* 0x0000777112117816 */ /* 0x000fce00000000ff */
[C---:B------:R-:W-:Y:S01]  /*6ce0*/  HMMA.16816.F32 R124, R4.reuse, R24, R124 ;  /* 0x00000018047c723c */ /* 0x040fe2000000187c */
[----:B------:R-:W-:Y:S01]  /*6cf0*/  PRMT R8, R8, 0x5410, R14 ;  /* 0x0000541008087816 */ /* 0x000fe2000000000e */
[----:B------:R-:W3:Y:S01]  /*6d00*/  MUFU.EX2 R197, R197 ;  /* 0x000000c500c57308 */ /* 0x000ee20000000800 */
[----:B------:R-:W-:Y:S01]  /*6d10*/  PRMT R9, R13, 0x5410, R9 ;  /* 0x000054100d097816 */ /* 0x000fe20000000009 */
[----:B------:R-:W-:Y:S01]  /*6d20*/  FFMA.FTZ R13, R195, UR7, -R249 ;  /* 0x00000007c30d7c23 */ /* 0x000fe200080108f9 */
[----:B------:R-:W-:Y:S02]  /*6d30*/  SHF.R.U32.HI R18, RZ, 0x18, R11 ;  /* 0x00000018ff127819 */ /* 0x000fe4000001160b */
[----:B------:R-:W-:Y:S02]  /*6d40*/  LOP3.LUT R14, R12, 0xff, RZ, 0xc0, !PT ;  /* 0x000000ff0c0e7812 */ /* 0x000fe400078ec0ff */
[----:B------:R-:W-:Y:S01]  /*6d50*/  SHF.R.U32.HI R12, RZ, 0x8, R20 ;  /* 0x00000008ff0c7819 */ /* 0x000fe20000011614 */
[----:B------:R-:W-:Y:S01]  /*6d60*/  HMMA.16816.F32 R128, R4, R26, R128 ;  /* 0x0000001a0480723c */ /* 0x000fe20000001880 */
[----:B------:R-:W-:Y:S01]  /*6d70*/  LOP3.LUT R11, R15, 0xff, RZ, 0xc0, !PT ;  /* 0x000000ff0f0b7812 */ /* 0x000fe200078ec0ff */
[----:B------:R-:W-:Y:S01]  /*6d80*/  FFMA.FTZ R195, R196, UR7, -R249 ;  /* 0x00000007c4c37c23 */ /* 0x000fe200080108f9 */
[----:B------:R-:W-:Y:S01]  /*6d90*/  PRMT R17, R14, 0x5410, R17 ;  /* 0x000054100e117816 */ /* 0x000fe20000000011 */
[----:B------:R4:W-:Y:S01]  /*6da0*/  MUFU.EX2 R196, R13 ;  /* 0x0000000d00c47308 */ /* 0x0009e20000000800 */
[----:B------:R-:W-:-:S02]  /*6db0*/  PRMT R19, R19, 0x5410, R12 ;  /* 0x0000541013137816 */ /* 0x000fc4000000000c */
[----:B------:R-:W-:Y:S02]  /*6dc0*/  PRMT R18, R11, 0x5410, R18 ;  /* 0x000054100b127816 */ /* 0x000fe40000000012 */
[C---:B------:R-:W-:Y:S02]  /*6dd0*/  LOP3.LUT R5, R10.reuse, 0xffff, RZ, 0xc0, !PT ;  /* 0x0000ffff0a057812 */ /* 0x040fe400078ec0ff */
[C---:B------:R-:W-:Y:S01]  /*6de0*/  LOP3.LUT R20, R10.reuse, 0xff, RZ, 0xc0, !PT ;  /* 0x000000ff0a147812 */ /* 0x040fe200078ec0ff */
[----:B------:R-:W1:Y:S01]  /*6df0*/  MUFU.EX2 R248, R248 ;  /* 0x000000f800f87308 */ /* 0x000e620000000800 */
[----:B------:R-:W-:Y:S02]  /*6e00*/  PRMT R4, R10, 0x7632, R4 ;  /* 0x000076320a047816 */ /* 0x000fe40000000004 */
[----:B------:R-:W-:Y:S02]  /*6e10*/  SHF.R.U32.HI R21, RZ, 0x18, R10 ;  /* 0x00000018ff157819 */ /* 0x000fe4000001160a */
[----:B------:R-:W-:-:S02]  /*6e20*/  LOP3.LUT R7, R8, 0xff00ff, RZ, 0xc0, !PT ;  /* 0x00ff00ff08077812 */ /* 0x000fc400078ec0ff */
[----:B------:R-:W-:Y:S01]  /*6e30*/  HSET2.LE.AND R6, R9, R3, PT ;  /* 0x0000000309067233 */ /* 0x000fe20003803000 */
[----:B----4-:R-:W4:Y:S04]  /*6e40*/  LDSM.16.MT88.4 R12, [R245+0x800] ;  /* 0x00080000f50c783b */ /* 0x010f280000004200 */
[----:B------:R-:W4:Y:S01]  /*6e50*/  LDSM.16.MT88.4 R8, [R245+0x1800] ;  /* 0x00180000f508783b */ /* 0x000f220000004200 */
[----:B------:R-:W-:Y:S01]  /*6e60*/  MUFU.EX2 R193, R193 ;  /* 0x000000c100c17308 */ /* 0x000fe20000000800 */
[----:B------:R-:W-:-:S07]  /*6e70*/  SHF.R.U32.HI R5, RZ, 0x8, R5 ;  /* 0x00000008ff057819 */ /* 0x000fce0000011605 */
[----:B------:R-:W-:Y:S01]  /*6e80*/  MUFU.EX2 R189, R189 ;  /* 0x000000bd00bd7308 */ /* 0x000fe20000000800 */
[----:B------:R-:W-:-:S07]  /*6e90*/  LOP3.LUT R4, R4, 0xff, RZ, 0xc0, !PT ;  /* 0x000000ff04047812 */ /* 0x000fce00078ec0ff */
[----:B------:R-:W1:Y:S08]  /*6ea0*/  MUFU.EX2 R195, R195 ;  /* 0x000000c300c37308 */ /* 0x000e700000000800 */
[----:B------:R-:W-:Y:S08]  /*6eb0*/  MUFU.EX2 R194, R194 ;  /* 0x000000c200c27308 */ /* 0x000ff00000000800 */
[----:B------:R-:W-:Y:S08]  /*6ec0*/  MUFU.EX2 R192, R192 ;  /* 0x000000c000c07308 */ /* 0x000ff00000000800 */
[----:B------:R-:W4:Y:S08]  /*6ed0*/  MUFU.EX2 R188, R188 ;  /* 0x000000bc00bc7308 */ /* 0x000f300000000800 */
[----:B------:R1:W4:Y:S01]  /*6ee0*/  MUFU.EX2 R190, R34 ;  /* 0x0000002200be7308 */ /* 0x0003220000000800 */
[----:B------:R-:W-:-:S02]  /*6ef0*/  PRMT R20, R20, 0x5410, R5 ;  /* 0x0000541014147816 */ /* 0x000fc40000000005 */
[----:B------:R-:W-:Y:S02]  /*6f00*/  PRMT R21, R4, 0x5410, R21 ;  /* 0x0000541004157816 */ /* 0x000fe40000000015 */
[----:B------:R-:W-:Y:S02]  /*6f10*/  HSET2.LE.AND R7, R7, R3, PT ;  /* 0x0000000307077233 */ /* 0x000fe40003803000 */
[----:B--2---:R-:W-:Y:S02]  /*6f20*/  F2FP.F16.F32.PACK_AB R5, R199, R246 ;  /* 0x000000f6c705723e */ /* 0x004fe400000000ff */
[----:B---3--:R-:W-:Y:S02]  /*6f30*/  F2FP.F16.F32.PACK_AB R4, R197, R198 ;  /* 0x000000c6c504723e */ /* 0x008fe400000000ff */
[----:B------:R-:W-:Y:S02]  /*6f40*/  LOP3.LUT R16, R16, 0xff00ff, RZ, 0xc0, !PT ;  /* 0x00ff00ff10107812 */ /* 0x000fe400078ec0ff */
[----:B------:R-:W-:-:S02]  /*6f50*/  MOV R250, R29 ;  /* 0x0000001d00fa7202 */ /* 0x000fc40000000f00 */
[----:B------:R-:W-:Y:S01]  /*6f60*/  LOP3.LUT R6, R5, R6, RZ, 0xc0, !PT ;  /* 0x0000000605067212 */ /* 0x000fe200078ec0ff */
[----:B------:R-:W-:Y:S01]  /*6f70*/  LDSM.16.MT88.4 R28, [R201+0xa800] ;  /* 0x00a80000c91c783b */ /* 0x000fe20000004200 */
[----:B------:R-:W-:Y:S02]  /*6f80*/  LOP3.LUT R7, R4, R7, RZ, 0xc0, !PT ;  /* 0x0000000704077212 */ /* 0x000fe400078ec0ff */
[--C-:B------:R-:W-:Y:S01]  /*6f90*/  HSET2.LE.AND R4, R19, R3.reuse, PT ;  /* 0x0000000313047233 */ /* 0x100fe20003803000 */
[----:B-1----:R-:W1:Y:S01]  /*6fa0*/  LDSM.16.MT88.4 R32, [R217+0xa800] ;  /* 0x00a80000d920783b */ /* 0x002e620000004200 */
[--C-:B------:R-:W-:Y:S02]  /*6fb0*/  HSET2.LE.AND R5, R18, R3.reuse, PT ;  /* 0x0000000312057233 */ /* 0x100fe40003803000 */
[--C-:B------:R-:W-:Y:S02]  /*6fc0*/  HSET2.LE.AND R17, R17, R3.reuse, PT ;  /* 0x0000000311117233 */ /* 0x100fe40003803000 */
[----:B------:R-:W-:-:S02]  /*6fd0*/  HSET2.LE.AND R16, R16, R3, PT ;  /* 0x0000000310107233 */ /* 0x000fc40003803000 */
[--C-:B------:R-:W-:Y:S02]  /*6fe0*/  HSET2.LE.AND R20, R20, R3.reuse, PT ;  /* 0x0000000314147233 */ /* 0x100fe40003803000 */
[----:B------:R-:W-:Y:S02]  /*6ff0*/  HSET2.LE.AND R21, R21, R3, PT ;  /* 0x0000000315157233 */ /* 0x000fe40003803000 */
[----:B------:R-:W-:Y:S02]  /*7000*/  F2FP.F16.F32.PACK_AB R19, R250, R252 ;  /* 0x000000fcfa13723e */ /* 0x000fe400000000ff */
[----:B------:R-:W-:Y:S02]  /*7010*/  F2FP.F16.F32.PACK_AB R18, R191, R248 ;  /* 0x000000f8bf12723e */ /* 0x000fe400000000ff */
[----:B------:R-:W-:Y:S02]  /*7020*/  F2FP.F16.F32.PACK_AB R26, R195, R196 ;  /* 0x000000c4c31a723e */ /* 0x000fe400000000ff */
[----:B----4-:R-:W-:-:S02]  /*7030*/  F2FP.F16.F32.PACK_AB R27, R188, R192 ;  /* 0x000000c0bc1b723e */ /* 0x010fc400000000ff */
[----:B------:R-:W-:Y:S02]  /*7040*/  F2FP.F16.F32.PACK_AB R24, R189, R193 ;  /* 0x000000c1bd18723e */ /* 0x000fe400000000ff */
[----:B------:R-:W-:Y:S02]  /*7050*/  F2FP.F16.F32.PACK_AB R25, R190, R194 ;  /* 0x000000c2be19723e */ /* 0x000fe400000000ff */
[----:B------:R-:W-:Y:S02]  /*7060*/  LOP3.LUT R4, R19, R4, RZ, 0xc0, !PT ;  /* 0x0000000413047212 */ /* 0x000fe400078ec0ff */
[----:B------:R-:W-:Y:S02]  /*7070*/  LOP3.LUT R5, R18, R5, RZ, 0xc0, !PT ;  /* 0x0000000512057212 */ /* 0x000fe400078ec0ff */
[----:B------:R-:W-:Y:S02]  /*7080*/  LOP3.LUT R26, R26, R17, RZ, 0xc0, !PT ;  /* 0x000000111a1a7212 */ /* 0x000fe400078ec0ff */
[----:B------:R-:W-:-:S02]  /*7090*/  LOP3.LUT R27, R27, R16, RZ, 0xc0, !PT ;  /* 0x000000101b1b7212 */ /* 0x000fc400078ec0ff */
[----:B------:R-:W-:Y:S02]  /*70a0*/  LOP3.LUT R24, R24, R20, RZ, 0xc0, !PT ;  /* 0x0000001418187212 */ /* 0x000fe400078ec0ff */
[----:B------:R-:W-:Y:S01]  /*70b0*/  LOP3.LUT R25, R25, R21, RZ, 0xc0, !PT ;  /* 0x0000001519197212 */ /* 0x000fe200078ec0ff */
[-C--:B------:R-:W-:Y:S01]  /*70c0*/  HMMA.16816.F32 R52, R4, R12.reuse, R52 ;  /* 0x0000000c0434723c */ /* 0x080fe20000001834 */
[----:B------:R-:W2:Y:S04]  /*70d0*/  LDSM.16.MT88.4 R20, [R212+0x800] ;  /* 0x00080000d414783b */ /* 0x000ea80000004200 */
[----:B------:R-:W3:Y:S03]  /*70e0*/  LDSM.16.MT88.4 R16, [R217+0xb800] ;  /* 0x00b80000d910783b */ /* 0x000ee60000004200 */
[C---:B------:R-:W-:Y:S08]  /*70f0*/  HMMA.16816.F32 R56, R24.reuse, R12, R56 ;  /* 0x0000000c1838723c */ /* 0x040ff00000001838 */
[-C--:B------:R-:W-:Y:S08]  /*7100*/  HMMA.16816.F32 R60, R24, R14.reuse, R60 ;  /* 0x0000000e183c723c */ /* 0x080ff0000000183c */
[C---:B------:R-:W-:Y:S01]  /*7110*/  HMMA.16816.F32 R64, R4.reuse, R14, R64 ;  /* 0x0000000e0440723c */ /* 0x040fe20000001840 */
[----:B------:R-:W4:Y:S07]  /*7120*/  LDSM.16.MT88.4 R12, [R201+0xb800] ;  /* 0x00b80000c90c783b */ /* 0x000f2e0000004200 */
[-C--:B------:R-:W-:Y:S08]  /*7130*/  HMMA.16816.F32 R144, R4, R8.reuse, R144 ;  /* 0x000000080490723c */ /* 0x080ff00000001890 */
[C---:B------:R-:W-:Y:S08]  /*7140*/  HMMA.16816.F32 R116, R24.reuse, R8, R116 ;  /* 0x000000081874723c */ /* 0x040ff00000001874 */
[-C--:B------:R-:W-:Y:S08]  /*7150*/  HMMA.16816.F32 R140, R24, R10.reuse, R140 ;  /* 0x0000000a188c723c */ /* 0x080ff0000000188c */
[----:B------:R-:W-:Y:S01]  /*7160*/  HMMA.16816.F32 R120, R4, R10, R120 ;  /* 0x0000000a0478723c */ /* 0x000fe20000001878 */
        /* <DEDUP_REMOVED lines=13> */
[----:B-1----:R-:W-:Y:S01]  /*7240*/  HMMA.16816.F32 R156, R24, R32, R156 ;  /* 0x00000020189c723c */ /* 0x002fe2000000189c */
[----:B------:R-:W-:Y:S01]  /*7250*/  FADD.FTZ R166, R165, R166 ;  /* 0x000000a6a5a67221 */ /* 0x000fe20000010000 */
[----:B------:R-:W-:Y:S01]  /*7260*/  FADD.FTZ R172, R180, R172 ;  /* 0x000000acb4ac7221 */ /* 0x000fe20000010000 */
[----:B------:R-:W-:Y:S01]  /*7270*/  FADD.FTZ R179, R176, R179 ;  /* 0x000000b3b0b37221 */ /* 0x000fe20000010000 */
[----:B------:R-:W-:Y:S01]  /*7280*/  FADD.FTZ R175, R168, R175 ;  /* 0x000000afa8af7221 */ /* 0x000fe20000010000 */
[----:B------:R-:W-:-:S03]  /*7290*/  UIADD3 UR4, UPT, UPT, UR16, -0x1, URZ ;  /* 0xffffffff10047890 */ /* 0x000fc6000fffe0ff */
[----:B------:R-:W-:Y:S01]  /*72a0*/  HMMA.16816.F32 R152, R24, R34, R152 ;  /* 0x000000221898723c */ /* 0x000fe20000001898 */
[----:B------:R-:W-:Y:S01]  /*72b0*/  FADD.FTZ R166, R194, R166 ;  /* 0x000000a6c2a67221 */ /* 0x000fe20000010000 */
[----:B------:R-:W-:-:S06]  /*72c0*/  FADD.FTZ R172, R252, R172 ;  /* 0x000000acfcac7221 */ /* 0x000fcc0000010000 */
[----:B------:R-:W-:Y:S01]  /*72d0*/  HMMA.16816.F32 R40, R24, R28, R40 ;  /* 0x0000001c1828723c */ /* 0x000fe20000001828 */
[----:B------:R-:W-:Y:S01]  /*72e0*/  FADD.FTZ R179, R248, R179 ;  /* 0x000000b3f8b37221 */ /* 0x000fe20000010000 */
[----:B------:R-:W-:-:S06]  /*72f0*/  FADD.FTZ R175, R193, R175 ;  /* 0x000000afc1af7221 */ /* 0x000fcc0000010000 */
[----:B------:R-:W-:Y:S01]  /*7300*/  HMMA.16816.F32 R44, R24, R30, R44 ;  /* 0x0000001e182c723c */ /* 0x000fe2000000182c */
[----:B------:R-:W-:-:S07]  /*7310*/  UISETP.NE.AND UP0, UPT, UR4, 0x1, UPT ;  /* 0x000000010400788c */ /* 0x000fce000bf05270 */
[C---:B--2---:R-:W-:Y:S08]  /*7320*/  HMMA.16816.F32 R72, R24.reuse, R20, R72 ;  /* 0x000000141848723c */ /* 0x044ff00000001848 */
[C---:B------:R-:W-:Y:S08]  /*7330*/  HMMA.16816.F32 R76, R24.reuse, R22, R76 ;  /* 0x00000016184c723c */ /* 0x040ff0000000184c */
[C---:B---3--:R-:W-:Y:S08]  /*7340*/  HMMA.16816.F32 R88, R24.reuse, R16, R88 ;  /* 0x000000101858723c */ /* 0x048ff00000001858 */
        /* <DEDUP_REMOVED lines=29> */
[----:B------:R-:W-:-:S02]  /*7520*/  MOV R165, R242 ;  /* 0x000000f200a57202 */ /* 0x000fc40000000f00 */
[----:B------:R-:W-:Y:S02]  /*7530*/  MOV R166, R243 ;  /* 0x000000f300a67202 */ /* 0x000fe40000000f00 */
[----:B------:R-:W-:Y:S02]  /*7540*/  MOV R167, R244 ;  /* 0x000000f400a77202 */ /* 0x000fe40000000f00 */
[----:B------:R-:W-:Y:S01]  /*7550*/  MOV R168, R2 ;  /* 0x0000000200a87202 */ /* 0x000fe20000000f00 */
[----:B------:R-:W-:Y:S06]  /*7560*/  BRA.U !UP0, `(.L_x_1033) ;  /* 0x0000005d08907547 */ /* 0x000fec000b800000 */
        /* <DEDUP_REMOVED lines=24> */
[----:B------:R1:W-:Y:S04]  /*76f0*/  LDGSTS.E.BYPASS.LTC128B.128 [R165+0xb000], desc[UR22][R12.64+0x80] ;  /* 0x0b0000800ca57fae */ /* 0x0003e8000b981a16 */
[----:B------:R-:W-:Y:S04]  /*7700*/  LDGSTS.E.BYPASS.LTC128B.128 [R165+0xa800], desc[UR22][R4.64] ;  /* 0x0a80000004a57fae */ /* 0x000fe8000b981a16 */
[----:B------:R2:W-:Y:S04]  /*7710*/  LDGSTS.E.BYPASS.LTC128B.128 [R165+0xb800], desc[UR22][R4.64+0x80] ;  /* 0x0b80008004a57fae */ /* 0x0005e8000b981a16 */
[----:B------:R-:W-:Y:S04]  /*7720*/  LDSM.16.M88.4 R176, [R221+UR5+0x8000] ;  /* 0x00800005ddb0783b */ /* 0x000fe80008000200 */
[----:B------:R-:W1:Y:S04]  /*7730*/  LDSM.16.M88.4 R32, [R222+0x2000] ;  /* 0x00200000de20783b */ /* 0x000e680000000200 */
[----:B------:R-:W2:Y:S04]  /*7740*/  LDSM.16.M88.4 R188, [R221+UR5+0x8800] ;  /* 0x00880005ddbc783b */ /* 0x000ea80008000200 */
[----:B------:R-:W3:Y:S04]  /*7750*/  LDSM.16.M88.4 R28, [R222] ;  /* 0x00000000de1c783b */ /* 0x000ee80000000200 */
[----:B------:R-:W-:Y:S04]  /*7760*/  LDSM.16.M88.4 R24, [R216+0x8000] ;  /* 0x00800000d818783b */ /* 0x000fe80000000200 */
[----:B------:R-:W4:Y:S04]  /*7770*/  LDSM.16.M88.4 R184, [R220+0x2000] ;  /* 0x00200000dcb8783b */ /* 0x000f280000000200 */
[----:B------:R-:W4:Y:S04]  /*7780*/  LDSM.16.M88.4 R20, [R216+0x8800] ;  /* 0x00880000d814783b */ /* 0x000f280000000200 */
[----:B------:R-:W4:Y:S04]  /*7790*/  LDSM.16.M88.4 R16, [R220] ;  /* 0x00000000dc10783b */ /* 0x000f280000000200 */
[----:B------:R-:W-:Y:S04]  /*77a0*/  LDSM.16.M88.4 R192, [R219+0x2000] ;  /* 0x00200000dbc0783b */ /* 0x000fe80000000200 */
[----:B------:R-:W-:Y:S04]  /*77b0*/  LDSM.16.M88.4 R196, [R219] ;  /* 0x00000000dbc4783b */ /* 0x000fe80000000200 */
[----:B------:R-:W0:Y:S01]  /*77c0*/  LDGDEPBAR ;  /* 0x00000000000079af */ /* 0x000e220000000000 */
[C---:B-1----:R-:W-:Y:S08]  /*77d0*/  HMMA.16816.F32 R12, R32.reuse, R176, RZ ;  /* 0x000000b0200c723c */ /* 0x042ff000000018ff */
[C---:B--2---:R-:W-:Y:S08]  /*77e0*/  HMMA.16816.F32 R4, R32.reuse, R188, RZ ;  /* 0x000000bc2004723c */ /* 0x044ff000000018ff */
[C---:B------:R-:W-:Y:S08]  /*77f0*/  HMMA.16816.F32 R8, R32.reuse, R178, RZ ;  /* 0x000000b22008723c */ /* 0x040ff000000018ff */
[----:B------:R-:W-:Y:S08]  /*7800*/  HMMA.16816.F32 R32, R32, R190, RZ ;  /* 0x000000be2020723c */ /* 0x000ff000000018ff */
[C---:B---3--:R-:W-:Y:S08]  /*7810*/  HMMA.16816.F32 R180, R28.reuse, R176, RZ ;  /* 0x000000b01cb4723c */ /* 0x048ff000000018ff */
[C---:B------:R-:W-:Y:S08]  /*7820*/  HMMA.16816.F32 R172, R28.reuse, R188, RZ ;  /* 0x000000bc1cac723c */ /* 0x040ff000000018ff */
[----:B------:R-:W-:Y:S08]  /*7830*/  HMMA.16816.F32 R176, R28, R178, RZ ;  /* 0x000000b21cb0723c */ /* 0x000ff000000018ff */
[C---:B----4-:R-:W-:Y:S08]  /*7840*/  HMMA.16816.F32 R12, R184.reuse, R24, R12 ;  /* 0x00000018b80c723c */ /* 0x050ff0000000180c */
[C---:B------:R-:W-:Y:S08]  /*7850*/  HMMA.16816.F32 R4, R184.reuse, R20, R4 ;  /* 0x00000014b804723c */ /* 0x040ff00000001804 */
[C---:B------:R-:W-:Y:S08]  /*7860*/  HMMA.16816.F32 R8, R184.reuse, R26, R8 ;  /* 0x0000001ab808723c */ /* 0x040ff00000001808 */
[----:B------:R-:W-:Y:S01]  /*7870*/  HMMA.16816.F32 R32, R184, R22, R32 ;  /* 0x00000016b820723c */ /* 0x000fe20000001820 */
[----:B------:R-:W1:Y:S07]  /*7880*/  LDSM.16.M88.4 R184, [R215+0x8800] ;  /* 0x00880000d7b8783b */ /* 0x000e6e0000000200 */
[----:B------:R-:W-:Y:S01]  /*7890*/  HMMA.16816.F32 R28, R28, R190, RZ ;  /* 0x000000be1c1c723c */ /* 0x000fe200000018ff */
[----:B------:R-:W2:Y:S07]  /*78a0*/  LDSM.16.M88.4 R188, [R215+0x8000] ;  /* 0x00800000d7bc783b */ /* 0x000eae0000000200 */
[C---:B------:R-:W-:Y:S08]  /*78b0*/  HMMA.16816.F32 R172, R16.reuse, R20, R172 ;  /* 0x0000001410ac723c */ /* 0x040ff000000018ac */
[C---:B------:R-:W-:Y:S08]  /*78c0*/  HMMA.16816.F32 R180, R16.reuse, R24, R180 ;  /* 0x0000001810b4723c */ /* 0x040ff000000018b4 */
[C---:B------:R-:W-:Y:S01]  /*78d0*/  HMMA.16816.F32 R28, R16.reuse, R22, R28 ;  /* 0x00000016101c723c */ /* 0x040fe2000000181c */
[----:B------:R-:W-:Y:S07]  /*78e0*/  LDSM.16.M88.4 R20, [R214+0x8000] ;  /* 0x00800000d614783b */ /* 0x000fee0000000200 */
[----:B------:R-:W-:Y:S01]  /*78f0*/  HMMA.16816.F32 R176, R16, R26, R176 ;  /* 0x0000001a10b0723c */ /* 0x000fe200000018b0 */
[----:B------:R-:W3:Y:S04]  /*7900*/  LDSM.16.M88.4 R24, [R218+0x2000] ;  /* 0x00200000da18783b */ /* 0x000ee80000000200 */
[----:B------:R-:W4:Y:S03]  /*7910*/  LDSM.16.M88.4 R16, [R214+0x8800] ;  /* 0x00880000d610783b */ /* 0x000f260000000200 */
[C---:B-1----:R-:W-:Y:S08]  /*7920*/  HMMA.16816.F32 R4, R192.reuse, R184, R4 ;  /* 0x000000b8c004723c */ /* 0x042ff00000001804 */
[----:B------:R-:W-:Y:S08]  /*7930*/  HMMA.16816.F32 R32, R192, R186, R32 ;  /* 0x000000bac020723c */ /* 0x000ff00000001820 */
[C---:B------:R-:W-:Y:S08]  /*7940*/  HMMA.16816.F32 R172, R196.reuse, R184, R172 ;  /* 0x000000b8c4ac723c */ /* 0x040ff000000018ac */
[----:B------:R-:W-:Y:S01]  /*7950*/  HMMA.16816.F32 R28, R196, R186, R28 ;  /* 0x000000bac41c723c */ /* 0x000fe2000000181c */
[----:B------:R-:W1:Y:S07]  /*7960*/  LDSM.16.M88.4 R184, [R218] ;  /* 0x00000000dab8783b */ /* 0x000e6e0000000200 */
[C---:B--2---:R-:W-:Y:S08]  /*7970*/  HMMA.16816.F32 R12, R192.reuse, R188, R12 ;  /* 0x000000bcc00c723c */ /* 0x044ff0000000180c */
[----:B------:R-:W-:Y:S01]  /*7980*/  HMMA.16816.F32 R8, R192, R190, R8 ;  /* 0x000000bec008723c */ /* 0x000fe20000001808 */
[----:B------:R-:W-:Y:S07]  /*7990*/  LDSM.16.M88.4 R192, [R222+0x6000] ;  /* 0x00600000dec0783b */ /* 0x000fee0000000200 */
[C---:B------:R-:W-:Y:S08]  /*79a0*/  HMMA.16816.F32 R180, R196.reuse, R188, R180 ;  /* 0x000000bcc4b4723c */ /* 0x040ff000000018b4 */
[----:B------:R-:W-:Y:S01]  /*79b0*/  HMMA.16816.F32 R176, R196, R190, R176 ;  /* 0x000000bec4b0723c */ /* 0x000fe200000018b0 */
[----:B------:R-:W2:Y:S07]  /*79c0*/  LDSM.16.M88.4 R188, [R221+UR5+0x9000] ;  /* 0x00900005ddbc783b */ /* 0x000eae0008000200 */
[C---:B---3--:R-:W-:Y:S08]  /*79d0*/  HMMA.16816.F32 R12, R24.reuse, R20, R12 ;  /* 0x00000014180c723c */ /* 0x048ff0000000180c */
[C---:B------:R-:W-:Y:S08]  /*79e0*/  HMMA.16816.F32 R8, R24.reuse, R22, R8 ;  /* 0x000000161808723c */ /* 0x040ff00000001808 */
[C---:B----4-:R-:W-:Y:S08]  /*79f0*/  HMMA.16816.F32 R4, R24.reuse, R16, R4 ;  /* 0x000000101804723c */ /* 0x050ff00000001804 */
        /* <DEDUP_REMOVED lines=11> */
[C---:B---3--:R-:W-:Y:S08]  /*7ab0*/  HMMA.16816.F32 R4, R192.reuse, R24, R4 ;  /* 0x00000018c004723c */ /* 0x048ff00000001804 */
[----:B------:R-:W-:Y:S01]  /*7ac0*/  HMMA.16816.F32 R32, R192, R26, R32 ;  /* 0x0000001ac020723c */ /* 0x000fe20000001820 */
[----:B------:R-:W2:Y:S07]  /*7ad0*/  LDSM.16.M88.4 R192, [R220+0x6000] ;  /* 0x00600000dcc0783b */ /* 0x000eae0000000200 */
        /* <DEDUP_REMOVED lines=18> */
[----:B------:R-:W3:Y:S03]  /*7c00*/  LDSM.16.M88.4 R188, [R218+0x6000] ;  /* 0x00600000dabc783b */ /* 0x000ee60000000200 */
[C---:B--2---:R-:W-:Y:S08]  /*7c10*/  HMMA.16816.F32 R12, R192.reuse, R24, R12 ;  /* 0x00000018c00c723c */ /* 0x044ff0000000180c */
[C---:B------:R-:W-:Y:S08]  /*7c20*/  HMMA.16816.F32 R8, R192.reuse, R26, R8 ;  /* 0x0000001ac008723c */ /* 0x040ff00000001808 */
[C---:B------:R-:W-:Y:S08]  /*7c30*/  HMMA.16816.F32 R4, R192.reuse, R16, R4 ;  /* 0x00000010c004723c */ /* 0x040ff00000001804 */
[----:B------:R-:W-:Y:S01]  /*7c40*/  HMMA.16816.F32 R32, R192, R18, R32 ;  /* 0x00000012c020723c */ /* 0x000fe20000001820 */
[----:B------:R-:W2:Y:S07]  /*7c50*/  LDSM.16.M88.4 R192, [R218+0x4000] ;  /* 0x00400000dac0783b */ /* 0x000eae0000000200 */
[C---:B-1----:R-:W-:Y:S08]  /*7c60*/  HMMA.16816.F32 R180, R184.reuse, R24, R180 ;  /* 0x00000018b8b4723c */ /* 0x042ff000000018b4 */
[----:B------:R-:W-:Y:S01]  /*7c70*/  HMMA.16816.F32 R176, R184, R26, R176 ;  /* 0x0000001ab8b0723c */ /* 0x000fe200000018b0 */
[----:B------:R-:W1:Y:S01]  /*7c80*/  LDSM.16.M88.4 R24, [R214+0x9800] ;  /* 0x00980000d618783b */ /* 0x000e620000000200 */
[----:B------:R-:W-:-:S06]  /*7c90*/  DEPBAR.LE SB0, 0x0 ;  /* 0x000080000000791a */ /* 0x000fcc0000000000 */
[----:B------:R-:W-:Y:S01]  /*7ca0*/  HMMA.16816.F32 R172, R184, R16, R172 ;  /* 0x00000010b8ac723c */ /* 0x000fe200000018ac */
[C---:B------:R-:W-:Y:S02]  /*7cb0*/  VIADD R16, R241.reuse, 0xffffffc0 ;  /* 0xffffffc0f1107836 */ /* 0x040fe40000000000 */
[----:B------:R-:W-:-:S03]  /*7cc0*/  VIADD R17, R241, 0xffffffc1 ;  /* 0xffffffc1f1117836 */ /* 0x000fc60000000000 */
[C---:B------:R-:W-:Y:S02]  /*7cd0*/  ISETP.GE.AND P3, PT, R16.reuse, R210, PT ;  /* 0x000000d21000720c */ /* 0x040fe40003f66270 */
[----:B---3--:R-:W-:Y:S01]  /*7ce0*/  HMMA.16816.F32 R12, R188, R20, R12 ;  /* 0x00000014bc0c723c */ /* 0x008fe2000000180c */
[CC--:B------:R-:W-:Y:S02]  /*7cf0*/  ISETP.GE.AND P0, PT, R16.reuse, R209.reuse, PT ;  /* 0x000000d11000720c */ /* 0x0c0fe40003f06270 */
[C---:B------:R-:W-:Y:S02]  /*7d00*/  ISETP.GE.AND P5, PT, R16.reuse, R208, PT ;  /* 0x000000d01000720c */ /* 0x040fe40003fa6270 */
[----:B------:R-:W-:Y:S01]  /*7d10*/  ISETP.GE.AND P2, PT, R16, R164, PT ;  /* 0x000000a41000720c */ /* 0x000fe20003f46270 */
[----:B------:R-:W-:Y:S01]  /*7d20*/  VIADD R16, R241, 0xffffffc8 ;  /* 0xffffffc8f1107836 */ /* 0x000fe20000000000 */
[C---:B------:R-:W-:Y:S01]  /*7d30*/  ISETP.GE.AND P1, PT, R17.reuse, R210, PT ;  /* 0x000000d21100720c */ /* 0x040fe20003f26270 */
[----:B------:R-:W-:Y:S01]  /*7d40*/  HMMA.16816.F32 R28, R184, R18, R28 ;  /* 0x00000012b81c723c */ /* 0x000fe2000000181c */
[----:B------:R-:W-:Y:S01]  /*7d50*/  ISETP.GE.AND P4, PT, R17, R209, PT ;  /* 0x000000d11100720c */ /* 0x000fe20003f86270 */
[----:B------:R-:W-:-:S02]  /*7d60*/  VIADD R18, R241, 0xffffffd1 ;  /* 0xffffffd1f1127836 */ /* 0x000fc40000000000 */
[----:B------:R-:W-:-:S04]  /*7d70*/  VIADD R19, R241, 0xffffffd8 ;  /* 0xffffffd8f1137836 */ /* 0x000fc80000000000 */
[C---:B--2---:R-:W-:Y:S01]  /*7d80*/  HMMA.16816.F32 R180, R192.reuse, R20, R180 ;  /* 0x00000014c0b4723c */ /* 0x044fe200000018b4 */
[----:B------:R-:W-:Y:S02]  /*7d90*/  VIADD R20, R241, 0xffffffd9 ;  /* 0xffffffd9f1147836 */ /* 0x000fe40000000000 */
[----:B------:R-:W-:Y:S02]  /*7da0*/  FSEL R12, R12, -INF , !P5 ;  /* 0xff8000000c0c7808 */ /* 0x000fe40006800000 */
[----:B------:R-:W-:Y:S02]  /*7db0*/  FSEL R14, R14, -INF , !P2 ;  /* 0xff8000000e0e7808 */ /* 0x000fe40005000000 */
[C---:B------:R-:W-:Y:S01]  /*7dc0*/  ISETP.GE.AND P5, PT, R16.reuse, R210, PT ;  /* 0x000000d21000720c */ /* 0x040fe20003fa6270 */
[----:B------:R-:W-:Y:S01]  /*7dd0*/  HMMA.16816.F32 R176, R192, R22, R176 ;  /* 0x00000016c0b0723c */ /* 0x000fe200000018b0 */
[----:B------:R-:W-:-:S07]  /*7de0*/  ISETP.GE.AND P2, PT, R16, R209, PT ;  /* 0x000000d11000720c */ /* 0x000fce0003f46270 */
[----:B-1----:R-:W-:Y:S03]  /*7df0*/  HMMA.16816.F32 R172, R192, R24, R172 ;  /* 0x00000018c0ac723c */ /* 0x002fe600000018ac */
[----:B------:R-:W-:Y:S02]  /*7e00*/  FSEL R180, R180, -INF , !P3 ;  /* 0xff800000b4b47808 */ /* 0x000fe40005800000 */
[C---:B------:R-:W-:Y:S02]  /*7e10*/  ISETP.GE.AND P3, PT, R17.reuse, R208, PT ;  /* 0x000000d01100720c */ /* 0x040fe40003f66270 */
[----:B------:R-:W-:Y:S01]  /*7e20*/  FSEL R182, R182, -INF , !P0 ;  /* 0xff800000b6b67808 */ /* 0x000fe20004000000 */
[----:B------:R-:W-:Y:S01]  /*7e30*/  HMMA.16816.F32 R8, R188, R22, R8 ;  /* 0x00000016bc08723c */ /* 0x000fe20000001808 */
[----:B------:R-:W-:Y:S01]  /*7e40*/  ISETP.GE.AND P0, PT, R17, R164, PT ;  /* 0x000000a41100720c */ /* 0x000fe20003f06270 */
[----:B------:R-:W-:Y:S01]  /*7e50*/  VIADD R17, R241, 0xffffffc9 ;  /* 0xffffffc9f1117836 */ /* 0x000fe20000000000 */
[----:B------:R-:W-:-:S02]  /*7e60*/  FSEL R181, R181, -INF , !P1 ;  /* 0xff800000b5b57808 */ /* 0x000fc40004800000 */
[----:B------:R-:W-:Y:S02]  /*7e70*/  FSEL R13, R13, -INF , !P3 ;  /* 0xff8000000d0d7808 */ /* 0x000fe40005800000 */
[C---:B------:R-:W-:Y:S01]  /*7e80*/  ISETP.GE.AND P1, PT, R16.reuse, R208, PT ;  /* 0x000000d01000720c */ /* 0x040fe20003f26270 */
[----:B------:R-:W-:Y:S01]  /*7e90*/  HMMA.16816.F32 R28, R192, R26, R28 ;  /* 0x0000001ac01c723c */ /* 0x000fe2000000181c */
[----:B------:R-:W-:Y:S02]  /*7ea0*/  ISETP.GE.AND P3, PT, R16, R164, PT ;  /* 0x000000a41000720c */ /* 0x000fe40003f66270 */
[----:B------:R-:W-:Y:S02]  /*7eb0*/  FSEL R15, R15, -INF , !P0 ;  /* 0xff8000000f0f7808 */ /* 0x000fe40004000000 */
[----:B------:R-:W-:Y:S02]  /*7ec0*/  FSEL R183, R183, -INF , !P4 ;  /* 0xff800000b7b77808 */ /* 0x000fe40006000000 */
[----:B------:R-:W-:Y:S01]  /*7ed0*/  FSEL R16, R176, -INF , !P5 ;  /* 0xff800000b0107808 */ /* 0x000fe20006800000 */
[----:B------:R-:W-:Y:S01]  /*7ee0*/  HMMA.16816.F32 R4, R188, R24, R4 ;  /* 0x00000018bc04723c */ /* 0x000fe20000001804 */
[----:B------:R-:W-:Y:S01]  /*7ef0*/  FSEL R178, R178, -INF , !P2 ;  /* 0xff800000b2b27808 */ /* 0x000fe20005000000 */
[----:B------:R-:W-:Y:S01]  /*7f00*/  BAR.SYNC.DEFER_BLOCKING 0x0 ;  /* 0x0000000000007b1d */ /* 0x000fe20000010000 */
[----:B------:R-:W-:-:S02]  /*7f10*/  ISETP.GE.AND P4, PT, R17, R210, PT ;  /* 0x000000d21100720c */ /* 0x000fc40003f86270 */
[CC--:B------:R-:W-:Y:S02]  /*7f20*/  ISETP.GE.AND P0, PT, R17.reuse, R209.reuse, PT ;  /* 0x000000d11100720c */ /* 0x0c0fe40003f06270 */
[C---:B------:R-:W-:Y:S01]  /*7f30*/  ISETP.GE.AND P5, PT, R17.reuse, R208, PT ;  /* 0x000000d01100720c */ /* 0x040fe20003fa6270 */
[----:B------:R-:W-:Y:S01]  /*7f40*/  HMMA.16816.F32 R32, R188, R26, R32 ;  /* 0x0000001abc20723c */ /* 0x000fe20000001820 */
[----:B------:R-:W-:Y:S01]  /*7f50*/  ISETP.GE.AND P2, PT, R17, R164, PT ;  /* 0x000000a41100720c */ /* 0x000fe20003f46270 */
[----:B------:R-:W-:Y:S01]  /*7f60*/  VIADD R17, R241, 0xffffffd0 ;  /* 0xffffffd0f1117836 */ /* 0x000fe20000000000 */
[----:B------:R-:W-:Y:S02]  /*7f70*/  FSEL R179, R179, -INF , !P0 ;  /* 0xff800000b3b37808 */ /* 0x000fe40004000000 */
[----:B------:R-:W-:Y:S02]  /*7f80*/  FSEL R177, R177, -INF , !P4 ;  /* 0xff800000b1b17808 */ /* 0x000fe40006000000 */
[----:B------:R-:W-:-:S02]  /*7f90*/  ISETP.GE.AND P0, PT, R17, R209, PT ;  /* 0x000000d11100720c */ /* 0x000fc40003f06270 */
[-C--:B------:R-:W-:Y:S02]  /*7fa0*/  ISETP.GE.AND P4, PT, R17, R210.reuse, PT ;  /* 0x000000d21100720c */ /* 0x080fe40003f86270 */
[----:B------:R-:W-:Y:S02]  /*7fb0*/  FSEL R174, R174, -INF , !P0 ;  /* 0xff800000aeae7808 */ /* 0x000fe40004000000 */
[----:B------:R-:W-:Y:S02]  /*7fc0*/  ISETP.GE.AND P0, PT, R18, R209, PT ;  /* 0x000000d11200720c */ /* 0x000fe40003f06270 */
[----:B------:R-:W-:Y:S02]  /*7fd0*/  FSEL R172, R172, -INF , !P4 ;  /* 0xff800000acac7808 */ /* 0x000fe40006000000 */
[----:B------:R-:W-:Y:S02]  /*7fe0*/  ISETP.GE.AND P4, PT, R18, R210, PT ;  /* 0x000000d21200720c */ /* 0x000fe40003f86270 */
[----:B------:R-:W-:-:S02]  /*7ff0*/  FSEL R175, R175, -INF , !P0 ;  /* 0xff800000afaf7808 */ /* 0x000fc40004000000 */
[----:B------:R-:W-:Y:S02]  /*8000*/  ISETP.GE.AND P0, PT, R19, R210, PT ;  /* 0x000000d21300720c */ /* 0x000fe40003f06270 */
[----:B------:R-:W-:Y:S02]  /*8010*/  FMNMX3.FTZ R21, R2, R180, R181, !PT ;  /* 0x000000b402157276 */ /* 0x000fe400078100b5 */
[----:B------:R-:W-:Y:S02]  /*8020*/  FSEL R173, R173, -INF , !P4 ;  /* 0xff800000adad7808 */ /* 0x000fe40006000000 */
[----:B------:R-:W-:Y:S02]  /*8030*/  FSEL R8, R8, -INF , !P1 ;  /* 0xff80000008087808 */ /* 0x000fe40004800000 */
[C---:B------:R-:W-:Y:S02]  /*8040*/  ISETP.GE.AND P4, PT, R17.reuse, R208, PT ;  /* 0x000000d01100720c */ /* 0x040fe40003f86270 */
[----:B------:R-:W-:-:S02]  /*8050*/  ISETP.GE.AND P1, PT, R17, R164, PT ;  /* 0x000000a41100720c */ /* 0x000fc40003f26270 */
[----:B------:R-:W-:Y:S02]  /*8060*/  FSEL R195, R28, -INF , !P0 ;  /* 0xff8000001cc37808 */ /* 0x000fe40004000000 */
[----:B------:R-:W-:Y:S02]  /*8070*/  ISETP.GE.AND P0, PT, R20, R210, PT ;  /* 0x000000d21400720c */ /* 0x000fe40003f06270 */
[----:B------:R-:W-:Y:S02]  /*8080*/  FMNMX3.FTZ R17, R21, R16, R177, !PT ;  /* 0x0000001015117276 */ /* 0x000fe400078100b1 */
[----:B------:R-:W-:Y:S02]  /*8090*/  FSEL R241, R29, -INF , !P0 ;  /* 0xff8000001df17808 */ /* 0x000fe40004000000 */
[----:B------:R-:W-:-:S04]  /*80a0*/  FMNMX3.FTZ R17, R17, R172, R173, !PT ;  /* 0x000000ac11117276 */ /* 0x000fc800078100ad */
[----:B------:R-:W-:Y:S01]  /*80b0*/  FMNMX3.FTZ R168, R17, R195, R241, !PT ;  /* 0x000000c311a87276 */ /* 0x000fe200078100f1 */
[----:B------:R-:W-:Y:S06]  /*80c0*/  BRA.U !UP0, `(.L_x_1035) ;  /* 0x00000001084c7547 */ /* 0x000fec000b800000 */
[----:B------:R-:W-:-:S06]  /*80d0*/  UIADD3 UR19, UPT, UPT, UR16, -0x4, URZ ;  /* 0xfffffffc10137890 */ /* 0x000fcc000fffe0ff */
[----:B-----5:R-:W-:-:S04]  /*80e0*/  IMAD.WIDE.U32 R24, R170, UR19, RZ ;  /* 0x00000013aa187c25 */ /* 0x020fc8000f8e00ff */
        /* <DEDUP_REMOVED lines=17> */
.L_x_1035:
[----:B------:R-:W-:Y:S01]  /*8200*/  FSEL R197, R4, -INF , !P4 ;  /* 0xff80000004c57808 */ /* 0x000fe20006000000 */
[----:B------:R-:W-:Y:S01]  /*8210*/  UIADD3 UR19, UPT, UPT, UR26, 0x3c6ef372, URZ ;  /* 0x3c6ef3721a137890 */ /* 0x000fe2000fffe0ff */
[----:B------:R-:W-:Y:S01]  /*8220*/  FMNMX3.FTZ R4, R244, R182, R183, !PT ;  /* 0x000000b6f4047276 */ /* 0x000fe200078100b7 */
[----:B------:R-:W-:Y:S01]  /*8230*/  SHFL.BFLY PT, R17, R168, 0x2, 0x1f ;  /* 0x0c401f00a8117f89 */ /* 0x000fe200000e0000 */
[----:B------:R-:W-:Y:S02]  /*8240*/  FSEL R9, R9, -INF , !P5 ;  /* 0xff80000009097808 */ /* 0x000fe40006800000 */
[-C--:B------:R-:W-:Y:S01]  /*8250*/  ISETP.GE.AND P0, PT, R19, R209.reuse, PT ;  /* 0x000000d11300720c */ /* 0x080fe20003f06270 */
[----:B-----5:R-:W-:Y:S01]  /*8260*/  STL.64 [R1], R170 ;  /* 0x000000aa01007387 */ /* 0x020fe20000100a00 */
[----:B------:R-:W-:Y:S02]  /*8270*/  ISETP.GE.AND P5, PT, R20, R209, PT ;  /* 0x000000d11400720c */ /* 0x000fe40003fa6270 */
[----:B------:R-:W-:-:S02]  /*8280*/  FMNMX3.FTZ R4, R4, R178, R179, !PT ;  /* 0x000000b204047276 */ /* 0x000fc400078100b3 */
[----:B------:R-:W-:Y:S02]  /*8290*/  FSEL R199, R30, -INF , !P0 ;  /* 0xff8000001ec77808 */ /* 0x000fe40004000000 */
[----:B------:R-:W-:Y:S02]  /*82a0*/  FSEL R245, R31, -INF , !P5 ;  /* 0xff8000001ff57808 */ /* 0x000fe40006800000 */
[----:B------:R-:W-:Y:S02]  /*82b0*/  FMNMX3.FTZ R167, R4, R174, R175, !PT ;  /* 0x000000ae04a77276 */ /* 0x000fe400078100af */
[----:B------:R-:W-:Y:S02]  /*82c0*/  ISETP.GE.AND P4, PT, R18, R208, PT ;  /* 0x000000d01200720c */ /* 0x000fe40003f86270 */
[----:B------:R-:W-:Y:S02]  /*82d0*/  FMNMX3.FTZ R167, R167, R199, R245, !PT ;  /* 0x000000c7a7a77276 */ /* 0x000fe400078100f5 */
[----:B------:R-:W-:-:S02]  /*82e0*/  FSEL R246, R5, -INF , !P4 ;  /* 0xff80000005f67808 */ /* 0x000fc40006000000 */
[C---:B------:R-:W-:Y:S02]  /*82f0*/  ISETP.GE.AND P4, PT, R19.reuse, R208, PT ;  /* 0x000000d01300720c */ /* 0x040fe40003f86270 */
[----:B------:R-:W-:Y:S02]  /*8300*/  ISETP.GE.AND P5, PT, R19, R164, PT ;  /* 0x000000a41300720c */ /* 0x000fe40003fa6270 */
[----:B------:R-:W-:Y:S01]  /*8310*/  MOV R21, UR27 ;  /* 0x0000001b00157c02 */ /* 0x000fe20008000f00 */
[----:B------:R-:W2:Y:S01]  /*8320*/  SHFL.BFLY PT, R19, R167, 0x2, 0x1f ;  /* 0x0c401f00a7137f89 */ /* 0x000ea200000e0000 */
[----:B------:R-:W-:Y:S02]  /*8330*/  FMNMX3.FTZ R166, R243, R12, R13, !PT ;  /* 0x0000000cf3a67276 */ /* 0x000fe4000781000d */
[----:B------:R-:W-:Y:S01]  /*8340*/  LOP3.LUT R21, R21, UR6, R205, 0x96, !PT ;  /* 0x0000000615157c12 */ /* 0x000fe2000f8e96cd */
[----:B------:R-:W-:Y:S01]  /*8350*/  UIADD3 UR6, UPT, UPT, UR26, -0x61c88647, URZ ;  /* 0x9e3779b91a067890 */ /* 0x000fe2000fffe0ff */
[----:B------:R-:W-:-:S02]  /*8360*/  FSEL R247, R32, -INF , !P4 ;  /* 0xff80000020f77808 */ /* 0x000fc40006000000 */
[----:B------:R-:W-:Y:S01]  /*8370*/  ISETP.GE.AND P4, PT, R20, R208, PT ;  /* 0x000000d01400720c */ /* 0x000fe20003f86270 */
[----:B-1----:R-:W-:Y:S01]  /*8380*/  IMAD.WIDE.U32 R26, R21, -0x326172a9, RZ ;  /* 0xcd9e8d57151a7825 */ /* 0x002fe200078e00ff */
[----:B------:R-:W-:Y:S02]  /*8390*/  FMNMX3.FTZ R166, R166, R8, R9, !PT ;  /* 0x00000008a6a67276 */ /* 0x000fe40007810009 */
[----:B------:R-:W-:Y:S02]  /*83a0*/  FSEL R198, R33, -INF , !P4 ;  /* 0xff80000021c67808 */ /* 0x000fe40006000000 */
[----:B------:R-:W-:Y:S02]  /*83b0*/  LOP3.LUT R248, R206, UR6, R27, 0x96, !PT ;  /* 0x00000006cef87c12 */ /* 0x000fe4000f8e961b */
[----:B------:R-:W-:Y:S02]  /*83c0*/  LOP3.LUT R22, R26, UR19, R237, 0x96, !PT ;  /* 0x000000131a167c12 */ /* 0x000fe4000f8e96ed */
[----:B------:R-:W-:Y:S01]  /*83d0*/  FMNMX3.FTZ R166, R166, R197, R246, !PT ;  /* 0x000000c5a6a67276 */ /* 0x000fe200078100f6 */
[----:B------:R-:W-:Y:S01]  /*83e0*/  IMAD.WIDE.U32 R248, R248, -0x2daee0ad, RZ ;  /* 0xd2511f53f8f87825 */ /* 0x000fe200078e00ff */
[----:B------:R-:W-:-:S02]  /*83f0*/  ISETP.GE.AND P0, PT, R18, R164, PT ;  /* 0x000000a41200720c */ /* 0x000fc40003f06270 */
[----:B------:R-:W-:Y:S01]  /*8400*/  FMNMX3.FTZ R166, R166, R247, R198, !PT ;  /* 0x000000f7a6a67276 */ /* 0x000fe200078100c6 */
[----:B------:R-:W-:Y:S01]  /*8410*/  IMAD.WIDE.U32 R22, R22, -0x2daee0ad, RZ ;  /* 0xd2511f5316167825 */ /* 0x000fe200078e00ff */
[----:B------:R-:W-:Y:S02]  /*8420*/  LOP3.LUT R5, R238, UR15, R249, 0x96, !PT ;  /* 0x0000000fee057c12 */ /* 0x000fe4000f8e96f9 */
[----:B--2---:R-:W-:Y:S02]  /*8430*/  FMNMX.FTZ R167, R167, R19, !PT ;  /* 0x00000013a7a77209 */ /* 0x004fe40007810000 */
[----:B------:R-:W-:Y:S01]  /*8440*/  LOP3.LUT R248, R248, UR12, R23, 0x96, !PT ;  /* 0x0000000cf8f87c12 */ /* 0x000fe2000f8e9617 */
[----:B------:R-:W1:Y:S01]  /*8450*/  SHFL.BFLY PT, R19, R166, 0x2, 0x1f ;  /* 0x0c401f00a6137f89 */ /* 0x000e6200000e0000 */
[----:B------:R-:W-:Y:S01]  /*8460*/  IMAD.WIDE.U32 R28, R5, -0x326172a9, RZ ;  /* 0xcd9e8d57051c7825 */ /* 0x000fe200078e00ff */
[----:B------:R-:W-:Y:S02]  /*8470*/  ISETP.GE.AND P4, PT, R20, R164, PT ;  /* 0x000000a41400720c */ /* 0x000fe40003f86270 */
[----:B------:R-:W-:Y:S01]  /*8480*/  FSEL R196, R6, -INF , !P1 ;  /* 0xff80000006c47808 */ /* 0x000fe20004800000 */
[----:B------:R-:W-:Y:S01]  /*8490*/  IMAD.WIDE.U32 R248, R248, -0x326172a9, RZ ;  /* 0xcd9e8d57f8f87825 */ /* 0x000fe200078e00ff */
[----:B------:R-:W-:-:S02]  /*84a0*/  LOP3.LUT R20, R236, UR13, R29, 0x96, !PT ;  /* 0x0000000dec147c12 */ /* 0x000fc4000f8e961d */
[----:B------:R-:W-:Y:S02]  /*84b0*/  LOP3.LUT R4, R202, UR6, R27, 0x96, !PT ;  /* 0x00000006ca047c12 */ /* 0x000fe4000f8e961b */
[----:B------:R-:W-:Y:S01]  /*84c0*/  LOP3.LUT R18, R28, UR11, R249, 0x96, !PT ;  /* 0x0000000b1c127c12 */ /* 0x000fe2000f8e96f9 */
[----:B------:R-:W-:Y:S01]  /*84d0*/  IMAD.WIDE.U32 R20, R20, -0x2daee0ad, RZ ;  /* 0xd2511f5314147825 */ /* 0x000fe200078e00ff */
[----:B------:R-:W-:Y:S02]  /*84e0*/  LOP3.LUT R26, R26, UR19, R229, 0x96, !PT ;  /* 0x000000131a1a7c12 */ /* 0x000fe4000f8e96e5 */
[----:B------:R-:W-:Y:S01]  /*84f0*/  FSEL R10, R10, -INF , !P3 ;  /* 0xff8000000a0a7808 */ /* 0x000fe20005800000 */
[----:B------:R-:W-:Y:S01]  /*8500*/  IMAD.WIDE.U32 R170, R18, -0x2daee0ad, RZ ;  /* 0xd2511f5312aa7825 */ /* 0x000fe200078e00ff */
[----:B------:R-:W-:Y:S01]  /*8510*/  FSEL R11, R11, -INF , !P2 ;  /* 0xff8000000b0b7808 */ /* 0x000fe20005000000 */
[----:B------:R-:W2:Y:S01]  /*8520*/  SHFL.BFLY PT, R18, R167, 0x1, 0x1f ;  /* 0x0c201f00a7127f89 */ /* 0x000ea200000e0000 */
[----:B------:R-:W-:Y:S01]  /*8530*/  FMNMX3.FTZ R6, R242, R14, R15, !PT ;  /* 0x0000000ef2067276 */ /* 0x000fe2000781000f */
[----:B------:R-:W-:Y:S01]  /*8540*/  IMAD.WIDE.U32 R24, R4, -0x2daee0ad, RZ ;  /* 0xd2511f5304187825 */ /* 0x000fe200078e00ff */
[----:B------:R-:W-:-:S02]  /*8550*/  FSEL R32, R7, -INF , !P0 ;  /* 0xff80000007207808 */ /* 0x000fc40004000000 */
[----:B------:R-:W-:Y:S01]  /*8560*/  FMNMX3.FTZ R6, R6, R10, R11, !PT ;  /* 0x0000000a06067276 */ /* 0x000fe2000781000b */
[----:B------:R-:W-:Y:S01]  /*8570*/  IMAD.WIDE.U32 R26, R26, -0x2daee0ad, RZ ;  /* 0xd2511f531a1a7825 */ /* 0x000fe200078e00ff */
[----:B------:R-:W-:Y:S02]  /*8580*/  LOP3.LUT R22, R22, UR10, R21, 0x96, !PT ;  /* 0x0000000a16167c12 */ /* 0x000fe4000f8e9615 */
[----:B------:R-:W-:Y:S02]  /*8590*/  FSEL R34, R34, -INF , !P5 ;  /* 0xff80000022227808 */ /* 0x000fe40006800000 */
[----:B------:R-:W-:Y:S01]  /*85a0*/  FSEL R35, R35, -INF , !P4 ;  /* 0xff80000023237808 */ /* 0x000fe20006000000 */
[----:B------:R-:W-:Y:S01]  /*85b0*/  IMAD.WIDE.U32 R22, R22, -0x326172a9, RZ ;  /* 0xcd9e8d5716167825 */ /* 0x000fe200078e00ff */
[----:B------:R-:W-:Y:S02]  /*85c0*/  FMNMX3.FTZ R6, R6, R196, R32, !PT ;  /* 0x000000c406067276 */ /* 0x000fe40007810020 */
[----:B------:R-:W-:-:S02]  /*85d0*/  LOP3.LUT R4, R230, UR15, R25, 0x96, !PT ;  /* 0x0000000fe6047c12 */ /* 0x000fc4000f8e9619 */
[----:B------:R-:W-:Y:S02]  /*85e0*/  LOP3.LUT R24, R24, UR12, R27, 0x96, !PT ;  /* 0x0000000c18187c12 */ /* 0x000fe4000f8e961b */
[----:B-1----:R-:W-:Y:S01]  /*85f0*/  FMNMX.FTZ R166, R166, R19, !PT ;  /* 0x00000013a6a67209 */ /* 0x002fe20007810000 */
[----:B------:R-:W-:Y:S01]  /*8600*/  IMAD.WIDE.U32 R4, R4, -0x326172a9, RZ ;  /* 0xcd9e8d5704047825 */ /* 0x000fe200078e00ff */
[----:B------:R-:W-:Y:S02]  /*8610*/  FMNMX3.FTZ R19, R6, R34, R35, !PT ;  /* 0x0000002206137276 */ /* 0x000fe40007810023 */
[----:B------:R-:W-:Y:S01]  /*8620*/  FMNMX.FTZ R168, R168, R17, !PT ;  /* 0x00000011a8a87209 */ /* 0x000fe20007810000 */
[----:B------:R-:W-:Y:S01]  /*8630*/  IMAD.WIDE.U32 R24, R24, -0x326172a9, RZ ;  /* 0xcd9e8d5718187825 */ /* 0x000fe200078e00ff */
[----:B------:R-:W-:Y:S02]  /*8640*/  LOP3.LUT R20, R20, UR9, R171, 0x96, !PT ;  /* 0x0000000914147c12 */ /* 0x000fe4000f8e96ab */
[----:B------:R-:W-:Y:S01]  /*8650*/  LOP3.LUT R248, R248, UR18, R23, 0x96, !PT ;  /* 0x00000012f8f87c12 */ /* 0x000fe2000f8e9617 */
[----:B------:R-:W1:Y:S01]  /*8660*/  SHFL.BFLY PT, R17, R168, 0x1, 0x1f ;  /* 0x0c201f00a8117f89 */ /* 0x000e6200000e0000 */
[----:B------:R-:W-:Y:S01]  /*8670*/  LOP3.LUT R4, R4, UR11, R25, 0x96, !PT ;  /* 0x0000000b04047c12 */ /* 0x000fe2000f8e9619 */
[----:B------:R-:W-:Y:S01]  /*8680*/  IMAD.WIDE.U32 R20, R20, -0x326172a9, RZ ;  /* 0xcd9e8d5714147825 */ /* 0x000fe200078e00ff */
[----:B--2---:R-:W-:Y:S01]  /*8690*/  FMNMX.FTZ R167, R167, R18, !PT ;  /* 0x00000012a7a77209 */ /* 0x004fe20007810000 */
[----:B------:R-:W2:Y:S01]  /*86a0*/  SHFL.BFLY PT, R23, R19, 0x2, 0x1f ;  /* 0x0c401f0013177f89 */ /* 0x000ea200000e0000 */
[----:B------:R-:W-:Y:S01]  /*86b0*/  LOP3.LUT R5, R228, UR13, R5, 0x96, !PT ;  /* 0x0000000de4057c12 */ /* 0x000fe2000f8e9605 */
[----:B------:R-:W-:Y:S01]  /*86c0*/  IMAD.WIDE.U32 R188, R4, -0x2daee0ad, RZ ;  /* 0xd2511f5304bc7825 */ /* 0x000fe200078e00ff */
[----:B------:R-:W-:-:S03]  /*86d0*/  LOP3.LUT R4, R22, UR8, R21, 0x96, !PT ;  /* 0x0000000816047c12 */ /* 0x000fc6000f8e9615 */
[----:B------:R-:W-:Y:S01]  /*86e0*/  FMUL.FTZ R252, R167, UR7 ;  /* 0x00000007a7fc7c20 */ /* 0x000fe20008410000 */
[----:B------:R-:W-:Y:S01]  /*86f0*/  MOV R18, R20 ;  /* 0x0000001400127202 */ /* 0x000fe20000000f00 */
[----:B------:R-:W-:Y:S01]  /*8700*/  IMAD.WIDE.U32 R28, R5, -0x2daee0ad, RZ ;  /* 0xd2511f53051c7825 */ /* 0x000fe200078e00ff */
[C---:B------:R-:W-:Y:S02]  /*8710*/  PRMT R6, R20.reuse, 0x7771, RZ ;  /* 0x0000777114067816 */ /* 0x040fe400000000ff */
[C---:B------:R-:W-:Y:S02]  /*8720*/  PRMT R7, R20.reuse, 0x7773, RZ ;  /* 0x0000777314077816 */ /* 0x040fe400000000ff */
[----:B------:R-:W-:Y:S02]  /*8730*/  PRMT R22, R20, 0x7772, RZ ;  /* 0x0000777214167816 */ /* 0x000fe400000000ff */
[----:B------:R-:W3:Y:S01]  /*8740*/  SHFL.BFLY PT, R20, R166, 0x1, 0x1f ;  /* 0x0c201f00a6147f89 */ /* 0x000ee200000e0000 */
[----:B------:R-:W-:-:S02]  /*8750*/  LOP3.LUT R5, R28, UR9, R189, 0x96, !PT ;  /* 0x000000091c057c12 */ /* 0x000fc4000f8e96bd */
[----:B------:R-:W-:Y:S02]  /*8760*/  FSETP.NEU.FTZ.AND P2, PT, R167, -INF , PT ;  /* 0xff800000a700780b */ /* 0x000fe40003f5d000 */
[----:B------:R-:W-:Y:S02]  /*8770*/  PRMT R7, R22, 0x5410, R7 ;  /* 0x0000541016077816 */ /* 0x000fe40000000007 */
[----:B-1----:R-:W-:Y:S02]  /*8780*/  FMNMX.FTZ R168, R168, R17, !PT ;  /* 0x00000011a8a87209 */ /* 0x002fe40007810000 */
[----:B------:R-:W-:Y:S01]  /*8790*/  LOP3.LUT R17, R26, UR10, R29, 0x96, !PT ;  /* 0x0000000a1a117c12 */ /* 0x000fe2000f8e961d */
[----:B------:R-:W-:Y:S01]  /*87a0*/  IMAD.WIDE.U32 R26, R5, -0x326172a9, RZ ;  /* 0xcd9e8d57051a7825 */ /* 0x000fe200078e00ff */
[----:B--2---:R-:W-:-:S03]  /*87b0*/  FMNMX.FTZ R19, R19, R23, !PT ;  /* 0x0000001713137209 */ /* 0x004fc60007810000 */
[C---:B------:R-:W-:Y:S01]  /*87c0*/  FMUL.FTZ R250, R168.reuse, UR7 ;  /* 0x00000007a8fa7c20 */ /* 0x040fe20008410000 */
[----:B------:R-:W-:Y:S02]  /*87d0*/  FSETP.NEU.FTZ.AND P3, PT, R168, -INF , PT ;  /* 0xff800000a800780b */ /* 0x000fe40003f7d000 */
[----:B------:R-:W-:Y:S01]  /*87e0*/  FSEL R252, R252, RZ, P2 ;  /* 0x000000fffcfc7208 */ /* 0x000fe20001000000 */
[----:B------:R-:W1:Y:S01]  /*87f0*/  SHFL.BFLY PT, R165, R19, 0x1, 0x1f ;  /* 0x0c201f0013a57f89 */ /* 0x000e6200000e0000 */
[----:B------:R-:W-:Y:S02]  /*8800*/  FSEL R250, R250, RZ, P3 ;  /* 0x000000fffafa7208 */ /* 0x000fe40001800000 */
[----:B------:R-:W-:Y:S01]  /*8810*/  LOP3.LUT R22, R18, 0xff, RZ, 0xc0, !PT ;  /* 0x000000ff12167812 */ /* 0x000fe200078ec0ff */
[--C-:B------:R-:W-:Y:S01]  /*8820*/  FFMA.FTZ R184, R182, UR7, -R252.reuse ;  /* 0x00000007b6b87c23 */ /* 0x100fe200080108fc */
[----:B------:R-:W-:Y:S01]  /*8830*/  FFMA.FTZ R182, R178, UR7, -R252 ;  /* 0x00000007b2b67c23 */ /* 0x000fe200080108fc */
[----:B------:R-:W-:Y:S01]  /*8840*/  FFMA.FTZ R186, R16, UR7, -R250 ;  /* 0x0000000710ba7c23 */ /* 0x000fe200080108fa */
[----:B------:R-:W-:Y:S01]  /*8850*/  IMAD.WIDE.U32 R16, R17, -0x326172a9, RZ ;  /* 0xcd9e8d5711107825 */ /* 0x000fe200078e00ff */
[----:B---3--:R-:W-:-:S03]  /*8860*/  FMNMX.FTZ R166, R166, R20, !PT ;  /* 0x00000014a6a67209 */ /* 0x008fc60007810000 */
[--C-:B------:R-:W-:Y:S01]  /*8870*/  FFMA.FTZ R187, R181, UR7, -R250.reuse ;  /* 0x00000007b5bb7c23 */ /* 0x100fe200080108fa */
[----:B------:R-:W-:Y:S01]  /*8880*/  FFMA.FTZ R176, R180, UR7, -R250 ;  /* 0x00000007b4b07c23 */ /* 0x000fe200080108fa */
[--C-:B------:R-:W-:Y:S01]  /*8890*/  FFMA.FTZ R181, R179, UR7, -R252.reuse ;  /* 0x00000007b3b57c23 */ /* 0x100fe200080108fc */
[C---:B------:R-:W-:Y:S01]  /*88a0*/  FSETP.NEU.FTZ.AND P1, PT, R166.reuse, -INF , PT ;  /* 0xff800000a600780b */ /* 0x040fe20003f3d000 */
[----:B------:R-:W-:Y:S01]  /*88b0*/  FMUL.FTZ R249, R166, UR7 ;  /* 0x00000007a6f97c20 */ /* 0x000fe20008410000 */
[----:B------:R-:W-:Y:S01]  /*88c0*/  LOP3.LUT R16, R16, UR8, R27, 0x96, !PT ;  /* 0x0000000810107c12 */ /* 0x000fe2000f8e961b */
[----:B------:R-:W-:Y:S01]  /*88d0*/  MUFU.EX2 R182, R182 ;  /* 0x000000b600b67308 */ /* 0x000fe20000000800 */
[C---:B------:R-:W-:Y:S01]  /*88e0*/  PRMT R21, R26.reuse, 0x7773, RZ ;  /* 0x000077731a157816 */ /* 0x040fe200000000ff */
[----:B------:R-:W-:Y:S01]  /*88f0*/  FFMA.FTZ R183, R183, UR7, -R252 ;  /* 0x00000007b7b77c23 */ /* 0x000fe200080108fc */
[----:B------:R-:W-:Y:S01]  /*8900*/  FSEL R249, R249, RZ, P1 ;  /* 0x000000fff9f97208 */ /* 0x000fe20000800000 */
[----:B------:R-:W-:Y:S01]  /*8910*/  FFMA.FTZ R185, R177, UR7, -R250 ;  /* 0x00000007b1b97c23 */ /* 0x000fe200080108fa */
[----:B------:R-:W-:-:S02]  /*8920*/  PRMT R5, R26, 0x7772, RZ ;  /* 0x000077721a057816 */ /* 0x000fc400000000ff */
[----:B------:R-:W-:Y:S01]  /*8930*/  PRMT R6, R22, 0x5410, R6 ;  /* 0x0000541016067816 */ /* 0x000fe20000000006 */
[--C-:B------:R-:W-:Y:S01]  /*8940*/  FFMA.FTZ R180, R12, UR7, -R249.reuse ;  /* 0x000000070cb47c23 */ /* 0x100fe200080108f9 */
[--C-:B------:R-:W-:Y:S01]  /*8950*/  FFMA.FTZ R179, R13, UR7, -R249.reuse ;  /* 0x000000070db37c23 */ /* 0x100fe200080108f9 */
[----:B------:R-:W-:Y:S01]  /*8960*/  LOP3.LUT R12, R16, 0xffff, RZ, 0xc0, !PT ;  /* 0x0000ffff100c7812 */ /* 0x000fe200078ec0ff */
[----:B------:R-:W-:Y:S01]  /*8970*/  FFMA.FTZ R178, R8, UR7, -R249 ;  /* 0x0000000708b27c23 */ /* 0x000fe200080108f9 */
[C---:B------:R-:W-:Y:S01]  /*8980*/  PRMT R13, R16.reuse, 0x7632, R13 ;  /* 0x00007632100d7816 */ /* 0x040fe2000000000d */
[----:B------:R-:W2:Y:S01]  /*8990*/  MUFU.EX2 R181, R181 ;  /* 0x000000b500b57308 */ /* 0x000ea20000000800 */
[----:B-1----:R-:W-:Y:S01]  /*89a0*/  FMNMX.FTZ R165, R19, R165, !PT ;  /* 0x000000a513a57209 */ /* 0x002fe20007810000 */
[----:B------:R-:W-:Y:S01]  /*89b0*/  FFMA.FTZ R177, R9, UR7, -R249 ;  /* 0x0000000709b17c23 */ /* 0x000fe200080108f9 */
[----:B------:R-:W-:Y:S02]  /*89c0*/  LOP3.LUT R19, R16, 0xff, RZ, 0xc0, !PT ;  /* 0x000000ff10137812 */ /* 0x000fe400078ec0ff */
[----:B------:R-:W-:Y:S01]  /*89d0*/  SHF.R.U32.HI R16, RZ, 0x18, R16 ;  /* 0x00000018ff107819 */ /* 0x000fe20000011610 */
[----:B------:R-:W-:Y:S01]  /*89e0*/  FMUL.FTZ R33, R165, UR7 ;  /* 0x00000007a5217c20 */ /* 0x000fe20008410000 */
[----:B------:R-:W-:Y:S01]  /*89f0*/  SHF.R.U32.HI R12, RZ, 0x8, R12 ;  /* 0x00000008ff0c7819 */ /* 0x000fe2000001160c */
[----:B------:R-:W-:Y:S01]  /*8a00*/  MUFU.EX2 R176, R176 ;  /* 0x000000b000b07308 */ /* 0x000fe20000000800 */
[----:B------:R-:W-:-:S02]  /*8a10*/  LOP3.LUT R13, R13, 0xff, RZ, 0xc0, !PT ;  /* 0x000000ff0d0d7812 */ /* 0x000fc400078ec0ff */
[----:B------:R-:W-:Y:S02]  /*8a20*/  PRMT R8, R19, 0x5410, R12 ;  /* 0x0000541013087816 */ /* 0x000fe4000000000c */
[----:B------:R-:W-:Y:S02]  /*8a30*/  PRMT R16, R13, 0x5410, R16 ;  /* 0x000054100d107816 */ /* 0x000fe40000000010 */
[----:B------:R-:W-:Y:S01]  /*8a40*/  FSETP.NEU.FTZ.AND P0, PT, R165, -INF , PT ;  /* 0xff800000a500780b */ /* 0x000fe20003f1d000 */
[----:B------:R-:W-:Y:S01]  /*8a50*/  MUFU.EX2 R187, R187 ;  /* 0x000000bb00bb7308 */ /* 0x000fe20000000800 */
[----:B------:R-:W-:Y:S02]  /*8a60*/  FSEL R13, R168, RZ, P3 ;  /* 0x000000ffa80d7208 */ /* 0x000fe40001800000 */
[----:B------:R-:W-:Y:S02]  /*8a70*/  FSEL R12, R167, RZ, P2 ;  /* 0x000000ffa70c7208 */ /* 0x000fe40001000000 */
[----:B------:R-:W-:Y:S01]  /*8a80*/  FSEL R33, R33, RZ, P0 ;  /* 0x000000ff21217208 */ /* 0x000fe20000000000 */
[----:B------:R-:W-:Y:S01]  /*8a90*/  FADD.FTZ R13, R2, -R13 ;  /* 0x8000000d020d7221 */ /* 0x000fe20000010000 */
[----:B------:R-:W-:Y:S01]  /*8aa0*/  LOP3.LUT R20, R4, 0xffff, RZ, 0xc0, !PT ;  /* 0x0000ffff04147812 */ /* 0x000fe200078ec0ff */
[----:B------:R-:W-:Y:S01]  /*8ab0*/  FADD.FTZ R12, R244, -R12 ;  /* 0x8000000cf40c7221 */ /* 0x000fe20000010000 */
[----:B------:R-:W-:Y:S01]  /*8ac0*/  PRMT R22, R4, 0x7632, R22 ;  /* 0x0000763204167816 */ /* 0x000fe20000000016 */
[----:B------:R-:W-:Y:S01]  /*8ad0*/  FFMA.FTZ R14, R14, UR7, -R33 ;  /* 0x000000070e0e7c23 */ /* 0x000fe20008010821 */
[----:B------:R-:W-:Y:S01]  /*8ae0*/  PRMT R18, R5, 0x5410, R21 ;  /* 0x0000541005127816 */ /* 0x000fe20000000015 */
[----:B------:R-:W-:Y:S01]  /*8af0*/  FMUL.FTZ R13, R13, UR7 ;  /* 0x000000070d0d7c20 */ /* 0x000fe20008410000 */
[----:B------:R-:W-:Y:S01]  /*8b00*/  FMUL.FTZ R12, R12, UR7 ;  /* 0x000000070c0c7c20 */ /* 0x000fe20008410000 */
[----:B------:R-:W-:Y:S01]  /*8b10*/  LOP3.LUT R21, R4, 0xff, RZ, 0xc0, !PT ;  /* 0x000000ff04157812 */ /* 0x000fe200078ec0ff */
[----:B------:R-:W-:Y:S01]  /*8b20*/  MUFU.EX2 R2, R14 ;  /* 0x0000000e00027308 */ /* 0x000fe20000000800 */
[----:B------:R-:W-:Y:S01]  /*8b30*/  SHF.R.U32.HI R5, RZ, 0x18, R4 ;  /* 0x00000018ff057819 */ /* 0x000fe20000011604 */
[----:B------:R-:W-:Y:S01]  /*8b40*/  FFMA.FTZ R190, R10, UR7, -R33 ;  /* 0x000000070abe7c23 */ /* 0x000fe20008010821 */
[----:B------:R-:W-:-:S02]  /*8b50*/  SHF.R.U32.HI R4, RZ, 0x8, R20 ;  /* 0x00000008ff047819 */ /* 0x000fc40000011614 */
[----:B------:R-:W-:Y:S02]  /*8b60*/  LOP3.LUT R20, R22, 0xff, RZ, 0xc0, !PT ;  /* 0x000000ff16147812 */ /* 0x000fe400078ec0ff */
[----:B------:R-:W-:Y:S01]  /*8b70*/  MOV R22, R188 ;  /* 0x000000bc00167202 */ /* 0x000fe20000000f00 */
[--C-:B------:R-:W-:Y:S01]  /*8b80*/  FFMA.FTZ R188, R15, UR7, -R33.reuse ;  /* 0x000000070fbc7c23 */ /* 0x100fe20008010821 */
[----:B------:R-:W1:Y:S01]  /*8b90*/  MUFU.EX2 R194, R13 ;  /* 0x0000000d00c27308 */ /* 0x000e620000000800 */
[----:B------:R-:W-:Y:S02]  /*8ba0*/  LOP3.LUT R7, R7, 0xff00ff, RZ, 0xc0, !PT ;  /* 0x00ff00ff07077812 */ /* 0x000fe400078ec0ff */
[----:B------:R-:W-:Y:S02]  /*8bb0*/  FSEL R19, R166, RZ, P1 ;  /* 0x000000ffa6137208 */ /* 0x000fe40000800000 */
[----:B------:R-:W-:Y:S02]  /*8bc0*/  FSEL R9, R165, RZ, P0 ;  /* 0x000000ffa5097208 */ /* 0x000fe40000000000 */
[----:B------:R-:W-:Y:S01]  /*8bd0*/  MOV R23, R189 ;  /* 0x000000bd00177202 */ /* 0x000fe20000000f00 */
[----:B------:R3:W4:Y:S01]  /*8be0*/  MUFU.EX2 R193, R12 ;  /* 0x0000000c00c17308 */ /* 0x0007220000000800 */
[----:B------:R-:W-:Y:S01]  /*8bf0*/  PRMT R4, R21, 0x5410, R4 ;  /* 0x0000541015047816 */ /* 0x000fe20000000004 */
[----:B------:R-:W-:Y:S01]  /*8c00*/  FFMA.FTZ R189, R11, UR7, -R33 ;  /* 0x000000070bbd7c23 */ /* 0x000fe20008010821 */
[--C-:B------:R-:W-:Y:S01]  /*8c10*/  HSET2.LE.AND R7, R7, R3.reuse, PT ;  /* 0x0000000307077233 */ /* 0x100fe20003803000 */
[----:B------:R-:W-:Y:S01]  /*8c20*/  FADD.FTZ R19, R243, -R19 ;  /* 0x80000013f3137221 */ /* 0x000fe20000010000 */
[----:B--2---:R-:W-:Y:S01]  /*8c30*/  F2FP.F16.F32.PACK_AB R10, R181, R182 ;  /* 0x000000b6b50a723e */ /* 0x004fe200000000ff */
[----:B------:R-:W-:Y:S01]  /*8c40*/  FADD.FTZ R9, R242, -R9 ;  /* 0x80000009f2097221 */ /* 0x000fe20000010000 */
[----:B------:R-:W-:Y:S01]  /*8c50*/  LOP3.LUT R251, R24, UR18, R17, 0x96, !PT ;  /* 0x0000001218fb7c12 */ /* 0x000fe2000f8e9611 */
[----:B------:R-:W-:Y:S01]  /*8c60*/  MUFU.EX2 R184, R184 ;  /* 0x000000b800b87308 */ /* 0x000fe20000000800 */
[----:B------:R-:W-:Y:S01]  /*8c70*/  MOV R24, R26 ;  /* 0x0000001a00187202 */ /* 0x000fe20000000f00 */
[----:B------:R-:W-:Y:S01]  /*8c80*/  FMUL.FTZ R19, R19, UR7 ;  /* 0x0000000713137c20 */ /* 0x000fe20008410000 */
[----:B------:R-:W-:Y:S01]  /*8c90*/  PRMT R5, R20, 0x5410, R5 ;  /* 0x0000541014057816 */ /* 0x000fe20000000005 */
[----:B------:R-:W-:Y:S01]  /*8ca0*/  FMUL.FTZ R9, R9, UR7 ;  /* 0x0000000709097c20 */ /* 0x000fe20008410000 */
[----:B------:R-:W-:Y:S01]  /*8cb0*/  LOP3.LUT R7, R10, R7, RZ, 0xc0, !PT ;  /* 0x000000070a077212 */ /* 0x000fe200078ec0ff */
[----:B-1----:R-:W-:Y:S01]  /*8cc0*/  FMUL.FTZ R160, R160, R194 ;  /* 0x000000c2a0a07220 */ /* 0x002fe20000410000 */
[--C-:B------:R-:W-:Y:S01]  /*8cd0*/  HSET2.LE.AND R4, R4, R3.reuse, PT ;  /* 0x0000000304047233 */ /* 0x100fe20003803000 */
[----:B------:R-:W1:Y:S01]  /*8ce0*/  MUFU.EX2 R183, R183 ;  /* 0x000000b700b77308 */ /* 0x000e620000000800 */
[----:B---3--:R-:W2:Y:S01]  /*8cf0*/  LDSM.16.MT88.4 R12, [R217+0xa000] ;  /* 0x00a00000d90c783b */ /* 0x008ea20000004200 */
[----:B------:R-:W-:Y:S01]  /*8d00*/  F2FP.F16.F32.PACK_AB R10, R187, R176 ;  /* 0x000000b0bb0a723e */ /* 0x000fe200000000ff */
[----:B------:R-:W-:Y:S01]  /*8d10*/  FMUL.FTZ R161, R161, R194 ;  /* 0x000000c2a1a17220 */ /* 0x000fe20000410000 */
[----:B------:R-:W-:Y:S01]  /*8d20*/  PRMT R17, R26, 0x7771, RZ ;  /* 0x000077711a117816 */ /* 0x000fe200000000ff */
[-C--:B----4-:R-:W-:Y:S01]  /*8d30*/  FMUL.FTZ R162, R162, R193.reuse ;  /* 0x000000c1a2a27220 */ /* 0x090fe20000410000 */
[----:B------:R-:W-:Y:S01]  /*8d40*/  LOP3.LUT R24, R24, 0xff, RZ, 0xc0, !PT ;  /* 0x000000ff18187812 */ /* 0x000fe200078ec0ff */
[-C--:B------:R-:W-:Y:S01]  /*8d50*/  FMUL.FTZ R163, R163, R193.reuse ;  /* 0x000000c1a3a37220 */ /* 0x080fe20000410000 */
[----:B------:R-:W-:Y:S01]  /*8d60*/  MUFU.EX2 R186, R186 ;  /* 0x000000ba00ba7308 */ /* 0x000fe20000000800 */
[----:B------:R-:W-:Y:S01]  /*8d70*/  LOP3.LUT R4, R10, R4, RZ, 0xc0, !PT ;  /* 0x000000040a047212 */ /* 0x000fe200078ec0ff */
[-C--:B------:R-:W-:Y:S01]  /*8d80*/  FMUL.FTZ R148, R148, R194.reuse ;  /* 0x000000c294947220 */ /* 0x080fe20000410000 */
[--C-:B------:R-:W-:Y:S01]  /*8d90*/  HSET2.LE.AND R5, R5, R3.reuse, PT ;  /* 0x0000000305057233 */ /* 0x100fe20003803000 */
[----:B------:R-:W-:Y:S01]  /*8da0*/  FMUL.FTZ R149, R149, R194 ;  /* 0x000000c295957220 */ /* 0x000fe20000410000 */
[----:B------:R-:W-:Y:S01]  /*8db0*/  PRMT R17, R24, 0x5410, R17 ;  /* 0x0000541018117816 */ /* 0x000fe20000000011 */
[-C--:B------:R-:W-:Y:S01]  /*8dc0*/  FMUL.FTZ R150, R150, R193.reuse ;  /* 0x000000c196967220 */ /* 0x080fe20000410000 */
[--C-:B------:R-:W-:Y:S01]  /*8dd0*/  HSET2.LE.AND R6, R6, R3.reuse, PT ;  /* 0x0000000306067233 */ /* 0x100fe20003803000 */
[----:B------:R-:W3:Y:S01]  /*8de0*/  MUFU.EX2 R185, R185 ;  /* 0x000000b900b97308 */ /* 0x000ee20000000800 */
[----:B-1----:R-:W-:Y:S01]  /*8df0*/  F2FP.F16.F32.PACK_AB R10, R183, R184 ;  /* 0x000000b8b70a723e */ /* 0x002fe200000000ff */
[----:B------:R-:W-:Y:S01]  /*8e00*/  FMUL.FTZ R151, R151, R193 ;  /* 0x000000c197977220 */ /* 0x000fe20000410000 */
[--C-:B------:R-:W-:Y:S01]  /*8e10*/  HSET2.LE.AND R8, R8, R3.reuse, PT ;  /* 0x0000000308087233 */ /* 0x100fe20003803000 */
[-C--:B------:R-:W-:Y:S01]  /*8e20*/  FMUL.FTZ R52, R52, R194.reuse ;  /* 0x000000c234347220 */ /* 0x080fe20000410000 */
[----:B------:R-:W-:Y:S01]  /*8e30*/  LOP3.LUT R5, R10, R5, RZ, 0xc0, !PT ;  /* 0x000000050a057212 */ /* 0x000fe200078ec0ff */
[-C--:B------:R-:W-:Y:S01]  /*8e40*/  FMUL.FTZ R53, R53, R194.reuse ;  /* 0x000000c235357220 */ /* 0x080fe20000410000 */
[----:B------:R-:W-:Y:S01]  /*8e50*/  HSET2.LE.AND R10, R17, R3, PT ;  /* 0x00000003110a7233 */ /* 0x000fe20003803000 */
[----:B------:R-:W-:Y:S01]  /*8e60*/  MUFU.EX2 R180, R180 ;  /* 0x000000b400b47308 */ /* 0x000fe20000000800 */
[----:B------:R-:W-:Y:S01]  /*8e70*/  LOP3.LUT R18, R18, 0xff00ff, RZ, 0xc0, !PT ;  /* 0x00ff00ff12127812 */ /* 0x000fe200078ec0ff */
[-C--:B------:R-:W-:Y:S01]  /*8e80*/  FMUL.FTZ R54, R54, R193.reuse ;  /* 0x000000c136367220 */ /* 0x080fe20000410000 */
[----:B------:R-:W-:Y:S01]  /*8e90*/  IADD3 R242, PT, PT, R217, 0xa040, RZ ;  /* 0x0000a040d9f27810 */ /* 0x000fe20007ffe0ff */
[-C--:B------:R-:W-:Y:S01]  /*8ea0*/  FMUL.FTZ R55, R55, R193.reuse ;  /* 0x000000c137377220 */ /* 0x080fe20000410000 */
[----:B------:R-:W-:Y:S01]  /*8eb0*/  @P6 IADD3 R242, PT, PT, R227, -0x40, RZ ;  /* 0xffffffc0e3f26810 */ /* 0x000fe20007ffe0ff */
[-C--:B------:R-:W-:Y:S01]  /*8ec0*/  FMUL.FTZ R68, R68, R194.reuse ;  /* 0x000000c244447220 */ /* 0x080fe20000410000 */
[----:B------:R-:W-:Y:S01]  /*8ed0*/  FMUL.FTZ R69, R69, R194 ;  /* 0x000000c245457220 */ /* 0x000fe20000410000 */
[----:B------:R-:W-:Y:S01]  /*8ee0*/  MUFU.EX2 R179, R179 ;  /* 0x000000b300b37308 */ /* 0x000fe20000000800 */
[----:B---3--:R-:W-:Y:S01]  /*8ef0*/  F2FP.F16.F32.PACK_AB R11, R185, R186 ;  /* 0x000000bab90b723e */ /* 0x008fe200000000ff */
[-C--:B------:R-:W-:Y:S01]  /*8f00*/  FMUL.FTZ R70, R70, R193.reuse ;  /* 0x000000c146467220 */ /* 0x080fe20000410000 */
[-C--:B------:R-:W-:Y:S01]  /*8f10*/  FMUL.FTZ R71, R71, R193.reuse ;  /* 0x000000c147477220 */ /* 0x080fe20000410000 */
[----:B------:R-:W-:Y:S01]  /*8f20*/  FMUL.FTZ R36, R36, R194 ;  /* 0x000000c224247220 */ /* 0x000fe20000410000 */
[----:B------:R-:W-:Y:S01]  /*8f30*/  LOP3.LUT R6, R11, R6, RZ, 0xc0, !PT ;  /* 0x000000060b067212 */ /* 0x000fe200078ec0ff */
[-C--:B------:R-:W-:Y:S01]  /*8f40*/  FMUL.FTZ R37, R37, R194.reuse ;  /* 0x000000c225257220 */ /* 0x080fe20000410000 */
[-C--:B------:R-:W-:Y:S01]  /*8f50*/  FMUL.FTZ R38, R38, R193.reuse ;  /* 0x000000c126267220 */ /* 0x080fe20000410000 */
[----:B------:R-:W-:Y:S01]  /*8f60*/  MUFU.EX2 R178, R178 ;  /* 0x000000b200b27308 */ /* 0x000fe20000000800 */
[-C--:B------:R-:W-:Y:S01]  /*8f70*/  FMUL.FTZ R39, R39, R193.reuse ;  /* 0x000000c127277220 */ /* 0x080fe20000410000 */
[-C--:B------:R-:W-:Y:S01]  /*8f80*/  FMUL.FTZ R48, R48, R194.reuse ;  /* 0x000000c230307220 */ /* 0x080fe20000410000 */
[-C--:B------:R-:W-:Y:S01]  /*8f90*/  FMUL.FTZ R49, R49, R194.reuse ;  /* 0x000000c231317220 */ /* 0x080fe20000410000 */
[C---:B--2---:R-:W-:Y:S01]  /*8fa0*/  HMMA.16816.F32 R160, R4.reuse, R12, R160 ;  /* 0x0000000c04a0723c */ /* 0x044fe200000018a0 */
[-C--:B------:R-:W-:Y:S01]  /*8fb0*/  FMUL.FTZ R50, R50, R193.reuse ;  /* 0x000000c132327220 */ /* 0x080fe20000410000 */
[-C--:B------:R-:W-:Y:S01]  /*8fc0*/  FMUL.FTZ R51, R51, R193.reuse ;  /* 0x000000c133337220 */ /* 0x080fe20000410000 */
[-C--:B------:R-:W-:Y:S01]  /*8fd0*/  FMUL.FTZ R64, R64, R194.reuse ;  /* 0x000000c240407220 */ /* 0x080fe20000410000 */
[----:B------:R-:W1:Y:S01]  /*8fe0*/  MUFU.EX2 R177, R177 ;  /* 0x000000b100b17308 */ /* 0x000e620000000800 */
[----:B------:R-:W-:Y:S01]  /*8ff0*/  FMUL.FTZ R65, R65, R194 ;  /* 0x000000c241417220 */ /* 0x000fe20000410000 */
[-C--:B------:R-:W-:Y:S01]  /*9000*/  FMUL.FTZ R66, R66, R193.reuse ;  /* 0x000000c142427220 */ /* 0x080fe20000410000 */
[----:B------:R-:W-:Y:S01]  /*9010*/  FMUL.FTZ R67, R67, R193 ;  /* 0x000000c143437220 */ /* 0x000fe20000410000 */
[----:B------:R-:W-:Y:S01]  /*9020*/  HMMA.16816.F32 R148, R4, R14, R148 ;  /* 0x0000000e0494723c */ /* 0x000fe20000001894 */
[----:B------:R-:W-:Y:S03]  /*9030*/  LDSM.16.MT88.4 R24, [R217+0xb000] ;  /* 0x00b00000d918783b */ /* 0x000fe60000004200 */
[----:B------:R-:W-:Y:S08]  /*9040*/  MUFU.EX2 R188, R188 ;  /* 0x000000bc00bc7308 */ /* 0x000ff00000000800 */
[----:B------:R-:W-:Y:S01]  /*9050*/  MUFU.EX2 R190, R190 ;  /* 0x000000be00be7308 */ /* 0x000fe20000000800 */
[----:B-1----:R-:W-:-:S04]  /*9060*/  F2FP.F16.F32.PACK_AB R11, R177, R178 ;  /* 0x000000b2b10b723e */ /* 0x002fc800000000ff */
[----:B------:R-:W-:Y:S02]  /*9070*/  LOP3.LUT R10, R11, R10, RZ, 0xc0, !PT ;  /* 0x0000000a0b0a7212 */ /* 0x000fe400078ec0ff */
[----:B------:R-:W-:Y:S01]  /*9080*/  HSET2.LE.AND R11, R18, R3, PT ;  /* 0x00000003120b7233 */ /* 0x000fe20003803000 */
[----:B------:R-:W1:Y:S08]  /*9090*/  MUFU.EX2 R189, R189 ;  /* 0x000000bd00bd7308 */ /* 0x000e700000000800 */
[----:B------:R-:W2:Y:S08]  /*90a0*/  MUFU.EX2 R192, R19 ;  /* 0x0000001300c07308 */ /* 0x000eb00000000800 */
[----:B------:R3:W4:Y:S01]  /*90b0*/  MUFU.EX2 R191, R9 ;  /* 0x0000000900bf7308 */ /* 0x0007220000000800 */
[----:B-1----:R-:W-:-:S04]  /*90c0*/  F2FP.F16.F32.PACK_AB R17, R189, R190 ;  /* 0x000000bebd11723e */ /* 0x002fc800000000ff */
[----:B------:R-:W-:Y:S01]  /*90d0*/  LOP3.LUT R11, R17, R11, RZ, 0xc0, !PT ;  /* 0x0000000b110b7212 */ /* 0x000fe200078ec0ff */
        /* <DEDUP_REMOVED lines=8> */
[----:B---3--:R-:W-:Y:S01]  /*9160*/  F2FP.F16.F32.PACK_AB R9, R179, R180 ;  /* 0x000000b4b309723e */ /* 0x008fe200000000ff */
[-C--:B----4-:R-:W-:Y:S01]  /*9170*/  FMUL.FTZ R158, R158, R191.reuse ;  /* 0x000000bf9e9e7220 */ /* 0x090fe20000410000 */
[-C--:B------:R-:W-:Y:S01]  /*9180*/  FMUL.FTZ R159, R159, R191.reuse ;  /* 0x000000bf9f9f7220 */ /* 0x080fe20000410000 */
[-C--:B------:R-:W-:Y:S01]  /*9190*/  FMUL.FTZ R154, R154, R191.reuse ;  /* 0x000000bf9a9a7220 */ /* 0x080fe20000410000 */
[----:B------:R-:W-:Y:S01]  /*91a0*/  LOP3.LUT R8, R9, R8, RZ, 0xc0, !PT ;  /* 0x0000000809087212 */ /* 0x000fe200078ec0ff */
[-C--:B------:R-:W-:Y:S01]  /*91b0*/  FMUL.FTZ R155, R155, R191.reuse ;  /* 0x000000bf9b9b7220 */ /* 0x080fe20000410000 */
[----:B------:R-:W-:Y:S01]  /*91c0*/  HSET2.LE.AND R9, R16, R3, PT ;  /* 0x0000000310097233 */ /* 0x000fe20003803000 */
[-C--:B------:R-:W-:Y:S01]  /*91d0*/  FMUL.FTZ R58, R58, R191.reuse ;  /* 0x000000bf3a3a7220 */ /* 0x080fe20000410000 */
[----:B------:R-:W-:Y:S01]  /*91e0*/  F2FP.F16.F32.PACK_AB R16, R188, R2 ;  /* 0x00000002bc10723e */ /* 0x000fe200000000ff */
[-C--:B------:R-:W-:Y:S01]  /*91f0*/  FMUL.FTZ R59, R59, R191.reuse ;  /* 0x000000bf3b3b7220 */ /* 0x080fe20000410000 */
[-C--:B------:R-:W-:Y:S01]  /*9200*/  FMUL.FTZ R74, R74, R191.reuse ;  /* 0x000000bf4a4a7220 */ /* 0x080fe20000410000 */
[----:B------:R-:W-:Y:S01]  /*9210*/  FMUL.FTZ R75, R75, R191 ;  /* 0x000000bf4b4b7220 */ /* 0x000fe20000410000 */
[----:B------:R-:W-:Y:S01]  /*9220*/  LOP3.LUT R9, R16, R9, RZ, 0xc0, !PT ;  /* 0x0000000910097212 */ /* 0x000fe200078ec0ff */
[-C--:B------:R-:W-:Y:S01]  /*9230*/  FMUL.FTZ R40, R40, R192.reuse ;  /* 0x000000c028287220 */ /* 0x080fe20000410000 */
[----:B------:R-:W1:Y:S01]  /*9240*/  LDSM.16.MT88.4 R16, [R201+0xa000] ;  /* 0x00a00000c910783b */ /* 0x000e620000004200 */
        /* <DEDUP_REMOVED lines=13> */
[----:B------:R-:W2:Y:S01]  /*9320*/  LDSM.16.MT88.4 R12, [R242] ;  /* 0x00000000f20c783b */ /* 0x000ea20000004200 */
        /* <DEDUP_REMOVED lines=35> */
[----:B------:R-:W-:Y:S01]  /*9560*/  FMUL.FTZ R133, R133, R192 ;  /* 0x000000c085857220 */ /* 0x000fe20000410000 */
[-C--:B------:R-:W-:Y:S01]  /*9570*/  FMUL.FTZ R134, R134, R191.reuse ;  /* 0x000000bf86867220 */ /* 0x080fe20000410000 */
[----:B------:R-:W-:-:S04]  /*9580*/  FMUL.FTZ R135, R135, R191 ;  /* 0x000000bf87877220 */ /* 0x000fc80000410000 */
[-C--:B--2---:R-:W-:Y:S08]  /*9590*/  HMMA.16816.F32 R52, R4, R12.reuse, R52 ;  /* 0x0000000c0434723c */ /* 0x084ff00000001834 */
[----:B------:R-:W-:Y:S01]  /*95a0*/  HMMA.16816.F32 R56, R8, R12, R56 ;  /* 0x0000000c0838723c */ /* 0x000fe20000001838 */
[----:B------:R-:W-:-:S05]  /*95b0*/  IADD3 R12, PT, PT, R0, R242, RZ ;  /* 0x000000f2000c7210 */ /* 0x000fca0007ffe0ff */
[----:B------:R-:W1:Y:S02]  /*95c0*/  LDSM.16.MT88.4 R28, [R12] ;  /* 0x000000000c1c783b */ /* 0x000e640000004200 */
[-C--:B------:R-:W-:Y:S08]  /*95d0*/  HMMA.16816.F32 R44, R8, R18.reuse, R44 ;  /* 0x00000012082c723c */ /* 0x080ff0000000182c */
[----:B------:R-:W-:Y:S01]  /*95e0*/  HMMA.16816.F32 R48, R4, R18, R48 ;  /* 0x000000120430723c */ /* 0x000fe20000001830 */
[----:B------:R-:W2:Y:S07]  /*95f0*/  LDSM.16.MT88.4 R16, [R242+0x1000] ;  /* 0x00100000f210783b */ /* 0x000eae0000004200 */
[-C--:B------:R-:W-:Y:S08]  /*9600*/  HMMA.16816.F32 R60, R8, R14.reuse, R60 ;  /* 0x0000000e083c723c */ /* 0x080ff0000000183c */
[----:B------:R-:W-:Y:S01]  /*9610*/  HMMA.16816.F32 R64, R4, R14, R64 ;  /* 0x0000000e0440723c */ /* 0x000fe20000001840 */
[----:B------:R-:W3:Y:S07]  /*9620*/  LDSM.16.MT88.4 R12, [R12+0x1000] ;  /* 0x001000000c0c783b */ /* 0x000eee0000004200 */
[----:B------:R-:W-:Y:S08]  /*9630*/  HMMA.16816.F32 R88, R8, R24, R88 ;  /* 0x000000180858723c */ /* 0x000ff00000001858 */
[-C--:B-1----:R-:W-:Y:S08]  /*9640*/  HMMA.16816.F32 R68, R4, R28.reuse, R68 ;  /* 0x0000001c0444723c */ /* 0x082ff00000001844 */
[----:B------:R-:W-:Y:S01]  /*9650*/  HMMA.16816.F32 R72, R8, R28, R72 ;  /* 0x0000001c0848723c */ /* 0x000fe20000001848 */
[----:B------:R-:W-:-:S02]  /*9660*/  MOV R28, R22 ;  /* 0x00000016001c7202 */ /* 0x000fc40000000f00 */
[----:B------:R-:W-:Y:S02]  /*9670*/  MOV R29, R23 ;  /* 0x00000017001d7202 */ /* 0x000fe40000000f00 */
[----:B------:R-:W1:Y:S03]  /*9680*/  LDSM.16.MT88.4 R20, [R201+0xb000] ;  /* 0x00b00000c914783b */ /* 0x000e660000004200 */
[C---:B------:R-:W-:Y:S08]  /*9690*/  HMMA.16816.F32 R76, R8.reuse, R30, R76 ;  /* 0x0000001e084c723c */ /* 0x040ff0000000184c */
[C---:B------:R-:W-:Y:S08]  /*96a0*/  HMMA.16816.F32 R92, R8.reuse, R26, R92 ;  /* 0x0000001a085c723c */ /* 0x040ff0000000185c */
[C---:B--2---:R-:W-:Y:S08]  /*96b0*/  HMMA.16816.F32 R116, R8.reuse, R16, R116 ;  /* 0x000000100874723c */ /* 0x044ff00000001874 */
[C---:B------:R-:W-:Y:S08]  /*96c0*/  HMMA.16816.F32 R140, R8.reuse, R18, R140 ;  /* 0x00000012088c723c */ /* 0x040ff0000000188c */
[C---:B---3--:R-:W-:Y:S08]  /*96d0*/  HMMA.16816.F32 R136, R8.reuse, R12, R136 ;  /* 0x0000000c0888723c */ /* 0x048ff00000001888 */
[C---:B-1----:R-:W-:Y:S08]  /*96e0*/  HMMA.16816.F32 R104, R8.reuse, R20, R104 ;  /* 0x000000140868723c */ /* 0x042ff00000001868 */
[C---:B------:R-:W-:Y:S08]  /*96f0*/  HMMA.16816.F32 R108, R8.reuse, R22, R108 ;  /* 0x00000016086c723c */ /* 0x040ff0000000186c */
[----:B------:R-:W-:Y:S01]  /*9700*/  HMMA.16816.F32 R132, R8, R14, R132 ;  /* 0x0000000e0884723c */ /* 0x000fe20000001884 */
[----:B------:R-:W-:-:S02]  /*9710*/  MOV R10, R170 ;  /* 0x000000aa000a7202 */ /* 0x000fc40000000f00 */
[----:B------:R-:W-:Y:S02]  /*9720*/  MOV R11, R171 ;  /* 0x000000ab000b7202 */ /* 0x000fe40000000f00 */
[----:B------:R1:W5:Y:S01]  /*9730*/  LDL.LU.64 R170, [R1] ;  /* 0x0000000001aa7983 */ /* 0x0003620000300a00 */
        /* <DEDUP_REMOVED lines=18> */
[----:B------:R-:W-:Y:S01]  /*9860*/  HMMA.16816.F32 R112, R4, R22, R112 ;  /* 0x000000160470723c */ /* 0x000fe20000001870 */
[----:B------:R-:W-:Y:S01]  /*9870*/  MOV R9, R16 ;  /* 0x0000001000097202 */ /* 0x000fe20000000f00 */
[----:B------:R-:W-:Y:S01]  /*9880*/  IMAD.WIDE.U32 R22, R251, -0x2daee0ad, RZ ;  /* 0xd2511f53fb167825 */ /* 0x000fe200078e00ff */
[----:B------:R-:W-:-:S03]  /*9890*/  LOP3.LUT R8, R10, UR17, R17, 0x96, !PT ;  /* 0x000000110a087c12 */ /* 0x000fc6000f8e9611 */
[-C--:B------:R-:W-:Y:S01]  /*98a0*/  FMUL.FTZ R124, R124, R194.reuse ;  /* 0x000000c27c7c7220 */ /* 0x080fe20000410000 */
[----:B------:R-:W-:Y:S01]  /*98b0*/  LOP3.LUT R9, R9, 0xff, RZ, 0xc0, !PT ;  /* 0x000000ff09097812 */ /* 0x000fe200078ec0ff */
[----:B------:R-:W-:Y:S01]  /*98c0*/  FMUL.FTZ R125, R125, R194 ;  /* 0x000000c27d7d7220 */ /* 0x000fe20000410000 */
[C---:B------:R-:W-:Y:S01]  /*98d0*/  PRMT R10, R16.reuse, 0x7773, RZ ;  /* 0x00007773100a7816 */ /* 0x040fe200000000ff */
[C---:B------:R-:W-:Y:S01]  /*98e0*/  HMMA.16816.F32 R100, R4.reuse, R20, R100 ;  /* 0x000000140464723c */ /* 0x040fe20000001864 */
[----:B------:R-:W-:Y:S01]  /*98f0*/  PRMT R21, R16, 0x7771, RZ ;  /* 0x0000777110157816 */ /* 0x000fe200000000ff */
[-C--:B------:R-:W-:Y:S01]  /*9900*/  FMUL.FTZ R126, R126, R193.reuse ;  /* 0x000000c17e7e7220 */ /* 0x080fe20000410000 */
[----:B------:R-:W-:Y:S01]  /*9910*/  PRMT R20, R16, 0x7772, RZ ;  /* 0x0000777210147816 */ /* 0x000fe200000000ff */
[-C--:B------:R-:W-:Y:S01]  /*9920*/  FMUL.FTZ R127, R127, R193.reuse ;  /* 0x000000c17f7f7220 */ /* 0x080fe20000410000 */
[----:B------:R-:W-:Y:S01]  /*9930*/  PRMT R16, R22, 0x7772, RZ ;  /* 0x0000777216107816 */ /* 0x000fe200000000ff */
[----:B------:R-:W-:Y:S01]  /*9940*/  FFMA.FTZ R243, R172, UR7, -R250 ;  /* 0x00000007acf37c23 */ /* 0x000fe200080108fa */
[----:B------:R-:W-:Y:S01]  /*9950*/  PRMT R21, R9, 0x5410, R21 ;  /* 0x0000541009157816 */ /* 0x000fe20000000015 */
[C---:B------:R-:W-:Y:S01]  /*9960*/  HMMA.16816.F32 R120, R4.reuse, R18, R120 ;  /* 0x000000120478723c */ /* 0x040fe20000001878 */
[----:B------:R-:W-:Y:S01]  /*9970*/  PRMT R18, R22, 0x7773, RZ ;  /* 0x0000777316127816 */ /* 0x000fe200000000ff */
[--C-:B------:R-:W-:Y:S01]  /*9980*/  FFMA.FTZ R9, R246, UR7, -R249.reuse ;  /* 0x00000007f6097c23 */ /* 0x100fe200080108f9 */
[----:B------:R-:W-:Y:S01]  /*9990*/  MOV R11, R22 ;  /* 0x00000016000b7202 */ /* 0x000fe20000000f00 */
[----:B------:R-:W-:Y:S01]  /*99a0*/  FFMA.FTZ R246, R247, UR7, -R249 ;  /* 0x00000007f7f67c23 */ /* 0x000fe200080108f9 */
[----:B------:R-:W-:Y:S01]  /*99b0*/  PRMT R16, R16, 0x5410, R18 ;  /* 0x0000541010107816 */ /* 0x000fe20000000012 */
[----:B------:R2:W-:Y:S01]  /*99c0*/  MUFU.EX2 R247, R9 ;  /* 0x0000000900f77308 */ /* 0x0005e20000000800 */
[----:B------:R-:W-:Y:S01]  /*99d0*/  LOP3.LUT R18, R8, 0xffff, RZ, 0xc0, !PT ;  /* 0x0000ffff08127812 */ /* 0x000fe200078ec0ff */
[--C-:B------:R-:W-:Y:S01]  /*99e0*/  FFMA.FTZ R244, R173, UR7, -R250.reuse ;  /* 0x00000007adf47c23 */ /* 0x100fe200080108fa */
[--C-:B------:R-:W-:Y:S01]  /*99f0*/  FFMA.FTZ R195, R195, UR7, -R250.reuse ;  /* 0x00000007c3c37c23 */ /* 0x100fe200080108fa */
[----:B------:R-:W-:Y:S01]  /*9a00*/  FFMA.FTZ R241, R241, UR7, -R250 ;  /* 0x00000007f1f17c23 */ /* 0x000fe200080108fa */
[----:B------:R-:W-:Y:S01]  /*9a10*/  LOP3.LUT R11, R11, 0xff, RZ, 0xc0, !PT ;  /* 0x000000ff0b0b7812 */ /* 0x000fe200078ec0ff */
[--C-:B------:R-:W-:Y:S01]  /*9a20*/  FFMA.FTZ R250, R199, UR7, -R252.reuse ;  /* 0x00000007c7fa7c23 */ /* 0x100fe200080108fc */
[----:B------:R-:W-:Y:S01]  /*9a30*/  FFMA.FTZ R245, R245, UR7, -R252 ;  /* 0x00000007f5f57c23 */ /* 0x000fe200080108fc */
[----:B------:R-:W-:Y:S01]  /*9a40*/  PRMT R17, R22, 0x7771, RZ ;  /* 0x0000777116117816 */ /* 0x000fe200000000ff */
[C---:B------:R-:W-:Y:S01]  /*9a50*/  HMMA.16816.F32 R124, R4.reuse, R12, R124 ;  /* 0x0000000c047c723c */ /* 0x040fe2000000187c */
[----:B------:R-:W-:Y:S01]  /*9a60*/  SHF.R.U32.HI R18, RZ, 0x8, R18 ;  /* 0x00000008ff127819 */ /* 0x000fe20000011612 */
[----:B------:R-:W-:Y:S01]  /*9a70*/  FFMA.FTZ R248, R174, UR7, -R252 ;  /* 0x00000007aef87c23 */ /* 0x000fe200080108fc */
[----:B------:R-:W-:Y:S01]  /*9a80*/  LOP3.LUT R19, R28, UR17, R23, 0x96, !PT ;  /* 0x000000111c137c12 */ /* 0x000fe2000f8e9617 */
[----:B------:R-:W-:Y:S01]  /*9a90*/  MUFU.EX2 R250, R250 ;  /* 0x000000fa00fa7308 */ /* 0x000fe20000000800 */
[----:B------:R-:W-:Y:S01]  /*9aa0*/  PRMT R20, R20, 0x5410, R10 ;  /* 0x0000541014147816 */ /* 0x000fe2000000000a */
[----:B------:R-:W-:Y:S01]  /*9ab0*/  FFMA.FTZ R175, R175, UR7, -R252 ;  /* 0x00000007afaf7c23 */ /* 0x000fe200080108fc */
[----:B------:R-:W-:Y:S01]  /*9ac0*/  PRMT R17, R11, 0x5410, R17 ;  /* 0x000054100b117816 */ /* 0x000fe20000000011 */
[--C-:B------:R-:W-:Y:S01]  /*9ad0*/  FFMA.FTZ R197, R197, UR7, -R249.reuse ;  /* 0x00000007c5c57c23 */ /* 0x100fe200080108f9 */
[----:B--2---:R-:W-:Y:S01]  /*9ae0*/  LOP3.LUT R9, R8, 0xff, RZ, 0xc0, !PT ;  /* 0x000000ff08097812 */ /* 0x004fe200078ec0ff */
[----:B------:R-:W-:Y:S01]  /*9af0*/  FFMA.FTZ R198, R198, UR7, -R249 ;  /* 0x00000007c6c67c23 */ /* 0x000fe200080108f9 */
[----:B------:R-:W-:Y:S01]  /*9b00*/  PRMT R23, R8, 0x7632, R23 ;  /* 0x0000763208177816 */ /* 0x000fe20000000017 */
[----:B------:R-:W2:Y:S01]  /*9b10*/  MUFU.EX2 R245, R245 ;  /* 0x000000f500f57308 */ /* 0x000ea20000000800 */
[----:B------:R-:W-:Y:S01]  /*9b20*/  PRMT R18, R9, 0x5410, R18 ;  /* 0x0000541009127816 */ /* 0x000fe20000000012 */
[-C--:B------:R-:W-:Y:S01]  /*9b30*/  FMUL.FTZ R80, R80, R194.reuse ;  /* 0x000000c250507220 */ /* 0x080fe20000410000 */
[----:B------:R-:W-:Y:S01]  /*9b40*/  SHF.R.U32.HI R12, RZ, 0x18, R8 ;  /* 0x00000018ff0c7819 */ /* 0x000fe20000011608 */
[-C--:B------:R-:W-:Y:S01]  /*9b50*/  FMUL.FTZ R81, R81, R194.reuse ;  /* 0x000000c251517220 */ /* 0x080fe20000410000 */
[----:B------:R-:W3:Y:S01]  /*9b60*/  LDSM.16.MT88.4 R8, [R242+0x800] ;  /* 0x00080000f208783b */ /* 0x000ee20000004200 */
        /* <DEDUP_REMOVED lines=16> */
[--C-:B------:R-:W-:Y:S01]  /*9c70*/  FFMA.FTZ R196, R196, UR7, -R33.reuse ;  /* 0x00000007c4c47c23 */ /* 0x100fe20008010821 */
[--C-:B------:R-:W-:Y:S01]  /*9c80*/  FFMA.FTZ R249, R34, UR7, -R33.reuse ;  /* 0x0000000722f97c23 */ /* 0x100fe20008010821 */
[--C-:B------:R-:W-:Y:S01]  /*9c90*/  FFMA.FTZ R251, R32, UR7, -R33.reuse ;  /* 0x0000000720fb7c23 */ /* 0x100fe20008010821 */
[----:B------:R-:W-:Y:S01]  /*9ca0*/  MUFU.EX2 R243, R243 ;  /* 0x000000f300f37308 */ /* 0x000fe20000000800 */
[----:B------:R-:W-:Y:S01]  /*9cb0*/  FFMA.FTZ R33, R35, UR7, -R33 ;  /* 0x0000000723217c23 */ /* 0x000fe20008010821 */
[----:B------:R-:W-:Y:S01]  /*9cc0*/  LOP3.LUT R20, R20, 0xff00ff, RZ, 0xc0, !PT ;  /* 0x00ff00ff14147812 */ /* 0x000fe200078ec0ff */
[C---:B------:R-:W-:Y:S01]  /*9cd0*/  HMMA.16816.F32 R80, R4.reuse, R30, R80 ;  /* 0x0000001e0450723c */ /* 0x040fe20000001850 */
[----:B------:R-:W-:Y:S01]  /*9ce0*/  LOP3.LUT R23, R23, 0xff, RZ, 0xc0, !PT ;  /* 0x000000ff17177812 */ /* 0x000fe200078ec0ff */
[----:B------:R-:W-:Y:S01]  /*9cf0*/  FFMA.FTZ R176, R235, R194, R176 ;  /* 0x000000c2ebb07223 */ /* 0x000fe200000100b0 */
[----:B------:R-:W-:Y:S01]  /*9d00*/  LOP3.LUT R13, R19, 0xffff, RZ, 0xc0, !PT ;  /* 0x0000ffff130d7812 */ /* 0x000fe200078ec0ff */
[----:B------:R-:W-:Y:S01]  /*9d10*/  FFMA.FTZ R184, R234, R193, R184 ;  /* 0x000000c1eab87223 */ /* 0x000fe200000100b8 */
[----:B------:R-:W1:Y:S01]  /*9d20*/  MUFU.EX2 R244, R244 ;  /* 0x000000f400f47308 */ /* 0x000e620000000800 */
[----:B------:R-:W-:Y:S01]  /*9d30*/  PRMT R12, R23, 0x5410, R12 ;  /* 0x00005410170c7816 */ /* 0x000fe2000000000c */
[----:B------:R-:W-:Y:S01]  /*9d40*/  FFMA.FTZ R180, R233, R192, R180 ;  /* 0x000000c0e9b47223 */ /* 0x000fe200000100b4 */
[C---:B------:R-:W-:Y:S01]  /*9d50*/  HMMA.16816.F32 R84, R4.reuse, R24, R84 ;  /* 0x000000180454723c */ /* 0x040fe20000001854 */
[----:B------:R-:W-:Y:S01]  /*9d60*/  SHF.R.U32.HI R29, RZ, 0x18, R19 ;  /* 0x00000018ff1d7819 */ /* 0x000fe20000011613 */
[----:B------:R-:W-:Y:S01]  /*9d70*/  FFMA.FTZ R2, R232, R191, R2 ;  /* 0x000000bfe8027223 */ /* 0x000fe20000010002 */
[----:B------:R-:W-:Y:S01]  /*9d80*/  LOP3.LUT R22, R19, 0xff, RZ, 0xc0, !PT ;  /* 0x000000ff13167812 */ /* 0x000fe200078ec0ff */
[----:B------:R-:W-:Y:S01]  /*9d90*/  FADD.FTZ R176, R187, R176 ;  /* 0x000000b0bbb07221 */ /* 0x000fe20000010000 */
[----:B------:R-:W-:Y:S01]  /*9da0*/  MUFU.EX2 R248, R248 ;  /* 0x000000f800f87308 */ /* 0x000fe20000000800 */
[----:B------:R-:W-:Y:S01]  /*9db0*/  SHF.R.U32.HI R13, RZ, 0x8, R13 ;  /* 0x00000008ff0d7819 */ /* 0x000fe2000001160d */
[----:B------:R-:W-:Y:S01]  /*9dc0*/  FADD.FTZ R184, R183, R184 ;  /* 0x000000b8b7b87221 */ /* 0x000fe20000010000 */
[C---:B------:R-:W-:Y:S01]  /*9dd0*/  HMMA.16816.F32 R96, R4.reuse, R26, R96 ;  /* 0x0000001a0460723c */ /* 0x040fe20000001860 */
[----:B------:R-:W-:Y:S01]  /*9de0*/  LOP3.LUT R16, R16, 0xff00ff, RZ, 0xc0, !PT ;  /* 0x00ff00ff10107812 */ /* 0x000fe200078ec0ff */
[----:B------:R-:W-:Y:S01]  /*9df0*/  LDSM.16.MT88.4 R24, [R201+0xa800] ;  /* 0x00a80000c918783b */ /* 0x000fe20000004200 */
[----:B------:R-:W-:Y:S01]  /*9e00*/  PRMT R13, R22, 0x5410, R13 ;  /* 0x00005410160d7816 */ /* 0x000fe2000000000d */
[----:B------:R-:W-:Y:S01]  /*9e10*/  FADD.FTZ R180, R179, R180 ;  /* 0x000000b4b3b47221 */ /* 0x000fe20000010000 */
[----:B------:R3:W1:Y:S01]  /*9e20*/  MUFU.EX2 R199, R175 ;  /* 0x000000af00c77308 */ /* 0x0006620000000800 */
[--C-:B------:R-:W-:Y:S01]  /*9e30*/  HSET2.LE.AND R17, R17, R3.reuse, PT ;  /* 0x0000000311117233 */ /* 0x100fe20003803000 */
[----:B------:R-:W-:Y:S01]  /*9e40*/  FADD.FTZ R2, R188, R2 ;  /* 0x00000002bc027221 */ /* 0x000fe20000010000 */
[----:B------:R-:W-:Y:S01]  /*9e50*/  HMMA.16816.F32 R128, R4, R14, R128 ;  /* 0x0000000e0480723c */ /* 0x000fe20000001880 */
[----:B------:R-:W-:Y:S01]  /*9e60*/  PRMT R4, R19, 0x7632, R4 ;  /* 0x0000763213047816 */ /* 0x000fe20000000004 */
[----:B------:R-:W-:Y:S01]  /*9e70*/  FADD.FTZ R176, R186, R176 ;  /* 0x000000b0bab07221 */ /* 0x000fe20000010000 */
[--C-:B------:R-:W-:Y:S01]  /*9e80*/  HSET2.LE.AND R7, R20, R3.reuse, PT ;  /* 0x0000000314077233 */ /* 0x100fe20003803000 */
[----:B------:R-:W-:Y:S01]  /*9e90*/  FADD.FTZ R184, R182, R184 ;  /* 0x000000b8b6b87221 */ /* 0x000fe20000010000 */
[----:B------:R-:W1:Y:S01]  /*9ea0*/  MUFU.EX2 R197, R197 ;  /* 0x000000c500c57308 */ /* 0x000e620000000800 */
[----:B------:R-:W-:Y:S01]  /*9eb0*/  LOP3.LUT R4, R4, 0xff, RZ, 0xc0, !PT ;  /* 0x000000ff04047812 */ /* 0x000fe200078ec0ff */
[----:B------:R-:W-:Y:S01]  /*9ec0*/  FADD.FTZ R180, R178, R180 ;  /* 0x000000b4b2b47221 */ /* 0x000fe20000010000 */
[--C-:B------:R-:W-:Y:S01]  /*9ed0*/  HSET2.LE.AND R6, R21, R3.reuse, PT ;  /* 0x0000000315067233 */ /* 0x100fe20003803000 */
[----:B------:R-:W-:Y:S01]  /*9ee0*/  FADD.FTZ R2, R190, R2 ;  /* 0x00000002be027221 */ /* 0x000fe20000010000 */
[----:B--2---:R-:W-:Y:S01]  /*9ef0*/  F2FP.F16.F32.PACK_AB R5, R245, R250 ;  /* 0x000000faf505723e */ /* 0x004fe200000000ff */
[----:B------:R-:W-:Y:S01]  /*9f00*/  LDSM.16.MT88.4 R20, [R212+0x800] ;  /* 0x00080000d414783b */ /* 0x000fe20000004200 */
[----:B----4-:R-:W-:Y:S01]  /*9f10*/  F2FP.F16.F32.PACK_AB R14, R241, R195 ;  /* 0x000000c3f10e723e */ /* 0x010fe200000000ff */
[----:B------:R-:W-:Y:S01]  /*9f20*/  MUFU.EX2 R246, R246 ;  /* 0x000000f600f67308 */ /* 0x000fe20000000800 */
[----:B------:R-:W-:Y:S01]  /*9f30*/  PRMT R29, R4, 0x5410, R29 ;  /* 0x00005410041d7816 */ /* 0x000fe2000000001d */
[----:B---3--:R2:W3:Y:S01]  /*9f40*/  LDSM.16.MT88.4 R172, [R242+0x1800] ;  /* 0x00180000f2ac783b */ /* 0x0084e20000004200 */
[----:B------:R-:W-:Y:S01]  /*9f50*/  LOP3.LUT R7, R5, R7, RZ, 0xc0, !PT ;  /* 0x0000000705077212 */ /* 0x000fe200078ec0ff */
[----:B------:R-:W-:Y:S01]  /*9f60*/  FADD.FTZ R176, R185, R176 ;  /* 0x000000b0b9b07221 */ /* 0x000fe20000010000 */
[----:B------:R-:W-:Y:S01]  /*9f70*/  LOP3.LUT R6, R14, R6, RZ, 0xc0, !PT ;  /* 0x000000060e067212 */ /* 0x000fe200078ec0ff */
[----:B------:R-:W-:Y:S01]  /*9f80*/  FADD.FTZ R184, R181, R184 ;  /* 0x000000b8b5b87221 */ /* 0x000fe20000010000 */
[--C-:B------:R-:W-:Y:S01]  /*9f90*/  HSET2.LE.AND R4, R18, R3.reuse, PT ;  /* 0x0000000312047233 */ /* 0x100fe20003803000 */
[----:B------:R-:W4:Y:S01]  /*9fa0*/  MUFU.EX2 R198, R198 ;  /* 0x000000c600c67308 */ /* 0x000f220000000800 */
[--C-:B------:R-:W-:Y:S01]  /*9fb0*/  HSET2.LE.AND R5, R12, R3.reuse, PT ;  /* 0x000000030c057233 */ /* 0x100fe20003803000 */
[----:B------:R-:W-:Y:S01]  /*9fc0*/  FADD.FTZ R180, R177, R180 ;  /* 0x000000b4b1b47221 */ /* 0x000fe20000010000 */
[----:B-1----:R-:W-:Y:S01]  /*9fd0*/  F2FP.F16.F32.PACK_AB R14, R244, R243 ;  /* 0x000000f3f40e723e */ /* 0x002fe200000000ff */
[----:B------:R-:W-:Y:S01]  /*9fe0*/  FADD.FTZ R2, R189, R2 ;  /* 0x00000002bd027221 */ /* 0x000fe20000010000 */
[----:B------:R-:W-:Y:S01]  /*9ff0*/  F2FP.F16.F32.PACK_AB R12, R199, R248 ;  /* 0x000000f8c70c723e */ /* 0x000fe200000000ff */
[----:B------:R-:W-:Y:S01]  /*a000*/  FADD.FTZ R176, R243, R176 ;  /* 0x000000b0f3b07221 */ /* 0x000fe20000010000 */
[----:B------:R-:W-:Y:S01]  /*a010*/  LOP3.LUT R4, R14, R4, RZ, 0xc0, !PT ;  /* 0x000000040e047212 */ /* 0x000fe200078ec0ff */
[----:B------:R-:W1:Y:S01]  /*a020*/  MUFU.EX2 R196, R196 ;  /* 0x000000c400c47308 */ /* 0x000e620000000800 */
[----:B------:R-:W-:Y:S01]  /*a030*/  LOP3.LUT R5, R12, R5, RZ, 0xc0, !PT ;  /* 0x000000050c057212 */ /* 0x000fe200078ec0ff */
[----:B------:R-:W-:Y:S01]  /*a040*/  FADD.FTZ R184, R248, R184 ;  /* 0x000000b8f8b87221 */ /* 0x000fe20000010000 */
[--C-:B------:R-:W-:Y:S01]  /*a050*/  HSET2.LE.AND R31, R16, R3.reuse, PT ;  /* 0x00000003101f7233 */ /* 0x100fe20003803000 */
[----:B------:R-:W-:Y:S01]  /*a060*/  FADD.FTZ R180, R197, R180 ;  /* 0x000000b4c5b47221 */ /* 0x000fe20000010000 */
[--C-:B------:R-:W-:Y:S01]  /*a070*/  HSET2.LE.AND R13, R13, R3.reuse, PT ;  /* 0x000000030d0d7233 */ /* 0x100fe20003803000 */
[----:B------:R-:W-:Y:S01]  /*a080*/  UISETP.NE.AND UP0, UPT, UR4, 0x2, UPT ;  /* 0x000000020400788c */ /* 0x000fe2000bf05270 */
[----:B------:R-:W-:Y:S01]  /*a090*/  HSET2.LE.AND R29, R29, R3, PT ;  /* 0x000000031d1d7233 */ /* 0x000fe20003803000 */
[----:B------:R-:W-:Y:S01]  /*a0a0*/  MUFU.EX2 R249, R249 ;  /* 0x000000f900f97308 */ /* 0x000fe20000000800 */
[----:B----4-:R-:W-:Y:S01]  /*a0b0*/  F2FP.F16.F32.PACK_AB R30, R198, R246 ;  /* 0x000000f6c61e723e */ /* 0x010fe200000000ff */
[C---:B------:R-:W-:Y:S01]  /*a0c0*/  HMMA.16816.F32 R52, R4.reuse, R8, R52 ;  /* 0x000000080434723c */ /* 0x040fe20000001834 */
[----:B------:R-:W-:Y:S01]  /*a0d0*/  F2FP.F16.F32.PACK_AB R28, R247, R197 ;  /* 0x000000c5f71c723e */ /* 0x000fe200000000ff */
[----:B------:R-:W-:Y:S01]  /*a0e0*/  FADD.FTZ R176, R244, R176 ;  /* 0x000000b0f4b07221 */ /* 0x000fe20000010000 */
[----:B------:R-:W-:Y:S01]  /*a0f0*/  LOP3.LUT R30, R30, R17, RZ, 0xc0, !PT ;  /* 0x000000111e1e7212 */ /* 0x000fe200078ec0ff */
[----:B------:R-:W-:Y:S01]  /*a100*/  FADD.FTZ R184, R199, R184 ;  /* 0x000000b8c7b87221 */ /* 0x000fe20000010000 */
[----:B------:R-:W-:Y:S01]  /*a110*/  LOP3.LUT R28, R28, R13, RZ, 0xc0, !PT ;  /* 0x0000000d1c1c7212 */ /* 0x000fe200078ec0ff */
[----:B--2---:R-:W2:Y:S01]  /*a120*/  MUFU.EX2 R242, R33 ;  /* 0x0000002100f27308 */ /* 0x004ea20000000800 */
[----:B------:R-:W-:Y:S01]  /*a130*/  LDSM.16.MT88.4 R16, [R217+0xb800] ;  /* 0x00b80000d910783b */ /* 0x000fe20000004200 */
[----:B------:R-:W-:Y:S01]  /*a140*/  HMMA.16816.F32 R64, R4, R10, R64 ;  /* 0x0000000a0440723c */ /* 0x000fe20000001840 */
[----:B-1----:R-:W-:Y:S01]  /*a150*/  FADD.FTZ R2, R196, R2 ;  /* 0x00000002c4027221 */ /* 0x002fe20000010000 */
[----:B------:R-:W-:Y:S01]  /*a160*/  FADD.FTZ R180, R247, R180 ;  /* 0x000000b4f7b47221 */ /* 0x000fe20000010000 */
[----:B------:R-:W-:Y:S01]  /*a170*/  FADD.FTZ R176, R195, R176 ;  /* 0x000000b0c3b07221 */ /* 0x000fe20000010000 */
[----:B------:R-:W-:-:S02]  /*a180*/  FADD.FTZ R184, R250, R184 ;  /* 0x000000b8fab87221 */ /* 0x000fc40000010000 */
[----:B------:R-:W1:Y:S01]  /*a190*/  MUFU.EX2 R251, R251 ;  /* 0x000000fb00fb7308 */ /* 0x000e620000000800 */
[----:B------:R-:W-:Y:S01]  /*a1a0*/  FADD.FTZ R180, R246, R180 ;  /* 0x000000b4f6b47221 */ /* 0x000fe20000010000 */
[C---:B---3--:R-:W-:Y:S01]  /*a1b0*/  HMMA.16816.F32 R144, R4.reuse, R172, R144 ;  /* 0x000000ac0490723c */ /* 0x048fe20000001890 */
[----:B------:R-:W-:Y:S01]  /*a1c0*/  FADD.FTZ R235, R241, R176 ;  /* 0x000000b0f1eb7221 */ /* 0x000fe20000010000 */
[----:B------:R-:W-:Y:S01]  /*a1d0*/  FADD.FTZ R234, R245, R184 ;  /* 0x000000b8f5ea7221 */ /* 0x000fe20000010000 */
[----:B------:R-:W-:Y:S01]  /*a1e0*/  FADD.FTZ R233, R198, R180 ;  /* 0x000000b4c6e97221 */ /* 0x000fe20000010000 */
[----:B--2---:R-:W-:Y:S01]  /*a1f0*/  F2FP.F16.F32.PACK_AB R14, R242, R249 ;  /* 0x000000f9f20e723e */ /* 0x004fe200000000ff */
[----:B------:R-:W2:Y:S03]  /*a200*/  LDSM.16.MT88.4 R32, [R217+0xa800] ;  /* 0x00a80000d920783b */ /* 0x000ea60000004200 */
[----:B------:R-:W-:Y:S01]  /*a210*/  HMMA.16816.F32 R120, R4, R174, R120 ;  /* 0x000000ae0478723c */ /* 0x000fe20000001878 */
[----:B------:R-:W-:-:S02]  /*a220*/  LOP3.LUT R31, R14, R31, RZ, 0xc0, !PT ;  /* 0x0000001f0e1f7212 */ /* 0x000fc400078ec0ff */
[C---:B-1----:R-:W-:Y:S01]  /*a230*/  F2FP.F16.F32.PACK_AB R12, R251.reuse, R196 ;  /* 0x000000c4fb0c723e */ /* 0x042fe200000000ff */
[----:B------:R-:W-:-:S04]  /*a240*/  FADD.FTZ R2, R251, R2 ;  /* 0x00000002fb027221 */ /* 0x000fc80000010000 */
[C---:B------:R-:W-:Y:S01]  /*a250*/  HMMA.16816.F32 R36, R4.reuse, R24, R36 ;  /* 0x000000180424723c */ /* 0x040fe20000001824 */
[----:B------:R-:W-:Y:S01]  /*a260*/  LOP3.LUT R29, R12, R29, RZ, 0xc0, !PT ;  /* 0x0000001d0c1d7212 */ /* 0x000fe200078ec0ff */
[----:B------:R-:W-:Y:S01]  /*a270*/  FADD.FTZ R2, R249, R2 ;  /* 0x00000002f9027221 */ /* 0x000fe20000010000 */
[----:B------:R-:W1:Y:S03]  /*a280*/  LDSM.16.MT88.4 R12, [R201+0xb800] ;  /* 0x00b80000c90c783b */ /* 0x000e660000004200 */
[----:B------:R-:W-:Y:S02]  /*a290*/  FADD.FTZ R232, R242, R2 ;  /* 0x00000002f2e87221 */ /* 0x000fe40000010000 */
[----:B------:R-:W-:Y:S08]  /*a2a0*/  HMMA.16816.F32 R48, R4, R26, R48 ;  /* 0x0000001a0430723c */ /* 0x000ff00000001830 */
[C---:B------:R-:W-:Y:S08]  /*a2b0*/  HMMA.16816.F32 R56, R28.reuse, R8, R56 ;  /* 0x000000081c38723c */ /* 0x040ff00000001838 */
[C---:B------:R-:W-:Y:S01]  /*a2c0*/  HMMA.16816.F32 R60, R28.reuse, R10, R60 ;  /* 0x0000000a1c3c723c */ /* 0x040fe2000000183c */
        /* <DEDUP_REMOVED lines=12> */
[C---:B------:R-:W-:Y:S08]  /*a390*/  HMMA.16816.F32 R140, R28.reuse, R174, R140 ;  /* 0x000000ae1c8c723c */ /* 0x040ff0000000188c */
[C---:B---3--:R-:W-:Y:S08]  /*a3a0*/  HMMA.16816.F32 R136, R28.reuse, R8, R136 ;  /* 0x000000081c88723c */ /* 0x048ff00000001888 */
        /* <DEDUP_REMOVED lines=21> */
[----:B------:R-:W-:Y:S02]  /*a500*/  IMAD R2, R5, UR4, R9 ;  /* 0x0000000405027c24 */ /* 0x000fe4000f8e0209 */
[----:B------:R-:W-:Y:S01]  /*a510*/  BAR.SYNC.DEFER_BLOCKING 0x0 ;  /* 0x0000000000007b1d */ /* 0x000fe20000010000 */
[C---:B------:R-:W-:Y:S01]  /*a520*/  IMAD.SHL.U32 R6, R8.reuse, 0x20, RZ ;  /* 0x0000002008067824 */ /* 0x040fe200078e00ff */
[C---:B------:R-:W-:Y:S01]  /*a530*/  LEA R10, P1, R8.reuse, R224, 0x6 ;  /* 0x000000e0080a7211 */ /* 0x040fe200078230ff */
[----:B--2---:R-:W-:Y:S01]  /*a540*/  ULEA UR6, UR6, UR14, 0x18 ;  /* 0x0000000e06067291 */ /* 0x004fe2000f8ec0ff */
[--C-:B------:R-:W-:Y:S02]  /*a550*/  SHF.L.U64.HI R7, R8, 0x5, R2.reuse ;  /* 0x0000000508077819 */ /* 0x100fe40000010202 */
[----:B------:R-:W-:Y:S02]  /*a560*/  LEA R6, P0, R4, R6, 0x4 ;  /* 0x0000000604067211 */ /* 0x000fe400078020ff */
        /* <DEDUP_REMOVED lines=13> */
[----:B------:R-:W2:Y:S04]  /*a640*/  LDSM.16.M88.4 R172, [R222+0x2000] ;  /* 0x00200000deac783b */ /* 0x000ea80000000200 */
[----:B------:R-:W3:Y:S04]  /*a650*/  LDSM.16.M88.4 R28, [R221+UR5+0x8800] ;  /* 0x00880005dd1c783b */ /* 0x000ee80008000200 */
[----:B------:R-:W-:Y:S04]  /*a660*/  LDSM.16.M88.4 R196, [R216+0x8000] ;  /* 0x00800000d8c4783b */ /* 0x000fe80000000200 */
[----:B------:R-:W-:Y:S04]  /*a670*/  LDSM.16.M88.4 R24, [R220+0x2000] ;  /* 0x00200000dc18783b */ /* 0x000fe80000000200 */
[----:B------:R-:W-:Y:S04]  /*a680*/  LDSM.16.M88.4 R192, [R216+0x8800] ;  /* 0x00880000d8c0783b */ /* 0x000fe80000000200 */
[----:B-1----:R-:W1:Y:S04]  /*a690*/  LDSM.16.M88.4 R4, [R222] ;  /* 0x00000000de04783b */ /* 0x002e680000000200 */
[----:B------:R-:W4:Y:S04]  /*a6a0*/  LDSM.16.M88.4 R20, [R220] ;  /* 0x00000000dc14783b */ /* 0x000f280000000200 */
[----:B------:R-:W-:Y:S04]  /*a6b0*/  LDSM.16.M88.4 R188, [R219+0x2000] ;  /* 0x00200000dbbc783b */ /* 0x000fe80000000200 */
[----:B------:R-:W4:Y:S04]  /*a6c0*/  LDSM.16.M88.4 R32, [R215+0x8000] ;  /* 0x00800000d720783b */ /* 0x000f280000000200 */
[----:B------:R-:W0:Y:S01]  /*a6d0*/  LDGDEPBAR ;  /* 0x00000000000079af */ /* 0x000e220000000000 */
[C---:B--2---:R-:W-:Y:S08]  /*a6e0*/  HMMA.16816.F32 R184, R172.reuse, R12, RZ ;  /* 0x0000000cacb8723c */ /* 0x044ff000000018ff */
[C---:B---3--:R-:W-:Y:S08]  /*a6f0*/  HMMA.16816.F32 R176, R172.reuse, R28, RZ ;  /* 0x0000001cacb0723c */ /* 0x048ff000000018ff */
[C---:B------:R-:W-:Y:S08]  /*a700*/  HMMA.16816.F32 R180, R172.reuse, R14, RZ ;  /* 0x0000000eacb4723c */ /* 0x040ff000000018ff */
[----:B------:R-:W-:Y:S08]  /*a710*/  HMMA.16816.F32 R172, R172, R30, RZ ;  /* 0x0000001eacac723c */ /* 0x000ff000000018ff */
[C---:B-1----:R-:W-:Y:S08]  /*a720*/  HMMA.16816.F32 R16, R4.reuse, R12, RZ ;  /* 0x0000000c0410723c */ /* 0x042ff000000018ff */
[C---:B------:R-:W-:Y:S08]  /*a730*/  HMMA.16816.F32 R12, R4.reuse, R14, RZ ;  /* 0x0000000e040c723c */ /* 0x040ff000000018ff */
[C---:B------:R-:W-:Y:S08]  /*a740*/  HMMA.16816.F32 R8, R4.reuse, R28, RZ ;  /* 0x0000001c0408723c */ /* 0x040ff000000018ff */
[----:B------:R-:W-:Y:S01]  /*a750*/  HMMA.16816.F32 R4, R4, R30, RZ ;  /* 0x0000001e0404723c */ /* 0x000fe200000018ff */
[----:B------:R-:W1:Y:S07]  /*a760*/  LDSM.16.M88.4 R28, [R215+0x8800] ;  /* 0x00880000d71c783b */ /* 0x000e6e0000000200 */
[C---:B------:R-:W-:Y:S08]  /*a770*/  HMMA.16816.F32 R184, R24.reuse, R196, R184 ;  /* 0x000000c418b8723c */ /* 0x040ff000000018b8 */
[C---:B------:R-:W-:Y:S08]  /*a780*/  HMMA.16816.F32 R176, R24.reuse, R192, R176 ;  /* 0x000000c018b0723c */ /* 0x040ff000000018b0 */
[C---:B------:R-:W-:Y:S08]  /*a790*/  HMMA.16816.F32 R180, R24.reuse, R198, R180 ;  /* 0x000000c618b4723c */ /* 0x040ff000000018b4 */
[----:B------:R-:W-:Y:S01]  /*a7a0*/  HMMA.16816.F32 R172, R24, R194, R172 ;  /* 0x000000c218ac723c */ /* 0x000fe200000018ac */
[----:B------:R-:W2:Y:S07]  /*a7b0*/  LDSM.16.M88.4 R24, [R219] ;  /* 0x00000000db18783b */ /* 0x000eae0000000200 */
[C---:B----4-:R-:W-:Y:S08]  /*a7c0*/  HMMA.16816.F32 R16, R20.reuse, R196, R16 ;  /* 0x000000c41410723c */ /* 0x050ff00000001810 */
[C---:B------:R-:W-:Y:S08]  /*a7d0*/  HMMA.16816.F32 R8, R20.reuse, R192, R8 ;  /* 0x000000c01408723c */ /* 0x040ff00000001808 */
[C---:B------:R-:W-:Y:S01]  /*a7e0*/  HMMA.16816.F32 R12, R20.reuse, R198, R12 ;  /* 0x000000c6140c723c */ /* 0x040fe2000000180c */
[----:B------:R-:W-:Y:S07]  /*a7f0*/  LDSM.16.M88.4 R196, [R214+0x8000] ;  /* 0x00800000d6c4783b */ /* 0x000fee0000000200 */
[----:B------:R-:W-:Y:S01]  /*a800*/  HMMA.16816.F32 R4, R20, R194, R4 ;  /* 0x000000c21404723c */ /* 0x000fe20000001804 */
[----:B------:R-:W3:Y:S04]  /*a810*/  LDSM.16.M88.4 R20, [R218+0x2000] ;  /* 0x00200000da14783b */ /* 0x000ee80000000200 */
[----:B------:R-:W4:Y:S03]  /*a820*/  LDSM.16.M88.4 R192, [R214+0x8800] ;  /* 0x00880000d6c0783b */ /* 0x000f260000000200 */
[C---:B------:R-:W-:Y:S08]  /*a830*/  HMMA.16816.F32 R184, R188.reuse, R32, R184 ;  /* 0x00000020bcb8723c */ /* 0x040ff000000018b8 */
[C---:B-1----:R-:W-:Y:S08]  /*a840*/  HMMA.16816.F32 R176, R188.reuse, R28, R176 ;  /* 0x0000001cbcb0723c */ /* 0x042ff000000018b0 */
[C---:B------:R-:W-:Y:S08]  /*a850*/  HMMA.16816.F32 R180, R188.reuse, R34, R180 ;  /* 0x00000022bcb4723c */ /* 0x040ff000000018b4 */
[----:B------:R-:W-:Y:S01]  /*a860*/  HMMA.16816.F32 R172, R188, R30, R172 ;  /* 0x0000001ebcac723c */ /* 0x000fe200000018ac */
[----:B------:R-:W-:Y:S07]  /*a870*/  LDSM.16.M88.4 R188, [R221+UR5+0x9800] ;  /* 0x00980005ddbc783b */ /* 0x000fee0008000200 */
[C---:B--2---:R-:W-:Y:S08]  /*a880*/  HMMA.16816.F32 R16, R24.reuse, R32, R16 ;  /* 0x000000201810723c */ /* 0x044ff00000001810 */
[C---:B------:R-:W-:Y:S01]  /*a890*/  HMMA.16816.F32 R12, R24.reuse, R34, R12 ;  /* 0x00000022180c723c */ /* 0x040fe2000000180c */
[----:B------:R-:W1:Y:S07]  /*a8a0*/  LDSM.16.M88.4 R32, [R218] ;  /* 0x00000000da20783b */ /* 0x000e6e0000000200 */
[C---:B------:R-:W-:Y:S08]  /*a8b0*/  HMMA.16816.F32 R8, R24.reuse, R28, R8 ;  /* 0x0000001c1808723c */ /* 0x040ff00000001808 */
[----:B------:R-:W-:Y:S01]  /*a8c0*/  HMMA.16816.F32 R4, R24, R30, R4 ;  /* 0x0000001e1804723c */ /* 0x000fe20000001804 */
[----:B------:R-:W-:Y:S04]  /*a8d0*/  LDSM.16.M88.4 R28, [R222+0x6000] ;  /* 0x00600000de1c783b */ /* 0x000fe80000000200 */
[----:B------:R-:W2:Y:S03]  /*a8e0*/  LDSM.16.M88.4 R24, [R221+UR5+0x9000] ;  /* 0x00900005dd18783b */ /* 0x000ea60008000200 */
[C---:B---3--:R-:W-:Y:S08]  /*a8f0*/  HMMA.16816.F32 R184, R20.reuse, R196, R184 ;  /* 0x000000c414b8723c */ /* 0x048ff000000018b8 */
[C---:B------:R-:W-:Y:S08]  /*a900*/  HMMA.16816.F32 R180, R20.reuse, R198, R180 ;  /* 0x000000c614b4723c */ /* 0x040ff000000018b4 */
[C---:B----4-:R-:W-:Y:S08]  /*a910*/  HMMA.16816.F32 R176, R20.reuse, R192, R176 ;  /* 0x000000c014b0723c */ /* 0x050ff000000018b0 */
[----:B------:R-:W-:Y:S01]  /*a920*/  HMMA.16816.F32 R172, R20, R194, R172 ;  /* 0x000000c214ac723c */ /* 0x000fe200000018ac */
[----:B------:R-:W3:Y:S07]  /*a930*/  LDSM.16.M88.4 R20, [R222+0x4000] ;  /* 0x00400000de14783b */ /* 0x000eee0000000200 */
[C---:B-1----:R-:W-:Y:S08]  /*a940*/  HMMA.16816.F32 R16, R32.reuse, R196, R16 ;  /* 0x000000c42010723c */ /* 0x042ff00000001810 */
[C---:B------:R-:W-:Y:S01]  /*a950*/  HMMA.16816.F32 R12, R32.reuse, R198, R12 ;  /* 0x000000c6200c723c */ /* 0x040fe2000000180c */
[----:B------:R-:W-:Y:S07]  /*a960*/  LDSM.16.M88.4 R196, [R220+0x4000] ;  /* 0x00400000dcc4783b */ /* 0x000fee0000000200 */
[C---:B------:R-:W-:Y:S08]  /*a970*/  HMMA.16816.F32 R8, R32.reuse, R192, R8 ;  /* 0x000000c02008723c */ /* 0x040ff00000001808 */
[----:B------:R-:W-:Y:S01]  /*a980*/  HMMA.16816.F32 R4, R32, R194, R4 ;  /* 0x000000c22004723c */ /* 0x000fe20000001804 */
[----:B------:R-:W1:Y:S04]  /*a990*/  LDSM.16.M88.4 R32, [R216+0x9000] ;  /* 0x00900000d820783b */ /* 0x000e680000000200 */
[----:B------:R-:W-:Y:S03]  /*a9a0*/  LDSM.16.M88.4 R192, [R215+0x9000] ;  /* 0x00900000d7c0783b */ /* 0x000fe60000000200 */
[C---:B--2---:R-:W-:Y:S08]  /*a9b0*/  HMMA.16816.F32 R184, R28.reuse, R24, R184 ;  /* 0x000000181cb8723c */ /* 0x044ff000000018b8 */
[C---:B------:R-:W-:Y:S08]  /*a9c0*/  HMMA.16816.F32 R180, R28.reuse, R26, R180 ;  /* 0x0000001a1cb4723c */ /* 0x040ff000000018b4 */
[C---:B------:R-:W-:Y:S08]  /*a9d0*/  HMMA.16816.F32 R176, R28.reuse, R188, R176 ;  /* 0x000000bc1cb0723c */ /* 0x040ff000000018b0 */
[----:B------:R-:W-:Y:S01]  /*a9e0*/  HMMA.16816.F32 R172, R28, R190, R172 ;  /* 0x000000be1cac723c */ /* 0x000fe200000018ac */
[----:B------:R-:W2:Y:S07]  /*a9f0*/  LDSM.16.M88.4 R28, [R216+0x9800] ;  /* 0x00980000d81c783b */ /* 0x000eae0000000200 */
[C---:B---3--:R-:W-:Y:S08]  /*aa00*/  HMMA.16816.F32 R16, R20.reuse, R24, R16 ;  /* 0x000000181410723c */ /* 0x048ff00000001810 */
[C---:B------:R-:W-:Y:S01]  /*aa10*/  HMMA.16816.F32 R12, R20.reuse, R26, R12 ;  /* 0x0000001a140c723c */ /* 0x040fe2000000180c */
[----:B------:R-:W3:Y:S07]  /*aa20*/  LDSM.16.M88.4 R24, [R220+0x6000] ;  /* 0x00600000dc18783b */ /* 0x000eee0000000200 */
[C---:B------:R-:W-:Y:S08]  /*aa30*/  HMMA.16816.F32 R8, R20.reuse, R188, R8 ;  /* 0x000000bc1408723c */ /* 0x040ff00000001808 */
[----:B------:R-:W-:Y:S01]  /*aa40*/  HMMA.16816.F32 R4, R20, R190, R4 ;  /* 0x000000be1404723c */ /* 0x000fe20000001804 */
[----:B------:R-:W4:Y:S04]  /*aa50*/  LDSM.16.M88.4 R20, [R219+0x4000] ;  /* 0x00400000db14783b */ /* 0x000f280000000200 */
[----:B------:R-:W4:Y:S03]  /*aa60*/  LDSM.16.M88.4 R188, [R215+0x9800] ;  /* 0x00980000d7bc783b */ /* 0x000f260000000200 */
[C---:B-1----:R-:W-:Y:S08]  /*aa70*/  HMMA.16816.F32 R16, R196.reuse, R32, R16 ;  /* 0x00000020c410723c */ /* 0x042ff00000001810 */
[C---:B------:R-:W-:Y:S08]  /*aa80*/  HMMA.16816.F32 R12, R196.reuse, R34, R12 ;  /* 0x00000022c40c723c */ /* 0x040ff0000000180c */
[C---:B--2---:R-:W-:Y:S08]  /*aa90*/  HMMA.16816.F32 R8, R196.reuse, R28, R8 ;  /* 0x0000001cc408723c */ /* 0x044ff00000001808 */
[----:B------:R-:W-:Y:S01]  /*aaa0*/  HMMA.16816.F32 R4, R196, R30, R4 ;  /* 0x0000001ec404723c */ /* 0x000fe20000001804 */
[----:B------:R-:W1:Y:S07]  /*aab0*/  LDSM.16.M88.4 R196, [R219+0x6000] ;  /* 0x00600000dbc4783b */ /* 0x000e6e0000000200 */
[C---:B---3--:R-:W-:Y:S08]  /*aac0*/  HMMA.16816.F32 R184, R24.reuse, R32, R184 ;  /* 0x0000002018b8723c */ /* 0x048ff000000018b8 */
[C---:B------:R-:W-:Y:S01]  /*aad0*/  HMMA.16816.F32 R180, R24.reuse, R34, R180 ;  /* 0x0000002218b4723c */ /* 0x040fe200000018b4 */
[----:B------:R-:W-:Y:S07]  /*aae0*/  LDSM.16.M88.4 R32, [R218+0x4000] ;  /* 0x00400000da20783b */ /* 0x000fee0000000200 */
[C---:B------:R-:W-:Y:S08]  /*aaf0*/  HMMA.16816.F32 R176, R24.reuse, R28, R176 ;  /* 0x0000001c18b0723c */ /* 0x040ff000000018b0 */
[----:B------:R-:W-:Y:S01]  /*ab00*/  HMMA.16816.F32 R172, R24, R30, R172 ;  /* 0x0000001e18ac723c */ /* 0x000fe200000018ac */
[----:B------:R-:W2:Y:S04]  /*ab10*/  LDSM.16.M88.4 R24, [R214+0x9000] ;  /* 0x00900000d618783b */ /* 0x000ea80000000200 */
[----:B------:R-:W3:Y:S03]  /*ab20*/  LDSM.16.M88.4 R28, [R218+0x6000] ;  /* 0x00600000da1c783b */ /* 0x000ee60000000200 */
[C---:B----4-:R-:W-:Y:S08]  /*ab30*/  HMMA.16816.F32 R16, R20.reuse, R192, R16 ;  /* 0x000000c01410723c */ /* 0x050ff00000001810 */
[C---:B------:R-:W-:Y:S08]  /*ab40*/  HMMA.16816.F32 R12, R20.reuse, R194, R12 ;  /* 0x000000c2140c723c */ /* 0x040ff0000000180c */
[C---:B------:R-:W-:Y:S08]  /*ab50*/  HMMA.16816.F32 R8, R20.reuse, R188, R8 ;  /* 0x000000bc1408723c */ /* 0x040ff00000001808 */
[----:B------:R-:W-:Y:S01]  /*ab60*/  HMMA.16816.F32 R4, R20, R190, R4 ;  /* 0x000000be1404723c */ /* 0x000fe20000001804 */
[----:B------:R-:W4:Y:S01]  /*ab70*/  LDSM.16.M88.4 R20, [R214+0x9800] ;  /* 0x00980000d614783b */ /* 0x000f220000000200 */
[----:B------:R-:W-:-:S06]  /*ab80*/  DEPBAR.LE SB0, 0x0 ;  /* 0x000080000000791a */ /* 0x000fcc0000000000 */
[C---:B-1----:R-:W-:Y:S08]  /*ab90*/  HMMA.16816.F32 R184, R196.reuse, R192, R184 ;  /* 0x000000c0c4b8723c */ /* 0x042ff000000018b8 */
[----:B------:R-:W-:Y:S08]  /*aba0*/  HMMA.16816.F32 R180, R196, R194, R180 ;  /* 0x000000c2c4b4723c */ /* 0x000ff000000018b4 */
[-C--:B--2---:R-:W-:Y:S08]  /*abb0*/  HMMA.16816.F32 R16, R32, R24.reuse, R16 ;  /* 0x000000182010723c */ /* 0x084ff00000001810 */
[----:B---3--:R-:W-:Y:S01]  /*abc0*/  HMMA.16816.F32 R184, R28, R24, R184 ;  /* 0x000000181cb8723c */ /* 0x008fe200000018b8 */
[----:B------:R-:W-:-:S05]  /*abd0*/  IMAD.SHL.U32 R24, R169, 0x2, RZ ;  /* 0x00000002a9187824 */ /* 0x000fca00078e00ff */
[----:B------:R-:W-:Y:S02]  /*abe0*/  LOP3.LUT R24, R24, 0x6, RZ, 0xc0, !PT ;  /* 0x0000000618187812 */ /* 0x000fe400078ec0ff */
[C---:B------:R-:W-:Y:S08]  /*abf0*/  HMMA.16816.F32 R172, R196.reuse, R190, R172 ;  /* 0x000000bec4ac723c */ /* 0x040ff000000018ac */
[----:B------:R-:W-:Y:S08]  /*ac00*/  HMMA.16816.F32 R176, R196, R188, R176 ;  /* 0x000000bcc4b0723c */ /* 0x000ff000000018b0 */
[C---:B------:R-:W-:Y:S08]  /*ac10*/  HMMA.16816.F32 R12, R32.reuse, R26, R12 ;  /* 0x0000001a200c723c */ /* 0x040ff0000000180c */
[C---:B----4-:R-:W-:Y:S08]  /*ac20*/  HMMA.16816.F32 R8, R32.reuse, R20, R8 ;  /* 0x000000142008723c */ /* 0x050ff00000001808 */
[----:B------:R-:W-:Y:S01]  /*ac30*/  HMMA.16816.F32 R4, R32, R22, R4 ;  /* 0x000000162004723c */ /* 0x000fe20000001804 */
[----:B------:R-:W-:-:S04]  /*ac40*/  IMAD.U32 R34, RZ, RZ, UR16 ;  /* 0x00000010ff227e24 */ /* 0x000fc8000f8e00ff */
[----:B------:R-:W-:-:S03]  /*ac50*/  IMAD R34, R34, 0x20, R24 ;  /* 0x0000002022227824 */ /* 0x000fc600078e0218 */
[C---:B------:R-:W-:Y:S01]  /*ac60*/  HMMA.16816.F32 R180, R28.reuse, R26, R180 ;  /* 0x0000001a1cb4723c */ /* 0x040fe200000018b4 */
[C---:B------:R-:W-:Y:S02]  /*ac70*/  VIADD R33, R34.reuse, 0xffffff80 ;  /* 0xffffff8022217836 */ /* 0x040fe40000000000 */
[C---:B------:R-:W-:Y:S02]  /*ac80*/  VIADD R32, R34.reuse, 0xffffff81 ;  /* 0xffffff8122207836 */ /* 0x040fe40000000000 */
[C---:B------:R-:W-:Y:S01]  /*ac90*/  VIADD R27, R34.reuse, 0xffffff88 ;  /* 0xffffff88221b7836 */ /* 0x040fe20000000000 */
[-C--:B------:R-:W-:Y:S01]  /*aca0*/  ISETP.GE.AND P1, PT, R33, R210.reuse, PT ;  /* 0x000000d22100720c */ /* 0x080fe20003f26270 */
[----:B------:R-:W-:Y:S01]  /*acb0*/  VIADD R26, R34, 0xffffff89 ;  /* 0xffffff89221a7836 */ /* 0x000fe20000000000 */
[-C--:B------:R-:W-:Y:S01]  /*acc0*/  ISETP.GE.AND P0, PT, R32, R210.reuse, PT ;  /* 0x000000d22000720c */ /* 0x080fe20003f06270 */
[----:B------:R-:W-:Y:S01]  /*acd0*/  HMMA.16816.F32 R172, R28, R22, R172 ;  /* 0x000000161cac723c */ /* 0x000fe200000018ac */
[C---:B------:R-:W-:Y:S01]  /*ace0*/  VIADD R25, R34.reuse, 0xffffff90 ;  /* 0xffffff9022197836 */ /* 0x040fe20000000000 */
[----:B------:R-:W-:Y:S01]  /*acf0*/  BAR.SYNC.DEFER_BLOCKING 0x0 ;  /* 0x0000000000007b1d */ /* 0x000fe20000010000 */
[----:B------:R-:W-:Y:S01]  /*ad00*/  VIADD R24, R34, 0xffffff91 ;  /* 0xffffff9122187836 */ /* 0x000fe20000000000 */
[----:B------:R-:W-:-:S02]  /*ad10*/  ISETP.GE.AND P5, PT, R27, R210, PT ;  /* 0x000000d21b00720c */ /* 0x000fc40003fa6270 */
[-C--:B------:R-:W-:Y:S02]  /*ad20*/  ISETP.GE.AND P4, PT, R26, R210.reuse, PT ;  /* 0x000000d21a00720c */ /* 0x080fe40003f86270 */
[----:B------:R-:W-:Y:S01]  /*ad30*/  FSEL R16, R16, -INF , !P1 ;  /* 0xff80000010107808 */ /* 0x000fe20004800000 */
[----:B------:R-:W-:Y:S01]  /*ad40*/  HMMA.16816.F32 R176, R28, R20, R176 ;  /* 0x000000141cb0723c */ /* 0x000fe200000018b0 */
[----:B------:R-:W-:Y:S01]  /*ad50*/  FSEL R17, R17, -INF , !P0 ;  /* 0xff80000011117808 */ /* 0x000fe20004000000 */
[C---:B------:R-:W-:Y:S01]  /*ad60*/  VIADD R21, R34.reuse, 0xffffff98 ;  /* 0xffffff9822157836 */ /* 0x040fe20000000000 */
[-C--:B------:R-:W-:Y:S01]  /*ad70*/  ISETP.GE.AND P3, PT, R25, R210.reuse, PT ;  /* 0x000000d21900720c */ /* 0x080fe20003f66270 */
[----:B------:R-:W-:Y:S01]  /*ad80*/  VIADD R20, R34, 0xffffff99 ;  /* 0xffffff9922147836 */ /* 0x000fe20000000000 */
        /* <DEDUP_REMOVED lines=9> */
[----:B------:R-:W-:Y:S02]  /*ae20*/  FSEL R190, R4, -INF , !P1 ;  /* 0xff80000004be7808 */ /* 0x000fe40004800000 */
[----:B------:R-:W-:Y:S02]  /*ae30*/  FSEL R191, R5, -INF , !P0 ;  /* 0xff80000005bf7808 */ /* 0x000fe40004000000 */
[----:B------:R-:W-:-:S04]  /*ae40*/  FMNMX3.FTZ R8, R34, R188, R189, !PT ;  /* 0x000000bc22087276 */ /* 0x000fc800078100bd */
[----:B------:R-:W-:Y:S01]  /*ae50*/  FMNMX3.FTZ R8, R8, R190, R191, !PT ;  /* 0x000000be08087276 */ /* 0x000fe200078100bf */
[----:B------:R-:W-:Y:S06]  /*ae60*/  BRA.U !UP0, `(.L_x_1036) ;  /* 0x00000001084c7547 */ /* 0x000fec000b800000 */
[----:B------:R-:W-:-:S06]  /*ae70*/  UIADD3 UR6, UPT, UPT, UR16, -0x5, URZ ;  /* 0xfffffffb10067890 */ /* 0x000fcc000fffe0ff */
[----:B-----5:R-:W-:-:S04]  /*ae80*/  IMAD.WIDE.U32 R22, R170, UR6, RZ ;  /* 0x00000006aa167c25 */ /* 0x020fc8000f8e00ff */
[C---:B------:R-:W-:Y:S01]  /*ae90*/  IMAD.SHL.U32 R9, R22.reuse, 0x20, RZ ;  /* 0x0000002016097824 */ /* 0x040fe200078e00ff */
[----:B------:R-:W-:Y:S01]  /*aea0*/  LEA R28, P1, R22, R226, 0x6 ;  /* 0x000000e2161c7211 */ /* 0x000fe200078230ff */
[----:B------:R-:W-:-:S03]  /*aeb0*/  IMAD R4, R171, UR6, R23 ;  /* 0x00000006ab047c24 */ /* 0x000fc6000f8e0217 */
[----:B------:R-:W-:Y:S02]  /*aec0*/  LEA R9, P0, R170, R9, 0x4 ;  /* 0x00000009aa097211 */ /* 0x000fe400078020ff */
[C-C-:B------:R-:W-:Y:S02]  /*aed0*/  SHF.L.U64.HI R5, R22.reuse, 0x5, R4.reuse ;  /* 0x0000000516057819 */ /* 0x140fe40000010204 */
[----:B------:R-:W-:Y:S02]  /*aee0*/  LEA.HI.X R29, R22, R225, R4, 0x6, P1 ;  /* 0x000000e1161d7211 */ /* 0x000fe400008f3404 */
[----:B------:R-:W-:Y:S02]  /*aef0*/  LEA.HI.X R5, R170, R5, R171, 0x4, P0 ;  /* 0x00000005aa057211 */ /* 0x000fe400000f24ab */
[C---:B------:R-:W-:Y:S01]  /*af00*/  LEA R30, P0, R9.reuse, R226, 0x1 ;  /* 0x000000e2091e7211 */ /* 0x040fe200078008ff */
[----:B------:R-:W-:Y:S01]  /*af10*/  @!PT LDS RZ, [RZ] ;  /* 0x00000000fffff984 */ /* 0x000fe20000000800 */
[----:B------:R-:W-:Y:S01]  /*af20*/  @!PT LDS RZ, [RZ] ;  /* 0x00000000fffff984 */ /* 0x000fe20000000800 */
[----:B------:R-:W-:Y:S01]  /*af30*/  @!PT LDS RZ, [RZ] ;  /* 0x00000000fffff984 */ /* 0x000fe20000000800 */
[----:B------:R1:W-:Y:S03]  /*af40*/  LDGSTS.E.BYPASS.LTC128B.128 [R2+0x8000], desc[UR22][R28.64] ;  /* 0x080000001c027fae */ /* 0x0003e6000b981a16 */
[----:B------:R-:W-:Y:S01]  /*af50*/  LEA.HI.X R31, R9, R225, R5, 0x1, P0 ;  /* 0x000000e1091f7211 */ /* 0x000fe200000f0c05 */
[----:B------:R1:W-:Y:S04]  /*af60*/  LDGSTS.E.BYPASS.LTC128B.128 [R2+0x9000], desc[UR22][R28.64+0x80] ;  /* 0x090000801c027fae */ /* 0x0003e8000b981a16 */
[----:B------:R1:W-:Y:S04]  /*af70*/  LDGSTS.E.BYPASS.LTC128B.128 [R2+0x8800], desc[UR22][R30.64] ;  /* 0x088000001e027fae */ /* 0x0003e8000b981a16 */
[----:B------:R1:W-:Y:S04]  /*af80*/  LDGSTS.E.BYPASS.LTC128B.128 [R2+0x9800], desc[UR22][R30.64+0x80] ;  /* 0x098000801e027fae */ /* 0x0003e8000b981a16 */
[----:B------:R-:W0:Y:S02]  /*af90*/  LDGDEPBAR ;  /* 0x00000000000079af */ /* 0x000e240000000000 */
.L_x_1036:
[----:B------:R-:W2:Y:S01]  /*afa0*/  SHFL.BFLY PT, R4, R8, 0x2, 0x1f ;  /* 0x0c401f0008047f89 */ /* 0x000ea200000e0000 */
[-C--:B------:R-:W-:Y:S01]  /*afb0*/  ISETP.GE.AND P1, PT, R33, R209.reuse, PT ;  /* 0x000000d12100720c */ /* 0x080fe20003f26270 */
[----:B------:R-:W-:Y:S01]  /*afc0*/  UIADD3 UR6, UPT, UPT, UR26, -0x61c88647, URZ ;  /* 0x9e3779b91a067890 */ /* 0x000fe2000fffe0ff */
[-C--:B------:R-:W-:Y:S01]  /*afd0*/  ISETP.GE.AND P0, PT, R32, R209.reuse, PT ;  /* 0x000000d12000720c */ /* 0x080fe20003f06270 */
[----:B------:R-:W-:Y:S01]  /*afe0*/  UISETP.NE.AND UP0, UPT, UR16, 0x4, UPT ;  /* 0x000000041000788c */ /* 0x000fe2000bf05270 */
[----:B------:R-:W-:Y:S01]  /*aff0*/  FSEL R18, R18, -INF , !P1 ;  /* 0xff80000012127808 */ /* 0x000fe20004800000 */
[----:B------:R-:W-:Y:S01]  /*b000*/  UIADD3 UR14, UPT, UPT, UR16, -0x5, URZ ;  /* 0xfffffffb100e7890 */ /* 0x000fe2000fffe0ff */
[----:B------:R-:W-:Y:S02]  /*b010*/  FSEL R19, R19, -INF , !P0 ;  /* 0xff80000013137808 */ /* 0x000fe40004000000 */
[-C--:B------:R-:W-:Y:S01]  /*b020*/  ISETP.GE.AND P5, PT, R27, R209.reuse, PT ;  /* 0x000000d11b00720c */ /* 0x080fe20003fa6270 */
[----:B------:R-:W-:Y:S01]  /*b030*/  USEL UR14, UR14, 0xffffffff, UP0 ;  /* 0xffffffff0e0e7887 */ /* 0x000fe20008000000 */
[----:B------:R-:W-:-:S02]  /*b040*/  ISETP.GE.AND P4, PT, R26, R209, PT ;  /* 0x000000d11a00720c */ /* 0x000fc40003f86270 */
[-C--:B------:R-:W-:Y:S02]  /*b050*/  ISETP.GE.AND P3, PT, R25, R209.reuse, PT ;  /* 0x000000d11900720c */ /* 0x080fe40003f66270 */
[-C--:B------:R-:W-:Y:S02]  /*b060*/  ISETP.GE.AND P2, PT, R24, R209.reuse, PT ;  /* 0x000000d11800720c */ /* 0x080fe40003f46270 */
[----:B------:R-:W-:Y:S02]  /*b070*/  FSEL R14, R14, -INF , !P5 ;  /* 0xff8000000e0e7808 */ /* 0x000fe40006800000 */
[----:B------:R-:W-:Y:S02]  /*b080*/  FSEL R15, R15, -INF , !P4 ;  /* 0xff8000000f0f7808 */ /* 0x000fe40006000000 */
[----:B------:R-:W-:Y:S02]  /*b090*/  FMNMX3.FTZ R5, R167, R18, R19, !PT ;  /* 0x00000012a7057276 */ /* 0x000fe40007810013 */
[----:B------:R-:W-:-:S02]  /*b0a0*/  ISETP.GE.AND P1, PT, R21, R209, PT ;  /* 0x000000d11500720c */ /* 0x000fc40003f26270 */
[----:B------:R-:W-:Y:S02]  /*b0b0*/  ISETP.GE.AND P0, PT, R20, R209, PT ;  /* 0x000000d11400720c */ /* 0x000fe40003f06270 */
[----:B-1----:R-:W-:Y:S02]  /*b0c0*/  FSEL R2, R10, -INF , !P3 ;  /* 0xff8000000a027808 */ /* 0x002fe40005800000 */
[----:B-----5:R-:W-:Y:S02]  /*b0d0*/  FSEL R170, R11, -INF , !P2 ;  /* 0xff8000000baa7808 */ /* 0x020fe40005000000 */
[----:B------:R-:W-:Y:S02]  /*b0e0*/  FMNMX3.FTZ R5, R5, R14, R15, !PT ;  /* 0x0000000e05057276 */ /* 0x000fe4000781000f */
[----:B------:R-:W-:Y:S02]  /*b0f0*/  FSEL R171, R6, -INF , !P1 ;  /* 0xff80000006ab7808 */ /* 0x000fe40004800000 */
[----:B------:R-:W-:-:S02]  /*b100*/  FSEL R192, R7, -INF , !P0 ;  /* 0xff80000007c07808 */ /* 0x000fc40004000000 */
[----:B--2---:R-:W-:Y:S02]  /*b110*/  FMNMX.FTZ R8, R8, R4, !PT ;  /* 0x0000000408087209 */ /* 0x004fe40007810000 */
[----:B------:R-:W-:Y:S02]  /*b120*/  FMNMX3.FTZ R5, R5, R2, R170, !PT ;  /* 0x0000000205057276 */ /* 0x000fe400078100aa */
[-C--:B------:R-:W-:Y:S01]  /*b130*/  ISETP.GE.AND P1, PT, R33, R208.reuse, PT ;  /* 0x000000d02100720c */ /* 0x080fe20003f26270 */
[----:B------:R-:W1:Y:S01]  /*b140*/  SHFL.BFLY PT, R9, R8, 0x1, 0x1f ;  /* 0x0c201f0008097f89 */ /* 0x000e6200000e0000 */
[----:B------:R-:W-:Y:S02]  /*b150*/  FMNMX3.FTZ R196, R5, R171, R192, !PT ;  /* 0x000000ab05c47276 */ /* 0x000fe400078100c0 */
[-C--:B------:R-:W-:Y:S02]  /*b160*/  ISETP.GE.AND P0, PT, R32, R208.reuse, PT ;  /* 0x000000d02000720c */ /* 0x080fe40003f06270 */
[-C--:B------:R-:W-:Y:S01]  /*b170*/  ISETP.GE.AND P3, PT, R25, R208.reuse, PT ;  /* 0x000000d01900720c */ /* 0x080fe20003f66270 */
[----:B------:R-:W2:Y:S01]  /*b180*/  SHFL.BFLY PT, R10, R196, 0x2, 0x1f ;  /* 0x0c401f00c40a7f89 */ /* 0x000ea200000e0000 */
[----:B------:R-:W-:-:S02]  /*b190*/  ISETP.GE.AND P2, PT, R24, R208, PT ;  /* 0x000000d01800720c */ /* 0x000fc40003f46270 */
[----:B------:R-:W-:Y:S02]  /*b1a0*/  FSEL R7, R184, -INF , !P1 ;  /* 0xff800000b8077808 */ /* 0x000fe40004800000 */
[----:B------:R-:W-:Y:S02]  /*b1b0*/  MOV R4, UR27 ;  /* 0x0000001b00047c02 */ /* 0x000fe40008000f00 */
[-C--:B------:R-:W-:Y:S02]  /*b1c0*/  ISETP.GE.AND P1, PT, R21, R208.reuse, PT ;  /* 0x000000d01500720c */ /* 0x080fe40003f26270 */
[-C--:B------:R-:W-:Y:S02]  /*b1d0*/  ISETP.GE.AND P5, PT, R27, R208.reuse, PT ;  /* 0x000000d01b00720c */ /* 0x080fe40003fa6270 */
[----:B------:R-:W-:Y:S02]  /*b1e0*/  ISETP.GE.AND P4, PT, R26, R208, PT ;  /* 0x000000d01a00720c */ /* 0x000fe40003f86270 */
[----:B------:R-:W-:-:S02]  /*b1f0*/  FSEL R6, R185, -INF , !P0 ;  /* 0xff800000b9067808 */ /* 0x000fc40004000000 */
[----:B------:R-:W-:Y:S02]  /*b200*/  FSEL R249, R176, -INF , !P3 ;  /* 0xff800000b0f97808 */ /* 0x000fe40005800000 */
[----:B------:R-:W-:Y:S02]  /*b210*/  FSEL R251, R177, -INF , !P2 ;  /* 0xff800000b1fb7808 */ /* 0x000fe40005000000 */
[-C--:B------:R-:W-:Y:S02]  /*b220*/  ISETP.GE.AND P3, PT, R33, R164.reuse, PT ;  /* 0x000000a42100720c */ /* 0x080fe40003f66270 */
[----:B------:R-:W-:Y:S02]  /*b230*/  ISETP.GE.AND P2, PT, R32, R164, PT ;  /* 0x000000a42000720c */ /* 0x000fe40003f46270 */
[----:B------:R-:W-:Y:S01]  /*b240*/  LOP3.LUT R22, R4, UR4, R205, 0x96, !PT ;  /* 0x0000000404167c12 */ /* 0x000fe2000f8e96cd */
[----:B------:R-:W-:Y:S01]  /*b250*/  UIADD3 UR4, UPT, UPT, UR26, 0x3c6ef372, URZ ;  /* 0x3c6ef3721a047890 */ /* 0x000fe2000fffe0ff */
[----:B------:R-:W-:-:S02]  /*b260*/  FSEL R248, R172, -INF , !P1 ;  /* 0xff800000acf87808 */ /* 0x000fc40004800000 */
[----:B------:R-:W-:Y:S01]  /*b270*/  FSEL R5, R180, -INF , !P5 ;  /* 0xff800000b4057808 */ /* 0x000fe20006800000 */
[----:B------:R-:W-:Y:S01]  /*b280*/  IMAD.WIDE.U32 R22, R22, -0x326172a9, RZ ;  /* 0xcd9e8d5716167825 */ /* 0x000fe200078e00ff */
[----:B------:R-:W-:Y:S02]  /*b290*/  FSEL R4, R181, -INF , !P4 ;  /* 0xff800000b5047808 */ /* 0x000fe40006000000 */
[----:B------:R-:W-:Y:S02]  /*b2a0*/  FMNMX3.FTZ R30, R166, R7, R6, !PT ;  /* 0x00000007a61e7276 */ /* 0x000fe40007810006 */
[----:B-1----:R-:W-:Y:S02]  /*b2b0*/  FMNMX.FTZ R172, R8, R9, !PT ;  /* 0x0000000908ac7209 */ /* 0x002fe40007810000 */
[-C--:B------:R-:W-:Y:S02]  /*b2c0*/  ISETP.GE.AND P1, PT, R27, R164.reuse, PT ;  /* 0x000000a41b00720c */ /* 0x080fe40003f26270 */
[----:B------:R-:W-:-:S02]  /*b2d0*/  ISETP.GE.AND P5, PT, R26, R164, PT ;  /* 0x000000a41a00720c */ /* 0x000fc40003fa6270 */
[----:B------:R-:W-:Y:S02]  /*b2e0*/  FSEL R8, R186, -INF , !P3 ;  /* 0xff800000ba087808 */ /* 0x000fe40005800000 */
[----:B------:R-:W-:Y:S02]  /*b2f0*/  FSEL R9, R187, -INF , !P2 ;  /* 0xff800000bb097808 */ /* 0x000fe40005000000 */
[----:B------:R-:W-:Y:S02]  /*b300*/  ISETP.GE.AND P0, PT, R20, R208, PT ;  /* 0x000000d01400720c */ /* 0x000fe40003f06270 */
[----:B------:R-:W-:Y:S02]  /*b310*/  FMNMX3.FTZ R30, R30, R5, R4, !PT ;  /* 0x000000051e1e7276 */ /* 0x000fe40007810004 */
[----:B--2---:R-:W-:Y:S02]  /*b320*/  FMNMX.FTZ R196, R196, R10, !PT ;  /* 0x0000000ac4c47209 */ /* 0x004fe40007810000 */
[----:B------:R-:W-:-:S02]  /*b330*/  ISETP.GE.AND P4, PT, R25, R164, PT ;  /* 0x000000a41900720c */ /* 0x000fc40003f86270 */
[----:B------:R-:W-:Y:S01]  /*b340*/  ISETP.GE.AND P3, PT, R24, R164, PT ;  /* 0x000000a41800720c */ /* 0x000fe20003f66270 */
[----:B------:R-:W1:Y:S01]  /*b350*/  SHFL.BFLY PT, R32, R196, 0x1, 0x1f ;  /* 0x0c201f00c4207f89 */ /* 0x000e6200000e0000 */
[----:B------:R-:W-:Y:S02]  /*b360*/  FSEL R10, R182, -INF , !P1 ;  /* 0xff800000b60a7808 */ /* 0x000fe40004800000 */
[----:B------:R-:W-:Y:S02]  /*b370*/  FSEL R11, R183, -INF , !P5 ;  /* 0xff800000b70b7808 */ /* 0x000fe40006800000 */
[----:B------:R-:W-:Y:S02]  /*b380*/  FMNMX3.FTZ R194, R165, R8, R9, !PT ;  /* 0x00000008a5c27276 */ /* 0x000fe40007810009 */
[----:B------:R-:W-:Y:S01]  /*b390*/  FSEL R247, R173, -INF , !P0 ;  /* 0xff800000adf77808 */ /* 0x000fe20004000000 */
[----:B------:R-:W-:Y:S01]  /*b3a0*/  FMUL.FTZ R173, R172, UR7 ;  /* 0x00000007acad7c20 */ /* 0x000fe20008410000 */
[----:B------:R-:W-:-:S02]  /*b3b0*/  FMNMX3.FTZ R30, R30, R249, R251, !PT ;  /* 0x000000f91e1e7276 */ /* 0x000fc400078100fb */
[-C--:B------:R-:W-:Y:S02]  /*b3c0*/  ISETP.GE.AND P2, PT, R21, R164.reuse, PT ;  /* 0x000000a41500720c */ /* 0x080fe40003f46270 */
[----:B------:R-:W-:Y:S02]  /*b3d0*/  ISETP.GE.AND P1, PT, R20, R164, PT ;  /* 0x000000a41400720c */ /* 0x000fe40003f26270 */
[----:B------:R-:W-:Y:S02]  /*b3e0*/  FSEL R246, R178, -INF , !P4 ;  /* 0xff800000b2f67808 */ /* 0x000fe40006000000 */
[----:B------:R-:W-:Y:S02]  /*b3f0*/  FSEL R244, R179, -INF , !P3 ;  /* 0xff800000b3f47808 */ /* 0x000fe40005800000 */
[----:B------:R-:W-:Y:S02]  /*b400*/  FMNMX3.FTZ R194, R194, R10, R11, !PT ;  /* 0x0000000ac2c27276 */ /* 0x000fe4000781000b */
[----:B------:R-:W-:-:S02]  /*b410*/  FMNMX3.FTZ R30, R30, R248, R247, !PT ;  /* 0x000000f81e1e7276 */ /* 0x000fc400078100f7 */
[----:B------:R-:W-:Y:S02]  /*b420*/  FSETP.NEU.FTZ.AND P0, PT, R172, -INF , PT ;  /* 0xff800000ac00780b */ /* 0x000fe40003f1d000 */
[----:B------:R-:W-:Y:S01]  /*b430*/  FSEL R245, R174, -INF , !P2 ;  /* 0xff800000aef57808 */ /* 0x000fe20005000000 */
[----:B------:R-:W2:Y:S01]  /*b440*/  SHFL.BFLY PT, R31, R30, 0x2, 0x1f ;  /* 0x0c401f001e1f7f89 */ /* 0x000ea200000e0000 */
[----:B------:R-:W-:Y:S02]  /*b450*/  FSEL R164, R175, -INF , !P1 ;  /* 0xff800000afa47808 */ /* 0x000fe40004800000 */
[----:B------:R-:W-:Y:S02]  /*b460*/  FMNMX3.FTZ R194, R194, R246, R244, !PT ;  /* 0x000000f6c2c27276 */ /* 0x000fe400078100f4 */
[----:B------:R-:W-:Y:S02]  /*b470*/  FSEL R173, R173, RZ, P0 ;  /* 0x000000ffadad7208 */ /* 0x000fe40000000000 */
[----:B------:R-:W-:-:S02]  /*b480*/  FMNMX3.FTZ R194, R194, R245, R164, !PT ;  /* 0x000000f5c2c27276 */ /* 0x000fc400078100a4 */
[----:B------:R-:W-:Y:S01]  /*b490*/  LOP3.LUT R29, R206, UR6, R23, 0x96, !PT ;  /* 0x00000006ce1d7c12 */ /* 0x000fe2000f8e9617 */
[----:B------:R-:W-:Y:S01]  /*b4a0*/  FFMA.FTZ R176, R16, UR7, -R173 ;  /* 0x0000000710b07c23 */ /* 0x000fe200080108ad */
[----:B------:R-:W-:Y:S01]  /*b4b0*/  LOP3.LUT R23, R202, UR6, R23, 0x96, !PT ;  /* 0x00000006ca177c12 */ /* 0x000fe2000f8e9617 */
[----:B------:R-:W3:Y:S01]  /*b4c0*/  SHFL.BFLY PT, R16, R194, 0x2, 0x1f ;  /* 0x0c401f00c2107f89 */ /* 0x000ee200000e0000 */
[----:B------:R-:W-:Y:S01]  /*b4d0*/  FFMA.FTZ R187, R12, UR7, -R173 ;  /* 0x000000070cbb7c23 */ /* 0x000fe200080108ad */
[----:B------:R-:W-:Y:S01]  /*b4e0*/  IMAD.WIDE.U32 R242, R29, -0x2daee0ad, RZ ;  /* 0xd2511f531df27825 */ /* 0x000fe200078e00ff */
[----:B------:R-:W-:-:S03]  /*b4f0*/  LOP3.LUT R28, R22, UR4, R237, 0x96, !PT ;  /* 0x00000004161c7c12 */ /* 0x000fc6000f8e96ed */
[----:B------:R-:W-:Y:S01]  /*b500*/  FFMA.FTZ R193, R17, UR7, -R173 ;  /* 0x0000000711c17c23 */ /* 0x000fe200080108ad */
[----:B-1----:R-:W-:Y:S01]  /*b510*/  FMNMX.FTZ R196, R196, R32, !PT ;  /* 0x00000020c4c47209 */ /* 0x002fe20007810000 */
[----:B------:R-:W-:Y:S01]  /*b520*/  IMAD.WIDE.U32 R20, R23, -0x2daee0ad, RZ ;  /* 0xd2511f5317147825 */ /* 0x000fe200078e00ff */
[----:B------:R-:W-:-:S03]  /*b530*/  LOP3.LUT R12, R238, UR15, R243, 0x96, !PT ;  /* 0x0000000fee0c7c12 */ /* 0x000fc6000f8e96f3 */
[----:B------:R-:W-:Y:S01]  /*b540*/  FFMA.FTZ R186, R13, UR7, -R173 ;  /* 0x000000070dba7c23 */ /* 0x000fe200080108ad */
[----:B------:R-:W-:Y:S01]  /*b550*/  LOP3.LUT R22, R22, UR4, R229, 0x96, !PT ;  /* 0x0000000416167c12 */ /* 0x000fe2000f8e96e5 */
[----:B------:R-:W-:-:S04]  /*b560*/  IMAD.WIDE.U32 R28, R28, -0x2daee0ad, RZ ;  /* 0xd2511f531c1c7825 */ /* 0x000fc800078e00ff */
[----:B------:R-:W-:Y:S01]  /*b570*/  FMUL.FTZ R197, R196, UR7 ;  /* 0x00000007c4c57c20 */ /* 0x000fe20008410000 */
[----:B--2---:R-:W-:Y:S01]  /*b580*/  FMNMX.FTZ R31, R30, R31, !PT ;  /* 0x0000001f1e1f7209 */ /* 0x004fe20007810000 */
[----:B------:R-:W-:Y:S01]  /*b590*/  MUFU.EX2 R176, R176 ;  /* 0x000000b000b07308 */ /* 0x000fe20000000800 */
[----:B------:R-:W-:Y:S01]  /*b5a0*/  IMAD.WIDE.U32 R240, R12, -0x326172a9, RZ ;  /* 0xcd9e8d570cf07825 */ /* 0x000fe200078e00ff */
[----:B------:R-:W-:-:S03]  /*b5b0*/  LOP3.LUT R12, R230, UR15, R21, 0x96, !PT ;  /* 0x0000000fe60c7c12 */ /* 0x000fc6000f8e9615 */
[----:B------:R-:W-:Y:S01]  /*b5c0*/  FFMA.FTZ R188, R188, UR7, -R173 ;  /* 0x00000007bcbc7c23 */ /* 0x000fe200080108ad */
[----:B------:R-:W1:Y:S01]  /*b5d0*/  SHFL.BFLY PT, R195, R31, 0x1, 0x1f ;  /* 0x0c201f001fc37f89 */ /* 0x000e6200000e0000 */
[----:B------:R-:W-:Y:S01]  /*b5e0*/  FSETP.NEU.FTZ.AND P3, PT, R196, -INF , PT ;  /* 0xff800000c400780b */ /* 0x000fe20003f7d000 */
[----:B------:R-:W-:Y:S01]  /*b5f0*/  IMAD.WIDE.U32 R22, R22, -0x2daee0ad, RZ ;  /* 0xd2511f5316167825 */ /* 0x000fe200078e00ff */
[----:B------:R-:W-:Y:S01]  /*b600*/  LOP3.LUT R242, R242, UR12, R29, 0x96, !PT ;  /* 0x0000000cf2f27c12 */ /* 0x000fe2000f8e961d */
[----:B------:R-:W2:Y:S01]  /*b610*/  MUFU.EX2 R193, R193 ;  /* 0x000000c100c17308 */ /* 0x000ea20000000800 */
[----:B------:R-:W-:Y:S01]  /*b620*/  FSEL R197, R197, RZ, P3 ;  /* 0x000000ffc5c57208 */ /* 0x000fe20001800000 */
[----:B------:R-:W-:Y:S01]  /*b630*/  IMAD.WIDE.U32 R24, R12, -0x326172a9, RZ ;  /* 0xcd9e8d570c187825 */ /* 0x000fe200078e00ff */
[----:B---3--:R-:W-:-:S03]  /*b640*/  FMNMX.FTZ R194, R194, R16, !PT ;  /* 0x00000010c2c27209 */ /* 0x008fc60007810000 */
[----:B------:R-:W-:Y:S01]  /*b650*/  FFMA.FTZ R190, R190, UR7, -R173 ;  /* 0x00000007bebe7c23 */ /* 0x000fe200080108ad */
[----:B------:R-:W-:Y:S01]  /*b660*/  LOP3.LUT R20, R20, UR12, R23, 0x96, !PT ;  /* 0x0000000c14147c12 */ /* 0x000fe2000f8e9617 */
[----:B------:R-:W-:Y:S01]  /*b670*/  IMAD.WIDE.U32 R242, R242, -0x326172a9, RZ ;  /* 0xcd9e8d57f2f27825 */ /* 0x000fe200078e00ff */
[----:B------:R-:W-:-:S03]  /*b680*/  LOP3.LUT R12, R228, UR13, R25, 0x96, !PT ;  /* 0x0000000de40c7c12 */ /* 0x000fc6000f8e9619 */
[----:B------:R-:W-:Y:S01]  /*b690*/  FFMA.FTZ R185, R18, UR7, -R197 ;  /* 0x0000000712b97c23 */ /* 0x000fe200080108c5 */
[----:B------:R-:W-:Y:S01]  /*b6a0*/  LOP3.LUT R18, R236, UR13, R241, 0x96, !PT ;  /* 0x0000000dec127c12 */ /* 0x000fe2000f8e96f1 */
[----:B------:R-:W-:Y:S01]  /*b6b0*/  IMAD.WIDE.U32 R20, R20, -0x326172a9, RZ ;  /* 0xcd9e8d5714147825 */ /* 0x000fe200078e00ff */
[----:B------:R-:W-:-:S03]  /*b6c0*/  LOP3.LUT R240, R240, UR11, R243, 0x96, !PT ;  /* 0x0000000bf0f07c12 */ /* 0x000fc6000f8e96f3 */
[--C-:B------:R-:W-:Y:S01]  /*b6d0*/  FFMA.FTZ R184, R19, UR7, -R197.reuse ;  /* 0x0000000713b87c23 */ /* 0x100fe200080108c5 */
[----:B------:R-:W-:Y:S01]  /*b6e0*/  FFMA.FTZ R183, R14, UR7, -R197 ;  /* 0x000000070eb77c23 */ /* 0x000fe200080108c5 */
[----:B------:R-:W-:Y:S01]  /*b6f0*/  IMAD.WIDE.U32 R16, R12, -0x2daee0ad, RZ ;  /* 0xd2511f530c107825 */ /* 0x000fe200078e00ff */
[----:B------:R-:W-:Y:S01]  /*b700*/  LOP3.LUT R13, R24, UR11, R21, 0x96, !PT ;  /* 0x0000000b180d7c12 */ /* 0x000fe2000f8e9615 */
[----:B------:R-:W3:Y:S02]  /*b710*/  SHFL.BFLY PT, R12, R194, 0x1, 0x1f ;  /* 0x0c201f00c20c7f89 */ /* 0x000ee400000e0000 */
[--C-:B------:R-:W-:Y:S01]  /*b720*/  FFMA.FTZ R182, R15, UR7, -R197.reuse ;  /* 0x000000070fb67c23 */ /* 0x100fe200080108c5 */
[----:B------:R-:W-:Y:S01]  /*b730*/  IMAD.WIDE.U32 R18, R18, -0x2daee0ad, RZ ;  /* 0xd2511f5312127825 */ /* 0x000fe200078e00ff */
[----:B------:R-:W-:Y:S01]  /*b740*/  MUFU.EX2 R183, R183 ;  /* 0x000000b700b77308 */ /* 0x000fe20000000800 */
[----:B-1----:R-:W-:Y:S02]  /*b750*/  FMNMX.FTZ R195, R31, R195, !PT ;  /* 0x000000c31fc37209 */ /* 0x002fe40007810000 */
[----:B------:R-:W-:Y:S01]  /*b760*/  FFMA.FTZ R171, R171, UR7, -R197 ;  /* 0x00000007abab7c23 */ /* 0x000fe200080108c5 */
[----:B------:R-:W-:Y:S01]  /*b770*/  IMAD.WIDE.U32 R240, R240, -0x2daee0ad, RZ ;  /* 0xd2511f53f0f07825 */ /* 0x000fe200078e00ff */
[----:B------:R-:W-:-:S03]  /*b780*/  LOP3.LUT R210, R28, UR10, R19, 0x96, !PT ;  /* 0x0000000a1cd27c12 */ /* 0x000fc6000f8e9613 */
[----:B------:R-:W-:Y:S01]  /*b790*/  FFMA.FTZ R192, R192, UR7, -R197 ;  /* 0x00000007c0c07c23 */ /* 0x000fe200080108c5 */
[----:B------:R-:W-:Y:S01]  /*b7a0*/  FMUL.FTZ R250, R195, UR7 ;  /* 0x00000007c3fa7c20 */ /* 0x000fe20008410000 */
[----:B------:R-:W-:Y:S01]  /*b7b0*/  IMAD.WIDE.U32 R34, R13, -0x2daee0ad, RZ ;  /* 0xd2511f530d227825 */ /* 0x000fe200078e00ff */
[----:B------:R-:W-:Y:S01]  /*b7c0*/  LOP3.LUT R14, R18, UR9, R241, 0x96, !PT ;  /* 0x00000009120e7c12 */ /* 0x000fe2000f8e96f1 */
[----:B------:R-:W1:Y:S01]  /*b7d0*/  MUFU.EX2 R182, R182 ;  /* 0x000000b600b67308 */ /* 0x000e620000000800 */
[C---:B------:R-:W-:Y:S01]  /*b7e0*/  FSETP.NEU.FTZ.AND P2, PT, R195.reuse, -INF , PT ;  /* 0xff800000c300780b */ /* 0x040fe20003f5d000 */
[----:B------:R-:W-:Y:S01]  /*b7f0*/  IMAD.WIDE.U32 R210, R210, -0x326172a9, RZ ;  /* 0xcd9e8d57d2d27825 */ /* 0x000fe200078e00ff */
[----:B------:R-:W-:Y:S01]  /*b800*/  LOP3.LUT R18, R16, UR9, R35, 0x96, !PT ;  /* 0x0000000910127c12 */ /* 0x000fe2000f8e9623 */
[----:B------:R-:W-:Y:S01]  /*b810*/  LDSM.16.MT88.4 R28, [R217+0xb000] ;  /* 0x00b00000d91c783b */ /* 0x000fe20000004200 */
[----:B------:R-:W-:Y:S01]  /*b820*/  FSEL R250, R250, RZ, P2 ;  /* 0x000000fffafa7208 */ /* 0x000fe20001000000 */
[----:B------:R-:W-:Y:S01]  /*b830*/  IMAD.WIDE.U32 R24, R14, -0x326172a9, RZ ;  /* 0xcd9e8d570e187825 */ /* 0x000fe200078e00ff */
[----:B------:R-:W-:Y:S01]  /*b840*/  LOP3.LUT R13, R22, UR10, R17, 0x96, !PT ;  /* 0x0000000a160d7c12 */ /* 0x000fe2000f8e9611 */
[----:B------:R-:W-:Y:S01]  /*b850*/  MUFU.EX2 R187, R187 ;  /* 0x000000bb00bb7308 */ /* 0x000fe20000000800 */
[----:B------:R-:W-:Y:S01]  /*b860*/  FSEL R199, R195, RZ, P2 ;  /* 0x000000ffc3c77208 */ /* 0x000fe20001000000 */
[----:B------:R-:W-:Y:S01]  /*b870*/  IMAD.WIDE.U32 R18, R18, -0x326172a9, RZ ;  /* 0xcd9e8d5712127825 */ /* 0x000fe200078e00ff */
[----:B------:R-:W-:-:S03]  /*b880*/  LOP3.LUT R14, R210, UR8, R25, 0x96, !PT ;  /* 0x00000008d20e7c12 */ /* 0x000fc6000f8e9619 */
[----:B------:R-:W-:Y:S01]  /*b890*/  FFMA.FTZ R179, R5, UR7, -R250 ;  /* 0x0000000705b37c23 */ /* 0x000fe200080108fa */
[----:B---3--:R-:W-:Y:S01]  /*b8a0*/  FMNMX.FTZ R194, R194, R12, !PT ;  /* 0x0000000cc2c27209 */ /* 0x008fe20007810000 */
[----:B------:R-:W-:-:S04]  /*b8b0*/  IMAD.WIDE.U32 R22, R13, -0x326172a9, RZ ;  /* 0xcd9e8d570d167825 */ /* 0x000fc800078e00ff */
[--C-:B------:R-:W-:Y:S01]  /*b8c0*/  FFMA.FTZ R178, R4, UR7, -R250.reuse ;  /* 0x0000000704b27c23 */ /* 0x100fe200080108fa */
[----:B------:R-:W-:Y:S01]  /*b8d0*/  PRMT R15, R24, 0x7773, RZ ;  /* 0x00007773180f7816 */ /* 0x000fe200000000ff */
[--C-:B------:R-:W-:Y:S01]  /*b8e0*/  FFMA.FTZ R181, R7, UR7, -R250.reuse ;  /* 0x0000000707b57c23 */ /* 0x100fe200080108fa */
[C---:B------:R-:W-:Y:S01]  /*b8f0*/  FMUL.FTZ R210, R194.reuse, UR7 ;  /* 0x00000007c2d27c20 */ /* 0x040fe20008410000 */
[----:B------:R-:W-:Y:S01]  /*b900*/  FSETP.NEU.FTZ.AND P1, PT, R194, -INF , PT ;  /* 0xff800000c200780b */ /* 0x000fe20003f3d000 */
[--C-:B------:R-:W-:Y:S01]  /*b910*/  FFMA.FTZ R180, R6, UR7, -R250.reuse ;  /* 0x0000000706b47c23 */ /* 0x100fe200080108fa */
[----:B------:R-:W-:Y:S01]  /*b920*/  PRMT R13, R24, 0x7772, RZ ;  /* 0x00007772180d7816 */ /* 0x000fe200000000ff */
[----:B------:R-:W3:Y:S01]  /*b930*/  MUFU.EX2 R186, R186 ;  /* 0x000000ba00ba7308 */ /* 0x000ee20000000800 */
[----:B------:R-:W-:Y:S01]  /*b940*/  FSEL R210, R210, RZ, P1 ;  /* 0x000000ffd2d27208 */ /* 0x000fe20000800000 */
[----:B------:R-:W-:Y:S01]  /*b950*/  FADD.FTZ R199, R166, -R199 ;  /* 0x800000c7a6c77221 */ /* 0x000fe20000010000 */
[----:B------:R-:W-:Y:S01]  /*b960*/  MOV R5, R18 ;  /* 0x0000001200057202 */ /* 0x000fe20000000f00 */
[----:B------:R-:W-:Y:S01]  /*b970*/  FFMA.FTZ R248, R248, UR7, -R250 ;  /* 0x00000007f8f87c23 */ /* 0x000fe200080108fa */
[----:B------:R-:W-:Y:S01]  /*b980*/  PRMT R12, R18, 0x7771, RZ ;  /* 0x00007771120c7816 */ /* 0x000fe200000000ff */
[--C-:B------:R-:W-:Y:S01]  /*b990*/  FFMA.FTZ R177, R8, UR7, -R210.reuse ;  /* 0x0000000708b17c23 */ /* 0x100fe200080108d2 */
[C---:B------:R-:W-:Y:S01]  /*b9a0*/  PRMT R17, R18.reuse, 0x7773, RZ ;  /* 0x0000777312117816 */ /* 0x040fe200000000ff */
[--C-:B------:R-:W-:Y:S01]  /*b9b0*/  FFMA.FTZ R175, R9, UR7, -R210.reuse ;  /* 0x0000000709af7c23 */ /* 0x100fe200080108d2 */
[----:B------:R-:W-:Y:S01]  /*b9c0*/  PRMT R4, R18, 0x7772, RZ ;  /* 0x0000777212047816 */ /* 0x000fe200000000ff */
[--C-:B------:R-:W-:Y:S01]  /*b9d0*/  FFMA.FTZ R174, R10, UR7, -R210.reuse ;  /* 0x000000070aae7c23 */ /* 0x100fe200080108d2 */
[----:B------:R-:W-:Y:S01]  /*b9e0*/  LOP3.LUT R18, R14, 0xffff, RZ, 0xc0, !PT ;  /* 0x0000ffff0e127812 */ /* 0x000fe200078ec0ff */
[--C-:B------:R-:W-:Y:S01]  /*b9f0*/  FFMA.FTZ R11, R11, UR7, -R210.reuse ;  /* 0x000000070b0b7c23 */ /* 0x100fe200080108d2 */
[----:B------:R-:W-:Y:S01]  /*ba00*/  MOV R16, R24 ;  /* 0x0000001800107202 */ /* 0x000fe20000000f00 */
[----:B------:R-:W-:Y:S01]  /*ba10*/  MUFU.EX2 R179, R179 ;  /* 0x000000b300b37308 */ /* 0x000fe20000000800 */
[----:B------:R-:W-:Y:S01]  /*ba20*/  PRMT R13, R13, 0x5410, R15 ;  /* 0x000054100d0d7816 */ /* 0x000fe2000000000f */
[----:B------:R-:W-:Y:S01]  /*ba30*/  FMUL.FTZ R199, R199, UR7 ;  /* 0x00000007c7c77c20 */ /* 0x000fe20008410000 */
[----:B------:R-:W-:Y:S01]  /*ba40*/  LOP3.LUT R5, R5, 0xff, RZ, 0xc0, !PT ;  /* 0x000000ff05057812 */ /* 0x000fe200078ec0ff */
[--C-:B------:R-:W-:Y:S01]  /*ba50*/  FFMA.FTZ R246, R246, UR7, -R210.reuse ;  /* 0x00000007f6f67c23 */ /* 0x100fe200080108d2 */
[----:B------:R-:W-:Y:S01]  /*ba60*/  LOP3.LUT R15, R14, 0xff, RZ, 0xc0, !PT ;  /* 0x000000ff0e0f7812 */ /* 0x000fe200078ec0ff */
[----:B------:R-:W-:Y:S01]  /*ba70*/  FFMA.FTZ R244, R244, UR7, -R210 ;  /* 0x00000007f4f47c23 */ /* 0x000fe200080108d2 */
[----:B------:R-:W-:Y:S01]  /*ba80*/  SHF.R.U32.HI R8, RZ, 0x8, R18 ;  /* 0x00000008ff087819 */ /* 0x000fe20000011612 */
[----:B------:R-:W4:Y:S01]  /*ba90*/  MUFU.EX2 R178, R178 ;  /* 0x000000b200b27308 */ /* 0x000f220000000800 */
[----:B------:R-:W-:Y:S01]  /*baa0*/  LOP3.LUT R7, R22, UR8, R19, 0x96, !PT ;  /* 0x0000000816077c12 */ /* 0x000fe2000f8e9613 */
[--C-:B------:R-:W-:Y:S01]  /*bab0*/  FFMA.FTZ R245, R245, UR7, -R210.reuse ;  /* 0x00000007f5f57c23 */ /* 0x100fe200080108d2 */
[----:B------:R-:W-:Y:S01]  /*bac0*/  PRMT R6, R24, 0x7771, RZ ;  /* 0x0000777118067816 */ /* 0x000fe200000000ff */
[----:B------:R-:W-:Y:S01]  /*bad0*/  FFMA.FTZ R210, R164, UR7, -R210 ;  /* 0x00000007a4d27c23 */ /* 0x000fe200080108d2 */
[----:B------:R-:W-:Y:S01]  /*bae0*/  LOP3.LUT R16, R16, 0xff, RZ, 0xc0, !PT ;  /* 0x000000ff10107812 */ /* 0x000fe200078ec0ff */
[----:B------:R-:W-:Y:S01]  /*baf0*/  LDSM.16.MT88.4 R24, [R201+0xb000] ;  /* 0x00b00000c918783b */ /* 0x000fe20000004200 */
[----:B------:R-:W-:Y:S01]  /*bb00*/  PRMT R12, R5, 0x5410, R12 ;  /* 0x00005410050c7816 */ /* 0x000fe2000000000c */
[----:B------:R-:W-:Y:S01]  /*bb10*/  MUFU.EX2 R174, R174 ;  /* 0x000000ae00ae7308 */ /* 0x000fe20000000800 */
[----:B------:R-:W-:Y:S01]  /*bb20*/  PRMT R4, R4, 0x5410, R17 ;  /* 0x0000541004047816 */ /* 0x000fe20000000011 */
[--C-:B------:R-:W-:Y:S01]  /*bb30*/  FFMA.FTZ R2, R2, UR7, -R197.reuse ;  /* 0x0000000702027c23 */ /* 0x100fe200080108c5 */
[----:B------:R-:W-:Y:S01]  /*bb40*/  PRMT R5, R15, 0x5410, R8 ;  /* 0x000054100f057816 */ /* 0x000fe20000000008 */
[----:B------:R-:W-:Y:S01]  /*bb50*/  FFMA.FTZ R197, R170, UR7, -R197 ;  /* 0x00000007aac57c23 */ /* 0x000fe200080108c5 */
[----:B------:R-:W-:-:S02]  /*bb60*/  PRMT R15, R14, 0x7632, R15 ;  /* 0x000076320e0f7816 */ /* 0x000fc4000000000f */
[C---:B------:R-:W-:Y:S01]  /*bb70*/  PRMT R17, R7.reuse, 0x7632, R17 ;  /* 0x0000763207117816 */ /* 0x040fe20000000011 */
[----:B------:R-:W-:Y:S01]  /*bb80*/  MUFU.EX2 R185, R185 ;  /* 0x000000b900b97308 */ /* 0x000fe20000000800 */
[----:B------:R-:W-:Y:S02]  /*bb90*/  PRMT R6, R16, 0x5410, R6 ;  /* 0x0000541010067816 */ /* 0x000fe40000000006 */
[C---:B------:R-:W-:Y:S02]  /*bba0*/  LOP3.LUT R16, R7.reuse, 0xffff, RZ, 0xc0, !PT ;  /* 0x0000ffff07107812 */ /* 0x040fe400078ec0ff */
[----:B------:R-:W-:Y:S02]  /*bbb0*/  LOP3.LUT R8, R7, 0xff, RZ, 0xc0, !PT ;  /* 0x000000ff07087812 */ /* 0x000fe400078ec0ff */
[----:B------:R-:W-:Y:S01]  /*bbc0*/  SHF.R.U32.HI R9, RZ, 0x18, R7 ;  /* 0x00000018ff097819 */ /* 0x000fe20000011607 */
[----:B------:R-:W4:Y:S01]  /*bbd0*/  MUFU.EX2 R184, R184 ;  /* 0x000000b800b87308 */ /* 0x000f220000000800 */
[----:B------:R-:W-:-:S02]  /*bbe0*/  SHF.R.U32.HI R14, RZ, 0x18, R14 ;  /* 0x00000018ff0e7819 */ /* 0x000fc4000001160e */
[----:B------:R-:W-:Y:S02]  /*bbf0*/  LOP3.LUT R15, R15, 0xff, RZ, 0xc0, !PT ;  /* 0x000000ff0f0f7812 */ /* 0x000fe400078ec0ff */
[----:B------:R-:W-:Y:S02]  /*bc00*/  LOP3.LUT R7, R17, 0xff, RZ, 0xc0, !PT ;  /* 0x000000ff11077812 */ /* 0x000fe400078ec0ff */
[----:B------:R-:W-:Y:S01]  /*bc10*/  PRMT R10, R15, 0x5410, R14 ;  /* 0x000054100f0a7816 */ /* 0x000fe2000000000e */
[----:B------:R-:W-:Y:S01]  /*bc20*/  MUFU.EX2 R181, R181 ;  /* 0x000000b500b57308 */ /* 0x000fe20000000800 */
[----:B------:R-:W-:Y:S02]  /*bc30*/  PRMT R9, R7, 0x5410, R9 ;  /* 0x0000541007097816 */ /* 0x000fe40000000009 */
[----:B------:R-:W-:Y:S02]  /*bc40*/  FSEL R14, R172, RZ, P0 ;  /* 0x000000ffac0e7208 */ /* 0x000fe40000000000 */
[----:B------:R-:W-:-:S02]  /*bc50*/  FSEL R7, R196, RZ, P3 ;  /* 0x000000ffc4077208 */ /* 0x000fc40001800000 */
[----:B------:R-:W-:Y:S01]  /*bc60*/  LOP3.LUT R13, R13, 0xff00ff, RZ, 0xc0, !PT ;  /* 0x00ff00ff0d0d7812 */ /* 0x000fe200078ec0ff */
[----:B------:R-:W-:Y:S01]  /*bc70*/  FADD.FTZ R14, R168, -R14 ;  /* 0x8000000ea80e7221 */ /* 0x000fe20000010000 */
[----:B------:R-:W-:Y:S01]  /*bc80*/  MUFU.EX2 R180, R180 ;  /* 0x000000b400b47308 */ /* 0x000fe20000000800 */
[----:B------:R-:W-:Y:S01]  /*bc90*/  FADD.FTZ R7, R167, -R7 ;  /* 0x80000007a7077221 */ /* 0x000fe20000010000 */
[----:B--2---:R-:W-:Y:S01]  /*bca0*/  F2FP.F16.F32.PACK_AB R15, R193, R176 ;  /* 0x000000b0c10f723e */ /* 0x004fe200000000ff */
[----:B------:R-:W-:Y:S01]  /*bcb0*/  FMUL.FTZ R209, R14, UR7 ;  /* 0x000000070ed17c20 */ /* 0x000fe20008410000 */
[----:B------:R-:W-:Y:S01]  /*bcc0*/  HSET2.LE.AND R13, R13, R3, PT ;  /* 0x000000030d0d7233 */ /* 0x000fe20003803000 */
[----:B------:R-:W-:Y:S01]  /*bcd0*/  FMUL.FTZ R208, R7, UR7 ;  /* 0x0000000707d07c20 */ /* 0x000fe20008410000 */
[----:B-1----:R-:W-:Y:S02]  /*bce0*/  F2FP.F16.F32.PACK_AB R7, R182, R183 ;  /* 0x000000b7b607723e */ /* 0x002fe400000000ff */
[----:B------:R1:W-:Y:S01]  /*bcf0*/  MUFU.EX2 R168, R11 ;  /* 0x0000000b00a87308 */ /* 0x0003e20000000800 */
[----:B------:R-:W-:-:S02]  /*bd00*/  SHF.R.U32.HI R16, RZ, 0x8, R16 ;  /* 0x00000008ff107819 */ /* 0x000fc40000011610 */
[----:B------:R-:W-:Y:S02]  /*bd10*/  LOP3.LUT R7, R7, R13, RZ, 0xc0, !PT ;  /* 0x0000000d07077212 */ /* 0x000fe400078ec0ff */
[--C-:B------:R-:W-:Y:S02]  /*bd20*/  HSET2.LE.AND R13, R5, R3.reuse, PT ;  /* 0x00000003050d7233 */ /* 0x100fe40003803000 */
[--C-:B------:R-:W-:Y:S01]  /*bd30*/  HSET2.LE.AND R5, R10, R3.reuse, PT ;  /* 0x000000030a057233 */ /* 0x100fe20003803000 */
[----:B------:R-:W-:Y:S01]  /*bd40*/  MUFU.EX2 R177, R177 ;  /* 0x000000b100b17308 */ /* 0x000fe20000000800 */
[----:B------:R-:W-:Y:S02]  /*bd50*/  LOP3.LUT R10, R4, 0xff00ff, RZ, 0xc0, !PT ;  /* 0x00ff00ff040a7812 */ /* 0x000fe400078ec0ff */
[----:B------:R-:W-:Y:S02]  /*bd60*/  LOP3.LUT R4, R15, R13, RZ, 0xc0, !PT ;  /* 0x0000000d0f047212 */ /* 0x000fe400078ec0ff */
[----:B------:R-:W-:-:S02]  /*bd70*/  HSET2.LE.AND R13, R12, R3, PT ;  /* 0x000000030c0d7233 */ /* 0x000fc40003803000 */
[--C-:B------:R-:W-:Y:S01]  /*bd80*/  HSET2.LE.AND R6, R6, R3.reuse, PT ;  /* 0x0000000306067233 */ /* 0x100fe20003803000 */
[----:B------:R-:W2:Y:S01]  /*bd90*/  MUFU.EX2 R175, R175 ;  /* 0x000000af00af7308 */ /* 0x000ea20000000800 */
[----:B-1----:R-:W-:Y:S02]  /*bda0*/  FSEL R11, R194, RZ, P1 ;  /* 0x000000ffc20b7208 */ /* 0x002fe40000800000 */
[----:B------:R-:W-:Y:S02]  /*bdb0*/  HSET2.LE.AND R12, R10, R3, PT ;  /* 0x000000030a0c7233 */ /* 0x000fe40003803000 */
[----:B------:R-:W-:Y:S01]  /*bdc0*/  PRMT R8, R8, 0x5410, R16 ;  /* 0x0000541008087816 */ /* 0x000fe20000000010 */
[----:B------:R-:W-:Y:S01]  /*bdd0*/  FADD.FTZ R11, R165, -R11 ;  /* 0x8000000ba50b7221 */ /* 0x000fe20000010000 */
[----:B---3--:R-:W-:Y:S01]  /*bde0*/  F2FP.F16.F32.PACK_AB R14, R186, R187 ;  /* 0x000000bbba0e723e */ /* 0x008fe200000000ff */
[----:B------:R-:W1:Y:S01]  /*bdf0*/  LDSM.16.MT88.4 R16, [R217+0xa000] ;  /* 0x00a00000d910783b */ /* 0x000e620000004200 */
[----:B----4-:R-:W-:Y:S01]  /*be00*/  F2FP.F16.F32.PACK_AB R10, R178, R179 ;  /* 0x000000b3b20a723e */ /* 0x010fe200000000ff */
[----:B------:R-:W-:Y:S01]  /*be10*/  FMUL.FTZ R11, R11, UR7 ;  /* 0x000000070b0b7c20 */ /* 0x000fe20008410000 */
[----:B------:R-:W-:Y:S01]  /*be20*/  LOP3.LUT R6, R14, R6, RZ, 0xc0, !PT ;  /* 0x000000060e067212 */ /* 0x000fe200078ec0ff */
[----:B------:R-:W3:Y:S01]  /*be30*/  MUFU.EX2 R209, R209 ;  /* 0x000000d100d17308 */ /* 0x000ee20000000800 */
[----:B------:R-:W-:-:S02]  /*be40*/  LOP3.LUT R10, R10, R13, RZ, 0xc0, !PT ;  /* 0x0000000d0a0a7212 */ /* 0x000fc400078ec0ff */
[----:B------:R-:W-:Y:S02]  /*be50*/  F2FP.F16.F32.PACK_AB R14, R184, R185 ;  /* 0x000000b9b80e723e */ /* 0x000fe400000000ff */
[--C-:B------:R-:W-:Y:S02]  /*be60*/  HSET2.LE.AND R8, R8, R3.reuse, PT ;  /* 0x0000000308087233 */ /* 0x100fe40003803000 */
[----:B------:R-:W-:Y:S01]  /*be70*/  HSET2.LE.AND R9, R9, R3, PT ;  /* 0x0000000309097233 */ /* 0x000fe20003803000 */
[----:B------:R4:W4:Y:S01]  /*be80*/  MUFU.EX2 R198, R11 ;  /* 0x0000000b00c67308 */ /* 0x0009220000000800 */
[----:B--2---:R-:W-:Y:S02]  /*be90*/  F2FP.F16.F32.PACK_AB R13, R175, R177 ;  /* 0x000000b1af0d723e */ /* 0x004fe400000000ff */
[----:B------:R-:W-:Y:S02]  /*bea0*/  LOP3.LUT R5, R14, R5, RZ, 0xc0, !PT ;  /* 0x000000050e057212 */ /* 0x000fe400078ec0ff */
[----:B------:R-:W-:-:S02]  /*beb0*/  LOP3.LUT R9, R13, R9, RZ, 0xc0, !PT ;  /* 0x000000090d097212 */ /* 0x000fc400078ec0ff */
[----:B------:R-:W-:Y:S01]  /*bec0*/  IADD3 R241, PT, PT, R217, 0xa040, RZ ;  /* 0x0000a040d9f17810 */ /* 0x000fe20007ffe0ff */
[----:B------:R-:W2:Y:S01]  /*bed0*/  MUFU.EX2 R208, R208 ;  /* 0x000000d000d07308 */ /* 0x000ea20000000800 */
[----:B------:R-:W-:Y:S01]  /*bee0*/  @P6 IADD3 R241, PT, PT, R227, -0x40, RZ ;  /* 0xffffffc0e3f16810 */ /* 0x000fe20007ffe0ff */
[-C--:B---3--:R-:W-:Y:S01]  /*bef0*/  FMUL.FTZ R160, R160, R209.reuse ;  /* 0x000000d1a0a07220 */ /* 0x088fe20000410000 */
[-C--:B------:R-:W-:Y:S01]  /*bf00*/  FMUL.FTZ R161, R161, R209.reuse ;  /* 0x000000d1a1a17220 */ /* 0x080fe20000410000 */
[----:B------:R-:W-:Y:S01]  /*bf10*/  FMUL.FTZ R148, R148, R209 ;  /* 0x000000d194947220 */ /* 0x000fe20000410000 */
[----:B------:R-:W-:Y:S01]  /*bf20*/  IADD3 R0, PT, PT, R0, R241, RZ ;  /* 0x000000f100007210 */ /* 0x000fe20007ffe0ff */
[-C--:B------:R-:W-:Y:S01]  /*bf30*/  FMUL.FTZ R149, R149, R209.reuse ;  /* 0x000000d195957220 */ /* 0x080fe20000410000 */
[----:B------:R-:W-:Y:S01]  /*bf40*/  FMUL.FTZ R36, R36, R209 ;  /* 0x000000d124247220 */ /* 0x000fe20000410000 */
[----:B------:R-:W3:Y:S01]  /*bf50*/  MUFU.EX2 R199, R199 ;  /* 0x000000c700c77308 */ /* 0x000ee20000000800 */
[----:B----4-:R-:W-:Y:S01]  /*bf60*/  F2FP.F16.F32.PACK_AB R11, R168, R174 ;  /* 0x000000aea80b723e */ /* 0x010fe200000000ff */
[-C--:B------:R-:W-:Y:S01]  /*bf70*/  FMUL.FTZ R158, R158, R198.reuse ;  /* 0x000000c69e9e7220 */ /* 0x080fe20000410000 */
[-C--:B------:R-:W-:Y:S01]  /*bf80*/  FMUL.FTZ R159, R159, R198.reuse ;  /* 0x000000c69f9f7220 */ /* 0x080fe20000410000 */
[----:B------:R-:W-:Y:S01]  /*bf90*/  FMUL.FTZ R154, R154, R198 ;  /* 0x000000c69a9a7220 */ /* 0x000fe20000410000 */
[----:B------:R-:W-:Y:S01]  /*bfa0*/  LOP3.LUT R11, R11, R12, RZ, 0xc0, !PT ;  /* 0x0000000c0b0b7212 */ /* 0x000fe200078ec0ff */
[----:B------:R-:W-:Y:S01]  /*bfb0*/  FMUL.FTZ R155, R155, R198 ;  /* 0x000000c69b9b7220 */ /* 0x000fe20000410000 */
[----:B------:R-:W-:Y:S01]  /*bfc0*/  F2FP.F16.F32.PACK_AB R12, R180, R181 ;  /* 0x000000b5b40c723e */ /* 0x000fe200000000ff */
[----:B------:R-:W-:Y:S01]  /*bfd0*/  FMUL.FTZ R37, R37, R209 ;  /* 0x000000d125257220 */ /* 0x000fe20000410000 */
[-C--:B--2---:R-:W-:Y:S01]  /*bfe0*/  FMUL.FTZ R162, R162, R208.reuse ;  /* 0x000000d0a2a27220 */ /* 0x084fe20000410000 */
[----:B------:R-:W-:Y:S01]  /*bff0*/  FMUL.FTZ R163, R163, R208 ;  /* 0x000000d0a3a37220 */ /* 0x000fe20000410000 */
[----:B------:R-:W-:Y:S01]  /*c000*/  LOP3.LUT R8, R12, R8, RZ, 0xc0, !PT ;  /* 0x000000080c087212 */ /* 0x000fe200078ec0ff */
[-C--:B------:R-:W-:Y:S01]  /*c010*/  FMUL.FTZ R150, R150, R208.reuse ;  /* 0x000000d096967220 */ /* 0x080fe20000410000 */
[----:B------:R-:W2:Y:S01]  /*c020*/  LDSM.16.MT88.4 R12, [R201+0xa000] ;  /* 0x00a00000c90c783b */ /* 0x000ea20000004200 */
[-C--:B------:R-:W-:Y:S01]  /*c030*/  FMUL.FTZ R151, R151, R208.reuse ;  /* 0x000000d097977220 */ /* 0x080fe20000410000 */
[-C--:B------:R-:W-:Y:S01]  /*c040*/  FMUL.FTZ R38, R38, R208.reuse ;  /* 0x000000d026267220 */ /* 0x080fe20000410000 */
[----:B------:R-:W-:Y:S01]  /*c050*/  FMUL.FTZ R39, R39, R208 ;  /* 0x000000d027277220 */ /* 0x000fe20000410000 */
        /* <DEDUP_REMOVED lines=16> */
[----:B------:R-:W-:Y:S01]  /*c160*/  LOP3.LUT R243, R20, UR18, R23, 0x96, !PT ;  /* 0x0000001214f37c12 */ /* 0x000fe2000f8e9617 */
[-C--:B-1----:R-:W-:Y:S01]  /*c170*/  HMMA.16816.F32 R160, R4, R16.reuse, R160 ;  /* 0x0000001004a0723c */ /* 0x082fe200000018a0 */
[----:B------:R-:W1:Y:S01]  /*c180*/  LDSM.16.MT88.4 R20, [R0] ;  /* 0x000000000014783b */ /* 0x000e620000004200 */
[----:B------:R-:W-:Y:S01]  /*c190*/  MOV R166, R34 ;  /* 0x0000002200a67202 */ /* 0x000fe20000000f00 */
[----:B------:R-:W-:Y:S01]  /*c1a0*/  FMUL.FTZ R72, R72, R199 ;  /* 0x000000c748487220 */ /* 0x000fe20000410000 */
[----:B------:R-:W-:Y:S01]  /*c1b0*/  MOV R167, R35 ;  /* 0x0000002300a77202 */ /* 0x000fe20000000f00 */
[----:B------:R-:W-:Y:S01]  /*c1c0*/  FMUL.FTZ R73, R73, R199 ;  /* 0x000000c749497220 */ /* 0x000fe20000410000 */
[----:B------:R-:W3:Y:S01]  /*c1d0*/  LDSM.16.MT88.4 R32, [R241] ;  /* 0x00000000f120783b */ /* 0x000ee20000004200 */
        /* <DEDUP_REMOVED lines=19> */
[-C--:B------:R-:W-:Y:S01]  /*c310*/  FMUL.FTZ R77, R77, R199.reuse ;  /* 0x000000c74d4d7220 */ /* 0x080fe20000410000 */
[-C--:B------:R-:W-:Y:S01]  /*c320*/  FMUL.FTZ R78, R78, R198.reuse ;  /* 0x000000c64e4e7220 */ /* 0x080fe20000410000 */
        /* <DEDUP_REMOVED lines=29> */
[----:B------:R2:W4:Y:S01]  /*c500*/  LDSM.16.MT88.4 R12, [R0+0x1000] ;  /* 0x00100000000c783b */ /* 0x0005220000004200 */
        /* <DEDUP_REMOVED lines=9> */
[-C--:B------:R-:W-:Y:S01]  /*c5a0*/  FMUL.FTZ R144, R144, R209.reuse ;  /* 0x000000d190907220 */ /* 0x080fe20000410000 */
[-C--:B------:R-:W-:Y:S01]  /*c5b0*/  FMUL.FTZ R145, R145, R209.reuse ;  /* 0x000000d191917220 */ /* 0x080fe20000410000 */
[-C--:B------:R-:W-:Y:S01]  /*c5c0*/  FMUL.FTZ R146, R146, R208.reuse ;  /* 0x000000d092927220 */ /* 0x080fe20000410000 */
[-C--:B------:R-:W-:Y:S01]  /*c5d0*/  FMUL.FTZ R147, R147, R208.reuse ;  /* 0x000000d093937220 */ /* 0x080fe20000410000 */
[-C--:B------:R-:W-:Y:S01]  /*c5e0*/  FMUL.FTZ R120, R120, R209.reuse ;  /* 0x000000d178787220 */ /* 0x080fe20000410000 */
[----:B------:R-:W-:Y:S01]  /*c5f0*/  FMUL.FTZ R121, R121, R209 ;  /* 0x000000d179797220 */ /* 0x000fe20000410000 */
[----:B------:R-:W-:Y:S01]  /*c600*/  FMUL.FTZ R122, R122, R208 ;  /* 0x000000d07a7a7220 */ /* 0x000fe20000410000 */
[----:B------:R-:W-:Y:S01]  /*c610*/  HMMA.16816.F32 R68, R4, R20, R68 ;  /* 0x000000140444723c */ /* 0x000fe20000001844 */
[----:B------:R-:W-:-:S04]  /*c620*/  IMAD.WIDE.U32 R20, R243, -0x2daee0ad, RZ ;  /* 0xd2511f53f3147825 */ /* 0x000fc800078e00ff */
[--C-:B------:R-:W-:Y:S01]  /*c630*/  FFMA.FTZ R243, R247, UR7, -R250.reuse ;  /* 0x00000007f7f37c23 */ /* 0x100fe200080108fa */
[-C--:B------:R-:W-:Y:S01]  /*c640*/  FMUL.FTZ R123, R123, R208.reuse ;  /* 0x000000d07b7b7220 */ /* 0x080fe20000410000 */
[----:B------:R-:W-:Y:S01]  /*c650*/  MUFU.EX2 R248, R248 ;  /* 0x000000f800f87308 */ /* 0x000fe20000000800 */
[-C--:B------:R-:W-:Y:S01]  /*c660*/  FMUL.FTZ R52, R52, R209.reuse ;  /* 0x000000d134347220 */ /* 0x080fe20000410000 */
[--C-:B--2---:R-:W-:Y:S01]  /*c670*/  FFMA.FTZ R0, R249, UR7, -R250.reuse ;  /* 0x00000007f9007c23 */ /* 0x104fe200080108fa */
[----:B------:R-:W-:Y:S01]  /*c680*/  FFMA.FTZ R249, R251, UR7, -R250 ;  /* 0x00000007fbf97c23 */ /* 0x000fe200080108fa */
[C---:B---3--:R-:W-:Y:S01]  /*c690*/  HMMA.16816.F32 R56, R8.reuse, R32, R56 ;  /* 0x000000200838723c */ /* 0x048fe20000001838 */
[-C--:B------:R-:W-:Y:S01]  /*c6a0*/  FMUL.FTZ R53, R53, R209.reuse ;  /* 0x000000d135357220 */ /* 0x080fe20000410000 */
[-C--:B------:R-:W-:Y:S01]  /*c6b0*/  FMUL.FTZ R54, R54, R208.reuse ;  /* 0x000000d036367220 */ /* 0x080fe20000410000 */
[-C--:B------:R-:W-:Y:S01]  /*c6c0*/  FMUL.FTZ R55, R55, R208.reuse ;  /* 0x000000d037377220 */ /* 0x080fe20000410000 */
[----:B------:R-:W-:Y:S01]  /*c6d0*/  MUFU.EX2 R0, R0 ;  /* 0x0000000000007308 */ /* 0x000fe20000000800 */
[-C--:B------:R-:W-:Y:S01]  /*c6e0*/  FMUL.FTZ R64, R64, R209.reuse ;  /* 0x000000d140407220 */ /* 0x080fe20000410000 */
[-C--:B------:R-:W-:Y:S01]  /*c6f0*/  FMUL.FTZ R65, R65, R209.reuse ;  /* 0x000000d141417220 */ /* 0x080fe20000410000 */
[-C--:B------:R-:W-:Y:S01]  /*c700*/  FMUL.FTZ R66, R66, R208.reuse ;  /* 0x000000d042427220 */ /* 0x080fe20000410000 */
[C---:B------:R-:W-:Y:S01]  /*c710*/  HMMA.16816.F32 R60, R8.reuse, R34, R60 ;  /* 0x00000022083c723c */ /* 0x040fe2000000183c */
[-C--:B------:R-:W-:Y:S01]  /*c720*/  FMUL.FTZ R67, R67, R208.reuse ;  /* 0x000000d043437220 */ /* 0x080fe20000410000 */
[-C--:B------:R-:W-:Y:S01]  /*c730*/  FMUL.FTZ R80, R80, R209.reuse ;  /* 0x000000d150507220 */ /* 0x080fe20000410000 */
[-C--:B------:R-:W-:Y:S01]  /*c740*/  FMUL.FTZ R81, R81, R209.reuse ;  /* 0x000000d151517220 */ /* 0x080fe20000410000 */
[----:B------:R-:W1:Y:S01]  /*c750*/  MUFU.EX2 R249, R249 ;  /* 0x000000f900f97308 */ /* 0x000e620000000800 */
[-C--:B------:R-:W-:Y:S01]  /*c760*/  FMUL.FTZ R82, R82, R208.reuse ;  /* 0x000000d052527220 */ /* 0x080fe20000410000 */
[-C--:B------:R-:W-:Y:S01]  /*c770*/  FMUL.FTZ R83, R83, R208.reuse ;  /* 0x000000d053537220 */ /* 0x080fe20000410000 */
[-C--:B------:R-:W-:Y:S01]  /*c780*/  FMUL.FTZ R84, R84, R209.reuse ;  /* 0x000000d154547220 */ /* 0x080fe20000410000 */
[C---:B------:R-:W-:Y:S01]  /*c790*/  HMMA.16816.F32 R76, R8.reuse, R22, R76 ;  /* 0x00000016084c723c */ /* 0x040fe2000000184c */
        /* <DEDUP_REMOVED lines=19> */
[----:B------:R-:W2:Y:S01]  /*c8d0*/  MUFU.EX2 R244, R244 ;  /* 0x000000f400f47308 */ /* 0x000ea20000000800 */
        /* <DEDUP_REMOVED lines=9> */
[----:B------:R-:W-:Y:S01]  /*c970*/  FMUL.FTZ R131, R131, R208 ;  /* 0x000000d083837220 */ /* 0x000fe20000410000 */
[----:B-1----:R-:W-:Y:S01]  /*c980*/  F2FP.F16.F32.PACK_AB R164, R249, R0 ;  /* 0x00000000f9a4723e */ /* 0x002fe200000000ff */
[C---:B------:R-:W-:Y:S01]  /*c990*/  HMMA.16816.F32 R108, R8.reuse, R26, R108 ;  /* 0x0000001a086c723c */ /* 0x040fe2000000186c */
[----:B------:R-:W-:Y:S01]  /*c9a0*/  LOP3.LUT R211, R242, UR18, R211, 0x96, !PT ;  /* 0x00000012f2d37c12 */ /* 0x000fe2000f8e96d3 */
[----:B------:R-:W-:Y:S01]  /*c9b0*/  FFMA.FTZ R176, R235, R209, R176 ;  /* 0x000000d1ebb07223 */ /* 0x000fe200000100b0 */
[----:B------:R-:W-:Y:S01]  /*c9c0*/  FFMA.FTZ R185, R234, R208, R185 ;  /* 0x000000d0eab97223 */ /* 0x000fe200000100b9 */
[----:B------:R-:W1:Y:S01]  /*c9d0*/  MUFU.EX2 R210, R210 ;  /* 0x000000d200d27308 */ /* 0x000e620000000800 */
[----:B--2---:R-:W-:Y:S01]  /*c9e0*/  F2FP.F16.F32.PACK_AB R165, R244, R246 ;  /* 0x000000f6f4a5723e */ /* 0x004fe200000000ff */
[----:B------:R-:W-:Y:S01]  /*c9f0*/  FFMA.FTZ R181, R233, R199, R181 ;  /* 0x000000c7e9b57223 */ /* 0x000fe200000100b5 */
[----:B------:R-:W-:Y:S01]  /*ca00*/  FFMA.FTZ R177, R232, R198, R177 ;  /* 0x000000c6e8b17223 */ /* 0x000fe200000100b1 */
[C---:B----4-:R-:W-:Y:S01]  /*ca10*/  HMMA.16816.F32 R116, R8.reuse, R16, R116 ;  /* 0x000000100874723c */ /* 0x050fe20000001874 */
[----:B------:R-:W-:Y:S01]  /*ca20*/  FADD.FTZ R176, R193, R176 ;  /* 0x000000b0c1b07221 */ /* 0x000fe20000010000 */
[----:B------:R-:W-:Y:S01]  /*ca30*/  FADD.FTZ R185, R184, R185 ;  /* 0x000000b9b8b97221 */ /* 0x000fe20000010000 */
[----:B------:R-:W-:Y:S01]  /*ca40*/  FADD.FTZ R181, R180, R181 ;  /* 0x000000b5b4b57221 */ /* 0x000fe20000010000 */
[----:B------:R-:W-:Y:S01]  /*ca50*/  MUFU.EX2 R190, R190 ;  /* 0x000000be00be7308 */ /* 0x000fe20000000800 */
[----:B------:R-:W-:Y:S01]  /*ca60*/  FADD.FTZ R177, R175, R177 ;  /* 0x000000b1afb17221 */ /* 0x000fe20000010000 */
[----:B------:R-:W-:Y:S01]  /*ca70*/  FADD.FTZ R176, R187, R176 ;  /* 0x000000b0bbb07221 */ /* 0x000fe20000010000 */
[----:B------:R-:W-:Y:S01]  /*ca80*/  FADD.FTZ R185, R183, R185 ;  /* 0x000000b9b7b97221 */ /* 0x000fe20000010000 */
[C---:B------:R-:W-:Y:S01]  /*ca90*/  HMMA.16816.F32 R140, R8.reuse, R18, R140 ;  /* 0x00000012088c723c */ /* 0x040fe2000000188c */
[----:B------:R-:W-:Y:S01]  /*caa0*/  FADD.FTZ R181, R179, R181 ;  /* 0x000000b5b3b57221 */ /* 0x000fe20000010000 */
[----:B------:R-:W-:Y:S01]  /*cab0*/  FADD.FTZ R177, R174, R177 ;  /* 0x000000b1aeb17221 */ /* 0x000fe20000010000 */
[----:B------:R-:W-:Y:S01]  /*cac0*/  FADD.FTZ R176, R186, R176 ;  /* 0x000000b0bab07221 */ /* 0x000fe20000010000 */
[----:B------:R-:W-:Y:S01]  /*cad0*/  MUFU.EX2 R171, R171 ;  /* 0x000000ab00ab7308 */ /* 0x000fe20000000800 */
[----:B-1----:R-:W-:Y:S01]  /*cae0*/  F2FP.F16.F32.PACK_AB R167, R210, R245 ;  /* 0x000000f5d2a7723e */ /* 0x002fe200000000ff */
[----:B------:R-:W-:Y:S01]  /*caf0*/  FADD.FTZ R185, R182, R185 ;  /* 0x000000b9b6b97221 */ /* 0x000fe20000010000 */
[----:B------:R-:W-:Y:S01]  /*cb00*/  FADD.FTZ R181, R178, R181 ;  /* 0x000000b5b2b57221 */ /* 0x000fe20000010000 */
[----:B------:R-:W-:Y:S01]  /*cb10*/  HMMA.16816.F32 R136, R8, R12, R136 ;  /* 0x0000000c0888723c */ /* 0x000fe20000001888 */
[----:B------:R-:W-:Y:S01]  /*cb20*/  FADD.FTZ R177, R168, R177 ;  /* 0x000000b1a8b17221 */ /* 0x000fe20000010000 */
[----:B------:R-:W-:Y:S01]  /*cb30*/  MOV R168, R172 ;  /* 0x000000ac00a87202 */ /* 0x000fe20000000f00 */
[----:B------:R-:W-:Y:S01]  /*cb40*/  FADD.FTZ R181, R0, R181 ;  /* 0x000000b500b57221 */ /* 0x000fe20000010000 */
[----:B------:R-:W1:Y:S01]  /*cb50*/  MUFU.EX2 R188, R188 ;  /* 0x000000bc00bc7308 */ /* 0x000e620000000800 */
[----:B------:R-:W-:-:S02]  /*cb60*/  FADD.FTZ R177, R246, R177 ;  /* 0x000000b1f6b17221 */ /* 0x000fc40000010000 */
[----:B------:R-:W-:Y:S01]  /*cb70*/  FADD.FTZ R181, R249, R181 ;  /* 0x000000b5f9b57221 */ /* 0x000fe20000010000 */
[----:B------:R-:W-:Y:S01]  /*cb80*/  HMMA.16816.F32 R132, R8, R14, R132 ;  /* 0x0000000e0884723c */ /* 0x000fe20000001884 */
[----:B------:R-:W-:Y:S01]  /*cb90*/  PRMT R10, R20, 0x7773, RZ ;  /* 0x00007773140a7816 */ /* 0x000fe200000000ff */
[----:B------:R-:W-:Y:S01]  /*cba0*/  FADD.FTZ R177, R244, R177 ;  /* 0x000000b1f4b17221 */ /* 0x000fe20000010000 */
[----:B------:R-:W-:Y:S01]  /*cbb0*/  PRMT R9, R20, 0x7772, RZ ;  /* 0x0000777214097816 */ /* 0x000fe200000000ff */
[----:B------:R-:W2:Y:S01]  /*cbc0*/  MUFU.EX2 R2, R2 ;  /* 0x0000000200027308 */ /* 0x000ea20000000800 */
[----:B------:R-:W-:Y:S01]  /*cbd0*/  LOP3.LUT R8, R166, UR17, R21, 0x96, !PT ;  /* 0x00000011a6087c12 */ /* 0x000fe2000f8e9615 */
[----:B------:R-:W-:Y:S01]  /*cbe0*/  FADD.FTZ R181, R248, R181 ;  /* 0x000000b5f8b57221 */ /* 0x000fe20000010000 */
[--C-:B------:R-:W-:Y:S01]  /*cbf0*/  PRMT R9, R9, 0x5410, R10.reuse ;  /* 0x0000541009097816 */ /* 0x100fe2000000000a */
[C---:B------:R-:W-:Y:S01]  /*cc00*/  HMMA.16816.F32 R144, R4.reuse, R16, R144 ;  /* 0x000000100490723c */ /* 0x040fe20000001890 */
[----:B------:R-:W-:Y:S01]  /*cc10*/  MOV R16, R20 ;  /* 0x0000001400107202 */ /* 0x000fe20000000f00 */
[----:B------:R-:W-:Y:S01]  /*cc20*/  FADD.FTZ R177, R245, R177 ;  /* 0x000000b1f5b17221 */ /* 0x000fe20000010000 */
[C---:B------:R-:W-:Y:S01]  /*cc30*/  PRMT R10, R8.reuse, 0x7632, R10 ;  /* 0x00007632080a7816 */ /* 0x040fe2000000000a */
[----:B------:R-:W-:Y:S01]  /*cc40*/  FADD.FTZ R233, R243, R181 ;  /* 0x000000b5f3e97221 */ /* 0x000fe20000010000 */
[----:B------:R-:W-:Y:S01]  /*cc50*/  LOP3.LUT R17, R8, 0xff, RZ, 0xc0, !PT ;  /* 0x000000ff08117812 */ /* 0x000fe200078ec0ff */
[----:B-1----:R-:W-:Y:S01]  /*cc60*/  FADD.FTZ R176, R188, R176 ;  /* 0x000000b0bcb07221 */ /* 0x002fe20000010000 */
[----:B------:R-:W-:Y:S01]  /*cc70*/  PRMT R11, R20, 0x7771, RZ ;  /* 0x00007771140b7816 */ /* 0x000fe200000000ff */
[----:B------:R-:W-:Y:S01]  /*cc80*/  HMMA.16816.F32 R120, R4, R18, R120 ;  /* 0x000000120478723c */ /* 0x000fe20000001878 */
[----:B------:R-:W-:Y:S01]  /*cc90*/  LOP3.LUT R19, R8, 0xffff, RZ, 0xc0, !PT ;  /* 0x0000ffff08137812 */ /* 0x000fe200078ec0ff */
[----:B------:R-:W-:Y:S01]  /*cca0*/  FADD.FTZ R232, R210, R177 ;  /* 0x000000b1d2e87221 */ /* 0x000fe20000010000 */
[----:B------:R-:W-:-:S02]  /*ccb0*/  LOP3.LUT R18, R16, 0xff, RZ, 0xc0, !PT ;  /* 0x000000ff10127812 */ /* 0x000fc400078ec0ff */
[----:B------:R-:W-:Y:S01]  /*ccc0*/  SHF.R.U32.HI R16, RZ, 0x8, R19 ;  /* 0x00000008ff107819 */ /* 0x000fe20000011613 */
[----:B--2---:R-:W-:Y:S01]  /*ccd0*/  FADD.FTZ R185, R2, R185 ;  /* 0x000000b902b97221 */ /* 0x004fe20000010000 */
[----:B------:R-:W-:Y:S01]  /*cce0*/  SHF.R.U32.HI R8, RZ, 0x18, R8 ;  /* 0x00000018ff087819 */ /* 0x000fe20000011608 */
[C---:B------:R-:W-:Y:S01]  /*ccf0*/  HMMA.16816.F32 R52, R4.reuse, R32, R52 ;  /* 0x000000200434723c */ /* 0x040fe20000001834 */
[----:B------:R-:W-:Y:S02]  /*cd00*/  LOP3.LUT R10, R10, 0xff, RZ, 0xc0, !PT ;  /* 0x000000ff0a0a7812 */ /* 0x000fe400078ec0ff */
[----:B------:R-:W-:Y:S02]  /*cd10*/  PRMT R11, R18, 0x5410, R11 ;  /* 0x00005410120b7816 */ /* 0x000fe4000000000b */
[----:B------:R-:W-:Y:S02]  /*cd20*/  PRMT R16, R17, 0x5410, R16 ;  /* 0x0000541011107816 */ /* 0x000fe40000000010 */
[----:B------:R-:W-:Y:S01]  /*cd30*/  LOP3.LUT R9, R9, 0xff00ff, RZ, 0xc0, !PT ;  /* 0x00ff00ff09097812 */ /* 0x000fe200078ec0ff */
[----:B------:R-:W-:Y:S01]  /*cd40*/  HMMA.16816.F32 R64, R4, R34, R64 ;  /* 0x000000220440723c */ /* 0x000fe20000001840 */
[----:B------:R-:W-:Y:S01]  /*cd50*/  PRMT R8, R10, 0x5410, R8 ;  /* 0x000054100a087816 */ /* 0x000fe20000000008 */
[----:B------:R-:W1:Y:S01]  /*cd60*/  LDSM.16.MT88.4 R32, [R201+0xa800] ;  /* 0x00a80000c920783b */ /* 0x000e620000004200 */
[----:B------:R-:W-:-:S02]  /*cd70*/  HSET2.LE.AND R11, R11, R3, PT ;  /* 0x000000030b0b7233 */ /* 0x000fc40003803000 */
[--C-:B------:R-:W-:Y:S02]  /*cd80*/  HSET2.LE.AND R16, R16, R3.reuse, PT ;  /* 0x0000000310107233 */ /* 0x100fe40003803000 */
[--C-:B------:R-:W-:Y:S01]  /*cd90*/  HSET2.LE.AND R9, R9, R3.reuse, PT ;  /* 0x0000000309097233 */ /* 0x100fe20003803000 */
[C---:B------:R-:W-:Y:S01]  /*cda0*/  HMMA.16816.F32 R80, R4.reuse, R22, R80 ;  /* 0x000000160450723c */ /* 0x040fe20000001850 */
[----:B------:R-:W-:Y:S01]  /*cdb0*/  HSET2.LE.AND R8, R8, R3, PT ;  /* 0x0000000308087233 */ /* 0x000fe20003803000 */
[----:B------:R-:W2:Y:S01]  /*cdc0*/  LDSM.16.MT88.4 R20, [R241+0x800] ;  /* 0x00080000f114783b */ /* 0x000ea20000004200 */
[----:B------:R-:W-:Y:S02]  /*cdd0*/  F2FP.F16.F32.PACK_AB R166, R243, R248 ;  /* 0x000000f8f3a6723e */ /* 0x000fe400000000ff */
[----:B------:R-:W-:Y:S02]  /*cde0*/  LOP3.LUT R164, R164, R16, RZ, 0xc0, !PT ;  /* 0x00000010a4a47212 */ /* 0x000fe400078ec0ff */
[----:B------:R-:W-:Y:S01]  /*cdf0*/  LOP3.LUT R166, R166, R11, RZ, 0xc0, !PT ;  /* 0x0000000ba6a67212 */ /* 0x000fe200078ec0ff */
[----:B------:R-:W-:Y:S01]  /*ce00*/  HMMA.16816.F32 R84, R4, R28, R84 ;  /* 0x0000001c0454723c */ /* 0x000fe20000001854 */
[----:B------:R-:W-:Y:S01]  /*ce10*/  LOP3.LUT R165, R165, R8, RZ, 0xc0, !PT ;  /* 0x00000008a5a57212 */ /* 0x000fe200078ec0ff */
[----:B------:R-:W-:Y:S01]  /*ce20*/  LDSM.16.MT88.4 R16, [R212+0x800] ;  /* 0x00080000d410783b */ /* 0x000fe20000004200 */
[----:B------:R-:W-:-:S03]  /*ce30*/  LOP3.LUT R167, R167, R9, RZ, 0xc0, !PT ;  /* 0x00000009a7a77212 */ /* 0x000fc600078ec0ff */
[----:B------:R-:W-:Y:S02]  /*ce40*/  LDSM.16.MT88.4 R8, [R241+0x1800] ;  /* 0x00180000f108783b */ /* 0x000fe40000004200 */
[C---:B------:R-:W-:Y:S02]  /*ce50*/  HMMA.16816.F32 R96, R4.reuse, R30, R96 ;  /* 0x0000001e0460723c */ /* 0x040fe40000001860 */
[----:B------:R-:W-:Y:S06]  /*ce60*/  LDSM.16.MT88.4 R28, [R201+0xb800] ;  /* 0x00b80000c91c783b */ /* 0x000fec0000004200 */
[C---:B------:R-:W-:Y:S08]  /*ce70*/  HMMA.16816.F32 R100, R4.reuse, R24, R100 ;  /* 0x000000180464723c */ /* 0x040ff00000001864 */
[C---:B------:R-:W-:Y:S01]  /*ce80*/  HMMA.16816.F32 R112, R4.reuse, R26, R112 ;  /* 0x0000001a0470723c */ /* 0x040fe20000001870 */
[----:B------:R-:W3:Y:S07]  /*ce90*/  LDSM.16.MT88.4 R24, [R217+0xa800] ;  /* 0x00a80000d918783b */ /* 0x000eee0000004200 */
[C---:B------:R-:W-:Y:S08]  /*cea0*/  HMMA.16816.F32 R124, R4.reuse, R12, R124 ;  /* 0x0000000c047c723c */ /* 0x040ff0000000187c */
[----:B------:R-:W-:Y:S01]  /*ceb0*/  HMMA.16816.F32 R4, R4, R14, R128 ;  /* 0x0000000e0404723c */ /* 0x000fe20000001880 */
[----:B------:R-:W4:Y:S04]  /*cec0*/  LDSM.16.MT88.4 R12, [R217+0xb800] ;  /* 0x00b80000d90c783b */ /* 0x000f280000004200 */
[----:B------:R-:W4:Y:S03]  /*ced0*/  LDSM.16.MT88.4 R128, [R212+0x1800] ;  /* 0x00180000d480783b */ /* 0x000f260000004200 */
[C---:B-1----:R-:W-:Y:S08]  /*cee0*/  HMMA.16816.F32 R40, R164.reuse, R32, R40 ;  /* 0x00000020a428723c */ /* 0x042ff00000001828 */
[C---:B------:R-:W-:Y:S08]  /*cef0*/  HMMA.16816.F32 R44, R164.reuse, R34, R44 ;  /* 0x00000022a42c723c */ /* 0x040ff0000000182c */
[C---:B--2---:R-:W-:Y:S08]  /*cf00*/  HMMA.16816.F32 R56, R164.reuse, R20, R56 ;  /* 0x00000014a438723c */ /* 0x044ff00000001838 */
[C---:B---3--:R-:W-:Y:S08]  /*cf10*/  HMMA.16816.F32 R156, R164.reuse, R24, R156 ;  /* 0x00000018a49c723c */ /* 0x048ff0000000189c */
        /* <DEDUP_REMOVED lines=11> */
[----:B------:R-:W-:Y:S01]  /*cfd0*/  HMMA.16816.F32 R132, R164, R130, R132 ;  /* 0x00000082a484723c */ /* 0x000fe20000001884 */
[--C-:B------:R-:W-:Y:S01]  /*cfe0*/  FFMA.FTZ R164, R189, UR7, -R173.reuse ;  /* 0x00000007bda47c23 */ /* 0x100fe200080108ad */
[----:B------:R-:W-:-:S03]  /*cff0*/  FFMA.FTZ R189, R191, UR7, -R173 ;  /* 0x00000007bfbd7c23 */ /* 0x000fc600080108ad */
[----:B------:R1:W2:Y:S08]  /*d000*/  MUFU.EX2 R173, R164 ;  /* 0x000000a400ad7308 */ /* 0x0002b00000000800 */
[----:B------:R-:W3:Y:S01]  /*d010*/  MUFU.EX2 R189, R189 ;  /* 0x000000bd00bd7308 */ /* 0x000ee20000000800 */
[----:B-1----:R-:W-:-:S04]  /*d020*/  IMAD.WIDE.U32 R164, R211, -0x2daee0ad, RZ ;  /* 0xd2511f53d3a47825 */ /* 0x002fc800078e00ff */
[----:B--2---:R-:W-:Y:S01]  /*d030*/  FADD.FTZ R176, R173, R176 ;  /* 0x000000b0adb07221 */ /* 0x004fe20000010000 */
[----:B------:R-:W-:-:S03]  /*d040*/  LOP3.LUT R166, R240, UR17, R165, 0x96, !PT ;  /* 0x00000011f0a67c12 */ /* 0x000fc6000f8e96a5 */
[----:B------:R-:W-:Y:S01]  /*d050*/  FADD.FTZ R176, R190, R176 ;  /* 0x000000b0beb07221 */ /* 0x000fe20000010000 */
[C---:B------:R-:W-:Y:S02]  /*d060*/  PRMT R191, R164.reuse, 0x7773, RZ ;  /* 0x00007773a4bf7816 */ /* 0x040fe400000000ff */
[C---:B------:R-:W-:Y:S01]  /*d070*/  PRMT R165, R164.reuse, 0x7772, RZ ;  /* 0x00007772a4a57816 */ /* 0x040fe200000000ff */
[----:B---3--:R-:W-:Y:S01]  /*d080*/  FADD.FTZ R235, R189, R176 ;  /* 0x000000b0bdeb7221 */ /* 0x008fe20000010000 */
[----:B------:R-:W-:Y:S02]  /*d090*/  MOV R167, R164 ;  /* 0x000000a400a77202 */ /* 0x000fe40000000f00 */
[----:B------:R-:W-:Y:S02]  /*d0a0*/  PRMT R165, R165, 0x5410, R191 ;  /* 0x00005410a5a57816 */ /* 0x000fe400000000bf */
[----:B------:R-:W-:Y:S02]  /*d0b0*/  PRMT R164, R164, 0x7771, RZ ;  /* 0x00007771a4a47816 */ /* 0x000fe400000000ff */
[----:B------:R-:W-:-:S02]  /*d0c0*/  LOP3.LUT R167, R167, 0xff, RZ, 0xc0, !PT ;  /* 0x000000ffa7a77812 */ /* 0x000fc400078ec0ff */
[C---:B------:R-:W-:Y:S02]  /*d0d0*/  LOP3.LUT R191, R166.reuse, 0xffff, RZ, 0xc0, !PT ;  /* 0x0000ffffa6bf7812 */ /* 0x040fe400078ec0ff */
[----:B------:R-:W-:Y:S02]  /*d0e0*/  PRMT R164, R167, 0x5410, R164 ;  /* 0x00005410a7a47816 */ /* 0x000fe400000000a4 */
[----:B------:R-:W-:Y:S02]  /*d0f0*/  SHF.R.U32.HI R191, RZ, 0x8, R191 ;  /* 0x00000008ffbf7819 */ /* 0x000fe400000116bf */
[C---:B------:R-:W-:Y:S02]  /*d100*/  PRMT R167, R166.reuse, 0x7632, R167 ;  /* 0x00007632a6a77816 */ /* 0x040fe400000000a7 */
[----:B------:R-:W-:Y:S02]  /*d110*/  LOP3.LUT R201, R166, 0xff, RZ, 0xc0, !PT ;  /* 0x000000ffa6c97812 */ /* 0x000fe400078ec0ff */
[----:B------:R-:W-:-:S02]  /*d120*/  SHF.R.U32.HI R166, RZ, 0x18, R166 ;  /* 0x00000018ffa67819 */ /* 0x000fc400000116a6 */
[----:B------:R-:W-:Y:S02]  /*d130*/  LOP3.LUT R167, R167, 0xff, RZ, 0xc0, !PT ;  /* 0x000000ffa7a77812 */ /* 0x000fe400078ec0ff */
[----:B------:R-:W-:Y:S02]  /*d140*/  PRMT R201, R201, 0x5410, R191 ;  /* 0x00005410c9c97816 */ /* 0x000fe400000000bf */
[----:B------:R-:W1:Y:S01]  /*d150*/  MUFU.EX2 R191, R192 ;  /* 0x000000c000bf7308 */ /* 0x000e620000000800 */
[----:B------:R-:W-:Y:S02]  /*d160*/  PRMT R166, R167, 0x5410, R166 ;  /* 0x00005410a7a67816 */ /* 0x000fe400000000a6 */
[----:B------:R-:W-:Y:S02]  /*d170*/  LOP3.LUT R167, R165, 0xff00ff, RZ, 0xc0, !PT ;  /* 0x00ff00ffa5a77812 */ /* 0x000fe400078ec0ff */
[--C-:B------:R-:W-:Y:S02]  /*d180*/  HSET2.LE.AND R165, R164, R3.reuse, PT ;  /* 0x00000003a4a57233 */ /* 0x100fe40003803000 */
[----:B------:R-:W-:-:S02]  /*d190*/  HSET2.LE.AND R164, R201, R3, PT ;  /* 0x00000003c9a47233 */ /* 0x000fc40003803000 */
[--C-:B------:R-:W-:Y:S02]  /*d1a0*/  HSET2.LE.AND R167, R167, R3.reuse, PT ;  /* 0x00000003a7a77233 */ /* 0x100fe40003803000 */
[----:B------:R-:W-:Y:S02]  /*d1b0*/  HSET2.LE.AND R170, R166, R3, PT ;  /* 0x00000003a6aa7233 */ /* 0x000fe40003803000 */
[----:B------:R-:W2:Y:S01]  /*d1c0*/  MUFU.EX2 R3, R197 ;  /* 0x000000c500037308 */ /* 0x000ea20000000800 */
[----:B------:R-:W-:-:S04]  /*d1d0*/  F2FP.F16.F32.PACK_AB R166, R189, R190 ;  /* 0x000000bebda6723e */ /* 0x000fc800000000ff */
[----:B------:R-:W-:Y:S02]  /*d1e0*/  LOP3.LUT R166, R166, R165, RZ, 0xc0, !PT ;  /* 0x000000a5a6a67212 */ /* 0x000fe400078ec0ff */
[----:B-1----:R-:W-:-:S04]  /*d1f0*/  F2FP.F16.F32.PACK_AB R165, R191, R171 ;  /* 0x000000abbfa5723e */ /* 0x002fc800000000ff */
[----:B------:R-:W-:Y:S02]  /*d200*/  LOP3.LUT R167, R165, R167, RZ, 0xc0, !PT ;  /* 0x000000a7a5a77212 */ /* 0x000fe400078ec0ff */
[----:B------:R-:W-:-:S04]  /*d210*/  F2FP.F16.F32.PACK_AB R165, R173, R188 ;  /* 0x000000bcada5723e */ /* 0x000fc800000000ff */
[----:B------:R-:W-:Y:S01]  /*d220*/  LOP3.LUT R164, R165, R164, RZ, 0xc0, !PT ;  /* 0x000000a4a5a47212 */ /* 0x000fe200078ec0ff */
[C---:B--2---:R-:W-:Y:S01]  /*d230*/  FADD.FTZ R185, R3.reuse, R185 ;  /* 0x000000b903b97221 */ /* 0x044fe20000010000 */
[----:B------:R-:W-:-:S03]  /*d240*/  F2FP.F16.F32.PACK_AB R165, R3, R2 ;  /* 0x0000000203a5723e */ /* 0x000fc600000000ff */
[----:B------:R-:W-:Y:S01]  /*d250*/  FADD.FTZ R185, R171, R185 ;  /* 0x000000b9abb97221 */ /* 0x000fe20000010000 */
[----:B------:R-:W-:-:S03]  /*d260*/  LOP3.LUT R165, R165, R170, RZ, 0xc0, !PT ;  /* 0x000000aaa5a57212 */ /* 0x000fc600078ec0ff */
        /* <DEDUP_REMOVED lines=19> */
[----:B------:R-:W-:-:S15]  /*d3a0*/  MOV R167, R196 ;  /* 0x000000c400a77202 */ /* 0x000fde0000000f00 */
.L_x_1033:
[----:B------:R-:W-:-:S09]  /*d3b0*/  UISETP.GE.AND UP0, UPT, UR14, URZ, UPT ;  /* 0x000000ff0e00728c */ /* 0x000fd2000bf06270 */
[----:B------:R-:W-:Y:S05]  /*d3c0*/  BRA.U !UP0, `(.L_x_1037) ;  /* 0x0000002d08547547 */ /* 0x000fea000b800000 */
[----:B------:R-:W1:Y:S01]  /*d3d0*/  S2UR UR19, SR_CgaCtaId ;  /* 0x00000000001379c3 */ /* 0x000e620000008800 */
[----:B------:R-:W2:Y:S01]  /*d3e0*/  S2R R247, SR_TID.X ;  /* 0x0000000000f77919 */ /* 0x000ea20000002100 */
[----:B------:R-:W3:Y:S01]  /*d3f0*/  LDCU.64 UR6, c[0x0][0x3c0] ;  /* 0x00007800ff0677ac */ /* 0x000ee20008000a00 */
[----:B------:R-:W-:Y:S01]  /*d400*/  LOP3.LUT R246, R205, UR27, RZ, 0x3c, !PT ;  /* 0x0000001bcdf67c12 */ /* 0x000fe2000f8e3cff */
[----:B------:R-:W-:Y:S01]  /*d410*/  IMAD.MOV.U32 R0, RZ, RZ, R165 ;  /* 0x000000ffff007224 */ /* 0x000fe200078e00a5 */
[----:B------:R-:W-:Y:S01]  /*d420*/  UIADD3 UR21, UPT, UPT, UR26, -0x61c88647, URZ ;  /* 0x9e3779b91a157890 */ /* 0x000fe2000fffe0ff */
[----:B------:R-:W-:Y:S02]  /*d430*/  IMAD.MOV.U32 R2, RZ, RZ, R166 ;  /* 0x000000ffff027224 */ /* 0x000fe400078e00a6 */
[----:B------:R-:W4:Y:S01]  /*d440*/  S2UR UR16, SR_CgaCtaId ;  /* 0x00000000001079c3 */ /* 0x000f220000008800 */
[----:B------:R-:W-:Y:S01]  /*d450*/  UIADD3 UR24, UPT, UPT, UR26, 0x3c6ef372, URZ ;  /* 0x3c6ef3721a187890 */ /* 0x000fe2000fffe0ff */
[----:B------:R-:W-:Y:S01]  /*d460*/  IMAD.MOV.U32 R164, RZ, RZ, R167 ;  /* 0x000000ffffa47224 */ /* 0x000fe200078e00a7 */
[----:B------:R-:W2:Y:S01]  /*d470*/  LDCU UR4, c[0x0][0x45c] ;  /* 0x00008b80ff0477ac */ /* 0x000ea20008000800 */
[----:B------:R-:W-:Y:S01]  /*d480*/  LOP3.LUT R245, R206, UR21, RZ, 0x3c, !PT ;  /* 0x00000015cef57c12 */ /* 0x000fe2000f8e3cff */
[----:B------:R-:W-:Y:S01]  /*d490*/  IMAD.MOV.U32 R3, RZ, RZ, R168 ;  /* 0x000000ffff037224 */ /* 0x000fe200078e00a8 */
[----:B------:R-:W-:Y:S01]  /*d4a0*/  LOP3.LUT R243, R202, UR21, RZ, 0x3c, !PT ;  /* 0x00000015caf37c12 */ /* 0x000fe2000f8e3cff */
[----:B------:R-:W-:Y:S01]  /*d4b0*/  UMOV UR26, 0x400 ;  /* 0x00000400001a7882 */ /* 0x000fe20000000000 */
[----:B------:R-:W-:Y:S01]  /*d4c0*/  VIADD R240, R217, 0xa040 ;  /* 0x0000a040d9f07836 */ /* 0x000fe20000000000 */
[----:B------:R-:W-:Y:S01]  /*d4d0*/  LOP3.LUT R244, R237, UR24, RZ, 0x3c, !PT ;  /* 0x00000018edf47c12 */ /* 0x000fe2000f8e3cff */
[----:B------:R-:W-:Y:S01]  /*d4e0*/  UMOV UR21, 0x400 ;  /* 0x0000040000157882 */ /* 0x000fe20000000000 */
[----:B------:R-:W-:Y:S01]  /*d4f0*/  LOP3.LUT R242, R229, UR24, RZ, 0x3c, !PT ;  /* 0x00000018e5f27c12 */ /* 0x000fe2000f8e3cff */
[----:B---3--:R-:W-:-:S02]  /*d500*/  USHF.L.U64.HI UR20, UR6, 0x4, UR7 ;  /* 0x0000000406147899 */ /* 0x008fc40008010207 */
[----:B------:R-:W-:Y:S02]  /*d510*/  USHF.L.U32 UR25, UR6, 0x4, URZ ;  /* 0x0000000406197899 */ /* 0x000fe400080006ff */
[----:B-1----:R-:W-:Y:S01]  /*d520*/  ULEA UR19, UR19, UR26, 0x18 ;  /* 0x0000001a13137291 */ /* 0x002fe2000f8ec0ff */
[----:B------:R-:W1:Y:S05]  /*d530*/  LDCU.64 UR6, c[0x0][0x3c0] ;  /* 0x00007800ff0677ac */ /* 0x000e6a0008000a00 */
[----:B------:R-:W-:Y:S01]  /*d540*/  LEA R241, R200, UR19, 0x1 ;  /* 0x00000013c8f17c11 */ /* 0x000fe2000f8e08ff */
[----:B----4-:R-:W-:Y:S01]  /*d550*/  ULEA UR16, UR16, UR21, 0x18 ;  /* 0x0000001510107291 */ /* 0x010fe2000f8ec0ff */
[----:B--2---:R-:W-:Y:S11]  /*d560*/  BRA `(.L_x_1038) ;  /* 0x00000000006c7947 */ /* 0x004ff60003800000 */
.L_x_1040:
[----:B------:R-:W1:Y:S01]  /*d570*/  S2R R172, SR_TID.X ;  /* 0x0000000000ac7919 */ /* 0x000e620000002100 */
[----:B------:R-:W2:Y:S01]  /*d580*/  LDC.64 R166, c[0x0][0x3b8] ;  /* 0x0000ee00ffa67b82 */ /* 0x000ea20000000a00 */
[----:B------:R-:W-:Y:S01]  /*d590*/  UIADD3 UR19, UPT, UPT, UR14, -0x1, URZ ;  /* 0xffffffff0e137890 */ /* 0x000fe2000fffe0ff */
[----:B-1----:R-:W-:Y:S05]  /*d5a0*/  IMAD.SHL.U32 R171, R172, 0x8, RZ ;  /* 0x00000008acab7824 */ /* 0x002fea00078e00ff */
[----:B--2---:R-:W-:Y:S01]  /*d5b0*/  IMAD.WIDE.U32 R176, R166, UR19, RZ ;  /* 0x00000013a6b07c25 */ /* 0x004fe2000f8e00ff */
[----:B------:R-:W-:Y:S03]  /*d5c0*/  LOP3.LUT R170, R171, 0x1f8, RZ, 0xc0, !PT ;  /* 0x000001f8abaa7812 */ /* 0x000fe600078ec0ff */
[----:B------:R-:W-:Y:S02]  /*d5d0*/  IMAD R173, R167, UR19, R177 ;  /* 0x00000013a7ad7c24 */ /* 0x000fe4000f8e02b1 */
[----:B------:R-:W-:Y:S01]  /*d5e0*/  IMAD.SHL.U32 R175, R176, 0x20, RZ ;  /* 0x00000020b0af7824 */ /* 0x000fe200078e00ff */
[----:B------:R-:W-:Y:S02]  /*d5f0*/  LOP3.LUT R170, R170, 0x38, R172, 0x78, !PT ;  /* 0x00000038aaaa7812 */ /* 0x000fe400078e78ac */
[----:B------:R-:W-:Y:S02]  /*d600*/  LEA R172, P1, R176, R226, 0x6 ;  /* 0x000000e2b0ac7211 */ /* 0x000fe400078230ff */
[----:B------:R-:W-:Y:S02]  /*d610*/  LOP3.LUT R170, R170, 0x1e00, R171, 0xf8, !PT ;  /* 0x00001e00aaaa7812 */ /* 0x000fe400078ef8ab */
[----:B------:R-:W-:Y:S02]  /*d620*/  LEA R175, P0, R166, R175, 0x4 ;  /* 0x000000afa6af7211 */ /* 0x000fe400078020ff */
[C-C-:B------:R-:W-:Y:S02]  /*d630*/  SHF.L.U64.HI R174, R176.reuse, 0x5, R173.reuse ;  /* 0x00000005b0ae7819 */ /* 0x140fe400000102ad */
[-C--:B------:R-:W-:Y:S02]  /*d640*/  LEA.HI.X R173, R176, R225.reuse, R173, 0x6, P1 ;  /* 0x000000e1b0ad7211 */ /* 0x080fe400008f34ad */
[----:B------:R-:W-:Y:S02]  /*d650*/  LEA R241, R170, UR16, 0x1 ;  /* 0x00000010aaf17c11 */ /* 0x000fe4000f8e08ff */
        /* <DEDUP_REMOVED lines=10> */
[----:B------:R-:W0:Y:S01]  /*d700*/  LDGDEPBAR ;  /* 0x00000000000079af */ /* 0x000e220000000000 */
[----:B------:R-:W-:Y:S05]  /*d710*/  BRA `(.L_x_1039) ;  /* 0x0000000800147947 */ /* 0x000fea0003800000 */
.L_x_1038:
[----:B------:R-:W-:Y:S04]  /*d720*/  DEPBAR.LE SB0, 0x0 ;  /* 0x000080000000791a */ /* 0x000fe80000000000 */
[----:B------:R-:W-:Y:S01]  /*d730*/  BAR.SYNC.DEFER_BLOCKING 0x0 ;  /* 0x0000000000007b1d */ /* 0x000fe20000010000 */
[----:B-1----:R-:W-:Y:S04]  /*d740*/  UIMAD.WIDE.U32 UR26, UR14, UR6, URZ ;  /* 0x000000060e1a72a5 */ /* 0x002fe8000f8e00ff */
[----:B------:R-:W-:Y:S02]  /*d750*/  UIMAD UR19, UR14, UR7, UR27 ;  /* 0x000000070e1372a4 */ /* 0x000fe4000f8e021b */
[----:B------:R-:W-:Y:S01]  /*d760*/  IMAD.U32 R8, RZ, RZ, UR26 ;  /* 0x0000001aff087e24 */ /* 0x000fe2000f8e00ff */
[----:B------:R-:W-:Y:S01]  /*d770*/  ULEA UR24, UP0, UR26, UR25, 0x5 ;  /* 0x000000191a187291 */ /* 0x000fe2000f8028ff */
[----:B------:R-:W-:Y:S02]  /*d780*/  IMAD.U32 R9, RZ, RZ, UR27 ;  /* 0x0000001bff097e24 */ /* 0x000fe4000f8e00ff */
[----:B------:R-:W-:Y:S01]  /*d790*/  IMAD.U32 R6, RZ, RZ, UR19 ;  /* 0x00000013ff067e24 */ /* 0x000fe2000f8e00ff */
[CC--:B------:R-:W-:Y:S01]  /*d7a0*/  LEA R12, P1, R8.reuse, R224.reuse, 0x6 ;  /* 0x000000e0080c7211 */ /* 0x0c0fe200078230ff */
[----:B------:R-:W-:Y:S01]  /*d7b0*/  ULEA.HI.X UR21, UR26, UR20, UR19, 0x5, UP0 ;  /* 0x000000141a157291 */ /* 0x000fe200080f2c13 */
[----:B------:R-:W-:Y:S01]  /*d7c0*/  IMAD.U32 R5, RZ, RZ, UR24 ;  /* 0x00000018ff057e24 */ /* 0x000fe2000f8e00ff */
[----:B------:R-:W-:Y:S01]  /*d7d0*/  UISETP.NE.AND UP0, UPT, UR14, URZ, UPT ;  /* 0x000000ff0e00728c */ /* 0x000fe2000bf05270 */
[-C--:B------:R-:W-:Y:S03]  /*d7e0*/  LEA.HI.X R13, R8, R223.reuse, R6, 0x6, P1 ;  /* 0x000000df080d7211 */ /* 0x080fe600008f3406 */
[----:B------:R-:W-:Y:S01]  /*d7f0*/  IMAD.U32 R4, RZ, RZ, UR21 ;  /* 0x00000015ff047e24 */ /* 0x000fe2000f8e00ff */
[C---:B------:R-:W-:Y:S01]  /*d800*/  LEA R10, P0, R5.reuse, R224, 0x1 ;  /* 0x000000e0050a7211 */ /* 0x040fe200078008ff */
[----:B------:R-:W-:Y:S01]  /*d810*/  @!PT LDS RZ, [RZ] ;  /* 0x00000000fffff984 */ /* 0x000fe20000000800 */
[----:B------:R-:W-:Y:S01]  /*d820*/  @!PT LDS RZ, [RZ] ;  /* 0x00000000fffff984 */ /* 0x000fe20000000800 */
[----:B------:R-:W-:Y:S01]  /*d830*/  @!PT LDS RZ, [RZ] ;  /* 0x00000000fffff984 */ /* 0x000fe20000000800 */
[----:B------:R-:W-:Y:S03]  /*d840*/  LDGSTS.E.BYPASS.LTC128B.128 [R241+0xa000], desc[UR22][R12.64] ;  /* 0x0a0000000cf17fae */ /* 0x000fe6000b981a16 */
[----:B------:R-:W-:Y:S02]  /*d850*/  LEA.HI.X R11, R5, R223, R4, 0x1, P0 ;  /* 0x000000df050b7211 */ /* 0x000fe400000f0c04 */
[----:B------:R-:W-:Y:S05]  /*d860*/  LDGSTS.E.BYPASS.LTC128B.128 [R241+0xb000], desc[UR22][R12.64+0x80] ;  /* 0x0b0000800cf17fae */ /* 0x000fea000b981a16 */
[----:B------:R-:W-:Y:S05]  /*d870*/  LDGSTS.E.BYPASS.LTC128B.128 [R241+0xa800], desc[UR22][R10.64] ;  /* 0x0a8000000af17fae */ /* 0x000fea000b981a16 */
[----:B------:R1:W-:Y:S05]  /*d880*/  LDGSTS.E.BYPASS.LTC128B.128 [R241+0xb800], desc[UR22][R10.64+0x80] ;  /* 0x0b8000800af17fae */ /* 0x0003ea000b981a16 */
[----:B------:R-:W-:Y:S05]  /*d890*/  LDSM.16.M88.4 R32, [R222] ;  /* 0x00000000de20783b */ /* 0x000fea0000000200 */
[----:B------:R-:W2:Y:S05]  /*d8a0*/  LDSM.16.M88.4 R16, [R221+UR5+0x8000] ;  /* 0x00800005dd10783b */ /* 0x000eaa0008000200 */
[----:B------:R-:W1:Y:S05]  /*d8b0*/  LDSM.16.M88.4 R28, [R222+0x2000] ;  /* 0x00200000de1c783b */ /* 0x000e6a0000000200 */
[----:B-----5:R-:W3:Y:S05]  /*d8c0*/  LDSM.16.M88.4 R168, [R221+UR5+0x8800] ;  /* 0x00880005dda8783b */ /* 0x020eea0008000200 */
[----:B------:R-:W0:Y:S05]  /*d8d0*/  LDGDEPBAR ;  /* 0x00000000000079af */ /* 0x000e2a0000000000 */
[----:B------:R-:W-:Y:S05]  /*d8e0*/  LDSM.16.M88.4 R172, [R220] ;  /* 0x00000000dcac783b */ /* 0x000fea0000000200 */
[----:B------:R-:W4:Y:S05]  /*d8f0*/  LDSM.16.M88.4 R176, [R216+0x8000] ;  /* 0x00800000d8b0783b */ /* 0x000f2a0000000200 */
[----:B------:R-:W4:Y:S05]  /*d900*/  LDSM.16.M88.4 R180, [R220+0x2000] ;  /* 0x00200000dcb4783b */ /* 0x000f2a0000000200 */
[----:B------:R-:W4:Y:S05]  /*d910*/  LDSM.16.M88.4 R184, [R216+0x8800] ;  /* 0x00880000d8b8783b */ /* 0x000f2a0000000200 */
[----:B------:R-:W-:Y:S01]  /*d920*/  LDSM.16.M88.4 R188, [R219] ;  /* 0x00000000dbbc783b */ /* 0x000fe20000000200 */
[-C--:B--2---:R-:W-:Y:S04]  /*d930*/  HMMA.16816.F32 R4, R32, R16.reuse, RZ ;  /* 0x000000102004723c */ /* 0x084fe800000018ff */
[----:B------:R-:W2:Y:S04]  /*d940*/  LDSM.16.M88.4 R192, [R215+0x8000] ;  /* 0x00800000d7c0783b */ /* 0x000ea80000000200 */
[C---:B-1----:R-:W-:Y:S01]  /*d950*/  HMMA.16816.F32 R8, R28.reuse, R16, RZ ;  /* 0x000000101c08723c */ /* 0x042fe200000018ff */
[----:B------:R-:W1:Y:S05]  /*d960*/  LDSM.16.M88.4 R196, [R219+0x2000] ;  /* 0x00200000dbc4783b */ /* 0x000e6a0000000200 */
[----:B------:R-:W1:Y:S02]  /*d970*/  LDSM.16.M88.4 R200, [R215+0x8800] ;  /* 0x00880000d7c8783b */ /* 0x000e640000000200 */
[-C--:B------:R-:W-:Y:S03]  /*d980*/  HMMA.16816.F32 R12, R28, R18.reuse, RZ ;  /* 0x000000121c0c723c */ /* 0x080fe600000018ff */
[----:B------:R-:W-:Y:S05]  /*d990*/  LDSM.16.M88.4 R204, [R218+0x2000] ;  /* 0x00200000dacc783b */ /* 0x000fea0000000200 */
[C---:B------:R-:W-:Y:S01]  /*d9a0*/  HMMA.16816.F32 R16, R32.reuse, R18, RZ ;  /* 0x000000122010723c */ /* 0x040fe200000018ff */
[----:B------:R-:W-:Y:S07]  /*d9b0*/  LDSM.16.M88.4 R208, [R214+0x8800] ;  /* 0x00880000d6d0783b */ /* 0x000fee0000000200 */
[-C--:B---3--:R-:W-:Y:S08]  /*d9c0*/  HMMA.16816.F32 R20, R32, R168.reuse, RZ ;  /* 0x000000a82014723c */ /* 0x088ff000000018ff */
[C---:B------:R-:W-:Y:S08]  /*d9d0*/  HMMA.16816.F32 R24, R28.reuse, R168, RZ ;  /* 0x000000a81c18723c */ /* 0x040ff000000018ff */
[-C--:B------:R-:W-:Y:S08]  /*d9e0*/  HMMA.16816.F32 R28, R28, R170.reuse, RZ ;  /* 0x000000aa1c1c723c */ /* 0x080ff000000018ff */
[----:B------:R-:W-:Y:S01]  /*d9f0*/  HMMA.16816.F32 R32, R32, R170, RZ ;  /* 0x000000aa2020723c */ /* 0x000fe200000018ff */
[----:B------:R-:W-:Y:S07]  /*da00*/  LDSM.16.M88.4 R168, [R218] ;  /* 0x00000000daa8783b */ /* 0x000fee0000000200 */
        /* <DEDUP_REMOVED lines=8> */
[----:B------:R-:W-:Y:S07]  /*da90*/  LDSM.16.M88.4 R180, [R221+UR5+0x9000] ;  /* 0x00900005ddb4783b */ /* 0x000fee0008000200 */
[----:B------:R-:W-:Y:S01]  /*daa0*/  HMMA.16816.F32 R32, R172, R186, R32 ;  /* 0x000000baac20723c */ /* 0x000fe20000001820 */
[----:B------:R-:W4:Y:S05]  /*dab0*/  LDSM.16.M88.4 R172, [R222+0x4000] ;  /* 0x00400000deac783b */ /* 0x000f2a0000000200 */
[----:B------:R-:W4:Y:S02]  /*dac0*/  LDSM.16.M88.4 R184, [R222+0x6000] ;  /* 0x00600000deb8783b */ /* 0x000f240000000200 */
[-C--:B--2---:R-:W-:Y:S08]  /*dad0*/  HMMA.16816.F32 R4, R188, R192.reuse, R4 ;  /* 0x000000c0bc04723c */ /* 0x084ff00000001804 */
[C---:B-1----:R-:W-:Y:S08]  /*dae0*/  HMMA.16816.F32 R8, R196.reuse, R192, R8 ;  /* 0x000000c0c408723c */ /* 0x042ff00000001808 */
[-C--:B------:R-:W-:Y:S08]  /*daf0*/  HMMA.16816.F32 R12, R196, R194.reuse, R12 ;  /* 0x000000c2c40c723c */ /* 0x080ff0000000180c */
[C---:B------:R-:W-:Y:S01]  /*db00*/  HMMA.16816.F32 R16, R188.reuse, R194, R16 ;  /* 0x000000c2bc10723c */ /* 0x040fe20000001810 */
[----:B------:R-:W1:Y:S07]  /*db10*/  LDSM.16.M88.4 R192, [R221+UR5+0x9800] ;  /* 0x00980005ddc0783b */ /* 0x000e6e0008000200 */
[-C--:B------:R-:W-:Y:S08]  /*db20*/  HMMA.16816.F32 R20, R188, R200.reuse, R20 ;  /* 0x000000c8bc14723c */ /* 0x080ff00000001814 */
[C---:B------:R-:W-:Y:S08]  /*db30*/  HMMA.16816.F32 R24, R196.reuse, R200, R24 ;  /* 0x000000c8c418723c */ /* 0x040ff00000001818 */
[-C--:B------:R-:W-:Y:S01]  /*db40*/  HMMA.16816.F32 R28, R196, R202.reuse, R28 ;  /* 0x000000cac41c723c */ /* 0x080fe2000000181c */
[----:B------:R-:W-:Y:S07]  /*db50*/  LDSM.16.M88.4 R196, [R220+0x6000] ;  /* 0x00600000dcc4783b */ /* 0x000fee0000000200 */
[----:B------:R-:W-:Y:S01]  /*db60*/  HMMA.16816.F32 R32, R188, R202, R32 ;  /* 0x000000cabc20723c */ /* 0x000fe20000001820 */
[----:B------:R-:W-:Y:S05]  /*db70*/  LDSM.16.M88.4 R188, [R216+0x9000] ;  /* 0x00900000d8bc783b */ /* 0x000fea0000000200 */
[----:B------:R-:W-:Y:S02]  /*db80*/  LDSM.16.M88.4 R200, [R216+0x9800] ;  /* 0x00980000d8c8783b */ /* 0x000fe40000000200 */
[-C--:B---3--:R-:W-:Y:S08]  /*db90*/  HMMA.16816.F32 R4, R168, R176.reuse, R4 ;  /* 0x000000b0a804723c */ /* 0x088ff00000001804 */
[C---:B------:R-:W-:Y:S08]  /*dba0*/  HMMA.16816.F32 R8, R204.reuse, R176, R8 ;  /* 0x000000b0cc08723c */ /* 0x040ff00000001808 */
[-C--:B------:R-:W-:Y:S08]  /*dbb0*/  HMMA.16816.F32 R12, R204, R178.reuse, R12 ;  /* 0x000000b2cc0c723c */ /* 0x080ff0000000180c */
[C---:B------:R-:W-:Y:S01]  /*dbc0*/  HMMA.16816.F32 R16, R168.reuse, R178, R16 ;  /* 0x000000b2a810723c */ /* 0x040fe20000001810 */
[----:B------:R-:W2:Y:S07]  /*dbd0*/  LDSM.16.M88.4 R176, [R220+0x4000] ;  /* 0x00400000dcb0783b */ /* 0x000eae0000000200 */
[-C--:B------:R-:W-:Y:S08]  /*dbe0*/  HMMA.16816.F32 R20, R168, R208.reuse, R20 ;  /* 0x000000d0a814723c */ /* 0x080ff00000001814 */
[C---:B------:R-:W-:Y:S08]  /*dbf0*/  HMMA.16816.F32 R24, R204.reuse, R208, R24 ;  /* 0x000000d0cc18723c */ /* 0x040ff00000001818 */
[-C--:B------:R-:W-:Y:S01]  /*dc00*/  HMMA.16816.F32 R28, R204, R210.reuse, R28 ;  /* 0x000000d2cc1c723c */ /* 0x080fe2000000181c */
[----:B------:R-:W-:Y:S07]  /*dc10*/  LDSM.16.M88.4 R204, [R219+0x6000] ;  /* 0x00600000dbcc783b */ /* 0x000fee0000000200 */
[----:B------:R-:W-:Y:S01]  /*dc20*/  HMMA.16816.F32 R32, R168, R210, R32 ;  /* 0x000000d2a820723c */ /* 0x000fe20000001820 */
[----:B------:R-:W-:Y:S05]  /*dc30*/  LDSM.16.M88.4 R168, [R219+0x4000] ;  /* 0x00400000dba8783b */ /* 0x000fea0000000200 */
[----:B------:R-:W-:Y:S02]  /*dc40*/  LDSM.16.M88.4 R208, [R214+0x9800] ;  /* 0x00980000d6d0783b */ /* 0x000fe40000000200 */
[-C--:B----4-:R-:W-:Y:S08]  /*dc50*/  HMMA.16816.F32 R4, R172, R180.reuse, R4 ;  /* 0x000000b4ac04723c */ /* 0x090ff00000001804 */
[C---:B------:R-:W-:Y:S08]  /*dc60*/  HMMA.16816.F32 R8, R184.reuse, R180, R8 ;  /* 0x000000b4b808723c */ /* 0x040ff00000001808 */
[-C--:B------:R-:W-:Y:S08]  /*dc70*/  HMMA.16816.F32 R12, R184, R182.reuse, R12 ;  /* 0x000000b6b80c723c */ /* 0x080ff0000000180c */
[C---:B------:R-:W-:Y:S01]  /*dc80*/  HMMA.16816.F32 R16, R172.reuse, R182, R16 ;  /* 0x000000b6ac10723c */ /* 0x040fe20000001810 */
[----:B------:R-:W3:Y:S07]  /*dc90*/  LDSM.16.M88.4 R180, [R215+0x9000] ;  /* 0x00900000d7b4783b */ /* 0x000eee0000000200 */
[-C--:B-1----:R-:W-:Y:S08]  /*dca0*/  HMMA.16816.F32 R20, R172, R192.reuse, R20 ;  /* 0x000000c0ac14723c */ /* 0x082ff00000001814 */
[C---:B------:R-:W-:Y:S08]  /*dcb0*/  HMMA.16816.F32 R24, R184.reuse, R192, R24 ;  /* 0x000000c0b818723c */ /* 0x040ff00000001818 */
[-C--:B------:R-:W-:Y:S01]  /*dcc0*/  HMMA.16816.F32 R28, R184, R194.reuse, R28 ;  /* 0x000000c2b81c723c */ /* 0x080fe2000000181c */
[----:B------:R-:W1:Y:S07]  /*dcd0*/  LDSM.16.M88.4 R184, [R215+0x9800] ;  /* 0x00980000d7b8783b */ /* 0x000e6e0000000200 */
[----:B------:R-:W-:Y:S01]  /*dce0*/  HMMA.16816.F32 R32, R172, R194, R32 ;  /* 0x000000c2ac20723c */ /* 0x000fe20000001820 */
[----:B------:R-:W-:Y:S05]  /*dcf0*/  LDSM.16.M88.4 R172, [R218+0x4000] ;  /* 0x00400000daac783b */ /* 0x000fea0000000200 */
[----:B------:R-:W-:Y:S02]  /*dd00*/  LDSM.16.M88.4 R192, [R218+0x6000] ;  /* 0x00600000dac0783b */ /* 0x000fe40000000200 */
[-C--:B--2---:R-:W-:Y:S08]  /*dd10*/  HMMA.16816.F32 R4, R176, R188.reuse, R4 ;  /* 0x000000bcb004723c */ /* 0x084ff00000001804 */
[C---:B------:R-:W-:Y:S08]  /*dd20*/  HMMA.16816.F32 R8, R196.reuse, R188, R8 ;  /* 0x000000bcc408723c */ /* 0x040ff00000001808 */
[-C--:B------:R-:W-:Y:S08]  /*dd30*/  HMMA.16816.F32 R12, R196, R190.reuse, R12 ;  /* 0x000000bec40c723c */ /* 0x080ff0000000180c */
[C---:B------:R-:W-:Y:S01]  /*dd40*/  HMMA.16816.F32 R16, R176.reuse, R190, R16 ;  /* 0x000000beb010723c */ /* 0x040fe20000001810 */
[----:B------:R-:W2:Y:S01]  /*dd50*/  LDSM.16.M88.4 R188, [R214+0x9000] ;  /* 0x00900000d6bc783b */ /* 0x000ea20000000200 */
[----:B------:R-:W-:Y:S04]  /*dd60*/  DEPBAR.LE SB0, 0x0 ;  /* 0x000080000000791a */ /* 0x000fe80000000000 */
[----:B------:R-:W-:Y:S02]  /*dd70*/  BAR.SYNC.DEFER_BLOCKING 0x0 ;  /* 0x0000000000007b1d */ /* 0x000fe40000010000 */
[-C--:B------:R-:W-:Y:S08]  /*dd80*/  HMMA.16816.F32 R20, R176, R200.reuse, R20 ;  /* 0x000000c8b014723c */ /* 0x080ff00000001814 */
[C---:B------:R-:W-:Y:S08]  /*dd90*/  HMMA.16816.F32 R24, R196.reuse, R200, R24 ;  /* 0x000000c8c418723c */ /* 0x040ff00000001818 */
[-C--:B------:R-:W-:Y:S08]  /*dda0*/  HMMA.16816.F32 R28, R196, R202.reuse, R28 ;  /* 0x000000cac41c723c */ /* 0x080ff0000000181c */
[----:B------:R-:W-:Y:S08]  /*ddb0*/  HMMA.16816.F32 R32, R176, R202, R32 ;  /* 0x000000cab020723c */ /* 0x000ff00000001820 */
[-C--:B---3--:R-:W-:Y:S08]  /*ddc0*/  HMMA.16816.F32 R4, R168, R180.reuse, R4 ;  /* 0x000000b4a804723c */ /* 0x088ff00000001804 */
[C---:B------:R-:W-:Y:S08]  /*ddd0*/  HMMA.16816.F32 R8, R204.reuse, R180, R8 ;  /* 0x000000b4cc08723c */ /* 0x040ff00000001808 */
[-C--:B------:R-:W-:Y:S08]  /*dde0*/  HMMA.16816.F32 R12, R204, R182.reuse, R12 ;  /* 0x000000b6cc0c723c */ /* 0x080ff0000000180c */
[C---:B------:R-:W-:Y:S08]  /*ddf0*/  HMMA.16816.F32 R16, R168.reuse, R182, R16 ;  /* 0x000000b6a810723c */ /* 0x040ff00000001810 */
[-C--:B-1----:R-:W-:Y:S08]  /*de00*/  HMMA.16816.F32 R20, R168, R184.reuse, R20 ;  /* 0x000000b8a814723c */ /* 0x082ff00000001814 */
[C---:B------:R-:W-:Y:S08]  /*de10*/  HMMA.16816.F32 R24, R204.reuse, R184, R24 ;  /* 0x000000b8cc18723c */ /* 0x040ff00000001818 */
[-C--:B------:R-:W-:Y:S08]  /*de20*/  HMMA.16816.F32 R28, R204, R186.reuse, R28 ;  /* 0x000000bacc1c723c */ /* 0x080ff0000000181c */
[----:B------:R-:W-:Y:S08]  /*de30*/  HMMA.16816.F32 R32, R168, R186, R32 ;  /* 0x000000baa820723c */ /* 0x000ff00000001820 */
[-C--:B--2---:R-:W-:Y:S08]  /*de40*/  HMMA.16816.F32 R4, R172, R188.reuse, R4 ;  /* 0x000000bcac04723c */ /* 0x084ff00000001804 */
        /* <DEDUP_REMOVED lines=14> */
[----:B------:R-:W-:Y:S11]  /*df30*/  HMMA.16816.F32 R32, R172, R210, R32 ;  /* 0x000000d2ac20723c */ /* 0x000ff60000001820 */
[----:B------:R-:W-:Y:S08]  /*df40*/  @!UPT UIADD3 URZ, UPT, UPT, URZ, URZ, URZ ;  /* 0x000000fffffff290 */ /* 0x000ff0000fffe0ff */
[----:B------:R-:W-:Y:S01]  /*df50*/  FMNMX3.FTZ R169, R169, R32, R33, !PT ;  /* 0x00000020a9a97276 */ /* 0x000fe20007810021 */
[----:B------:R-:W-:Y:S06]  /*df60*/  BRA.U.ANY UP0, `(.L_x_1040) ;  /* 0xfffffff500807547 */ /* 0x000fec000b93ffff */
.L_x_1039:
[----:B------:R-:W2:Y:S01]  /*df70*/  SHFL.BFLY PT, R171, R169, 0x2, 0x1f ;  /* 0x0c401f00a9ab7f89 */ /* 0x000ea200000e0000 */
[----:B------:R-:W-:Y:S01]  /*df80*/  FMNMX3.FTZ R165, R165, R24, R25, !PT ;  /* 0x00000018a5a57276 */ /* 0x000fe20007810019 */
[----:B------:R-:W-:Y:S01]  /*df90*/  UISETP.NE.AND UP0, UPT, UR14, URZ, UPT ;  /* 0x000000ff0e00728c */ /* 0x000fe2000bf05270 */
[----:B-1----:R-:W-:Y:S05]  /*dfa0*/  FMNMX3.FTZ R172, R168, R34, R35, !PT ;  /* 0x00000022a8ac7276 */ /* 0x002fea0007810023 */
[----:B------:R-:W-:Y:S01]  /*dfb0*/  LDSM.16.MT88.4 R176, [R217+0xa000] ;  /* 0x00a00000d9b0783b */ /* 0x000fe20000004200 */
[----:B------:R-:W-:Y:S02]  /*dfc0*/  FMNMX3.FTZ R167, R165, R28, R29, !PT ;  /* 0x0000001ca5a77276 */ /* 0x000fe4000781001d */
[----:B------:R-:W-:Y:S01]  /*dfd0*/  LOP3.LUT R210, R246, UR14, RZ, 0x3c, !PT ;  /* 0x0000000ef6d27c12 */ /* 0x000fe2000f8e3cff */
[----:B------:R-:W-:Y:S04]  /*dfe0*/  UIADD3 UR14, UPT, UPT, UR14, -0x1, URZ ;  /* 0xffffffff0e0e7890 */ /* 0x000fe8000fffe0ff */
[----:B------:R-:W1:Y:S01]  /*dff0*/  SHFL.BFLY PT, R170, R172, 0x2, 0x1f ;  /* 0x0c401f00acaa7f89 */ /* 0x000e6200000e0000 */
[----:B------:R-:W-:Y:S07]  /*e000*/  IMAD.WIDE.U32 R210, R210, -0x326172a9, RZ ;  /* 0xcd9e8d57d2d27825 */ /* 0x000fee00078e00ff */
[----:B------:R-:W3:Y:S01]  /*e010*/  SHFL.BFLY PT, R166, R167, 0x2, 0x1f ;  /* 0x0c401f00a7a67f89 */ /* 0x000ee200000e0000 */
[----:B------:R-:W-:Y:S02]  /*e020*/  LOP3.LUT R250, R210, R244, RZ, 0x3c, !PT ;  /* 0x000000f4d2fa7212 */ /* 0x000fe400078e3cff */
[C---:B------:R-:W-:Y:S02]  /*e030*/  LOP3.LUT R248, R211.reuse, R245, RZ, 0x3c, !PT ;  /* 0x000000f5d3f87212 */ /* 0x040fe400078e3cff */
[----:B------:R-:W-:Y:S01]  /*e040*/  LOP3.LUT R192, R211, R243, RZ, 0x3c, !PT ;  /* 0x000000f3d3c07212 */ /* 0x000fe200078e3cff */
[----:B------:R-:W-:Y:S01]  /*e050*/  IMAD.WIDE.U32 R250, R250, -0x2daee0ad, RZ ;  /* 0xd2511f53fafa7825 */ /* 0x000fe200078e00ff */
[----:B------:R-:W-:Y:S03]  /*e060*/  LOP3.LUT R210, R210, R242, RZ, 0x3c, !PT ;  /* 0x000000f2d2d27212 */ /* 0x000fe600078e3cff */
[----:B------:R-:W-:Y:S04]  /*e070*/  IMAD.WIDE.U32 R248, R248, -0x2daee0ad, RZ ;  /* 0xd2511f53f8f87825 */ /* 0x000fe800078e00ff */
[----:B------:R-:W-:Y:S01]  /*e080*/  IMAD.WIDE.U32 R192, R192, -0x2daee0ad, RZ ;  /* 0xd2511f53c0c07825 */ /* 0x000fe200078e00ff */
[----:B------:R-:W-:Y:S03]  /*e090*/  LOP3.LUT R248, R248, UR12, R251, 0x96, !PT ;  /* 0x0000000cf8f87c12 */ /* 0x000fe6000f8e96fb */
[----:B------:R-:W-:Y:S01]  /*e0a0*/  IMAD.WIDE.U32 R210, R210, -0x2daee0ad, RZ ;  /* 0xd2511f53d2d27825 */ /* 0x000fe200078e00ff */
[----:B------:R-:W-:Y:S04]  /*e0b0*/  LOP3.LUT R190, R230, UR15, R193, 0x96, !PT ;  /* 0x0000000fe6be7c12 */ /* 0x000fe8000f8e96c1 */
[----:B------:R-:W-:Y:S01]  /*e0c0*/  LOP3.LUT R192, R192, UR12, R211, 0x96, !PT ;  /* 0x0000000cc0c07c12 */ /* 0x000fe2000f8e96d3 */
[----:B------:R-:W-:Y:S04]  /*e0d0*/  IMAD.WIDE.U32 R190, R190, -0x326172a9, RZ ;  /* 0xcd9e8d57bebe7825 */ /* 0x000fe800078e00ff */
[----:B------:R-:W-:Y:S01]  /*e0e0*/  IMAD.WIDE.U32 R192, R192, -0x326172a9, RZ ;  /* 0xcd9e8d57c0c07825 */ /* 0x000fe200078e00ff */
[----:B--2---:R-:W-:Y:S02]  /*e0f0*/  FMNMX.FTZ R165, R169, R171, !PT ;  /* 0x000000aba9a57209 */ /* 0x004fe40007810000 */
[----:B-1----:R-:W-:Y:S02]  /*e100*/  FMNMX.FTZ R170, R172, R170, !PT ;  /* 0x000000aaacaa7209 */ /* 0x002fe40007810000 */
[----:B---3--:R-:W-:Y:S01]  /*e110*/  FMNMX.FTZ R169, R167, R166, !PT ;  /* 0x000000a6a7a97209 */ /* 0x008fe20007810000 */
[----:B------:R-:W1:Y:S01]  /*e120*/  SHFL.BFLY PT, R168, R165, 0x1, 0x1f ;  /* 0x0c201f00a5a87f89 */ /* 0x000e6200000e0000 */
[----:B------:R-:W-:Y:S07]  /*e130*/  LOP3.LUT R190, R190, UR11, R193, 0x96, !PT ;  /* 0x0000000bbebe7c12 */ /* 0x000fee000f8e96c1 */
[----:B------:R-:W2:Y:S08]  /*e140*/  SHFL.BFLY PT, R167, R170, 0x1, 0x1f ;  /* 0x0c201f00aaa77f89 */ /* 0x000eb000000e0000 */
[----:B------:R-:W3:Y:S01]  /*e150*/  SHFL.BFLY PT, R166, R169, 0x1, 0x1f ;  /* 0x0c201f00a9a67f89 */ /* 0x000ee200000e0000 */
[----:B-1----:R-:W-:Y:S02]  /*e160*/  FMNMX.FTZ R168, R165, R168, !PT ;  /* 0x000000a8a5a87209 */ /* 0x002fe40007810000 */
[----:B--2---:R-:W-:Y:S03]  /*e170*/  FMNMX.FTZ R167, R170, R167, !PT ;  /* 0x000000a7aaa77209 */ /* 0x004fe60007810000 */
[C---:B------:R-:W-:Y:S01]  /*e180*/  FADD.FTZ R165, -R168.reuse, R3 ;  /* 0x00000003a8a57221 */ /* 0x040fe20000010100 */
[C---:B------:R-:W-:Y:S01]  /*e190*/  FMUL.FTZ R187, R168.reuse, UR4 ;  /* 0x00000004a8bb7c20 */ /* 0x040fe20008410000 */
[----:B------:R-:W-:Y:S02]  /*e1a0*/  FSETP.NEU.FTZ.AND P0, PT, R168, -INF , PT ;  /* 0xff800000a800780b */ /* 0x000fe40003f1d000 */
[----:B------:R-:W-:Y:S01]  /*e1b0*/  FMUL.FTZ R165, R165, UR4 ;  /* 0x00000004a5a57c20 */ /* 0x000fe20008410000 */
[----:B------:R-:W-:Y:S01]  /*e1c0*/  FADD.FTZ R3, -R167, R164 ;  /* 0x000000a4a7037221 */ /* 0x000fe20000010100 */
[----:B------:R-:W-:Y:S01]  /*e1d0*/  FSEL R187, R187, RZ, P0 ;  /* 0x000000ffbbbb7208 */ /* 0x000fe20000000000 */
[C---:B------:R-:W-:Y:S01]  /*e1e0*/  FMUL.FTZ R189, R167.reuse, UR4 ;  /* 0x00000004a7bd7c20 */ /* 0x040fe20008410000 */
[----:B------:R1:W2:Y:S01]  /*e1f0*/  MUFU.EX2 R164, R165 ;  /* 0x000000a500a47308 */ /* 0x0002a20000000800 */
[----:B------:R-:W-:Y:S01]  /*e200*/  FSETP.NEU.FTZ.AND P0, PT, R167, -INF , PT ;  /* 0xff800000a700780b */ /* 0x000fe20003f1d000 */
[----:B------:R-:W-:Y:S01]  /*e210*/  FMUL.FTZ R3, R3, UR4 ;  /* 0x0000000403037c20 */ /* 0x000fe20008410000 */
[--C-:B------:R-:W-:Y:S01]  /*e220*/  FFMA.FTZ R171, R16, UR4, -R187.reuse ;  /* 0x0000000410ab7c23 */ /* 0x100fe200080108bb */
[----:B------:R-:W-:Y:S01]  /*e230*/  FFMA.FTZ R196, R17, UR4, -R187 ;  /* 0x0000000411c47c23 */ /* 0x000fe200080108bb */
[----:B------:R-:W-:Y:S01]  /*e240*/  LOP3.LUT R17, R238, UR15, R249, 0x96, !PT ;  /* 0x0000000fee117c12 */ /* 0x000fe2000f8e96f9 */
[----:B------:R-:W-:Y:S01]  /*e250*/  IMAD.WIDE.U32 R248, R248, -0x326172a9, RZ ;  /* 0xcd9e8d57f8f87825 */ /* 0x000fe200078e00ff */
[----:B------:R-:W-:Y:S03]  /*e260*/  FSEL R189, R189, RZ, P0 ;  /* 0x000000ffbdbd7208 */ /* 0x000fe60000000000 */
[----:B------:R-:W4:Y:S01]  /*e270*/  MUFU.EX2 R3, R3 ;  /* 0x0000000300037308 */ /* 0x000f220000000800 */
[--C-:B------:R-:W-:Y:S01]  /*e280*/  FFMA.FTZ R199, R4, UR4, -R187.reuse ;  /* 0x0000000404c77c23 */ /* 0x100fe200080108bb */
[----:B------:R-:W-:Y:S04]  /*e290*/  IMAD.WIDE.U32 R194, R17, -0x326172a9, RZ ;  /* 0xcd9e8d5711c27825 */ /* 0x000fe800078e00ff */
[----:B------:R-:W-:Y:S01]  /*e2a0*/  FFMA.FTZ R200, R5, UR4, -R187 ;  /* 0x0000000405c87c23 */ /* 0x000fe200080108bb */
[--C-:B------:R-:W-:Y:S01]  /*e2b0*/  FFMA.FTZ R197, R18, UR4, -R189.reuse ;  /* 0x0000000412c57c23 */ /* 0x100fe200080108bd */
[----:B------:R-:W-:Y:S01]  /*e2c0*/  FFMA.FTZ R198, R19, UR4, -R189 ;  /* 0x0000000413c67c23 */ /* 0x000fe200080108bd */
[----:B------:R-:W-:Y:S01]  /*e2d0*/  LOP3.LUT R18, R236, UR13, R195, 0x96, !PT ;  /* 0x0000000dec127c12 */ /* 0x000fe2000f8e96c3 */
[----:B------:R-:W-:Y:S01]  /*e2e0*/  FFMA.FTZ R202, R6, UR4, -R189 ;  /* 0x0000000406ca7c23 */ /* 0x000fe200080108bd */
[----:B-1----:R-:W-:Y:S01]  /*e2f0*/  FMNMX3.FTZ R165, R0, R10, R11, !PT ;  /* 0x0000000a00a57276 */ /* 0x002fe2000781000b */
[----:B------:R-:W-:Y:S01]  /*e300*/  FFMA.FTZ R201, R7, UR4, -R189 ;  /* 0x0000000407c97c23 */ /* 0x000fe200080108bd */
[----:B------:R-:W-:Y:S01]  /*e310*/  LOP3.LUT R194, R194, UR11, R249, 0x96, !PT ;  /* 0x0000000bc2c27c12 */ /* 0x000fe2000f8e96f9 */
[----:B------:R-:W-:Y:S01]  /*e320*/  IMAD.WIDE.U32 R18, R18, -0x2daee0ad, RZ ;  /* 0xd2511f5312127825 */ /* 0x000fe200078e00ff */
[----:B------:R-:W-:Y:S01]  /*e330*/  FMNMX3.FTZ R165, R165, R14, R15, !PT ;  /* 0x0000000ea5a57276 */ /* 0x000fe2000781000f */
[----:B------:R-:W-:Y:S01]  /*e340*/  MUFU.EX2 R199, R199 ;  /* 0x000000c700c77308 */ /* 0x000fe20000000800 */
[----:B---3--:R-:W-:Y:S01]  /*e350*/  FMNMX.FTZ R166, R169, R166, !PT ;  /* 0x000000a6a9a67209 */ /* 0x008fe20007810000 */
[----:B------:R-:W-:Y:S01]  /*e360*/  IMAD.WIDE.U32 R194, R194, -0x2daee0ad, RZ ;  /* 0xd2511f53c2c27825 */ /* 0x000fe200078e00ff */
[----:B------:R-:W-:Y:S02]  /*e370*/  FMNMX3.FTZ R165, R165, R26, R27, !PT ;  /* 0x0000001aa5a57276 */ /* 0x000fe4000781001b */
[----:B------:R-:W-:Y:S01]  /*e380*/  LOP3.LUT R250, R250, UR10, R19, 0x96, !PT ;  /* 0x0000000afafa7c12 */ /* 0x000fe2000f8e9613 */
[----:B------:R-:W-:Y:S01]  /*e390*/  FMUL.FTZ R185, R166, UR4 ;  /* 0x00000004a6b97c20 */ /* 0x000fe20008410000 */
[----:B------:R-:W-:Y:S03]  /*e3a0*/  FMNMX3.FTZ R165, R165, R30, R31, !PT ;  /* 0x0000001ea5a57276 */ /* 0x000fe6000781001f */
[----:B------:R-:W1:Y:S01]  /*e3b0*/  MUFU.EX2 R200, R200 ;  /* 0x000000c800c87308 */ /* 0x000e620000000800 */
[----:B------:R-:W-:Y:S01]  /*e3c0*/  LOP3.LUT R18, R18, UR9, R195, 0x96, !PT ;  /* 0x0000000912127c12 */ /* 0x000fe2000f8e96c3 */
[----:B------:R-:W-:Y:S01]  /*e3d0*/  IMAD.WIDE.U32 R250, R250, -0x326172a9, RZ ;  /* 0xcd9e8d57fafa7825 */ /* 0x000fe200078e00ff */
[----:B------:R-:W-:Y:S01]  /*e3e0*/  LOP3.LUT R17, R228, UR13, R191, 0x96, !PT ;  /* 0x0000000de4117c12 */ /* 0x000fe2000f8e96bf */
[----:B------:R-:W3:Y:S01]  /*e3f0*/  SHFL.BFLY PT, R16, R165, 0x2, 0x1f ;  /* 0x0c401f00a5107f89 */ /* 0x000ee200000e0000 */
[----:B------:R-:W-:Y:S01]  /*e400*/  FSETP.NEU.FTZ.AND P0, PT, R166, -INF , PT ;  /* 0xff800000a600780b */ /* 0x000fe20003f1d000 */
[----:B------:R-:W-:Y:S04]  /*e410*/  IMAD.WIDE.U32 R18, R18, -0x326172a9, RZ ;  /* 0xcd9e8d5712127825 */ /* 0x000fe800078e00ff */
[----:B------:R-:W-:Y:S01]  /*e420*/  FADD.FTZ R2, -R166, R2 ;  /* 0x00000002a6027221 */ /* 0x000fe20000010100 */
[----:B------:R-:W-:Y:S01]  /*e430*/  MUFU.EX2 R202, R202 ;  /* 0x000000ca00ca7308 */ /* 0x000fe20000000800 */
[----:B------:R-:W-:Y:S01]  /*e440*/  FSEL R185, R185, RZ, P0 ;  /* 0x000000ffb9b97208 */ /* 0x000fe20000000000 */
[----:B------:R-:W-:Y:S01]  /*e450*/  IMAD.WIDE.U32 R190, R190, -0x2daee0ad, RZ ;  /* 0xd2511f53bebe7825 */ /* 0x000fe200078e00ff */
[C---:B------:R-:W-:Y:S02]  /*e460*/  PRMT R5, R18.reuse, 0x7773, RZ ;  /* 0x0000777312057816 */ /* 0x040fe400000000ff */
[----:B------:R-:W-:Y:S01]  /*e470*/  PRMT R4, R18, 0x7772, RZ ;  /* 0x0000777212047816 */ /* 0x000fe200000000ff */
[----:B------:R-:W-:Y:S01]  /*e480*/  IMAD.WIDE.U32 R172, R17, -0x2daee0ad, RZ ;  /* 0xd2511f5311ac7825 */ /* 0x000fe200078e00ff */
[----:B------:R-:W-:Y:S03]  /*e490*/  MOV R6, R18 ;  /* 0x0000001200067202 */ /* 0x000fe60000000f00 */
[----:B------:R-:W5:Y:S01]  /*e4a0*/  MUFU.EX2 R201, R201 ;  /* 0x000000c900c97308 */ /* 0x000f620000000800 */
[----:B------:R-:W-:Y:S01]  /*e4b0*/  PRMT R4, R4, 0x5410, R5 ;  /* 0x0000541004047816 */ /* 0x000fe20000000005 */
[----:B------:R-:W-:Y:S01]  /*e4c0*/  FFMA.FTZ R204, R13, UR4, -R185 ;  /* 0x000000040dcc7c23 */ /* 0x000fe200080108b9 */
[----:B------:R-:W4:Y:S01]  /*e4d0*/  LDC R5, c[0x0][0x4f8] ;  /* 0x00013e00ff057b82 */ /* 0x000f220000000800 */
[----:B------:R-:W-:Y:S01]  /*e4e0*/  LOP3.LUT R17, R172, UR9, R191, 0x96, !PT ;  /* 0x00000009ac117c12 */ /* 0x000fe2000f8e96bf */
[----:B------:R-:W-:Y:S01]  /*e4f0*/  FFMA.FTZ R203, R12, UR4, -R185 ;  /* 0x000000040ccb7c23 */ /* 0x000fe200080108b9 */
[----:B------:R-:W-:Y:S01]  /*e500*/  LOP3.LUT R210, R210, UR10, R173, 0x96, !PT ;  /* 0x0000000ad2d27c12 */ /* 0x000fe2000f8e96ad */
[----:B------:R-:W-:Y:S01]  /*e510*/  FFMA.FTZ R207, R8, UR4, -R185 ;  /* 0x0000000408cf7c23 */ /* 0x000fe200080108b9 */
[----:B------:R-:W-:Y:S02]  /*e520*/  LOP3.LUT R173, R250, UR8, R19, 0x96, !PT ;  /* 0x00000008faad7c12 */ /* 0x000fe4000f8e9613 */
[----:B------:R-:W-:Y:S01]  /*e530*/  MUFU.EX2 R171, R171 ;  /* 0x000000ab00ab7308 */ /* 0x000fe20000000800 */
[----:B------:R-:W-:Y:S01]  /*e540*/  PRMT R174, R18, 0x7771, RZ ;  /* 0x0000777112ae7816 */ /* 0x000fe200000000ff */
[----:B------:R-:W-:Y:S01]  /*e550*/  IMAD.WIDE.U32 R18, R17, -0x326172a9, RZ ;  /* 0xcd9e8d5711127825 */ /* 0x000fe200078e00ff */
[----:B---3--:R-:W-:Y:S02]  /*e560*/  FMNMX.FTZ R16, R165, R16, !PT ;  /* 0x00000010a5107209 */ /* 0x008fe40007810000 */
[----:B------:R-:W-:Y:S01]  /*e570*/  LOP3.LUT R13, R6, 0xff, RZ, 0xc0, !PT ;  /* 0x000000ff060d7812 */ /* 0x000fe200078ec0ff */
[----:B------:R-:W-:Y:S01]  /*e580*/  IMAD.WIDE.U32 R210, R210, -0x326172a9, RZ ;  /* 0xcd9e8d57d2d27825 */ /* 0x000fe200078e00ff */
[----:B------:R-:W-:Y:S01]  /*e590*/  MOV R7, R18 ;  /* 0x0000001200077202 */ /* 0x000fe20000000f00 */
[----:B------:R-:W3:Y:S01]  /*e5a0*/  SHFL.BFLY PT, R165, R16, 0x1, 0x1f ;  /* 0x0c201f0010a57f89 */ /* 0x000ee200000e0000 */
[----:B------:R-:W-:Y:S01]  /*e5b0*/  PRMT R174, R13, 0x5410, R174 ;  /* 0x000054100dae7816 */ /* 0x000fe200000000ae */
[----:B------:R-:W5:Y:S01]  /*e5c0*/  MUFU.EX2 R196, R196 ;  /* 0x000000c400c47308 */ /* 0x000f620000000800 */
[----:B------:R-:W-:Y:S01]  /*e5d0*/  PRMT R13, R173, 0x7632, R13 ;  /* 0x00007632ad0d7816 */ /* 0x000fe2000000000d */
[----:B------:R-:W-:Y:S01]  /*e5e0*/  FFMA.FTZ R208, R9, UR4, -R185 ;  /* 0x0000000409d07c23 */ /* 0x000fe200080108b9 */
[----:B------:R-:W-:Y:S01]  /*e5f0*/  LOP3.LUT R172, R173, 0xffff, RZ, 0xc0, !PT ;  /* 0x0000ffffadac7812 */ /* 0x000fe200078ec0ff */
[----:B------:R-:W-:Y:S01]  /*e600*/  FMUL.FTZ R2, R2, UR4 ;  /* 0x0000000402027c20 */ /* 0x000fe20008410000 */
[----:B------:R-:W-:Y:S01]  /*e610*/  LOP3.LUT R6, R7, 0xff, RZ, 0xc0, !PT ;  /* 0x000000ff07067812 */ /* 0x000fe200078ec0ff */
[C---:B--2---:R-:W-:Y:S01]  /*e620*/  FMUL.FTZ R17, R164.reuse, R149 ;  /* 0x00000095a4117220 */ /* 0x044fe20000410000 */
[----:B------:R-:W-:Y:S03]  /*e630*/  LOP3.LUT R7, R173, 0xff, RZ, 0xc0, !PT ;  /* 0x000000ffad077812 */ /* 0x000fe600078ec0ff */
[----:B------:R-:W-:Y:S01]  /*e640*/  MUFU.EX2 R197, R197 ;  /* 0x000000c500c57308 */ /* 0x000fe20000000800 */
[----:B------:R-:W-:Y:S01]  /*e650*/  LOP3.LUT R13, R13, 0xff, RZ, 0xc0, !PT ;  /* 0x000000ff0d0d7812 */ /* 0x000fe200078ec0ff */
[C---:B------:R-:W-:Y:S01]  /*e660*/  FMUL.FTZ R36, R164.reuse, R36 ;  /* 0x00000024a4247220 */ /* 0x040fe20000410000 */
[----:B----4-:R-:W-:Y:S01]  /*e670*/  LOP3.LUT R5, R5, 0xff, RZ, 0xc0, !PT ;  /* 0x000000ff05057812 */ /* 0x010fe200078ec0ff */
[----:B------:R-:W-:Y:S01]  /*e680*/  FMUL.FTZ R37, R164, R37 ;  /* 0x00000025a4257220 */ /* 0x000fe20000410000 */
[----:B------:R-:W-:Y:S01]  /*e690*/  SHF.R.U32.HI R172, RZ, 0x8, R172 ;  /* 0x00000008ffac7819 */ /* 0x000fe200000116ac */
[C---:B------:R-:W-:Y:S01]  /*e6a0*/  FMUL.FTZ R38, R3.reuse, R38 ;  /* 0x0000002603267220 */ /* 0x040fe20000410000 */
[----:B------:R-:W-:Y:S03]  /*e6b0*/  SHF.R.U32.HI R173, RZ, 0x18, R173 ;  /* 0x00000018ffad7819 */ /* 0x000fe600000116ad */
[----:B------:R-:W2:Y:S01]  /*e6c0*/  MUFU.EX2 R198, R198 ;  /* 0x000000c600c67308 */ /* 0x000ea20000000800 */
[C---:B------:R-:W-:Y:S01]  /*e6d0*/  PRMT R12, R18.reuse, 0x7772, RZ ;  /* 0x00007772120c7816 */ /* 0x040fe200000000ff */
[C---:B------:R-:W-:Y:S01]  /*e6e0*/  FMUL.FTZ R39, R3.reuse, R39 ;  /* 0x0000002703277220 */ /* 0x040fe20000410000 */
[----:B------:R-:W-:Y:S01]  /*e6f0*/  PRMT R182, R18, 0x7771, RZ ;  /* 0x0000777112b67816 */ /* 0x000fe200000000ff */
[----:B------:R-:W-:Y:S01]  /*e700*/  FMUL.FTZ R48, R164, R48 ;  /* 0x00000030a4307220 */ /* 0x000fe20000410000 */
[----:B------:R-:W-:Y:S01]  /*e710*/  LOP3.LUT R181, R210, UR8, R19, 0x96, !PT ;  /* 0x00000008d2b57c12 */ /* 0x000fe2000f8e9613 */
[C---:B------:R-:W-:Y:S01]  /*e720*/  FMUL.FTZ R19, R3.reuse, R151 ;  /* 0x0000009703137220 */ /* 0x040fe20000410000 */
[----:B---3--:R-:W-:Y:S03]  /*e730*/  FMNMX.FTZ R165, R16, R165, !PT ;  /* 0x000000a510a57209 */ /* 0x008fe60007810000 */
[----:B------:R-:W-:Y:S01]  /*e740*/  MUFU.EX2 R203, R203 ;  /* 0x000000cb00cb7308 */ /* 0x000fe20000000800 */
[----:B------:R-:W-:Y:S01]  /*e750*/  PRMT R16, R18, 0x7773, RZ ;  /* 0x0000777312107816 */ /* 0x000fe200000000ff */
[----:B------:R-:W-:Y:S01]  /*e760*/  FMUL.FTZ R18, R3, R150 ;  /* 0x0000009603127220 */ /* 0x000fe20000410000 */
[C---:B------:R-:W-:Y:S01]  /*e770*/  FSETP.NEU.FTZ.AND P0, PT, R165.reuse, -INF , PT ;  /* 0xff800000a500780b */ /* 0x040fe20003f1d000 */
[----:B------:R-:W-:Y:S01]  /*e780*/  FMUL.FTZ R186, R165, UR4 ;  /* 0x00000004a5ba7c20 */ /* 0x000fe20008410000 */
[----:B------:R-:W-:Y:S01]  /*e790*/  LEA R184, R5, R5, 0x10 ;  /* 0x0000000505b87211 */ /* 0x000fe200078e80ff */
[----:B------:R-:W-:Y:S01]  /*e7a0*/  FADD.FTZ R0, -R165, R0 ;  /* 0x00000000a5007221 */ /* 0x000fe20000010100 */
[----:B------:R-:W-:Y:S03]  /*e7b0*/  PRMT R172, R7, 0x5410, R172 ;  /* 0x0000541007ac7816 */ /* 0x000fe600000000ac */
[----:B------:R-:W3:Y:S01]  /*e7c0*/  MUFU.EX2 R204, R204 ;  /* 0x000000cc00cc7308 */ /* 0x000ee20000000800 */
[----:B------:R-:W-:Y:S01]  /*e7d0*/  FSEL R186, R186, RZ, P0 ;  /* 0x000000ffbaba7208 */ /* 0x000fe20000000000 */
[----:B------:R-:W-:Y:S01]  /*e7e0*/  FMUL.FTZ R0, R0, UR4 ;  /* 0x0000000400007c20 */ /* 0x000fe20008410000 */
[----:B------:R-:W-:Y:S01]  /*e7f0*/  PRMT R173, R13, 0x5410, R173 ;  /* 0x000054100dad7816 */ /* 0x000fe200000000ad */
[----:B------:R-:W-:Y:S01]  /*e800*/  FMUL.FTZ R49, R164, R49 ;  /* 0x00000031a4317220 */ /* 0x000fe20000410000 */
[----:B------:R-:W-:Y:S01]  /*e810*/  LOP3.LUT R4, R4, 0xff00ff, RZ, 0xc0, !PT ;  /* 0x00ff00ff04047812 */ /* 0x000fe200078ec0ff */
[--C-:B------:R-:W-:Y:S01]  /*e820*/  FFMA.FTZ R205, R14, UR4, -R186.reuse ;  /* 0x000000040ecd7c23 */ /* 0x100fe200080108ba */
[--C-:B------:R-:W-:Y:S01]  /*e830*/  FFMA.FTZ R206, R15, UR4, -R186.reuse ;  /* 0x000000040fce7c23 */ /* 0x100fe200080108ba */
[--C-:B------:R-:W-:Y:S01]  /*e840*/  FFMA.FTZ R209, R10, UR4, -R186.reuse ;  /* 0x000000040ad17c23 */ /* 0x100fe200080108ba */
[----:B------:R-:W-:Y:S01]  /*e850*/  FFMA.FTZ R210, R11, UR4, -R186 ;  /* 0x000000040bd27c23 */ /* 0x000fe200080108ba */
[----:B------:R-:W-:Y:S01]  /*e860*/  PRMT R12, R12, 0x5410, R16 ;  /* 0x000054100c0c7816 */ /* 0x000fe20000000010 */
[----:B------:R-:W-:Y:S01]  /*e870*/  MUFU.EX2 R207, R207 ;  /* 0x000000cf00cf7308 */ /* 0x000fe20000000800 */
[----:B------:R-:W-:Y:S01]  /*e880*/  PRMT R182, R6, 0x5410, R182 ;  /* 0x0000541006b67816 */ /* 0x000fe200000000b6 */
[C---:B------:R-:W-:Y:S01]  /*e890*/  FMUL.FTZ R16, R164.reuse, R148 ;  /* 0x00000094a4107220 */ /* 0x040fe20000410000 */
[----:B------:R-:W-:Y:S01]  /*e8a0*/  MOV R169, R247 ;  /* 0x000000f700a97202 */ /* 0x000fe20000000f00 */
[----:B------:R-:W-:Y:S01]  /*e8b0*/  FMUL.FTZ R50, R3, R50 ;  /* 0x0000003203327220 */ /* 0x000fe20000410000 */
[----:B------:R-:W-:Y:S01]  /*e8c0*/  LOP3.LUT R7, R181, 0xffff, RZ, 0xc0, !PT ;  /* 0x0000ffffb5077812 */ /* 0x000fe200078ec0ff */
[----:B------:R-:W-:Y:S01]  /*e8d0*/  FMUL.FTZ R51, R3, R51 ;  /* 0x0000003303337220 */ /* 0x000fe20000410000 */
[----:B------:R-:W-:Y:S03]  /*e8e0*/  PRMT R6, R181, 0x7632, R6 ;  /* 0x00007632b5067816 */ /* 0x000fe60000000006 */
[----:B------:R-:W-:Y:S01]  /*e8f0*/  MUFU.EX2 R205, R205 ;  /* 0x000000cd00cd7308 */ /* 0x000fe20000000800 */
[--C-:B------:R-:W-:Y:S01]  /*e900*/  HSET2.LE.AND R175, R4, R184.reuse, PT ;  /* 0x000000b804af7233 */ /* 0x100fe20003803000 */
[C---:B------:R-:W-:Y:S01]  /*e910*/  FMUL.FTZ R52, R164.reuse, R52 ;  /* 0x00000034a4347220 */ /* 0x040fe20000410000 */
[--C-:B------:R-:W-:Y:S01]  /*e920*/  HSET2.LE.AND R172, R172, R184.reuse, PT ;  /* 0x000000b8acac7233 */ /* 0x100fe20003803000 */
[----:B------:R-:W-:Y:S01]  /*e930*/  FMUL.FTZ R53, R164, R53 ;  /* 0x00000035a4357220 */ /* 0x000fe20000410000 */
[--C-:B------:R-:W-:Y:S01]  /*e940*/  HSET2.LE.AND R173, R173, R184.reuse, PT ;  /* 0x000000b8adad7233 */ /* 0x100fe20003803000 */
[----:B------:R-:W-:Y:S01]  /*e950*/  FMUL.FTZ R54, R3, R54 ;  /* 0x0000003603367220 */ /* 0x000fe20000410000 */
[----:B------:R-:W-:Y:S03]  /*e960*/  LOP3.LUT R12, R12, 0xff00ff, RZ, 0xc0, !PT ;  /* 0x00ff00ff0c0c7812 */ /* 0x000fe600078ec0ff */
[----:B------:R-:W4:Y:S01]  /*e970*/  MUFU.EX2 R206, R206 ;  /* 0x000000ce00ce7308 */ /* 0x000f220000000800 */
[----:B------:R-:W-:Y:S01]  /*e980*/  LOP3.LUT R180, R181, 0xff, RZ, 0xc0, !PT ;  /* 0x000000ffb5b47812 */ /* 0x000fe200078ec0ff */
[----:B------:R-:W-:Y:S01]  /*e990*/  FMUL.FTZ R55, R3, R55 ;  /* 0x0000003703377220 */ /* 0x000fe20000410000 */
[----:B------:R-:W-:Y:S01]  /*e9a0*/  LOP3.LUT P0, RZ, R169, 0x2, RZ, 0xc0, !PT ;  /* 0x00000002a9ff7812 */ /* 0x000fe2000780c0ff */
[----:B------:R-:W-:Y:S01]  /*e9b0*/  FMUL.FTZ R64, R164, R64 ;  /* 0x00000040a4407220 */ /* 0x000fe20000410000 */
[----:B-1----:R-:W-:Y:S01]  /*e9c0*/  F2FP.F16.F32.PACK_AB R5, R200, R199 ;  /* 0x000000c7c805723e */ /* 0x002fe200000000ff */
[----:B------:R-:W-:Y:S01]  /*e9d0*/  FMUL.FTZ R65, R164, R65 ;  /* 0x00000041a4417220 */ /* 0x000fe20000410000 */
[----:B-----5:R-:W-:Y:S03]  /*e9e0*/  F2FP.F16.F32.PACK_AB R4, R201, R202 ;  /* 0x000000cac904723e */ /* 0x020fe600000000ff */
[----:B------:R-:W-:Y:S01]  /*e9f0*/  MUFU.EX2 R208, R208 ;  /* 0x000000d000d07308 */ /* 0x000fe20000000800 */
[----:B------:R-:W-:Y:S01]  /*ea00*/  SHF.R.U32.HI R181, RZ, 0x18, R181 ;  /* 0x00000018ffb57819 */ /* 0x000fe200000116b5 */
[C---:B------:R-:W-:Y:S01]  /*ea10*/  FMUL.FTZ R66, R3.reuse, R66 ;  /* 0x0000004203427220 */ /* 0x040fe20000410000 */
[----:B------:R-:W-:Y:S01]  /*ea20*/  SHF.R.U32.HI R7, RZ, 0x8, R7 ;  /* 0x00000008ff077819 */ /* 0x000fe20000011607 */
[----:B------:R-:W-:Y:S01]  /*ea30*/  FMUL.FTZ R67, R3, R67 ;  /* 0x0000004303437220 */ /* 0x000fe20000410000 */
[----:B------:R-:W-:Y:S01]  /*ea40*/  LOP3.LUT R6, R6, 0xff, RZ, 0xc0, !PT ;  /* 0x000000ff06067812 */ /* 0x000fe200078ec0ff */
[C---:B------:R-:W-:Y:S01]  /*ea50*/  FMUL.FTZ R68, R164.reuse, R68 ;  /* 0x00000044a4447220 */ /* 0x040fe20000410000 */
[----:B------:R-:W-:Y:S03]  /*ea60*/  SEL R170, R213, 0xffffffe0, !P0 ;  /* 0xffffffe0d5aa7807 */ /* 0x000fe60004000000 */
[----:B------:R-:W-:Y:S01]  /*ea70*/  MUFU.EX2 R209, R209 ;  /* 0x000000d100d17308 */ /* 0x000fe20000000800 */
[--C-:B------:R-:W-:Y:S01]  /*ea80*/  HSET2.LE.AND R174, R174, R184.reuse, PT ;  /* 0x000000b8aeae7233 */ /* 0x100fe20003803000 */
[----:B------:R-:W-:Y:S01]  /*ea90*/  FMUL.FTZ R69, R164, R69 ;  /* 0x00000045a4457220 */ /* 0x000fe20000410000 */
[----:B------:R-:W-:Y:S01]  /*eaa0*/  LOP3.LUT R172, R5, R172, RZ, 0xc0, !PT ;  /* 0x000000ac05ac7212 */ /* 0x000fe200078ec0ff */
[C---:B------:R-:W-:Y:S01]  /*eab0*/  FMUL.FTZ R70, R3.reuse, R70 ;  /* 0x0000004603467220 */ /* 0x040fe20000410000 */
[----:B------:R-:W-:Y:S01]  /*eac0*/  LOP3.LUT R173, R4, R173, RZ, 0xc0, !PT ;  /* 0x000000ad04ad7212 */ /* 0x000fe200078ec0ff */
[C---:B------:R-:W-:Y:S01]  /*ead0*/  FMUL.FTZ R71, R3.reuse, R71 ;  /* 0x0000004703477220 */ /* 0x040fe20000410000 */
[--C-:B------:R-:W-:Y:S03]  /*eae0*/  HSET2.LE.AND R182, R182, R184.reuse, PT ;  /* 0x000000b8b6b67233 */ /* 0x100fe60003803000 */
[----:B------:R-:W-:Y:S01]  /*eaf0*/  MUFU.EX2 R210, R210 ;  /* 0x000000d200d27308 */ /* 0x000fe20000000800 */
[--C-:B------:R-:W-:Y:S01]  /*eb00*/  HSET2.LE.AND R183, R12, R184.reuse, PT ;  /* 0x000000b80cb77233 */ /* 0x100fe20003803000 */
[----:B------:R-:W-:Y:S01]  /*eb10*/  FMUL.FTZ R80, R164, R80 ;  /* 0x00000050a4507220 */ /* 0x000fe20000410000 */
[----:B------:R-:W-:Y:S01]  /*eb20*/  PRMT R180, R180, 0x5410, R7 ;  /* 0x00005410b4b47816 */ /* 0x000fe20000000007 */
[----:B------:R-:W-:Y:S01]  /*eb30*/  FMUL.FTZ R81, R164, R81 ;  /* 0x00000051a4517220 */ /* 0x000fe20000410000 */
[----:B------:R-:W-:Y:S01]  /*eb40*/  PRMT R181, R6, 0x5410, R181 ;  /* 0x0000541006b57816 */ /* 0x000fe200000000b5 */
[C---:B------:R-:W-:Y:S01]  /*eb50*/  FMUL.FTZ R82, R3.reuse, R82 ;  /* 0x0000005203527220 */ /* 0x040fe20000410000 */
[----:B------:R-:W-:Y:S03]  /*eb60*/  F2FP.F16.F32.PACK_AB R7, R196, R171 ;  /* 0x000000abc407723e */ /* 0x000fe600000000ff */
[----:B------:R-:W1:Y:S01]  /*eb70*/  MUFU.EX2 R2, R2 ;  /* 0x0000000200027308 */ /* 0x000e620000000800 */
[----:B--2---:R-:W-:Y:S01]  /*eb80*/  F2FP.F16.F32.PACK_AB R6, R198, R197 ;  /* 0x000000c5c606723e */ /* 0x004fe200000000ff */
[----:B------:R-:W-:Y:S01]  /*eb90*/  FMUL.FTZ R83, R3, R83 ;  /* 0x0000005303537220 */ /* 0x000fe20000410000 */
[----:B---3--:R-:W-:Y:S01]  /*eba0*/  F2FP.F16.F32.PACK_AB R5, R204, R203 ;  /* 0x000000cbcc05723e */ /* 0x008fe200000000ff */
[----:B------:R-:W-:Y:S01]  /*ebb0*/  FMUL.FTZ R84, R164, R84 ;  /* 0x00000054a4547220 */ /* 0x000fe20000410000 */
[----:B----4-:R-:W-:Y:S01]  /*ebc0*/  F2FP.F16.F32.PACK_AB R4, R206, R205 ;  /* 0x000000cdce04723e */ /* 0x010fe200000000ff */
[----:B------:R-:W-:Y:S01]  /*ebd0*/  FMUL.FTZ R85, R164, R85 ;  /* 0x00000055a4557220 */ /* 0x000fe20000410000 */
[----:B------:R-:W-:Y:S03]  /*ebe0*/  IADD3 R188, PT, PT, R170, R217, RZ ;  /* 0x000000d9aabc7210 */ /* 0x000fe60007ffe0ff */
[----:B------:R-:W2:Y:S01]  /*ebf0*/  MUFU.EX2 R0, R0 ;  /* 0x0000000000007308 */ /* 0x000ea20000000800 */
[----:B------:R-:W-:Y:S01]  /*ec00*/  LOP3.LUT R174, R7, R174, RZ, 0xc0, !PT ;  /* 0x000000ae07ae7212 */ /* 0x000fe200078ec0ff */
[C---:B------:R-:W-:Y:S01]  /*ec10*/  FMUL.FTZ R7, R3.reuse, R163 ;  /* 0x000000a303077220 */ /* 0x040fe20000410000 */
[----:B------:R-:W-:Y:S01]  /*ec20*/  LOP3.LUT R175, R6, R175, RZ, 0xc0, !PT ;  /* 0x000000af06af7212 */ /* 0x000fe200078ec0ff */
[----:B------:R-:W-:Y:S01]  /*ec30*/  FMUL.FTZ R6, R3, R162 ;  /* 0x000000a203067220 */ /* 0x000fe20000410000 */
[----:B------:R-:W-:Y:S01]  /*ec40*/  LOP3.LUT R182, R5, R182, RZ, 0xc0, !PT ;  /* 0x000000b605b67212 */ /* 0x000fe200078ec0ff */
[----:B------:R-:W-:Y:S01]  /*ec50*/  FMUL.FTZ R5, R164, R161 ;  /* 0x000000a1a4057220 */ /* 0x000fe20000410000 */
[----:B------:R-:W-:Y:S01]  /*ec60*/  LOP3.LUT R183, R4, R183, RZ, 0xc0, !PT ;  /* 0x000000b704b77212 */ /* 0x000fe200078ec0ff */
[----:B------:R-:W-:Y:S01]  /*ec70*/  FMUL.FTZ R4, R164, R160 ;  /* 0x000000a0a4047220 */ /* 0x000fe20000410000 */
[--C-:B------:R-:W-:Y:S01]  /*ec80*/  HSET2.LE.AND R180, R180, R184.reuse, PT ;  /* 0x000000b8b4b47233 */ /* 0x100fe20003803000 */
[----:B------:R-:W3:Y:S01]  /*ec90*/  LDSM.16.MT88.4 R160, [R188+0xa000] ;  /* 0x00a00000bca0783b */ /* 0x000ee20000004200 */
[--C-:B------:R-:W-:Y:S01]  /*eca0*/  HSET2.LE.AND R181, R181, R184.reuse, PT ;  /* 0x000000b8b5b57233 */ /* 0x100fe20003803000 */
[----:B-1----:R-:W-:Y:S01]  /*ecb0*/  FMUL.FTZ R12, R2, R152 ;  /* 0x00000098020c7220 */ /* 0x002fe20000410000 */
[----:B------:R-:W-:Y:S01]  /*ecc0*/  F2FP.F16.F32.PACK_AB R9, R208, R207 ;  /* 0x000000cfd009723e */ /* 0x000fe200000000ff */
[----:B------:R-:W-:Y:S01]  /*ecd0*/  FMUL.FTZ R13, R2, R153 ;  /* 0x00000099020d7220 */ /* 0x000fe20000410000 */
[-C--:B------:R-:W-:Y:S05]  /*ece0*/  HMMA.16816.F32 R4, R172, R176.reuse, R4 ;  /* 0x000000b0ac04723c */ /* 0x080fea0000001804 */
[----:B------:R-:W-:Y:S01]  /*ecf0*/  F2FP.F16.F32.PACK_AB R8, R210, R209 ;  /* 0x000000d1d208723e */ /* 0x000fe200000000ff */
[----:B--2---:R-:W-:Y:S01]  /*ed00*/  FMUL.FTZ R10, R0, R158 ;  /* 0x0000009e000a7220 */ /* 0x004fe20000410000 */
[----:B------:R-:W-:Y:S01]  /*ed10*/  LOP3.LUT R180, R9, R180, RZ, 0xc0, !PT ;  /* 0x000000b409b47212 */ /* 0x000fe200078ec0ff */
[----:B------:R-:W-:Y:S01]  /*ed20*/  FMUL.FTZ R9, R2, R157 ;  /* 0x0000009d02097220 */ /* 0x000fe20000410000 */
[----:B------:R-:W-:Y:S01]  /*ed30*/  LOP3.LUT R181, R8, R181, RZ, 0xc0, !PT ;  /* 0x000000b508b57212 */ /* 0x000fe200078ec0ff */
[----:B------:R-:W-:Y:S01]  /*ed40*/  FMUL.FTZ R8, R2, R156 ;  /* 0x0000009c02087220 */ /* 0x000fe20000410000 */
[C---:B------:R-:W-:Y:S01]  /*ed50*/  FMUL.FTZ R11, R0.reuse, R159 ;  /* 0x0000009f000b7220 */ /* 0x040fe20000410000 */
[----:B------:R-:W-:Y:S01]  /*ed60*/  LOP3.LUT P6, RZ, R169, 0x4, RZ, 0xc0, !PT ;  /* 0x00000004a9ff7812 */ /* 0x000fe200078cc0ff */
[C---:B------:R-:W-:Y:S01]  /*ed70*/  FMUL.FTZ R14, R0.reuse, R154 ;  /* 0x0000009a000e7220 */ /* 0x040fe20000410000 */
[----:B------:R-:W-:Y:S01]  /*ed80*/  FMUL.FTZ R15, R0, R155 ;  /* 0x0000009b000f7220 */ /* 0x000fe20000410000 */
[----:B------:R-:W-:Y:S01]  /*ed90*/  MOV R156, R240 ;  /* 0x000000f0009c7202 */ /* 0x000fe20000000f00 */
[C---:B------:R-:W-:Y:S01]  /*eda0*/  FMUL.FTZ R40, R2.reuse, R40 ;  /* 0x0000002802287220 */ /* 0x040fe20000410000 */
[----:B------:R-:W-:Y:S01]  /*edb0*/  FMUL.FTZ R41, R2, R41 ;  /* 0x0000002902297220 */ /* 0x000fe20000410000 */
[C---:B------:R-:W-:Y:S04]  /*edc0*/  HMMA.16816.F32 R8, R180.reuse, R176, R8 ;  /* 0x000000b0b408723c */ /* 0x040fe80000001808 */
[C---:B------:R-:W-:Y:S01]  /*edd0*/  FMUL.FTZ R42, R0.reuse, R42 ;  /* 0x0000002a002a7220 */ /* 0x040fe20000410000 */
[----:B------:R-:W-:Y:S01]  /*ede0*/  FMUL.FTZ R43, R0, R43 ;  /* 0x0000002b002b7220 */ /* 0x000fe20000410000 */
[----:B------:R-:W-:Y:S01]  /*edf0*/  FMUL.FTZ R44, R2, R44 ;  /* 0x0000002c022c7220 */ /* 0x000fe20000410000 */
[----:B------:R-:W-:Y:S01]  /*ee00*/  @P6 IADD3 R156, PT, PT, R227, -0x40, RZ ;  /* 0xffffffc0e39c6810 */ /* 0x000fe20007ffe0ff */
[-C--:B------:R-:W-:Y:S03]  /*ee10*/  HMMA.16816.F32 R12, R180, R178.reuse, R12 ;  /* 0x000000b2b40c723c */ /* 0x080fe6000000180c */
[----:B------:R-:W-:Y:S01]  /*ee20*/  IADD3 R157, PT, PT, R170, R156, RZ ;  /* 0x0000009caa9d7210 */ /* 0x000fe20007ffe0ff */
[----:B------:R-:W1:Y:S01]  /*ee30*/  LDSM.16.MT88.4 R148, [R156] ;  /* 0x000000009c94783b */ /* 0x000e620000004200 */
[----:B------:R-:W-:Y:S01]  /*ee40*/  FMUL.FTZ R45, R2, R45 ;  /* 0x0000002d022d7220 */ /* 0x000fe20000410000 */
[C---:B------:R-:W-:Y:S01]  /*ee50*/  FMUL.FTZ R46, R0.reuse, R46 ;  /* 0x0000002e002e7220 */ /* 0x040fe20000410000 */
[----:B------:R-:W-:Y:S01]  /*ee60*/  FMUL.FTZ R47, R0, R47 ;  /* 0x0000002f002f7220 */ /* 0x000fe20000410000 */
[C---:B------:R-:W-:Y:S04]  /*ee70*/  HMMA.16816.F32 R16, R172.reuse, R178, R16 ;  /* 0x000000b2ac10723c */ /* 0x040fe80000001810 */
[----:B------:R-:W2:Y:S01]  /*ee80*/  LDSM.16.MT88.4 R152, [R157] ;  /* 0x000000009d98783b */ /* 0x000ea20000004200 */
[C---:B------:R-:W-:Y:S01]  /*ee90*/  FMUL.FTZ R56, R2.reuse, R56 ;  /* 0x0000003802387220 */ /* 0x040fe20000410000 */
[----:B------:R-:W-:Y:S01]  /*eea0*/  FMUL.FTZ R57, R2, R57 ;  /* 0x0000003902397220 */ /* 0x000fe20000410000 */
[C---:B------:R-:W-:Y:S01]  /*eeb0*/  FMUL.FTZ R58, R0.reuse, R58 ;  /* 0x0000003a003a7220 */ /* 0x040fe20000410000 */
[-C--:B---3--:R-:W-:Y:S03]  /*eec0*/  HMMA.16816.F32 R36, R172, R160.reuse, R36 ;  /* 0x000000a0ac24723c */ /* 0x088fe60000001824 */
        /* <DEDUP_REMOVED lines=10> */
[-C--:B------:R-:W-:Y:S03]  /*ef70*/  HMMA.16816.F32 R44, R180, R162.reuse, R44 ;  /* 0x000000a2b42c723c */ /* 0x080fe6000000182c */
[C---:B------:R-:W-:Y:S01]  /*ef80*/  FMUL.FTZ R76, R2.reuse, R76 ;  /* 0x0000004c024c7220 */ /* 0x040fe20000410000 */
[----:B------:R-:W-:Y:S01]  /*ef90*/  FMUL.FTZ R77, R2, R77 ;  /* 0x0000004d024d7220 */ /* 0x000fe20000410000 */
[C---:B------:R-:W-:Y:S01]  /*efa0*/  FMUL.FTZ R78, R0.reuse, R78 ;  /* 0x0000004e004e7220 */ /* 0x040fe20000410000 */
[----:B------:R-:W-:Y:S01]  /*efb0*/  FMUL.FTZ R79, R0, R79 ;  /* 0x0000004f004f7220 */ /* 0x000fe20000410000 */
[C---:B------:R-:W-:Y:S01]  /*efc0*/  FMUL.FTZ R86, R3.reuse, R86 ;  /* 0x0000005603567220 */ /* 0x040fe20000410000 */
[C---:B------:R-:W-:Y:S04]  /*efd0*/  HMMA.16816.F32 R48, R172.reuse, R162, R48 ;  /* 0x000000a2ac30723c */ /* 0x040fe80000001830 */
[C---:B------:R-:W-:Y:S01]  /*efe0*/  FMUL.FTZ R87, R3.reuse, R87 ;  /* 0x0000005703577220 */ /* 0x040fe20000410000 */
[C---:B------:R-:W-:Y:S01]  /*eff0*/  FMUL.FTZ R88, R2.reuse, R88 ;  /* 0x0000005802587220 */ /* 0x040fe20000410000 */
[----:B------:R-:W-:Y:S01]  /*f000*/  FMUL.FTZ R89, R2, R89 ;  /* 0x0000005902597220 */ /* 0x000fe20000410000 */
[C---:B------:R-:W-:Y:S01]  /*f010*/  FMUL.FTZ R90, R0.reuse, R90 ;  /* 0x0000005a005a7220 */ /* 0x040fe20000410000 */
[-C--:B-1----:R-:W-:Y:S03]  /*f020*/  HMMA.16816.F32 R52, R172, R148.reuse, R52 ;  /* 0x00000094ac34723c */ /* 0x082fe60000001834 */
[----:B------:R-:W-:Y:S01]  /*f030*/  FMUL.FTZ R91, R0, R91 ;  /* 0x0000005b005b7220 */ /* 0x000fe20000410000 */
[C---:B------:R-:W-:Y:S01]  /*f040*/  FMUL.FTZ R92, R2.reuse, R92 ;  /* 0x0000005c025c7220 */ /* 0x040fe20000410000 */
[----:B------:R-:W-:Y:S01]  /*f050*/  FMUL.FTZ R93, R2, R93 ;  /* 0x0000005d025d7220 */ /* 0x000fe20000410000 */
[C---:B------:R-:W-:Y:S01]  /*f060*/  FMUL.FTZ R94, R0.reuse, R94 ;  /* 0x0000005e005e7220 */ /* 0x040fe20000410000 */
[----:B------:R-:W-:Y:S01]  /*f070*/  FMUL.FTZ R95, R0, R95 ;  /* 0x0000005f005f7220 */ /* 0x000fe20000410000 */
[C---:B------:R-:W-:Y:S04]  /*f080*/  HMMA.16816.F32 R56, R180.reuse, R148, R56 ;  /* 0x00000094b438723c */ /* 0x040fe80000001838 */
[C---:B------:R-:W-:Y:S01]  /*f090*/  FMUL.FTZ R96, R164.reuse, R96 ;  /* 0x00000060a4607220 */ /* 0x040fe20000410000 */
[C---:B------:R-:W-:Y:S01]  /*f0a0*/  FMUL.FTZ R97, R164.reuse, R97 ;  /* 0x00000061a4617220 */ /* 0x040fe20000410000 */
[C---:B------:R-:W-:Y:S01]  /*f0b0*/  FMUL.FTZ R98, R3.reuse, R98 ;  /* 0x0000006203627220 */ /* 0x040fe20000410000 */
[C---:B------:R-:W-:Y:S01]  /*f0c0*/  FMUL.FTZ R99, R3.reuse, R99 ;  /* 0x0000006303637220 */ /* 0x040fe20000410000 */
[-C--:B------:R-:W-:Y:S03]  /*f0d0*/  HMMA.16816.F32 R60, R180, R150.reuse, R60 ;  /* 0x00000096b43c723c */ /* 0x080fe6000000183c */
[C---:B------:R-:W-:Y:S01]  /*f0e0*/  FMUL.FTZ R100, R164.reuse, R100 ;  /* 0x00000064a4647220 */ /* 0x040fe20000410000 */
[----:B------:R-:W-:Y:S01]  /*f0f0*/  FMUL.FTZ R101, R164, R101 ;  /* 0x00000065a4657220 */ /* 0x000fe20000410000 */
[C---:B------:R-:W-:Y:S01]  /*f100*/  FMUL.FTZ R102, R3.reuse, R102 ;  /* 0x0000006603667220 */ /* 0x040fe20000410000 */
[C---:B------:R-:W-:Y:S01]  /*f110*/  FMUL.FTZ R103, R3.reuse, R103 ;  /* 0x0000006703677220 */ /* 0x040fe20000410000 */
[C---:B------:R-:W-:Y:S01]  /*f120*/  FMUL.FTZ R104, R2.reuse, R104 ;  /* 0x0000006802687220 */ /* 0x040fe20000410000 */
[C---:B------:R-:W-:Y:S01]  /*f130*/  HMMA.16816.F32 R64, R172.reuse, R150, R64 ;  /* 0x00000096ac40723c */ /* 0x040fe20000001840 */
[----:B------:R-:W1:Y:S03]  /*f140*/  LDSM.16.MT88.4 R148, [R217+0xb000] ;  /* 0x00b00000d994783b */ /* 0x000e660000004200 */
[----:B------:R-:W-:Y:S01]  /*f150*/  FMUL.FTZ R105, R2, R105 ;  /* 0x0000006902697220 */ /* 0x000fe20000410000 */
[C---:B------:R-:W-:Y:S01]  /*f160*/  FMUL.FTZ R106, R0.reuse, R106 ;  /* 0x0000006a006a7220 */ /* 0x040fe20000410000 */
[----:B------:R-:W-:Y:S01]  /*f170*/  FMUL.FTZ R107, R0, R107 ;  /* 0x0000006b006b7220 */ /* 0x000fe20000410000 */
[C---:B------:R-:W-:Y:S01]  /*f180*/  FMUL.FTZ R108, R2.reuse, R108 ;  /* 0x0000006c026c7220 */ /* 0x040fe20000410000 */
[-C--:B--2---:R-:W-:Y:S03]  /*f190*/  HMMA.16816.F32 R68, R172, R152.reuse, R68 ;  /* 0x00000098ac44723c */ /* 0x084fe60000001844 */
        /* <DEDUP_REMOVED lines=8> */
[----:B------:R-:W-:Y:S01]  /*f220*/  LOP3.LUT R162, R248, UR18, R251, 0x96, !PT ;  /* 0x00000012f8a27c12 */ /* 0x000fe2000f8e96fb */
[----:B------:R-:W-:Y:S01]  /*f230*/  FFMA.FTZ R22, R22, UR4, -R189 ;  /* 0x0000000416167c23 */ /* 0x000fe200080108bd */
[-C--:B------:R-:W-:Y:S03]  /*f240*/  HMMA.16816.F32 R76, R180, R154.reuse, R76 ;  /* 0x0000009ab44c723c */ /* 0x080fe6000000184c */
[----:B------:R2:W-:Y:S01]  /*f250*/  MUFU.EX2 R195, R22 ;  /* 0x0000001600c37308 */ /* 0x0005e20000000800 */
[----:B------:R-:W-:Y:S01]  /*f260*/  LOP3.LUT R192, R192, UR18, R211, 0x96, !PT ;  /* 0x00000012c0c07c12 */ /* 0x000fe2000f8e96d3 */
[--C-:B------:R-:W-:Y:S01]  /*f270*/  FFMA.FTZ R170, R32, UR4, -R187.reuse ;  /* 0x0000000420aa7c23 */ /* 0x100fe200080108bb */
[C---:B------:R-:W-:Y:S01]  /*f280*/  FMUL.FTZ R32, R164.reuse, R144 ;  /* 0x00000090a4207220 */ /* 0x040fe20000410000 */
[----:B------:R-:W-:Y:S01]  /*f290*/  FFMA.FTZ R211, R33, UR4, -R187 ;  /* 0x0000000421d37c23 */ /* 0x000fe200080108bb */
[C---:B------:R-:W-:Y:S01]  /*f2a0*/  HMMA.16816.F32 R80, R172.reuse, R154, R80 ;  /* 0x0000009aac50723c */ /* 0x040fe20000001850 */
[----:B------:R-:W3:Y:S04]  /*f2b0*/  LDSM.16.MT88.4 R152, [R188+0xb000] ;  /* 0x00b00000bc98783b */ /* 0x000ee80000004200 */
[----:B------:R-:W-:Y:S01]  /*f2c0*/  MUFU.EX2 R170, R170 ;  /* 0x000000aa00aa7308 */ /* 0x000fe20000000800 */
[----:B------:R-:W-:Y:S01]  /*f2d0*/  FMUL.FTZ R33, R164, R145 ;  /* 0x00000091a4217220 */ /* 0x000fe20000410000 */
[----:B------:R-:W-:Y:S04]  /*f2e0*/  IMAD.WIDE.U32 R192, R192, -0x2daee0ad, RZ ;  /* 0xd2511f53c0c07825 */ /* 0x000fe800078e00ff */
[--C-:B------:R-:W-:Y:S01]  /*f2f0*/  FFMA.FTZ R248, R34, UR4, -R189.reuse ;  /* 0x0000000422f87c23 */ /* 0x100fe200080108bd */
[----:B------:R-:W-:Y:S01]  /*f300*/  FMUL.FTZ R34, R3, R146 ;  /* 0x0000009203227220 */ /* 0x000fe20000410000 */
[-C--:B-1----:R-:W-:Y:S02]  /*f310*/  HMMA.16816.F32 R84, R172, R148.reuse, R84 ;  /* 0x00000094ac54723c */ /* 0x082fe40000001854 */
[----:B------:R-:W-:Y:S01]  /*f320*/  MUFU.EX2 R211, R211 ;  /* 0x000000d300d37308 */ /* 0x000fe20000000800 */
[----:B------:R-:W-:Y:S01]  /*f330*/  MOV R161, R192 ;  /* 0x000000c000a17202 */ /* 0x000fe20000000f00 */
[--C-:B------:R-:W-:Y:S01]  /*f340*/  FFMA.FTZ R249, R35, UR4, -R189.reuse ;  /* 0x0000000423f97c23 */ /* 0x100fe200080108bd */
[----:B------:R-:W-:Y:S01]  /*f350*/  FMUL.FTZ R35, R3, R147 ;  /* 0x0000009303237220 */ /* 0x000fe20000410000 */
[----:B------:R-:W-:Y:S01]  /*f360*/  FFMA.FTZ R189, R23, UR4, -R189 ;  /* 0x0000000417bd7c23 */ /* 0x000fe200080108bd */
[----:B------:R1:W-:Y:S01]  /*f370*/  LDSM.16.MT88.4 R144, [R157+0x1000] ;  /* 0x001000009d90783b */ /* 0x0003e20000004200 */
[C---:B------:R-:W-:Y:S04]  /*f380*/  HMMA.16816.F32 R88, R180.reuse, R148, R88 ;  /* 0x00000094b458723c */ /* 0x040fe80000001858 */
[----:B------:R-:W-:Y:S01]  /*f390*/  MUFU.EX2 R252, R189 ;  /* 0x000000bd00fc7308 */ /* 0x000fe20000000800 */
[----:B------:R-:W-:Y:S01]  /*f3a0*/  LOP3.LUT R190, R190, UR17, R193, 0x96, !PT ;  /* 0x00000011bebe7c12 */ /* 0x000fe2000f8e96c1 */
[C---:B------:R-:W-:Y:S01]  /*f3b0*/  FMUL.FTZ R116, R2.reuse, R116 ;  /* 0x0000007402747220 */ /* 0x040fe20000410000 */
[----:B------:R-:W-:Y:S01]  /*f3c0*/  FMUL.FTZ R117, R2, R117 ;  /* 0x0000007502757220 */ /* 0x000fe20000410000 */
[C---:B------:R-:W-:Y:S01]  /*f3d0*/  FMUL.FTZ R118, R0.reuse, R118 ;  /* 0x0000007600767220 */ /* 0x040fe20000410000 */
[-C--:B------:R-:W-:Y:S05]  /*f3e0*/  HMMA.16816.F32 R92, R180, R150.reuse, R92 ;  /* 0x00000096b45c723c */ /* 0x080fea000000185c */
[----:B------:R-:W-:Y:S01]  /*f3f0*/  MUFU.EX2 R248, R248 ;  /* 0x000000f800f87308 */ /* 0x000fe20000000800 */
[----:B------:R-:W-:Y:S01]  /*f400*/  FMUL.FTZ R119, R0, R119 ;  /* 0x0000007700777220 */ /* 0x000fe20000410000 */
[----:B------:R-:W-:Y:S01]  /*f410*/  FFMA.FTZ R24, R24, UR4, -R185 ;  /* 0x0000000418187c23 */ /* 0x000fe200080108b9 */
[----:B------:R-:W-:Y:S04]  /*f420*/  IMAD.WIDE.U32 R162, R162, -0x2daee0ad, RZ ;  /* 0xd2511f53a2a27825 */ /* 0x000fe800078e00ff */
[--C-:B------:R-:W-:Y:S01]  /*f430*/  FFMA.FTZ R250, R20, UR4, -R187.reuse ;  /* 0x0000000414fa7c23 */ /* 0x100fe200080108bb */
[C---:B------:R-:W-:Y:S01]  /*f440*/  HMMA.16816.F32 R96, R172.reuse, R150, R96 ;  /* 0x00000096ac60723c */ /* 0x040fe20000001860 */
[----:B------:R-:W4:Y:S01]  /*f450*/  LDSM.16.MT88.4 R148, [R156+0x1000] ;  /* 0x001000009c94783b */ /* 0x000f220000004200 */
[----:B------:R5:W4:Y:S02]  /*f460*/  MUFU.EX2 R179, R24 ;  /* 0x0000001800b37308 */ /* 0x000b240000000800 */
[----:B------:R-:W-:Y:S01]  /*f470*/  FFMA.FTZ R187, R21, UR4, -R187 ;  /* 0x0000000415bb7c23 */ /* 0x000fe200080108bb */
[----:B------:R-:W-:Y:S01]  /*f480*/  LOP3.LUT R194, R194, UR17, R163, 0x96, !PT ;  /* 0x00000011c2c27c12 */ /* 0x000fe2000f8e96a3 */
[----:B------:R-:W-:Y:S01]  /*f490*/  FMUL.FTZ R20, R2, R140 ;  /* 0x0000008c02147220 */ /* 0x000fe20000410000 */
[----:B-1----:R-:W-:Y:S01]  /*f4a0*/  LOP3.LUT R157, R190, 0xffff, RZ, 0xc0, !PT ;  /* 0x0000ffffbe9d7812 */ /* 0x002fe200078ec0ff */
[-C--:B---3--:R-:W-:Y:S04]  /*f4b0*/  HMMA.16816.F32 R100, R172, R152.reuse, R100 ;  /* 0x00000098ac64723c */ /* 0x088fe80000001864 */
[----:B------:R-:W-:Y:S01]  /*f4c0*/  MUFU.EX2 R251, R187 ;  /* 0x000000bb00fb7308 */ /* 0x000fe20000000800 */
[----:B------:R-:W-:Y:S01]  /*f4d0*/  LOP3.LUT R176, R194, 0xff, RZ, 0xc0, !PT ;  /* 0x000000ffc2b07812 */ /* 0x000fe200078ec0ff */
[----:B------:R-:W-:Y:S01]  /*f4e0*/  FMUL.FTZ R21, R2, R141 ;  /* 0x0000008d02157220 */ /* 0x000fe20000410000 */
[----:B------:R-:W-:Y:S01]  /*f4f0*/  SHF.R.U32.HI R141, RZ, 0x18, R190 ;  /* 0x00000018ff8d7819 */ /* 0x000fe200000116be */
[----:B--2---:R-:W-:Y:S01]  /*f500*/  FMUL.FTZ R22, R0, R142 ;  /* 0x0000008e00167220 */ /* 0x004fe20000410000 */
[----:B------:R-:W-:Y:S01]  /*f510*/  SHF.R.U32.HI R177, RZ, 0x18, R194 ;  /* 0x00000018ffb17819 */ /* 0x000fe200000116c2 */
[C---:B------:R-:W-:Y:S04]  /*f520*/  HMMA.16816.F32 R104, R180.reuse, R152, R104 ;  /* 0x00000098b468723c */ /* 0x040fe80000001868 */
[----:B------:R-:W-:Y:S01]  /*f530*/  MUFU.EX2 R250, R250 ;  /* 0x000000fa00fa7308 */ /* 0x000fe20000000800 */
[----:B------:R-:W-:Y:S01]  /*f540*/  PRMT R153, R192, 0x7771, RZ ;  /* 0x00007771c0997816 */ /* 0x000fe200000000ff */
[----:B------:R-:W-:Y:S01]  /*f550*/  FMUL.FTZ R23, R0, R143 ;  /* 0x0000008f00177220 */ /* 0x000fe20000410000 */
[----:B-----5:R-:W-:Y:S01]  /*f560*/  PRMT R24, R190, 0x7632, R24 ;  /* 0x00007632be187816 */ /* 0x020fe20000000018 */
[----:B------:R-:W-:Y:S01]  /*f570*/  FFMA.FTZ R25, R25, UR4, -R185 ;  /* 0x0000000419197c23 */ /* 0x000fe200080108b9 */
[-C--:B------:R-:W-:Y:S05]  /*f580*/  HMMA.16816.F32 R108, R180, R154.reuse, R108 ;  /* 0x0000009ab46c723c */ /* 0x080fea000000186c */
[----:B------:R-:W-:Y:S01]  /*f590*/  MUFU.EX2 R249, R249 ;  /* 0x000000f900f97308 */ /* 0x000fe20000000800 */
[----:B------:R-:W-:Y:S01]  /*f5a0*/  PRMT R152, R192, 0x7772, RZ ;  /* 0x00007772c0987816 */ /* 0x000fe200000000ff */
[--C-:B------:R-:W-:Y:S01]  /*f5b0*/  FFMA.FTZ R26, R26, UR4, -R186.reuse ;  /* 0x000000041a1a7c23 */ /* 0x100fe200080108ba */
[----:B------:R-:W-:Y:S01]  /*f5c0*/  PRMT R159, R162, 0x7773, RZ ;  /* 0x00007773a29f7816 */ /* 0x000fe200000000ff */
[--C-:B------:R-:W-:Y:S01]  /*f5d0*/  FFMA.FTZ R142, R27, UR4, -R186.reuse ;  /* 0x000000041b8e7c23 */ /* 0x100fe200080108ba */
[----:B------:R-:W-:Y:S01]  /*f5e0*/  FMUL.FTZ R27, R0, R139 ;  /* 0x0000008b001b7220 */ /* 0x000fe20000410000 */
[C---:B------:R-:W-:Y:S04]  /*f5f0*/  HMMA.16816.F32 R112, R172.reuse, R154, R112 ;  /* 0x0000009aac70723c */ /* 0x040fe80000001870 */
[----:B------:R1:W-:Y:S01]  /*f600*/  MUFU.EX2 R143, R25 ;  /* 0x00000019008f7308 */ /* 0x0003e20000000800 */
[----:B------:R-:W-:Y:S01]  /*f610*/  LOP3.LUT R155, R194, 0xffff, RZ, 0xc0, !PT ;  /* 0x0000ffffc29b7812 */ /* 0x000fe200078ec0ff */
[----:B------:R-:W-:Y:S01]  /*f620*/  FMUL.FTZ R120, R164, R120 ;  /* 0x00000078a4787220 */ /* 0x000fe20000410000 */
[----:B------:R-:W-:Y:S01]  /*f630*/  PRMT R158, R162, 0x7772, RZ ;  /* 0x00007772a29e7816 */ /* 0x000fe200000000ff */
[----:B------:R-:W-:Y:S01]  /*f640*/  FMUL.FTZ R121, R164, R121 ;  /* 0x00000079a4797220 */ /* 0x000fe20000410000 */
[C---:B------:R-:W-:Y:S01]  /*f650*/  FMUL.FTZ R122, R3.reuse, R122 ;  /* 0x0000007a037a7220 */ /* 0x040fe20000410000 */
[-C--:B----4-:R-:W-:Y:S03]  /*f660*/  HMMA.16816.F32 R32, R172, R148.reuse, R32 ;  /* 0x00000094ac20723c */ /* 0x090fe60000001820 */
[----:B------:R-:W-:Y:S01]  /*f670*/  PRMT R154, R158, 0x5410, R159 ;  /* 0x000054109e9a7816 */ /* 0x000fe2000000009f */
[----:B------:R-:W-:Y:S01]  /*f680*/  FMUL.FTZ R123, R3, R123 ;  /* 0x0000007b037b7220 */ /* 0x000fe20000410000 */
[----:B------:R2:W3:Y:S01]  /*f690*/  MUFU.EX2 R158, R26 ;  /* 0x0000001a009e7308 */ /* 0x0004e20000000800 */
[--C-:B------:R-:W-:Y:S01]  /*f6a0*/  FFMA.FTZ R28, R28, UR4, -R185.reuse ;  /* 0x000000041c1c7c23 */ /* 0x100fe200080108b9 */
[----:B------:R-:W-:Y:S01]  /*f6b0*/  FFMA.FTZ R185, R29, UR4, -R185 ;  /* 0x000000041db97c23 */ /* 0x000fe200080108b9 */
[C---:B------:R-:W-:Y:S04]  /*f6c0*/  HMMA.16816.F32 R116, R180.reuse, R148, R116 ;  /* 0x00000094b474723c */ /* 0x040fe80000001874 */
[----:B------:R-:W-:Y:S01]  /*f6d0*/  LOP3.LUT R161, R161, 0xff, RZ, 0xc0, !PT ;  /* 0x000000ffa1a17812 */ /* 0x000fe200078ec0ff */
[----:B-1----:R-:W-:Y:S01]  /*f6e0*/  FMUL.FTZ R25, R2, R137 ;  /* 0x0000008902197220 */ /* 0x002fe20000410000 */
[----:B------:R-:W-:Y:S01]  /*f6f0*/  PRMT R149, R194, 0x7632, R149 ;  /* 0x00007632c2957816 */ /* 0x000fe20000000095 */
[----:B------:R-:W-:Y:S01]  /*f700*/  MUFU.EX2 R159, R185 ;  /* 0x000000b9009f7308 */ /* 0x000fe20000000800 */
[-C--:B------:R-:W-:Y:S03]  /*f710*/  HMMA.16816.F32 R20, R180, R150.reuse, R20 ;  /* 0x00000096b414723c */ /* 0x080fe60000001814 */
[----:B------:R-:W-:Y:S01]  /*f720*/  PRMT R153, R161, 0x5410, R153 ;  /* 0x00005410a1997816 */ /* 0x000fe20000000099 */
[----:B------:R-:W-:Y:S01]  /*f730*/  FMUL.FTZ R124, R164, R124 ;  /* 0x0000007ca47c7220 */ /* 0x000fe20000410000 */
[----:B------:R-:W-:Y:S01]  /*f740*/  SHF.R.U32.HI R140, RZ, 0x8, R157 ;  /* 0x00000008ff8c7819 */ /* 0x000fe2000001169d */
[----:B--2---:R-:W-:Y:S03]  /*f750*/  FMUL.FTZ R26, R0, R138 ;  /* 0x0000008a001a7220 */ /* 0x004fe60000410000 */
[----:B------:R1:W2:Y:S01]  /*f760*/  MUFU.EX2 R161, R142 ;  /* 0x0000008e00a17308 */ /* 0x0002a20000000800 */
[C---:B------:R-:W-:Y:S04]  /*f770*/  HMMA.16816.F32 R120, R172.reuse, R150, R120 ;  /* 0x00000096ac78723c */ /* 0x040fe80000001878 */
[----:B------:R-:W-:Y:S01]  /*f780*/  FMUL.FTZ R125, R164, R125 ;  /* 0x0000007da47d7220 */ /* 0x000fe20000410000 */
[C---:B------:R-:W-:Y:S01]  /*f790*/  FMUL.FTZ R126, R3.reuse, R126 ;  /* 0x0000007e037e7220 */ /* 0x040fe20000410000 */
[----:B------:R-:W-:Y:S03]  /*f7a0*/  FMUL.FTZ R127, R3, R127 ;  /* 0x0000007f037f7220 */ /* 0x000fe60000410000 */
[----:B------:R4:W-:Y:S01]  /*f7b0*/  MUFU.EX2 R157, R28 ;  /* 0x0000001c009d7308 */ /* 0x0009e20000000800 */
[----:B------:R-:W-:Y:S01]  /*f7c0*/  LOP3.LUT R24, R24, 0xff, RZ, 0xc0, !PT ;  /* 0x000000ff18187812 */ /* 0x000fe200078ec0ff */
[----:B------:R-:W-:Y:S01]  /*f7d0*/  FMUL.FTZ R29, R2, R133 ;  /* 0x00000085021d7220 */ /* 0x000fe20000410000 */
[----:B------:R-:W-:Y:S01]  /*f7e0*/  SHF.R.U32.HI R155, RZ, 0x8, R155 ;  /* 0x00000008ff9b7819 */ /* 0x000fe2000001169b */
[----:B------:R-:W-:Y:S01]  /*f7f0*/  FMUL.FTZ R128, R164, R128 ;  /* 0x00000080a4807220 */ /* 0x000fe20000410000 */
[----:B------:R-:W-:Y:S01]  /*f800*/  PRMT R141, R24, 0x5410, R141 ;  /* 0x00005410188d7816 */ /* 0x000fe2000000008d */
[-C--:B------:R-:W-:Y:S03]  /*f810*/  HMMA.16816.F32 R124, R172, R144.reuse, R124 ;  /* 0x00000090ac7c723c */ /* 0x080fe6000000187c */
[----:B------:R-:W-:Y:S01]  /*f820*/  LOP3.LUT R154, R154, 0xff00ff, RZ, 0xc0, !PT ;  /* 0x00ff00ff9a9a7812 */ /* 0x000fe200078ec0ff */
[----:B------:R-:W-:Y:S01]  /*f830*/  FMUL.FTZ R24, R2, R136 ;  /* 0x0000008802187220 */ /* 0x000fe20000410000 */
[----:B------:R-:W-:Y:S01]  /*f840*/  PRMT R176, R176, 0x5410, R155 ;  /* 0x00005410b0b07816 */ /* 0x000fe2000000009b */
[--C-:B-1----:R-:W-:Y:S01]  /*f850*/  FFMA.FTZ R142, R30, UR4, -R186.reuse ;  /* 0x000000041e8e7c23 */ /* 0x102fe200080108ba */
[----:B------:R-:W-:Y:S01]  /*f860*/  MOV R155, R179 ;  /* 0x000000b3009b7202 */ /* 0x000fe20000000f00 */
[----:B------:R-:W-:Y:S01]  /*f870*/  LDSM.16.MT88.4 R136, [R188+0xa800] ;  /* 0x00a80000bc88783b */ /* 0x000fe20000004200 */
[--C-:B------:R-:W-:Y:S01]  /*f880*/  HSET2.LE.AND R179, R154, R184.reuse, PT ;  /* 0x000000b89ab37233 */ /* 0x100fe20003803000 */
[----:B------:R-:W-:Y:S01]  /*f890*/  FFMA.FTZ R186, R31, UR4, -R186 ;  /* 0x000000041fba7c23 */ /* 0x000fe200080108ba */
[C---:B------:R-:W-:Y:S04]  /*f8a0*/  HMMA.16816.F32 R24, R180.reuse, R144, R24 ;  /* 0x00000090b418723c */ /* 0x040fe80000001818 */
[----:B---3--:R-:W-:Y:S01]  /*f8b0*/  MOV R154, R158 ;  /* 0x0000009e009a7202 */ /* 0x008fe20000000f00 */
[----:B----4-:R-:W-:Y:S01]  /*f8c0*/  FMUL.FTZ R28, R2, R132 ;  /* 0x00000084021c7220 */ /* 0x010fe20000410000 */
[----:B------:R1:W-:Y:S01]  /*f8d0*/  MUFU.EX2 R158, R142 ;  /* 0x0000008e009e7308 */ /* 0x0003e20000000800 */
[----:B------:R-:W-:Y:S01]  /*f8e0*/  LOP3.LUT R148, R190, 0xff, RZ, 0xc0, !PT ;  /* 0x000000ffbe947812 */ /* 0x000fe200078ec0ff */
[C---:B------:R-:W-:Y:S01]  /*f8f0*/  FMUL.FTZ R30, R0.reuse, R134 ;  /* 0x00000086001e7220 */ /* 0x040fe20000410000 */
[----:B------:R-:W-:Y:S01]  /*f900*/  LOP3.LUT R149, R149, 0xff, RZ, 0xc0, !PT ;  /* 0x000000ff95957812 */ /* 0x000fe200078ec0ff */
[----:B------:R-:W-:Y:S01]  /*f910*/  FMUL.FTZ R31, R0, R135 ;  /* 0x00000087001f7220 */ /* 0x000fe20000410000 */
[----:B------:R-:W-:Y:S01]  /*f920*/  PRMT R140, R148, 0x5410, R140 ;  /* 0x00005410948c7816 */ /* 0x000fe2000000008c */
[----:B------:R-:W-:Y:S01]  /*f930*/  LDSM.16.MT88.4 R188, [R188+0xb800] ;  /* 0x00b80000bcbc783b */ /* 0x000fe20000004200 */
[----:B------:R-:W-:Y:S01]  /*f940*/  PRMT R177, R149, 0x5410, R177 ;  /* 0x0000541095b17816 */ /* 0x000fe200000000b1 */
[C---:B------:R-:W-:Y:S01]  /*f950*/  FMUL.FTZ R129, R164.reuse, R129 ;  /* 0x00000081a4817220 */ /* 0x040fe20000410000 */
[--C-:B------:R-:W-:Y:S01]  /*f960*/  HSET2.LE.AND R145, R153, R184.reuse, PT ;  /* 0x000000b899917233 */ /* 0x100fe20003803000 */
[C---:B------:R-:W-:Y:S01]  /*f970*/  FMUL.FTZ R130, R3.reuse, R130 ;  /* 0x0000008203827220 */ /* 0x040fe20000410000 */
[-C--:B------:R-:W-:Y:S03]  /*f980*/  HMMA.16816.F32 R28, R180, R146.reuse, R28 ;  /* 0x00000092b41c723c */ /* 0x080fe6000000181c */
[----:B------:R-:W3:Y:S01]  /*f990*/  LDSM.16.MT88.4 R148, [R217+0xa800] ;  /* 0x00a80000d994783b */ /* 0x000ee20000004200 */
[C---:B------:R-:W-:Y:S01]  /*f9a0*/  FMUL.FTZ R131, R3.reuse, R131 ;  /* 0x0000008303837220 */ /* 0x040fe20000410000 */
[----:B------:R-:W-:Y:S01]  /*f9b0*/  MOV R160, R162 ;  /* 0x000000a200a07202 */ /* 0x000fe20000000f00 */
[----:B------:R-:W-:Y:S01]  /*f9c0*/  FFMA.FTZ R199, R164, R235, R199 ;  /* 0x000000eba4c77223 */ /* 0x000fe200000100c7 */
[----:B------:R-:W-:Y:S01]  /*f9d0*/  MOV R153, R143 ;  /* 0x0000008f00997202 */ /* 0x000fe20000000f00 */
[----:B------:R-:W-:Y:S01]  /*f9e0*/  FFMA.FTZ R202, R3, R234, R202 ;  /* 0x000000ea03ca7223 */ /* 0x000fe200000100ca */
[--C-:B------:R-:W-:Y:S01]  /*f9f0*/  HSET2.LE.AND R132, R140, R184.reuse, PT ;  /* 0x000000b88c847233 */ /* 0x100fe20003803000 */
[----:B------:R-:W-:Y:S01]  /*fa00*/  FFMA.FTZ R207, R2, R233, R207 ;  /* 0x000000e902cf7223 */ /* 0x000fe200000100cf */
[----:B------:R-:W-:Y:S01]  /*fa10*/  HMMA.16816.F32 R128, R172, R146, R128 ;  /* 0x00000092ac80723c */ /* 0x000fe20000001880 */
[----:B------:R-:W-:Y:S03]  /*fa20*/  LDSM.16.MT88.4 R172, [R156+0x1800] ;  /* 0x001800009cac783b */ /* 0x000fe60000004200 */
[--C-:B------:R-:W-:Y:S01]  /*fa30*/  HSET2.LE.AND R133, R141, R184.reuse, PT ;  /* 0x000000b88d857233 */ /* 0x100fe20003803000 */
[----:B------:R-:W-:Y:S01]  /*fa40*/  FFMA.FTZ R209, R0, R232, R209 ;  /* 0x000000e800d17223 */ /* 0x000fe200000100d1 */
[----:B------:R-:W-:Y:S01]  /*fa50*/  PRMT R178, R162, 0x7771, RZ ;  /* 0x00007771a2b27816 */ /* 0x000fe200000000ff */
[----:B------:R-:W-:Y:S01]  /*fa60*/  FADD.FTZ R199, R200, R199 ;  /* 0x000000c7c8c77221 */ /* 0x000fe20000010000 */
[----:B------:R-:W-:Y:S01]  /*fa70*/  LOP3.LUT R160, R160, 0xff, RZ, 0xc0, !PT ;  /* 0x000000ffa0a07812 */ /* 0x000fe200078ec0ff */
[----:B-1----:R1:W4:Y:S01]  /*fa80*/  LDSM.16.MT88.4 R140, [R156+0x800] ;  /* 0x000800009c8c783b */ /* 0x0023220000004200 */
[----:B------:R-:W-:Y:S01]  /*fa90*/  PRMT R162, R192, 0x7773, RZ ;  /* 0x00007773c0a27816 */ /* 0x000fe200000000ff */
[----:B------:R-:W-:Y:S01]  /*faa0*/  FADD.FTZ R202, R201, R202 ;  /* 0x000000cac9ca7221 */ /* 0x000fe20000010000 */
[----:B------:R-:W-:Y:S01]  /*fab0*/  PRMT R178, R160, 0x5410, R178 ;  /* 0x00005410a0b27816 */ /* 0x000fe200000000b2 */
[----:B------:R-:W-:Y:S01]  /*fac0*/  FADD.FTZ R207, R208, R207 ;  /* 0x000000cfd0cf7221 */ /* 0x000fe20000010000 */
[----:B------:R-:W1:Y:S01]  /*fad0*/  MUFU.EX2 R160, R186 ;  /* 0x000000ba00a07308 */ /* 0x000e620000000800 */
[----:B------:R-:W-:Y:S01]  /*fae0*/  PRMT R152, R152, 0x5410, R162 ;  /* 0x0000541098987816 */ /* 0x000fe200000000a2 */
[----:B------:R-:W-:Y:S01]  /*faf0*/  FADD.FTZ R209, R210, R209 ;  /* 0x000000d1d2d17221 */ /* 0x000fe20000010000 */
[--C-:B------:R-:W-:Y:S01]  /*fb00*/  HSET2.LE.AND R178, R178, R184.reuse, PT ;  /* 0x000000b8b2b27233 */ /* 0x100fe20003803000 */
[----:B------:R-:W5:Y:S01]  /*fb10*/  LDSM.16.MT88.4 R180, [R212+0x800] ;  /* 0x00080000d4b4783b */ /* 0x000f620000004200 */
[----:B------:R-:W-:Y:S01]  /*fb20*/  LOP3.LUT R144, R152, 0xff00ff, RZ, 0xc0, !PT ;  /* 0x00ff00ff98907812 */ /* 0x000fe200078ec0ff */
[----:B------:R-:W-:Y:S01]  /*fb30*/  FADD.FTZ R199, R171, R199 ;  /* 0x000000c7abc77221 */ /* 0x000fe20000010000 */
[--C-:B------:R-:W-:Y:S01]  /*fb40*/  HSET2.LE.AND R176, R176, R184.reuse, PT ;  /* 0x000000b8b0b07233 */ /* 0x100fe20003803000 */
[----:B------:R-:W-:Y:S01]  /*fb50*/  FADD.FTZ R202, R197, R202 ;  /* 0x000000cac5ca7221 */ /* 0x000fe20000010000 */
[----:B------:R-:W-:Y:S01]  /*fb60*/  F2FP.F16.F32.PACK_AB R152, R211, R170 ;  /* 0x000000aad398723e */ /* 0x000fe200000000ff */
[----:B------:R-:W-:Y:S01]  /*fb70*/  FADD.FTZ R207, R203, R207 ;  /* 0x000000cfcbcf7221 */ /* 0x000fe20000010000 */
[----:B------:R-:W-:Y:S01]  /*fb80*/  F2FP.F16.F32.PACK_AB R134, R251, R250 ;  /* 0x000000fafb86723e */ /* 0x000fe200000000ff */
[----:B------:R-:W-:Y:S01]  /*fb90*/  FADD.FTZ R209, R205, R209 ;  /* 0x000000d1cdd17221 */ /* 0x000fe20000010000 */
[----:B------:R-:W-:Y:S01]  /*fba0*/  MOV R147, R195 ;  /* 0x000000c300937202 */ /* 0x000fe20000000f00 */
[----:B------:R-:W-:Y:S01]  /*fbb0*/  FADD.FTZ R199, R196, R199 ;  /* 0x000000c7c4c77221 */ /* 0x000fe20000010000 */
[----:B------:R-:W-:Y:S01]  /*fbc0*/  F2FP.F16.F32.PACK_AB R135, R249, R248 ;  /* 0x000000f8f987723e */ /* 0x000fe200000000ff */
[----:B------:R-:W-:Y:S01]  /*fbd0*/  LDSM.16.MT88.4 R192, [R212+0x1800] ;  /* 0x00180000d4c0783b */ /* 0x000fe20000004200 */
[----:B------:R-:W-:Y:S01]  /*fbe0*/  LOP3.LUT R178, R152, R178, RZ, 0xc0, !PT ;  /* 0x000000b298b27212 */ /* 0x000fe200078ec0ff */
[----:B------:R-:W-:Y:S01]  /*fbf0*/  FADD.FTZ R202, R198, R202 ;  /* 0x000000cac6ca7221 */ /* 0x000fe20000010000 */
[--C-:B------:R-:W-:Y:S01]  /*fc00*/  HSET2.LE.AND R177, R177, R184.reuse, PT ;  /* 0x000000b8b1b17233 */ /* 0x100fe20003803000 */
[----:B------:R-:W-:Y:S01]  /*fc10*/  FADD.FTZ R207, R204, R207 ;  /* 0x000000cfcccf7221 */ /* 0x000fe20000010000 */
[----:B--2---:R-:W-:Y:S01]  /*fc20*/  MOV R152, R161 ;  /* 0x000000a100987202 */ /* 0x004fe20000000f00 */
[----:B------:R-:W-:Y:S01]  /*fc30*/  FADD.FTZ R209, R206, R209 ;  /* 0x000000d1ced17221 */ /* 0x000fe20000010000 */
[----:B------:R-:W-:Y:S01]  /*fc40*/  LOP3.LUT R176, R134, R176, RZ, 0xc0, !PT ;  /* 0x000000b086b07212 */ /* 0x000fe200078ec0ff */
[----:B------:R-:W-:Y:S01]  /*fc50*/  FADD.FTZ R199, R250, R199 ;  /* 0x000000c7fac77221 */ /* 0x000fe20000010000 */
[----:B------:R-:W-:Y:S02]  /*fc60*/  F2FP.F16.F32.PACK_AB R134, R252, R147 ;  /* 0x00000093fc86723e */ /* 0x000fe400000000ff */
[----:B------:R-:W-:Y:S01]  /*fc70*/  LOP3.LUT R179, R135, R179, RZ, 0xc0, !PT ;  /* 0x000000b387b37212 */ /* 0x000fe200078ec0ff */
[----:B------:R-:W-:Y:S01]  /*fc80*/  FADD.FTZ R199, R251, R199 ;  /* 0x000000c7fbc77221 */ /* 0x000fe20000010000 */
[----:B------:R-:W-:Y:S02]  /*fc90*/  F2FP.F16.F32.PACK_AB R135, R152, R154 ;  /* 0x0000009a9887723e */ /* 0x000fe400000000ff */
[----:B-1----:R-:W-:Y:S01]  /*fca0*/  MOV R156, R160 ;  /* 0x000000a0009c7202 */ /* 0x002fe20000000f00 */
[----:B------:R-:W-:Y:S01]  /*fcb0*/  FADD.FTZ R199, R170, R199 ;  /* 0x000000c7aac77221 */ /* 0x000fe20000010000 */
[----:B------:R-:W-:Y:S02]  /*fcc0*/  LOP3.LUT R177, R134, R177, RZ, 0xc0, !PT ;  /* 0x000000b186b17212 */ /* 0x000fe400078ec0ff */
[----:B------:R-:W-:Y:S01]  /*fcd0*/  HSET2.LE.AND R144, R144, R184, PT ;  /* 0x000000b890907233 */ /* 0x000fe20003803000 */
[----:B------:R-:W-:Y:S01]  /*fce0*/  FADD.FTZ R235, R211, R199 ;  /* 0x000000c7d3eb7221 */ /* 0x000fe20000010000 */
[----:B------:R-:W-:Y:S01]  /*fcf0*/  LOP3.LUT R133, R135, R133, RZ, 0xc0, !PT ;  /* 0x0000008587857212 */ /* 0x000fe200078ec0ff */
[----:B------:R-:W1:Y:S01]  /*fd00*/  LDSM.16.MT88.4 R184, [R217+0xb800] ;  /* 0x00b80000d9b8783b */ /* 0x000e620000004200 */
[----:B------:R-:W-:Y:S01]  /*fd10*/  F2FP.F16.F32.PACK_AB R146, R153, R155 ;  /* 0x0000009b9992723e */ /* 0x000fe200000000ff */
[-C--:B---3--:R-:W-:Y:S05]  /*fd20*/  HMMA.16816.F32 R160, R176, R148.reuse, R4 ;  /* 0x00000094b0a0723c */ /* 0x088fea0000001804 */
[----:B------:R-:W-:Y:S02]  /*fd30*/  F2FP.F16.F32.PACK_AB R134, R159, R157 ;  /* 0x0000009d9f86723e */ /* 0x000fe400000000ff */
[----:B------:R-:W-:Y:S02]  /*fd40*/  F2FP.F16.F32.PACK_AB R135, R156, R158 ;  /* 0x0000009e9c87723e */ /* 0x000fe400000000ff */
[----:B------:R-:W-:Y:S02]  /*fd50*/  LOP3.LUT R132, R146, R132, RZ, 0xc0, !PT ;  /* 0x0000008492847212 */ /* 0x000fe400078ec0ff */
[----:B------:R-:W-:Y:S02]  /*fd60*/  LOP3.LUT R134, R134, R145, RZ, 0xc0, !PT ;  /* 0x0000009186867212 */ /* 0x000fe400078ec0ff */
        /* <DEDUP_REMOVED lines=11> */
[----:B------:R-:W-:Y:S01]  /*fe20*/  MOV R15, R147 ;  /* 0x00000093000f7202 */ /* 0x000fe20000000f00 */
[----:B------:R-:W-:Y:S01]  /*fe30*/  FADD.FTZ R207, R8, R207 ;  /* 0x000000cf08cf7221 */ /* 0x000fe20000010000 */
[----:B------:R-:W-:Y:S01]  /*fe40*/  FADD.FTZ R209, R9, R209 ;  /* 0x000000d109d17221 */ /* 0x000fe20000010000 */
[----:B------:R-:W-:Y:S02]  /*fe50*/  MOV R0, R165 ;  /* 0x000000a500007202 */ /* 0x000fe40000000f00 */
[C---:B------:R-:W-:Y:S04]  /*fe60*/  HMMA.16816.F32 R148, R176.reuse, R150, R16 ;  /* 0x00000096b094723c */ /* 0x040fe80000001810 */
[----:B------:R-:W-:Y:S01]  /*fe70*/  FADD.FTZ R202, R15, R202 ;  /* 0x000000ca0fca7221 */ /* 0x000fe20000010000 */
[----:B------:R-:W-:Y:S01]  /*fe80*/  FADD.FTZ R207, R10, R207 ;  /* 0x000000cf0acf7221 */ /* 0x000fe20000010000 */
[----:B------:R-:W-:Y:S01]  /*fe90*/  FADD.FTZ R209, R11, R209 ;  /* 0x000000d10bd17221 */ /* 0x000fe20000010000 */
        /* <DEDUP_REMOVED lines=11> */
[----:B------:R-:W-:Y:S01]  /*ff50*/  MOV R3, R168 ;  /* 0x000000a800037202 */ /* 0x000fe20000000f00 */
[-C--:B------:R-:W-:Y:S08]  /*ff60*/  HMMA.16816.F32 R44, R132, R138.reuse, R44 ;  /* 0x0000008a842c723c */ /* 0x080ff0000000182c */
[C---:B------:R-:W-:Y:S08]  /*ff70*/  HMMA.16816.F32 R48, R176.reuse, R138, R48 ;  /* 0x0000008ab030723c */ /* 0x040ff00000001830 */
[-C--:B----4-:R-:W-:Y:S08]  /*ff80*/  HMMA.16816.F32 R52, R176, R140.reuse, R52 ;  /* 0x0000008cb034723c */ /* 0x090ff00000001834 */
[C---:B------:R-:W-:Y:S08]  /*ff90*/  HMMA.16816.F32 R56, R132.reuse, R140, R56 ;  /* 0x0000008c8438723c */ /* 0x040ff00000001838 */
[-C--:B------:R-:W-:Y:S08]  /*ffa0*/  HMMA.16816.F32 R60, R132, R142.reuse, R60 ;  /* 0x0000008e843c723c */ /* 0x080ff0000000183c */
[C---:B------:R-:W-:Y:S08]  /*ffb0*/  HMMA.16816.F32 R64, R176.reuse, R142, R64 ;  /* 0x0000008eb040723c */ /* 0x040ff00000001840 */
[-C--:B-----5:R-:W-:Y:S08]  /*ffc0*/  HMMA.16816.F32 R68, R176, R180.reuse, R68 ;  /* 0x000000b4b044723c */ /* 0x0a0ff00000001844 */
        /* <DEDUP_REMOVED lines=18> */
[----:B------:R-:W-:Y:S01]  /*100f0*/  HMMA.16816.F32 R128, R176, R194, R128 ;  /* 0x000000c2b080723c */ /* 0x000fe20000001880 */
[----:B------:R-:W-:Y:S08]  /*10100*/  @!UPT UIADD3 URZ, UPT, UPT, URZ, URZ, URZ ;  /* 0x000000fffffff290 */ /* 0x000ff0000fffe0ff */
[----:B------:R-:W-:Y:S11]  /*10110*/  BRA.U UP0, `(.L_x_1038) ;  /* 0xffffffd500807547 */ /* 0x000ff6000b83ffff */
.L_x_1037:
[----:B------:R-:W1:Y:S01]  /*10120*/  SHFL.BFLY PT, R2, R234, 0x2, 0x1f ;  /* 0x0c401f00ea027f89 */ /* 0x000e6200000e0000 */
[C---:B------:R-:W-:Y:S01]  /*10130*/  SHF.L.U32 R4, R169.reuse, 0x1, RZ ;  /* 0x00000001a9047819 */ /* 0x040fe200000006ff */
[----:B------:R-:W2:Y:S01]  /*10140*/  S2UR UR11, SR_CgaCtaId ;  /* 0x00000000000b79c3 */ /* 0x000ea20000008800 */
[----:B------:R-:W-:Y:S01]  /*10150*/  SHF.L.U32 R7, R169, 0x4, RZ ;  /* 0x00000004a9077819 */ /* 0x000fe200000006ff */
[----:B------:R-:W3:Y:S01]  /*10160*/  SHFL.BFLY PT, R0, R235, 0x2, 0x1f ;  /* 0x0c401f00eb007f89 */ /* 0x000ee200000e0000 */
[----:B------:R-:W4:Y:S02]  /*10170*/  LDCU UR4, c[0x0][0x4fc] ;  /* 0x00009f80ff0477ac */ /* 0x000f240008000800 */
[----:B------:R-:W-:Y:S01]  /*10180*/  LOP3.LUT R7, R7, 0x1c0, RZ, 0xc0, !PT ;  /* 0x000001c007077812 */ /* 0x000fe200078ec0ff */
[----:B------:R-:W4:Y:S01]  /*10190*/  SHFL.BFLY PT, R3, R233, 0x2, 0x1f ;  /* 0x0c401f00e9037f89 */ /* 0x000f2200000e0000 */
[----:B------:R-:W2:Y:S01]  /*101a0*/  LDCU.U8 UR10, c[0x0][0x548] ;  /* 0x0000a900ff0a77ac */ /* 0x000ea20008000000 */
[----:B------:R-:W2:Y:S01]  /*101b0*/  S2UR UR9, SR_CTAID.Y ;  /* 0x00000000000979c3 */ /* 0x000ea20000002600 */
[----:B------:R-:W-:Y:S01]  /*101c0*/  LOP3.LUT R7, R7, 0x38, R4, 0xf8, !PT ;  /* 0x0000003807077812 */ /* 0x000fe200078ef804 */
[----:B------:R-:W2:Y:S06]  /*101d0*/  LDCU UR7, c[0x0][0x434] ;  /* 0x00008680ff0777ac */ /* 0x000eac0008000800 */
[----:B------:R-:W2:Y:S01]  /*101e0*/  S2UR UR6, SR_CTAID.X ;  /* 0x00000000000679c3 */ /* 0x000ea20000002500 */
[----:B-1----:R-:W-:-:S02]  /*101f0*/  FADD.FTZ R234, R2, R234 ;  /* 0x000000ea02ea7221 */ /* 0x002fc40000010000 */
[----:B------:R-:W1:Y:S05]  /*10200*/  SHFL.BFLY PT, R2, R232, 0x2, 0x1f ;  /* 0x0c401f00e8027f89 */ /* 0x000e6a00000e0000 */
[----:B------:R-:W2:Y:S01]  /*10210*/  S2UR UR8, SR_CTAID.Z ;  /* 0x00000000000879c3 */ /* 0x000ea20000002700 */
[----:B---3--:R-:W-:Y:S01]  /*10220*/  FADD.FTZ R235, R0, R235 ;  /* 0x000000eb00eb7221 */ /* 0x008fe20000010000 */
[----:B------:R-:W3:Y:S01]  /*10230*/  SHFL.BFLY PT, R6, R234, 0x1, 0x1f ;  /* 0x0c201f00ea067f89 */ /* 0x000ee200000e0000 */
[----:B----4-:R-:W-:Y:S01]  /*10240*/  FADD.FTZ R233, R3, R233 ;  /* 0x000000e903e97221 */ /* 0x010fe20000010000 */
[----:B------:R-:W-:Y:S02]  /*10250*/  LOP3.LUT R3, R4, 0x6, RZ, 0xc0, !PT ;  /* 0x0000000604037812 */ /* 0x000fe400078ec0ff */
[----:B------:R-:W4:Y:S04]  /*10260*/  SHFL.BFLY PT, R0, R235, 0x1, 0x1f ;  /* 0x0c201f00eb007f89 */ /* 0x000f2800000e0000 */
[----:B------:R-:W2:Y:S01]  /*10270*/  SHFL.BFLY PT, R10, R233, 0x1, 0x1f ;  /* 0x0c201f00e90a7f89 */ /* 0x000ea200000e0000 */
[----:B-1----:R-:W-:Y:S01]  /*10280*/  FADD.FTZ R232, R2, R232 ;  /* 0x000000e802e87221 */ /* 0x002fe20000010000 */
[----:B------:R-:W-:Y:S01]  /*10290*/  SHF.L.U32 R2, R169, 0x5, RZ ;  /* 0x00000005a9027819 */ /* 0x000fe200000006ff */
[----:B---3--:R-:W-:-:S03]  /*102a0*/  FADD.FTZ R6, R234, R6 ;  /* 0x00000006ea067221 */ /* 0x008fc60000010000 */
[----:B------:R-:W1:Y:S01]  /*102b0*/  SHFL.BFLY PT, R9, R232, 0x1, 0x1f ;  /* 0x0c201f00e8097f89 */ /* 0x000e6200000e0000 */
[----:B------:R-:W-:Y:S01]  /*102c0*/  LOP3.LUT R2, R3, 0x7c00, R2, 0xf8, !PT ;  /* 0x00007c0003027812 */ /* 0x000fe200078ef802 */
[----:B----4-:R-:W-:Y:S01]  /*102d0*/  FADD.FTZ R0, R235, R0 ;  /* 0x00000000eb007221 */ /* 0x010fe20000010000 */
[----:B------:R-:W3:Y:S01]  /*102e0*/  MUFU.RCP R8, R6 ;  /* 0x0000000600087308 */ /* 0x000ee20000001000 */
[----:B------:R-:W-:Y:S01]  /*102f0*/  FSETP.NE.FTZ.AND P2, PT, R6, RZ, PT ;  /* 0x000000ff0600720b */ /* 0x000fe20003f55000 */
[----:B--2---:R-:W-:Y:S02]  /*10300*/  FADD.FTZ R10, R233, R10 ;  /* 0x0000000ae90a7221 */ /* 0x004fe40000010000 */
[----:B------:R-:W-:Y:S02]  /*10310*/  FSETP.NE.FTZ.AND P5, PT, R0, RZ, PT ;  /* 0x000000ff0000720b */ /* 0x000fe40003fb5000 */
[----:B------:R-:W-:Y:S02]  /*10320*/  LOP3.LUT R2, R2, R7, RZ, 0xfc, !PT ;  /* 0x0000000702027212 */ /* 0x000fe400078efcff */
[----:B------:R-:W2:Y:S01]  /*10330*/  MUFU.RCP R5, R0 ;  /* 0x0000000000057308 */ /* 0x000ea20000001000 */
[----:B------:R-:W-:-:S02]  /*10340*/  FSETP.NE.FTZ.AND P1, PT, R10, RZ, PT ;  /* 0x000000ff0a00720b */ /* 0x000fc40003f35000 */
[----:B------:R-:W-:-:S04]  /*10350*/  MOV R7, 0x10 ;  /* 0x0000001000077802 */ /* 0x000fc80000000f00 */
[----:B------:R-:W-:Y:S01]  /*10360*/  SEL R7, R7, 0xfffffff0, !P6 ;  /* 0xfffffff007077807 */ /* 0x000fe20007000000 */
[----:B------:R-:W4:Y:S01]  /*10370*/  MUFU.RCP R3, R10 ;  /* 0x0000000a00037308 */ /* 0x000f220000001000 */
[----:B---3--:R-:W-:Y:S01]  /*10380*/  FSEL R8, R8, 1, P2 ;  /* 0x3f80000008087808 */ /* 0x008fe20001000000 */
[----:B-1----:R-:W-:-:S04]  /*10390*/  FADD.FTZ R9, R232, R9 ;  /* 0x00000009e8097221 */ /* 0x002fc80000010000 */
[----:B------:R-:W-:Y:S02]  /*103a0*/  FMUL.FTZ R8, R8, UR4 ;  /* 0x0000000408087c20 */ /* 0x000fe40008410000 */
[----:B------:R-:W1:Y:S01]  /*103b0*/  MUFU.RCP R4, R9 ;  /* 0x0000000900047308 */ /* 0x000e620000001000 */
[----:B------:R-:W-:Y:S01]  /*103c0*/  FSETP.NE.FTZ.AND P0, PT, R9, RZ, PT ;  /* 0x000000ff0900720b */ /* 0x000fe20003f15000 */
[C---:B------:R-:W-:Y:S01]  /*103d0*/  FMUL.FTZ R162, R8.reuse, R162 ;  /* 0x000000a208a27220 */ /* 0x040fe20000410000 */
[----:B--2---:R-:W-:Y:S01]  /*103e0*/  FSEL R5, R5, 1, P5 ;  /* 0x3f80000005057808 */ /* 0x004fe20002800000 */
[C---:B------:R-:W-:Y:S01]  /*103f0*/  FMUL.FTZ R163, R8.reuse, R163 ;  /* 0x000000a308a37220 */ /* 0x040fe20000410000 */
[----:B------:R-:W-:Y:S01]  /*10400*/  R2P PR, R169, 0x18 ;  /* 0x00000018a9007804 */ /* 0x000fe20000000000 */
[C---:B------:R-:W-:Y:S01]  /*10410*/  FMUL.FTZ R150, R8.reuse, R150 ;  /* 0x0000009608967220 */ /* 0x040fe20000410000 */
[C---:B------:R-:W-:Y:S01]  /*10420*/  FMUL.FTZ R151, R8.reuse, R151 ;  /* 0x0000009708977220 */ /* 0x040fe20000410000 */
[----:B------:R-:W-:Y:S01]  /*10430*/  FMUL.FTZ R5, R5, UR4 ;  /* 0x0000000405057c20 */ /* 0x000fe20008410000 */
[----:B----4-:R-:W-:Y:S01]  /*10440*/  FSEL R3, R3, 1, P1 ;  /* 0x3f80000003037808 */ /* 0x010fe20000800000 */
[----:B------:R-:W-:Y:S01]  /*10450*/  FMUL.FTZ R38, R8, R38 ;  /* 0x0000002608267220 */ /* 0x000fe20000410000 */
[----:B------:R-:W-:Y:S01]  /*10460*/  SEL R213, R213, 0xffffffe0, !P3 ;  /* 0xffffffe0d5d57807 */ /* 0x000fe20005800000 */
[C---:B------:R-:W-:Y:S01]  /*10470*/  FMUL.FTZ R160, R5.reuse, R160 ;  /* 0x000000a005a07220 */ /* 0x040fe20000410000 */
[----:B------:R-:W-:Y:S01]  /*10480*/  FMUL.FTZ R161, R5, R161 ;  /* 0x000000a105a17220 */ /* 0x000fe20000410000 */
[----:B------:R-:W-:Y:S01]  /*10490*/  FMUL.FTZ R3, R3, UR4 ;  /* 0x0000000403037c20 */ /* 0x000fe20008410000 */
[C---:B------:R-:W-:Y:S01]  /*104a0*/  FMUL.FTZ R148, R5.reuse, R148 ;  /* 0x0000009405947220 */ /* 0x040fe20000410000 */
[----:B------:R-:W-:Y:S01]  /*104b0*/  FMUL.FTZ R149, R5, R149 ;  /* 0x0000009505957220 */ /* 0x000fe20000410000 */
[----:B-1----:R-:W-:Y:S01]  /*104c0*/  FSEL R4, R4, 1, P0 ;  /* 0x3f80000004047808 */ /* 0x002fe20000000000 */
[C---:B------:R-:W-:Y:S01]  /*104d0*/  FMUL.FTZ R156, R3.reuse, R156 ;  /* 0x0000009c039c7220 */ /* 0x040fe20000410000 */
[C---:B------:R-:W-:Y:S01]  /*104e0*/  FMUL.FTZ R157, R3.reuse, R157 ;  /* 0x0000009d039d7220 */ /* 0x040fe20000410000 */
[C---:B------:R-:W-:Y:S01]  /*104f0*/  FMUL.FTZ R152, R3.reuse, R152 ;  /* 0x0000009803987220 */ /* 0x040fe20000410000 */
[C---:B------:R-:W-:Y:S01]  /*10500*/  FMUL.FTZ R153, R3.reuse, R153 ;  /* 0x0000009903997220 */ /* 0x040fe20000410000 */
[----:B------:R-:W-:Y:S01]  /*10510*/  FMUL.FTZ R4, R4, UR4 ;  /* 0x0000000404047c20 */ /* 0x000fe20008410000 */
[----:B------:R-:W-:Y:S01]  /*10520*/  UMOV UR4, 0x400 ;  /* 0x0000040000047882 */ /* 0x000fe20000000000 */
[C---:B------:R-:W-:Y:S01]  /*10530*/  FMUL.FTZ R40, R3.reuse, R40 ;  /* 0x0000002803287220 */ /* 0x040fe20000410000 */
[----:B------:R-:W-:Y:S01]  /*10540*/  ULEA UR11, UR11, UR4, 0x18 ;  /* 0x000000040b0b7291 */ /* 0x000fe2000f8ec0ff */
        /* <DEDUP_REMOVED lines=29> */
[----:B------:R-:W-:Y:S01]  /*10720*/  LEA R2, R2, UR11, 0x1 ;  /* 0x0000000b02027c11 */ /* 0x000fe2000f8e08ff */
[C---:B------:R-:W-:Y:S01]  /*10730*/  FMUL.FTZ R154, R4.reuse, R154 ;  /* 0x0000009a049a7220 */ /* 0x040fe20000410000 */
[----:B------:R-:W-:Y:S01]  /*10740*/  FMUL.FTZ R155, R4, R155 ;  /* 0x0000009b049b7220 */ /* 0x000fe20000410000 */
[C---:B------:R-:W-:Y:S01]  /*10750*/  FMUL.FTZ R36, R5.reuse, R36 ;  /* 0x0000002405247220 */ /* 0x040fe20000410000 */
[C---:B------:R-:W-:Y:S01]  /*10760*/  FMUL.FTZ R37, R5.reuse, R37 ;  /* 0x0000002505257220 */ /* 0x040fe20000410000 */
[C---:B------:R-:W-:Y:S01]  /*10770*/  FMUL.FTZ R39, R8.reuse, R39 ;  /* 0x0000002708277220 */ /* 0x040fe20000410000 */
[C---:B------:R-:W-:Y:S01]  /*10780*/  FMUL.FTZ R48, R5.reuse, R48 ;  /* 0x0000003005307220 */ /* 0x040fe20000410000 */
        /* <DEDUP_REMOVED lines=12> */
[C---:B------:R-:W-:Y:S01]  /*10850*/  FMUL.FTZ R52, R5.reuse, R52 ;  /* 0x0000003405347220 */ /* 0x040fe20000410000 */
[C---:B------:R-:W-:Y:S01]  /*10860*/  IADD3 R3, PT, PT, R2.reuse, R7, RZ ;  /* 0x0000000702037210 */ /* 0x040fe20007ffe0ff */
[----:B------:R-:W-:Y:S01]  /*10870*/  FMUL.FTZ R53, R5, R53 ;  /* 0x0000003505357220 */ /* 0x000fe20000410000 */
[----:B------:R-:W-:Y:S01]  /*10880*/  IADD3 R11, PT, PT, R2, R213, RZ ;  /* 0x000000d5020b7210 */ /* 0x000fe20007ffe0ff */
[C---:B------:R-:W-:Y:S01]  /*10890*/  FMUL.FTZ R54, R8.reuse, R54 ;  /* 0x0000003608367220 */ /* 0x040fe20000410000 */
[----:B------:R-:W-:Y:S01]  /*108a0*/  F2FP.F16.F32.PACK_AB R156, R157, R156 ;  /* 0x0000009c9d9c723e */ /* 0x000fe200000000ff */
[C---:B------:R-:W-:Y:S01]  /*108b0*/  FMUL.FTZ R55, R8.reuse, R55 ;  /* 0x0000003708377220 */ /* 0x040fe20000410000 */
[----:B------:R-:W-:Y:S01]  /*108c0*/  F2FP.F16.F32.PACK_AB R158, R159, R158 ;  /* 0x0000009e9f9e723e */ /* 0x000fe200000000ff */
[----:B------:R-:W-:Y:S01]  /*108d0*/  FMUL.FTZ R64, R5, R64 ;  /* 0x0000004005407220 */ /* 0x000fe20000410000 */
[----:B------:R-:W-:Y:S01]  /*108e0*/  F2FP.F16.F32.PACK_AB R152, R153, R152 ;  /* 0x000000989998723e */ /* 0x000fe200000000ff */
[----:B------:R-:W-:Y:S01]  /*108f0*/  FMUL.FTZ R65, R5, R65 ;  /* 0x0000004105417220 */ /* 0x000fe20000410000 */
[----:B------:R-:W-:Y:S01]  /*10900*/  F2FP.F16.F32.PACK_AB R154, R155, R154 ;  /* 0x0000009a9b9a723e */ /* 0x000fe200000000ff */
[C---:B------:R-:W-:Y:S01]  /*10910*/  FMUL.FTZ R66, R8.reuse, R66 ;  /* 0x0000004208427220 */ /* 0x040fe20000410000 */
[----:B------:R-:W-:Y:S01]  /*10920*/  FMUL.FTZ R67, R8, R67 ;  /* 0x0000004308437220 */ /* 0x000fe20000410000 */
[----:B------:R-:W-:Y:S01]  /*10930*/  F2FP.F16.F32.PACK_AB R36, R37, R36 ;  /* 0x000000242524723e */ /* 0x000fe200000000ff */
[C---:B------:R-:W-:Y:S01]  /*10940*/  FMUL.FTZ R58, R4.reuse, R58 ;  /* 0x0000003a043a7220 */ /* 0x040fe20000410000 */
[----:B------:R-:W-:Y:S01]  /*10950*/  F2FP.F16.F32.PACK_AB R38, R39, R38 ;  /* 0x000000262726723e */ /* 0x000fe200000000ff */
[----:B------:R-:W-:Y:S01]  /*10960*/  FMUL.FTZ R59, R4, R59 ;  /* 0x0000003b043b7220 */ /* 0x000fe20000410000 */
[----:B------:R-:W-:Y:S01]  /*10970*/  IADD3 R13, PT, PT, R2, 0x40, RZ ;  /* 0x00000040020d7810 */ /* 0x000fe20007ffe0ff */
[----:B------:R-:W-:Y:S01]  /*10980*/  STS [R2], R160 ;  /* 0x000000a002007388 */ /* 0x000fe20000000800 */
[----:B------:R-:W-:Y:S01]  /*10990*/  F2FP.F16.F32.PACK_AB R48, R49, R48 ;  /* 0x000000303130723e */ /* 0x000fe200000000ff */
[C---:B------:R-:W-:Y:S01]  /*109a0*/  FMUL.FTZ R62, R4.reuse, R62 ;  /* 0x0000003e043e7220 */ /* 0x040fe20000410000 */
[----:B------:R-:W-:Y:S01]  /*109b0*/  F2FP.F16.F32.PACK_AB R50, R51, R50 ;  /* 0x000000323332723e */ /* 0x000fe200000000ff */
[----:B------:R-:W-:Y:S01]  /*109c0*/  STS [R2+0x400], R162 ;  /* 0x000400a202007388 */ /* 0x000fe20000000800 */
[----:B------:R-:W-:Y:S01]  /*109d0*/  IADD3 R12, PT, PT, R7, R11, RZ ;  /* 0x0000000b070c7210 */ /* 0x000fe20007ffe0ff */
[----:B------:R-:W-:Y:S01]  /*109e0*/  FMUL.FTZ R63, R4, R63 ;  /* 0x0000003f043f7220 */ /* 0x000fe20000410000 */
[----:B------:R-:W-:Y:S01]  /*109f0*/  @P4 IADD3 R13, PT, PT, R2, -0x40, RZ ;  /* 0xffffffc0020d4810 */ /* 0x000fe20007ffe0ff */
[----:B------:R-:W-:Y:S01]  /*10a00*/  STS [R3], R148 ;  /* 0x0000009403007388 */ /* 0x000fe20000000800 */
[----:B------:R-:W-:Y:S01]  /*10a10*/  F2FP.F16.F32.PACK_AB R40, R41, R40 ;  /* 0x000000282928723e */ /* 0x000fe200000000ff */
[----:B------:R-:W-:Y:S01]  /*10a20*/  FMUL.FTZ R68, R5, R68 ;  /* 0x0000004405447220 */ /* 0x000fe20000410000 */
[----:B------:R-:W-:Y:S01]  /*10a30*/  F2FP.F16.F32.PACK_AB R42, R43, R42 ;  /* 0x0000002a2b2a723e */ /* 0x000fe200000000ff */
[----:B------:R-:W-:Y:S01]  /*10a40*/  STS [R3+0x400], R150 ;  /* 0x0004009603007388 */ /* 0x000fe20000000800 */
[----:B------:R-:W-:Y:S01]  /*10a50*/  FMUL.FTZ R69, R5, R69 ;  /* 0x0000004505457220 */ /* 0x000fe20000410000 */
[C---:B------:R-:W-:Y:S01]  /*10a60*/  FMUL.FTZ R70, R8.reuse, R70 ;  /* 0x0000004608467220 */ /* 0x040fe20000410000 */
[C---:B------:R-:W-:Y:S01]  /*10a70*/  FMUL.FTZ R71, R8.reuse, R71 ;  /* 0x0000004708477220 */ /* 0x040fe20000410000 */
[----:B------:R-:W-:Y:S01]  /*10a80*/  F2FP.F16.F32.PACK_AB R44, R45, R44 ;  /* 0x0000002c2d2c723e */ /* 0x000fe200000000ff */
[----:B------:R-:W-:Y:S01]  /*10a90*/  STS [R2+0x2000], R156 ;  /* 0x0020009c02007388 */ /* 0x000fe20000000800 */
[----:B------:R-:W-:Y:S01]  /*10aa0*/  F2FP.F16.F32.PACK_AB R46, R47, R46 ;  /* 0x0000002e2f2e723e */ /* 0x000fe200000000ff */
[C---:B------:R-:W-:Y:S01]  /*10ab0*/  FMUL.FTZ R80, R5.reuse, R80 ;  /* 0x0000005005507220 */ /* 0x040fe20000410000 */
[----:B------:R-:W-:Y:S01]  /*10ac0*/  FMUL.FTZ R81, R5, R81 ;  /* 0x0000005105517220 */ /* 0x000fe20000410000 */
[----:B------:R-:W-:Y:S01]  /*10ad0*/  STS [R2+0x2400], R158 ;  /* 0x0024009e02007388 */ /* 0x000fe20000000800 */
[C---:B------:R-:W-:Y:S01]  /*10ae0*/  FMUL.FTZ R82, R8.reuse, R82 ;  /* 0x0000005208527220 */ /* 0x040fe20000410000 */
[----:B------:R-:W-:Y:S01]  /*10af0*/  FMUL.FTZ R83, R8, R83 ;  /* 0x0000005308537220 */ /* 0x000fe20000410000 */
[----:B------:R-:W-:Y:S01]  /*10b00*/  F2FP.F16.F32.PACK_AB R52, R53, R52 ;  /* 0x000000343534723e */ /* 0x000fe200000000ff */
[----:B------:R-:W-:Y:S01]  /*10b10*/  STS [R3+0x2000], R152 ;  /* 0x0020009803007388 */ /* 0x000fe20000000800 */
[----:B------:R-:W-:Y:S01]  /*10b20*/  F2FP.F16.F32.PACK_AB R54, R55, R54 ;  /* 0x000000363736723e */ /* 0x000fe200000000ff */
[C---:B------:R-:W-:Y:S01]  /*10b30*/  FMUL.FTZ R74, R4.reuse, R74 ;  /* 0x0000004a044a7220 */ /* 0x040fe20000410000 */
[C---:B------:R-:W-:Y:S01]  /*10b40*/  FMUL.FTZ R75, R4.reuse, R75 ;  /* 0x0000004b044b7220 */ /* 0x040fe20000410000 */
[----:B------:R-:W-:Y:S01]  /*10b50*/  STS [R3+0x2400], R154 ;  /* 0x0024009a03007388 */ /* 0x000fe20000000800 */
[----:B------:R-:W-:Y:S01]  /*10b60*/  F2FP.F16.F32.PACK_AB R64, R65, R64 ;  /* 0x000000404140723e */ /* 0x000fe200000000ff */
[C---:B------:R-:W-:Y:S01]  /*10b70*/  FMUL.FTZ R78, R4.reuse, R78 ;  /* 0x0000004e044e7220 */ /* 0x040fe20000410000 */
[----:B------:R-:W-:Y:S01]  /*10b80*/  F2FP.F16.F32.PACK_AB R66, R67, R66 ;  /* 0x000000424342723e */ /* 0x000fe200000000ff */
[----:B------:R-:W-:Y:S01]  /*10b90*/  STS [R11], R36 ;  /* 0x000000240b007388 */ /* 0x000fe20000000800 */
[----:B------:R-:W-:Y:S01]  /*10ba0*/  IADD3 R14, PT, PT, R7, R13, RZ ;  /* 0x0000000d070e7210 */ /* 0x000fe20007ffe0ff */
[----:B------:R-:W-:Y:S01]  /*10bb0*/  FMUL.FTZ R79, R4, R79 ;  /* 0x0000004f044f7220 */ /* 0x000fe20000410000 */
[----:B------:R-:W-:Y:S01]  /*10bc0*/  IADD3 R213, PT, PT, R213, R13, RZ ;  /* 0x0000000dd5d57210 */ /* 0x000fe20007ffe0ff */
        /* <DEDUP_REMOVED lines=18> */
[----:B------:R-:W1:Y:S01]  /*10cf0*/  LDCU.U8 UR4, c[0x0][0x549] ;  /* 0x0000a920ff0477ac */ /* 0x000e620008000000 */
[----:B------:R-:W-:Y:S01]  /*10d00*/  F2FP.F16.F32.PACK_AB R70, R71, R70 ;  /* 0x000000464746723e */ /* 0x000fe200000000ff */
[----:B------:R-:W-:Y:S01]  /*10d10*/  STS [R12+0x2000], R44 ;  /* 0x0020002c0c007388 */ /* 0x000fe20000000800 */
[C---:B------:R-:W-:Y:S01]  /*10d20*/  FMUL.FTZ R90, R4.reuse, R90 ;  /* 0x0000005a045a7220 */ /* 0x040fe20000410000 */
[C---:B------:R-:W-:Y:S01]  /*10d30*/  FMUL.FTZ R91, R4.reuse, R91 ;  /* 0x0000005b045b7220 */ /* 0x040fe20000410000 */
[----:B------:R-:W-:Y:S01]  /*10d40*/  F2FP.F16.F32.PACK_AB R80, R81, R80 ;  /* 0x000000505150723e */ /* 0x000fe200000000ff */
[----:B------:R-:W-:Y:S01]  /*10d50*/  STS [R12+0x2400], R46 ;  /* 0x0024002e0c007388 */ /* 0x000fe20000000800 */
[----:B------:R-:W-:Y:S01]  /*10d60*/  F2FP.F16.F32.PACK_AB R82, R83, R82 ;  /* 0x000000525352723e */ /* 0x000fe200000000ff */
[C---:B------:R-:W-:Y:S01]  /*10d70*/  FMUL.FTZ R94, R4.reuse, R94 ;  /* 0x0000005e045e7220 */ /* 0x040fe20000410000 */
[----:B------:R-:W-:Y:S01]  /*10d80*/  IADD3 R7, PT, PT, R7, R213, RZ ;  /* 0x000000d507077210 */ /* 0x000fe20007ffe0ff */
[----:B------:R-:W-:Y:S01]  /*10d90*/  STS [R13], R52 ;  /* 0x000000340d007388 */ /* 0x000fe20000000800 */
[----:B------:R-:W-:Y:S01]  /*10da0*/  FMUL.FTZ R95, R4, R95 ;  /* 0x0000005f045f7220 */ /* 0x000fe20000410000 */
[----:B------:R-:W-:Y:S01]  /*10db0*/  F2FP.F16.F32.PACK_AB R72, R73, R72 ;  /* 0x000000484948723e */ /* 0x000fe200000000ff */
[----:B------:R-:W-:Y:S01]  /*10dc0*/  FMUL.FTZ R100, R5, R100 ;  /* 0x0000006405647220 */ /* 0x000fe20000410000 */
        /* <DEDUP_REMOVED lines=36> */
[----:B------:R-:W-:Y:S01]  /*11010*/  STS [R7], R80 ;  /* 0x0000005007007388 */ /* 0x000fe20000000800 */
        /* <DEDUP_REMOVED lines=41> */
[----:B-1----:R-:W-:Y:S01]  /*112b0*/  UISETP.NE.AND UP1, UPT, UR4, URZ, UPT ;  /* 0x000000ff0400728c */ /* 0x002fe2000bf25270 */
[----:B------:R-:W-:Y:S01]  /*112c0*/  F2FP.F16.F32.PACK_AB R116, R117, R116 ;  /* 0x000000747574723e */ /* 0x000fe200000000ff */
[----:B------:R1:W-:Y:S01]  /*112d0*/  STS [R2+0x6400], R90 ;  /* 0x0064005a02007388 */ /* 0x0003e20000000800 */
[----:B------:R-:W-:Y:S01]  /*112e0*/  F2FP.F16.F32.PACK_AB R118, R119, R118 ;  /* 0x000000767776723e */ /* 0x000fe200000000ff */
[----:B------:R-:W-:Y:S01]  /*112f0*/  @P1 MUFU.LG2 R10, R10 ;  /* 0x0000000a000a1308 */ /* 0x000fe20000000c00 */
[----:B------:R-:W-:Y:S01]  /*11300*/  F2FP.F16.F32.PACK_AB R140, R141, R140 ;  /* 0x0000008c8d8c723e */ /* 0x000fe200000000ff */
[----:B------:R-:W-:Y:S01]  /*11310*/  STS [R3+0x6000], R92 ;  /* 0x0060005c03007388 */ /* 0x000fe20000000800 */
[----:B------:R-:W-:-:S02]  /*11320*/  F2FP.F16.F32.PACK_AB R142, R143, R142 ;  /* 0x0000008e8f8e723e */ /* 0x000fc400000000ff */
[----:B------:R-:W-:Y:S01]  /*11330*/  F2FP.F16.F32.PACK_AB R124, R125, R124 ;  /* 0x0000007c7d7c723e */ /* 0x000fe200000000ff */
[----:B------:R2:W-:Y:S01]  /*11340*/  STS [R3+0x6400], R94 ;  /* 0x0064005e03007388 */ /* 0x0005e20000000800 */
[----:B------:R-:W-:Y:S01]  /*11350*/  F2FP.F16.F32.PACK_AB R126, R127, R126 ;  /* 0x0000007e7f7e723e */ /* 0x000fe200000000ff */
[----:B------:R-:W3:Y:S01]  /*11360*/  @UP1 LDCU.64 UR4, c[0x0][0x430] ;  /* 0x00008600ff0417ac */ /* 0x000ee20008000a00 */
[----:B------:R-:W-:Y:S01]  /*11370*/  F2FP.F16.F32.PACK_AB R5, R5, R128 ;  /* 0x000000800505723e */ /* 0x000fe200000000ff */
[----:B------:R-:W-:Y:S01]  /*11380*/  STS [R11+0x4000], R100 ;  /* 0x004000640b007388 */ /* 0x000fe20000000800 */
[----:B------:R-:W-:Y:S01]  /*11390*/  F2FP.F16.F32.PACK_AB R8, R8, R130 ;  /* 0x000000820808723e */ /* 0x000fe200000000ff */
[----:B------:R-:W4:Y:S01]  /*113a0*/  @UP1 LDCU UR12, c[0x0][0x430] ;  /* 0x00008600ff0c17ac */ /* 0x000f220008000800 */
[----:B------:R-:W-:Y:S01]  /*113b0*/  F2FP.F16.F32.PACK_AB R136, R137, R136 ;  /* 0x000000888988723e */ /* 0x000fe200000000ff */
[----:B------:R-:W-:Y:S01]  /*113c0*/  STS [R11+0x4400], R102 ;  /* 0x004400660b007388 */ /* 0x000fe20000000800 */
[----:B------:R-:W-:-:S02]  /*113d0*/  F2FP.F16.F32.PACK_AB R138, R139, R138 ;  /* 0x0000008a8b8a723e */ /* 0x000fc400000000ff */
[----:B------:R-:W-:Y:S01]  /*113e0*/  F2FP.F16.F32.PACK_AB R4, R4, R134 ;  /* 0x000000860404723e */ /* 0x000fe200000000ff */
[----:B------:R-:W-:Y:S04]  /*113f0*/  STS [R12+0x4000], R112 ;  /* 0x004000700c007388 */ /* 0x000fe80000000800 */
[----:B------:R-:W-:Y:S01]  /*11400*/  STS [R12+0x4400], R114 ;  /* 0x004400720c007388 */ /* 0x000fe20000000800 */
[----:B-1----:R-:W1:Y:S03]  /*11410*/  @P5 LDC R2, c[0x0][0x458] ;  /* 0x00011600ff025b82 */ /* 0x002e660000000800 */
[----:B------:R-:W-:Y:S01]  /*11420*/  STS [R11+0x6000], R104 ;  /* 0x006000680b007388 */ /* 0x000fe20000000800 */
[----:B---3--:R-:W-:-:S03]  /*11430*/  @UP1 UIMAD UR5, UR5, UR4, URZ ;  /* 0x00000004050512a4 */ /* 0x008fc6000f8e02ff */
[----:B------:R3:W-:Y:S01]  /*11440*/  STS [R11+0x6400], R106 ;  /* 0x0064006a0b007388 */ /* 0x0007e20000000800 */
[----:B--2---:R-:W2:Y:S01]  /*11450*/  @P5 MUFU.LG2 R3, R0 ;  /* 0x0000000000035308 */ /* 0x004ea20000000c00 */
[----:B------:R-:W-:Y:S02]  /*11460*/  @UP1 UMOV UR4, 0x1 ;  /* 0x0000000100041882 */ /* 0x000fe40000000000 */
[----:B------:R-:W-:Y:S04]  /*11470*/  STS [R12+0x6000], R108 ;  /* 0x0060006c0c007388 */ /* 0x000fe80000000800 */
[----:B------:R-:W-:Y:S04]  /*11480*/  STS [R12+0x6400], R110 ;  /* 0x0064006e0c007388 */ /* 0x000fe80000000800 */
[----:B------:R-:W-:Y:S04]  /*11490*/  STS [R13+0x4000], R144 ;  /* 0x004000900d007388 */ /* 0x000fe80000000800 */
[----:B------:R-:W-:Y:S01]  /*114a0*/  STS [R13+0x4400], R146 ;  /* 0x004400920d007388 */ /* 0x000fe20000000800 */
[----:B--2---:R-:W-:Y:S01]  /*114b0*/  @P5 FMUL.FTZ R3, R3, 0.69314718246459960938 ;  /* 0x3f31721803035820 */ /* 0x004fe20000410000 */
[----:B------:R-:W-:-:S02]  /*114c0*/  MOV R0, 0x7f800000 ;  /* 0x7f80000000007802 */ /* 0x000fc40000000f00 */
[----:B------:R-:W-:Y:S01]  /*114d0*/  STS [R14+0x4000], R120 ;  /* 0x004000780e007388 */ /* 0x000fe20000000800 */
[----:B-1----:R-:W-:-:S03]  /*114e0*/  @P5 FFMA.FTZ R0, R168, R2, R3 ;  /* 0x00000002a8005223 */ /* 0x002fc60000010003 */
[----:B------:R-:W-:Y:S01]  /*114f0*/  STS [R14+0x4400], R122 ;  /* 0x0044007a0e007388 */ /* 0x000fe20000000800 */
[----:B---3--:R-:W1:Y:S03]  /*11500*/  @P2 LDC R11, c[0x0][0x458] ;  /* 0x00011600ff0b2b82 */ /* 0x008e660000000800 */
        /* <DEDUP_REMOVED lines=8> */
[----:B--2---:R-:W-:-:S03]  /*11590*/  MOV R13, 0x7f800000 ;  /* 0x7f800000000d7802 */ /* 0x004fc60000000f00 */
[----:B------:R-:W-:Y:S04]  /*115a0*/  STS [R213+0x6000], R136 ;  /* 0x00600088d5007388 */ /* 0x000fe80000000800 */
[----:B------:R-:W-:Y:S01]  /*115b0*/  STS [R213+0x6400], R138 ;  /* 0x0064008ad5007388 */ /* 0x000fe20000000800 */
[----:B---3--:R2:W3:Y:S03]  /*115c0*/  @P2 MUFU.LG2 R14, R6 ;  /* 0x00000006000e2308 */ /* 0x0084e60000000c00 */
[----:B------:R-:W-:Y:S04]  /*115d0*/  STS [R7+0x6000], R132 ;  /* 0x0060008407007388 */ /* 0x000fe80000000800 */
[----:B------:R1:W-:Y:S01]  /*115e0*/  STS [R7+0x6400], R4 ;  /* 0x0064000407007388 */ /* 0x0003e20000000800 */
[----:B----4-:R-:W-:Y:S01]  /*115f0*/  SHF.L.U32 R8, R169, 0x3, RZ ;  /* 0x00000003a9087819 */ /* 0x010fe200000006ff */
[----:B--2---:R-:W2:Y:S01]  /*11600*/  @P0 LDC R6, c[0x0][0x458] ;  /* 0x00011600ff060b82 */ /* 0x004ea20000000800 */
[----:B---3--:R-:W-:-:S02]  /*11610*/  @P2 FMUL.FTZ R14, R14, 0.69314718246459960938 ;  /* 0x3f3172180e0e2820 */ /* 0x008fc40000410000 */
[C---:B------:R-:W-:Y:S02]  /*11620*/  LOP3.LUT R12, R8.reuse, 0x1f8, RZ, 0xc0, !PT ;  /* 0x000001f8080c7812 */ /* 0x040fe400078ec0ff */
[----:B------:R-:W-:Y:S02]  /*11630*/  LOP3.LUT R18, R8, 0x38, RZ, 0xc0, !PT ;  /* 0x0000003808127812 */ /* 0x000fe400078ec0ff */
[----:B------:R-:W-:-:S04]  /*11640*/  LOP3.LUT R12, R12, 0x38, R169, 0x78, !PT ;  /* 0x000000380c0c7812 */ /* 0x000fc800078e78a9 */
[----:B------:R-:W-:Y:S01]  /*11650*/  LOP3.LUT R12, R12, 0x1e00, R8, 0xf8, !PT ;  /* 0x00001e000c0c7812 */ /* 0x000fe200078ef808 */
[----:B-1----:R-:W1:Y:S08]  /*11660*/  LDC.64 R4, c[0x0][0x400] ;  /* 0x00010000ff047b82 */ /* 0x002e700000000a00 */
[----:B------:R-:W3:Y:S01]  /*11670*/  @P1 LDC R7, c[0x0][0x458] ;  /* 0x00011600ff071b82 */ /* 0x000ee20000000800 */
[----:B------:R-:W-:Y:S05]  /*11680*/  BRA.U UP1, `(.L_x_1041) ;  /* 0x0000000101287547 */ /* 0x000fea000b800000 */
[----:B------:R-:W-:Y:S01]  /*11690*/  UISETP.NE.AND UP0, UPT, UR10, URZ, UPT ;  /* 0x000000ff0a00728c */ /* 0x000fe2000bf05270 */
[----:B------:R-:W4:Y:S10]  /*116a0*/  LDCU UR13, c[0x0][0x3e0] ;  /* 0x00007c00ff0d77ac */ /* 0x000f340008000800 */
[----:B------:R-:W4:Y:S01]  /*116b0*/  @UP0 LDCU UR4, c[0x0][0x454] ;  /* 0x00008a80ff0407ac */ /* 0x000f220008000800 */
[----:B------:R-:W2:Y:S01]  /*116c0*/  @!UP0 LDCU UR12, c[0x0][0x434] ;  /* 0x00008680ff0c87ac */ /* 0x000ea20008000800 */
[----:B------:R-:W4:Y:S02]  /*116d0*/  @UP0 LDCU UR5, c[0x0][0x454] ;  /* 0x00008a80ff0507ac */ /* 0x000f240008000800 */
[----:B----4-:R-:W4:Y:S01]  /*116e0*/  @!UP0 LDCU UR5, c[0x0][0x434] ;  /* 0x00008680ff0587ac */ /* 0x010f220008000800 */
[----:B------:R-:W-:-:S02]  /*116f0*/  @UP0 UIMAD UR4, UR4, UR13, URZ ;  /* 0x0000000d040402a4 */ /* 0x000fc4000f8e02ff */
[----:B--2---:R-:W-:-:S03]  /*11700*/  @!UP0 UIMAD UR4, UR12, UR13, URZ ;  /* 0x0000000d0c0482a4 */ /* 0x004fc6000f8e02ff */
[----:B------:R-:W-:Y:S01]  /*11710*/  @UP0 UMOV UR12, 0x1 ;  /* 0x00000001000c0882 */ /* 0x000fe20000000000 */
[----:B------:R-:W-:-:S08]  /*11720*/  @!UP0 UMOV UR12, 0x1 ;  /* 0x00000001000c8882 */ /* 0x000fd00000000000 */
.L_x_1041:
[----:B------:R-:W-:Y:S01]  /*11730*/  UISETP.NE.AND UP1, UPT, UR10, URZ, !UP1 ;  /* 0x000000ff0a00728c */ /* 0x000fe2000cf25270 */
[----:B------:R-:W-:Y:S01]  /*11740*/  @P2 FFMA.FTZ R13, R167, R11, R14 ;  /* 0x0000000ba70d2223 */ /* 0x000fe2000001000e */
[----:B------:R-:W2:Y:S01]  /*11750*/  @P0 MUFU.LG2 R9, R9 ;  /* 0x0000000900090308 */ /* 0x000ea20000000c00 */
[----:B------:R-:W3:Y:S01]  /*11760*/  LDC.64 R14, c[0x0][0x410] ;  /* 0x00010400ff0e7b82 */ /* 0x000ee20000000a00 */
[----:B----4-:R-:W-:Y:S01]  /*11770*/  UIMAD UR16, UR8, UR5, URZ ;  /* 0x00000005081072a4 */ /* 0x010fe2000f8e02ff */
[----:B------:R-:W-:Y:S01]  /*11780*/  LOP3.LUT P2, RZ, R169, 0x3, RZ, 0xc0, !PT ;  /* 0x00000003a9ff7812 */ /* 0x000fe2000784c0ff */
[----:B------:R-:W-:Y:S01]  /*11790*/  USHF.L.U32 UR10, UR6, 0x7, URZ ;  /* 0x00000007060a7899 */ /* 0x000fe200080006ff */
[----:B------:R-:W-:Y:S01]  /*117a0*/  MOV R19, RZ ;  /* 0x000000ff00137202 */ /* 0x000fe20000000f00 */
[----:B------:R-:W-:Y:S01]  /*117b0*/  UIMAD UR5, UR9, UR7, URZ ;  /* 0x00000007090572a4 */ /* 0x000fe2000f8e02ff */
[----:B------:R-:W-:Y:S01]  /*117c0*/  @P1 FMUL.FTZ R10, R10, 0.69314718246459960938 ;  /* 0x3f3172180a0a1820 */ /* 0x000fe20000410000 */
[----:B------:R-:W-:Y:S01]  /*117d0*/  UIMAD UR15, UR10, UR12, URZ ;  /* 0x0000000c0a0f72a4 */ /* 0x000fe2000f8e02ff */
[----:B------:R-:W4:Y:S01]  /*117e0*/  LDC.64 R2, c[0x0][0x408] ;  /* 0x00010200ff027b82 */ /* 0x000f220000000a00 */
[----:B------:R-:W-:Y:S01]  /*117f0*/  @!UP1 UIMAD UR16, UR9, UR4, UR16 ;  /* 0x00000004091092a4 */ /* 0x000fe2000f8e0210 */
[----:B-1----:R-:W-:Y:S01]  /*11800*/  IMAD.WIDE.U32 R18, R4, UR9, R18 ;  /* 0x0000000904127c25 */ /* 0x002fe2000f8e0012 */
[----:B------:R-:W-:Y:S01]  /*11810*/  USHF.R.S32.HI UR4, URZ, 0x1f, UR5 ;  /* 0x0000001fff047899 */ /* 0x000fe20008011405 */
[----:B------:R-:W-:Y:S01]  /*11820*/  LEA R12, R12, UR11, 0x1 ;  /* 0x0000000b0c0c7c11 */ /* 0x000fe2000f8e08ff */
[----:B------:R-:W-:Y:S01]  /*11830*/  USEL UR5, UR5, URZ, UP1 ;  /* 0x000000ff05057287 */ /* 0x000fe20008800000 */
[----:B------:R-:W-:Y:S01]  /*11840*/  BSSY.RECONVERGENT B0, `(.L_x_1042) ;  /* 0x0000036000007945 */ /* 0x000fe20003800200 */
[----:B------:R-:W-:Y:S01]  /*11850*/  USHF.R.S32.HI UR13, URZ, 0x1f, UR15 ;  /* 0x0000001fff0d7899 */ /* 0x000fe2000801140f */
[----:B--2---:R-:W-:Y:S01]  /*11860*/  @P0 FMUL.FTZ R9, R9, 0.69314718246459960938 ;  /* 0x3f31721809090820 */ /* 0x004fe20000410000 */
[----:B------:R-:W-:Y:S01]  /*11870*/  USEL UR4, UR4, URZ, UP1 ;  /* 0x000000ff04047287 */ /* 0x000fe20008800000 */
[----:B------:R-:W-:Y:S01]  /*11880*/  MOV R17, 0x7f800000 ;  /* 0x7f80000000117802 */ /* 0x000fe20000000f00 */
[----:B------:R-:W-:Y:S01]  /*11890*/  USHF.R.S32.HI UR14, URZ, 0x1f, UR16 ;  /* 0x0000001fff0e7899 */ /* 0x000fe20008011410 */
[----:B------:R-:W-:Y:S01]  /*118a0*/  MOV R16, 0x7f800000 ;  /* 0x7f80000000107802 */ /* 0x000fe20000000f00 */
[----:B------:R-:W-:Y:S01]  /*118b0*/  UIADD3 UR15, UP1, UP0, UR15, UR5, UR16 ;  /* 0x000000050f0f7290 */ /* 0x000fe2000f83e010 */
[----:B---3--:R-:W-:Y:S01]  /*118c0*/  @P1 FFMA.FTZ R17, R166, R7, R10 ;  /* 0x00000007a6111223 */ /* 0x008fe2000001000a */
        /* <DEDUP_REMOVED lines=45> */
.L_x_1043:
[----:B------:R-:W-:Y:S05]  /*11ba0*/  BSYNC.RECONVERGENT B0 ;  /* 0x0000000000007941 */ /* 0x000fea0003800200 */
.L_x_1042:
[----:B------:R-:W-:Y:S01]  /*11bb0*/  IMAD.MOV.U32 R26, RZ, RZ, R18 ;  /* 0x000000ffff1a7224 */ /* 0x000fe200078e0012 */
[----:B-1----:R-:W1:Y:S01]  /*11bc0*/  LDS.128 R4, [R12+0x4000] ;  /* 0x004000000c047984 */ /* 0x002e620000000c00 */
[----:B------:R-:W2:Y:S01]  /*11bd0*/  LDCU.64 UR4, c[0x0][0x3f0] ;  /* 0x00007e00ff0477ac */ /* 0x000ea20008000a00 */
[----:B------:R-:W-:Y:S01]  /*11be0*/  SHF.R.U32.HI R0, RZ, 0x3, R169 ;  /* 0x00000003ff007819 */ /* 0x000fe200000116a9 */
[----:B------:R-:W-:Y:S01]  /*11bf0*/  IMAD.WIDE.U32 R26, R14, UR8, R26 ;  /* 0x000000080e1a7c25 */ /* 0x000fe2000f8e001a */
[----:B------:R-:W3:Y:S01]  /*11c00*/  LDS.128 R8, [R12] ;  /* 0x000000000c087984 */ /* 0x000ee20000000c00 */
[----:B------:R-:W-:Y:S01]  /*11c10*/  UIMAD.WIDE.U32 UR16, UR6, 0x80, URZ ;  /* 0x00000080061078a5 */ /* 0x000fe2000f8e00ff */
[C---:B----4-:R-:W-:Y:S01]  /*11c20*/  SHF.L.U64.HI R70, R2.reuse, 0x5, R3 ;  /* 0x0000000502467819 */ /* 0x050fe20000010203 */
[----:B------:R-:W-:Y:S01]  /*11c30*/  IMAD R15, R15, UR8, R27 ;  /* 0x000000080f0f7c24 */ /* 0x000fe2000f8e021b */
[----:B------:R-:W4:Y:S01]  /*11c40*/  LDS.128 R64, [R12+0x800] ;  /* 0x000800000c407984 */ /* 0x000f220000000c00 */
[----:B------:R-:W-:Y:S01]  /*11c50*/  IMAD.MOV.U32 R14, RZ, RZ, R26 ;  /* 0x000000ffff0e7224 */ /* 0x000fe200078e001a */
[C---:B------:R-:W-:Y:S01]  /*11c60*/  SHF.L.U64.HI R68, R2.reuse, 0x6, R3 ;  /* 0x0000000602447819 */ /* 0x040fe20000010203 */
[----:B------:R-:W-:Y:S01]  /*11c70*/  IMAD R13, R2, UR17, RZ ;  /* 0x00000011020d7c24 */ /* 0x000fe2000f8e02ff */
[----:B------:R-:W4:Y:S01]  /*11c80*/  LDS.128 R36, [R12+0x4800] ;  /* 0x004800000c247984 */ /* 0x000f220000000c00 */
[----:B------:R-:W-:Y:S01]  /*11c90*/  LOP3.LUT R0, R0, UR16, RZ, 0xfc, !PT ;  /* 0x0000001000007c12 */ /* 0x000fe2000f8efcff */
[----:B------:R-:W-:-:S02]  /*11ca0*/  IMAD.SHL.U32 R69, R2, 0x20, RZ ;  /* 0x0000002002457824 */ /* 0x000fc400078e00ff */
[----:B------:R-:W4:Y:S02]  /*11cb0*/  LDS.128 R60, [R12+0x1000] ;  /* 0x001000000c3c7984 */ /* 0x000f240000000c00 */
[C---:B------:R-:W-:Y:S02]  /*11cc0*/  IMAD.WIDE.U32 R14, R0.reuse, R2, R14 ;  /* 0x00000002000e7225 */ /* 0x040fe400078e000e */
[----:B------:R-:W4:Y:S02]  /*11cd0*/  LDS.128 R32, [R12+0x5000] ;  /* 0x005000000c207984 */ /* 0x000f240000000c00 */
[----:B------:R-:W-:Y:S01]  /*11ce0*/  IMAD R0, R0, R3, R13 ;  /* 0x0000000300007224 */ /* 0x000fe200078e020d */
[----:B--2---:R-:W-:Y:S01]  /*11cf0*/  LEA R72, P0, R14, UR4, 0x1 ;  /* 0x000000040e487c11 */ /* 0x004fe2000f8008ff */
[----:B------:R-:W2:Y:S02]  /*11d00*/  LDS.128 R56, [R12+0x1800] ;  /* 0x001800000c387984 */ /* 0x000ea40000000c00 */
[----:B------:R-:W-:Y:S01]  /*11d10*/  IMAD.IADD R0, R15, 0x1, R0 ;  /* 0x000000010f007824 */ /* 0x000fe200078e0200 */
[----:B------:R-:W-:Y:S01]  /*11d20*/  IADD3 R76, P1, PT, R72, R69, RZ ;  /* 0x00000045484c7210 */ /* 0x000fe20007f3e0ff */
[----:B------:R-:W2:Y:S03]  /*11d30*/  LDS.128 R28, [R12+0x5800] ;  /* 0x005800000c1c7984 */ /* 0x000ea60000000c00 */
[----:B------:R-:W-:Y:S01]  /*11d40*/  LEA.HI.X R73, R14, UR5, R0, 0x1, P0 ;  /* 0x000000050e497c11 */ /* 0x000fe200080f0c00 */
[----:B------:R-:W2:Y:S01]  /*11d50*/  LDS.128 R52, [R12+0x2000] ;  /* 0x002000000c347984 */ /* 0x000ea20000000c00 */
[C---:B------:R-:W-:Y:S01]  /*11d60*/  LEA R74, P0, R2.reuse, R72, 0x7 ;  /* 0x00000048024a7211 */ /* 0x040fe200078038ff */
[C---:B------:R-:W-:Y:S01]  /*11d70*/  IMAD.SHL.U32 R0, R2.reuse, 0x40, RZ ;  /* 0x0000004002007824 */ /* 0x040fe200078e00ff */
[----:B------:R-:W-:Y:S01]  /*11d80*/  IADD3.X R77, PT, PT, R73, R70, RZ, P1, !PT ;  /* 0x00000046494d7210 */ /* 0x000fe20000ffe4ff */
[----:B------:R-:W2:Y:S01]  /*11d90*/  LDS.128 R24, [R12+0x6000] ;  /* 0x006000000c187984 */ /* 0x000ea20000000c00 */
[----:B------:R-:W-:-:S02]  /*11da0*/  LEA.HI.X R75, R2, R73, R3, 0x7, P0 ;  /* 0x00000049024b7211 */ /* 0x000fc400000f3c03 */
[----:B------:R-:W-:Y:S01]  /*11db0*/  IADD3 R2, P0, PT, R72, R0, RZ ;  /* 0x0000000048027210 */ /* 0x000fe20007f1e0ff */
[----:B------:R-:W2:Y:S04]  /*11dc0*/  LDS.128 R48, [R12+0x2800] ;  /* 0x002800000c307984 */ /* 0x000ea80000000c00 */
[----:B------:R-:W2:Y:S01]  /*11dd0*/  LDS.128 R20, [R12+0x6800] ;  /* 0x006800000c147984 */ /* 0x000ea20000000c00 */
[----:B------:R-:W-:-:S03]  /*11de0*/  IMAD.X R3, R73, 0x1, R68, P0 ;  /* 0x0000000149037824 */ /* 0x000fc600000e0644 */
[----:B------:R-:W2:Y:S04]  /*11df0*/  LDS.128 R44, [R12+0x3000] ;  /* 0x003000000c2c7984 */ /* 0x000ea80000000c00 */
[----:B------:R-:W2:Y:S04]  /*11e00*/  LDS.128 R16, [R12+0x7000] ;  /* 0x007000000c107984 */ /* 0x000ea80000000c00 */
[----:B------:R-:W2:Y:S04]  /*11e10*/  LDS.128 R40, [R12+0x3800] ;  /* 0x003800000c287984 */ /* 0x000ea80000000c00 */
[----:B------:R-:W2:Y:S04]  /*11e20*/  LDS.128 R12, [R12+0x7800] ;  /* 0x007800000c0c7984 */ /* 0x000ea80000000c00 */
[----:B-1----:R1:W-:Y:S04]  /*11e30*/  STG.E.128 desc[UR22][R72.64+0x80], R4 ;  /* 0x0000800448007986 */ /* 0x0023e8000c101d16 */
[----:B---3--:R-:W-:Y:S04]  /*11e40*/  STG.E.128 desc[UR22][R72.64], R8 ;  /* 0x0000000848007986 */ /* 0x008fe8000c101d16 */
[----:B----4-:R-:W-:Y:S04]  /*11e50*/  STG.E.128 desc[UR22][R76.64], R64 ;  /* 0x000000404c007986 */ /* 0x010fe8000c101d16 */
[----:B------:R-:W-:Y:S04]  /*11e60*/  STG.E.128 desc[UR22][R76.64+0x80], R36 ;  /* 0x000080244c007986 */ /* 0x000fe8000c101d16 */
[----:B------:R-:W-:Y:S04]  /*11e70*/  STG.E.128 desc[UR22][R2.64], R60 ;  /* 0x0000003c02007986 */ /* 0x000fe8000c101d16 */
[----:B------:R3:W-:Y:S01]  /*11e80*/  STG.E.128 desc[UR22][R2.64+0x80], R32 ;  /* 0x0000802002007986 */ /* 0x0007e2000c101d16 */
[----:B-1----:R-:W-:-:S02]  /*11e90*/  IADD3 R4, P0, PT, R2, R69, RZ ;  /* 0x0000004502047210 */ /* 0x002fc40007f1e0ff */
[----:B------:R-:W-:-:S03]  /*11ea0*/  IADD3 R6, P1, PT, R74, R69, RZ ;  /* 0x000000454a067210 */ /* 0x000fc60007f3e0ff */
[----:B------:R-:W-:Y:S01]  /*11eb0*/  IMAD.X R5, R3, 0x1, R70, P0 ;  /* 0x0000000103057824 */ /* 0x000fe200000e0646 */
[----:B------:R-:W-:-:S04]  /*11ec0*/  IADD3.X R7, PT, PT, R75, R70, RZ, P1, !PT ;  /* 0x000000464b077210 */ /* 0x000fc80000ffe4ff */
[----:B--2---:R-:W-:Y:S04]  /*11ed0*/  STG.E.128 desc[UR22][R4.64], R56 ;  /* 0x0000003804007986 */ /* 0x004fe8000c101d16 */
[----:B------:R1:W-:Y:S04]  /*11ee0*/  STG.E.128 desc[UR22][R4.64+0x80], R28 ;  /* 0x0000801c04007986 */ /* 0x0003e8000c101d16 */
[----:B------:R-:W-:Y:S01]  /*11ef0*/  STG.E.128 desc[UR22][R74.64], R52 ;  /* 0x000000344a007986 */ /* 0x000fe2000c101d16 */
[----:B---3--:R-:W-:-:S03]  /*11f00*/  IADD3 R2, P0, PT, R74, R0, RZ ;  /* 0x000000004a027210 */ /* 0x008fc60007f1e0ff */
[----:B------:R-:W-:Y:S02]  /*11f10*/  STG.E.128 desc[UR22][R74.64+0x80], R24 ;  /* 0x000080184a007986 */ /* 0x000fe4000c101d16 */
[----:B------:R-:W-:Y:S02]  /*11f20*/  IMAD.X R3, R75, 0x1, R68, P0 ;  /* 0x000000014b037824 */ /* 0x000fe400000e0644 */
[----:B------:R-:W-:Y:S04]  /*11f30*/  STG.E.128 desc[UR22][R6.64], R48 ;  /* 0x0000003006007986 */ /* 0x000fe8000c101d16 */
[----:B------:R-:W-:Y:S04]  /*11f40*/  STG.E.128 desc[UR22][R6.64+0x80], R20 ;  /* 0x0000801406007986 */ /* 0x000fe8000c101d16 */
[----:B------:R-:W-:Y:S04]  /*11f50*/  STG.E.128 desc[UR22][R2.64], R44 ;  /* 0x0000002c02007986 */ /* 0x000fe8000c101d16 */
[----:B------:R-:W-:Y:S01]  /*11f60*/  STG.E.128 desc[UR22][R2.64+0x80], R16 ;  /* 0x0000801002007986 */ /* 0x000fe2000c101d16 */
[----:B-1----:R-:W-:-:S05]  /*11f70*/  IADD3 R4, P0, PT, R2, R69, RZ ;  /* 0x0000004502047210 */ /* 0x002fca0007f1e0ff */
[----:B------:R-:W-:-:S05]  /*11f80*/  IMAD.X R5, R3, 0x1, R70, P0 ;  /* 0x0000000103057824 */ /* 0x000fca00000e0646 */
[----:B------:R-:W-:Y:S04]  /*11f90*/  STG.E.128 desc[UR22][R4.64], R40 ;  /* 0x0000002804007986 */ /* 0x000fe8000c101d16 */
[----:B------:R-:W-:Y:S01]  /*11fa0*/  STG.E.128 desc[UR22][R4.64+0x80], R12 ;  /* 0x0000800c04007986 */ /* 0x000fe2000c101d16 */
[----:B------:R-:W-:Y:S05]  /*11fb0*/  EXIT ;  /* 0x000000000000794d */ /* 0x000fea0003800000 */
.L_x_1044:
        /* <DEDUP_REMOVED lines=12> */
.L_x_1671:


//--------------------- .text._ZN5flash16flash_fwd_kernelI23Flash_fwd_kernel_traitsILi128ELi128ELi32ELi4ELb0ELb0EN7cutlass6half_tE19Flash_kernel_traitsILi128ELi128ELi32ELi4ES3_EELb0ELb1ELb0ELb0ELb1ELb1ELb1ELb0EEEvNS_16Flash_fwd_paramsE --------------------------
	.section	.text._ZN5flash16flash_fwd_kernelI23Flash_fwd_kernel_traitsILi128ELi128ELi32ELi4ELb0ELb0EN7cutlass6half_tE19Flash_kernel_traitsILi128ELi128ELi32ELi4ES3_EELb0ELb1ELb0ELb0ELb1ELb1ELb1ELb0EEEvNS_16Flash_fwd_paramsE,"ax",@progbits
	.align	128
        .global         _ZN5flash16flash_fwd_kernelI23Flash_fwd_kernel_traitsILi128ELi128ELi32ELi4ELb0ELb0EN7cutlass6half_tE19Flash_kernel_traitsILi128ELi128ELi32ELi4ES3_EELb0ELb1ELb0ELb0ELb1ELb1ELb1ELb0EEEvNS_16Flash_fwd_paramsE
        .type           _ZN5flash16flash_fwd_kernelI23Flash_fwd_kernel_traitsILi128ELi128ELi32ELi4ELb0ELb0EN7cutlass6half_tE19Flash_kernel_traitsILi128ELi128ELi32ELi4ES3_EELb0ELb1ELb0ELb0ELb1ELb1ELb1ELb0EEEvNS_16Flash_fwd_paramsE,@function
        .size           _ZN5flash16flash_fwd_kernelI23Flash_fwd_kernel_traitsILi128ELi128ELi32ELi4ELb0ELb0EN7cutlass6half_tE19Flash_kernel_traitsILi128ELi128ELi32ELi4ES3_EELb0ELb1ELb0ELb0ELb1ELb1ELb1ELb0EEEvNS_16Flash_fwd_paramsE,(.L_x_1672 - _ZN5flash16flash_fwd_kernelI23Flash_fwd_kernel_traitsILi128ELi128ELi32ELi4ELb0ELb0EN7cutlass6half_tE19Flash_kernel_traitsILi128ELi128ELi32ELi4ES3_EELb0ELb1ELb0ELb0ELb1ELb1ELb1ELb0EEEvNS_16Flash_fwd_paramsE)
        .other          _ZN5flash16flash_fwd_kernelI23Flash_fwd_kernel_traitsILi128ELi128ELi32ELi4ELb0ELb0EN7cutlass6half_tE19Flash_kernel_traitsILi128ELi128ELi32ELi4ES3_EELb0ELb1ELb0ELb0ELb1ELb1ELb1ELb0EEEvNS_16Flash_fwd_paramsE,@"STO_CUDA_ENTRY STV_DEFAULT"
_ZN5flash16flash_fwd_kernelI23Flash_fwd_kernel_traitsILi128ELi128ELi32ELi4ELb0ELb0EN7cutlass6half_tE19Flash_kernel_traitsILi128ELi128ELi32ELi4ES3_EELb0ELb1ELb0ELb0ELb1ELb1ELb1ELb0EEEvNS_16Flash_fwd_paramsE:
.text._ZN5flash16flash_fwd_kernelI23Flash_fwd_kernel_traitsILi128ELi128ELi32ELi4ELb0ELb0EN7cutlass6half_tE19Flash_kernel_traitsILi128ELi128ELi32ELi4ES3_EELb0ELb1ELb0ELb0ELb1ELb1ELb1ELb0EEEvNS_16Flash_fwd_paramsE:
        /* <DEDUP_REMOVED lines=26> */
[--C-:B-----5:R-:W-:Y:S01]  /*01a0*/  @P2 IMAD.IADD R102, R102, 0x1, -R9.reuse ;  /* 0x0000000166662824 */ /* 0x120fe200078e0a09 */
[----:B------:R-:W2:Y:S01]  /*01b0*/  S2R R23, SR_CTAID.Z ;  /* 0x0000000000177919 */ /* 0x000ea20000002700 */
[----:B------:R-:W-:Y:S01]  /*01c0*/  VIADD R4, R0, 0x1 ;  /* 0x0000000100047836 */ /* 0x000fe20000000000 */
[----:B------:R-:W-:Y:S01]  /*01d0*/  @!P2 SEL R3, R3, RZ, P0 ;  /* 0x000000ff0303a207 */ /* 0x000fe20000000000 */
[----:B------:R-:W3:Y:S03]  /*01e0*/  S2R R104, SR_TID.X ;  /* 0x0000000000687919 */ /* 0x000ee60000002100 */
[----:B------:R-:W-:Y:S01]  /*01f0*/  @!P2 IADD3 R102, PT, PT, R3, R2, -R9 ;  /* 0x000000020366a210 */ /* 0x000fe20007ffe809 */
[----:B------:R-:W-:-:S04]  /*0200*/  IMAD R2, R4, 0x80, -R103 ;  /* 0x0000008004027824 */ /* 0x000fc800078e0a67 */
        /* <DEDUP_REMOVED lines=13> */
[----:B------:R-:W-:Y:S01]  /*02e0*/  SHF.L.U32 R10, R104, 0x3, RZ ;  /* 0x00000003680a7819 */ /* 0x000fe200000006ff */
[----:B------:R-:W3:Y:S01]  /*02f0*/  LDCU.U8 UR6, c[0x0][0x548] ;  /* 0x0000a900ff0677ac */ /* 0x000ee20008000000 */
        /* <DEDUP_REMOVED lines=15> */
.L_x_1046:
[----:B------:R-:W1:Y:S01]  /*03f0*/  LDCU.64 UR4, c[0x0][0x410] ;  /* 0x00008200ff0477ac */ /* 0x000e620008000a00 */
[----:B------:R-:W-:Y:S01]  /*0400*/  LOP3.LUT R10, R10, 0x38, RZ, 0xc0, !PT ;  /* 0x000000380a0a7812 */ /* 0x000fe200078ec0ff */
[----:B------:R-:W-:Y:S01]  /*0410*/  IMAD.MOV.U32 R11, RZ, RZ, RZ ;  /* 0x000000ffff0b7224 */ /* 0x000fe200078e00ff */
[----:B------:R-:W2:Y:S01]  /*0420*/  LDC.64 R2, c[0x0][0x408] ;  /* 0x00010200ff027b82 */ /* 0x000ea20000000a00 */
[----:B------:R-:W-:Y:S01]  /*0430*/  ISETP.NE.AND P1, PT, RZ, UR6, !P1 ;  /* 0x00000006ff007c0c */ /* 0x000fe2000cf25270 */
[----:B------:R-:W-:Y:S01]  /*0440*/  BSSY.RECONVERGENT B0, `(.L_x_1047) ;  /* 0x0000050000007945 */ /* 0x000fe20003800200 */
[----:B------:R-:W-:-:S04]  /*0450*/  IMAD.WIDE.U32 R10, R30, R4, R10 ;  /* 0x000000041e0a7225 */ /* 0x000fc800078e000a */
[----:B------:R-:W-:Y:S02]  /*0460*/  IMAD R11, R30, R5, R11 ;  /* 0x000000051e0b7224 */ /* 0x000fe400078e020b */
[----:B------:R-:W-:Y:S02]  /*0470*/  IMAD.SHL.U32 R5, R0, 0x80, RZ ;  /* 0x0000008000057824 */ /* 0x000fe400078e00ff */
[C---:B---3--:R-:W-:Y:S02]  /*0480*/  IMAD R4, R23.reuse, R6, RZ ;  /* 0x0000000617047224 */ /* 0x048fe400078e02ff */
[----:B------:R-:W-:Y:S02]  /*0490*/  IMAD R6, R30, R103, RZ ;  /* 0x000000671e067224 */ /* 0x000fe400078e02ff */
[----:B-1----:R-:W-:-:S04]  /*04a0*/  IMAD.WIDE.U32 R10, R23, UR4, R10 ;  /* 0x00000004170a7c25 */ /* 0x002fc8000f8e000a */
[----:B------:R-:W-:Y:S01]  /*04b0*/  IMAD R13, R23, UR5, R11 ;  /* 0x00000005170d7c24 */ /* 0x000fe2000f8e020b */
[----:B------:R-:W1:Y:S01]  /*04c0*/  LDCU.64 UR4, c[0x0][0x3f0] ;  /* 0x00007e00ff0477ac */ /* 0x000e620008000a00 */
[----:B------:R-:W-:Y:S01]  /*04d0*/  SHF.R.U32.HI R11, RZ, 0x19, R0 ;  /* 0x00000019ff0b7819 */ /* 0x000fe20000011600 */
[----:B------:R-:W-:Y:S01]  /*04e0*/  IMAD.MOV.U32 R12, RZ, RZ, R10 ;  /* 0x000000ffff0c7224 */ /* 0x000fe200078e000a */
[----:B------:R-:W-:Y:S01]  /*04f0*/  SHF.R.U32.HI R0, RZ, 0x3, R104 ;  /* 0x00000003ff007819 */ /* 0x000fe20000011668 */
[----:B------:R-:W-:Y:S01]  /*0500*/  @!P1 IMAD R4, R30, R7, R4 ;  /* 0x000000071e049224 */ /* 0x000fe200078e0204 */
[----:B------:R-:W-:Y:S01]  /*0510*/  SHF.R.S32.HI R7, RZ, 0x1f, R6 ;  /* 0x0000001fff077819 */ /* 0x000fe20000011406 */
[----:B--2---:R-:W-:Y:S01]  /*0520*/  IMAD R8, R11, R2, RZ ;  /* 0x000000020b087224 */ /* 0x004fe200078e02ff */
[----:B------:R-:W-:Y:S01]  /*0530*/  LOP3.LUT R5, R5, R0, RZ, 0xfc, !PT ;  /* 0x0000000005057212 */ /* 0x000fe200078efcff */
[----:B----4-:R-:W-:Y:S01]  /*0540*/  IMAD R11, R106, R9, RZ ;  /* 0x000000096a0b7224 */ /* 0x010fe200078e02ff */
[----:B------:R-:W-:Y:S01]  /*0550*/  SEL R6, R6, RZ, P1 ;  /* 0x000000ff06067207 */ /* 0x000fe20000800000 */
[----:B------:R-:W-:Y:S01]  /*0560*/  IMAD.IADD R103, R103, 0x1, -R106 ;  /* 0x0000000167677824 */ /* 0x000fe200078e0a6a */
[----:B------:R-:W-:Y:S01]  /*0570*/  SEL R7, R7, RZ, P1 ;  /* 0x000000ff07077207 */ /* 0x000fe20000800000 */
[----:B------:R-:W-:Y:S01]  /*0580*/  IMAD R8, R5, R3, R8 ;  /* 0x0000000305087224 */ /* 0x000fe200078e0208 */
[----:B------:R-:W-:Y:S01]  /*0590*/  IADD3 R6, P2, P1, R11, R6, R4 ;  /* 0x000000060b067210 */ /* 0x000fe2000795e004 */
[----:B------:R-:W-:Y:S01]  /*05a0*/  IMAD.WIDE.U32 R12, R5, R2, R12 ;  /* 0x00000002050c7225 */ /* 0x000fe200078e000c */
[----:B------:R-:W-:-:S02]  /*05b0*/  SHF.R.S32.HI R10, RZ, 0x1f, R11 ;  /* 0x0000001fff0a7819 */ /* 0x000fc4000001140b */
[----:B------:R-:W-:Y:S01]  /*05c0*/  SHF.R.S32.HI R4, RZ, 0x1f, R4 ;  /* 0x0000001fff047819 */ /* 0x000fe20000011404 */
[----:B------:R-:W-:Y:S01]  /*05d0*/  IMAD.IADD R5, R13, 0x1, R8 ;  /* 0x000000010d057824 */ /* 0x000fe200078e0208 */
[----:B-1----:R-:W-:Y:S01]  /*05e0*/  LEA R14, P0, R12, UR4, 0x1 ;  /* 0x000000040c0e7c11 */ /* 0x002fe2000f8008ff */
[----:B------:R-:W-:Y:S01]  /*05f0*/  VIADD R8, R0, 0x60 ;  /* 0x0000006000087836 */ /* 0x000fe20000000000 */
[----:B------:R-:W-:Y:S02]  /*0600*/  SHF.L.U32 R13, R2, 0x6, RZ ;  /* 0x00000006020d7819 */ /* 0x000fe400000006ff */
[----:B------:R-:W-:Y:S02]  /*0610*/  LEA.HI.X R15, R12, UR5, R5, 0x1, P0 ;  /* 0x000000050c0f7c11 */ /* 0x000fe400080f0c05 */
[-C--:B------:R-:W-:Y:S02]  /*0620*/  LEA R20, P0, R2, R14.reuse, 0x7 ;  /* 0x0000000e02147211 */ /* 0x080fe400078038ff */
[----:B------:R-:W-:Y:S01]  /*0630*/  IADD3.X R4, PT, PT, R10, R7, R4, P2, P1 ;  /* 0x000000070a047210 */ /* 0x000fe200017e2404 */
[C---:B------:R-:W-:Y:S01]  /*0640*/  IMAD.SHL.U32 R7, R2.reuse, 0x20, RZ ;  /* 0x0000002002077824 */ /* 0x040fe200078e00ff */
[C-C-:B------:R-:W-:Y:S01]  /*0650*/  LEA.HI.X R21, R2.reuse, R15, R3.reuse, 0x7, P0 ;  /* 0x0000000f02157211 */ /* 0x140fe200000f3c03 */
[----:B------:R-:W-:Y:S01]  /*0660*/  STG.E.128 desc[UR22][R14.64], RZ ;  /* 0x000000ff0e007986 */ /* 0x000fe2000c101d16 */
[--C-:B------:R-:W-:Y:S01]  /*0670*/  SHF.L.U64.HI R11, R2, 0x6, R3.reuse ;  /* 0x00000006020b7819 */ /* 0x100fe20000010203 */
[----:B------:R-:W-:Y:S01]  /*0680*/  VIADD R10, R0, 0x50 ;  /* 0x00000050000a7836 */ /* 0x000fe20000000000 */
[----:B------:R-:W-:Y:S01]  /*0690*/  IADD3 R18, P0, PT, R13, R14, RZ ;  /* 0x0000000e0d127210 */ /* 0x000fe20007f1e0ff */
[----:B------:R1:W-:Y:S01]  /*06a0*/  STG.E.128 desc[UR22][R14.64+0x80], RZ ;  /* 0x000080ff0e007986 */ /* 0x0003e2000c101d16 */
[----:B------:R-:W-:-:S02]  /*06b0*/  SHF.L.U64.HI R5, R2, 0x5, R3 ;  /* 0x0000000502057819 */ /* 0x000fc40000010203 */
[----:B------:R-:W-:Y:S01]  /*06c0*/  IADD3 R16, P1, PT, R7, R14, RZ ;  /* 0x0000000e07107210 */ /* 0x000fe20007f3e0ff */
[--C-:B------:R-:W-:Y:S01]  /*06d0*/  IMAD.X R19, R11, 0x1, R15.reuse, P0 ;  /* 0x000000010b137824 */ /* 0x100fe200000e060f */
[-C--:B------:R-:W-:Y:S02]  /*06e0*/  IADD3 R22, P0, PT, R18, R7.reuse, RZ ;  /* 0x0000000712167210 */ /* 0x080fe40007f1e0ff */
[----:B------:R-:W-:Y:S01]  /*06f0*/  IADD3 R12, PT, PT, R0, 0x40, RZ ;  /* 0x00000040000c7810 */ /* 0x000fe20007ffe0ff */
[----:B------:R-:W-:Y:S01]  /*0700*/  IMAD.X R17, R5, 0x1, R15, P1 ;  /* 0x0000000105117824 */ /* 0x000fe200008e060f */
[C---:B------:R-:W-:Y:S01]  /*0710*/  IADD3 R26, P1, PT, R20.reuse, R7, RZ ;  /* 0x00000007141a7210 */ /* 0x040fe20007f3e0ff */
[----:B------:R-:W-:Y:S01]  /*0720*/  IMAD.X R23, R19, 0x1, R5, P0 ;  /* 0x0000000113177824 */ /* 0x000fe200000e0605 */
[----:B------:R-:W-:Y:S02]  /*0730*/  IADD3 R24, P0, PT, R20, R13, RZ ;  /* 0x0000000d14187210 */ /* 0x000fe40007f1e0ff */
[C---:B------:R-:W-:Y:S01]  /*0740*/  IADD3.X R27, PT, PT, R21.reuse, R5, RZ, P1, !PT ;  /* 0x00000005151b7210 */ /* 0x040fe20000ffe4ff */
[----:B------:R-:W-:Y:S01]  /*0750*/  STG.E.128 desc[UR22][R16.64], RZ ;  /* 0x000000ff10007986 */ /* 0x000fe2000c101d16 */
[----:B------:R-:W-:Y:S01]  /*0760*/  LOP3.LUT P1, R104, R104, 0x7, RZ, 0xc0, !PT ;  /* 0x0000000768687812 */ /* 0x000fe2000782c0ff */
[----:B------:R-:W-:Y:S01]  /*0770*/  IMAD.X R25, R21, 0x1, R11, P0 ;  /* 0x0000000115197824 */ /* 0x000fe200000e060b */
[----:B------:R-:W-:Y:S01]  /*0780*/  IADD3 R2, P0, PT, R24, R7, RZ ;  /* 0x0000000718027210 */ /* 0x000fe20007f1e0ff */
[----:B------:R2:W-:Y:S01]  /*0790*/  STG.E.128 desc[UR22][R16.64+0x80], RZ ;  /* 0x000080ff10007986 */ /* 0x0005e2000c101d16 */
[----:B------:R-:W-:-:S03]  /*07a0*/  ISETP.GE.OR P1, PT, R0, R103, P1 ;  /* 0x000000670000720c */ /* 0x000fc60000f26670 */
[----:B------:R-:W-:Y:S01]  /*07b0*/  STG.E.128 desc[UR22][R18.64], RZ ;  /* 0x000000ff12007986 */ /* 0x000fe2000c101d16 */
[----:B------:R-:W-:Y:S02]  /*07c0*/  IMAD.X R3, R25, 0x1, R5, P0 ;  /* 0x0000000119037824 */ /* 0x000fe400000e0605 */
[C---:B-1----:R-:W-:Y:S01]  /*07d0*/  VIADD R14, R0.reuse, 0x30 ;  /* 0x00000030000e7836 */ /* 0x042fe20000000000 */
[----:B------:R1:W-:Y:S04]  /*07e0*/  STG.E.128 desc[UR22][R18.64+0x80], RZ ;  /* 0x000080ff12007986 */ /* 0x0003e8000c101d16 */
[----:B------:R3:W-:Y:S04]  /*07f0*/  STG.E.128 desc[UR22][R22.64], RZ ;  /* 0x000000ff16007986 */ /* 0x0007e8000c101d16 */
[----:B------:R3:W-:Y:S04]  /*0800*/  STG.E.128 desc[UR22][R22.64+0x80], RZ ;  /* 0x000080ff16007986 */ /* 0x0007e8000c101d16 */
[----:B------:R3:W-:Y:S04]  /*0810*/  STG.E.128 desc[UR22][R20.64], RZ ;  /* 0x000000ff14007986 */ /* 0x0007e8000c101d16 */
[----:B------:R3:W-:Y:S01]  /*0820*/  STG.E.128 desc[UR22][R20.64+0x80], RZ ;  /* 0x000080ff14007986 */ /* 0x0007e2000c101d16 */
[----:B--2---:R-:W-:-:S03]  /*0830*/  VIADD R16, R0, 0x20 ;  /* 0x0000002000107836 */ /* 0x004fc60000000000 */
[----:B------:R3:W-:Y:S04]  /*0840*/  STG.E.128 desc[UR22][R26.64], RZ ;  /* 0x000000ff1a007986 */ /* 0x0007e8000c101d16 */
[----:B------:R3:W-:Y:S01]  /*0850*/  STG.E.128 desc[UR22][R26.64+0x80], RZ ;  /* 0x000080ff1a007986 */ /* 0x0007e2000c101d16 */
[----:B-1----:R-:W-:-:S03]  /*0860*/  VIADD R18, R0, 0x10 ;  /* 0x0000001000127836 */ /* 0x002fc60000000000 */
[----:B------:R3:W-:Y:S04]  /*0870*/  STG.E.128 desc[UR22][R24.64], RZ ;  /* 0x000000ff18007986 */ /* 0x0007e8000c101d16 */
[----:B------:R3:W-:Y:S04]  /*0880*/  STG.E.128 desc[UR22][R24.64+0x80], RZ ;  /* 0x000080ff18007986 */ /* 0x0007e8000c101d16 */
[----:B------:R3:W-:Y:S04]  /*0890*/  STG.E.128 desc[UR22][R2.64], RZ ;  /* 0x000000ff02007986 */ /* 0x0007e8000c101d16 */
[----:B------:R3:W-:Y:S01]  /*08a0*/  STG.E.128 desc[UR22][R2.64+0x80], RZ ;  /* 0x000080ff02007986 */ /* 0x0007e2000c101d16 */
[----:B------:R-:W-:Y:S05]  /*08b0*/  @P1 BRA `(.L_x_1048) ;  /* 0x0000000000201947 */ /* 0x000fea0003800000 */
[----:B------:R-:W1:Y:S01]  /*08c0*/  LDCU.64 UR4, c[0x0][0x420] ;  /* 0x00008400ff0477ac */ /* 0x000e620008000a00 */
[----:B------:R-:W-:-:S05]  /*08d0*/  IMAD R5, R0, R9, RZ ;  /* 0x0000000900057224 */ /* 0x000fca00078e02ff */
[----:B---3--:R-:W-:-:S04]  /*08e0*/  IADD3 R3, P0, PT, R5, R6, RZ ;  /* 0x0000000605037210 */ /* 0x008fc80007f1e0ff */
[----:B------:R-:W-:Y:S02]  /*08f0*/  LEA.HI.X.SX32 R2, R5, R4, 0x1, P0 ;  /* 0x0000000405027211 */ /* 0x000fe400000f0eff */
[----:B-1----:R-:W-:-:S04]  /*0900*/  LEA R20, P0, R3, UR4, 0x2 ;  /* 0x0000000403147c11 */ /* 0x002fc8000f8010ff */
[----:B------:R-:W-:Y:S01]  /*0910*/  LEA.HI.X R21, R3, UR5, R2, 0x2, P0 ;  /* 0x0000000503157c11 */ /* 0x000fe200080f1402 */
[----:B------:R-:W-:-:S05]  /*0920*/  IMAD.MOV.U32 R3, RZ, RZ, 0x7f800000 ;  /* 0x7f800000ff037424 */ /* 0x000fca00078e00ff */
[----:B------:R1:W-:Y:S03]  /*0930*/  STG.E desc[UR22][R20.64], R3 ;  /* 0x0000000314007986 */ /* 0x0003e6000c101916 */
.L_x_1048:
[----:B------:R-:W-:Y:S05]  /*0940*/  BSYNC.RECONVERGENT B0 ;  /* 0x0000000000007941 */ /* 0x000fea0003800200 */
.L_x_1047:
[-C--:B------:R-:W-:Y:S01]  /*0950*/  ISETP.GE.AND P0, PT, R18, R103.reuse, PT ;  /* 0x000000671200720c */ /* 0x080fe20003f06270 */
[----:B------:R-:W-:Y:S01]  /*0960*/  VIADD R0, R0, 0x70 ;  /* 0x0000007000007836 */ /* 0x000fe20000000000 */
[-C--:B------:R-:W-:Y:S01]  /*0970*/  ISETP.GE.AND P6, PT, R16, R103.reuse, PT ;  /* 0x000000671000720c */ /* 0x080fe20003fc6270 */
[----:B------:R-:W-:Y:S01]  /*0980*/  BSSY.RECONVERGENT B0, `(.L_x_1049) ;  /* 0x0000016000007945 */ /* 0x000fe20003800200 */
[----:B------:R-:W-:Y:S02]  /*0990*/  ISETP.NE.OR P0, PT, R104, RZ, P0 ;  /* 0x000000ff6800720c */ /* 0x000fe40000705670 */
[-C--:B------:R-:W-:Y:S02]  /*09a0*/  ISETP.GE.AND P5, PT, R14, R103.reuse, PT ;  /* 0x000000670e00720c */ /* 0x080fe40003fa6270 */
[-C--:B------:R-:W-:Y:S02]  /*09b0*/  ISETP.GE.AND P4, PT, R12, R103.reuse, PT ;  /* 0x000000670c00720c */ /* 0x080fe40003f86270 */
[----:B------:R-:W-:-:S02]  /*09c0*/  ISETP.GE.AND P3, PT, R10, R103, PT ;  /* 0x000000670a00720c */ /* 0x000fc40003f66270 */
[-C--:B------:R-:W-:Y:S02]  /*09d0*/  ISETP.GE.AND P2, PT, R8, R103.reuse, PT ;  /* 0x000000670800720c */ /* 0x080fe40003f46270 */
[----:B------:R-:W-:Y:S02]  /*09e0*/  ISETP.GE.AND P1, PT, R0, R103, PT ;  /* 0x000000670000720c */ /* 0x000fe40003f26270 */
        /* <DEDUP_REMOVED lines=8> */
[----:B------:R-:W-:-:S05]  /*0a70*/  IMAD R5, R18, R9, RZ ;  /* 0x0000000912057224 */ /* 0x000fca00078e02ff */
[----:B-1-3--:R-:W-:-:S04]  /*0a80*/  IADD3 R3, P0, PT, R5, R6, RZ ;  /* 0x0000000605037210 */ /* 0x00afc80007f1e0ff */
[----:B------:R-:W-:Y:S02]  /*0a90*/  LEA.HI.X.SX32 R2, R5, R4, 0x1, P0 ;  /* 0x0000000405027211 */ /* 0x000fe400000f0eff */
[----:B--2---:R-:W-:-:S04]  /*0aa0*/  LEA R18, P0, R3, UR4, 0x2 ;  /* 0x0000000403127c11 */ /* 0x004fc8000f8010ff */
[----:B------:R-:W-:Y:S01]  /*0ab0*/  LEA.HI.X R19, R3, UR5, R2, 0x2, P0 ;  /* 0x0000000503137c11 */ /* 0x000fe200080f1402 */
[----:B------:R-:W-:-:S05]  /*0ac0*/  IMAD.MOV.U32 R3, RZ, RZ, 0x7f800000 ;  /* 0x7f800000ff037424 */ /* 0x000fca00078e00ff */
[----:B------:R2:W-:Y:S03]  /*0ad0*/  STG.E desc[UR22][R18.64], R3 ;  /* 0x0000000312007986 */ /* 0x0005e6000c101916 */
.L_x_1050:
[----:B------:R-:W-:Y:S05]  /*0ae0*/  BSYNC.RECONVERGENT B0 ;  /* 0x0000000000007941 */ /* 0x000fea0003800200 */
.L_x_1049:
[----:B------:R-:W-:Y:S04]  /*0af0*/  BSSY.RECONVERGENT B0, `(.L_x_1051) ;  /* 0x000000a000007945 */ /* 0x000fe80003800200 */
[----:B------:R-:W-:Y:S05]  /*0b00*/  @P6 BRA `(.L_x_1052) ;  /* 0x0000000000206947 */ /* 0x000fea0003800000 */
[----:B------:R-:W4:Y:S01]  /*0b10*/  LDCU.64 UR4, c[0x0][0x420] ;  /* 0x00008400ff0477ac */ /* 0x000f220008000a00 */
[----:B------:R-:W-:-:S05]  /*0b20*/  IMAD R5, R16, R9, RZ ;  /* 0x0000000910057224 */ /* 0x000fca00078e02ff */
[----:B-123--:R-:W-:-:S04]  /*0b30*/  IADD3 R3, P0, PT, R5, R6, RZ ;  /* 0x0000000605037210 */ /* 0x00efc80007f1e0ff */
[----:B------:R-:W-:Y:S02]  /*0b40*/  LEA.HI.X.SX32 R2, R5, R4, 0x1, P0 ;  /* 0x0000000405027211 */ /* 0x000fe400000f0eff */
[----:B----4-:R-:W-:-:S04]  /*0b50*/  LEA R16, P0, R3, UR4, 0x2 ;  /* 0x0000000403107c11 */ /* 0x010fc8000f8010ff */
[----:B------:R-:W-:Y:S01]  /*0b60*/  LEA.HI.X R17, R3, UR5, R2, 0x2, P0 ;  /* 0x0000000503117c11 */ /* 0x000fe200080f1402 */
[----:B------:R-:W-:-:S05]  /*0b70*/  IMAD.MOV.U32 R3, RZ, RZ, 0x7f800000 ;  /* 0x7f800000ff037424 */ /* 0x000fca00078e00ff */
[----:B------:R4:W-:Y:S03]  /*0b80*/  STG.E desc[UR22][R16.64], R3 ;  /* 0x0000000310007986 */ /* 0x0009e6000c101916 */
.L_x_1052:
[----:B------:R-:W-:Y:S05]  /*0b90*/  BSYNC.RECONVERGENT B0 ;  /* 0x0000000000007941 */ /* 0x000fea0003800200 */
.L_x_1051:
[----:B------:R-:W-:Y:S04]  /*0ba0*/  BSSY.RECONVERGENT B0, `(.L_x_1053) ;  /* 0x000000a000007945 */ /* 0x000fe80003800200 */
[----:B------:R-:W-:Y:S05]  /*0bb0*/  @P5 BRA `(.L_x_1054) ;  /* 0x0000000000205947 */ /* 0x000fea0003800000 */
[----:B------:R-:W5:Y:S01]  /*0bc0*/  LDCU.64 UR4, c[0x0][0x420] ;  /* 0x00008400ff0477ac */ /* 0x000f620008000a00 */
[----:B------:R-:W-:-:S05]  /*0bd0*/  IMAD R5, R14, R9, RZ ;  /* 0x000000090e057224 */ /* 0x000fca00078e02ff */
[----:B-1234-:R-:W-:-:S04]  /*0be0*/  IADD3 R3, P0, PT, R5, R6, RZ ;  /* 0x0000000605037210 */ /* 0x01efc80007f1e0ff */
[----:B------:R-:W-:Y:S02]  /*0bf0*/  LEA.HI.X.SX32 R2, R5, R4, 0x1, P0 ;  /* 0x0000000405027211 */ /* 0x000fe400000f0eff */
[----:B-----5:R-:W-:-:S04]  /*0c00*/  LEA R14, P0, R3, UR4, 0x2 ;  /* 0x00000004030e7c11 */ /* 0x020fc8000f8010ff */
[----:B------:R-:W-:Y:S01]  /*0c10*/  LEA.HI.X R15, R3, UR5, R2, 0x2, P0 ;  /* 0x00000005030f7c11 */ /* 0x000fe200080f1402 */
[----:B------:R-:W-:-:S05]  /*0c20*/  IMAD.MOV.U32 R3, RZ, RZ, 0x7f800000 ;  /* 0x7f800000ff037424 */ /* 0x000fca00078e00ff */
[----:B------:R1:W-:Y:S03]  /*0c30*/  STG.E desc[UR22][R14.64], R3 ;  /* 0x000000030e007986 */ /* 0x0003e6000c101916 */
.L_x_1054:
[----:B------:R-:W-:Y:S05]  /*0c40*/  BSYNC.RECONVERGENT B0 ;  /* 0x0000000000007941 */ /* 0x000fea0003800200 */
.L_x_1053:
        /* <DEDUP_REMOVED lines=10> */
.L_x_1056:
[----:B------:R-:W-:Y:S05]  /*0cf0*/  BSYNC.RECONVERGENT B0 ;  /* 0x0000000000007941 */ /* 0x000fea0003800200 */
.L_x_1055:
        /* <DEDUP_REMOVED lines=10> */
.L_x_1058:
[----:B------:R-:W-:Y:S05]  /*0da0*/  BSYNC.RECONVERGENT B0 ;  /* 0x0000000000007941 */ /* 0x000fea0003800200 */
.L_x_1057:
        /* <DEDUP_REMOVED lines=10> */
.L_x_1060:
[----:B------:R-:W-:Y:S05]  /*0e50*/  BSYNC.RECONVERGENT B0 ;  /* 0x0000000000007941 */ /* 0x000fea0003800200 */
.L_x_1059:
[----:B------:R-:W-:Y:S05]  /*0e60*/  @P1 EXIT ;  /* 0x000000000000194d */ /* 0x000fea0003800000 */
[----:B------:R-:W3:Y:S01]  /*0e70*/  LDCU.64 UR4, c[0x0][0x420] ;  /* 0x00008400ff0477ac */ /* 0x000ee20008000a00 */
[----:B------:R-:W-:Y:S02]  /*0e80*/  IMAD R9, R0, R9, RZ ;  /* 0x0000000900097224 */ /* 0x000fe400078e02ff */
[----:B------:R-:W-:-:S03]  /*0e90*/  IMAD.MOV.U32 R5, RZ, RZ, 0x7f800000 ;  /* 0x7f800000ff057424 */ /* 0x000fc600078e00ff */
[----:B------:R-:W-:-:S04]  /*0ea0*/  IADD3 R6, P0, PT, R9, R6, RZ ;  /* 0x0000000609067210 */ /* 0x000fc80007f1e0ff */
[----:B------:R-:W-:Y:S02]  /*0eb0*/  LEA.HI.X.SX32 R9, R9, R4, 0x1, P0 ;  /* 0x0000000409097211 */ /* 0x000fe400000f0eff */
[----:B---3--:R-:W-:-:S04]  /*0ec0*/  LEA R2, P0, R6, UR4, 0x2 ;  /* 0x0000000406027c11 */ /* 0x008fc8000f8010ff */
[----:B-12-4-:R-:W-:-:S05]  /*0ed0*/  LEA.HI.X R3, R6, UR5, R9, 0x2, P0 ;  /* 0x0000000506037c11 */ /* 0x016fca00080f1409 */
[----:B------:R-:W-:Y:S01]  /*0ee0*/  STG.E desc[UR22][R2.64], R5 ;  /* 0x0000000502007986 */ /* 0x000fe2000c101916 */
[----:B------:R-:W-:Y:S05]  /*0ef0*/  EXIT ;  /* 0x000000000000794d */ /* 0x000fea0003800000 */
.L_x_1045:
[----:B------:R-:W1:Y:S01]  /*0f00*/  LDC R2, c[0x0][0x3e8] ;  /* 0x0000fa00ff027b82 */ /* 0x000e620000000800 */
[----:B------:R-:W2:Y:S01]  /*0f10*/  LDCU.128 UR4, c[0x0][0x3b0] ;  /* 0x00007600ff0477ac */ /* 0x000ea20008000c00 */
[----:B------:R-:W-:Y:S01]  /*0f20*/  SHF.R.S32.HI R26, RZ, 0x1f, R9 ;  /* 0x0000001fff1a7819 */ /* 0x000fe20000011409 */
[----:B------:R-:W-:Y:S01]  /*0f30*/  IMAD.SHL.U32 R233, R104, 0x8, RZ ;  /* 0x0000000868e97824 */ /* 0x000fe200078e00ff */
[--C-:B------:R-:W-:Y:S01]  /*0f40*/  SHF.R.U32.HI R4, RZ, 0x3, R104.reuse ;  /* 0x00000003ff047819 */ /* 0x100fe20000011668 */
[----:B------:R-:W3:Y:S01]  /*0f50*/  LDCU.128 UR12, c[0x0][0x3c0] ;  /* 0x00007800ff0c77ac */ /* 0x000ee20008000c00 */
[----:B------:R-:W-:Y:S01]  /*0f60*/  IMAD.WIDE.U32 R10, R0, 0x80, RZ ;  /* 0x00000080000a7825 */ /* 0x000fe200078e00ff */
[----:B------:R-:W-:Y:S01]  /*0f70*/  SHF.R.U32.HI R105, RZ, 0x1, R104 ;  /* 0x00000001ff697819 */ /* 0x000fe20000011668 */
[----:B------:R-:W4:Y:S01]  /*0f80*/  LDCU.128 UR8, c[0x0][0x390] ;  /* 0x00007200ff0877ac */ /* 0x000f220008000c00 */
[C---:B------:R-:W-:Y:S01]  /*0f90*/  LOP3.LUT R24, R233.reuse, 0x38, RZ, 0xc0, !PT ;  /* 0x00000038e9187812 */ /* 0x040fe200078ec0ff */
[----:B------:R-:W-:Y:S01]  /*0fa0*/  IMAD.MOV.U32 R25, RZ, RZ, RZ ;  /* 0x000000ffff197224 */ /* 0x000fe200078e00ff */
[----:B------:R-:W-:Y:S01]  /*0fb0*/  LOP3.LUT R28, R10, R4, RZ, 0xfc, !PT ;  /* 0x000000040a1c7212 */ /* 0x000fe200078efcff */
[----:B------:R-:W5:Y:S01]  /*0fc0*/  LDCU.128 UR16, c[0x0][0x3a0] ;  /* 0x00007400ff1077ac */ /* 0x000f620008000c00 */
[----:B------:R-:W-:Y:S01]  /*0fd0*/  IMAD.SHL.U32 R101, R104, 0x40, RZ ;  /* 0x0000004068657824 */ /* 0x000fe200078e00ff */
[----:B------:R-:W-:Y:S01]  /*0fe0*/  LOP3.LUT R5, R233, 0x1f8, RZ, 0xc0, !PT ;  /* 0x000001f8e9057812 */ /* 0x000fe200078ec0ff */
[----:B------:R-:W-:-:S02]  /*0ff0*/  VIADD R164, R169, 0xffffffff ;  /* 0xffffffffa9a47836 */ /* 0x000fc40000000000 */
[----:B------:R-:W-:Y:S01]  /*1000*/  IMAD.SHL.U32 R241, R104, 0x2, RZ ;  /* 0x0000000268f17824 */ /* 0x000fe200078e00ff */
[----:B------:R-:W-:Y:S01]  /*1010*/  LOP3.LUT R0, R101, 0x1c0, RZ, 0xc0, !PT ;  /* 0x000001c065007812 */ /* 0x000fe200078ec0ff */
[C---:B--2---:R-:W-:Y:S01]  /*1020*/  IMAD R32, R26.reuse, UR6, RZ ;  /* 0x000000061a207c24 */ /* 0x044fe2000f8e02ff */
[----:B------:R-:W-:Y:S01]  /*1030*/  USHF.L.U64.HI UR21, UR4, 0x4, UR5 ;  /* 0x0000000404157899 */ /* 0x000fe20008010205 */
[----:B------:R-:W-:Y:S01]  /*1040*/  IMAD R3, R11, UR4, RZ ;  /* 0x000000040b037c24 */ /* 0x000fe2000f8e02ff */
[----:B------:R-:W-:Y:S01]  /*1050*/  LOP3.LUT R6, R5, 0x38, R104, 0x78, !PT ;  /* 0x0000003805067812 */ /* 0x000fe200078e7868 */
[----:B---3--:R-:W-:Y:S01]  /*1060*/  IMAD R26, R26, UR12, RZ ;  /* 0x0000000c1a1a7c24 */ /* 0x008fe2000f8e02ff */
[----:B-1----:R-:W-:Y:S01]  /*1070*/  IABS R7, R2 ;  /* 0x0000000200077213 */ /* 0x002fe20000000000 */
[C---:B------:R-:W-:Y:S01]  /*1080*/  IMAD R32, R9.reuse, UR7, R32 ;  /* 0x0000000709207c24 */ /* 0x040fe2000f8e0220 */
[----:B------:R-:W-:Y:S01]  /*1090*/  LOP3.LUT R0, R0, 0x38, R233, 0xf8, !PT ;  /* 0x0000003800007812 */ /* 0x000fe200078ef8e9 */
[C---:B------:R-:W-:Y:S01]  /*10a0*/  IMAD.WIDE.U32 R10, R9.reuse, UR6, R24 ;  /* 0x00000006090a7c25 */ /* 0x040fe2000f8e0018 */
[----:B------:R-:W1:Y:S01]  /*10b0*/  I2F.RP R20, R7 ;  /* 0x0000000700147306 */ /* 0x000e620000209400 */
[----:B------:R-:W-:Y:S01]  /*10c0*/  USHF.L.U32 UR26, UR4, 0x6, URZ ;  /* 0x00000006041a7899 */ /* 0x000fe200080006ff */
[----:B------:R-:W-:Y:S01]  /*10d0*/  LOP3.LUT R233, R6, 0x1e00, R233, 0xf8, !PT ;  /* 0x00001e0006e97812 */ /* 0x000fe200078ef8e9 */
[C---:B------:R-:W-:Y:S01]  /*10e0*/  IMAD R26, R9.reuse, UR13, R26 ;  /* 0x0000000d091a7c24 */ /* 0x040fe2000f8e021a */
[----:B------:R-:W-:Y:S01]  /*10f0*/  USHF.L.U64.HI UR24, UR4, 0x5, UR5 ;  /* 0x0000000504187899 */ /* 0x000fe20008010205 */
[--C-:B------:R-:W-:Y:S01]  /*1100*/  IMAD.WIDE.U32 R8, R9, UR12, R24.reuse ;  /* 0x0000000c09087c25 */ /* 0x100fe2000f8e0018 */
[----:B------:R-:W-:Y:S01]  /*1110*/  USHF.L.U64.HI UR25, UR4, 0x6, UR5 ;  /* 0x0000000604197899 */ /* 0x000fe20008010205 */
[----:B------:R-:W-:Y:S01]  /*1120*/  MOV R18, UR26 ;  /* 0x0000001a00127c02 */ /* 0x000fe20008000f00 */
[----:B------:R-:W-:Y:S01]  /*1130*/  USHF.L.U32 UR26, UR12, 0x4, URZ ;  /* 0x000000040c1a7899 */ /* 0x000fe200080006ff */
[----:B----4-:R-:W-:Y:S01]  /*1140*/  IMAD.WIDE.U32 R24, R30, UR10, R24 ;  /* 0x0000000a1e187c25 */ /* 0x010fe2000f8e0018 */
[----:B------:R-:W-:Y:S01]  /*1150*/  USHF.L.U32 UR10, UR4, 0x4, URZ ;  /* 0x00000004040a7899 */ /* 0x000fe200080006ff */
[----:B------:R-:W-:-:S02]  /*1160*/  LOP3.LUT R100, R0, 0x8, R105, 0x78, !PT ;  /* 0x0000000800647812 */ /* 0x000fc400078e7869 */
[----:B------:R-:W-:Y:S01]  /*1170*/  IMAD.IADD R33, R11, 0x1, R32 ;  /* 0x000000010b217824 */ /* 0x000fe200078e0220 */
[----:B------:R-:W-:Y:S01]  /*1180*/  LOP3.LUT R227, R101, 0x400, RZ, 0xc0, !PT ;  /* 0x0000040065e37812 */ /* 0x000fe200078ec0ff */
[----:B-1----:R-:W1:Y:S01]  /*1190*/  MUFU.RCP R20, R20 ;  /* 0x0000001400147308 */ /* 0x002e620000001000 */
[----:B------:R-:W-:Y:S01]  /*11a0*/  IMAD.IADD R27, R9, 0x1, R26 ;  /* 0x00000001091b7824 */ /* 0x000fe200078e021a */
[----:B------:R-:W-:Y:S01]  /*11b0*/  LOP3.LUT R0, R0, 0x8, R104, 0x78, !PT ;  /* 0x0000000800007812 */ /* 0x000fe200078e7868 */
[----:B------:R-:W-:Y:S01]  /*11c0*/  IMAD.MOV.U32 R32, RZ, RZ, R10 ;  /* 0x000000ffff207224 */ /* 0x000fe200078e000a */
[----:B------:R-:W-:Y:S01]  /*11d0*/  LOP3.LUT R105, R105, 0x1f0, RZ, 0xc0, !PT ;  /* 0x000001f069697812 */ /* 0x000fe200078ec0ff */
[----:B------:R-:W-:Y:S01]  /*11e0*/  IMAD.MOV.U32 R26, RZ, RZ, R8 ;  /* 0x000000ffff1a7224 */ /* 0x000fe200078e0008 */
[----:B------:R-:W-:Y:S01]  /*11f0*/  LOP3.LUT R241, R241, 0x6, RZ, 0xc0, !PT ;  /* 0x00000006f1f17812 */ /* 0x000fe200078ec0ff */
[C---:B------:R-:W-:Y:S01]  /*1200*/  IMAD R25, R30.reuse, UR11, R25 ;  /* 0x0000000b1e197c24 */ /* 0x040fe2000f8e0219 */
[----:B------:R-:W-:Y:S01]  /*1210*/  USHF.L.U32 UR11, UR4, 0x5, URZ ;  /* 0x00000005040b7899 */ /* 0x000fe200080006ff */
[----:B-----5:R-:W-:Y:S01]  /*1220*/  IMAD.WIDE.U32 R32, R30, UR16, R32 ;  /* 0x000000101e207c25 */ /* 0x020fe2000f8e0020 */
[----:B------:R-:W-:-:S03]  /*1230*/  IADD3 R106, PT, PT, R105, 0x1, R106 ;  /* 0x00000001696a7810 */ /* 0x000fc60007ffe06a */
[----:B------:R-:W-:-:S04]  /*1240*/  IMAD.WIDE.U32 R26, R30, UR18, R26 ;  /* 0x000000121e1a7c25 */ /* 0x000fc8000f8e001a */
[----:B-1----:R-:W-:Y:S02]  /*1250*/  VIADD R20, R20, 0xffffffe ;  /* 0x0ffffffe14147836 */ /* 0x002fe40000000000 */
[----:B------:R-:W-:Y:S02]  /*1260*/  IMAD.U32 R10, RZ, RZ, UR10 ;  /* 0x0000000aff0a7e24 */ /* 0x000fe4000f8e00ff */
[----:B------:R-:W1:Y:S01]  /*1270*/  F2I.FTZ.U32.TRUNC.NTZ R21, R20 ;  /* 0x0000001400157305 */ /* 0x000e62000021f000 */
[----:B------:R-:W-:Y:S02]  /*1280*/  IMAD.U32 R11, RZ, RZ, UR21 ;  /* 0x00000015ff0b7e24 */ /* 0x000fe4000f8e00ff */
[----:B------:R-:W-:Y:S01]  /*1290*/  IMAD R8, R28, UR5, R3 ;  /* 0x000000051c087c24 */ /* 0x000fe2000f8e0203 */
[----:B------:R-:W2:Y:S01]  /*12a0*/  S2UR UR5, SR_CgaCtaId ;  /* 0x00000000000579c3 */ /* 0x000ea20000008800 */
[C---:B------:R-:W-:Y:S02]  /*12b0*/  IMAD R33, R30.reuse, UR17, R33 ;  /* 0x000000111e217c24 */ /* 0x040fe4000f8e0221 */
[----:B------:R-:W-:Y:S01]  /*12c0*/  IMAD R31, R30, UR19, R27 ;  /* 0x000000131e1f7c24 */ /* 0x000fe2000f8e021b */
[----:B------:R-:W3:Y:S01]  /*12d0*/  LDCU.128 UR16, c[0x0][0x380] ;  /* 0x00007000ff1077ac */ /* 0x000ee20008000c00 */
[----:B------:R-:W-:-:S04]  /*12e0*/  IMAD.WIDE.U32 R10, R28, UR4, R10 ;  /* 0x000000041c0a7c25 */ /* 0x000fc8000f8e000a */
[----:B------:R-:W-:-:S04]  /*12f0*/  IMAD.WIDE.U32 R24, R23, UR14, R24 ;  /* 0x0000000e17187c25 */ /* 0x000fc8000f8e0018 */
[----:B-1----:R-:W-:Y:S01]  /*1300*/  IMAD.MOV R6, RZ, RZ, -R21 ;  /* 0x000000ffff067224 */ /* 0x002fe200078e0a15 */
[----:B------:R-:W-:Y:S01]  /*1310*/  IADD3 R10, P0, PT, R24, R10, RZ ;  /* 0x0000000a180a7210 */ /* 0x000fe20007f1e0ff */
[----:B------:R-:W-:Y:S02]  /*1320*/  IMAD.MOV.U32 R20, RZ, RZ, RZ ;  /* 0x000000ffff147224 */ /* 0x000fe400078e00ff */
[----:B------:R-:W-:Y:S01]  /*1330*/  IMAD R3, R6, R7, RZ ;  /* 0x0000000706037224 */ /* 0x000fe200078e02ff */
[----:B------:R-:W-:Y:S01]  /*1340*/  IABS R6, R23 ;  /* 0x0000001700067213 */ /* 0x000fe20000000000 */
[----:B------:R-:W-:Y:S02]  /*1350*/  IMAD.U32 R14, RZ, RZ, UR11 ;  /* 0x0000000bff0e7e24 */ /* 0x000fe4000f8e00ff */
[----:B------:R-:W-:Y:S02]  /*1360*/  IMAD.U32 R15, RZ, RZ, UR24 ;  /* 0x00000018ff0f7e24 */ /* 0x000fe4000f8e00ff */
[----:B------:R-:W-:Y:S01]  /*1370*/  IMAD.U32 R19, RZ, RZ, UR25 ;  /* 0x00000019ff137e24 */ /* 0x000fe2000f8e00ff */
[----:B------:R-:W-:Y:S01]  /*1380*/  USHF.L.U64.HI UR25, UR12, 0x4, UR13 ;  /* 0x000000040c197899 */ /* 0x000fe2000801020d */
[C---:B------:R-:W-:Y:S01]  /*1390*/  IMAD R25, R23.reuse, UR15, R25 ;  /* 0x0000000f17197c24 */ /* 0x040fe2000f8e0219 */
[----:B------:R-:W-:Y:S01]  /*13a0*/  LOP3.LUT R23, R23, R2, RZ, 0x3c, !PT ;  /* 0x0000000217177212 */ /* 0x000fe200078e3cff */
[----:B------:R-:W-:-:S03]  /*13b0*/  IMAD.HI.U32 R3, R21, R3, R20 ;  /* 0x0000000315037227 */ /* 0x000fc600078e0014 */
[----:B------:R-:W-:Y:S01]  /*13c0*/  IADD3.X R9, PT, PT, R25, R8, R11, P0, !PT ;  /* 0x0000000819097210 */ /* 0x000fe200007fe40b */
[----:B------:R-:W-:-:S04]  /*13d0*/  IMAD.WIDE.U32 R14, R28, UR4, R14 ;  /* 0x000000041c0e7c25 */ /* 0x000fc8000f8e000e */
[----:B------:R-:W-:Y:S01]  /*13e0*/  IMAD.WIDE.U32 R18, R28, UR4, R18 ;  /* 0x000000041c127c25 */ /* 0x000fe2000f8e0012 */
[C---:B------:R-:W-:Y:S02]  /*13f0*/  IADD3 R12, P6, PT, R24.reuse, R14, RZ ;  /* 0x0000000e180c7210 */ /* 0x040fe40007fde0ff */
[----:B------:R-:W-:Y:S01]  /*1400*/  IADD3 R14, P5, P4, R24, UR10, R14 ;  /* 0x0000000a180e7c10 */ /* 0x000fe2000fcbe00e */
[----:B------:R-:W-:Y:S01]  /*1410*/  IMAD.IADD R17, R8, 0x1, R19 ;  /* 0x0000000108117824 */ /* 0x000fe200078e0213 */
[----:B------:R-:W-:Y:S01]  /*1420*/  IADD3 R22, P0, PT, R18, UR11, RZ ;  /* 0x0000000b12167c10 */ /* 0x000fe2000ff1e0ff */
[----:B------:R-:W-:Y:S01]  /*1430*/  IMAD.HI.U32 R3, R3, R6, RZ ;  /* 0x0000000603037227 */ /* 0x000fe200078e00ff */
[C---:B------:R-:W-:Y:S01]  /*1440*/  IADD3 R16, P3, PT, R24.reuse, R18, RZ ;  /* 0x0000001218107210 */ /* 0x040fe20007f7e0ff */
[----:B------:R-:W-:Y:S01]  /*1450*/  USHF.L.U32 UR11, UR6, 0x5, URZ ;  /* 0x00000005060b7899 */ /* 0x000fe200080006ff */
[----:B------:R-:W-:Y:S01]  /*1460*/  IADD3 R18, P2, P1, R24, UR10, R18 ;  /* 0x0000000a18127c10 */ /* 0x000fe2000f95e012 */
[----:B------:R-:W-:Y:S01]  /*1470*/  IMAD.IADD R13, R8, 0x1, R15 ;  /* 0x00000001080d7824 */ /* 0x000fe200078e020f */
[----:B------:R-:W-:Y:S01]  /*1480*/  IADD3.X R21, PT, PT, R17, UR24, RZ, P0, !PT ;  /* 0x0000001811157c10 */ /* 0x000fe200087fe4ff */
[----:B------:R-:W-:Y:S01]  /*1490*/  IMAD.MOV R5, RZ, RZ, -R3 ;  /* 0x000000ffff057224 */ /* 0x000fe200078e0a03 */
[----:B------:R-:W-:Y:S01]  /*14a0*/  IADD3 R20, P0, PT, R22, R24, RZ ;  /* 0x0000001816147210 */ /* 0x000fe20007f1e0ff */
[----:B------:R-:W-:Y:S01]  /*14b0*/  IMAD.X R11, R13, 0x1, R25, P6 ;  /* 0x000000010d0b7824 */ /* 0x000fe200030e0619 */
[----:B------:R-:W-:Y:S01]  /*14c0*/  IADD3.X R13, PT, PT, R25, UR21, R13, P5, P4 ;  /* 0x00000015190d7c10 */ /* 0x000fe2000afe840d */
[----:B------:R-:W-:Y:S01]  /*14d0*/  IMAD.WIDE.U32 R28, R28, UR4, R24 ;  /* 0x000000041c1c7c25 */ /* 0x000fe2000f8e0018 */
[----:B------:R-:W-:Y:S01]  /*14e0*/  IADD3.X R15, PT, PT, R17, R25, RZ, P3, !PT ;  /* 0x00000019110f7210 */ /* 0x000fe20001ffe4ff */
[----:B------:R-:W-:Y:S01]  /*14f0*/  USHF.L.U32 UR24, UR12, 0x5, URZ ;  /* 0x000000050c187899 */ /* 0x000fe200080006ff */
[----:B------:R-:W-:Y:S01]  /*1500*/  IADD3 R22, P5, P4, R24, UR10, R22 ;  /* 0x0000000a18167c10 */ /* 0x000fe2000fcbe016 */
[----:B------:R-:W-:Y:S01]  /*1510*/  IMAD R6, R7, R5, R6 ;  /* 0x0000000507067224 */ /* 0x000fe200078e0206 */
[----:B------:R-:W-:Y:S01]  /*1520*/  IADD3.X R17, PT, PT, R25, UR21, R17, P2, P1 ;  /* 0x0000001519117c10 */ /* 0x000fe200097e2411 */
[----:B------:R-:W-:Y:S01]  /*1530*/  IMAD.X R19, R21, 0x1, R25, P0 ;  /* 0x0000000115137824 */ /* 0x000fe200000e0619 */
[----:B---3--:R-:W-:Y:S01]  /*1540*/  LEA R24, P2, R12, UR16, 0x1 ;  /* 0x000000100c187c11 */ /* 0x008fe2000f8408ff */
[----:B------:R-:W-:Y:S01]  /*1550*/  IMAD.MOV.U32 R30, RZ, RZ, R26 ;  /* 0x000000ffff1e7224 */ /* 0x000fe200078e001a */
[----:B------:R-:W-:Y:S01]  /*1560*/  IADD3.X R21, PT, PT, R25, UR21, R21, P5, P4 ;  /* 0x0000001519157c10 */ /* 0x000fe2000afe8415 */
[----:B------:R-:W-:Y:S01]  /*1570*/  IMAD.WIDE.U32 R32, R4, UR6, R32 ;  /* 0x0000000604207c25 */ /* 0x000fe2000f8e0020 */
[----:B------:R-:W-:Y:S01]  /*1580*/  LEA.HI.X R25, R12, UR17, R11, 0x1, P2 ;  /* 0x000000110c197c11 */ /* 0x000fe200090f0c0b */
[----:B------:R-:W-:Y:S01]  /*1590*/  USHF.L.U64.HI UR10, UR6, 0x5, UR7 ;  /* 0x00000005060a7899 */ /* 0x000fe20008010207 */
[----:B------:R-:W-:Y:S01]  /*15a0*/  LEA R26, P0, R10, UR16, 0x1 ;  /* 0x000000100a1a7c11 */ /* 0x000fe2000f8008ff */
[----:B------:R-:W-:Y:S01]  /*15b0*/  IMAD.WIDE.U32 R30, R4, UR12, R30 ;  /* 0x0000000c041e7c25 */ /* 0x000fe2000f8e001e */
[----:B------:R-:W-:Y:S01]  /*15c0*/  ISETP.GT.U32.AND P2, PT, R7, R6, PT ;  /* 0x000000060700720c */ /* 0x000fe20003f44070 */
[----:B------:R-:W-:Y:S01]  /*15d0*/  USHF.L.U64.HI UR21, UR6, 0x4, UR7 ;  /* 0x0000000406157899 */ /* 0x000fe20008010207 */
[----:B------:R-:W-:Y:S01]  /*15e0*/  LEA.HI.X R27, R10, UR17, R9, 0x1, P0 ;  /* 0x000000110a1b7c11 */ /* 0x000fe200080f0c09 */
[----:B------:R-:W-:Y:S01]  /*15f0*/  IMAD R9, R4, UR7, R33 ;  /* 0x0000000704097c24 */ /* 0x000fe2000f8e0221 */
[----:B------:R-:W-:Y:S01]  /*1600*/  LEA R10, P0, R16, UR16, 0x1 ;  /* 0x00000010100a7c11 */ /* 0x000fe2000f8008ff */
[----:B------:R-:W-:Y:S01]  /*1610*/  IMAD.IADD R5, R29, 0x1, R8 ;  /* 0x000000011d057824 */ /* 0x000fe200078e0208 */
[----:B------:R-:W-:Y:S01]  /*1620*/  LEA R34, P1, R14, UR16, 0x1 ;  /* 0x000000100e227c11 */ /* 0x000fe2000f8208ff */
[----:B------:R-:W-:Y:S01]  /*1630*/  USHF.L.U64.HI UR7, UR12, 0x5, UR13 ;  /* 0x000000050c077899 */ /* 0x000fe2000801020d */
[----:B------:R-:W-:Y:S01]  /*1640*/  LEA.HI.X R11, R16, UR17, R15, 0x1, P0 ;  /* 0x00000011100b7c11 */ /* 0x000fe200080f0c0f */
[----:B------:R-:W-:Y:S01]  /*1650*/  UMOV UR4, 0x400 ;  /* 0x0000040000047882 */ /* 0x000fe20000000000 */
[----:B------:R-:W-:Y:S01]  /*1660*/  LEA R12, P0, R20, UR16, 0x1 ;  /* 0x00000010140c7c11 */ /* 0x000fe2000f8008ff */
[----:B--2---:R-:W-:Y:S01]  /*1670*/  ULEA UR5, UR5, UR4, 0x18 ;  /* 0x0000000405057291 */ /* 0x004fe2000f8ec0ff */
[----:B------:R-:W-:Y:S01]  /*1680*/  LEA.HI.X R35, R14, UR17, R13, 0x1, P1 ;  /* 0x000000110e237c11 */ /* 0x000fe200088f0c0d */
[----:B------:R-:W-:Y:S01]  /*1690*/  @!P2 IMAD.IADD R6, R6, 0x1, -R7 ;  /* 0x000000010606a824 */ /* 0x000fe200078e0a07 */
[----:B------:R-:W-:Y:S01]  /*16a0*/  LEA R14, P1, R18, UR16, 0x1 ;  /* 0x00000010120e7c11 */ /* 0x000fe2000f8208ff */
[----:B------:R-:W-:Y:S01]  /*16b0*/  @!P2 VIADD R3, R3, 0x1 ;  /* 0x000000010303a836 */ /* 0x000fe20000000000 */
[----:B------:R-:W-:Y:S01]  /*16c0*/  LEA.HI.X R13, R20, UR17, R19, 0x1, P0 ;  /* 0x00000011140d7c11 */ /* 0x000fe200080f0c13 */
[----:B------:R-:W-:Y:S01]  /*16d0*/  IMAD.MOV.U32 R8, RZ, RZ, R32 ;  /* 0x000000ffff087224 */ /* 0x000fe200078e0020 */
[----:B------:R-:W-:Y:S01]  /*16e0*/  LEA R16, P0, R22, UR16, 0x1 ;  /* 0x0000001016107c11 */ /* 0x000fe2000f8008ff */
[----:B------:R-:W-:Y:S01]  /*16f0*/  USHF.L.U32 UR6, UR6, 0x4, URZ ;  /* 0x0000000406067899 */ /* 0x000fe200080006ff */
[----:B------:R-:W-:Y:S01]  /*1700*/  LEA.HI.X R15, R18, UR17, R17, 0x1, P1 ;  /* 0x00000011120f7c11 */ /* 0x000fe200088f0c11 */
[----:B------:R-:W-:Y:S01]  /*1710*/  IMAD.WIDE.U32 R18, R164, UR11, RZ ;  /* 0x0000000ba4127c25 */ /* 0x000fe2000f8e00ff */
[----:B------:R-:W-:Y:S01]  /*1720*/  ISETP.GE.U32.AND P3, PT, R6, R7, PT ;  /* 0x000000070600720c */ /* 0x000fe20003f66070 */
[----:B------:R-:W1:Y:S01]  /*1730*/  LDCU UR4, c[0x0][0x50c] ;  /* 0x0000a180ff0477ac */ /* 0x000e620008000800 */
[----:B------:R-:W-:Y:S01]  /*1740*/  LEA.HI.X R17, R22, UR17, R21, 0x1, P0 ;  /* 0x0000001116117c11 */ /* 0x000fe200080f0c15 */
[----:B------:R-:W-:Y:S01]  /*1750*/  IMAD R7, R4, UR13, R31 ;  /* 0x0000000d04077c24 */ /* 0x000fe2000f8e021f */
[C---:B------:R-:W-:Y:S01]  /*1760*/  LEA R4, P0, R28.reuse, UR16, 0x1 ;  /* 0x000000101c047c11 */ /* 0x040fe2000f8008ff */
[----:B------:R-:W2:Y:S01]  /*1770*/  LDCU.128 UR12, c[0x0][0x3d0] ;  /* 0x00007a00ff0c77ac */ /* 0x000ea20008000c00 */
[----:B------:R-:W-:Y:S01]  /*1780*/  ISETP.GE.AND P1, PT, R23, RZ, PT ;  /* 0x000000ff1700720c */ /* 0x000fe20003f26270 */
[----:B------:R-:W-:Y:S01]  /*1790*/  IMAD.MOV.U32 R6, RZ, RZ, R30 ;  /* 0x000000ffff067224 */ /* 0x000fe200078e001e */
[----:B------:R-:W-:Y:S01]  /*17a0*/  LEA.HI.X R5, R28, UR17, R5, 0x1, P0 ;  /* 0x000000111c057c11 */ /* 0x000fe200080f0c05 */
[----:B------:R-:W-:Y:S01]  /*17b0*/  IMAD R227, R0, 0x2, R227 ;  /* 0x0000000200e37824 */ /* 0x000fe200078e02e3 */
[----:B------:R-:W-:Y:S01]  /*17c0*/  ISETP.NE.AND P0, PT, R2, RZ, PT ;  /* 0x000000ff0200720c */ /* 0x000fe20003f05270 */
[----:B------:R-:W-:Y:S01]  /*17d0*/  IMAD.MOV.U32 R0, RZ, RZ, 0x20 ;  /* 0x00000020ff007424 */ /* 0x000fe200078e00ff */
[----:B------:R-:W-:Y:S01]  /*17e0*/  LEA R233, R233, UR5, 0x1 ;  /* 0x00000005e9e97c11 */ /* 0x000fe2000f8e08ff */
[----:B------:R-:W-:Y:S01]  /*17f0*/  @P3 VIADD R3, R3, 0x1 ;  /* 0x0000000103033836 */ /* 0x000fe20000000000 */
[----:B------:R-:W-:-:S03]  /*1800*/  LOP3.LUT P6, RZ, R104, 0x4, RZ, 0xc0, !PT ;  /* 0x0000000468ff7812 */ /* 0x000fc600078cc0ff */
[----:B------:R-:W-:Y:S01]  /*1810*/  @!PT LDS RZ, [RZ] ;  /* 0x00000000fffff984 */ /* 0x000fe20000000800 */
[----:B------:R-:W-:Y:S01]  /*1820*/  @!PT LDS RZ, [RZ] ;  /* 0x00000000fffff984 */ /* 0x000fe20000000800 */
[----:B------:R-:W-:Y:S01]  /*1830*/  @!PT LDS RZ, [RZ] ;  /* 0x00000000fffff984 */ /* 0x000fe20000000800 */
[----:B------:R-:W-:Y:S02]  /*1840*/  LDGSTS.E.BYPASS.LTC128B.128 [R233], desc[UR22][R4.64] ;  /* 0x0000000004e97fae */ /* 0x000fe4000b981a16 */
[----:B------:R-:W-:Y:S02]  /*1850*/  @!P1 IADD3 R3, PT, PT, -R3, RZ, RZ ;  /* 0x000000ff03039210 */ /* 0x000fe40007ffe1ff */
[----:B------:R3:W-:Y:S02]  /*1860*/  LDGSTS.E.BYPASS.LTC128B.128 [R233+0x4000], desc[UR22][R4.64+0x80] ;  /* 0x0400008004e97fae */ /* 0x0007e4000b981a16 */
[----:B------:R-:W-:Y:S02]  /*1870*/  @!P0 LOP3.LUT R3, RZ, R2, RZ, 0x33, !PT ;  /* 0x00000002ff038212 */ /* 0x000fe400078e33ff */
[----:B------:R-:W-:Y:S02]  /*1880*/  LDGSTS.E.BYPASS.LTC128B.128 [R233+0x800], desc[UR22][R26.64] ;  /* 0x008000001ae97fae */ /* 0x000fe4000b981a16 */
[----:B------:R-:W-:Y:S01]  /*1890*/  SHF.R.S32.HI R2, RZ, 0x1f, R3 ;  /* 0x0000001fff027819 */ /* 0x000fe20000011403 */
[C---:B--2---:R-:W-:Y:S01]  /*18a0*/  IMAD.WIDE.U32 R8, R3.reuse, UR12, R8 ;  /* 0x0000000c03087c25 */ /* 0x044fe2000f8e0008 */
[----:B------:R-:W-:Y:S03]  /*18b0*/  LDGSTS.E.BYPASS.LTC128B.128 [R233+0x4800], desc[UR22][R26.64+0x80] ;  /* 0x048000801ae97fae */ /* 0x000fe6000b981a16 */
[----:B------:R-:W-:Y:S01]  /*18c0*/  IMAD.WIDE.U32 R6, R3, UR14, R6 ;  /* 0x0000000e03067c25 */ /* 0x000fe2000f8e0006 */
[----:B------:R-:W-:Y:S01]  /*18d0*/  LEA R232, P0, R8, UR18, 0x1 ;  /* 0x0000001208e87c11 */ /* 0x000fe2000f8008ff */
[----:B------:R-:W-:Y:S04]  /*18e0*/  LDGSTS.E.BYPASS.LTC128B.128 [R233+0x1000], desc[UR22][R24.64] ;  /* 0x0100000018e97fae */ /* 0x000fe8000b981a16 */
[----:B------:R-:W-:Y:S04]  /*18f0*/  LDGSTS.E.BYPASS.LTC128B.128 [R233+0x5000], desc[UR22][R24.64+0x80] ;  /* 0x0500008018e97fae */ /* 0x000fe8000b981a16 */
[----:B------:R-:W-:Y:S04]  /*1900*/  LDGSTS.E.BYPASS.LTC128B.128 [R233+0x1800], desc[UR22][R34.64] ;  /* 0x0180000022e97fae */ /* 0x000fe8000b981a16 */
[----:B------:R-:W-:Y:S01]  /*1910*/  LDGSTS.E.BYPASS.LTC128B.128 [R233+0x5800], desc[UR22][R34.64+0x80] ;  /* 0x0580008022e97fae */ /* 0x000fe2000b981a16 */
[----:B---3--:R-:W-:-:S02]  /*1920*/  IMAD R4, R2, UR12, RZ ;  /* 0x0000000c02047c24 */ /* 0x008fc4000f8e02ff */
[----:B------:R-:W-:Y:S01]  /*1930*/  IMAD R5, R164, UR10, RZ ;  /* 0x0000000aa4057c24 */ /* 0x000fe2000f8e02ff */
[----:B------:R-:W-:Y:S01]  /*1940*/  LDGSTS.E.BYPASS.LTC128B.128 [R233+0x2000], desc[UR22][R10.64] ;  /* 0x020000000ae97fae */ /* 0x000fe2000b981a16 */
[----:B------:R-:W-:Y:S02]  /*1950*/  IMAD R4, R3, UR13, R4 ;  /* 0x0000000d03047c24 */ /* 0x000fe4000f8e0204 */
[----:B------:R-:W-:Y:S01]  /*1960*/  IMAD.IADD R5, R19, 0x1, R5 ;  /* 0x0000000113057824 */ /* 0x000fe200078e0205 */
[----:B------:R2:W-:Y:S01]  /*1970*/  LDGSTS.E.BYPASS.LTC128B.128 [R233+0x6000], desc[UR22][R10.64+0x80] ;  /* 0x060000800ae97fae */ /* 0x0005e2000b981a16 */
[----:B------:R-:W-:Y:S02]  /*1980*/  IMAD.IADD R4, R9, 0x1, R4 ;  /* 0x0000000109047824 */ /* 0x000fe400078e0204 */
[----:B------:R-:W-:Y:S01]  /*1990*/  IMAD R2, R2, UR14, RZ ;  /* 0x0000000e02027c24 */ /* 0x000fe2000f8e02ff */
[----:B------:R-:W-:Y:S02]  /*19a0*/  LDGSTS.E.BYPASS.LTC128B.128 [R233+0x2800], desc[UR22][R14.64] ;  /* 0x028000000ee97fae */ /* 0x000fe4000b981a16 */
[----:B------:R-:W-:Y:S01]  /*19b0*/  LEA.HI.X R231, R8, UR19, R4, 0x1, P0 ;  /* 0x0000001308e77c11 */ /* 0x000fe200080f0c04 */
[----:B------:R-:W-:Y:S01]  /*19c0*/  IMAD R2, R3, UR15, R2 ;  /* 0x0000000f03027c24 */ /* 0x000fe2000f8e0202 */
[C---:B------:R-:W-:Y:S01]  /*19d0*/  LEA R8, P1, R18.reuse, R232, 0x1 ;  /* 0x000000e812087211 */ /* 0x040fe200078208ff */
[----:B------:R-:W-:Y:S01]  /*19e0*/  LDGSTS.E.BYPASS.LTC128B.128 [R233+0x6800], desc[UR22][R14.64+0x80] ;  /* 0x068000800ee97fae */ /* 0x000fe2000b981a16 */
[C---:B------:R-:W-:Y:S01]  /*19f0*/  IADD3 R4, P0, PT, R18.reuse, UR6, RZ ;  /* 0x0000000612047c10 */ /* 0x040fe2000ff1e0ff */
[----:B------:R-:W-:Y:S01]  /*1a00*/  IMAD.IADD R229, R7, 0x1, R2 ;  /* 0x0000000107e57824 */ /* 0x000fe200078e0202 */
[----:B------:R-:W-:Y:S01]  /*1a10*/  LEA.HI.X R9, R18, R231, R5, 0x1, P1 ;  /* 0x000000e712097211 */ /* 0x000fe200008f0c05 */
[----:B------:R-:W-:Y:S01]  /*1a20*/  LDGSTS.E.BYPASS.LTC128B.128 [R233+0x3000], desc[UR22][R12.64] ;  /* 0x030000000ce97fae */ /* 0x000fe2000b981a16 */
[----:B------:R-:W-:Y:S01]  /*1a30*/  IADD3.X R5, PT, PT, R5, UR21, RZ, P0, !PT ;  /* 0x0000001505057c10 */ /* 0x000fe200087fe4ff */
[----:B------:R-:W-:Y:S01]  /*1a40*/  IMAD.SHL.U32 R7, R104, 0x20, RZ ;  /* 0x0000002068077824 */ /* 0x000fe200078e00ff */
[----:B------:R-:W-:Y:S01]  /*1a50*/  LOP3.LUT R2, R101, 0x200, RZ, 0xc0, !PT ;  /* 0x0000020065027812 */ /* 0x000fe200078ec0ff */
[----:B------:R3:W-:Y:S01]  /*1a60*/  LDGSTS.E.BYPASS.LTC128B.128 [R233+0x7000], desc[UR22][R12.64+0x80] ;  /* 0x070000800ce97fae */ /* 0x0007e2000b981a16 */
[----:B------:R-:W-:-:S02]  /*1a70*/  IMAD R3, R164, UR7, RZ ;  /* 0x00000007a4037c24 */ /* 0x000fc4000f8e02ff */
[----:B------:R-:W-:Y:S01]  /*1a80*/  LOP3.LUT R7, R2, 0x7c00, R7, 0xf8, !PT ;  /* 0x00007c0002077812 */ /* 0x000fe200078ef807 */
[----:B------:R-:W-:Y:S03]  /*1a90*/  LDGSTS.E.BYPASS.LTC128B.128 [R233+0x3800], desc[UR22][R16.64] ;  /* 0x0380000010e97fae */ /* 0x000fe6000b981a16 */
[----:B------:R-:W-:Y:S01]  /*1aa0*/  LOP3.LUT R228, R7, R100, RZ, 0xfc, !PT ;  /* 0x0000006407e47212 */ /* 0x000fe200078efcff */
[----:B------:R-:W-:Y:S01]  /*1ab0*/  LDGSTS.E.BYPASS.LTC128B.128 [R233+0x7800], desc[UR22][R16.64+0x80] ;  /* 0x0780008010e97fae */ /* 0x000fe2000b981a16 */
[----:B--2---:R-:W-:-:S03]  /*1ac0*/  LEA R10, P0, R4, R232, 0x1 ;  /* 0x000000e8040a7211 */ /* 0x004fc600078008ff */
[----:B------:R-:W-:Y:S01]  /*1ad0*/  LDGSTS.E.BYPASS.LTC128B.128 [R233+0x8000], desc[UR22][R8.64] ;  /* 0x0800000008e97fae */ /* 0x000fe2000b981a16 */
[----:B------:R-:W-:Y:S02]  /*1ae0*/  LEA R228, R228, UR5, 0x1 ;  /* 0x00000005e4e47c11 */ /* 0x000fe4000f8e08ff */
[----:B------:R-:W-:Y:S01]  /*1af0*/  LEA.HI.X R11, R4, R231, R5, 0x1, P0 ;  /* 0x000000e7040b7211 */ /* 0x000fe200000f0c05 */
[----:B------:R-:W-:Y:S01]  /*1b00*/  LDGSTS.E.BYPASS.LTC128B.128 [R233+0x9000], desc[UR22][R8.64+0x80] ;  /* 0x0900008008e97fae */ /* 0x000fe2000b981a16 */
[----:B------:R-:W-:-:S03]  /*1b10*/  LEA R230, P0, R6, UR8, 0x1 ;  /* 0x0000000806e67c11 */ /* 0x000fc6000f8008ff */
[----:B------:R-:W-:Y:S01]  /*1b20*/  LDGSTS.E.BYPASS.LTC128B.128 [R233+0x8800], desc[UR22][R10.64] ;  /* 0x088000000ae97fae */ /* 0x000fe2000b981a16 */
[----:B------:R-:W-:-:S03]  /*1b30*/  LEA.HI.X R229, R6, UR9, R229, 0x1, P0 ;  /* 0x0000000906e57c11 */ /* 0x000fc600080f0ce5 */
[----:B------:R2:W-:Y:S01]  /*1b40*/  LDGSTS.E.BYPASS.LTC128B.128 [R233+0x9800], desc[UR22][R10.64+0x80] ;  /* 0x098000800ae97fae */ /* 0x0005e2000b981a16 */
[----:B---3--:R-:W-:-:S03]  /*1b50*/  IMAD.WIDE.U32 R12, R164, UR24, RZ ;  /* 0x00000018a40c7c25 */ /* 0x008fc6000f8e00ff */
[----:B------:R-:W0:Y:S01]  /*1b60*/  LDGDEPBAR ;  /* 0x00000000000079af */ /* 0x000e220000000000 */
[----:B------:R-:W-:Y:S01]  /*1b70*/  IMAD.IADD R6, R13, 0x1, R3 ;  /* 0x000000010d067824 */ /* 0x000fe200078e0203 */
[CC--:B------:R-:W-:Y:S02]  /*1b80*/  LEA R4, P1, R12.reuse, R230.reuse, 0x1 ;  /* 0x000000e60c047211 */ /* 0x0c0fe400078208ff */
[C---:B------:R-:W-:Y:S02]  /*1b90*/  IADD3 R2, P0, PT, R12.reuse, UR26, RZ ;  /* 0x0000001a0c027c10 */ /* 0x040fe4000ff1e0ff */
[----:B------:R-:W-:Y:S02]  /*1ba0*/  LEA.HI.X R5, R12, R229, R6, 0x1, P1 ;  /* 0x000000e50c057211 */ /* 0x000fe400008f0c06 */
[----:B------:R-:W-:Y:S02]  /*1bb0*/  IADD3.X R3, PT, PT, R6, UR25, RZ, P0, !PT ;  /* 0x0000001906037c10 */ /* 0x000fe400087fe4ff */
[----:B------:R-:W-:-:S04]  /*1bc0*/  LEA R6, P0, R2, R230, 0x1 ;  /* 0x000000e602067211 */ /* 0x000fc800078008ff */
[----:B------:R-:W-:Y:S01]  /*1bd0*/  LEA.HI.X R7, R2, R229, R3, 0x1, P0 ;  /* 0x000000e502077211 */ /* 0x000fe200000f0c03 */
[----:B------:R-:W-:Y:S01]  /*1be0*/  IMAD.MOV.U32 R3, RZ, RZ, 0x40 ;  /* 0x00000040ff037424 */ /* 0x000fe200078e00ff */
[----:B------:R-:W-:Y:S02]  /*1bf0*/  LOP3.LUT P0, RZ, R104, 0x2, RZ, 0xc0, !PT ;  /* 0x0000000268ff7812 */ /* 0x000fe4000780c0ff */
[----:B------:R-:W-:Y:S02]  /*1c00*/  IADD3 R2, PT, PT, R227, UR5, RZ ;  /* 0x00000005e3027c10 */ /* 0x000fe4000fffe0ff */
[----:B------:R-:W-:Y:S01]  /*1c10*/  SEL R0, R0, 0xffffffe0, !P0 ;  /* 0xffffffe000007807 */ /* 0x000fe20004000000 */
[----:B------:R-:W-:-:S04]  /*1c20*/  DEPBAR.LE SB0, 0x0 ;  /* 0x000080000000791a */ /* 0x000fc80000000000 */
[----:B------:R-:W-:Y:S01]  /*1c30*/  BAR.SYNC.DEFER_BLOCKING 0x0 ;  /* 0x0000000000007b1d */ /* 0x000fe20000010000 */
[--C-:B------:R-:W-:Y:S01]  /*1c40*/  IMAD.IADD R226, R228, 0x1, R0.reuse ;  /* 0x00000001e4e27824 */ /* 0x100fe200078e0200 */
[----:B------:R-:W-:Y:S01]  /*1c50*/  SEL R3, R3, 0xffffffc0, !P6 ;  /* 0xffffffc003037807 */ /* 0x000fe20007000000 */
[----:B------:R-:W-:Y:S01]  /*1c60*/  IMAD.IADD R222, R2, 0x1, R0 ;  /* 0x0000000102de7824 */ /* 0x000fe200078e0200 */
[----:B------:R-:W-:-:S03]  /*1c70*/  ISETP.NE.AND P0, PT, R169, 0x1, PT ;  /* 0x00000001a900780c */ /* 0x000fc60003f05270 */
[C---:B------:R-:W-:Y:S01]  /*1c80*/  IMAD.IADD R221, R3.reuse, 0x1, R2 ;  /* 0x0000000103dd7824 */ /* 0x040fe200078e0202 */
[----:B------:R-:W-:Y:S01]  /*1c90*/  SHF.R.U32.HI R2, RZ, 0x2, R104 ;  /* 0x00000002ff027819 */ /* 0x000fe20000011668 */
[----:B------:R-:W-:Y:S02]  /*1ca0*/  IMAD.IADD R3, R3, 0x1, R228 ;  /* 0x0000000103037824 */ /* 0x000fe400078e02e4 */
[----:B------:R-:W-:Y:S01]  /*1cb0*/  IMAD.IADD R220, R0, 0x1, R221 ;  /* 0x0000000100dc7824 */ /* 0x000fe200078e02dd */
[----:B------:R-:W-:Y:S01]  /*1cc0*/  LOP3.LUT R2, R2, 0x7, RZ, 0xc0, !PT ;  /* 0x0000000702027812 */ /* 0x000fe200078ec0ff */
[----:B------:R-:W-:Y:S01]  /*1cd0*/  IMAD.IADD R225, R0, 0x1, R3 ;  /* 0x0000000100e17824 */ /* 0x000fe200078e0203 */
[----:B------:R-:W-:Y:S01]  /*1ce0*/  @!PT LDS RZ, [RZ] ;  /* 0x00000000fffff984 */ /* 0x000fe20000000800 */
[----:B------:R-:W-:Y:S01]  /*1cf0*/  @!PT LDS RZ, [RZ] ;  /* 0x00000000fffff984 */ /* 0x000fe20000000800 */
[----:B------:R-:W-:Y:S01]  /*1d00*/  @!PT LDS RZ, [RZ] ;  /* 0x00000000fffff984 */ /* 0x000fe20000000800 */
[----:B------:R-:W-:Y:S04]  /*1d10*/  LDGSTS.E.BYPASS.LTC128B.128 [R233+0xa000], desc[UR22][R4.64] ;  /* 0x0a00000004e97fae */ /* 0x000fe8000b981a16 */
[----:B------:R-:W-:Y:S04]  /*1d20*/  LDGSTS.E.BYPASS.LTC128B.128 [R233+0xb000], desc[UR22][R4.64+0x80] ;  /* 0x0b00008004e97fae */ /* 0x000fe8000b981a16 */
[----:B------:R-:W-:Y:S04]  /*1d30*/  LDGSTS.E.BYPASS.LTC128B.128 [R233+0xa800], desc[UR22][R6.64] ;  /* 0x0a80000006e97fae */ /* 0x000fe8000b981a16 */
[----:B------:R3:W-:Y:S04]  /*1d40*/  LDGSTS.E.BYPASS.LTC128B.128 [R233+0xb800], desc[UR22][R6.64+0x80] ;  /* 0x0b80008006e97fae */ /* 0x0007e8000b981a16 */
[----:B--2---:R-:W-:Y:S04]  /*1d50*/  LDSM.16.M88.4 R8, [R228] ;  /* 0x00000000e408783b */ /* 0x004fe80000000200 */
[----:B------:R-:W2:Y:S04]  /*1d60*/  LDSM.16.M88.4 R56, [R227+UR5+0x8000] ;  /* 0x00800005e338783b */ /* 0x000ea80008000200 */
[----:B------:R-:W4:Y:S04]  /*1d70*/  LDSM.16.M88.4 R48, [R228+0x2000] ;  /* 0x00200000e430783b */ /* 0x000f280000000200 */
[----:B------:R-:W5:Y:S04]  /*1d80*/  LDSM.16.M88.4 R24, [R227+UR5+0x8800] ;  /* 0x00880005e318783b */ /* 0x000f680008000200 */
[----:B------:R-:W-:Y:S04]  /*1d90*/  LDSM.16.M88.4 R76, [R226] ;  /* 0x00000000e24c783b */ /* 0x000fe80000000200 */
[----:B------:R-:W1:Y:S04]  /*1da0*/  LDSM.16.M88.4 R32, [R222+0x8000] ;  /* 0x00800000de20783b */ /* 0x000e680000000200 */
[----:B------:R-:W1:Y:S04]  /*1db0*/  LDSM.16.M88.4 R16, [R226+0x2000] ;  /* 0x00200000e210783b */ /* 0x000e680000000200 */
[----:B------:R-:W1:Y:S04]  /*1dc0*/  LDSM.16.M88.4 R20, [R222+0x8800] ;  /* 0x00880000de14783b */ /* 0x000e680000000200 */
[----:B------:R-:W-:Y:S04]  /*1dd0*/  LDSM.16.M88.4 R96, [R221+0x8000] ;  /* 0x00800000dd60783b */ /* 0x000fe80000000200 */
[----:B------:R-:W1:Y:S04]  /*1de0*/  LDSM.16.M88.4 R88, [R3] ;  /* 0x000000000358783b */ /* 0x000e680000000200 */
[----:B---3--:R-:W3:Y:S01]  /*1df0*/  LDSM.16.M88.4 R4, [R3+0x2000] ;  /* 0x002000000304783b */ /* 0x008ee20000000200 */
[-C--:B--2---:R-:W-:Y:S03]  /*1e00*/  HMMA.16816.F32 R12, R8, R56.reuse, RZ ;  /* 0x00000038080c723c */ /* 0x084fe600000018ff */
[----:B------:R-:W2:Y:S04]  /*1e10*/  LDSM.16.M88.4 R84, [R221+0x8800] ;  /* 0x00880000dd54783b */ /* 0x000ea80000000200 */
[----:B------:R-:W-:Y:S01]  /*1e20*/  LDSM.16.M88.4 R92, [R220+0x8000] ;  /* 0x00800000dc5c783b */ /* 0x000fe20000000200 */
[C---:B----4-:R-:W-:Y:S03]  /*1e30*/  HMMA.16816.F32 R28, R48.reuse, R56, RZ ;  /* 0x00000038301c723c */ /* 0x050fe600000018ff */
[----:B------:R-:W4:Y:S04]  /*1e40*/  LDSM.16.M88.4 R72, [R225] ;  /* 0x00000000e148783b */ /* 0x000f280000000200 */
[----:B------:R-:W4:Y:S01]  /*1e50*/  LDSM.16.M88.4 R68, [R225+0x2000] ;  /* 0x00200000e144783b */ /* 0x000f220000000200 */
[-C--:B------:R-:W-:Y:S03]  /*1e60*/  HMMA.16816.F32 R60, R48, R58.reuse, RZ ;  /* 0x0000003a303c723c */ /* 0x080fe600000018ff */
[----:B------:R-:W4:Y:S04]  /*1e70*/  LDSM.16.M88.4 R64, [R220+0x8800] ;  /* 0x00880000dc40783b */ /* 0x000f280000000200 */
[----:B------:R-:W-:Y:S01]  /*1e80*/  LDSM.16.M88.4 R36, [R227+UR5+0x9000] ;  /* 0x00900005e324783b */ /* 0x000fe20008000200 */
[----:B------:R-:W-:Y:S03]  /*1e90*/  HMMA.16816.F32 R56, R8, R58, RZ ;  /* 0x0000003a0838723c */ /* 0x000fe600000018ff */
[----:B------:R-:W4:Y:S04]  /*1ea0*/  LDSM.16.M88.4 R44, [R228+0x4000] ;  /* 0x00400000e42c783b */ /* 0x000f280000000200 */
[----:B------:R-:W4:Y:S01]  /*1eb0*/  LDSM.16.M88.4 R40, [R228+0x6000] ;  /* 0x00600000e428783b */ /* 0x000f220000000200 */
[C---:B-----5:R-:W-:Y:S03]  /*1ec0*/  HMMA.16816.F32 R52, R48.reuse, R24, RZ ;  /* 0x000000183034723c */ /* 0x060fe600000018ff */
[----:B------:R-:W0:Y:S05]  /*1ed0*/  LDGDEPBAR ;  /* 0x00000000000079af */ /* 0x000e2a0000000000 */
[----:B------:R-:W-:Y:S08]  /*1ee0*/  HMMA.16816.F32 R48, R48, R26, RZ ;  /* 0x0000001a3030723c */ /* 0x000ff000000018ff */
[----:B------:R-:W-:Y:S08]  /*1ef0*/  HMMA.16816.F32 R80, R8, R24, RZ ;  /* 0x000000180850723c */ /* 0x000ff000000018ff */
[-C--:B-1----:R-:W-:Y:S08]  /*1f00*/  HMMA.16816.F32 R12, R76, R32.reuse, R12 ;  /* 0x000000204c0c723c */ /* 0x082ff0000000180c */
[----:B------:R-:W-:Y:S08]  /*1f10*/  HMMA.16816.F32 R28, R16, R32, R28 ;  /* 0x00000020101c723c */ /* 0x000ff0000000181c */
[----:B------:R-:W-:Y:S01]  /*1f20*/  HMMA.16816.F32 R8, R8, R26, RZ ;  /* 0x0000001a0808723c */ /* 0x000fe200000018ff */
[----:B------:R-:W-:Y:S07]  /*1f30*/  LDSM.16.M88.4 R24, [R226+0x4000] ;  /* 0x00400000e218783b */ /* 0x000fee0000000200 */
[-C--:B------:R-:W-:Y:S08]  /*1f40*/  HMMA.16816.F32 R60, R16, R34.reuse, R60 ;  /* 0x00000022103c723c */ /* 0x080ff0000000183c */
[----:B------:R-:W-:Y:S01]  /*1f50*/  HMMA.16816.F32 R56, R76, R34, R56 ;  /* 0x000000224c38723c */ /* 0x000fe20000001838 */
[----:B------:R-:W1:Y:S07]  /*1f60*/  LDSM.16.M88.4 R32, [R227+UR5+0x9800] ;  /* 0x00980005e320783b */ /* 0x000e6e0008000200 */
[C---:B------:R-:W-:Y:S08]  /*1f70*/  HMMA.16816.F32 R52, R16.reuse, R20, R52 ;  /* 0x000000141034723c */ /* 0x040ff00000001834 */
[----:B------:R-:W-:Y:S01]  /*1f80*/  HMMA.16816.F32 R48, R16, R22, R48 ;  /* 0x000000161030723c */ /* 0x000fe20000001830 */
[----:B------:R-:W5:Y:S07]  /*1f90*/  LDSM.16.M88.4 R16, [R222+0x9000] ;  /* 0x00900000de10783b */ /* 0x000f6e0000000200 */
[----:B------:R-:W-:Y:S08]  /*1fa0*/  HMMA.16816.F32 R80, R76, R20, R80 ;  /* 0x000000144c50723c */ /* 0x000ff00000001850 */
[-C--:B------:R-:W-:Y:S08]  /*1fb0*/  HMMA.16816.F32 R12, R88, R96.reuse, R12 ;  /* 0x00000060580c723c */ /* 0x080ff0000000180c */
[----:B---3--:R-:W-:Y:S08]  /*1fc0*/  HMMA.16816.F32 R28, R4, R96, R28 ;  /* 0x00000060041c723c */ /* 0x008ff0000000181c */
[----:B------:R-:W-:Y:S01]  /*1fd0*/  HMMA.16816.F32 R76, R76, R22, R8 ;  /* 0x000000164c4c723c */ /* 0x000fe20000001808 */
[----:B------:R-:W3:Y:S04]  /*1fe0*/  LDSM.16.M88.4 R20, [R226+0x6000] ;  /* 0x00600000e214783b */ /* 0x000ee80000000200 */
[----:B------:R-:W-:Y:S03]  /*1ff0*/  LDSM.16.M88.4 R8, [R3+0x4000] ;  /* 0x004000000308783b */ /* 0x000fe60000000200 */
[-C--:B------:R-:W-:Y:S08]  /*2000*/  HMMA.16816.F32 R60, R4, R98.reuse, R60 ;  /* 0x00000062043c723c */ /* 0x080ff0000000183c */
[----:B------:R-:W-:Y:S08]  /*2010*/  HMMA.16816.F32 R56, R88, R98, R56 ;  /* 0x000000625838723c */ /* 0x000ff00000001838 */
[C---:B--2---:R-:W-:Y:S08]  /*2020*/  HMMA.16816.F32 R52, R4.reuse, R84, R52 ;  /* 0x000000540434723c */ /* 0x044ff00000001834 */
[----:B------:R-:W-:Y:S01]  /*2030*/  HMMA.16816.F32 R48, R4, R86, R48 ;  /* 0x000000560430723c */ /* 0x000fe20000001830 */
[----:B------:R-:W2:Y:S07]  /*2040*/  LDSM.16.M88.4 R4, [R221+0x9000] ;  /* 0x00900000dd04783b */ /* 0x000eae0000000200 */
[-C--:B----4-:R-:W-:Y:S08]  /*2050*/  HMMA.16816.F32 R12, R72, R92.reuse, R12 ;  /* 0x0000005c480c723c */ /* 0x090ff0000000180c */
[----:B------:R-:W-:Y:S08]  /*2060*/  HMMA.16816.F32 R28, R68, R92, R28 ;  /* 0x0000005c441c723c */ /* 0x000ff0000000181c */
[C---:B------:R-:W-:Y:S08]  /*2070*/  HMMA.16816.F32 R80, R88.reuse, R84, R80 ;  /* 0x000000545850723c */ /* 0x040ff00000001850 */
[----:B------:R-:W-:Y:S01]  /*2080*/  HMMA.16816.F32 R76, R88, R86, R76 ;  /* 0x00000056584c723c */ /* 0x000fe2000000184c */
[----:B------:R-:W4:Y:S07]  /*2090*/  LDSM.16.M88.4 R88, [R3+0x6000] ;  /* 0x006000000358783b */ /* 0x000f2e0000000200 */
[-C--:B------:R-:W-:Y:S08]  /*20a0*/  HMMA.16816.F32 R60, R68, R94.reuse, R60 ;  /* 0x0000005e443c723c */ /* 0x080ff0000000183c */
[----:B------:R-:W-:Y:S08]  /*20b0*/  HMMA.16816.F32 R56, R72, R94, R56 ;  /* 0x0000005e4838723c */ /* 0x000ff00000001838 */
[C---:B------:R-:W-:Y:S08]  /*20c0*/  HMMA.16816.F32 R52, R68.reuse, R64, R52 ;  /* 0x000000404434723c */ /* 0x040ff00000001834 */
[----:B------:R-:W-:Y:S01]  /*20d0*/  HMMA.16816.F32 R48, R68, R66, R48 ;  /* 0x000000424430723c */ /* 0x000fe20000001830 */
[----:B------:R-:W-:Y:S07]  /*20e0*/  LDSM.16.M88.4 R68, [R220+0x9000] ;  /* 0x00900000dc44783b */ /* 0x000fee0000000200 */
[-C--:B------:R-:W-:Y:S08]  /*20f0*/  HMMA.16816.F32 R12, R44, R36.reuse, R12 ;  /* 0x000000242c0c723c */ /* 0x080ff0000000180c */
[----:B------:R-:W-:Y:S08]  /*2100*/  HMMA.16816.F32 R28, R40, R36, R28 ;  /* 0x00000024281c723c */ /* 0x000ff0000000181c */
[C---:B------:R-:W-:Y:S08]  /*2110*/  HMMA.16816.F32 R80, R72.reuse, R64, R80 ;  /* 0x000000404850723c */ /* 0x040ff00000001850 */
[----:B------:R-:W-:Y:S08]  /*2120*/  HMMA.16816.F32 R76, R72, R66, R76 ;  /* 0x00000042484c723c */ /* 0x000ff0000000184c */
[-C--:B------:R-:W-:Y:S08]  /*2130*/  HMMA.16816.F32 R60, R40, R38.reuse, R60 ;  /* 0x00000026283c723c */ /* 0x080ff0000000183c */
[----:B------:R-:W-:Y:S08]  /*2140*/  HMMA.16816.F32 R56, R44, R38, R56 ;  /* 0x000000262c38723c */ /* 0x000ff00000001838 */
[C---:B-1----:R-:W-:Y:S08]  /*2150*/  HMMA.16816.F32 R52, R40.reuse, R32, R52 ;  /* 0x000000202834723c */ /* 0x042ff00000001834 */
[----:B------:R-:W-:Y:S08]  /*2160*/  HMMA.16816.F32 R48, R40, R34, R48 ;  /* 0x000000222830723c */ /* 0x000ff00000001830 */
[-C--:B-----5:R-:W-:Y:S01]  /*2170*/  HMMA.16816.F32 R84, R24, R16.reuse, R12 ;  /* 0x000000101854723c */ /* 0x0a0fe2000000180c */
[----:B------:R-:W-:Y:S07]  /*2180*/  LDSM.16.M88.4 R12, [R225+0x4000] ;  /* 0x00400000e10c783b */ /* 0x000fee0000000200 */
[----:B---3--:R-:W-:Y:S01]  /*2190*/  HMMA.16816.F32 R40, R20, R16, R28 ;  /* 0x000000101428723c */ /* 0x008fe2000000181c */
[----:B------:R-:W-:Y:S07]  /*21a0*/  LDSM.16.M88.4 R28, [R225+0x6000] ;  /* 0x00600000e11c783b */ /* 0x000fee0000000200 */
[C---:B------:R-:W-:Y:S08]  /*21b0*/  HMMA.16816.F32 R80, R44.reuse, R32, R80 ;  /* 0x000000202c50723c */ /* 0x040ff00000001850 */
[----:B------:R-:W-:Y:S01]  /*21c0*/  HMMA.16816.F32 R76, R44, R34, R76 ;  /* 0x000000222c4c723c */ /* 0x000fe2000000184c */
[----:B------:R-:W1:Y:S07]  /*21d0*/  LDSM.16.M88.4 R32, [R222+0x9800] ;  /* 0x00980000de20783b */ /* 0x000e6e0000000200 */
[-C--:B------:R-:W-:Y:S08]  /*21e0*/  HMMA.16816.F32 R56, R24, R18.reuse, R56 ;  /* 0x000000121838723c */ /* 0x080ff00000001838 */
[----:B------:R-:W-:Y:S01]  /*21f0*/  HMMA.16816.F32 R60, R20, R18, R60 ;  /* 0x00000012143c723c */ /* 0x000fe2000000183c */
[----:B------:R-:W-:Y:S07]  /*2200*/  LDSM.16.M88.4 R16, [R220+0x9800] ;  /* 0x00980000dc10783b */ /* 0x000fee0000000200 */
[-C--:B--2---:R-:W-:Y:S08]  /*2210*/  HMMA.16816.F32 R84, R8, R4.reuse, R84 ;  /* 0x000000040854723c */ /* 0x084ff00000001854 */
[----:B----4-:R-:W-:Y:S08]  /*2220*/  HMMA.16816.F32 R40, R88, R4, R40 ;  /* 0x000000045828723c */ /* 0x010ff00000001828 */
[-C--:B------:R-:W-:Y:S08]  /*2230*/  HMMA.16816.F32 R56, R8, R6.reuse, R56 ;  /* 0x000000060838723c */ /* 0x080ff00000001838 */
[----:B------:R-:W-:Y:S01]  /*2240*/  HMMA.16816.F32 R60, R88, R6, R60 ;  /* 0x00000006583c723c */ /* 0x000fe2000000183c */
[----:B------:R-:W2:Y:S01]  /*2250*/  LDSM.16.M88.4 R4, [R221+0x9800] ;  /* 0x00980000dd04783b */ /* 0x000ea20000000200 */
[----:B------:R-:W-:-:S06]  /*2260*/  DEPBAR.LE SB0, 0x0 ;  /* 0x000080000000791a */ /* 0x000fcc0000000000 */
[C---:B-1----:R-:W-:Y:S08]  /*2270*/  HMMA.16816.F32 R52, R20.reuse, R32, R52 ;  /* 0x000000201434723c */ /* 0x042ff00000001834 */
[----:B------:R-:W-:Y:S08]  /*2280*/  HMMA.16816.F32 R48, R20, R34, R48 ;  /* 0x000000221430723c */ /* 0x000ff00000001830 */
[C---:B------:R-:W-:Y:S08]  /*2290*/  HMMA.16816.F32 R80, R24.reuse, R32, R80 ;  /* 0x000000201850723c */ /* 0x040ff00000001850 */
[----:B------:R-:W-:Y:S08]  /*22a0*/  HMMA.16816.F32 R76, R24, R34, R76 ;  /* 0x00000022184c723c */ /* 0x000ff0000000184c */
[----:B------:R-:W-:Y:S08]  /*22b0*/  HMMA.16816.F32 R60, R28, R70, R60 ;  /* 0x000000461c3c723c */ /* 0x000ff0000000183c */
[C---:B--2---:R-:W-:Y:S08]  /*22c0*/  HMMA.16816.F32 R52, R88.reuse, R4, R52 ;  /* 0x000000045834723c */ /* 0x044ff00000001834 */
[----:B------:R-:W-:Y:S03]  /*22d0*/  HMMA.16816.F32 R48, R88, R6, R48 ;  /* 0x000000065830723c */ /* 0x000fe60000001830 */
[----:B------:R-:W-:Y:S01]  /*22e0*/  FMUL.FTZ R24, R60, UR4 ;  /* 0x000000043c187c20 */ /* 0x000fe20008410000 */
[----:B------:R-:W-:-:S04]  /*22f0*/  FMUL.FTZ R26, R61, UR4 ;  /* 0x000000043d1a7c20 */ /* 0x000fc80008410000 */
[C---:B------:R-:W-:Y:S01]  /*2300*/  HMMA.16816.F32 R40, R28.reuse, R68, R40 ;  /* 0x000000441c28723c */ /* 0x040fe20000001828 */
[----:B------:R-:W-:Y:S07]  /*2310*/  MUFU.TANH R24, R24 ;  /* 0x0000001800187308 */ /* 0x000fee0000002400 */
[----:B------:R-:W-:Y:S01]  /*2320*/  HMMA.16816.F32 R52, R28, R16, R52 ;  /* 0x000000101c34723c */ /* 0x000fe20000001834 */
[----:B------:R-:W-:Y:S07]  /*2330*/  MUFU.TANH R26, R26 ;  /* 0x0000001a001a7308 */ /* 0x000fee0000002400 */
[C---:B------:R-:W-:Y:S01]  /*2340*/  HMMA.16816.F32 R80, R8.reuse, R4, R80 ;  /* 0x000000040850723c */ /* 0x040fe20000001850 */
[----:B------:R-:W-:Y:S01]  /*2350*/  FMUL.FTZ R4, R62, UR4 ;  /* 0x000000043e047c20 */ /* 0x000fe20008410000 */
[----:B------:R-:W-:Y:S01]  /*2360*/  FMUL.FTZ R5, R63, UR4 ;  /* 0x000000043f057c20 */ /* 0x000fe20008410000 */
[----:B------:R-:W-:Y:S01]  /*2370*/  FMUL.FTZ R41, R41, UR4 ;  /* 0x0000000429297c20 */ /* 0x000fe20008410000 */
[----:B------:R-:W-:Y:S01]  /*2380*/  FMUL.FTZ R40, R40, UR4 ;  /* 0x0000000428287c20 */ /* 0x000fe20008410000 */
[----:B------:R-:W-:Y:S01]  /*2390*/  FMUL.FTZ R21, R43, UR4 ;  /* 0x000000042b157c20 */ /* 0x000fe20008410000 */
[----:B------:R-:W-:Y:S01]  /*23a0*/  IADD3 R43, PT, PT, R106, -R103, R2 ;  /* 0x800000676a2b7210 */ /* 0x000fe20007ffe002 */
[----:B------:R-:W-:Y:S01]  /*23b0*/  FMUL.FTZ R42, R42, UR4 ;  /* 0x000000042a2a7c20 */ /* 0x000fe20008410000 */
[----:B------:R-:W-:Y:S01]  /*23c0*/  HMMA.16816.F32 R76, R8, R6, R76 ;  /* 0x00000006084c723c */ /* 0x000fe2000000184c */
[----:B------:R-:W1:Y:S01]  /*23d0*/  MUFU.TANH R41, R41 ;  /* 0x0000002900297308 */ /* 0x000e620000002400 */
[----:B------:R-:W-:Y:S01]  /*23e0*/  LEA R9, R164, R241, 0x5 ;  /* 0x000000f1a4097211 */ /* 0x000fe200078e28ff */
[----:B------:R-:W-:Y:S01]  /*23f0*/  FMUL.FTZ R6, R52, UR4 ;  /* 0x0000000434067c20 */ /* 0x000fe20008410000 */
[----:B------:R-:W-:Y:S01]  /*2400*/  FMUL.FTZ R8, R53, UR4 ;  /* 0x0000000435087c20 */ /* 0x000fe20008410000 */
[--C-:B------:R-:W-:Y:S01]  /*2410*/  IADD3 R43, PT, PT, R43, UR20, R102.reuse ;  /* 0x000000142b2b7c10 */ /* 0x100fe2000fffe066 */
[----:B------:R-:W-:Y:S01]  /*2420*/  FMUL.FTZ R54, R54, UR4 ;  /* 0x0000000436367c20 */ /* 0x000fe20008410000 */
[----:B------:R-:W-:Y:S01]  /*2430*/  VIADD R33, R9, 0x8 ;  /* 0x0000000809217836 */ /* 0x000fe20000000000 */
[----:B------:R-:W-:Y:S01]  /*2440*/  HMMA.16816.F32 R48, R28, R18, R48 ;  /* 0x000000121c30723c */ /* 0x000fe20000001830 */
[----:B------:R-:W2:Y:S01]  /*2450*/  MUFU.TANH R40, R40 ;  /* 0x0000002800287308 */ /* 0x000ea20000002400 */
[--C-:B------:R-:W-:Y:S01]  /*2460*/  VIADDMNMX R3, R43, 0x40, R102.reuse, PT ;  /* 0x000000402b037846 */ /* 0x100fe20003800166 */
[----:B------:R-:W-:Y:S01]  /*2470*/  VIADD R35, R9, 0x1 ;  /* 0x0000000109237836 */ /* 0x000fe20000000000 */
[----:B------:R-:W-:Y:S01]  /*2480*/  VIADDMNMX R2, R43, 0x48, R102, PT ;  /* 0x000000482b027846 */ /* 0x000fe20003800166 */
[----:B------:R-:W-:Y:S01]  /*2490*/  VIADD R31, R9, 0x9 ;  /* 0x00000009091f7836 */ /* 0x000fe20000000000 */
[-C--:B------:R-:W-:Y:S01]  /*24a0*/  ISETP.GE.AND P3, PT, R33, R3.reuse, PT ;  /* 0x000000032100720c */ /* 0x080fe20003f66270 */
[----:B------:R-:W-:Y:S01]  /*24b0*/  VIADD R28, R9, 0x10 ;  /* 0x00000010091c7836 */ /* 0x000fe20000000000 */
[----:B------:R-:W-:Y:S01]  /*24c0*/  HMMA.16816.F32 R84, R12, R68, R84 ;  /* 0x000000440c54723c */ /* 0x000fe20000001854 */
[----:B------:R-:W3:Y:S01]  /*24d0*/  MUFU.TANH R6, R6 ;  /* 0x0000000600067308 */ /* 0x000ee20000002400 */
[-C--:B------:R-:W-:Y:S01]  /*24e0*/  ISETP.GE.AND P2, PT, R35, R3.reuse, PT ;  /* 0x000000032300720c */ /* 0x080fe20003f46270 */
[----:B------:R-:W-:Y:S01]  /*24f0*/  VIADD R27, R9, 0x18 ;  /* 0x00000018091b7836 */ /* 0x000fe20000000000 */
[----:B------:R-:W-:-:S02]  /*2500*/  ISETP.GE.AND P1, PT, R31, R3, PT ;  /* 0x000000031f00720c */ /* 0x000fc40003f26270 */
[----:B-1----:R-:W-:Y:S02]  /*2510*/  FSEL R41, R41, -INF , !P2 ;  /* 0xff80000029297808 */ /* 0x002fe40005000000 */
[C---:B------:R-:W-:Y:S01]  /*2520*/  HMMA.16816.F32 R56, R12.reuse, R70, R56 ;  /* 0x000000460c38723c */ /* 0x040fe20000001838 */
[----:B------:R-:W1:Y:S01]  /*2530*/  MUFU.TANH R8, R8 ;  /* 0x0000000800087308 */ /* 0x000e620000002400 */
[----:B------:R-:W-:Y:S01]  /*2540*/  FSEL R7, R26, -INF , !P1 ;  /* 0xff8000001a077808 */ /* 0x000fe20004800000 */
[----:B------:R-:W-:Y:S01]  /*2550*/  FMUL.FTZ R11, R49, UR4 ;  /* 0x00000004310b7c20 */ /* 0x000fe20008410000 */
[----:B------:R-:W-:Y:S01]  /*2560*/  FMUL.FTZ R10, R50, UR4 ;  /* 0x00000004320a7c20 */ /* 0x000fe20008410000 */
[-C--:B------:R-:W-:Y:S01]  /*2570*/  ISETP.GE.AND P2, PT, R28, R3.reuse, PT ;  /* 0x000000031c00720c */ /* 0x080fe20003f46270 */
[----:B------:R-:W-:Y:S01]  /*2580*/  FMUL.FTZ R51, R51, UR4 ;  /* 0x0000000433337c20 */ /* 0x000fe20008410000 */
[----:B------:R-:W-:Y:S01]  /*2590*/  ISETP.GE.AND P5, PT, R35, R2, PT ;  /* 0x000000022300720c */ /* 0x000fe20003fa6270 */
[C---:B------:R-:W-:Y:S01]  /*25a0*/  HMMA.16816.F32 R80, R12.reuse, R16, R80 ;  /* 0x000000100c50723c */ /* 0x040fe20000001850 */
[----:B------:R-:W-:Y:S01]  /*25b0*/  VIADD R16, R9, 0x11 ;  /* 0x0000001109107836 */ /* 0x000fe20000000000 */
[----:B------:R-:W-:Y:S01]  /*25c0*/  MUFU.TANH R11, R11 ;  /* 0x0000000b000b7308 */ /* 0x000fe20000002400 */
[----:B------:R-:W-:Y:S01]  /*25d0*/  FMUL.FTZ R36, R84, UR4 ;  /* 0x0000000454247c20 */ /* 0x000fe20008410000 */
[----:B------:R-:W-:Y:S01]  /*25e0*/  FMUL.FTZ R38, R85, UR4 ;  /* 0x0000000455267c20 */ /* 0x000fe20008410000 */
[----:B------:R-:W-:Y:S01]  /*25f0*/  FMUL.FTZ R37, R86, UR4 ;  /* 0x0000000456257c20 */ /* 0x000fe20008410000 */
[----:B------:R-:W-:Y:S01]  /*2600*/  FMUL.FTZ R39, R87, UR4 ;  /* 0x0000000457277c20 */ /* 0x000fe20008410000 */
[-C--:B------:R-:W-:Y:S01]  /*2610*/  ISETP.GE.AND P1, PT, R16, R3.reuse, PT ;  /* 0x000000031000720c */ /* 0x080fe20003f26270 */
[----:B------:R-:W-:Y:S01]  /*2620*/  HMMA.16816.F32 R76, R12, R18, R76 ;  /* 0x000000120c4c723c */ /* 0x000fe2000000184c */
[----:B------:R-:W-:Y:S01]  /*2630*/  FMUL.FTZ R13, R48, UR4 ;  /* 0x00000004300d7c20 */ /* 0x000fe20008410000 */
[----:B------:R-:W-:Y:S01]  /*2640*/  FSEL R19, R24, -INF , !P3 ;  /* 0xff80000018137808 */ /* 0x000fe20005800000 */
[----:B------:R-:W-:Y:S01]  /*2650*/  FMUL.FTZ R22, R56, UR4 ;  /* 0x0000000438167c20 */ /* 0x000fe20008410000 */
[----:B------:R-:W-:Y:S01]  /*2660*/  ISETP.GE.AND P3, PT, R9, R3, PT ;  /* 0x000000030900720c */ /* 0x000fe20003f66270 */
[----:B------:R-:W-:Y:S01]  /*2670*/  FMUL.FTZ R23, R57, UR4 ;  /* 0x0000000439177c20 */ /* 0x000fe20008410000 */
[----:B------:R-:W-:Y:S01]  /*2680*/  FMUL.FTZ R32, R58, UR4 ;  /* 0x000000043a207c20 */ /* 0x000fe20008410000 */
[----:B------:R-:W4:Y:S01]  /*2690*/  MUFU.TANH R13, R13 ;  /* 0x0000000d000d7308 */ /* 0x000f220000002400 */
[----:B------:R-:W-:Y:S01]  /*26a0*/  FMUL.FTZ R25, R59, UR4 ;  /* 0x000000043b197c20 */ /* 0x000fe20008410000 */
[----:B------:R-:W-:Y:S01]  /*26b0*/  FMUL.FTZ R12, R55, UR4 ;  /* 0x00000004370c7c20 */ /* 0x000fe20008410000 */
[----:B--2---:R-:W-:Y:S01]  /*26c0*/  FSEL R29, R40, -INF , !P3 ;  /* 0xff800000281d7808 */ /* 0x004fe20005800000 */
[----:B------:R-:W-:Y:S01]  /*26d0*/  VIADD R18, R9, 0x19 ;  /* 0x0000001909127836 */ /* 0x000fe20000000000 */
[----:B---3--:R-:W-:-:S02]  /*26e0*/  FSEL R17, R6, -INF , !P2 ;  /* 0xff80000006117808 */ /* 0x008fc40005000000 */
[----:B-1----:R-:W-:Y:S01]  /*26f0*/  FSEL R15, R8, -INF , !P1 ;  /* 0xff800000080f7808 */ /* 0x002fe20004800000 */
[----:B------:R-:W1:Y:S01]  /*2700*/  MUFU.TANH R36, R36 ;  /* 0x0000002400247308 */ /* 0x000e620000002400 */
[----:B------:R-:W-:Y:S02]  /*2710*/  ISETP.GE.AND P2, PT, R27, R3, PT ;  /* 0x000000031b00720c */ /* 0x000fe40003f46270 */
[----:B------:R-:W-:Y:S02]  /*2720*/  FMNMX3.FTZ R6, R29, R41, R19, !PT ;  /* 0x000000291d067276 */ /* 0x000fe40007810013 */
[----:B------:R-:W-:Y:S02]  /*2730*/  ISETP.GE.AND P1, PT, R18, R3, PT ;  /* 0x000000031200720c */ /* 0x000fe40003f26270 */
[----:B------:R-:W-:Y:S01]  /*2740*/  FMNMX3.FTZ R6, R6, R7, R17, !PT ;  /* 0x0000000706067276 */ /* 0x000fe20007810011 */
[----:B------:R-:W2:Y:S01]  /*2750*/  MUFU.TANH R38, R38 ;  /* 0x0000002600267308 */ /* 0x000ea20000002400 */
[----:B----4-:R-:W-:-:S02]  /*2760*/  FSEL R13, R13, -INF , !P2 ;  /* 0xff8000000d0d7808 */ /* 0x010fc40005000000 */
[----:B------:R-:W-:Y:S02]  /*2770*/  FSEL R11, R11, -INF , !P1 ;  /* 0xff8000000b0b7808 */ /* 0x000fe40004800000 */
[----:B------:R-:W-:Y:S02]  /*2780*/  FMNMX3.FTZ R6, R6, R15, R13, !PT ;  /* 0x0000000f06067276 */ /* 0x000fe4000781000d */
[-C--:B------:R-:W-:Y:S01]  /*2790*/  ISETP.GE.AND P4, PT, R33, R2.reuse, PT ;  /* 0x000000022100720c */ /* 0x080fe20003f86270 */
[----:B------:R-:W3:Y:S01]  /*27a0*/  MUFU.TANH R37, R37 ;  /* 0x0000002500257308 */ /* 0x000ee20000002400 */
[-C--:B------:R-:W-:Y:S02]  /*27b0*/  ISETP.GE.AND P3, PT, R31, R2.reuse, PT ;  /* 0x000000021f00720c */ /* 0x080fe40003f66270 */
[-C--:B------:R-:W-:Y:S02]  /*27c0*/  ISETP.GE.AND P2, PT, R28, R2.reuse, PT ;  /* 0x000000021c00720c */ /* 0x080fe40003f46270 */
[----:B------:R-:W-:-:S02]  /*27d0*/  ISETP.GE.AND P1, PT, R16, R2, PT ;  /* 0x000000021000720c */ /* 0x000fc40003f26270 */
[----:B------:R-:W-:Y:S01]  /*27e0*/  FMNMX.FTZ R45, R11, R6, !PT ;  /* 0x000000060b2d7209 */ /* 0x000fe20007810000 */
[----:B------:R-:W4:Y:S08]  /*27f0*/  MUFU.TANH R39, R39 ;  /* 0x0000002700277308 */ /* 0x000f300000002400 */
[----:B------:R1:W1:Y:S08]  /*2800*/  MUFU.TANH R20, R42 ;  /* 0x0000002a00147308 */ /* 0x0002700000002400 */
[----:B------:R-:W1:Y:S08]  /*2810*/  MUFU.TANH R21, R21 ;  /* 0x0000001500157308 */ /* 0x000e700000002400 */
[----:B------:R-:W1:Y:S08]  /*2820*/  MUFU.TANH R22, R22 ;  /* 0x0000001600167308 */ /* 0x000e700000002400 */
[----:B------:R-:W1:Y:S08]  /*2830*/  MUFU.TANH R23, R23 ;  /* 0x0000001700177308 */ /* 0x000e700000002400 */
[----:B------:R-:W1:Y:S08]  /*2840*/  MUFU.TANH R32, R32 ;  /* 0x0000002000207308 */ /* 0x000e700000002400 */
[----:B------:R-:W1:Y:S08]  /*2850*/  MUFU.TANH R25, R25 ;  /* 0x0000001900197308 */ /* 0x000e700000002400 */
[----:B------:R-:W1:Y:S08]  /*2860*/  MUFU.TANH R4, R4 ;  /* 0x0000000400047308 */ /* 0x000e700000002400 */
[----:B------:R-:W1:Y:S08]  /*2870*/  MUFU.TANH R5, R5 ;  /* 0x0000000500057308 */ /* 0x000e700000002400 */
[----:B------:R1:W1:Y:S08]  /*2880*/  MUFU.TANH R14, R54 ;  /* 0x00000036000e7308 */ /* 0x0002700000002400 */
[----:B------:R-:W1:Y:S08]  /*2890*/  MUFU.TANH R12, R12 ;  /* 0x0000000c000c7308 */ /* 0x000e700000002400 */
[----:B------:R-:W1:Y:S08]  /*28a0*/  MUFU.TANH R10, R10 ;  /* 0x0000000a000a7308 */ /* 0x000e700000002400 */
[----:B------:R1:W1:Y:S01]  /*28b0*/  MUFU.TANH R8, R51 ;  /* 0x0000003300087308 */ /* 0x0002620000002400 */
[----:B------:R-:W-:Y:S06]  /*28c0*/  BAR.SYNC.DEFER_BLOCKING 0x0 ;  /* 0x0000000000007b1d */ /* 0x000fec0000010000 */
[----:B--234-:R-:W-:Y:S05]  /*28d0*/  @!P0 BRA `(.L_x_1061) ;  /* 0x0000000000488947 */ /* 0x01cfea0003800000 */
[----:B------:R-:W-:-:S04]  /*28e0*/  VIADD R48, R169, 0xfffffffe ;  /* 0xfffffffea9307836 */ /* 0x000fc80000000000 */
[C---:B------:R-:W-:Y:S02]  /*28f0*/  IMAD R47, R48.reuse, UR10, RZ ;  /* 0x0000000a302f7c24 */ /* 0x040fe4000f8e02ff */
[----:B------:R-:W-:-:S04]  /*2900*/  IMAD.WIDE.U32 R48, R48, UR11, RZ ;  /* 0x0000000b30307c25 */ /* 0x000fc8000f8e00ff */
[----:B------:R-:W-:Y:S01]  /*2910*/  IMAD.IADD R6, R49, 0x1, R47 ;  /* 0x0000000131067824 */ /* 0x000fe200078e022f */
[----:B------:R-:W-:-:S04]  /*2920*/  LEA R46, P0, R48, R232, 0x1 ;  /* 0x000000e8302e7211 */ /* 0x000fc800078008ff */
[C---:B------:R-:W-:Y:S02]  /*2930*/  LEA.HI.X R47, R48.reuse, R231, R6, 0x1, P0 ;  /* 0x000000e7302f7211 */ /* 0x040fe400000f0c06 */
[----:B------:R-:W-:-:S03]  /*2940*/  IADD3 R24, P0, PT, R48, UR6, RZ ;  /* 0x0000000630187c10 */ /* 0x000fc6000ff1e0ff */
[----:B------:R-:W-:Y:S01]  /*2950*/  @!PT LDS RZ, [RZ] ;  /* 0x00000000fffff984 */ /* 0x000fe20000000800 */
[----:B------:R-:W-:Y:S01]  /*2960*/  @!PT LDS RZ, [RZ] ;  /* 0x00000000fffff984 */ /* 0x000fe20000000800 */
[----:B------:R-:W-:Y:S01]  /*2970*/  @!PT LDS RZ, [RZ] ;  /* 0x00000000fffff984 */ /* 0x000fe20000000800 */
[----:B------:R2:W-:Y:S01]  /*2980*/  LDGSTS.E.BYPASS.LTC128B.128 [R233+0x8000], desc[UR22][R46.64] ;  /* 0x080000002ee97fae */ /* 0x0005e2000b981a16 */
[----:B------:R-:W-:Y:S02]  /*2990*/  IADD3.X R6, PT, PT, R6, UR21, RZ, P0, !PT ;  /* 0x0000001506067c10 */ /* 0x000fe400087fe4ff */
[C---:B------:R-:W-:Y:S01]  /*29a0*/  LEA R48, P0, R24.reuse, R232, 0x1 ;  /* 0x000000e818307211 */ /* 0x040fe200078008ff */
[----:B------:R2:W-:Y:S03]  /*29b0*/  LDGSTS.E.BYPASS.LTC128B.128 [R233+0x9000], desc[UR22][R46.64+0x80] ;  /* 0x090000802ee97fae */ /* 0x0005e6000b981a16 */
[----:B------:R-:W-:-:S05]  /*29c0*/  LEA.HI.X R49, R24, R231, R6, 0x1, P0 ;  /* 0x000000e718317211 */ /* 0x000fca00000f0c06 */
[----:B------:R2:W-:Y:S04]  /*29d0*/  LDGSTS.E.BYPASS.LTC128B.128 [R233+0x8800], desc[UR22][R48.64] ;  /* 0x0880000030e97fae */ /* 0x0005e8000b981a16 */
[----:B------:R2:W-:Y:S04]  /*29e0*/  LDGSTS.E.BYPASS.LTC128B.128 [R233+0x9800], desc[UR22][R48.64+0x80] ;  /* 0x0980008030e97fae */ /* 0x0005e8000b981a16 */
[----:B------:R-:W0:Y:S02]  /*29f0*/  LDGDEPBAR ;  /* 0x00000000000079af */ /* 0x000e240000000000 */
.L_x_1061:
[----:B-1----:R-:W-:Y:S01]  /*2a00*/  FSEL R34, R21, -INF , !P5 ;  /* 0xff80000015227808 */ /* 0x002fe20006800000 */
[----:B------:R-:W1:Y:S01]  /*2a10*/  SHFL.BFLY PT, R24, R45, 0x2, 0x1f ;  /* 0x0c401f002d187f89 */ /* 0x000e6200000e0000 */
[-C--:B------:R-:W-:Y:S01]  /*2a20*/  ISETP.GE.AND P5, PT, R9, R2.reuse, PT ;  /* 0x000000020900720c */ /* 0x080fe20003fa6270 */
[----:B------:R-:W-:Y:S01]  /*2a30*/  FMUL.FTZ R80, R80, UR4 ;  /* 0x0000000450507c20 */ /* 0x000fe20008410000 */
[----:B------:R-:W-:Y:S01]  /*2a40*/  FSEL R6, R4, -INF , !P4 ;  /* 0xff80000004067808 */ /* 0x000fe20006000000 */
[----:B------:R-:W-:Y:S01]  /*2a50*/  FMUL.FTZ R76, R76, UR4 ;  /* 0x000000044c4c7c20 */ /* 0x000fe20008410000 */
[----:B------:R-:W-:Y:S01]  /*2a60*/  FSEL R30, R20, -INF , !P5 ;  /* 0xff800000141e7808 */ /* 0x000fe20006800000 */
[----:B------:R-:W3:Y:S01]  /*2a70*/  LDCU UR8, c[0x0][0x45c] ;  /* 0x00008b80ff0877ac */ /* 0x000ee20008000800 */
[----:B------:R-:W-:Y:S01]  /*2a80*/  FSEL R4, R5, -INF , !P3 ;  /* 0xff80000005047808 */ /* 0x000fe20005800000 */
[----:B------:R-:W4:Y:S01]  /*2a90*/  MUFU.TANH R212, R80 ;  /* 0x0000005000d47308 */ /* 0x000f220000002400 */
[----:B------:R-:W-:Y:S01]  /*2aa0*/  ISETP.GE.AND P0, PT, R27, R2, PT ;  /* 0x000000021b00720c */ /* 0x000fe20003f06270 */
[----:B------:R-:W-:Y:S01]  /*2ab0*/  FMUL.FTZ R81, R81, UR4 ;  /* 0x0000000451517c20 */ /* 0x000fe20008410000 */
[----:B------:R-:W-:Y:S01]  /*2ac0*/  FSEL R14, R14, -INF , !P2 ;  /* 0xff8000000e0e7808 */ /* 0x000fe20005000000 */
[----:B------:R-:W-:Y:S01]  /*2ad0*/  FMUL.FTZ R77, R77, UR4 ;  /* 0x000000044d4d7c20 */ /* 0x000fe20008410000 */
[----:B------:R-:W-:Y:S01]  /*2ae0*/  FMNMX3.FTZ R5, R30, R34, R6, !PT ;  /* 0x000000221e057276 */ /* 0x000fe20007810006 */
[----:B------:R-:W-:Y:S01]  /*2af0*/  FMUL.FTZ R82, R82, UR4 ;  /* 0x0000000452527c20 */ /* 0x000fe20008410000 */
[----:B------:R-:W-:Y:S01]  /*2b00*/  ISETP.GE.AND P4, PT, R18, R2, PT ;  /* 0x000000021200720c */ /* 0x000fe20003f86270 */
[----:B------:R-:W5:Y:S01]  /*2b10*/  MUFU.TANH R210, R76 ;  /* 0x0000004c00d27308 */ /* 0x000f620000002400 */
[----:B------:R-:W-:Y:S01]  /*2b20*/  FSEL R12, R12, -INF , !P1 ;  /* 0xff8000000c0c7808 */ /* 0x000fe20004800000 */
[----:B------:R-:W-:Y:S01]  /*2b30*/  FMUL.FTZ R83, R83, UR4 ;  /* 0x0000000453537c20 */ /* 0x000fe20008410000 */
[----:B------:R-:W-:Y:S01]  /*2b40*/  FSEL R10, R10, -INF , !P0 ;  /* 0xff8000000a0a7808 */ /* 0x000fe20004000000 */
[----:B------:R-:W-:Y:S01]  /*2b50*/  FMUL.FTZ R78, R78, UR4 ;  /* 0x000000044e4e7c20 */ /* 0x000fe20008410000 */
[----:B------:R-:W-:Y:S01]  /*2b60*/  FMNMX3.FTZ R5, R5, R4, R14, !PT ;  /* 0x0000000405057276 */ /* 0x000fe2000781000e */
[----:B------:R-:W-:Y:S01]  /*2b70*/  FMUL.FTZ R79, R79, UR4 ;  /* 0x000000044f4f7c20 */ /* 0x000fe20008410000 */
[----:B------:R-:W-:Y:S01]  /*2b80*/  FSEL R8, R8, -INF , !P4 ;  /* 0xff80000008087808 */ /* 0x000fe20006000000 */
[----:B------:R-:W2:Y:S01]  /*2b90*/  MUFU.TANH R198, R81 ;  /* 0x0000005100c67308 */ /* 0x000ea20000002400 */
[----:B------:R-:W-:Y:S01]  /*2ba0*/  FMNMX3.FTZ R5, R5, R12, R10, !PT ;  /* 0x0000000c05057276 */ /* 0x000fe2000781000a */
[----:B------:R-:W-:Y:S01]  /*2bb0*/  IMAD.MOV.U32 R236, RZ, RZ, -0x1 ;  /* 0xffffffffffec7424 */ /* 0x000fe200078e00ff */
[----:B-1----:R-:W-:-:S02]  /*2bc0*/  FMNMX.FTZ R45, R45, R24, !PT ;  /* 0x000000182d2d7209 */ /* 0x002fc40007810000 */
[----:B------:R-:W-:Y:S02]  /*2bd0*/  FMNMX.FTZ R5, R8, R5, !PT ;  /* 0x0000000508057209 */ /* 0x000fe40007810000 */
[C---:B------:R-:W-:Y:S01]  /*2be0*/  VIMNMX R171, PT, PT, R43.reuse, R102, PT ;  /* 0x000000662bab7248 */ /* 0x040fe20003fe0100 */
[----:B------:R-:W1:Y:S01]  /*2bf0*/  SHFL.BFLY PT, R166, R45, 0x1, 0x1f ;  /* 0x0c201f002da67f89 */ /* 0x000e6200000e0000 */
[----:B------:R-:W-:Y:S01]  /*2c00*/  VIADDMNMX R170, R43, 0x8, R102, PT ;  /* 0x000000082baa7846 */ /* 0x000fe20003800166 */
[----:B------:R-:W2:Y:S01]  /*2c10*/  MUFU.TANH R200, R77 ;  /* 0x0000004d00c87308 */ /* 0x000ea20000002400 */
[CC--:B------:R-:W-:Y:S01]  /*2c20*/  ISETP.GE.AND P0, PT, R35.reuse, R171.reuse, PT ;  /* 0x000000ab2300720c */ /* 0x0c0fe20003f06270 */
[----:B------:R-:W3:Y:S01]  /*2c30*/  SHFL.BFLY PT, R26, R5, 0x2, 0x1f ;  /* 0x0c401f00051a7f89 */ /* 0x000ee200000e0000 */
[----:B------:R-:W-:Y:S02]  /*2c40*/  ISETP.GE.AND P2, PT, R35, R170, PT ;  /* 0x000000aa2300720c */ /* 0x000fe40003f46270 */
[----:B------:R-:W-:-:S02]  /*2c50*/  ISETP.GE.AND P4, PT, R33, R171, PT ;  /* 0x000000ab2100720c */ /* 0x000fc40003f86270 */
[----:B------:R-:W-:Y:S01]  /*2c60*/  FSEL R38, R38, -INF , !P0 ;  /* 0xff80000026267808 */ /* 0x000fe20004000000 */
[----:B------:R-:W2:Y:S01]  /*2c70*/  MUFU.TANH R208, R82 ;  /* 0x0000005200d07308 */ /* 0x000ea20000002400 */
[----:B------:R-:W-:Y:S02]  /*2c80*/  FSEL R24, R39, -INF , !P2 ;  /* 0xff80000027187808 */ /* 0x000fe40005000000 */
[CC--:B------:R-:W-:Y:S02]  /*2c90*/  ISETP.GE.AND P0, PT, R28.reuse, R171.reuse, PT ;  /* 0x000000ab1c00720c */ /* 0x0c0fe40003f06270 */
[----:B------:R-:W-:Y:S02]  /*2ca0*/  ISETP.GE.AND P2, PT, R28, R170, PT ;  /* 0x000000aa1c00720c */ /* 0x000fe40003f46270 */
[----:B------:R-:W-:Y:S01]  /*2cb0*/  FSEL R28, R22, -INF , !P4 ;  /* 0xff800000161c7808 */ /* 0x000fe20006000000 */
[----:B------:R-:W2:Y:S01]  /*2cc0*/  MUFU.TANH R202, R83 ;  /* 0x0000005300ca7308 */ /* 0x000ea20000002400 */
[----:B------:R-:W-:-:S02]  /*2cd0*/  ISETP.GE.AND P5, PT, R31, R171, PT ;  /* 0x000000ab1f00720c */ /* 0x000fc40003fa6270 */
[----:B------:R-:W-:Y:S02]  /*2ce0*/  ISETP.GE.AND P1, PT, R33, R170, PT ;  /* 0x000000aa2100720c */ /* 0x000fe40003f26270 */
[----:B------:R-:W-:Y:S02]  /*2cf0*/  ISETP.GE.AND P4, PT, R16, R171, PT ;  /* 0x000000ab1000720c */ /* 0x000fe40003f86270 */
[----:B-1----:R-:W-:Y:S01]  /*2d00*/  FMNMX.FTZ R166, R45, R166, !PT ;  /* 0x000000a62da67209 */ /* 0x002fe20007810000 */
[----:B------:R-:W1:Y:S01]  /*2d10*/  MUFU.TANH R206, R78 ;  /* 0x0000004e00ce7308 */ /* 0x000e620000002400 */
[----:B------:R-:W-:Y:S02]  /*2d20*/  FSEL R20, R32, -INF , !P1 ;  /* 0xff80000020147808 */ /* 0x000fe40004800000 */
[----:B---3--:R-:W-:Y:S02]  /*2d30*/  FMNMX.FTZ R165, R5, R26, !PT ;  /* 0x0000001a05a57209 */ /* 0x008fe40007810000 */
[----:B------:R-:W-:-:S02]  /*2d40*/  FSEL R26, R23, -INF , !P5 ;  /* 0xff800000171a7808 */ /* 0x000fc40006800000 */
[-C--:B------:R-:W-:Y:S01]  /*2d50*/  ISETP.GE.AND P5, PT, R9, R171.reuse, PT ;  /* 0x000000ab0900720c */ /* 0x080fe20003fa6270 */
[----:B------:R-:W3:Y:S01]  /*2d60*/  SHFL.BFLY PT, R22, R165, 0x1, 0x1f ;  /* 0x0c201f00a5167f89 */ /* 0x000ee200000e0000 */
[----:B------:R-:W-:Y:S01]  /*2d70*/  ISETP.GE.AND P1, PT, R16, R170, PT ;  /* 0x000000aa1000720c */ /* 0x000fe20003f26270 */
[----:B------:R-:W-:Y:S01]  /*2d80*/  FMUL.FTZ R16, R166, UR8 ;  /* 0x00000008a6107c20 */ /* 0x000fe20008410000 */
[----:B------:R-:W-:Y:S01]  /*2d90*/  FSEL R36, R36, -INF , !P5 ;  /* 0xff80000024247808 */ /* 0x000fe20006800000 */
[----:B------:R-:W1:Y:S01]  /*2da0*/  MUFU.TANH R204, R79 ;  /* 0x0000004f00cc7308 */ /* 0x000e620000002400 */
[----:B------:R-:W-:Y:S02]  /*2db0*/  ISETP.GE.AND P5, PT, R27, R171, PT ;  /* 0x000000ab1b00720c */ /* 0x000fe40003fa6270 */
[----:B----4-:R-:W-:Y:S02]  /*2dc0*/  FSEL R212, R212, -INF , !P0 ;  /* 0xff800000d4d47808 */ /* 0x010fe40004000000 */
[----:B------:R-:W-:-:S02]  /*2dd0*/  FSETP.NEU.FTZ.AND P0, PT, R166, -INF , PT ;  /* 0xff800000a600780b */ /* 0x000fc40003f1d000 */
[----:B-----5:R-:W-:Y:S02]  /*2de0*/  FSEL R210, R210, -INF , !P5 ;  /* 0xff800000d2d27808 */ /* 0x020fe40006800000 */
[----:B------:R-:W-:Y:S02]  /*2df0*/  ISETP.GE.AND P5, PT, R9, R170, PT ;  /* 0x000000aa0900720c */ /* 0x000fe40003fa6270 */
[----:B------:R-:W-:Y:S02]  /*2e00*/  FSEL R16, R16, RZ, P0 ;  /* 0x000000ff10107208 */ /* 0x000fe40000000000 */
[----:B------:R-:W-:Y:S02]  /*2e10*/  FMNMX3.FTZ R5, R36, R38, R28, !PT ;  /* 0x0000002624057276 */ /* 0x000fe4000781001c */
[----:B------:R-:W-:Y:S01]  /*2e20*/  ISETP.GE.AND P0, PT, R18, R171, PT ;  /* 0x000000ab1200720c */ /* 0x000fe20003f06270 */
[--C-:B------:R-:W-:Y:S01]  /*2e30*/  FFMA.FTZ R181, R19, UR8, -R16.reuse ;  /* 0x0000000813b57c23 */ /* 0x100fe20008010810 */
[----:B------:R-:W-:Y:S01]  /*2e40*/  ISETP.GE.AND P3, PT, R31, R170, PT ;  /* 0x000000aa1f00720c */ /* 0x000fe20003f66270 */
[--C-:B------:R-:W-:Y:S01]  /*2e50*/  FFMA.FTZ R176, R7, UR8, -R16.reuse ;  /* 0x0000000807b07c23 */ /* 0x100fe20008010810 */
[----:B--2---:R-:W-:Y:S01]  /*2e60*/  FSEL R198, R198, -INF , !P4 ;  /* 0xff800000c6c67808 */ /* 0x004fe20006000000 */
[--C-:B------:R-:W-:Y:S01]  /*2e70*/  FFMA.FTZ R183, R29, UR8, -R16.reuse ;  /* 0x000000081db77c23 */ /* 0x100fe20008010810 */
[----:B---3--:R-:W-:Y:S01]  /*2e80*/  FMNMX.FTZ R165, R165, R22, !PT ;  /* 0x00000016a5a57209 */ /* 0x008fe20007810000 */
[----:B------:R-:W-:Y:S01]  /*2e90*/  FFMA.FTZ R180, R41, UR8, -R16 ;  /* 0x0000000829b47c23 */ /* 0x000fe20008010810 */
[----:B------:R-:W-:Y:S01]  /*2ea0*/  FSEL R22, R37, -INF , !P5 ;  /* 0xff80000025167808 */ /* 0x000fe20006800000 */
[----:B------:R-:W-:Y:S01]  /*2eb0*/  MUFU.EX2 R181, R181 ;  /* 0x000000b500b57308 */ /* 0x000fe20000000800 */
[----:B------:R-:W-:Y:S01]  /*2ec0*/  FMNMX3.FTZ R5, R5, R26, R212, !PT ;  /* 0x0000001a05057276 */ /* 0x000fe200078100d4 */
[----:B------:R-:W-:Y:S01]  /*2ed0*/  FMUL.FTZ R9, R165, UR8 ;  /* 0x00000008a5097c20 */ /* 0x000fe20008410000 */
[----:B------:R-:W-:Y:S01]  /*2ee0*/  FSEL R200, R200, -INF , !P0 ;  /* 0xff800000c8c87808 */ /* 0x000fe20004000000 */
[--C-:B------:R-:W-:Y:S01]  /*2ef0*/  FFMA.FTZ R190, R17, UR8, -R16.reuse ;  /* 0x0000000811be7c23 */ /* 0x100fe20008010810 */
[-C--:B------:R-:W-:Y:S01]  /*2f00*/  ISETP.GE.AND P0, PT, R18, R170.reuse, PT ;  /* 0x000000aa1200720c */ /* 0x080fe20003f06270 */
[--C-:B------:R-:W-:Y:S01]  /*2f10*/  FFMA.FTZ R193, R15, UR8, -R16.reuse ;  /* 0x000000080fc17c23 */ /* 0x100fe20008010810 */
[----:B------:R-:W-:Y:S01]  /*2f20*/  ISETP.GE.AND P4, PT, R27, R170, PT ;  /* 0x000000aa1b00720c */ /* 0x000fe20003f86270 */
[----:B------:R-:W-:Y:S01]  /*2f30*/  MUFU.EX2 R183, R183 ;  /* 0x000000b700b77308 */ /* 0x000fe20000000800 */
[----:B------:R-:W-:Y:S01]  /*2f40*/  FSEL R18, R25, -INF , !P3 ;  /* 0xff80000019127808 */ /* 0x000fe20005800000 */
[--C-:B------:R-:W-:Y:S01]  /*2f50*/  FFMA.FTZ R192, R13, UR8, -R16.reuse ;  /* 0x000000080dc07c23 */ /* 0x100fe20008010810 */
[----:B------:R-:W-:Y:S01]  /*2f60*/  FSEL R208, R208, -INF , !P2 ;  /* 0xff800000d0d07808 */ /* 0x000fe20005000000 */
[----:B------:R-:W-:Y:S01]  /*2f70*/  FFMA.FTZ R237, R11, UR8, -R16 ;  /* 0x000000080bed7c23 */ /* 0x000fe20008010810 */
[----:B------:R-:W-:-:S02]  /*2f80*/  FMNMX3.FTZ R19, R22, R24, R20, !PT ;  /* 0x0000001816137276 */ /* 0x000fc40007810014 */
[----:B------:R-:W-:Y:S01]  /*2f90*/  FSEL R202, R202, -INF , !P1 ;  /* 0xff800000caca7808 */ /* 0x000fe20004800000 */
[----:B------:R-:W2:Y:S01]  /*2fa0*/  MUFU.EX2 R180, R180 ;  /* 0x000000b400b47308 */ /* 0x000ea20000000800 */
[----:B------:R-:W-:Y:S02]  /*2fb0*/  FMNMX3.FTZ R5, R5, R198, R210, !PT ;  /* 0x000000c605057276 */ /* 0x000fe400078100d2 */
[----:B------:R-:W-:Y:S02]  /*2fc0*/  FSETP.NEU.FTZ.AND P1, PT, R165, -INF , PT ;  /* 0xff800000a500780b */ /* 0x000fe40003f3d000 */
[----:B-1----:R-:W-:Y:S02]  /*2fd0*/  FSEL R206, R206, -INF , !P4 ;  /* 0xff800000cece7808 */ /* 0x002fe40006000000 */
[----:B------:R-:W-:Y:S01]  /*2fe0*/  FMNMX3.FTZ R7, R19, R18, R208, !PT ;  /* 0x0000001213077276 */ /* 0x000fe200078100d0 */
[----:B------:R-:W1:Y:S01]  /*2ff0*/  MUFU.EX2 R176, R176 ;  /* 0x000000b000b07308 */ /* 0x000e620000000800 */
[----:B------:R-:W-:-:S02]  /*3000*/  FMNMX.FTZ R5, R200, R5, !PT ;  /* 0x00000005c8057209 */ /* 0x000fc40007810000 */
[----:B------:R-:W-:Y:S02]  /*3010*/  FSEL R9, R9, RZ, P1 ;  /* 0x000000ff09097208 */ /* 0x000fe40000800000 */
[----:B------:R-:W-:Y:S01]  /*3020*/  FSEL R204, R204, -INF , !P0 ;  /* 0xff800000cccc7808 */ /* 0x000fe20004000000 */
[----:B------:R-:W3:Y:S01]  /*3030*/  SHFL.BFLY PT, R32, R5, 0x2, 0x1f ;  /* 0x0c401f0005207f89 */ /* 0x000ee200000e0000 */
[----:B------:R-:W-:Y:S01]  /*3040*/  FMNMX3.FTZ R7, R7, R202, R206, !PT ;  /* 0x000000ca07077276 */ /* 0x000fe200078100ce */
[----:B------:R-:W-:Y:S01]  /*3050*/  FFMA.FTZ R179, R30, UR8, -R9 ;  /* 0x000000081eb37c23 */ /* 0x000fe20008010809 */
[----:B------:R-:W-:Y:S01]  /*3060*/  LOP3.LUT R224, R100, 0x200, R101, 0xf8, !PT ;  /* 0x0000020064e07812 */ /* 0x000fe200078ef865 */
[--C-:B------:R-:W-:Y:S01]  /*3070*/  FFMA.FTZ R4, R4, UR8, -R9.reuse ;  /* 0x0000000804047c23 */ /* 0x100fe20008010809 */
[----:B------:R-:W-:Y:S01]  /*3080*/  FMNMX.FTZ R30, R204, R7, !PT ;  /* 0x00000007cc1e7209 */ /* 0x000fe20007810000 */
[--C-:B------:R-:W-:Y:S01]  /*3090*/  FFMA.FTZ R185, R6, UR8, -R9.reuse ;  /* 0x0000000806b97c23 */ /* 0x100fe20008010809 */
[----:B------:R-:W-:Y:S01]  /*30a0*/  LEA R224, R224, UR5, 0x1 ;  /* 0x00000005e0e07c11 */ /* 0x000fe2000f8e08ff */
[--C-:B------:R-:W-:Y:S01]  /*30b0*/  FFMA.FTZ R182, R34, UR8, -R9.reuse ;  /* 0x0000000822b67c23 */ /* 0x100fe20008010809 */
[----:B------:R-:W-:Y:S01]  /*30c0*/  MUFU.EX2 R179, R179 ;  /* 0x000000b300b37308 */ /* 0x000fe20000000800 */
[----:B------:R-:W4:Y:S01]  /*30d0*/  SHFL.BFLY PT, R7, R30, 0x2, 0x1f ;  /* 0x0c401f001e077f89 */ /* 0x000f2200000e0000 */
[----:B------:R-:W-:Y:S01]  /*30e0*/  FFMA.FTZ R194, R14, UR8, -R9 ;  /* 0x000000080ec27c23 */ /* 0x000fe20008010809 */
[----:B------:R-:W-:-:S02]  /*30f0*/  VIADD R19, R224, 0xa000 ;  /* 0x0000a000e0137836 */ /* 0x000fc40000000000 */
[----:B------:R-:W-:Y:S01]  /*3100*/  FFMA.FTZ R195, R12, UR8, -R9 ;  /* 0x000000080cc37c23 */ /* 0x000fe20008010809 */
[----:B------:R-:W-:Y:S01]  /*3110*/  VIADD R223, R224, 0xa040 ;  /* 0x0000a040e0df7836 */ /* 0x000fe20000000000 */
[----:B------:R-:W-:Y:S01]  /*3120*/  LDSM.16.MT88.4 R148, [R224+0xa000] ;  /* 0x00a00000e094783b */ /* 0x000fe20000004200 */
[----:B------:R-:W-:Y:S01]  /*3130*/  @P6 VIADD R223, R19, 0xffffffc0 ;  /* 0xffffffc013df6836 */ /* 0x000fe20000000000 */
[----:B------:R-:W5:Y:S01]  /*3140*/  MUFU.EX2 R182, R182 ;  /* 0x000000b600b67308 */ /* 0x000f620000000800 */
[C---:B------:R-:W-:Y:S01]  /*3150*/  IMAD.IADD R219, R0.reuse, 0x1, R224 ;  /* 0x0000000100db7824 */ /* 0x040fe200078e02e0 */
[----:B------:R-:W-:Y:S01]  /*3160*/  LDSM.16.MT88.4 R80, [R224+0xb000] ;  /* 0x00b00000e050783b */ /* 0x000fe20000004200 */
[----:B------:R-:W-:Y:S02]  /*3170*/  IMAD.IADD R218, R0, 0x1, R223 ;  /* 0x0000000100da7824 */ /* 0x000fe400078e02df */
[--C-:B------:R-:W-:Y:S01]  /*3180*/  FFMA.FTZ R196, R10, UR8, -R9.reuse ;  /* 0x000000080ac47c23 */ /* 0x100fe20008010809 */
[----:B------:R-:W-:Y:S01]  /*3190*/  FFMA.FTZ R235, R8, UR8, -R9 ;  /* 0x0000000808eb7c23 */ /* 0x000fe20008010809 */
[----:B------:R-:W-:Y:S01]  /*31a0*/  LDSM.16.MT88.4 R132, [R219+0xa000] ;  /* 0x00a00000db84783b */ /* 0x000fe20000004200 */
[----:B---3--:R-:W-:Y:S01]  /*31b0*/  FMNMX.FTZ R5, R5, R32, !PT ;  /* 0x0000002005057209 */ /* 0x008fe20007810000 */
[----:B------:R-:W-:Y:S01]  /*31c0*/  MUFU.EX2 R0, R4 ;  /* 0x0000000400007308 */ /* 0x000fe20000000800 */
[----:B--2---:R-:W-:Y:S01]  /*31d0*/  F2FP.F16.F32.PACK_AB R124, R180, R183 ;  /* 0x000000b7b47c723e */ /* 0x004fe200000000ff */
[----:B------:R-:W-:Y:S01]  /*31e0*/  LDSM.16.MT88.4 R48, [R223] ;  /* 0x00000000df30783b */ /* 0x000fe20000004200 */
[----:B-1----:R-:W-:Y:S01]  /*31f0*/  F2FP.F16.F32.PACK_AB R126, R176, R181 ;  /* 0x000000b5b07e723e */ /* 0x002fe200000000ff */
[----:B------:R-:W-:Y:S01]  /*3200*/  FADD.FTZ R180, R183, R180 ;  /* 0x000000b4b7b47221 */ /* 0x000fe20000010000 */
[C---:B------:R-:W-:Y:S01]  /*3210*/  VIADD R217, R223.reuse, 0x800 ;  /* 0x00000800dfd97836 */ /* 0x040fe20000000000 */
[----:B------:R-:W1:Y:S01]  /*3220*/  SHFL.BFLY PT, R168, R5, 0x1, 0x1f ;  /* 0x0c201f0005a87f89 */ /* 0x000e6200000e0000 */
[----:B------:R-:W-:Y:S01]  /*3230*/  VIADD R216, R223, 0x1800 ;  /* 0x00001800dfd87836 */ /* 0x000fe20000000000 */
[----:B------:R-:W2:Y:S01]  /*3240*/  MUFU.EX2 R185, R185 ;  /* 0x000000b900b97308 */ /* 0x000ea20000000800 */
[----:B----4-:R-:W-:Y:S01]  /*3250*/  FMNMX.FTZ R30, R30, R7, !PT ;  /* 0x000000071e1e7209 */ /* 0x010fe20007810000 */
[----:B------:R-:W-:Y:S01]  /*3260*/  LDSM.16.MT88.4 R64, [R218] ;  /* 0x00000000da40783b */ /* 0x000fe20000004200 */
[----:B-----5:R-:W-:Y:S01]  /*3270*/  F2FP.F16.F32.PACK_AB R125, R182, R179 ;  /* 0x000000b3b67d723e */ /* 0x020fe200000000ff */
[----:B------:R-:W-:Y:S01]  /*3280*/  FADD.FTZ R182, R179, R182 ;  /* 0x000000b6b3b67221 */ /* 0x000fe20000010000 */
[----:B------:R-:W-:Y:S01]  /*3290*/  FADD.FTZ R181, R181, R180 ;  /* 0x000000b4b5b57221 */ /* 0x000fe20000010000 */
[----:B------:R-:W3:Y:S02]  /*32a0*/  SHFL.BFLY PT, R167, R30, 0x1, 0x1f ;  /* 0x0c201f001ea77f89 */ /* 0x000ee400000e0000 */
[----:B------:R-:W-:Y:S01]  /*32b0*/  MUFU.EX2 R190, R190 ;  /* 0x000000be00be7308 */ /* 0x000fe20000000800 */
[----:B------:R-:W-:Y:S01]  /*32c0*/  FADD.FTZ R181, R176, R181 ;  /* 0x000000b5b0b57221 */ /* 0x000fe20000010000 */
[----:B------:R-:W4:Y:S04]  /*32d0*/  LDSM.16.MT88.4 R96, [R219+0xb000] ;  /* 0x00b00000db60783b */ /* 0x000f280000004200 */
[----:B------:R-:W5:Y:S02]  /*32e0*/  LDSM.16.MT88.4 R112, [R223+0x1000] ;  /* 0x00100000df70783b */ /* 0x000f640000004200 */
[----:B------:R-:W-:Y:S01]  /*32f0*/  MUFU.EX2 R193, R193 ;  /* 0x000000c100c17308 */ /* 0x000fe20000000800 */
[----:B--2---:R-:W-:Y:S01]  /*3300*/  F2FP.F16.F32.PACK_AB R127, R0, R185 ;  /* 0x000000b9007f723e */ /* 0x004fe200000000ff */
[----:B------:R-:W-:Y:S01]  /*3310*/  LDSM.16.MT88.4 R172, [R224+0xa800] ;  /* 0x00a80000e0ac783b */ /* 0x000fe20000004200 */
[----:B------:R-:W-:Y:S01]  /*3320*/  FADD.FTZ R185, R185, R182 ;  /* 0x000000b6b9b97221 */ /* 0x000fe20000010000 */
[----:B-1----:R-:W-:-:S02]  /*3330*/  FMNMX.FTZ R168, R5, R168, !PT ;  /* 0x000000a805a87209 */ /* 0x002fc40007810000 */
[----:B------:R-:W-:Y:S02]  /*3340*/  LDSM.16.MT88.4 R32, [R219+0xa800] ;  /* 0x00a80000db20783b */ /* 0x000fe40000004200 */
[----:B------:R-:W-:Y:S01]  /*3350*/  MUFU.EX2 R192, R192 ;  /* 0x000000c000c07308 */ /* 0x000fe20000000800 */
[C---:B------:R-:W-:Y:S01]  /*3360*/  HMMA.16816.F32 R156, R124.reuse, R148, RZ ;  /* 0x000000947c9c723c */ /* 0x040fe200000018ff */
[C---:B------:R-:W-:Y:S01]  /*3370*/  FSETP.NEU.FTZ.AND P0, PT, R168.reuse, -INF , PT ;  /* 0xff800000a800780b */ /* 0x040fe20003f1d000 */
[----:B------:R-:W1:Y:S01]  /*3380*/  LDSM.16.MT88.4 R4, [R218+0x1000] ;  /* 0x00100000da04783b */ /* 0x000e620000004200 */
[----:B------:R-:W-:Y:S01]  /*3390*/  FMUL.FTZ R201, R168, UR8 ;  /* 0x00000008a8c97c20 */ /* 0x000fe20008410000 */
[----:B------:R-:W-:Y:S01]  /*33a0*/  FADD.FTZ R185, R0, R185 ;  /* 0x000000b900b97221 */ /* 0x000fe20000010000 */
[----:B---3--:R-:W-:Y:S01]  /*33b0*/  FMNMX.FTZ R167, R30, R167, !PT ;  /* 0x000000a71ea77209 */ /* 0x008fe20007810000 */
[----:B------:R-:W-:Y:S01]  /*33c0*/  LDSM.16.MT88.4 R12, [R223+0x1800] ;  /* 0x00180000df0c783b */ /* 0x000fe20000004200 */
[----:B------:R-:W-:Y:S01]  /*33d0*/  MUFU.EX2 R237, R237 ;  /* 0x000000ed00ed7308 */ /* 0x000fe20000000800 */
[----:B------:R-:W-:Y:S01]  /*33e0*/  FSEL R201, R201, RZ, P0 ;  /* 0x000000ffc9c97208 */ /* 0x000fe20000000000 */
[C---:B------:R-:W-:Y:S01]  /*33f0*/  HMMA.16816.F32 R140, R124.reuse, R132, RZ ;  /* 0x000000847c8c723c */ /* 0x040fe200000018ff */
[C---:B------:R-:W-:Y:S01]  /*3400*/  FMUL.FTZ R205, R167.reuse, UR8 ;  /* 0x00000008a7cd7c20 */ /* 0x040fe20008410000 */
[----:B------:R-:W-:Y:S01]  /*3410*/  FSETP.NEU.FTZ.AND P0, PT, R167, -INF , PT ;  /* 0xff800000a700780b */ /* 0x000fe20003f1d000 */
[----:B------:R-:W-:Y:S01]  /*3420*/  LDSM.16.MT88.4 R8, [R218+0x1800] ;  /* 0x00180000da08783b */ /* 0x000fe20000004200 */
[--C-:B------:R-:W-:Y:S01]  /*3430*/  FFMA.FTZ R191, R36, UR8, -R201.reuse ;  /* 0x0000000824bf7c23 */ /* 0x100fe200080108c9 */
[--C-:B------:R-:W-:Y:S01]  /*3440*/  FFMA.FTZ R188, R38, UR8, -R201.reuse ;  /* 0x0000000826bc7c23 */ /* 0x100fe200080108c9 */
[----:B------:R-:W-:Y:S01]  /*3450*/  FSEL R205, R205, RZ, P0 ;  /* 0x000000ffcdcd7208 */ /* 0x000fe20000000000 */
[--C-:B------:R-:W-:Y:S01]  /*3460*/  FFMA.FTZ R189, R28, UR8, -R201.reuse ;  /* 0x000000081cbd7c23 */ /* 0x100fe200080108c9 */
[----:B------:R-:W-:Y:S01]  /*3470*/  FFMA.FTZ R178, R26, UR8, -R201 ;  /* 0x000000081ab27c23 */ /* 0x000fe200080108c9 */
[----:B------:R-:W2:Y:S01]  /*3480*/  LDSM.16.MT88.4 R28, [R223+0x800] ;  /* 0x00080000df1c783b */ /* 0x000ea20000004200 */
[----:B------:R-:W-:Y:S01]  /*3490*/  MUFU.EX2 R191, R191 ;  /* 0x000000bf00bf7308 */ /* 0x000fe20000000800 */
[--C-:B------:R-:W-:Y:S01]  /*34a0*/  FFMA.FTZ R187, R22, UR8, -R205.reuse ;  /* 0x0000000816bb7c23 */ /* 0x100fe200080108cd */
[--C-:B------:R-:W-:Y:S01]  /*34b0*/  FFMA.FTZ R186, R24, UR8, -R205.reuse ;  /* 0x0000000818ba7c23 */ /* 0x100fe200080108cd */
[--C-:B------:R-:W-:Y:S01]  /*34c0*/  FFMA.FTZ R184, R20, UR8, -R205.reuse ;  /* 0x0000000814b87c23 */ /* 0x100fe200080108cd */
[----:B------:R-:W-:Y:S01]  /*34d0*/  FFMA.FTZ R177, R18, UR8, -R205 ;  /* 0x0000000812b17c23 */ /* 0x000fe200080108cd */
[----:B------:R-:W3:Y:S01]  /*34e0*/  LDSM.16.MT88.4 R24, [R218+0x800] ;  /* 0x00080000da18783b */ /* 0x000ee20000004200 */
[--C-:B------:R-:W-:Y:S01]  /*34f0*/  FFMA.FTZ R197, R212, UR8, -R201.reuse ;  /* 0x00000008d4c57c23 */ /* 0x100fe200080108c9 */
[--C-:B------:R-:W-:Y:S01]  /*3500*/  FFMA.FTZ R198, R198, UR8, -R201.reuse ;  /* 0x00000008c6c67c23 */ /* 0x100fe200080108c9 */
[----:B------:R-:W4:Y:S01]  /*3510*/  MUFU.EX2 R188, R188 ;  /* 0x000000bc00bc7308 */ /* 0x000f220000000800 */
[----:B------:R-:W3:Y:S01]  /*3520*/  LDSM.16.MT88.4 R20, [R224+0xb800] ;  /* 0x00b80000e014783b */ /* 0x000ee20000004200 */
[--C-:B------:R-:W-:Y:S01]  /*3530*/  FFMA.FTZ R199, R210, UR8, -R201.reuse ;  /* 0x00000008d2c77c23 */ /* 0x100fe200080108c9 */
[----:B------:R-:W-:Y:S01]  /*3540*/  FFMA.FTZ R200, R200, UR8, -R201 ;  /* 0x00000008c8c87c23 */ /* 0x000fe200080108c9 */
[--C-:B------:R-:W-:Y:S01]  /*3550*/  FFMA.FTZ R201, R208, UR8, -R205.reuse ;  /* 0x00000008d0c97c23 */ /* 0x100fe200080108cd */
[----:B------:R-:W3:Y:S01]  /*3560*/  LDSM.16.MT88.4 R16, [R219+0xb800] ;  /* 0x00b80000db10783b */ /* 0x000ee20000004200 */
[--C-:B------:R-:W-:Y:S01]  /*3570*/  FFMA.FTZ R202, R202, UR8, -R205.reuse ;  /* 0x00000008caca7c23 */ /* 0x100fe200080108cd */
[----:B------:R-:W-:Y:S01]  /*3580*/  HMMA.16816.F32 R40, R124, R48, RZ ;  /* 0x000000307c28723c */ /* 0x000fe200000018ff */
[----:B------:R-:W-:Y:S01]  /*3590*/  MUFU.EX2 R189, R189 ;  /* 0x000000bd00bd7308 */ /* 0x000fe20000000800 */
[--C-:B------:R-:W-:Y:S01]  /*35a0*/  FFMA.FTZ R203, R206, UR8, -R205.reuse ;  /* 0x00000008cecb7c23 */ /* 0x100fe200080108cd */
[----:B------:R-:W-:Y:S01]  /*35b0*/  FFMA.FTZ R234, R204, UR8, -R205 ;  /* 0x00000008ccea7c23 */ /* 0x000fe200080108cd */
[----:B------:R-:W-:-:S04]  /*35c0*/  ISETP.NE.AND P0, PT, R164, RZ, PT ;  /* 0x000000ffa400720c */ /* 0x000fc80003f05270 */
[----:B------:R-:W-:Y:S01]  /*35d0*/  HMMA.16816.F32 R56, R124, R64, RZ ;  /* 0x000000407c38723c */ /* 0x000fe200000018ff */
[----:B------:R-:W5:Y:S01]  /*35e0*/  MUFU.EX2 R178, R178 ;  /* 0x000000b200b27308 */ /* 0x000f620000000800 */
[----:B----4-:R-:W-:Y:S01]  /*35f0*/  F2FP.F16.F32.PACK_AB R128, R188, R191 ;  /* 0x000000bfbc80723e */ /* 0x010fe200000000ff */
[----:B------:R-:W-:-:S05]  /*3600*/  FADD.FTZ R188, R191, R188 ;  /* 0x000000bcbfbc7221 */ /* 0x000fca0000010000 */
[C---:B------:R-:W-:Y:S01]  /*3610*/  HMMA.16816.F32 R72, R124.reuse, R80, RZ ;  /* 0x000000507c48723c */ /* 0x040fe200000018ff */
[----:B------:R-:W-:Y:S07]  /*3620*/  MUFU.EX2 R187, R187 ;  /* 0x000000bb00bb7308 */ /* 0x000fee0000000800 */
[----:B------:R-:W-:Y:S01]  /*3630*/  HMMA.16816.F32 R88, R124, R96, RZ ;  /* 0x000000607c58723c */ /* 0x000fe200000018ff */
[----:B------:R-:W4:Y:S01]  /*3640*/  MUFU.EX2 R186, R186 ;  /* 0x000000ba00ba7308 */ /* 0x000f220000000800 */
[----:B-----5:R-:W-:Y:S01]  /*3650*/  F2FP.F16.F32.PACK_AB R130, R178, R189 ;  /* 0x000000bdb282723e */ /* 0x020fe200000000ff */
[----:B------:R-:W-:-:S04]  /*3660*/  FADD.FTZ R189, R189, R188 ;  /* 0x000000bcbdbd7221 */ /* 0x000fc80000010000 */
[----:B------:R-:W-:Y:S01]  /*3670*/  FADD.FTZ R178, R178, R189 ;  /* 0x000000bdb2b27221 */ /* 0x000fe20000010000 */
[C---:B------:R-:W-:Y:S01]  /*3680*/  HMMA.16816.F32 R104, R124.reuse, R112, RZ ;  /* 0x000000707c68723c */ /* 0x040fe200000018ff */
[----:B------:R-:W-:Y:S07]  /*3690*/  MUFU.EX2 R184, R184 ;  /* 0x000000b800b87308 */ /* 0x000fee0000000800 */
[----:B-1----:R-:W-:Y:S01]  /*36a0*/  HMMA.16816.F32 R120, R124, R4, RZ ;  /* 0x000000047c78723c */ /* 0x002fe200000018ff */
[----:B------:R-:W1:Y:S01]  /*36b0*/  MUFU.EX2 R177, R177 ;  /* 0x000000b100b17308 */ /* 0x000e620000000800 */
[----:B----4-:R-:W-:Y:S01]  /*36c0*/  F2FP.F16.F32.PACK_AB R129, R186, R187 ;  /* 0x000000bbba81723e */ /* 0x010fe200000000ff */
[----:B------:R-:W-:-:S05]  /*36d0*/  FADD.FTZ R187, R187, R186 ;  /* 0x000000babbbb7221 */ /* 0x000fca0000010000 */
[C---:B------:R-:W-:Y:S01]  /*36e0*/  HMMA.16816.F32 R152, R124.reuse, R150, RZ ;  /* 0x000000967c98723c */ /* 0x040fe200000018ff */
[----:B------:R-:W-:Y:S07]  /*36f0*/  MUFU.EX2 R194, R194 ;  /* 0x000000c200c27308 */ /* 0x000fee0000000800 */
[----:B------:R-:W-:Y:S01]  /*3700*/  HMMA.16816.F32 R136, R124, R134, RZ ;  /* 0x000000867c88723c */ /* 0x000fe200000018ff */
[----:B------:R-:W4:Y:S01]  /*3710*/  MUFU.EX2 R195, R195 ;  /* 0x000000c300c37308 */ /* 0x000f220000000800 */
[----:B-1----:R-:W-:Y:S01]  /*3720*/  F2FP.F16.F32.PACK_AB R131, R177, R184 ;  /* 0x000000b8b183723e */ /* 0x002fe200000000ff */
[----:B------:R-:W-:-:S04]  /*3730*/  FADD.FTZ R184, R184, R187 ;  /* 0x000000bbb8b87221 */ /* 0x000fc80000010000 */
[----:B------:R-:W-:Y:S01]  /*3740*/  FADD.FTZ R184, R177, R184 ;  /* 0x000000b8b1b87221 */ /* 0x000fe20000010000 */
[C---:B------:R-:W-:Y:S01]  /*3750*/  HMMA.16816.F32 R44, R124.reuse, R50, RZ ;  /* 0x000000327c2c723c */ /* 0x040fe200000018ff */
[----:B------:R-:W-:Y:S07]  /*3760*/  MUFU.EX2 R196, R196 ;  /* 0x000000c400c47308 */ /* 0x000fee0000000800 */
[C---:B------:R-:W-:Y:S01]  /*3770*/  HMMA.16816.F32 R60, R124.reuse, R66, RZ ;  /* 0x000000427c3c723c */ /* 0x040fe200000018ff */
[----:B------:R-:W1:Y:S07]  /*3780*/  MUFU.EX2 R235, R235 ;  /* 0x000000eb00eb7308 */ /* 0x000e6e0000000800 */
[C---:B------:R-:W-:Y:S01]  /*3790*/  HMMA.16816.F32 R76, R124.reuse, R82, RZ ;  /* 0x000000527c4c723c */ /* 0x040fe200000018ff */
[----:B------:R-:W-:Y:S07]  /*37a0*/  MUFU.EX2 R197, R197 ;  /* 0x000000c500c57308 */ /* 0x000fee0000000800 */
[C---:B------:R-:W-:Y:S01]  /*37b0*/  HMMA.16816.F32 R92, R124.reuse, R98, RZ ;  /* 0x000000627c5c723c */ /* 0x040fe200000018ff */
[----:B------:R-:W5:Y:S07]  /*37c0*/  MUFU.EX2 R198, R198 ;  /* 0x000000c600c67308 */ /* 0x000f6e0000000800 */
[C---:B------:R-:W-:Y:S01]  /*37d0*/  HMMA.16816.F32 R108, R124.reuse, R114, RZ ;  /* 0x000000727c6c723c */ /* 0x040fe200000018ff */
[----:B------:R-:W-:Y:S07]  /*37e0*/  MUFU.EX2 R201, R201 ;  /* 0x000000c900c97308 */ /* 0x000fee0000000800 */
[----:B------:R-:W-:Y:S01]  /*37f0*/  HMMA.16816.F32 R124, R124, R6, RZ ;  /* 0x000000067c7c723c */ /* 0x000fe200000018ff */
[----:B------:R-:W5:Y:S07]  /*3800*/  MUFU.EX2 R202, R202 ;  /* 0x000000ca00ca7308 */ /* 0x000f6e0000000800 */
[C---:B------:R-:W-:Y:S01]  /*3810*/  HMMA.16816.F32 R160, R128.reuse, R148, RZ ;  /* 0x0000009480a0723c */ /* 0x040fe200000018ff */
[----:B------:R-:W-:Y:S07]  /*3820*/  MUFU.EX2 R199, R199 ;  /* 0x000000c700c77308 */ /* 0x000fee0000000800 */
[C---:B------:R-:W-:Y:S01]  /*3830*/  HMMA.16816.F32 R144, R128.reuse, R132, RZ ;  /* 0x000000848090723c */ /* 0x040fe200000018ff */
[----:B------:R-:W5:Y:S07]  /*3840*/  MUFU.EX2 R200, R200 ;  /* 0x000000c800c87308 */ /* 0x000f6e0000000800 */
[C---:B------:R-:W-:Y:S01]  /*3850*/  HMMA.16816.F32 R36, R128.reuse, R48, RZ ;  /* 0x000000308024723c */ /* 0x040fe200000018ff */
[----:B------:R-:W-:Y:S07]  /*3860*/  MUFU.EX2 R203, R203 ;  /* 0x000000cb00cb7308 */ /* 0x000fee0000000800 */
[C---:B------:R-:W-:Y:S01]  /*3870*/  HMMA.16816.F32 R52, R128.reuse, R64, RZ ;  /* 0x000000408034723c */ /* 0x040fe200000018ff */
[----:B------:R-:W5:Y:S07]  /*3880*/  MUFU.EX2 R234, R234 ;  /* 0x000000ea00ea7308 */ /* 0x000f6e0000000800 */
        /* <DEDUP_REMOVED lines=11> */
[----:B------:R-:W-:Y:S01]  /*3940*/  F2FP.F16.F32.PACK_AB R4, R193, R190 ;  /* 0x000000bec104723e */ /* 0x000fe200000000ff */
[----:B------:R-:W-:Y:S01]  /*3950*/  FADD.FTZ R190, R190, R181 ;  /* 0x000000b5bebe7221 */ /* 0x000fe20000010000 */
[----:B----4-:R-:W-:Y:S01]  /*3960*/  F2FP.F16.F32.PACK_AB R5, R195, R194 ;  /* 0x000000c2c305723e */ /* 0x010fe200000000ff */
[----:B------:R-:W-:-:S02]  /*3970*/  FADD.FTZ R194, R194, R185 ;  /* 0x000000b9c2c27221 */ /* 0x000fc40000010000 */
[----:B------:R-:W-:Y:S02]  /*3980*/  FADD.FTZ R193, R193, R190 ;  /* 0x000000bec1c17221 */ /* 0x000fe40000010000 */
[----:B------:R-:W-:Y:S01]  /*3990*/  HMMA.16816.F32 R128, R128, R6, RZ ;  /* 0x000000068080723c */ /* 0x000fe200000018ff */
[----:B------:R-:W-:Y:S01]  /*39a0*/  F2FP.F16.F32.PACK_AB R6, R237, R192 ;  /* 0x000000c0ed06723e */ /* 0x000fe200000000ff */
[----:B------:R-:W-:Y:S01]  /*39b0*/  FADD.FTZ R195, R195, R194 ;  /* 0x000000c2c3c37221 */ /* 0x000fe20000010000 */
[----:B-1----:R-:W-:Y:S01]  /*39c0*/  F2FP.F16.F32.PACK_AB R7, R235, R196 ;  /* 0x000000c4eb07723e */ /* 0x002fe200000000ff */
[----:B------:R-:W-:Y:S02]  /*39d0*/  FADD.FTZ R192, R192, R193 ;  /* 0x000000c1c0c07221 */ /* 0x000fe40000010000 */
[----:B------:R-:W-:Y:S02]  /*39e0*/  FADD.FTZ R196, R196, R195 ;  /* 0x000000c3c4c47221 */ /* 0x000fe40000010000 */
[----:B------:R-:W-:-:S02]  /*39f0*/  FADD.FTZ R237, R237, R192 ;  /* 0x000000c0eded7221 */ /* 0x000fc40000010000 */
[----:B------:R-:W-:Y:S01]  /*3a00*/  HMMA.16816.F32 R156, R4, R172, R156 ;  /* 0x000000ac049c723c */ /* 0x000fe2000000189c */
[----:B------:R-:W-:-:S07]  /*3a10*/  FADD.FTZ R235, R235, R196 ;  /* 0x000000c4ebeb7221 */ /* 0x000fce0000010000 */
[C---:B------:R-:W-:Y:S08]  /*3a20*/  HMMA.16816.F32 R140, R4.reuse, R32, R140 ;  /* 0x00000020048c723c */ /* 0x040ff0000000188c */
[C---:B--2---:R-:W-:Y:S08]  /*3a30*/  HMMA.16816.F32 R40, R4.reuse, R28, R40 ;  /* 0x0000001c0428723c */ /* 0x044ff00000001828 */
        /* <DEDUP_REMOVED lines=13> */
[----:B-----5:R-:W-:Y:S01]  /*3b10*/  F2FP.F16.F32.PACK_AB R4, R198, R197 ;  /* 0x000000c5c604723e */ /* 0x020fe200000000ff */
[----:B------:R-:W-:Y:S01]  /*3b20*/  FADD.FTZ R197, R197, R178 ;  /* 0x000000b2c5c57221 */ /* 0x000fe20000010000 */
        /* <DEDUP_REMOVED lines=8> */
[----:B------:R-:W-:Y:S01]  /*3bb0*/  HMMA.16816.F32 R160, R4, R172, R160 ;  /* 0x000000ac04a0723c */ /* 0x000fe200000018a0 */
[----:B------:R-:W-:Y:S01]  /*3bc0*/  FADD.FTZ R239, R200, R199 ;  /* 0x000000c7c8ef7221 */ /* 0x000fe20000010000 */
        /* <DEDUP_REMOVED lines=17> */
[----:B------:R-:W-:-:S15]  /*3ce0*/  @!P0 BRA `(.L_x_1062) ;  /* 0x0000007c002c8947 */ /* 0x000fde0003800000 */
[----:B------:R-:W-:-:S04]  /*3cf0*/  DEPBAR.LE SB0, 0x0 ;  /* 0x000080000000791a */ /* 0x000fc80000000000 */
[----:B------:R-:W-:Y:S02]  /*3d00*/  IADD3 R6, PT, PT, R169, -0x2, RZ ;  /* 0xfffffffea9067810 */ /* 0x000fe40007ffe0ff */
[----:B------:R-:W-:-:S03]  /*3d10*/  LEA R164, R164, R241, 0x5 ;  /* 0x000000f1a4a47211 */ /* 0x000fc600078e28ff */
[C---:B------:R-:W-:Y:S02]  /*3d20*/  IMAD R5, R6.reuse, UR7, RZ ;  /* 0x0000000706057c24 */ /* 0x040fe4000f8e02ff */
[----:B------:R-:W-:-:S05]  /*3d30*/  IMAD.WIDE.U32 R6, R6, UR24, RZ ;  /* 0x0000001806067c25 */ /* 0x000fca000f8e00ff */
[----:B------:R-:W-:Y:S01]  /*3d40*/  IADD3 R0, PT, PT, R7, R5, RZ ;  /* 0x0000000507007210 */ /* 0x000fe20007ffe0ff */
[----:B------:R-:W-:Y:S01]  /*3d50*/  BAR.SYNC.DEFER_BLOCKING 0x0 ;  /* 0x0000000000007b1d */ /* 0x000fe20000010000 */
[C---:B------:R-:W-:Y:S02]  /*3d60*/  IADD3 R5, P0, PT, R6.reuse, UR26, RZ ;  /* 0x0000001a06057c10 */ /* 0x040fe4000ff1e0ff */
[-C--:B------:R-:W-:Y:S02]  /*3d70*/  LEA R14, P1, R6, R230.reuse, 0x1 ;  /* 0x000000e6060e7211 */ /* 0x080fe400078208ff */
[----:B------:R-:W-:Y:S02]  /*3d80*/  IADD3.X R4, PT, PT, R0, UR25, RZ, P0, !PT ;  /* 0x0000001900047c10 */ /* 0x000fe400087fe4ff */
[----:B------:R-:W-:Y:S02]  /*3d90*/  LEA R12, P0, R5, R230, 0x1 ;  /* 0x000000e6050c7211 */ /* 0x000fe400078008ff */
[----:B------:R-:W-:-:S02]  /*3da0*/  LEA.HI.X R15, R6, R229, R0, 0x1, P1 ;  /* 0x000000e5060f7211 */ /* 0x000fc400008f0c00 */
[----:B------:R-:W-:Y:S02]  /*3db0*/  LEA.HI.X R13, R5, R229, R4, 0x1, P0 ;  /* 0x000000e5050d7211 */ /* 0x000fe400000f0c04 */
[C---:B------:R-:W-:Y:S02]  /*3dc0*/  IADD3 R0, PT, PT, R228.reuse, 0x40, RZ ;  /* 0x00000040e4007810 */ /* 0x040fe40007ffe0ff */
[----:B------:R-:W-:Y:S02]  /*3dd0*/  @P6 IADD3 R0, PT, PT, R228, -0x40, RZ ;  /* 0xffffffc0e4006810 */ /* 0x000fe40007ffe0ff */
[----:B------:R-:W-:Y:S01]  /*3de0*/  ISETP.GE.U32.AND P0, PT, R169, 0x3, PT ;  /* 0x00000003a900780c */ /* 0x000fe20003f06070 */
[----:B------:R-:W-:Y:S01]  /*3df0*/  @!PT LDS RZ, [RZ] ;  /* 0x00000000fffff984 */ /* 0x000fe20000000800 */
[----:B------:R-:W-:Y:S01]  /*3e00*/  @!PT LDS RZ, [RZ] ;  /* 0x00000000fffff984 */ /* 0x000fe20000000800 */
[----:B------:R-:W-:Y:S01]  /*3e10*/  @!PT LDS RZ, [RZ] ;  /* 0x00000000fffff984 */ /* 0x000fe20000000800 */
[----:B------:R-:W-:Y:S04]  /*3e20*/  LDGSTS.E.BYPASS.LTC128B.128 [R233+0xa000], desc[UR22][R14.64] ;  /* 0x0a0000000ee97fae */ /* 0x000fe8000b981a16 */
[----:B------:R-:W-:Y:S04]  /*3e30*/  LDGSTS.E.BYPASS.LTC128B.128 [R233+0xb000], desc[UR22][R14.64+0x80] ;  /* 0x0b0000800ee97fae */ /* 0x000fe8000b981a16 */
[----:B------:R-:W-:Y:S04]  /*3e40*/  LDGSTS.E.BYPASS.LTC128B.128 [R233+0xa800], desc[UR22][R12.64] ;  /* 0x0a8000000ce97fae */ /* 0x000fe8000b981a16 */
[----:B------:R1:W-:Y:S04]  /*3e50*/  LDGSTS.E.BYPASS.LTC128B.128 [R233+0xb800], desc[UR22][R12.64+0x80] ;  /* 0x0b8000800ce97fae */ /* 0x0003e8000b981a16 */
[----:B------:R-:W-:Y:S04]  /*3e60*/  LDSM.16.M88.4 R196, [R228] ;  /* 0x00000000e4c4783b */ /* 0x000fe80000000200 */
[----:B------:R-:W2:Y:S04]  /*3e70*/  LDSM.16.M88.4 R180, [R227+UR5+0x8000] ;  /* 0x00800005e3b4783b */ /* 0x000ea80008000200 */
[----:B------:R-:W3:Y:S04]  /*3e80*/  LDSM.16.M88.4 R172, [R228+0x2000] ;  /* 0x00200000e4ac783b */ /* 0x000ee80000000200 */
[----:B------:R-:W4:Y:S04]  /*3e90*/  LDSM.16.M88.4 R8, [R227+UR5+0x8800] ;  /* 0x00880005e308783b */ /* 0x000f280008000200 */
[----:B------:R-:W-:Y:S04]  /*3ea0*/  LDSM.16.M88.4 R28, [R222+0x8000] ;  /* 0x00800000de1c783b */ /* 0x000fe80000000200 */
[----:B------:R-:W5:Y:S04]  /*3eb0*/  LDSM.16.M88.4 R16, [R226+0x2000] ;  /* 0x00200000e210783b */ /* 0x000f680000000200 */
[----:B------:R-:W5:Y:S04]  /*3ec0*/  LDSM.16.M88.4 R24, [R222+0x8800] ;  /* 0x00880000de18783b */ /* 0x000f680000000200 */
[----:B-1----:R-:W1:Y:S04]  /*3ed0*/  LDSM.16.M88.4 R12, [R226] ;  /* 0x00000000e20c783b */ /* 0x002e680000000200 */
[----:B------:R-:W-:Y:S04]  /*3ee0*/  LDSM.16.M88.4 R204, [R221+0x8000] ;  /* 0x00800000ddcc783b */ /* 0x000fe80000000200 */
[----:B------:R-:W-:Y:S04]  /*3ef0*/  LDSM.16.M88.4 R192, [R0+0x2000] ;  /* 0x0020000000c0783b */ /* 0x000fe80000000200 */
[----:B------:R-:W-:Y:S01]  /*3f00*/  LDSM.16.M88.4 R188, [R221+0x8800] ;  /* 0x00880000ddbc783b */ /* 0x000fe20000000200 */
[-C--:B--2---:R-:W-:Y:S03]  /*3f10*/  HMMA.16816.F32 R4, R196, R180.reuse, RZ ;  /* 0x000000b4c404723c */ /* 0x084fe600000018ff */
[----:B------:R-:W-:Y:S04]  /*3f20*/  LDSM.16.M88.4 R32, [R220+0x8000] ;  /* 0x00800000dc20783b */ /* 0x000fe80000000200 */
[----:B------:R-:W-:Y:S01]  /*3f30*/  LDSM.16.M88.4 R208, [R228+0x4000] ;  /* 0x00400000e4d0783b */ /* 0x000fe20000000200 */
[C---:B---3--:R-:W-:Y:S03]  /*3f40*/  HMMA.16816.F32 R20, R172.reuse, R180, RZ ;  /* 0x000000b4ac14723c */ /* 0x048fe600000018ff */
[----:B------:R-:W-:Y:S04]  /*3f50*/  LDSM.16.M88.4 R212, [R222+0x9000] ;  /* 0x00900000ded4783b */ /* 0x000fe80000000200 */
[----:B------:R-:W0:Y:S01]  /*3f60*/  LDGDEPBAR ;  /* 0x00000000000079af */ /* 0x000e220000000000 */
[-C--:B------:R-:W-:Y:S08]  /*3f70*/  HMMA.16816.F32 R184, R172, R182.reuse, RZ ;  /* 0x000000b6acb8723c */ /* 0x080ff000000018ff */
[----:B------:R-:W-:Y:S08]  /*3f80*/  HMMA.16816.F32 R180, R196, R182, RZ ;  /* 0x000000b6c4b4723c */ /* 0x000ff000000018ff */
[-C--:B----4-:R-:W-:Y:S08]  /*3f90*/  HMMA.16816.F32 R176, R172, R8.reuse, RZ ;  /* 0x00000008acb0723c */ /* 0x090ff000000018ff */
[----:B------:R-:W-:Y:S08]  /*3fa0*/  HMMA.16816.F32 R200, R196, R8, RZ ;  /* 0x00000008c4c8723c */ /* 0x000ff000000018ff */
[-C--:B------:R-:W-:Y:S08]  /*3fb0*/  HMMA.16816.F32 R172, R172, R10.reuse, RZ ;  /* 0x0000000aacac723c */ /* 0x080ff000000018ff */
[----:B------:R-:W-:Y:S01]  /*3fc0*/  HMMA.16816.F32 R196, R196, R10, RZ ;  /* 0x0000000ac4c4723c */ /* 0x000fe200000018ff */
[----:B------:R-:W2:Y:S07]  /*3fd0*/  LDSM.16.M88.4 R8, [R0] ;  /* 0x000000000008783b */ /* 0x000eae0000000200 */
[C---:B-----5:R-:W-:Y:S08]  /*3fe0*/  HMMA.16816.F32 R20, R16.reuse, R28, R20 ;  /* 0x0000001c1014723c */ /* 0x060ff00000001814 */
[C---:B------:R-:W-:Y:S08]  /*3ff0*/  HMMA.16816.F32 R176, R16.reuse, R24, R176 ;  /* 0x0000001810b0723c */ /* 0x040ff000000018b0 */
[C---:B------:R-:W-:Y:S08]  /*4000*/  HMMA.16816.F32 R184, R16.reuse, R30, R184 ;  /* 0x0000001e10b8723c */ /* 0x040ff000000018b8 */
[----:B------:R-:W-:Y:S01]  /*4010*/  HMMA.16816.F32 R172, R16, R26, R172 ;  /* 0x0000001a10ac723c */ /* 0x000fe200000018ac */
[----:B------:R-:W3:Y:S07]  /*4020*/  LDSM.16.M88.4 R16, [R225] ;  /* 0x00000000e110783b */ /* 0x000eee0000000200 */
[C---:B-1----:R-:W-:Y:S08]  /*4030*/  HMMA.16816.F32 R4, R12.reuse, R28, R4 ;  /* 0x0000001c0c04723c */ /* 0x042ff00000001804 */
[C---:B------:R-:W-:Y:S08]  /*4040*/  HMMA.16816.F32 R200, R12.reuse, R24, R200 ;  /* 0x000000180cc8723c */ /* 0x040ff000000018c8 */
[C---:B------:R-:W-:Y:S01]  /*4050*/  HMMA.16816.F32 R180, R12.reuse, R30, R180 ;  /* 0x0000001e0cb4723c */ /* 0x040fe200000018b4 */
[----:B------:R-:W1:Y:S07]  /*4060*/  LDSM.16.M88.4 R28, [R225+0x2000] ;  /* 0x00200000e11c783b */ /* 0x000e6e0000000200 */
[----:B------:R-:W-:Y:S01]  /*4070*/  HMMA.16816.F32 R196, R12, R26, R196 ;  /* 0x0000001a0cc4723c */ /* 0x000fe200000018c4 */
[----:B------:R-:W4:Y:S04]  /*4080*/  LDSM.16.M88.4 R24, [R220+0x8800] ;  /* 0x00880000dc18783b */ /* 0x000f280000000200 */
[----:B------:R-:W5:Y:S03]  /*4090*/  LDSM.16.M88.4 R12, [R227+UR5+0x9000] ;  /* 0x00900005e30c783b */ /* 0x000f660008000200 */
[-C--:B--2---:R-:W-:Y:S08]  /*40a0*/  HMMA.16816.F32 R4, R8, R204.reuse, R4 ;  /* 0x000000cc0804723c */ /* 0x084ff00000001804 */
[C---:B------:R-:W-:Y:S08]  /*40b0*/  HMMA.16816.F32 R20, R192.reuse, R204, R20 ;  /* 0x000000ccc014723c */ /* 0x040ff00000001814 */
[-C--:B------:R-:W-:Y:S08]  /*40c0*/  HMMA.16816.F32 R184, R192, R206.reuse, R184 ;  /* 0x000000cec0b8723c */ /* 0x080ff000000018b8 */
[C---:B------:R-:W-:Y:S01]  /*40d0*/  HMMA.16816.F32 R180, R8.reuse, R206, R180 ;  /* 0x000000ce08b4723c */ /* 0x040fe200000018b4 */
[----:B------:R-:W-:Y:S07]  /*40e0*/  LDSM.16.M88.4 R204, [R227+UR5+0x9800] ;  /* 0x00980005e3cc783b */ /* 0x000fee0008000200 */
[C---:B------:R-:W-:Y:S08]  /*40f0*/  HMMA.16816.F32 R200, R8.reuse, R188, R200 ;  /* 0x000000bc08c8723c */ /* 0x040ff000000018c8 */
[----:B------:R-:W-:Y:S01]  /*4100*/  HMMA.16816.F32 R196, R8, R190, R196 ;  /* 0x000000be08c4723c */ /* 0x000fe200000018c4 */
[----:B------:R-:W2:Y:S07]  /*4110*/  LDSM.16.M88.4 R8, [R228+0x6000] ;  /* 0x00600000e408783b */ /* 0x000eae0000000200 */
[C---:B------:R-:W-:Y:S08]  /*4120*/  HMMA.16816.F32 R176, R192.reuse, R188, R176 ;  /* 0x000000bcc0b0723c */ /* 0x040ff000000018b0 */
[----:B------:R-:W-:Y:S01]  /*4130*/  HMMA.16816.F32 R172, R192, R190, R172 ;  /* 0x000000bec0ac723c */ /* 0x000fe200000018ac */
[----:B------:R-:W2:Y:S04]  /*4140*/  LDSM.16.M88.4 R192, [R226+0x4000] ;  /* 0x00400000e2c0783b */ /* 0x000ea80000000200 */
[----:B------:R-:W2:Y:S03]  /*4150*/  LDSM.16.M88.4 R188, [R226+0x6000] ;  /* 0x00600000e2bc783b */ /* 0x000ea60000000200 */
[-C--:B---3--:R-:W-:Y:S08]  /*4160*/  HMMA.16816.F32 R4, R16, R32.reuse, R4 ;  /* 0x000000201004723c */ /* 0x088ff00000001804 */
[C---:B-1----:R-:W-:Y:S08]  /*4170*/  HMMA.16816.F32 R20, R28.reuse, R32, R20 ;  /* 0x000000201c14723c */ /* 0x042ff00000001814 */
[C---:B------:R-:W-:Y:S08]  /*4180*/  HMMA.16816.F32 R184, R28.reuse, R34, R184 ;  /* 0x000000221cb8723c */ /* 0x040ff000000018b8 */
[C---:B----4-:R-:W-:Y:S08]  /*4190*/  HMMA.16816.F32 R176, R28.reuse, R24, R176 ;  /* 0x000000181cb0723c */ /* 0x050ff000000018b0 */
[----:B------:R-:W-:Y:S01]  /*41a0*/  HMMA.16816.F32 R172, R28, R26, R172 ;  /* 0x0000001a1cac723c */ /* 0x000fe200000018ac */
[----:B------:R-:W-:Y:S07]  /*41b0*/  LDSM.16.M88.4 R28, [R0+0x6000] ;  /* 0x00600000001c783b */ /* 0x000fee0000000200 */
[C---:B------:R-:W-:Y:S01]  /*41c0*/  HMMA.16816.F32 R180, R16.reuse, R34, R180 ;  /* 0x0000002210b4723c */ /* 0x040fe200000018b4 */
[----:B------:R-:W-:Y:S07]  /*41d0*/  LDSM.16.M88.4 R32, [R0+0x4000] ;  /* 0x004000000020783b */ /* 0x000fee0000000200 */
[C---:B------:R-:W-:Y:S08]  /*41e0*/  HMMA.16816.F32 R200, R16.reuse, R24, R200 ;  /* 0x0000001810c8723c */ /* 0x040ff000000018c8 */
[----:B------:R-:W-:Y:S01]  /*41f0*/  HMMA.16816.F32 R196, R16, R26, R196 ;  /* 0x0000001a10c4723c */ /* 0x000fe200000018c4 */
[----:B------:R-:W1:Y:S04]  /*4200*/  LDSM.16.M88.4 R24, [R221+0x9000] ;  /* 0x00900000dd18783b */ /* 0x000e680000000200 */
[----:B------:R-:W-:Y:S03]  /*4210*/  LDSM.16.M88.4 R16, [R225+0x4000] ;  /* 0x00400000e110783b */ /* 0x000fe60000000200 */
[-C--:B-----5:R-:W-:Y:S08]  /*4220*/  HMMA.16816.F32 R4, R208, R12.reuse, R4 ;  /* 0x0000000cd004723c */ /* 0x0a0ff00000001804 */
[C---:B--2---:R-:W-:Y:S08]  /*4230*/  HMMA.16816.F32 R20, R8.reuse, R12, R20 ;  /* 0x0000000c0814723c */ /* 0x044ff00000001814 */
[C---:B------:R-:W-:Y:S08]  /*4240*/  HMMA.16816.F32 R184, R8.reuse, R14, R184 ;  /* 0x0000000e08b8723c */ /* 0x040ff000000018b8 */
[C---:B------:R-:W-:Y:S08]  /*4250*/  HMMA.16816.F32 R176, R8.reuse, R204, R176 ;  /* 0x000000cc08b0723c */ /* 0x040ff000000018b0 */
[----:B------:R-:W-:Y:S01]  /*4260*/  HMMA.16816.F32 R172, R8, R206, R172 ;  /* 0x000000ce08ac723c */ /* 0x000fe200000018ac */
[----:B------:R-:W2:Y:S07]  /*4270*/  LDSM.16.M88.4 R8, [R220+0x9000] ;  /* 0x00900000dc08783b */ /* 0x000eae0000000200 */
[----:B------:R-:W-:Y:S08]  /*4280*/  HMMA.16816.F32 R4, R192, R212, R4 ;  /* 0x000000d4c004723c */ /* 0x000ff00000001804 */
[----:B------:R-:W-:Y:S01]  /*4290*/  HMMA.16816.F32 R180, R208, R14, R180 ;  /* 0x0000000ed0b4723c */ /* 0x000fe200000018b4 */
[----:B------:R-:W3:Y:S07]  /*42a0*/  LDSM.16.M88.4 R12, [R225+0x6000] ;  /* 0x00600000e10c783b */ /* 0x000eee0000000200 */
[----:B------:R-:W-:Y:S08]  /*42b0*/  HMMA.16816.F32 R20, R188, R212, R20 ;  /* 0x000000d4bc14723c */ /* 0x000ff00000001814 */
[----:B-1----:R-:W-:Y:S08]  /*42c0*/  HMMA.16816.F32 R4, R32, R24, R4 ;  /* 0x000000182004723c */ /* 0x002ff00000001804 */
[C---:B------:R-:W-:Y:S08]  /*42d0*/  HMMA.16816.F32 R200, R208.reuse, R204, R200 ;  /* 0x000000ccd0c8723c */ /* 0x040ff000000018c8 */
[----:B------:R-:W-:Y:S01]  /*42e0*/  HMMA.16816.F32 R196, R208, R206, R196 ;  /* 0x000000ced0c4723c */ /* 0x000fe200000018c4 */
[----:B------:R-:W1:Y:S07]  /*42f0*/  LDSM.16.M88.4 R204, [R222+0x9800] ;  /* 0x00980000decc783b */ /* 0x000e6e0000000200 */
[-C--:B------:R-:W-:Y:S08]  /*4300*/  HMMA.16816.F32 R180, R192, R214.reuse, R180 ;  /* 0x000000d6c0b4723c */ /* 0x080ff000000018b4 */
[----:B------:R-:W-:Y:S08]  /*4310*/  HMMA.16816.F32 R184, R188, R214, R184 ;  /* 0x000000d6bcb8723c */ /* 0x000ff000000018b8 */
[----:B--2---:R-:W-:Y:S08]  /*4320*/  HMMA.16816.F32 R4, R16, R8, R4 ;  /* 0x000000081004723c */ /* 0x004ff00000001804 */
[----:B------:R-:W-:Y:S08]  /*4330*/  HMMA.16816.F32 R20, R28, R24, R20 ;  /* 0x000000181c14723c */ /* 0x000ff00000001814 */
[----:B------:R-:W-:Y:S03]  /*4340*/  HMMA.16816.F32 R180, R32, R26, R180 ;  /* 0x0000001a20b4723c */ /* 0x000fe600000018b4 */
[----:B------:R-:W-:Y:S01]  /*4350*/  FMUL.FTZ R5, R5, UR4 ;  /* 0x0000000405057c20 */ /* 0x000fe20008410000 */
[----:B------:R-:W-:Y:S01]  /*4360*/  FMUL.FTZ R0, R4, UR4 ;  /* 0x0000000404007c20 */ /* 0x000fe20008410000 */
[----:B------:R-:W-:-:S03]  /*4370*/  FMUL.FTZ R212, R7, UR4 ;  /* 0x0000000407d47c20 */ /* 0x000fc60008410000 */
[----:B------:R-:W-:Y:S01]  /*4380*/  HMMA.16816.F32 R184, R28, R26, R184 ;  /* 0x0000001a1cb8723c */ /* 0x000fe200000018b8 */
[----:B------:R-:W2:Y:S01]  /*4390*/  LDSM.16.M88.4 R24, [R221+0x9800] ;  /* 0x00980000dd18783b */ /* 0x000ea20000000200 */
[----:B------:R-:W4:Y:S06]  /*43a0*/  MUFU.TANH R0, R0 ;  /* 0x0000000000007308 */ /* 0x000f2c0000002400 */
[----:B---3--:R-:W-:Y:S01]  /*43b0*/  HMMA.16816.F32 R20, R12, R8, R20 ;  /* 0x000000080c14723c */ /* 0x008fe20000001814 */
[----:B------:R-:W-:Y:S01]  /*43c0*/  FMUL.FTZ R9, R6, UR4 ;  /* 0x0000000406097c20 */ /* 0x000fe20008410000 */
[----:B------:R3:W2:Y:S06]  /*43d0*/  MUFU.TANH R8, R5 ;  /* 0x0000000500087308 */ /* 0x0006ac0000002400 */
[C---:B-1----:R-:W-:Y:S02]  /*43e0*/  HMMA.16816.F32 R176, R188.reuse, R204, R176 ;  /* 0x000000ccbcb0723c */ /* 0x042fe400000018b0 */
[----:B------:R-:W1:Y:S06]  /*43f0*/  MUFU.TANH R9, R9 ;  /* 0x0000000900097308 */ /* 0x000e6c0000002400 */
[----:B------:R-:W-:Y:S02]  /*4400*/  HMMA.16816.F32 R172, R188, R206, R172 ;  /* 0x000000cebcac723c */ /* 0x000fe400000018ac */
[----:B------:R-:W1:Y:S01]  /*4410*/  MUFU.TANH R212, R212 ;  /* 0x000000d400d47308 */ /* 0x000e620000002400 */
[----:B---3--:R-:W3:Y:S01]  /*4420*/  LDSM.16.M88.4 R4, [R220+0x9800] ;  /* 0x00980000dc04783b */ /* 0x008ee20000000200 */
[----:B------:R-:W-:Y:S01]  /*4430*/  FMUL.FTZ R20, R20, UR4 ;  /* 0x0000000414147c20 */ /* 0x000fe20008410000 */
[----:B------:R-:W-:Y:S01]  /*4440*/  FMUL.FTZ R21, R21, UR4 ;  /* 0x0000000415157c20 */ /* 0x000fe20008410000 */
[----:B------:R-:W-:Y:S01]  /*4450*/  FMUL.FTZ R22, R22, UR4 ;  /* 0x0000000416167c20 */ /* 0x000fe20008410000 */
[----:B------:R-:W-:Y:S01]  /*4460*/  FMUL.FTZ R23, R23, UR4 ;  /* 0x0000000417177c20 */ /* 0x000fe20008410000 */
[----:B------:R-:W-:Y:S01]  /*4470*/  HMMA.16816.F32 R200, R192, R204, R200 ;  /* 0x000000ccc0c8723c */ /* 0x000fe200000018c8 */
[----:B------:R-:W-:-:S04]  /*4480*/  DEPBAR.LE SB0, 0x0 ;  /* 0x000080000000791a */ /* 0x000fc80000000000 */
[----:B------:R-:W1:Y:S03]  /*4490*/  MUFU.TANH R20, R20 ;  /* 0x0000001400147308 */ /* 0x000e660000002400 */
[----:B------:R-:W-:Y:S05]  /*44a0*/  HMMA.16816.F32 R196, R192, R206, R196 ;  /* 0x000000cec0c4723c */ /* 0x000fea00000018c4 */
[----:B------:R-:W1:Y:S03]  /*44b0*/  MUFU.TANH R21, R21 ;  /* 0x0000001500157308 */ /* 0x000e660000002400 */
[C---:B--2---:R-:W-:Y:S05]  /*44c0*/  HMMA.16816.F32 R176, R28.reuse, R24, R176 ;  /* 0x000000181cb0723c */ /* 0x044fea00000018b0 */
[----:B------:R-:W2:Y:S03]  /*44d0*/  MUFU.TANH R22, R22 ;  /* 0x0000001600167308 */ /* 0x000ea60000002400 */
[----:B------:R-:W-:Y:S05]  /*44e0*/  HMMA.16816.F32 R172, R28, R26, R172 ;  /* 0x0000001a1cac723c */ /* 0x000fea00000018ac */
[----:B------:R-:W1:Y:S03]  /*44f0*/  MUFU.TANH R23, R23 ;  /* 0x0000001700177308 */ /* 0x000e660000002400 */
[-C--:B------:R-:W-:Y:S08]  /*4500*/  HMMA.16816.F32 R180, R16, R10.reuse, R180 ;  /* 0x0000000a10b4723c */ /* 0x080ff000000018b4 */
[C---:B------:R-:W-:Y:S08]  /*4510*/  HMMA.16816.F32 R184, R12.reuse, R10, R184 ;  /* 0x0000000a0cb8723c */ /* 0x040ff000000018b8 */
[----:B---3--:R-:W-:Y:S03]  /*4520*/  HMMA.16816.F32 R176, R12, R4, R176 ;  /* 0x000000040cb0723c */ /* 0x008fe600000018b0 */
[----:B------:R-:W-:Y:S01]  /*4530*/  FMUL.FTZ R10, R180, UR4 ;  /* 0x00000004b40a7c20 */ /* 0x000fe20008410000 */
[----:B------:R-:W-:Y:S01]  /*4540*/  FMUL.FTZ R11, R181, UR4 ;  /* 0x00000004b50b7c20 */ /* 0x000fe20008410000 */
[----:B------:R-:W-:Y:S01]  /*4550*/  FMUL.FTZ R180, R182, UR4 ;  /* 0x00000004b6b47c20 */ /* 0x000fe20008410000 */
[----:B------:R-:W-:-:S02]  /*4560*/  FMUL.FTZ R183, R183, UR4 ;  /* 0x00000004b7b77c20 */ /* 0x000fc40008410000 */
[----:B------:R-:W-:Y:S01]  /*4570*/  HMMA.16816.F32 R172, R12, R6, R172 ;  /* 0x000000060cac723c */ /* 0x000fe200000018ac */
[----:B------:R-:W3:Y:S01]  /*4580*/  MUFU.TANH R10, R10 ;  /* 0x0000000a000a7308 */ /* 0x000ee20000002400 */
[----:B------:R-:W-:Y:S01]  /*4590*/  IADD3 R14, PT, PT, R164, -0x17, RZ ;  /* 0xffffffe9a40e7810 */ /* 0x000fe20007ffe0ff */
[----:B------:R-:W-:Y:S01]  /*45a0*/  FMUL.FTZ R28, R184, UR4 ;  /* 0x00000004b81c7c20 */ /* 0x000fe20008410000 */
[----:B------:R-:W-:Y:S01]  /*45b0*/  FMUL.FTZ R29, R185, UR4 ;  /* 0x00000004b91d7c20 */ /* 0x000fe20008410000 */
[----:B------:R-:W-:-:S03]  /*45c0*/  IADD3 R15, PT, PT, R164, -0x8, RZ ;  /* 0xfffffff8a40f7810 */ /* 0x000fc60007ffe0ff */
[C---:B------:R-:W-:Y:S01]  /*45d0*/  HMMA.16816.F32 R200, R32.reuse, R24, R200 ;  /* 0x0000001820c8723c */ /* 0x040fe200000018c8 */
[----:B------:R-:W-:Y:S01]  /*45e0*/  FMUL.FTZ R24, R186, UR4 ;  /* 0x00000004ba187c20 */ /* 0x000fe20008410000 */
[----:B------:R-:W-:Y:S01]  /*45f0*/  FMUL.FTZ R25, R187, UR4 ;  /* 0x00000004bb197c20 */ /* 0x000fe20008410000 */
[----:B------:R-:W-:Y:S01]  /*4600*/  FMUL.FTZ R12, R176, UR4 ;  /* 0x00000004b00c7c20 */ /* 0x000fe20008410000 */
[----:B------:R-:W-:Y:S01]  /*4610*/  FMUL.FTZ R177, R177, UR4 ;  /* 0x00000004b1b17c20 */ /* 0x000fe20008410000 */
[----:B------:R-:W-:Y:S01]  /*4620*/  FMUL.FTZ R178, R178, UR4 ;  /* 0x00000004b2b27c20 */ /* 0x000fe20008410000 */
[----:B------:R-:W-:Y:S01]  /*4630*/  FMUL.FTZ R179, R179, UR4 ;  /* 0x00000004b3b37c20 */ /* 0x000fe20008410000 */
[----:B------:R-:W1:Y:S01]  /*4640*/  MUFU.TANH R11, R11 ;  /* 0x0000000b000b7308 */ /* 0x000e620000002400 */
[----:B------:R-:W-:Y:S01]  /*4650*/  HMMA.16816.F32 R196, R32, R26, R196 ;  /* 0x0000001a20c4723c */ /* 0x000fe200000018c4 */
[----:B------:R-:W-:Y:S02]  /*4660*/  IADD3 R26, PT, PT, R164, -0x20, RZ ;  /* 0xffffffe0a41a7810 */ /* 0x000fe40007ffe0ff */
[----:B------:R-:W-:Y:S01]  /*4670*/  FMUL.FTZ R172, R172, UR4 ;  /* 0x00000004acac7c20 */ /* 0x000fe20008410000 */
[----:B------:R-:W-:Y:S01]  /*4680*/  FMUL.FTZ R173, R173, UR4 ;  /* 0x00000004adad7c20 */ /* 0x000fe20008410000 */
[----:B------:R-:W-:Y:S01]  /*4690*/  FMUL.FTZ R174, R174, UR4 ;  /* 0x00000004aeae7c20 */ /* 0x000fe20008410000 */
[----:B------:R-:W-:Y:S01]  /*46a0*/  FMUL.FTZ R175, R175, UR4 ;  /* 0x00000004afaf7c20 */ /* 0x000fe20008410000 */
[----:B------:R-:W1:Y:S01]  /*46b0*/  MUFU.TANH R180, R180 ;  /* 0x000000b400b47308 */ /* 0x000e620000002400 */
[----:B------:R-:W-:-:S02]  /*46c0*/  ISETP.GE.AND P5, PT, R26, R3, PT ;  /* 0x000000031a00720c */ /* 0x000fc40003fa6270 */
[----:B------:R-:W-:Y:S02]  /*46d0*/  ISETP.GE.AND P2, PT, R26, R2, PT ;  /* 0x000000021a00720c */ /* 0x000fe40003f46270 */
[C---:B------:R-:W-:Y:S03]  /*46e0*/  HMMA.16816.F32 R200, R16.reuse, R4, R200 ;  /* 0x0000000410c8723c */ /* 0x040fe600000018c8 */
[----:B------:R-:W1:Y:S05]  /*46f0*/  MUFU.TANH R28, R28 ;  /* 0x0000001c001c7308 */ /* 0x000e6a0000002400 */
[----:B------:R-:W-:Y:S01]  /*4700*/  HMMA.16816.F32 R196, R16, R6, R196 ;  /* 0x0000000610c4723c */ /* 0x000fe200000018c4 */
[----:B------:R-:W-:-:S02]  /*4710*/  IADD3 R19, PT, PT, R164, -0x1f, RZ ;  /* 0xffffffe1a4137810 */ /* 0x000fc40007ffe0ff */
[----:B------:R-:W1:Y:S01]  /*4720*/  MUFU.TANH R29, R29 ;  /* 0x0000001d001d7308 */ /* 0x000e620000002400 */
[C---:B------:R-:W-:Y:S02]  /*4730*/  IADD3 R18, PT, PT, R164.reuse, -0x18, RZ ;  /* 0xffffffe8a4127810 */ /* 0x040fe40007ffe0ff */
[C---:B------:R-:W-:Y:S02]  /*4740*/  IADD3 R17, PT, PT, R164.reuse, -0x10, RZ ;  /* 0xfffffff0a4117810 */ /* 0x040fe40007ffe0ff */
[----:B------:R-:W-:Y:S02]  /*4750*/  IADD3 R16, PT, PT, R164, -0xf, RZ ;  /* 0xfffffff1a4107810 */ /* 0x000fe40007ffe0ff */
[CC--:B------:R-:W-:Y:S01]  /*4760*/  ISETP.GE.AND P4, PT, R19.reuse, R3.reuse, PT ;  /* 0x000000031300720c */ /* 0x0c0fe20003f86270 */
[----:B------:R-:W1:Y:S01]  /*4770*/  MUFU.TANH R24, R24 ;  /* 0x0000001800187308 */ /* 0x000e620000002400 */
[----:B------:R-:W-:Y:S02]  /*4780*/  ISETP.GE.AND P1, PT, R19, R2, PT ;  /* 0x000000021300720c */ /* 0x000fe40003f26270 */
[----:B------:R-:W-:-:S02]  /*4790*/  ISETP.GE.AND P3, PT, R18, R3, PT ;  /* 0x000000031200720c */ /* 0x000fc40003f66270 */
[----:B------:R-:W-:-:S03]  /*47a0*/  IADD3 R7, PT, PT, R164, -0x7, RZ ;  /* 0xfffffff9a4077810 */ /* 0x000fc60007ffe0ff */
[----:B------:R-:W1:Y:S08]  /*47b0*/  MUFU.TANH R25, R25 ;  /* 0x0000001900197308 */ /* 0x000e700000002400 */
[----:B------:R-:W1:Y:S08]  /*47c0*/  MUFU.TANH R12, R12 ;  /* 0x0000000c000c7308 */ /* 0x000e700000002400 */
[----:B------:R1:W1:Y:S08]  /*47d0*/  MUFU.TANH R215, R177 ;  /* 0x000000b100d77308 */ /* 0x0002700000002400 */
[----:B------:R1:W1:Y:S08]  /*47e0*/  MUFU.TANH R210, R178 ;  /* 0x000000b200d27308 */ /* 0x0002700000002400 */
[----:B------:R1:W1:Y:S08]  /*47f0*/  MUFU.TANH R208, R179 ;  /* 0x000000b300d07308 */ /* 0x0002700000002400 */
        /* <DEDUP_REMOVED lines=21> */
.L_x_1063:
[----:B------:R-:W3:Y:S01]  /*4950*/  MUFU.TANH R209, R173 ;  /* 0x000000ad00d17308 */ /* 0x000ee20000002400 */
[----:B-1----:R-:W-:Y:S01]  /*4960*/  FSEL R13, R20, -INF , !P5 ;  /* 0xff800000140d7808 */ /* 0x002fe20006800000 */
[----:B------:R-:W-:Y:S01]  /*4970*/  FMUL.FTZ R194, R201, UR4 ;  /* 0x00000004c9c27c20 */ /* 0x000fe20008410000 */
[----:B------:R-:W-:Y:S01]  /*4980*/  FSEL R21, R21, -INF , !P4 ;  /* 0xff80000015157808 */ /* 0x000fe20006000000 */
[----:B------:R-:W-:Y:S01]  /*4990*/  FMUL.FTZ R189, R202, UR4 ;  /* 0x00000004cabd7c20 */ /* 0x000fe20008410000 */
        /* <DEDUP_REMOVED lines=8> */
[----:B------:R-:W-:Y:S01]  /*4a20*/  ISETP.GE.AND P3, PT, R16, R3, PT ;  /* 0x000000031000720c */ /* 0x000fe20003f66270 */
[----:B------:R-:W-:Y:S01]  /*4a30*/  FMUL.FTZ R188, R203, UR4 ;  /* 0x00000004cbbc7c20 */ /* 0x000fe20008410000 */
[-C--:B------:R-:W-:Y:S01]  /*4a40*/  ISETP.GE.AND P2, PT, R14, R2.reuse, PT ;  /* 0x000000020e00720c */ /* 0x080fe20003f46270 */
[----:B------:R-:W4:Y:S01]  /*4a50*/  MUFU.TANH R204, R175 ;  /* 0x000000af00cc7308 */ /* 0x000f220000002400 */
[----:B------:R-:W-:Y:S01]  /*4a60*/  ISETP.GE.AND P0, PT, R18, R2, PT ;  /* 0x000000021200720c */ /* 0x000fe20003f06270 */
[----:B------:R-:W-:Y:S01]  /*4a70*/  FMUL.FTZ R187, R198, UR4 ;  /* 0x00000004c6bb7c20 */ /* 0x000fe20008410000 */
[----:B------:R-:W-:Y:S01]  /*4a80*/  FSEL R4, R23, -INF , !P1 ;  /* 0xff80000017047808 */ /* 0x000fe20004800000 */
[----:B------:R-:W-:Y:S01]  /*4a90*/  FMUL.FTZ R186, R199, UR4 ;  /* 0x00000004c7ba7c20 */ /* 0x000fe20008410000 */
[----:B------:R-:W-:Y:S01]  /*4aa0*/  FSEL R29, R29, -INF , !P5 ;  /* 0xff8000001d1d7808 */ /* 0x000fe20006800000 */
[----:B--2---:R-:W-:Y:S01]  /*4ab0*/  LDSM.16.MT88.4 R32, [R224+0xa000] ;  /* 0x00a00000e020783b */ /* 0x004fe20000004200 */
[----:B------:R-:W-:Y:S01]  /*4ac0*/  FSEL R241, R12, -INF , !P4 ;  /* 0xff8000000cf17808 */ /* 0x000fe20006000000 */
[----:B------:R-:W-:Y:S01]  /*4ad0*/  MUFU.TANH R194, R194 ;  /* 0x000000c200c27308 */ /* 0x000fe20000002400 */
[----:B------:R-:W-:-:S02]  /*4ae0*/  FMNMX3.FTZ R214, R166, R13, R21, !PT ;  /* 0x0000000da6d67276 */ /* 0x000fc40007810015 */
[----:B------:R-:W-:Y:S02]  /*4af0*/  FSEL R215, R215, -INF , !P3 ;  /* 0xff800000d7d77808 */ /* 0x000fe40005800000 */
[-C--:B------:R-:W-:Y:S02]  /*4b00*/  ISETP.GE.AND P4, PT, R15, R3.reuse, PT ;  /* 0x000000030f00720c */ /* 0x080fe40003f86270 */
[----:B------:R-:W-:Y:S01]  /*4b10*/  ISETP.GE.AND P3, PT, R7, R3, PT ;  /* 0x000000030700720c */ /* 0x000fe20003f66270 */
[----:B------:R-:W2:Y:S01]  /*4b20*/  MUFU.TANH R189, R189 ;  /* 0x000000bd00bd7308 */ /* 0x000ea20000002400 */
[----:B------:R-:W-:Y:S02]  /*4b30*/  FSEL R6, R25, -INF , !P2 ;  /* 0xff80000019067808 */ /* 0x000fe40005000000 */
[-C--:B------:R-:W-:Y:S02]  /*4b40*/  ISETP.GE.AND P1, PT, R17, R2.reuse, PT ;  /* 0x000000021100720c */ /* 0x080fe40003f26270 */
[----:B------:R-:W-:-:S02]  /*4b50*/  ISETP.GE.AND P5, PT, R16, R2, PT ;  /* 0x000000021000720c */ /* 0x000fc40003fa6270 */
[----:B------:R-:W-:Y:S01]  /*4b60*/  FSEL R24, R24, -INF , !P0 ;  /* 0xff80000018187808 */ /* 0x000fe20004000000 */
[----:B------:R-:W5:Y:S01]  /*4b70*/  MUFU.TANH R20, R20 ;  /* 0x0000001400147308 */ /* 0x000f620000002400 */
[----:B------:R-:W-:Y:S02]  /*4b80*/  FMNMX3.FTZ R25, R165, R22, R4, !PT ;  /* 0x00000016a5197276 */ /* 0x000fe40007810004 */
[----:B------:R-:W-:Y:S02]  /*4b90*/  FMNMX3.FTZ R214, R214, R5, R29, !PT ;  /* 0x00000005d6d67276 */ /* 0x000fe4000781001d */
[----:B------:R-:W-:Y:S02]  /*4ba0*/  FSEL R211, R211, -INF , !P4 ;  /* 0xff800000d3d37808 */ /* 0x000fe40006000000 */
[----:B---3--:R-:W-:Y:S01]  /*4bb0*/  FSEL R209, R209, -INF , !P3 ;  /* 0xff800000d1d17808 */ /* 0x008fe20005800000 */
[----:B------:R-:W3:Y:S01]  /*4bc0*/  MUFU.TANH R164, R183 ;  /* 0x000000b700a47308 */ /* 0x000ee20000002400 */
[----:B------:R-:W-:-:S02]  /*4bd0*/  ISETP.GE.AND P4, PT, R15, R2, PT ;  /* 0x000000020f00720c */ /* 0x000fc40003f86270 */
[----:B------:R-:W-:Y:S02]  /*4be0*/  ISETP.GE.AND P3, PT, R7, R2, PT ;  /* 0x000000020700720c */ /* 0x000fe40003f66270 */
[----:B------:R-:W-:Y:S02]  /*4bf0*/  FSEL R210, R210, -INF , !P1 ;  /* 0xff800000d2d27808 */ /* 0x000fe40004800000 */
[----:B------:R-:W-:Y:S01]  /*4c00*/  FSEL R208, R208, -INF , !P5 ;  /* 0xff800000d0d07808 */ /* 0x000fe20006800000 */
[----:B------:R-:W3:Y:S01]  /*4c10*/  MUFU.TANH R192, R192 ;  /* 0x000000c000c07308 */ /* 0x000ee20000002400 */
[----:B------:R-:W-:Y:S02]  /*4c20*/  FMNMX3.FTZ R25, R25, R24, R6, !PT ;  /* 0x0000001819197276 */ /* 0x000fe40007810006 */
[----:B------:R-:W-:Y:S02]  /*4c30*/  FMNMX3.FTZ R214, R214, R241, R215, !PT ;  /* 0x000000f1d6d67276 */ /* 0x000fe400078100d7 */
[----:B-1----:R-:W-:-:S02]  /*4c40*/  FSEL R206, R206, -INF , !P4 ;  /* 0xff800000cece7808 */ /* 0x002fc40006000000 */
[----:B----4-:R-:W-:Y:S01]  /*4c50*/  FSEL R204, R204, -INF , !P3 ;  /* 0xff800000cccc7808 */ /* 0x010fe20005800000 */
[----:B------:R-:W1:Y:S01]  /*4c60*/  MUFU.TANH R190, R190 ;  /* 0x000000be00be7308 */ /* 0x000e620000002400 */
[----:B------:R-:W-:Y:S02]  /*4c70*/  FMNMX3.FTZ R25, R25, R210, R208, !PT ;  /* 0x000000d219197276 */ /* 0x000fe400078100d0 */
[----:B------:R-:W-:Y:S02]  /*4c80*/  FMNMX3.FTZ R214, R214, R211, R209, !PT ;  /* 0x000000d3d6d67276 */ /* 0x000fe400078100d1 */
[----:B------:R-:W-:Y:S02]  /*4c90*/  FMNMX3.FTZ R12, R25, R206, R204, !PT ;  /* 0x000000ce190c7276 */ /* 0x000fe400078100cc */
[C---:B------:R-:W-:Y:S01]  /*4ca0*/  ISETP.GE.AND P5, PT, R26.reuse, R171, PT ;  /* 0x000000ab1a00720c */ /* 0x040fe20003fa6270 */
[----:B------:R-:W4:Y:S01]  /*4cb0*/  SHFL.BFLY PT, R23, R214, 0x2, 0x1f ;  /* 0x0c401f00d6177f89 */ /* 0x000f2200000e0000 */
[-C--:B------:R-:W-:Y:S01]  /*4cc0*/  ISETP.GE.AND P0, PT, R26, R170.reuse, PT ;  /* 0x000000aa1a00720c */ /* 0x080fe20003f06270 */
[----:B------:R-:W1:Y:S01]  /*4cd0*/  MUFU.TANH R188, R188 ;  /* 0x000000bc00bc7308 */ /* 0x000e620000002400 */
[----:B------:R-:W-:Y:S01]  /*4ce0*/  FSEL R242, R0, -INF , !P5 ;  /* 0xff80000000f27808 */ /* 0x000fe20006800000 */
[----:B------:R-:W2:Y:S01]  /*4cf0*/  SHFL.BFLY PT, R213, R12, 0x2, 0x1f ;  /* 0x0c401f000cd57f89 */ /* 0x000ea200000e0000 */
[----:B------:R-:W-:-:S02]  /*4d00*/  ISETP.GE.AND P4, PT, R19, R170, PT ;  /* 0x000000aa1300720c */ /* 0x000fc40003f86270 */
[-C--:B------:R-:W-:Y:S02]  /*4d10*/  ISETP.GE.AND P1, PT, R18, R171.reuse, PT ;  /* 0x000000ab1200720c */ /* 0x080fe40003f26270 */
[----:B------:R-:W-:Y:S01]  /*4d20*/  FSEL R200, R9, -INF , !P0 ;  /* 0xff80000009c87808 */ /* 0x000fe20004000000 */
[----:B------:R-:W1:Y:S01]  /*4d30*/  MUFU.TANH R187, R187 ;  /* 0x000000bb00bb7308 */ /* 0x000e620000002400 */
[-C--:B------:R-:W-:Y:S02]  /*4d40*/  ISETP.GE.AND P2, PT, R19, R171.reuse, PT ;  /* 0x000000ab1300720c */ /* 0x080fe40003f46270 */
[C---:B------:R-:W-:Y:S02]  /*4d50*/  ISETP.GE.AND P5, PT, R14.reuse, R171, PT ;  /* 0x000000ab0e00720c */ /* 0x040fe40003fa6270 */
[----:B------:R-:W-:Y:S02]  /*4d60*/  ISETP.GE.AND P0, PT, R14, R170, PT ;  /* 0x000000aa0e00720c */ /* 0x000fe40003f06270 */
[----:B------:R-:W-:Y:S01]  /*4d70*/  FSEL R14, R212, -INF , !P4 ;  /* 0xff800000d40e7808 */ /* 0x000fe20006000000 */
[----:B------:R-:W1:Y:S01]  /*4d80*/  MUFU.TANH R186, R186 ;  /* 0x000000ba00ba7308 */ /* 0x000e620000002400 */
[----:B------:R-:W-:-:S02]  /*4d90*/  FSEL R202, R10, -INF , !P1 ;  /* 0xff8000000aca7808 */ /* 0x000fc40004800000 */
[----:B------:R-:W-:Y:S02]  /*4da0*/  ISETP.GE.AND P4, PT, R17, R170, PT ;  /* 0x000000aa1100720c */ /* 0x000fe40003f86270 */
[----:B------:R-:W-:Y:S02]  /*4db0*/  ISETP.GE.AND P1, PT, R16, R171, PT ;  /* 0x000000ab1000720c */ /* 0x000fe40003f26270 */
[----:B----4-:R-:W-:Y:S02]  /*4dc0*/  FMNMX.FTZ R214, R214, R23, !PT ;  /* 0x00000017d6d67209 */ /* 0x010fe40007810000 */
[----:B------:R-:W-:Y:S02]  /*4dd0*/  FSEL R240, R8, -INF , !P2 ;  /* 0xff80000008f07808 */ /* 0x000fe40005000000 */
[----:B--2---:R-:W-:Y:S01]  /*4de0*/  FMNMX.FTZ R213, R12, R213, !PT ;  /* 0x000000d50cd57209 */ /* 0x004fe20007810000 */
[----:B------:R-:W2:Y:S01]  /*4df0*/  SHFL.BFLY PT, R23, R214, 0x1, 0x1f ;  /* 0x0c201f00d6177f89 */ /* 0x000ea200000e0000 */
[----:B------:R-:W-:-:S02]  /*4e00*/  FSEL R189, R189, -INF , !P4 ;  /* 0xff800000bdbd7808 */ /* 0x000fc40006000000 */
[----:B------:R-:W-:Y:S01]  /*4e10*/  FSEL R194, R194, -INF , !P1 ;  /* 0xff800000c2c27808 */ /* 0x000fe20004800000 */
[----:B------:R-:W4:Y:S01]  /*4e20*/  SHFL.BFLY PT, R0, R213, 0x1, 0x1f ;  /* 0x0c201f00d5007f89 */ /* 0x000f2200000e0000 */
[CC--:B------:R-:W-:Y:S02]  /*4e30*/  ISETP.GE.AND P4, PT, R7.reuse, R171.reuse, PT ;  /* 0x000000ab0700720c */ /* 0x0c0fe40003f86270 */
[-C--:B------:R-:W-:Y:S02]  /*4e40*/  ISETP.GE.AND P1, PT, R7, R170.reuse, PT ;  /* 0x000000aa0700720c */ /* 0x080fe40003f26270 */
[----:B------:R-:W-:Y:S02]  /*4e50*/  ISETP.GE.AND P3, PT, R18, R170, PT ;  /* 0x000000aa1200720c */ /* 0x000fe40003f66270 */
[----:B------:R-:W-:Y:S02]  /*4e60*/  ISETP.GE.AND P2, PT, R17, R171, PT ;  /* 0x000000ab1100720c */ /* 0x000fe40003f46270 */
[----:B------:R-:W-:-:S02]  /*4e70*/  FSEL R198, R11, -INF , !P5 ;  /* 0xff8000000bc67808 */ /* 0x000fc40006800000 */
[----:B------:R-:W-:Y:S02]  /*4e80*/  FMNMX3.FTZ R7, R168, R242, R240, !PT ;  /* 0x000000f2a8077276 */ /* 0x000fe400078100f0 */
[----:B------:R-:W-:Y:S02]  /*4e90*/  FSEL R12, R180, -INF , !P3 ;  /* 0xff800000b40c7808 */ /* 0x000fe40005800000 */
[----:B------:R-:W-:Y:S02]  /*4ea0*/  ISETP.GE.AND P5, PT, R15, R171, PT ;  /* 0x000000ab0f00720c */ /* 0x000fe40003fa6270 */
[----:B-----5:R-:W-:Y:S02]  /*4eb0*/  FSEL R196, R20, -INF , !P2 ;  /* 0xff80000014c47808 */ /* 0x020fe40005000000 */
[----:B------:R-:W-:Y:S02]  /*4ec0*/  FMNMX3.FTZ R7, R7, R202, R198, !PT ;  /* 0x000000ca07077276 */ /* 0x000fe400078100c6 */
[----:B------:R-:W-:-:S02]  /*4ed0*/  ISETP.GE.AND P3, PT, R16, R170, PT ;  /* 0x000000aa1000720c */ /* 0x000fc40003f66270 */
[----:B---3--:R-:W-:Y:S01]  /*4ee0*/  FSEL R164, R164, -INF , !P0 ;  /* 0xff800000a4a47808 */ /* 0x008fe20004000000 */
[----:B------:R-:W-:Y:S01]  /*4ef0*/  LDSM.16.MT88.4 R16, [R224+0xb000] ;  /* 0x00b00000e010783b */ /* 0x000fe20000004200 */
[----:B------:R-:W-:Y:S02]  /*4f00*/  FMNMX3.FTZ R9, R167, R200, R14, !PT ;  /* 0x000000c8a7097276 */ /* 0x000fe4000781000e */
[----:B--2---:R-:W-:Y:S02]  /*4f10*/  FMNMX.FTZ R214, R214, R23, !PT ;  /* 0x00000017d6d67209 */ /* 0x004fe40007810000 */
[----:B----4-:R-:W-:Y:S02]  /*4f20*/  FMNMX.FTZ R213, R213, R0, !PT ;  /* 0x00000000d5d57209 */ /* 0x010fe40007810000 */
[----:B------:R-:W-:Y:S01]  /*4f30*/  FSEL R192, R192, -INF , !P5 ;  /* 0xff800000c0c07808 */ /* 0x000fe20006800000 */
[----:B------:R-:W-:Y:S01]  /*4f40*/  FMUL.FTZ R238, R214, UR8 ;  /* 0x00000008d6ee7c20 */ /* 0x000fe20008410000 */
[----:B-1----:R-:W-:Y:S01]  /*4f50*/  FSEL R190, R190, -INF , !P4 ;  /* 0xff800000bebe7808 */ /* 0x002fe20006000000 */
[----:B------:R-:W-:Y:S01]  /*4f60*/  FMUL.FTZ R201, R213, UR8 ;  /* 0x00000008d5c97c20 */ /* 0x000fe20008410000 */
[----:B------:R-:W-:-:S02]  /*4f70*/  FMNMX3.FTZ R7, R7, R196, R194, !PT ;  /* 0x000000c407077276 */ /* 0x000fc400078100c2 */
[----:B------:R-:W-:Y:S02]  /*4f80*/  ISETP.GE.AND P2, PT, R15, R170, PT ;  /* 0x000000aa0f00720c */ /* 0x000fe40003f46270 */
[----:B------:R-:W-:Y:S02]  /*4f90*/  FSEL R188, R188, -INF , !P3 ;  /* 0xff800000bcbc7808 */ /* 0x000fe40005800000 */
[----:B------:R-:W-:Y:S02]  /*4fa0*/  FMNMX3.FTZ R0, R9, R12, R164, !PT ;  /* 0x0000000c09007276 */ /* 0x000fe400078100a4 */
[----:B------:R-:W-:Y:S02]  /*4fb0*/  FSETP.NEU.FTZ.AND P0, PT, R214, -INF , PT ;  /* 0xff800000d600780b */ /* 0x000fe40003f1d000 */
[----:B------:R-:W-:Y:S02]  /*4fc0*/  FMNMX3.FTZ R212, R7, R192, R190, !PT ;  /* 0x000000c007d47276 */ /* 0x000fe400078100be */
[----:B------:R-:W-:-:S02]  /*4fd0*/  FSEL R187, R187, -INF , !P2 ;  /* 0xff800000bbbb7808 */ /* 0x000fc40005000000 */
[----:B------:R-:W-:Y:S01]  /*4fe0*/  FSEL R186, R186, -INF , !P1 ;  /* 0xff800000baba7808 */ /* 0x000fe20004800000 */
[----:B------:R-:W1:Y:S01]  /*4ff0*/  SHFL.BFLY PT, R7, R212, 0x2, 0x1f ;  /* 0x0c401f00d4077f89 */ /* 0x000e6200000e0000 */
[----:B------:R-:W-:Y:S02]  /*5000*/  FMNMX3.FTZ R0, R0, R189, R188, !PT ;  /* 0x000000bd00007276 */ /* 0x000fe400078100bc */
[----:B------:R-:W-:Y:S02]  /*5010*/  FSEL R238, R238, RZ, P0 ;  /* 0x000000ffeeee7208 */ /* 0x000fe40000000000 */
[----:B------:R-:W-:Y:S02]  /*5020*/  FMNMX3.FTZ R0, R0, R187, R186, !PT ;  /* 0x000000bb00007276 */ /* 0x000fe400078100ba */
[----:B------:R-:W-:Y:S01]  /*5030*/  FSETP.NEU.FTZ.AND P1, PT, R213, -INF , PT ;  /* 0xff800000d500780b */ /* 0x000fe20003f3d000 */
[--C-:B------:R-:W-:Y:S01]  /*5040*/  FFMA.FTZ R180, R5, UR8, -R238.reuse ;  /* 0x0000000805b47c23 */ /* 0x100fe200080108ee */
[----:B------:R-:W-:Y:S01]  /*5050*/  FSEL R9, R214, RZ, P0 ;  /* 0x000000ffd6097208 */ /* 0x000fe20000000000 */
[----:B------:R-:W2:Y:S01]  /*5060*/  SHFL.BFLY PT, R5, R0, 0x2, 0x1f ;  /* 0x0c401f0000057f89 */ /* 0x000ea200000e0000 */
[----:B------:R-:W-:Y:S01]  /*5070*/  FSEL R201, R201, RZ, P1 ;  /* 0x000000ffc9c97208 */ /* 0x000fe20000800000 */
[--C-:B------:R-:W-:Y:S01]  /*5080*/  FFMA.FTZ R182, R13, UR8, -R238.reuse ;  /* 0x000000080db67c23 */ /* 0x100fe200080108ee */
[--C-:B------:R-:W-:Y:S01]  /*5090*/  FFMA.FTZ R181, R21, UR8, -R238.reuse ;  /* 0x0000000815b57c23 */ /* 0x100fe200080108ee */
[----:B------:R-:W-:Y:S01]  /*50a0*/  FFMA.FTZ R179, R29, UR8, -R238 ;  /* 0x000000081db37c23 */ /* 0x000fe200080108ee */
[----:B------:R-:W-:Y:S01]  /*50b0*/  MUFU.EX2 R180, R180 ;  /* 0x000000b400b47308 */ /* 0x000fe20000000800 */
[--C-:B------:R-:W-:Y:S01]  /*50c0*/  FFMA.FTZ R177, R4, UR8, -R201.reuse ;  /* 0x0000000804b17c23 */ /* 0x100fe200080108c9 */
[----:B------:R-:W-:Y:S01]  /*50d0*/  FSEL R4, R213, RZ, P1 ;  /* 0x000000ffd5047208 */ /* 0x000fe20000800000 */
[----:B------:R-:W-:Y:S01]  /*50e0*/  FFMA.FTZ R183, R6, UR8, -R201 ;  /* 0x0000000806b77c23 */ /* 0x000fe200080108c9 */
[----:B------:R-:W-:Y:S01]  /*50f0*/  FADD.FTZ R6, R166, -R9 ;  /* 0x80000009a6067221 */ /* 0x000fe20000010000 */
[--C-:B------:R-:W-:Y:S01]  /*5100*/  FFMA.FTZ R178, R22, UR8, -R201.reuse ;  /* 0x0000000816b27c23 */ /* 0x100fe200080108c9 */
[--C-:B------:R-:W-:Y:S01]  /*5110*/  FFMA.FTZ R176, R24, UR8, -R201.reuse ;  /* 0x0000000818b07c23 */ /* 0x100fe200080108c9 */
[----:B------:R-:W-:Y:S01]  /*5120*/  FADD.FTZ R4, R165, -R4 ;  /* 0x80000004a5047221 */ /* 0x000fe20000010000 */
[----:B------:R-:W-:Y:S01]  /*5130*/  FMUL.FTZ R6, R6, UR8 ;  /* 0x0000000806067c20 */ /* 0x000fe20008410000 */
[----:B-1----:R-:W-:Y:S01]  /*5140*/  FMNMX.FTZ R212, R212, R7, !PT ;  /* 0x00000007d4d47209 */ /* 0x002fe20007810000 */
[----:B------:R-:W-:Y:S01]  /*5150*/  LDSM.16.MT88.4 R28, [R219+0xa000] ;  /* 0x00a00000db1c783b */ /* 0x000fe20000004200 */
[----:B------:R-:W-:Y:S01]  /*5160*/  FMUL.FTZ R4, R4, UR8 ;  /* 0x0000000804047c20 */ /* 0x000fe20008410000 */
[----:B------:R-:W1:Y:S01]  /*5170*/  MUFU.EX2 R185, R6 ;  /* 0x0000000600b97308 */ /* 0x000e620000000800 */
[--C-:B------:R-:W-:Y:S01]  /*5180*/  FFMA.FTZ R208, R208, UR8, -R201.reuse ;  /* 0x00000008d0d07c23 */ /* 0x100fe200080108c9 */
[----:B------:R-:W3:Y:S01]  /*5190*/  SHFL.BFLY PT, R7, R212, 0x1, 0x1f ;  /* 0x0c201f00d4077f89 */ /* 0x000ee200000e0000 */
[----:B------:R-:W-:-:S03]  /*51a0*/  FFMA.FTZ R206, R206, UR8, -R201 ;  /* 0x00000008cece7c23 */ /* 0x000fc600080108c9 */
[----:B------:R-:W-:Y:S01]  /*51b0*/  LDSM.16.MT88.4 R24, [R223] ;  /* 0x00000000df18783b */ /* 0x000fe20000004200 */
[----:B--2---:R-:W-:Y:S01]  /*51c0*/  FMNMX.FTZ R0, R0, R5, !PT ;  /* 0x0000000500007209 */ /* 0x004fe20007810000 */
[----:B------:R-:W2:Y:S02]  /*51d0*/  MUFU.EX2 R184, R4 ;  /* 0x0000000400b87308 */ /* 0x000ea40000000800 */
[----:B------:R-:W-:Y:S04]  /*51e0*/  LDSM.16.MT88.4 R20, [R218] ;  /* 0x00000000da14783b */ /* 0x000fe80000004200 */
[----:B------:R-:W4:Y:S02]  /*51f0*/  SHFL.BFLY PT, R5, R0, 0x1, 0x1f ;  /* 0x0c201f0000057f89 */ /* 0x000f2400000e0000 */
[----:B------:R-:W-:Y:S01]  /*5200*/  MUFU.EX2 R182, R182 ;  /* 0x000000b600b67308 */ /* 0x000fe20000000800 */
[-C--:B-1----:R-:W-:Y:S01]  /*5210*/  FMUL.FTZ R156, R156, R185.reuse ;  /* 0x000000b99c9c7220 */ /* 0x082fe20000410000 */
[----:B------:R-:W1:Y:S01]  /*5220*/  LDSM.16.MT88.4 R8, [R219+0xb000] ;  /* 0x00b00000db08783b */ /* 0x000e620000004200 */
[-C--:B------:R-:W-:Y:S01]  /*5230*/  FMUL.FTZ R157, R157, R185.reuse ;  /* 0x000000b99d9d7220 */ /* 0x080fe20000410000 */
[-C--:B------:R-:W-:Y:S01]  /*5240*/  FMUL.FTZ R152, R152, R185.reuse ;  /* 0x000000b998987220 */ /* 0x080fe20000410000 */
[-C--:B------:R-:W-:Y:S01]  /*5250*/  FMUL.FTZ R153, R153, R185.reuse ;  /* 0x000000b999997220 */ /* 0x080fe20000410000 */
[-C--:B------:R-:W-:Y:S01]  /*5260*/  FMUL.FTZ R140, R140, R185.reuse ;  /* 0x000000b98c8c7220 */ /* 0x080fe20000410000 */
[----:B------:R-:W-:Y:S01]  /*5270*/  FMUL.FTZ R141, R141, R185 ;  /* 0x000000b98d8d7220 */ /* 0x000fe20000410000 */
[----:B------:R-:W5:Y:S01]  /*5280*/  MUFU.EX2 R181, R181 ;  /* 0x000000b500b57308 */ /* 0x000f620000000800 */
[-C--:B--2---:R-:W-:Y:S01]  /*5290*/  FMUL.FTZ R158, R158, R184.reuse ;  /* 0x000000b89e9e7220 */ /* 0x084fe20000410000 */
[----:B---3--:R-:W-:Y:S01]  /*52a0*/  FMNMX.FTZ R212, R212, R7, !PT ;  /* 0x00000007d4d47209 */ /* 0x008fe20007810000 */
[-C--:B------:R-:W-:Y:S01]  /*52b0*/  FMUL.FTZ R159, R159, R184.reuse ;  /* 0x000000b89f9f7220 */ /* 0x080fe20000410000 */
[-C--:B------:R-:W-:Y:S01]  /*52c0*/  FMUL.FTZ R154, R154, R184.reuse ;  /* 0x000000b89a9a7220 */ /* 0x080fe20000410000 */
[-C--:B------:R-:W-:Y:S01]  /*52d0*/  FMUL.FTZ R155, R155, R184.reuse ;  /* 0x000000b89b9b7220 */ /* 0x080fe20000410000 */
[C---:B------:R-:W-:Y:S01]  /*52e0*/  FSETP.NEU.FTZ.AND P0, PT, R212.reuse, -INF , PT ;  /* 0xff800000d400780b */ /* 0x040fe20003f1d000 */
[----:B------:R-:W-:Y:S01]  /*52f0*/  FMUL.FTZ R191, R212, UR8 ;  /* 0x00000008d4bf7c20 */ /* 0x000fe20008410000 */
[----:B------:R-:W2:Y:S01]  /*5300*/  MUFU.EX2 R179, R179 ;  /* 0x000000b300b37308 */ /* 0x000ea20000000800 */
[-C--:B------:R-:W-:Y:S01]  /*5310*/  FMUL.FTZ R142, R142, R184.reuse ;  /* 0x000000b88e8e7220 */ /* 0x080fe20000410000 */
[----:B------:R-:W-:Y:S01]  /*5320*/  FSEL R165, R212, RZ, P0 ;  /* 0x000000ffd4a57208 */ /* 0x000fe20000000000 */
[----:B------:R-:W-:Y:S01]  /*5330*/  FMUL.FTZ R143, R143, R184 ;  /* 0x000000b88f8f7220 */ /* 0x000fe20000410000 */
[----:B------:R-:W-:Y:S01]  /*5340*/  FSEL R191, R191, RZ, P0 ;  /* 0x000000ffbfbf7208 */ /* 0x000fe20000000000 */
[----:B------:R-:W-:Y:S01]  /*5350*/  FMUL.FTZ R136, R136, R185 ;  /* 0x000000b988887220 */ /* 0x000fe20000410000 */
[----:B----4-:R-:W-:Y:S01]  /*5360*/  FMNMX.FTZ R0, R0, R5, !PT ;  /* 0x0000000500007209 */ /* 0x010fe20007810000 */
[----:B------:R-:W-:Y:S01]  /*5370*/  FADD.FTZ R165, R168, -R165 ;  /* 0x800000a5a8a57221 */ /* 0x000fe20000010000 */
[----:B------:R-:W3:Y:S01]  /*5380*/  LDSM.16.MT88.4 R4, [R223+0x1000] ;  /* 0x00100000df04783b */ /* 0x000ee20000004200 */
[--C-:B------:R-:W-:Y:S01]  /*5390*/  FFMA.FTZ R195, R202, UR8, -R191.reuse ;  /* 0x00000008cac37c23 */ /* 0x100fe200080108bf */
[C---:B------:R-:W-:Y:S01]  /*53a0*/  FSETP.NEU.FTZ.AND P0, PT, R0.reuse, -INF , PT ;  /* 0xff8000000000780b */ /* 0x040fe20003f1d000 */
[----:B------:R-:W-:Y:S01]  /*53b0*/  FMUL.FTZ R197, R0, UR8 ;  /* 0x0000000800c57c20 */ /* 0x000fe20008410000 */
[--C-:B------:R-:W-:Y:S01]  /*53c0*/  FFMA.FTZ R168, R242, UR8, -R191.reuse ;  /* 0x00000008f2a87c23 */ /* 0x100fe200080108bf */
[--C-:B------:R-:W-:Y:S01]  /*53d0*/  FFMA.FTZ R193, R240, UR8, -R191.reuse ;  /* 0x00000008f0c17c23 */ /* 0x100fe200080108bf */
[----:B------:R-:W-:Y:S01]  /*53e0*/  FSEL R166, R0, RZ, P0 ;  /* 0x000000ff00a67208 */ /* 0x000fe20000000000 */
[----:B------:R-:W-:Y:S01]  /*53f0*/  FFMA.FTZ R198, R198, UR8, -R191 ;  /* 0x00000008c6c67c23 */ /* 0x000fe200080108bf */
[----:B------:R-:W-:Y:S01]  /*5400*/  FSEL R197, R197, RZ, P0 ;  /* 0x000000ffc5c57208 */ /* 0x000fe20000000000 */
[----:B------:R-:W-:Y:S01]  /*5410*/  FMUL.FTZ R165, R165, UR8 ;  /* 0x00000008a5a57c20 */ /* 0x000fe20008410000 */
[----:B------:R-:W-:Y:S01]  /*5420*/  MUFU.EX2 R178, R178 ;  /* 0x000000b200b27308 */ /* 0x000fe20000000800 */
[----:B------:R-:W-:Y:S01]  /*5430*/  FADD.FTZ R166, R167, -R166 ;  /* 0x800000a6a7a67221 */ /* 0x000fe20000010000 */
[----:B-----5:R-:W-:Y:S01]  /*5440*/  F2FP.F16.F32.PACK_AB R172, R181, R182 ;  /* 0x000000b6b5ac723e */ /* 0x020fe200000000ff */
[--C-:B------:R-:W-:Y:S01]  /*5450*/  FFMA.FTZ R199, R200, UR8, -R197.reuse ;  /* 0x00000008c8c77c23 */ /* 0x100fe200080108c5 */
[--C-:B------:R-:W-:Y:S01]  /*5460*/  FFMA.FTZ R200, R14, UR8, -R197.reuse ;  /* 0x000000080ec87c23 */ /* 0x100fe200080108c5 */
[--C-:B------:R-:W-:Y:S01]  /*5470*/  FFMA.FTZ R202, R12, UR8, -R197.reuse ;  /* 0x000000080cca7c23 */ /* 0x100fe200080108c5 */
[----:B------:R-:W-:Y:S01]  /*5480*/  FFMA.FTZ R207, R164, UR8, -R197 ;  /* 0x00000008a4cf7c23 */ /* 0x000fe200080108c5 */
[----:B------:R-:W4:Y:S01]  /*5490*/  LDSM.16.MT88.4 R12, [R218+0x1000] ;  /* 0x00100000da0c783b */ /* 0x000f220000004200 */
[----:B------:R-:W-:Y:S01]  /*54a0*/  FMUL.FTZ R166, R166, UR8 ;  /* 0x00000008a6a67c20 */ /* 0x000fe20008410000 */
[----:B------:R-:W5:Y:S01]  /*54b0*/  MUFU.EX2 R177, R177 ;  /* 0x000000b100b17308 */ /* 0x000f620000000800 */
[----:B--2---:R-:W-:Y:S01]  /*54c0*/  F2FP.F16.F32.PACK_AB R174, R179, R180 ;  /* 0x000000b4b3ae723e */ /* 0x004fe200000000ff */
[-C--:B------:R-:W-:Y:S01]  /*54d0*/  FMUL.FTZ R137, R137, R185.reuse ;  /* 0x000000b989897220 */ /* 0x080fe20000410000 */
[-C--:B------:R-:W-:Y:S01]  /*54e0*/  FMUL.FTZ R138, R138, R184.reuse ;  /* 0x000000b88a8a7220 */ /* 0x080fe20000410000 */
[-C--:B------:R-:W-:Y:S01]  /*54f0*/  FMUL.FTZ R139, R139, R184.reuse ;  /* 0x000000b88b8b7220 */ /* 0x080fe20000410000 */
[-C--:B------:R-:W-:Y:S01]  /*5500*/  FMUL.FTZ R40, R40, R185.reuse ;  /* 0x000000b928287220 */ /* 0x080fe20000410000 */
[-C--:B------:R-:W-:Y:S01]  /*5510*/  FMUL.FTZ R41, R41, R185.reuse ;  /* 0x000000b929297220 */ /* 0x080fe20000410000 */
[-C--:B------:R-:W-:Y:S01]  /*5520*/  FMUL.FTZ R42, R42, R184.reuse ;  /* 0x000000b82a2a7220 */ /* 0x080fe20000410000 */
[----:B------:R-:W-:Y:S01]  /*5530*/  MUFU.EX2 R176, R176 ;  /* 0x000000b000b07308 */ /* 0x000fe20000000800 */
[-C--:B------:R-:W-:Y:S01]  /*5540*/  FMUL.FTZ R43, R43, R184.reuse ;  /* 0x000000b82b2b7220 */ /* 0x080fe20000410000 */
[-C--:B------:R-:W-:Y:S01]  /*5550*/  FMUL.FTZ R44, R44, R185.reuse ;  /* 0x000000b92c2c7220 */ /* 0x080fe20000410000 */
[-C--:B------:R-:W-:Y:S01]  /*5560*/  FMUL.FTZ R45, R45, R185.reuse ;  /* 0x000000b92d2d7220 */ /* 0x080fe20000410000 */
[-C--:B------:R-:W-:Y:S01]  /*5570*/  FMUL.FTZ R46, R46, R184.reuse ;  /* 0x000000b82e2e7220 */ /* 0x080fe20000410000 */
[----:B------:R-:W-:Y:S01]  /*5580*/  FMUL.FTZ R47, R47, R184 ;  /* 0x000000b82f2f7220 */ /* 0x000fe20000410000 */
[-C--:B------:R-:W-:Y:S01]  /*5590*/  FMUL.FTZ R56, R56, R185.reuse ;  /* 0x000000b938387220 */ /* 0x080fe20000410000 */
[-C--:B------:R-:W-:Y:S01]  /*55a0*/  FMUL.FTZ R57, R57, R185.reuse ;  /* 0x000000b939397220 */ /* 0x080fe20000410000 */
[----:B------:R-:W2:Y:S01]  /*55b0*/  MUFU.EX2 R183, R183 ;  /* 0x000000b700b77308 */ /* 0x000ea20000000800 */
[----:B-----5:R-:W-:Y:S01]  /*55c0*/  F2FP.F16.F32.PACK_AB R173, R177, R178 ;  /* 0x000000b2b1ad723e */ /* 0x020fe200000000ff */
        /* <DEDUP_REMOVED lines=13> */
[----:B------:R-:W-:Y:S01]  /*56a0*/  FMUL.FTZ R78, R78, R184 ;  /* 0x000000b84e4e7220 */ /* 0x000fe20000410000 */
        /* <DEDUP_REMOVED lines=30> */
[----:B-----5:R-:W-:Y:S01]  /*5890*/  F2FP.F16.F32.PACK_AB R164, R193, R168 ;  /* 0x000000a8c1a4723e */ /* 0x020fe200000000ff */
[C---:B------:R-:W-:Y:S01]  /*58a0*/  HMMA.16816.F32 R156, R172.reuse, R32, R156 ;  /* 0x00000020ac9c723c */ /* 0x040fe2000000189c */
[----:B------:R-:W-:Y:S01]  /*58b0*/  MUFU.EX2 R200, R200 ;  /* 0x000000c800c87308 */ /* 0x000fe20000000800 */
[----:B------:R-:W-:Y:S01]  /*58c0*/  FFMA.FTZ R196, R196, UR8, -R191 ;  /* 0x00000008c4c47c23 */ /* 0x000fe200080108bf */
[--C-:B------:R-:W-:Y:S01]  /*58d0*/  FFMA.FTZ R189, R189, UR8, -R197.reuse ;  /* 0x00000008bdbd7c23 */ /* 0x100fe200080108c5 */
[----:B------:R-:W-:Y:S01]  /*58e0*/  FFMA.FTZ R188, R188, UR8, -R197 ;  /* 0x00000008bcbc7c23 */ /* 0x000fe200080108c5 */
[----:B------:R-:W-:Y:S01]  /*58f0*/  FFMA.FTZ R192, R192, UR8, -R191 ;  /* 0x00000008c0c07c23 */ /* 0x000fe200080108bf */
[--C-:B------:R-:W-:Y:S01]  /*5900*/  FFMA.FTZ R187, R187, UR8, -R197.reuse ;  /* 0x00000008bbbb7c23 */ /* 0x100fe200080108c5 */
[----:B------:R-:W-:Y:S01]  /*5910*/  FFMA.FTZ R186, R186, UR8, -R197 ;  /* 0x00000008baba7c23 */ /* 0x000fe200080108c5 */
[----:B------:R-:W-:Y:S01]  /*5920*/  HMMA.16816.F32 R152, R172, R34, R152 ;  /* 0x00000022ac98723c */ /* 0x000fe20000001898 */
[----:B------:R-:W-:Y:S01]  /*5930*/  MUFU.EX2 R202, R202 ;  /* 0x000000ca00ca7308 */ /* 0x000fe20000000800 */
[----:B------:R-:W-:Y:S01]  /*5940*/  FFMA.FTZ R182, R237, R185, R182 ;  /* 0x000000b9edb67223 */ /* 0x000fe200000100b6 */
[----:B------:R-:W-:-:S03]  /*5950*/  FFMA.FTZ R178, R235, R184, R178 ;  /* 0x000000b8ebb27223 */ /* 0x000fc600000100b2 */
[----:B------:R-:W-:Y:S01]  /*5960*/  FADD.FTZ R181, R181, R182 ;  /* 0x000000b6b5b57221 */ /* 0x000fe20000010000 */
[----:B------:R-:W-:Y:S01]  /*5970*/  FADD.FTZ R177, R177, R178 ;  /* 0x000000b2b1b17221 */ /* 0x000fe20000010000 */
[----:B------:R-:W-:Y:S01]  /*5980*/  HMMA.16816.F32 R140, R172, R28, R140 ;  /* 0x0000001cac8c723c */ /* 0x000fe2000000188c */
[----:B------:R-:W2:Y:S01]  /*5990*/  MUFU.EX2 R203, R165 ;  /* 0x000000a500cb7308 */ /* 0x000ea20000000800 */
[----:B------:R-:W-:Y:S01]  /*59a0*/  FADD.FTZ R180, R180, R181 ;  /* 0x000000b5b4b47221 */ /* 0x000fe20000010000 */
[----:B------:R-:W-:-:S03]  /*59b0*/  FADD.FTZ R176, R176, R177 ;  /* 0x000000b1b0b07221 */ /* 0x000fc60000010000 */
[----:B------:R-:W-:Y:S01]  /*59c0*/  FADD.FTZ R179, R179, R180 ;  /* 0x000000b4b3b37221 */ /* 0x000fe20000010000 */
[----:B------:R-:W-:Y:S01]  /*59d0*/  FADD.FTZ R176, R183, R176 ;  /* 0x000000b0b7b07221 */ /* 0x000fe20000010000 */
[C---:B------:R-:W-:Y:S01]  /*59e0*/  HMMA.16816.F32 R136, R172.reuse, R30, R136 ;  /* 0x0000001eac88723c */ /* 0x040fe20000001888 */
[----:B------:R-:W5:Y:S07]  /*59f0*/  MUFU.EX2 R205, R166 ;  /* 0x000000a600cd7308 */ /* 0x000f6e0000000800 */
[C---:B------:R-:W-:Y:S01]  /*5a00*/  HMMA.16816.F32 R40, R172.reuse, R24, R40 ;  /* 0x00000018ac28723c */ /* 0x040fe20000001828 */
[----:B------:R-:W1:Y:S01]  /*5a10*/  MUFU.EX2 R207, R207 ;  /* 0x000000cf00cf7308 */ /* 0x000e620000000800 */
[-C--:B--2---:R-:W-:Y:S01]  /*5a20*/  FMUL.FTZ R160, R160, R203.reuse ;  /* 0x000000cba0a07220 */ /* 0x084fe20000410000 */
[----:B------:R-:W-:Y:S01]  /*5a30*/  FMUL.FTZ R161, R161, R203 ;  /* 0x000000cba1a17220 */ /* 0x000fe20000410000 */
[----:B------:R-:W-:Y:S01]  /*5a40*/  F2FP.F16.F32.PACK_AB R165, R200, R199 ;  /* 0x000000c7c8a5723e */ /* 0x000fe200000000ff */
[-C--:B------:R-:W-:Y:S01]  /*5a50*/  FMUL.FTZ R148, R148, R203.reuse ;  /* 0x000000cb94947220 */ /* 0x080fe20000410000 */
[-C--:B------:R-:W-:Y:S01]  /*5a60*/  FMUL.FTZ R149, R149, R203.reuse ;  /* 0x000000cb95957220 */ /* 0x080fe20000410000 */
[-C--:B------:R-:W-:Y:S01]  /*5a70*/  FMUL.FTZ R144, R144, R203.reuse ;  /* 0x000000cb90907220 */ /* 0x080fe20000410000 */
[-C--:B------:R-:W-:Y:S01]  /*5a80*/  FMUL.FTZ R145, R145, R203.reuse ;  /* 0x000000cb91917220 */ /* 0x080fe20000410000 */
[----:B------:R-:W-:Y:S01]  /*5a90*/  FMUL.FTZ R132, R132, R203 ;  /* 0x000000cb84847220 */ /* 0x000fe20000410000 */
[-C--:B-----5:R-:W-:Y:S01]  /*5aa0*/  FMUL.FTZ R162, R162, R205.reuse ;  /* 0x000000cda2a27220 */ /* 0x0a0fe20000410000 */
[----:B------:R-:W-:Y:S01]  /*5ab0*/  FMUL.FTZ R163, R163, R205 ;  /* 0x000000cda3a37220 */ /* 0x000fe20000410000 */
[----:B------:R-:W-:Y:S01]  /*5ac0*/  F2FP.F16.F32.PACK_AB R166, R198, R195 ;  /* 0x000000c3c6a6723e */ /* 0x000fe200000000ff */
[-C--:B------:R-:W-:Y:S01]  /*5ad0*/  FMUL.FTZ R150, R150, R205.reuse ;  /* 0x000000cd96967220 */ /* 0x080fe20000410000 */
[-C--:B------:R-:W-:Y:S01]  /*5ae0*/  FMUL.FTZ R151, R151, R205.reuse ;  /* 0x000000cd97977220 */ /* 0x080fe20000410000 */
[-C--:B------:R-:W-:Y:S01]  /*5af0*/  FMUL.FTZ R146, R146, R205.reuse ;  /* 0x000000cd92927220 */ /* 0x080fe20000410000 */
[----:B------:R-:W-:Y:S01]  /*5b00*/  FMUL.FTZ R147, R147, R205 ;  /* 0x000000cd93937220 */ /* 0x000fe20000410000 */
[----:B------:R-:W-:Y:S01]  /*5b10*/  FMUL.FTZ R133, R133, R203 ;  /* 0x000000cb85857220 */ /* 0x000fe20000410000 */
[----:B-1----:R-:W-:Y:S01]  /*5b20*/  F2FP.F16.F32.PACK_AB R167, R207, R202 ;  /* 0x000000cacfa7723e */ /* 0x002fe200000000ff */
        /* <DEDUP_REMOVED lines=51> */
[----:B------:R-:W-:Y:S01]  /*5e60*/  MUFU.EX2 R208, R208 ;  /* 0x000000d000d07308 */ /* 0x000fe20000000800 */
[----:B------:R-:W-:Y:S01]  /*5e70*/  FFMA.FTZ R168, R239, R203, R168 ;  /* 0x000000cbefa87223 */ /* 0x000fe200000100a8 */
[----:B------:R-:W-:-:S03]  /*5e80*/  FFMA.FTZ R199, R234, R205, R199 ;  /* 0x000000cdeac77223 */ /* 0x000fc600000100c7 */
[----:B------:R-:W-:Y:S01]  /*5e90*/  FADD.FTZ R168, R193, R168 ;  /* 0x000000a8c1a87221 */ /* 0x000fe20000010000 */
[----:B------:R-:W-:Y:S01]  /*5ea0*/  FADD.FTZ R199, R200, R199 ;  /* 0x000000c7c8c77221 */ /* 0x000fe20000010000 */
[C---:B------:R-:W-:Y:S01]  /*5eb0*/  HMMA.16816.F32 R56, R172.reuse, R20, R56 ;  /* 0x00000014ac38723c */ /* 0x040fe20000001838 */
[----:B------:R-:W-:Y:S01]  /*5ec0*/  MUFU.EX2 R206, R206 ;  /* 0x000000ce00ce7308 */ /* 0x000fe20000000800 */
[----:B------:R-:W-:Y:S01]  /*5ed0*/  FADD.FTZ R195, R195, R168 ;  /* 0x000000a8c3c37221 */ /* 0x000fe20000010000 */
[----:B------:R-:W-:Y:S01]  /*5ee0*/  FADD.FTZ R202, R202, R199 ;  /* 0x000000c7caca7221 */ /* 0x000fe20000010000 */
[----:B------:R-:W-:Y:S02]  /*5ef0*/  MOV R168, R212 ;  /* 0x000000d400a87202 */ /* 0x000fe40000000f00 */
[----:B------:R-:W-:Y:S01]  /*5f00*/  FADD.FTZ R195, R198, R195 ;  /* 0x000000c3c6c37221 */ /* 0x000fe20000010000 */
[----:B------:R-:W-:Y:S01]  /*5f10*/  FADD.FTZ R202, R207, R202 ;  /* 0x000000cacfca7221 */ /* 0x000fe20000010000 */
[C---:B------:R-:W-:Y:S01]  /*5f20*/  HMMA.16816.F32 R60, R172.reuse, R22, R60 ;  /* 0x00000016ac3c723c */ /* 0x040fe2000000183c */
[----:B------:R-:W-:Y:S07]  /*5f30*/  MUFU.EX2 R196, R196 ;  /* 0x000000c400c47308 */ /* 0x000fee0000000800 */
        /* <DEDUP_REMOVED lines=8> */
[C---:B---3--:R-:W-:Y:S01]  /*5fc0*/  HMMA.16816.F32 R104, R172.reuse, R4, R104 ;  /* 0x00000004ac68723c */ /* 0x048fe20000001868 */
[----:B------:R-:W-:Y:S07]  /*5fd0*/  MUFU.EX2 R186, R186 ;  /* 0x000000ba00ba7308 */ /* 0x000fee0000000800 */
[C---:B------:R-:W-:Y:S08]  /*5fe0*/  HMMA.16816.F32 R108, R172.reuse, R6, R108 ;  /* 0x00000006ac6c723c */ /* 0x040ff0000000186c */
[C---:B----4-:R-:W-:Y:S08]  /*5ff0*/  HMMA.16816.F32 R120, R172.reuse, R12, R120 ;  /* 0x0000000cac78723c */ /* 0x050ff00000001878 */
[----:B------:R-:W-:Y:S01]  /*6000*/  HMMA.16816.F32 R124, R172, R14, R124 ;  /* 0x0000000eac7c723c */ /* 0x000fe2000000187c */
[--C-:B------:R-:W-:Y:S01]  /*6010*/  FFMA.FTZ R175, R209, UR8, -R238.reuse ;  /* 0x00000008d1af7c23 */ /* 0x100fe200080108ee */
[--C-:B------:R-:W-:Y:S01]  /*6020*/  FFMA.FTZ R209, R210, UR8, -R201.reuse ;  /* 0x00000008d2d17c23 */ /* 0x100fe200080108c9 */
[--C-:B------:R-:W-:Y:S01]  /*6030*/  FFMA.FTZ R172, R241, UR8, -R238.reuse ;  /* 0x00000008f1ac7c23 */ /* 0x100fe200080108ee */
[--C-:B------:R-:W-:Y:S01]  /*6040*/  FFMA.FTZ R173, R215, UR8, -R238.reuse ;  /* 0x00000008d7ad7c23 */ /* 0x100fe200080108ee */
[----:B------:R-:W-:Y:S01]  /*6050*/  FFMA.FTZ R174, R211, UR8, -R238 ;  /* 0x00000008d3ae7c23 */ /* 0x000fe200080108ee */
[----:B------:R-:W-:Y:S01]  /*6060*/  FFMA.FTZ R201, R204, UR8, -R201 ;  /* 0x00000008ccc97c23 */ /* 0x000fe200080108c9 */
[----:B------:R-:W-:Y:S01]  /*6070*/  MUFU.EX2 R175, R175 ;  /* 0x000000af00af7308 */ /* 0x000fe20000000800 */
[----:B------:R-:W-:Y:S01]  /*6080*/  HMMA.16816.F32 R160, R164, R32, R160 ;  /* 0x00000020a4a0723c */ /* 0x000fe200000018a0 */
[--C-:B------:R-:W-:Y:S01]  /*6090*/  FFMA.FTZ R211, R194, UR8, -R191.reuse ;  /* 0x00000008c2d37c23 */ /* 0x100fe200080108bf */
[----:B------:R-:W-:Y:S01]  /*60a0*/  FFMA.FTZ R191, R190, UR8, -R191 ;  /* 0x00000008bebf7c23 */ /* 0x000fe200080108bf */
[----:B------:R-:W-:-:S04]  /*60b0*/  IADD3 R215, PT, PT, R169, -0x1, RZ ;  /* 0xffffffffa9d77810 */ /* 0x000fc80007ffe0ff */
[----:B------:R-:W-:Y:S01]  /*60c0*/  MUFU.EX2 R172, R172 ;  /* 0x000000ac00ac7308 */ /* 0x000fe20000000800 */
[----:B------:R-:W-:Y:S01]  /*60d0*/  HMMA.16816.F32 R148, R164, R34, R148 ;  /* 0x00000022a494723c */ /* 0x000fe20000001894 */
[----:B------:R-:W1:Y:S01]  /*60e0*/  LDSM.16.MT88.4 R32, [R224+0xa800] ;  /* 0x00a80000e020783b */ /* 0x000e620000004200 */
[----:B------:R-:W-:-:S05]  /*60f0*/  ISETP.NE.AND P0, PT, R215, 0x1, PT ;  /* 0x00000001d700780c */ /* 0x000fca0003f05270 */
[----:B------:R-:W2:Y:S01]  /*6100*/  MUFU.EX2 R173, R173 ;  /* 0x000000ad00ad7308 */ /* 0x000ea20000000800 */
[C---:B------:R-:W-:Y:S07]  /*6110*/  HMMA.16816.F32 R144, R164.reuse, R28, R144 ;  /* 0x0000001ca490723c */ /* 0x040fee0000001890 */
[----:B------:R-:W3:Y:S01]  /*6120*/  MUFU.EX2 R174, R174 ;  /* 0x000000ae00ae7308 */ /* 0x000ee20000000800 */
[C---:B------:R-:W-:Y:S01]  /*6130*/  HMMA.16816.F32 R132, R164.reuse, R30, R132 ;  /* 0x0000001ea484723c */ /* 0x040fe20000001884 */
[----:B------:R-:W4:Y:S06]  /*6140*/  LDSM.16.MT88.4 R28, [R219+0xa800] ;  /* 0x00a80000db1c783b */ /* 0x000f2c0000004200 */
[----:B------:R-:W5:Y:S01]  /*6150*/  MUFU.EX2 R209, R209 ;  /* 0x000000d100d17308 */ /* 0x000f620000000800 */
[C---:B------:R-:W-:Y:S07]  /*6160*/  HMMA.16816.F32 R36, R164.reuse, R24, R36 ;  /* 0x00000018a424723c */ /* 0x040fee0000001824 */
[----:B------:R-:W1:Y:S01]  /*6170*/  MUFU.EX2 R201, R201 ;  /* 0x000000c900c97308 */ /* 0x000e620000000800 */
[C---:B------:R-:W-:Y:S01]  /*6180*/  HMMA.16816.F32 R48, R164.reuse, R26, R48 ;  /* 0x0000001aa430723c */ /* 0x040fe20000001830 */
[----:B------:R-:W4:Y:S06]  /*6190*/  LDSM.16.MT88.4 R24, [R217] ;  /* 0x00000000d918783b */ /* 0x000f2c0000004200 */
[----:B------:R-:W4:Y:S01]  /*61a0*/  MUFU.EX2 R211, R211 ;  /* 0x000000d300d37308 */ /* 0x000f220000000800 */
[C---:B------:R-:W-:Y:S07]  /*61b0*/  HMMA.16816.F32 R52, R164.reuse, R20, R52 ;  /* 0x00000014a434723c */ /* 0x040fee0000001834 */
[----:B------:R-:W4:Y:S01]  /*61c0*/  MUFU.EX2 R191, R191 ;  /* 0x000000bf00bf7308 */ /* 0x000f220000000800 */
[C---:B------:R-:W-:Y:S01]  /*61d0*/  HMMA.16816.F32 R64, R164.reuse, R22, R64 ;  /* 0x00000016a440723c */ /* 0x040fe20000001840 */
[----:B------:R-:W4:Y:S07]  /*61e0*/  LDSM.16.MT88.4 R20, [R218+0x800] ;  /* 0x00080000da14783b */ /* 0x000f2e0000004200 */
[C---:B------:R-:W-:Y:S08]  /*61f0*/  HMMA.16816.F32 R68, R164.reuse, R16, R68 ;  /* 0x00000010a444723c */ /* 0x040ff00000001844 */
[C---:B------:R-:W-:Y:S01]  /*6200*/  HMMA.16816.F32 R80, R164.reuse, R18, R80 ;  /* 0x00000012a450723c */ /* 0x040fe20000001850 */
[----:B------:R-:W4:Y:S07]  /*6210*/  LDSM.16.MT88.4 R16, [R224+0xb800] ;  /* 0x00b80000e010783b */ /* 0x000f2e0000004200 */
[C---:B------:R-:W-:Y:S08]  /*6220*/  HMMA.16816.F32 R84, R164.reuse, R8, R84 ;  /* 0x00000008a454723c */ /* 0x040ff00000001854 */
[C---:B------:R-:W-:Y:S01]  /*6230*/  HMMA.16816.F32 R96, R164.reuse, R10, R96 ;  /* 0x0000000aa460723c */ /* 0x040fe20000001860 */
[----:B------:R-:W-:Y:S07]  /*6240*/  LDSM.16.MT88.4 R8, [R216] ;  /* 0x00000000d808783b */ /* 0x000fee0000004200 */
[C---:B------:R-:W-:Y:S08]  /*6250*/  HMMA.16816.F32 R100, R164.reuse, R4, R100 ;  /* 0x00000004a464723c */ /* 0x040ff00000001864 */
[C---:B------:R-:W-:Y:S01]  /*6260*/  HMMA.16816.F32 R112, R164.reuse, R6, R112 ;  /* 0x00000006a470723c */ /* 0x040fe20000001870 */
[----:B------:R-:W-:Y:S07]  /*6270*/  LDSM.16.MT88.4 R4, [R218+0x1800] ;  /* 0x00180000da04783b */ /* 0x000fee0000004200 */
[C---:B------:R-:W-:Y:S08]  /*6280*/  HMMA.16816.F32 R116, R164.reuse, R12, R116 ;  /* 0x0000000ca474723c */ /* 0x040ff00000001874 */
[----:B------:R-:W-:Y:S01]  /*6290*/  HMMA.16816.F32 R128, R164, R14, R128 ;  /* 0x0000000ea480723c */ /* 0x000fe20000001880 */
[----:B------:R-:W4:Y:S01]  /*62a0*/  LDSM.16.MT88.4 R12, [R219+0xb800] ;  /* 0x00b80000db0c783b */ /* 0x000f220000004200 */
[----:B--2---:R-:W-:Y:S01]  /*62b0*/  F2FP.F16.F32.PACK_AB R164, R173, R172 ;  /* 0x000000acada4723e */ /* 0x004fe200000000ff */
[----:B------:R-:W-:Y:S01]  /*62c0*/  FADD.FTZ R172, R172, R179 ;  /* 0x000000b3acac7221 */ /* 0x000fe20000010000 */
[----:B---3--:R-:W-:-:S02]  /*62d0*/  F2FP.F16.F32.PACK_AB R166, R175, R174 ;  /* 0x000000aeafa6723e */ /* 0x008fc400000000ff */
[C---:B-----5:R-:W-:Y:S01]  /*62e0*/  F2FP.F16.F32.PACK_AB R165, R208.reuse, R209 ;  /* 0x000000d1d0a5723e */ /* 0x060fe200000000ff */
[----:B------:R-:W-:Y:S01]  /*62f0*/  FADD.FTZ R209, R209, R176 ;  /* 0x000000b0d1d17221 */ /* 0x000fe20000010000 */
[----:B-1----:R-:W-:Y:S01]  /*6300*/  F2FP.F16.F32.PACK_AB R167, R201, R206 ;  /* 0x000000cec9a7723e */ /* 0x002fe200000000ff */
[----:B------:R-:W-:Y:S02]  /*6310*/  FADD.FTZ R173, R173, R172 ;  /* 0x000000acadad7221 */ /* 0x000fe40000010000 */
[----:B------:R-:W-:Y:S02]  /*6320*/  FADD.FTZ R209, R208, R209 ;  /* 0x000000d1d0d17221 */ /* 0x000fe40000010000 */
[----:B------:R-:W-:Y:S02]  /*6330*/  FADD.FTZ R174, R174, R173 ;  /* 0x000000adaeae7221 */ /* 0x000fe40000010000 */
[----:B------:R-:W-:Y:S01]  /*6340*/  HMMA.16816.F32 R156, R164, R32, R156 ;  /* 0x00000020a49c723c */ /* 0x000fe2000000189c */
[----:B------:R-:W-:Y:S01]  /*6350*/  FADD.FTZ R206, R206, R209 ;  /* 0x000000d1cece7221 */ /* 0x000fe20000010000 */
[----:B------:R-:W-:-:S03]  /*6360*/  FADD.FTZ R237, R175, R174 ;  /* 0x000000aeafed7221 */ /* 0x000fc60000010000 */
[----:B------:R-:W-:-:S03]  /*6370*/  FADD.FTZ R235, R201, R206 ;  /* 0x000000cec9eb7221 */ /* 0x000fc60000010000 */
        /* <DEDUP_REMOVED lines=46> */
[----:B------:R-:W-:-:S14]  /*6660*/  @!P0 BRA `(.L_x_1062) ;  /* 0x0000005000cc8947 */ /* 0x000fdc0003800000 */
[----:B------:R-:W-:-:S04]  /*6670*/  DEPBAR.LE SB0, 0x0 ;  /* 0x000080000000791a */ /* 0x000fc80000000000 */
[----:B------:R-:W-:Y:S02]  /*6680*/  IADD3 R8, PT, PT, R169, -0x3, RZ ;  /* 0xfffffffda9087810 */ /* 0x000fe40007ffe0ff */
[C---:B------:R-:W-:Y:S02]  /*6690*/  IADD3 R168, PT, PT, R228.reuse, 0x40, RZ ;  /* 0x00000040e4a87810 */ /* 0x040fe40007ffe0ff */
[----:B------:R-:W-:Y:S01]  /*66a0*/  @P6 IADD3 R168, PT, PT, R228, -0x40, RZ ;  /* 0xffffffc0e4a86810 */ /* 0x000fe20007ffe0ff */
        /* <DEDUP_REMOVED lines=99> */
[----:B------:R-:W-:Y:S01]  /*6ce0*/  FMUL.FTZ R168, R6, UR4 ;  /* 0x0000000406a87c20 */ /* 0x000fe20008410000 */
[----:B------:R-:W-:-:S02]  /*6cf0*/  FMUL.FTZ R204, R7, UR4 ;  /* 0x0000000407cc7c20 */ /* 0x000fc40008410000 */
[----:B------:R-:W-:Y:S01]  /*6d00*/  HMMA.16816.F32 R180, R28, R26, R180 ;  /* 0x0000001a1cb4723c */ /* 0x000fe200000018b4 */
[----:B------:R-:W2:Y:S02]  /*6d10*/  LDSM.16.M88.4 R24, [R221+0x9800] ;  /* 0x00980000dd18783b */ /* 0x000ea40000000200 */
[----:B------:R-:W4:Y:S05]  /*6d20*/  MUFU.TANH R168, R168 ;  /* 0x000000a800a87308 */ /* 0x000f2a0000002400 */
[----:B---3--:R-:W-:Y:S03]  /*6d30*/  HMMA.16816.F32 R20, R12, R8, R20 ;  /* 0x000000080c14723c */ /* 0x008fe60000001814 */
[----:B------:R-:W3:Y:S05]  /*6d40*/  MUFU.TANH R8, R4 ;  /* 0x0000000400087308 */ /* 0x000eea0000002400 */
[C---:B-1----:R-:W-:Y:S03]  /*6d50*/  HMMA.16816.F32 R172, R184.reuse, R200, R172 ;  /* 0x000000c8b8ac723c */ /* 0x042fe600000018ac */
[----:B------:R1:W1:Y:S05]  /*6d60*/  MUFU.TANH R9, R5 ;  /* 0x0000000500097308 */ /* 0x00026a0000002400 */
[----:B------:R-:W-:Y:S03]  /*6d70*/  HMMA.16816.F32 R164, R184, R202, R164 ;  /* 0x000000cab8a4723c */ /* 0x000fe600000018a4 */
[----:B------:R-:W-:Y:S01]  /*6d80*/  FMUL.FTZ R20, R20, UR4 ;  /* 0x0000000414147c20 */ /* 0x000fe20008410000 */
[----:B------:R-:W-:Y:S01]  /*6d90*/  FMUL.FTZ R21, R21, UR4 ;  /* 0x0000000415157c20 */ /* 0x000fe20008410000 */
[----:B------:R-:W-:Y:S01]  /*6da0*/  FMUL.FTZ R22, R22, UR4 ;  /* 0x0000000416167c20 */ /* 0x000fe20008410000 */
[----:B------:R-:W-:Y:S01]  /*6db0*/  FMUL.FTZ R23, R23, UR4 ;  /* 0x0000000417177c20 */ /* 0x000fe20008410000 */
[----:B------:R-:W3:Y:S01]  /*6dc0*/  MUFU.TANH R204, R204 ;  /* 0x000000cc00cc7308 */ /* 0x000ee20000002400 */
[----:B------:R-:W-:Y:S01]  /*6dd0*/  HMMA.16816.F32 R196, R188, R200, R196 ;  /* 0x000000c8bcc4723c */ /* 0x000fe200000018c4 */
[----:B-1----:R-:W1:Y:S01]  /*6de0*/  LDSM.16.M88.4 R4, [R220+0x9800] ;  /* 0x00980000dc04783b */ /* 0x002e620000000200 */
[----:B------:R-:W-:-:S06]  /*6df0*/  DEPBAR.LE SB0, 0x0 ;  /* 0x000080000000791a */ /* 0x000fcc0000000000 */
[C---:B--2---:R-:W-:Y:S01]  /*6e00*/  HMMA.16816.F32 R172, R28.reuse, R24, R172 ;  /* 0x000000181cac723c */ /* 0x044fe200000018ac */
[----:B------:R-:W2:Y:S07]  /*6e10*/  MUFU.TANH R20, R20 ;  /* 0x0000001400147308 */ /* 0x000eae0000002400 */
[----:B------:R-:W-:Y:S01]  /*6e20*/  HMMA.16816.F32 R164, R28, R26, R164 ;  /* 0x0000001a1ca4723c */ /* 0x000fe200000018a4 */
[----:B------:R-:W5:Y:S01]  /*6e30*/  S2R R30, SR_TID.X ;  /* 0x00000000001e7919 */ /* 0x000f620000002100 */
[----:B------:R-:W1:Y:S06]  /*6e40*/  MUFU.TANH R21, R21 ;  /* 0x0000001500157308 */ /* 0x000e6c0000002400 */
[----:B------:R-:W-:Y:S02]  /*6e50*/  HMMA.16816.F32 R192, R188, R202, R192 ;  /* 0x000000cabcc0723c */ /* 0x000fe400000018c0 */
[----:B------:R-:W1:Y:S06]  /*6e60*/  MUFU.TANH R22, R22 ;  /* 0x0000001600167308 */ /* 0x000e6c0000002400 */
[-C--:B------:R-:W-:Y:S02]  /*6e70*/  HMMA.16816.F32 R176, R16, R10.reuse, R176 ;  /* 0x0000000a10b0723c */ /* 0x080fe400000018b0 */
[----:B------:R-:W2:Y:S06]  /*6e80*/  MUFU.TANH R23, R23 ;  /* 0x0000001700177308 */ /* 0x000eac0000002400 */
[C---:B------:R-:W-:Y:S08]  /*6e90*/  HMMA.16816.F32 R180, R12.reuse, R10, R180 ;  /* 0x0000000a0cb4723c */ /* 0x040ff000000018b4 */
[----:B-1----:R-:W-:Y:S01]  /*6ea0*/  HMMA.16816.F32 R172, R12, R4, R172 ;  /* 0x000000040cac723c */ /* 0x002fe200000018ac */
[----:B-----5:R-:W-:-:S02]  /*6eb0*/  SHF.L.U32 R30, R30, 0x1, RZ ;  /* 0x000000011e1e7819 */ /* 0x020fc400000006ff */
[----:B------:R-:W-:Y:S01]  /*6ec0*/  FMUL.FTZ R10, R177, UR4 ;  /* 0x00000004b10a7c20 */ /* 0x000fe20008410000 */
[----:B------:R-:W-:Y:S01]  /*6ed0*/  FMUL.FTZ R11, R178, UR4 ;  /* 0x00000004b20b7c20 */ /* 0x000fe20008410000 */
[----:B------:R-:W-:Y:S01]  /*6ee0*/  FMUL.FTZ R176, R176, UR4 ;  /* 0x00000004b0b07c20 */ /* 0x000fe20008410000 */
[----:B------:R-:W-:Y:S01]  /*6ef0*/  LOP3.LUT R30, R30, 0x6, RZ, 0xc0, !PT ;  /* 0x000000061e1e7812 */ /* 0x000fe200078ec0ff */
[----:B------:R-:W-:Y:S01]  /*6f00*/  FMUL.FTZ R179, R179, UR4 ;  /* 0x00000004b3b37c20 */ /* 0x000fe20008410000 */
[----:B------:R-:W-:Y:S01]  /*6f10*/  HMMA.16816.F32 R164, R12, R6, R164 ;  /* 0x000000060ca4723c */ /* 0x000fe200000018a4 */
[----:B------:R1:W1:Y:S01]  /*6f20*/  MUFU.TANH R207, R176 ;  /* 0x000000b000cf7308 */ /* 0x0002620000002400 */
[----:B------:R-:W-:Y:S01]  /*6f30*/  LEA R215, R215, R30, 0x5 ;  /* 0x0000001ed7d77211 */ /* 0x000fe200078e28ff */
[----:B------:R-:W-:Y:S01]  /*6f40*/  FMUL.FTZ R28, R180, UR4 ;  /* 0x00000004b41c7c20 */ /* 0x000fe20008410000 */
[----:B------:R-:W-:Y:S02]  /*6f50*/  FMUL.FTZ R29, R181, UR4 ;  /* 0x00000004b51d7c20 */ /* 0x000fe40008410000 */
[----:B------:R-:W-:-:S02]  /*6f60*/  IADD3 R15, PT, PT, R215, -0x37, RZ ;  /* 0xffffffc9d70f7810 */ /* 0x000fc40007ffe0ff */
        /* <DEDUP_REMOVED lines=15> */
[----:B------:R-:W-:-:S02]  /*7060*/  IADD3 R14, PT, PT, R215, -0x2f, RZ ;  /* 0xffffffd1d70e7810 */ /* 0x000fc40007ffe0ff */
[C---:B------:R-:W-:Y:S02]  /*7070*/  ISETP.GE.AND P5, PT, R26.reuse, R3, PT ;  /* 0x000000031a00720c */ /* 0x040fe40003fa6270 */
[----:B------:R-:W-:Y:S01]  /*7080*/  HMMA.16816.F32 R196, R16, R4, R196 ;  /* 0x0000000410c4723c */ /* 0x000fe200000018c4 */
[----:B------:R-:W-:Y:S02]  /*7090*/  ISETP.GE.AND P2, PT, R26, R2, PT ;  /* 0x000000021a00720c */ /* 0x000fe40003f46270 */
[----:B------:R-:W1:Y:S01]  /*70a0*/  MUFU.TANH R28, R28 ;  /* 0x0000001c001c7308 */ /* 0x000e620000002400 */
[----:B------:R-:W-:-:S04]  /*70b0*/  IADD3 R12, PT, PT, R215, -0x28, RZ ;  /* 0xffffffd8d70c7810 */ /* 0x000fc80007ffe0ff */
[----:B------:R-:W-:Y:S01]  /*70c0*/  HMMA.16816.F32 R192, R16, R6, R192 ;  /* 0x0000000610c0723c */ /* 0x000fe200000018c0 */
[C---:B------:R-:W-:Y:S02]  /*70d0*/  IADD3 R19, PT, PT, R215.reuse, -0x3f, RZ ;  /* 0xffffffc1d7137810 */ /* 0x040fe40007ffe0ff */
[----:B------:R-:W1:Y:S01]  /*70e0*/  MUFU.TANH R29, R29 ;  /* 0x0000001d001d7308 */ /* 0x000e620000002400 */
[C---:B------:R-:W-:Y:S02]  /*70f0*/  IADD3 R18, PT, PT, R215.reuse, -0x38, RZ ;  /* 0xffffffc8d7127810 */ /* 0x040fe40007ffe0ff */
[----:B------:R-:W-:Y:S02]  /*7100*/  IADD3 R16, PT, PT, R215, -0x30, RZ ;  /* 0xffffffd0d7107810 */ /* 0x000fe40007ffe0ff */
[CC--:B------:R-:W-:Y:S02]  /*7110*/  ISETP.GE.AND P4, PT, R19.reuse, R3.reuse, PT ;  /* 0x000000031300720c */ /* 0x0c0fe40003f86270 */
[----:B------:R-:W-:Y:S01]  /*7120*/  ISETP.GE.AND P1, PT, R19, R2, PT ;  /* 0x000000021300720c */ /* 0x000fe20003f26270 */
[----:B------:R-:W1:Y:S01]  /*7130*/  MUFU.TANH R24, R24 ;  /* 0x0000001800187308 */ /* 0x000e620000002400 */
[----:B------:R-:W-:-:S02]  /*7140*/  ISETP.GE.AND P3, PT, R18, R3, PT ;  /* 0x000000031200720c */ /* 0x000fc40003f66270 */
[----:B------:R-:W-:-:S05]  /*7150*/  IADD3 R7, PT, PT, R215, -0x27, RZ ;  /* 0xffffffd9d7077810 */ /* 0x000fca0007ffe0ff */
[----:B------:R-:W1:Y:S08]  /*7160*/  MUFU.TANH R25, R25 ;  /* 0x0000001900197308 */ /* 0x000e700000002400 */
[----:B------:R1:W1:Y:S08]  /*7170*/  MUFU.TANH R241, R172 ;  /* 0x000000ac00f17308 */ /* 0x0002700000002400 */
[----:B------:R-:W1:Y:S08]  /*7180*/  MUFU.TANH R13, R13 ;  /* 0x0000000d000d7308 */ /* 0x000e700000002400 */
        /* <DEDUP_REMOVED lines=23> */
.L_x_1064:
[----:B------:R-:W-:Y:S01]  /*7300*/  FSEL R17, R20, -INF , !P5 ;  /* 0xff80000014117808 */ /* 0x000fe20006800000 */
[----:B------:R-:W3:Y:S01]  /*7310*/  MUFU.TANH R209, R165 ;  /* 0x000000a500d17308 */ /* 0x000ee20000002400 */
[-C--:B------:R-:W-:Y:S01]  /*7320*/  ISETP.GE.AND P5, PT, R15, R3.reuse, PT ;  /* 0x000000030f00720c */ /* 0x080fe20003fa6270 */
[----:B------:R-:W-:Y:S01]  /*7330*/  FMUL.FTZ R188, R198, UR4 ;  /* 0x00000004c6bc7c20 */ /* 0x000fe20008410000 */
[----:B------:R-:W-:Y:S01]  /*7340*/  FSEL R21, R21, -INF , !P4 ;  /* 0xff80000015157808 */ /* 0x000fe20006000000 */
[----:B------:R-:W-:Y:S01]  /*7350*/  FMUL.FTZ R20, R197, UR4 ;  /* 0x00000004c5147c20 */ /* 0x000fe20008410000 */
[----:B-1----:R-:W-:Y:S01]  /*7360*/  FSEL R5, R28, -INF , !P3 ;  /* 0xff8000001c057808 */ /* 0x002fe20005800000 */
[----:B------:R-:W-:Y:S01]  /*7370*/  FMUL.FTZ R191, R192, UR4 ;  /* 0x00000004c0bf7c20 */ /* 0x000fe20008410000 */
[-C--:B------:R-:W-:Y:S01]  /*7380*/  ISETP.GE.AND P4, PT, R16, R3.reuse, PT ;  /* 0x000000031000720c */ /* 0x080fe20003f86270 */
[----:B------:R1:W4:Y:S01]  /*7390*/  MUFU.TANH R202, R166 ;  /* 0x000000a600ca7308 */ /* 0x0003220000002400 */
[----:B------:R-:W-:Y:S01]  /*73a0*/  ISETP.GE.AND P3, PT, R14, R3, PT ;  /* 0x000000030e00720c */ /* 0x000fe20003f66270 */
[----:B------:R-:W-:Y:S01]  /*73b0*/  FMUL.FTZ R189, R193, UR4 ;  /* 0x00000004c1bd7c20 */ /* 0x000fe20008410000 */
[----:B------:R-:W-:Y:S01]  /*73c0*/  FSEL R29, R29, -INF , !P5 ;  /* 0xff8000001d1d7808 */ /* 0x000fe20006800000 */
[----:B------:R-:W-:Y:S01]  /*73d0*/  FMUL.FTZ R187, R199, UR4 ;  /* 0x00000004c7bb7c20 */ /* 0x000fe20008410000 */
[----:B------:R-:W-:Y:S01]  /*73e0*/  FMNMX3.FTZ R6, R214, R17, R21, !PT ;  /* 0x00000011d6067276 */ /* 0x000fe20007810015 */
[----:B------:R-:W-:Y:S01]  /*73f0*/  FMUL.FTZ R186, R194, UR4 ;  /* 0x00000004c2ba7c20 */ /* 0x000fe20008410000 */
[----:B------:R-:W-:Y:S01]  /*7400*/  FSEL R22, R22, -INF , !P2 ;  /* 0xff80000016167808 */ /* 0x000fe20005000000 */
[----:B------:R-:W5:Y:S01]  /*7410*/  MUFU.TANH R200, R167 ;  /* 0x000000a700c87308 */ /* 0x000f620000002400 */
[----:B------:R-:W-:Y:S01]  /*7420*/  FSEL R241, R241, -INF , !P4 ;  /* 0xff800000f1f17808 */ /* 0x000fe20006000000 */
[----:B------:R-:W-:Y:S01]  /*7430*/  FMUL.FTZ R185, R195, UR4 ;  /* 0x00000004c3b97c20 */ /* 0x000fe20008410000 */
[----:B------:R-:W-:Y:S01]  /*7440*/  FSEL R215, R13, -INF , !P3 ;  /* 0xff8000000dd77808 */ /* 0x000fe20005800000 */
[----:B--2---:R-:W-:Y:S01]  /*7450*/  LDSM.16.MT88.4 R32, [R224+0xa000] ;  /* 0x00a00000e020783b */ /* 0x004fe20000004200 */
[----:B------:R-:W-:-:S02]  /*7460*/  FMNMX3.FTZ R6, R6, R5, R29, !PT ;  /* 0x0000000506067276 */ /* 0x000fc4000781001d */
[-C--:B------:R-:W-:Y:S01]  /*7470*/  ISETP.GE.AND P2, PT, R15, R2.reuse, PT ;  /* 0x000000020f00720c */ /* 0x080fe20003f46270 */
[----:B------:R-:W2:Y:S01]  /*7480*/  MUFU.TANH R188, R188 ;  /* 0x000000bc00bc7308 */ /* 0x000ea20000002400 */
[----:B------:R-:W-:Y:S02]  /*7490*/  ISETP.GE.AND P0, PT, R18, R2, PT ;  /* 0x000000021200720c */ /* 0x000fe40003f06270 */
[----:B------:R-:W-:Y:S01]  /*74a0*/  FSEL R4, R23, -INF , !P1 ;  /* 0xff80000017047808 */ /* 0x000fe20004800000 */
[----:B------:R-:W-:Y:S01]  /*74b0*/  FMUL.FTZ R23, R196, UR4 ;  /* 0x00000004c4177c20 */ /* 0x000fe20008410000 */
[----:B-1----:R-:W-:Y:S02]  /*74c0*/  FMNMX3.FTZ R166, R6, R241, R215, !PT ;  /* 0x000000f106a67276 */ /* 0x002fe400078100d7 */
[-C--:B------:R-:W-:Y:S01]  /*74d0*/  ISETP.GE.AND P4, PT, R12, R3.reuse, PT ;  /* 0x000000030c00720c */ /* 0x080fe20003f86270 */
[----:B------:R-:W-:Y:S01]  /*74e0*/  MUFU.TANH R20, R20 ;  /* 0x0000001400147308 */ /* 0x000fe20000002400 */
[----:B------:R-:W-:-:S02]  /*74f0*/  ISETP.GE.AND P3, PT, R7, R3, PT ;  /* 0x000000030700720c */ /* 0x000fc40003f66270 */
[----:B------:R-:W-:Y:S02]  /*7500*/  FSEL R6, R25, -INF , !P2 ;  /* 0xff80000019067808 */ /* 0x000fe40005000000 */
[-C--:B------:R-:W-:Y:S02]  /*7510*/  ISETP.GE.AND P1, PT, R16, R2.reuse, PT ;  /* 0x000000021000720c */ /* 0x080fe40003f26270 */
[----:B------:R-:W-:Y:S01]  /*7520*/  ISETP.GE.AND P5, PT, R14, R2, PT ;  /* 0x000000020e00720c */ /* 0x000fe20003fa6270 */
[----:B------:R-:W1:Y:S01]  /*7530*/  MUFU.TANH R23, R23 ;  /* 0x0000001700177308 */ /* 0x000e620000002400 */
[----:B------:R-:W-:Y:S02]  /*7540*/  FSEL R24, R24, -INF , !P0 ;  /* 0xff80000018187808 */ /* 0x000fe40004000000 */
[----:B------:R-:W-:Y:S02]  /*7550*/  FMNMX3.FTZ R25, R213, R22, R4, !PT ;  /* 0x00000016d5197276 */ /* 0x000fe40007810004 */
[----:B------:R-:W-:-:S02]  /*7560*/  FSEL R211, R211, -INF , !P4 ;  /* 0xff800000d3d37808 */ /* 0x000fc40006000000 */
[----:B---3--:R-:W-:Y:S01]  /*7570*/  FSEL R209, R209, -INF , !P3 ;  /* 0xff800000d1d17808 */ /* 0x008fe20005800000 */
[----:B------:R-:W3:Y:S01]  /*7580*/  MUFU.TANH R205, R179 ;  /* 0x000000b300cd7308 */ /* 0x000ee20000002400 */
[-C--:B------:R-:W-:Y:S02]  /*7590*/  ISETP.GE.AND P4, PT, R12, R2.reuse, PT ;  /* 0x000000020c00720c */ /* 0x080fe40003f86270 */
[----:B------:R-:W-:Y:S02]  /*75a0*/  ISETP.GE.AND P3, PT, R7, R2, PT ;  /* 0x000000020700720c */ /* 0x000fe40003f66270 */
[----:B------:R-:W-:Y:S02]  /*75b0*/  FSEL R208, R208, -INF , !P1 ;  /* 0xff800000d0d07808 */ /* 0x000fe40004800000 */
[----:B------:R-:W-:Y:S01]  /*75c0*/  FSEL R206, R206, -INF , !P5 ;  /* 0xff800000cece7808 */ /* 0x000fe20006800000 */
[----:B------:R-:W3:Y:S01]  /*75d0*/  MUFU.TANH R191, R191 ;  /* 0x000000bf00bf7308 */ /* 0x000ee20000002400 */
[----:B------:R-:W-:-:S02]  /*75e0*/  FMNMX3.FTZ R25, R25, R24, R6, !PT ;  /* 0x0000001819197276 */ /* 0x000fc40007810006 */
[----:B------:R-:W-:Y:S02]  /*75f0*/  FMNMX3.FTZ R166, R166, R211, R209, !PT ;  /* 0x000000d3a6a67276 */ /* 0x000fe400078100d1 */
[----:B----4-:R-:W-:Y:S02]  /*7600*/  FSEL R202, R202, -INF , !P4 ;  /* 0xff800000caca7808 */ /* 0x010fe40006000000 */
[----:B-----5:R-:W-:Y:S01]  /*7610*/  FSEL R200, R200, -INF , !P3 ;  /* 0xff800000c8c87808 */ /* 0x020fe20005800000 */
[----:B------:R-:W4:Y:S01]  /*7620*/  SHFL.BFLY PT, R13, R166, 0x2, 0x1f ;  /* 0x0c401f00a60d7f89 */ /* 0x000f2200000e0000 */
[----:B------:R-:W-:Y:S01]  /*7630*/  FMNMX3.FTZ R25, R25, R208, R206, !PT ;  /* 0x000000d019197276 */ /* 0x000fe200078100ce */
[----:B------:R-:W5:Y:S01]  /*7640*/  MUFU.TANH R189, R189 ;  /* 0x000000bd00bd7308 */ /* 0x000f620000002400 */
[----:B------:R-:W-:Y:S02]  /*7650*/  ISETP.GE.AND P5, PT, R26, R171, PT ;  /* 0x000000ab1a00720c */ /* 0x000fe40003fa6270 */
[----:B------:R-:W-:-:S02]  /*7660*/  FMNMX3.FTZ R28, R25, R202, R200, !PT ;  /* 0x000000ca191c7276 */ /* 0x000fc400078100c8 */
[----:B------:R-:W-:Y:S02]  /*7670*/  FSEL R243, R8, -INF , !P5 ;  /* 0xff80000008f37808 */ /* 0x000fe40006800000 */
[-C--:B------:R-:W-:Y:S01]  /*7680*/  ISETP.GE.AND P0, PT, R26, R170.reuse, PT ;  /* 0x000000aa1a00720c */ /* 0x080fe20003f06270 */
[----:B------:R-:W2:Y:S01]  /*7690*/  SHFL.BFLY PT, R165, R28, 0x2, 0x1f ;  /* 0x0c401f001ca57f89 */ /* 0x000ea200000e0000 */
[CC--:B------:R-:W-:Y:S01]  /*76a0*/  ISETP.GE.AND P2, PT, R19.reuse, R171.reuse, PT ;  /* 0x000000ab1300720c */ /* 0x0c0fe20003f46270 */
[----:B------:R-:W5:Y:S01]  /*76b0*/  MUFU.TANH R187, R187 ;  /* 0x000000bb00bb7308 */ /* 0x000f620000002400 */
[----:B------:R-:W-:Y:S02]  /*76c0*/  ISETP.GE.AND P4, PT, R19, R170, PT ;  /* 0x000000aa1300720c */ /* 0x000fe40003f86270 */
[-C--:B------:R-:W-:Y:S02]  /*76d0*/  ISETP.GE.AND P1, PT, R18, R171.reuse, PT ;  /* 0x000000ab1200720c */ /* 0x080fe40003f26270 */
[----:B------:R-:W-:-:S02]  /*76e0*/  ISETP.GE.AND P5, PT, R15, R171, PT ;  /* 0x000000ab0f00720c */ /* 0x000fc40003fa6270 */
[----:B------:R-:W-:Y:S01]  /*76f0*/  FSEL R201, R168, -INF , !P0 ;  /* 0xff800000a8c97808 */ /* 0x000fe20004000000 */
[----:B------:R-:W5:Y:S01]  /*7700*/  MUFU.TANH R186, R186 ;  /* 0x000000ba00ba7308 */ /* 0x000f620000002400 */
[----:B------:R-:W-:Y:S02]  /*7710*/  FSEL R197, R9, -INF , !P2 ;  /* 0xff80000009c57808 */ /* 0x000fe40005000000 */
[-C--:B------:R-:W-:Y:S02]  /*7720*/  ISETP.GE.AND P0, PT, R15, R170.reuse, PT ;  /* 0x000000aa0f00720c */ /* 0x080fe40003f06270 */
[----:B----4-:R-:W-:Y:S02]  /*7730*/  FMNMX.FTZ R166, R166, R13, !PT ;  /* 0x0000000da6a67209 */ /* 0x010fe40007810000 */
[----:B------:R-:W-:Y:S01]  /*7740*/  FSEL R15, R204, -INF , !P4 ;  /* 0xff800000cc0f7808 */ /* 0x000fe20006000000 */
[----:B------:R-:W4:Y:S01]  /*7750*/  MUFU.TANH R185, R185 ;  /* 0x000000b900b97308 */ /* 0x000f220000002400 */
[----:B------:R-:W-:Y:S01]  /*7760*/  ISETP.GE.AND P4, PT, R16, R170, PT ;  /* 0x000000aa1000720c */ /* 0x000fe20003f86270 */
[----:B------:R-:W3:Y:S01]  /*7770*/  SHFL.BFLY PT, R25, R166, 0x1, 0x1f ;  /* 0x0c201f00a6197f89 */ /* 0x000ee200000e0000 */
[----:B------:R-:W-:-:S02]  /*7780*/  FSEL R207, R207, -INF , !P1 ;  /* 0xff800000cfcf7808 */ /* 0x000fc40004800000 */
[----:B------:R-:W-:Y:S02]  /*7790*/  FSEL R199, R10, -INF , !P5 ;  /* 0xff8000000ac77808 */ /* 0x000fe40006800000 */
[----:B--2---:R-:W-:Y:S02]  /*77a0*/  FMNMX.FTZ R165, R28, R165, !PT ;  /* 0x000000a51ca57209 */ /* 0x004fe40007810000 */
[-C--:B------:R-:W-:Y:S02]  /*77b0*/  ISETP.GE.AND P2, PT, R16, R171.reuse, PT ;  /* 0x000000ab1000720c */ /* 0x080fe40003f46270 */
[----:B------:R-:W-:Y:S01]  /*77c0*/  ISETP.GE.AND P1, PT, R14, R171, PT ;  /* 0x000000ab0e00720c */ /* 0x000fe20003f26270 */
[----:B------:R-:W2:Y:S01]  /*77d0*/  SHFL.BFLY PT, R8, R165, 0x1, 0x1f ;  /* 0x0c201f00a5087f89 */ /* 0x000ea200000e0000 */
[----:B------:R-:W-:Y:S02]  /*77e0*/  FMNMX3.FTZ R10, R212, R243, R197, !PT ;  /* 0x000000f3d40a7276 */ /* 0x000fe400078100c5 */
[----:B------:R-:W-:-:S02]  /*77f0*/  ISETP.GE.AND P3, PT, R18, R170, PT ;  /* 0x000000aa1200720c */ /* 0x000fc40003f66270 */
[----:B------:R-:W-:Y:S02]  /*7800*/  FSEL R188, R188, -INF , !P4 ;  /* 0xff800000bcbc7808 */ /* 0x000fe40006000000 */
[-C--:B------:R-:W-:Y:S02]  /*7810*/  ISETP.GE.AND P5, PT, R12, R171.reuse, PT ;  /* 0x000000ab0c00720c */ /* 0x080fe40003fa6270 */
[----:B-1----:R-:W-:Y:S02]  /*7820*/  FSEL R195, R23, -INF , !P2 ;  /* 0xff80000017c37808 */ /* 0x002fe40005000000 */
[----:B------:R-:W-:Y:S02]  /*7830*/  ISETP.GE.AND P4, PT, R7, R171, PT ;  /* 0x000000ab0700720c */ /* 0x000fe40003f86270 */
[----:B------:R-:W-:Y:S02]  /*7840*/  FSEL R193, R20, -INF , !P1 ;  /* 0xff80000014c17808 */ /* 0x000fe40004800000 */
[----:B---3--:R-:W-:-:S02]  /*7850*/  FMNMX.FTZ R166, R166, R25, !PT ;  /* 0x00000019a6a67209 */ /* 0x008fc40007810000 */
[----:B------:R-:W-:Y:S02]  /*7860*/  FMNMX3.FTZ R10, R10, R207, R199, !PT ;  /* 0x000000cf0a0a7276 */ /* 0x000fe400078100c7 */
[----:B------:R-:W-:Y:S01]  /*7870*/  FSEL R13, R11, -INF , !P3 ;  /* 0xff8000000b0d7808 */ /* 0x000fe20005800000 */
[----:B------:R-:W-:Y:S01]  /*7880*/  FMUL.FTZ R210, R166, UR8 ;  /* 0x00000008a6d27c20 */ /* 0x000fe20008410000 */
[----:B------:R-:W-:Y:S02]  /*7890*/  FSEL R205, R205, -INF , !P0 ;  /* 0xff800000cdcd7808 */ /* 0x000fe40004000000 */
[----:B------:R-:W-:Y:S02]  /*78a0*/  ISETP.GE.AND P3, PT, R14, R170, PT ;  /* 0x000000aa0e00720c */ /* 0x000fe40003f66270 */
[----:B--2---:R-:W-:Y:S02]  /*78b0*/  FMNMX.FTZ R165, R165, R8, !PT ;  /* 0x00000008a5a57209 */ /* 0x004fe40007810000 */
[----:B------:R-:W-:-:S02]  /*78c0*/  FSETP.NEU.FTZ.AND P0, PT, R166, -INF , PT ;  /* 0xff800000a600780b */ /* 0x000fc40003f1d000 */
[----:B------:R-:W-:Y:S01]  /*78d0*/  FMNMX3.FTZ R8, R0, R201, R15, !PT ;  /* 0x000000c900087276 */ /* 0x000fe2000781000f */
[----:B------:R-:W-:Y:S01]  /*78e0*/  FMUL.FTZ R203, R165, UR8 ;  /* 0x00000008a5cb7c20 */ /* 0x000fe20008410000 */
[----:B------:R-:W-:Y:S02]  /*78f0*/  FSEL R191, R191, -INF , !P5 ;  /* 0xff800000bfbf7808 */ /* 0x000fe40006800000 */
[----:B-----5:R-:W-:Y:S02]  /*7900*/  FSEL R189, R189, -INF , !P4 ;  /* 0xff800000bdbd7808 */ /* 0x020fe40006000000 */
[----:B------:R-:W-:Y:S02]  /*7910*/  FMNMX3.FTZ R168, R10, R195, R193, !PT ;  /* 0x000000c30aa87276 */ /* 0x000fe400078100c1 */
[----:B------:R-:W-:Y:S02]  /*7920*/  ISETP.GE.AND P2, PT, R12, R170, PT ;  /* 0x000000aa0c00720c */ /* 0x000fe40003f46270 */
[----:B------:R-:W-:-:S02]  /*7930*/  FSEL R210, R210, RZ, P0 ;  /* 0x000000ffd2d27208 */ /* 0x000fc40000000000 */
[----:B------:R-:W-:Y:S02]  /*7940*/  ISETP.GE.AND P1, PT, R7, R170, PT ;  /* 0x000000aa0700720c */ /* 0x000fe40003f26270 */
[----:B------:R-:W-:Y:S01]  /*7950*/  FSEL R187, R187, -INF , !P3 ;  /* 0xff800000bbbb7808 */ /* 0x000fe20005800000 */
[--C-:B------:R-:W-:Y:S01]  /*7960*/  FFMA.FTZ R180, R5, UR8, -R210.reuse ;  /* 0x0000000805b47c23 */ /* 0x100fe200080108d2 */
[----:B------:R-:W-:Y:S01]  /*7970*/  FMNMX3.FTZ R167, R8, R13, R205, !PT ;  /* 0x0000000d08a77276 */ /* 0x000fe200078100cd */
[--C-:B------:R-:W-:Y:S01]  /*7980*/  FFMA.FTZ R182, R17, UR8, -R210.reuse ;  /* 0x0000000811b67c23 */ /* 0x100fe200080108d2 */
[----:B------:R-:W-:Y:S01]  /*7990*/  FMNMX3.FTZ R168, R168, R191, R189, !PT ;  /* 0x000000bfa8a87276 */ /* 0x000fe200078100bd */
[--C-:B------:R-:W-:Y:S01]  /*79a0*/  FFMA.FTZ R179, R21, UR8, -R210.reuse ;  /* 0x0000000815b37c23 */ /* 0x100fe200080108d2 */
[----:B------:R-:W-:Y:S01]  /*79b0*/  FSEL R186, R186, -INF , !P2 ;  /* 0xff800000baba7808 */ /* 0x000fe20005000000 */
[--C-:B------:R-:W-:Y:S01]  /*79c0*/  FFMA.FTZ R177, R29, UR8, -R210.reuse ;  /* 0x000000081db17c23 */ /* 0x100fe200080108d2 */
[----:B----4-:R-:W-:Y:S01]  /*79d0*/  FSEL R185, R185, -INF , !P1 ;  /* 0xff800000b9b97808 */ /* 0x010fe20004800000 */
[----:B------:R-:W1:Y:S01]  /*79e0*/  SHFL.BFLY PT, R5, R168, 0x2, 0x1f ;  /* 0x0c401f00a8057f89 */ /* 0x000e6200000e0000 */
[----:B------:R-:W-:Y:S01]  /*79f0*/  FMNMX3.FTZ R167, R167, R188, R187, !PT ;  /* 0x000000bca7a77276 */ /* 0x000fe200078100bb */
[----:B------:R-:W-:Y:S01]  /*7a00*/  MUFU.EX2 R182, R182 ;  /* 0x000000b600b67308 */ /* 0x000fe20000000800 */
[----:B------:R-:W-:Y:S01]  /*7a10*/  FSETP.NEU.FTZ.AND P1, PT, R165, -INF , PT ;  /* 0xff800000a500780b */ /* 0x000fe20003f3d000 */
[----:B------:R-:W-:Y:S01]  /*7a20*/  LDSM.16.MT88.4 R28, [R219+0xa000] ;  /* 0x00a00000db1c783b */ /* 0x000fe20000004200 */
[----:B------:R-:W-:Y:S01]  /*7a30*/  FMNMX3.FTZ R167, R167, R186, R185, !PT ;  /* 0x000000baa7a77276 */ /* 0x000fe200078100b9 */
[----:B------:R-:W-:Y:S01]  /*7a40*/  FFMA.FTZ R211, R211, UR8, -R210 ;  /* 0x00000008d3d37c23 */ /* 0x000fe200080108d2 */
[----:B------:R-:W-:Y:S01]  /*7a50*/  FSEL R203, R203, RZ, P1 ;  /* 0x000000ffcbcb7208 */ /* 0x000fe20000800000 */
[----:B------:R-:W-:Y:S01]  /*7a60*/  LDSM.16.MT88.4 R16, [R224+0xb000] ;  /* 0x00b00000e010783b */ /* 0x000fe20000004200 */
[----:B------:R-:W-:Y:S01]  /*7a70*/  FSEL R7, R166, RZ, P0 ;  /* 0x000000ffa6077208 */ /* 0x000fe20000000000 */
[----:B------:R-:W2:Y:S02]  /*7a80*/  MUFU.EX2 R179, R179 ;  /* 0x000000b300b37308 */ /* 0x000ea40000000800 */
[----:B------:R-:W3:Y:S01]  /*7a90*/  SHFL.BFLY PT, R8, R167, 0x2, 0x1f ;  /* 0x0c401f00a7087f89 */ /* 0x000ee200000e0000 */
[--C-:B------:R-:W-:Y:S01]  /*7aa0*/  FFMA.FTZ R176, R4, UR8, -R203.reuse ;  /* 0x0000000804b07c23 */ /* 0x100fe200080108cb */
[----:B------:R-:W-:Y:S01]  /*7ab0*/  FFMA.FTZ R181, R6, UR8, -R203 ;  /* 0x0000000806b57c23 */ /* 0x000fe200080108cb */
[----:B------:R-:W-:Y:S01]  /*7ac0*/  FADD.FTZ R6, R214, -R7 ;  /* 0x80000007d6067221 */ /* 0x000fe20000010000 */
[----:B------:R-:W-:Y:S01]  /*7ad0*/  FSEL R4, R165, RZ, P1 ;  /* 0x000000ffa5047208 */ /* 0x000fe20000800000 */
[--C-:B------:R-:W-:Y:S01]  /*7ae0*/  FFMA.FTZ R178, R22, UR8, -R203.reuse ;  /* 0x0000000816b27c23 */ /* 0x100fe200080108cb */
[--C-:B------:R-:W-:Y:S01]  /*7af0*/  FFMA.FTZ R164, R24, UR8, -R203.reuse ;  /* 0x0000000818a47c23 */ /* 0x100fe200080108cb */
[----:B------:R-:W-:Y:S01]  /*7b00*/  FMUL.FTZ R184, R6, UR8 ;  /* 0x0000000806b87c20 */ /* 0x000fe20008410000 */
[----:B------:R-:W-:Y:S01]  /*7b10*/  LDSM.16.MT88.4 R24, [R223] ;  /* 0x00000000df18783b */ /* 0x000fe20000004200 */
[----:B------:R-:W-:Y:S01]  /*7b20*/  FADD.FTZ R6, R213, -R4 ;  /* 0x80000004d5067221 */ /* 0x000fe20000010000 */
[----:B------:R-:W-:Y:S01]  /*7b30*/  MUFU.EX2 R180, R180 ;  /* 0x000000b400b47308 */ /* 0x000fe20000000800 */
[--C-:B------:R-:W-:Y:S01]  /*7b40*/  FFMA.FTZ R208, R208, UR8, -R203.reuse ;  /* 0x00000008d0d07c23 */ /* 0x100fe200080108cb */
[----:B-1----:R-:W-:Y:S01]  /*7b50*/  FMNMX.FTZ R168, R168, R5, !PT ;  /* 0x00000005a8a87209 */ /* 0x002fe20007810000 */
[----:B------:R-:W-:Y:S01]  /*7b60*/  FMUL.FTZ R6, R6, UR8 ;  /* 0x0000000806067c20 */ /* 0x000fe20008410000 */
[----:B------:R-:W-:Y:S01]  /*7b70*/  LDSM.16.MT88.4 R20, [R218] ;  /* 0x00000000da14783b */ /* 0x000fe20000004200 */
[----:B--2---:R-:W-:Y:S01]  /*7b80*/  F2FP.F16.F32.PACK_AB R172, R179, R182 ;  /* 0x000000b6b3ac723e */ /* 0x004fe200000000ff */
[----:B------:R-:W-:-:S02]  /*7b90*/  FFMA.FTZ R202, R202, UR8, -R203 ;  /* 0x00000008caca7c23 */ /* 0x000fc400080108cb */
[----:B------:R-:W1:Y:S01]  /*7ba0*/  SHFL.BFLY PT, R5, R168, 0x1, 0x1f ;  /* 0x0c201f00a8057f89 */ /* 0x000e6200000e0000 */
[----:B------:R-:W2:Y:S01]  /*7bb0*/  MUFU.EX2 R183, R6 ;  /* 0x0000000600b77308 */ /* 0x000ea20000000800 */
[----:B---3--:R-:W-:Y:S02]  /*7bc0*/  FMNMX.FTZ R167, R167, R8, !PT ;  /* 0x00000008a7a77209 */ /* 0x008fe40007810000 */
[----:B------:R-:W-:Y:S05]  /*7bd0*/  LDSM.16.MT88.4 R8, [R219+0xb000] ;  /* 0x00b00000db08783b */ /* 0x000fea0000004200 */
[----:B------:R-:W3:Y:S01]  /*7be0*/  MUFU.EX2 R177, R177 ;  /* 0x000000b100b17308 */ /* 0x000ee20000000800 */
[----:B------:R-:W4:Y:S07]  /*7bf0*/  SHFL.BFLY PT, R4, R167, 0x1, 0x1f ;  /* 0x0c201f00a7047f89 */ /* 0x000f2e00000e0000 */
[----:B------:R-:W-:Y:S01]  /*7c00*/  MUFU.EX2 R178, R178 ;  /* 0x000000b200b27308 */ /* 0x000fe20000000800 */
[-C--:B--2---:R-:W-:Y:S01]  /*7c10*/  FMUL.FTZ R158, R158, R183.reuse ;  /* 0x000000b79e9e7220 */ /* 0x084fe20000410000 */
[-C--:B------:R-:W-:Y:S01]  /*7c20*/  FMUL.FTZ R159, R159, R183.reuse ;  /* 0x000000b79f9f7220 */ /* 0x080fe20000410000 */
[-C--:B------:R-:W-:Y:S01]  /*7c30*/  FMUL.FTZ R154, R154, R183.reuse ;  /* 0x000000b79a9a7220 */ /* 0x080fe20000410000 */
[-C--:B------:R-:W-:Y:S01]  /*7c40*/  FMUL.FTZ R155, R155, R183.reuse ;  /* 0x000000b79b9b7220 */ /* 0x080fe20000410000 */
[-C--:B------:R-:W-:Y:S01]  /*7c50*/  FMUL.FTZ R142, R142, R183.reuse ;  /* 0x000000b78e8e7220 */ /* 0x080fe20000410000 */
[----:B------:R-:W-:Y:S01]  /*7c60*/  FMUL.FTZ R143, R143, R183 ;  /* 0x000000b78f8f7220 */ /* 0x000fe20000410000 */
[----:B-1----:R-:W-:Y:S01]  /*7c70*/  FMNMX.FTZ R168, R168, R5, !PT ;  /* 0x00000005a8a87209 */ /* 0x002fe20007810000 */
[----:B------:R-:W1:Y:S01]  /*7c80*/  MUFU.EX2 R176, R176 ;  /* 0x000000b000b07308 */ /* 0x000e620000000800 */
[----:B---3--:R-:W-:Y:S01]  /*7c90*/  F2FP.F16.F32.PACK_AB R174, R177, R180 ;  /* 0x000000b4b1ae723e */ /* 0x008fe200000000ff */
[-C--:B------:R-:W-:Y:S01]  /*7ca0*/  FMUL.FTZ R138, R138, R183.reuse ;  /* 0x000000b78a8a7220 */ /* 0x080fe20000410000 */
[C---:B------:R-:W-:Y:S01]  /*7cb0*/  FSETP.NEU.FTZ.AND P0, PT, R168.reuse, -INF , PT ;  /* 0xff800000a800780b */ /* 0x040fe20003f1d000 */
[----:B------:R-:W-:Y:S01]  /*7cc0*/  FMUL.FTZ R190, R168, UR8 ;  /* 0x00000008a8be7c20 */ /* 0x000fe20008410000 */
[-C--:B------:R-:W-:Y:S01]  /*7cd0*/  FMUL.FTZ R139, R139, R183.reuse ;  /* 0x000000b78b8b7220 */ /* 0x080fe20000410000 */
[-C--:B------:R-:W-:Y:S01]  /*7ce0*/  FMUL.FTZ R42, R42, R183.reuse ;  /* 0x000000b72a2a7220 */ /* 0x080fe20000410000 */
[----:B------:R-:W-:Y:S01]  /*7cf0*/  FSEL R5, R168, RZ, P0 ;  /* 0x000000ffa8057208 */ /* 0x000fe20000000000 */
[----:B------:R-:W-:Y:S01]  /*7d00*/  MUFU.EX2 R164, R164 ;  /* 0x000000a400a47308 */ /* 0x000fe20000000800 */
[----:B------:R-:W-:Y:S01]  /*7d10*/  FSEL R190, R190, RZ, P0 ;  /* 0x000000ffbebe7208 */ /* 0x000fe20000000000 */
[-C--:B------:R-:W-:Y:S01]  /*7d20*/  FMUL.FTZ R43, R43, R183.reuse ;  /* 0x000000b72b2b7220 */ /* 0x080fe20000410000 */
[----:B----4-:R-:W-:Y:S01]  /*7d30*/  FMNMX.FTZ R167, R167, R4, !PT ;  /* 0x00000004a7a77209 */ /* 0x010fe20007810000 */
[----:B------:R-:W-:Y:S01]  /*7d40*/  FADD.FTZ R198, R212, -R5 ;  /* 0x80000005d4c67221 */ /* 0x000fe20000010000 */
[-C--:B------:R-:W-:Y:S01]  /*7d50*/  FMUL.FTZ R46, R46, R183.reuse ;  /* 0x000000b72e2e7220 */ /* 0x080fe20000410000 */
[--C-:B------:R-:W-:Y:S01]  /*7d60*/  FFMA.FTZ R194, R207, UR8, -R190.reuse ;  /* 0x00000008cfc27c23 */ /* 0x100fe200080108be */
[C---:B------:R-:W-:Y:S01]  /*7d70*/  FSETP.NEU.FTZ.AND P0, PT, R167.reuse, -INF , PT ;  /* 0xff800000a700780b */ /* 0x040fe20003f1d000 */
[C---:B------:R-:W-:Y:S01]  /*7d80*/  FMUL.FTZ R196, R167.reuse, UR8 ;  /* 0x00000008a7c47c20 */ /* 0x040fe20008410000 */
[----:B------:R-:W2:Y:S01]  /*7d90*/  LDSM.16.MT88.4 R4, [R223+0x1000] ;  /* 0x00100000df04783b */ /* 0x000ea20000004200 */
[----:B------:R-:W3:Y:S01]  /*7da0*/  MUFU.EX2 R181, R181 ;  /* 0x000000b500b57308 */ /* 0x000ee20000000800 */
[----:B------:R-:W-:Y:S01]  /*7db0*/  FSEL R207, R167, RZ, P0 ;  /* 0x000000ffa7cf7208 */ /* 0x000fe20000000000 */
[----:B------:R-:W-:Y:S01]  /*7dc0*/  FMUL.FTZ R212, R198, UR8 ;  /* 0x00000008c6d47c20 */ /* 0x000fe20008410000 */
[----:B------:R-:W-:Y:S01]  /*7dd0*/  FSEL R196, R196, RZ, P0 ;  /* 0x000000ffc4c47208 */ /* 0x000fe20000000000 */
[--C-:B------:R-:W-:Y:S01]  /*7de0*/  FFMA.FTZ R192, R243, UR8, -R190.reuse ;  /* 0x00000008f3c07c23 */ /* 0x100fe200080108be */
[--C-:B------:R-:W-:Y:S01]  /*7df0*/  FFMA.FTZ R197, R197, UR8, -R190.reuse ;  /* 0x00000008c5c57c23 */ /* 0x100fe200080108be */
[----:B------:R-:W-:Y:S01]  /*7e00*/  FADD.FTZ R204, R0, -R207 ;  /* 0x800000cf00cc7221 */ /* 0x000fe20000010000 */
[----:B------:R-:W-:Y:S01]  /*7e10*/  FFMA.FTZ R199, R199, UR8, -R190 ;  /* 0x00000008c7c77c23 */ /* 0x000fe200080108be */
[--C-:B------:R-:W-:Y:S01]  /*7e20*/  FFMA.FTZ R0, R15, UR8, -R196.reuse ;  /* 0x000000080f007c23 */ /* 0x100fe200080108c4 */
[--C-:B------:R-:W-:Y:S01]  /*7e30*/  FFMA.FTZ R207, R13, UR8, -R196.reuse ;  /* 0x000000080dcf7c23 */ /* 0x100fe200080108c4 */
[----:B------:R-:W4:Y:S01]  /*7e40*/  MUFU.EX2 R184, R184 ;  /* 0x000000b800b87308 */ /* 0x000f220000000800 */
[----:B------:R-:W5:Y:S01]  /*7e50*/  LDSM.16.MT88.4 R12, [R218+0x1000] ;  /* 0x00100000da0c783b */ /* 0x000f620000004200 */
[--C-:B------:R-:W-:Y:S01]  /*7e60*/  FFMA.FTZ R201, R201, UR8, -R196.reuse ;  /* 0x00000008c9c97c23 */ /* 0x100fe200080108c4 */
[----:B------:R-:W-:Y:S01]  /*7e70*/  FMUL.FTZ R213, R204, UR8 ;  /* 0x00000008ccd57c20 */ /* 0x000fe20008410000 */
[----:B-1----:R-:W-:Y:S01]  /*7e80*/  F2FP.F16.F32.PACK_AB R173, R176, R178 ;  /* 0x000000b2b0ad723e */ /* 0x002fe200000000ff */
[-C--:B------:R-:W-:Y:S01]  /*7e90*/  FMUL.FTZ R47, R47, R183.reuse ;  /* 0x000000b72f2f7220 */ /* 0x080fe20000410000 */
[-C--:B------:R-:W-:Y:S01]  /*7ea0*/  FMUL.FTZ R58, R58, R183.reuse ;  /* 0x000000b73a3a7220 */ /* 0x080fe20000410000 */
[----:B---3--:R-:W-:Y:S01]  /*7eb0*/  F2FP.F16.F32.PACK_AB R175, R181, R164 ;  /* 0x000000a4b5af723e */ /* 0x008fe200000000ff */
[----:B------:R1:W-:Y:S01]  /*7ec0*/  MUFU.EX2 R198, R207 ;  /* 0x000000cf00c67308 */ /* 0x0003e20000000800 */
        /* <DEDUP_REMOVED lines=15> */
[----:B------:R-:W-:Y:S01]  /*7fc0*/  MUFU.EX2 R197, R197 ;  /* 0x000000c500c57308 */ /* 0x000fe20000000800 */
[----:B-1----:R-:W-:Y:S01]  /*7fd0*/  FFMA.FTZ R207, R205, UR8, -R196 ;  /* 0x00000008cdcf7c23 */ /* 0x002fe200080108c4 */
        /* <DEDUP_REMOVED lines=43> */
[--C-:B------:R-:W-:Y:S01]  /*8290*/  FFMA.FTZ R195, R195, UR8, -R190.reuse ;  /* 0x00000008c3c37c23 */ /* 0x100fe200080108be */
[----:B------:R-:W-:Y:S01]  /*82a0*/  FFMA.FTZ R191, R191, UR8, -R190 ;  /* 0x00000008bfbf7c23 */ /* 0x000fe200080108be */
[--C-:B------:R-:W-:Y:S01]  /*82b0*/  FFMA.FTZ R188, R188, UR8, -R196.reuse ;  /* 0x00000008bcbc7c23 */ /* 0x100fe200080108c4 */
[----:B------:R-:W3:Y:S01]  /*82c0*/  MUFU.EX2 R205, R213 ;  /* 0x000000d500cd7308 */ /* 0x000ee20000000800 */
[--C-:B------:R-:W-:Y:S01]  /*82d0*/  FFMA.FTZ R187, R187, UR8, -R196.reuse ;  /* 0x00000008bbbb7c23 */ /* 0x100fe200080108c4 */
[--C-:B------:R-:W-:Y:S01]  /*82e0*/  FFMA.FTZ R186, R186, UR8, -R196.reuse ;  /* 0x00000008baba7c23 */ /* 0x100fe200080108c4 */
[----:B------:R-:W-:Y:S01]  /*82f0*/  FFMA.FTZ R185, R185, UR8, -R196 ;  /* 0x00000008b9b97c23 */ /* 0x000fe200080108c4 */
[----:B------:R-:W-:Y:S01]  /*8300*/  HMMA.16816.F32 R152, R172, R34, R152 ;  /* 0x00000022ac98723c */ /* 0x000fe20000001898 */
[----:B------:R-:W-:Y:S01]  /*8310*/  FFMA.FTZ R182, R237, R184, R182 ;  /* 0x000000b8edb67223 */ /* 0x000fe200000100b6 */
[----:B------:R-:W-:-:S02]  /*8320*/  FFMA.FTZ R183, R235, R183, R178 ;  /* 0x000000b7ebb77223 */ /* 0x000fc400000100b2 */
[----:B------:R-:W4:Y:S01]  /*8330*/  MUFU.EX2 R207, R207 ;  /* 0x000000cf00cf7308 */ /* 0x000f220000000800 */
[-C--:B-1----:R-:W-:Y:S01]  /*8340*/  FMUL.FTZ R160, R160, R204.reuse ;  /* 0x000000cca0a07220 */ /* 0x082fe20000410000 */
[-C--:B------:R-:W-:Y:S01]  /*8350*/  FMUL.FTZ R161, R161, R204.reuse ;  /* 0x000000cca1a17220 */ /* 0x080fe20000410000 */
[-C--:B------:R-:W-:Y:S01]  /*8360*/  FMUL.FTZ R148, R148, R204.reuse ;  /* 0x000000cc94947220 */ /* 0x080fe20000410000 */
[C---:B------:R-:W-:Y:S01]  /*8370*/  HMMA.16816.F32 R140, R172.reuse, R28, R140 ;  /* 0x0000001cac8c723c */ /* 0x040fe2000000188c */
[-C--:B------:R-:W-:Y:S01]  /*8380*/  FMUL.FTZ R149, R149, R204.reuse ;  /* 0x000000cc95957220 */ /* 0x080fe20000410000 */
[-C--:B------:R-:W-:Y:S01]  /*8390*/  FMUL.FTZ R144, R144, R204.reuse ;  /* 0x000000cc90907220 */ /* 0x080fe20000410000 */
[-C--:B------:R-:W-:Y:S01]  /*83a0*/  FMUL.FTZ R145, R145, R204.reuse ;  /* 0x000000cc91917220 */ /* 0x080fe20000410000 */
[-C--:B------:R-:W-:Y:S01]  /*83b0*/  FMUL.FTZ R132, R132, R204.reuse ;  /* 0x000000cc84847220 */ /* 0x080fe20000410000 */
[-C--:B---3--:R-:W-:Y:S01]  /*83c0*/  FMUL.FTZ R162, R162, R205.reuse ;  /* 0x000000cda2a27220 */ /* 0x088fe20000410000 */
        /* <DEDUP_REMOVED lines=61> */
[----:B------:R-:W-:Y:S01]  /*87a0*/  FMUL.FTZ R129, R129, R204 ;  /* 0x000000cc81817220 */ /* 0x000fe20000410000 */
[-C--:B------:R-:W-:Y:S01]  /*87b0*/  FMUL.FTZ R130, R130, R205.reuse ;  /* 0x000000cd82827220 */ /* 0x080fe20000410000 */
[----:B------:R-:W-:Y:S01]  /*87c0*/  FMUL.FTZ R131, R131, R205 ;  /* 0x000000cd83837220 */ /* 0x000fe20000410000 */
[--C-:B------:R-:W-:Y:S01]  /*87d0*/  FFMA.FTZ R212, R241, UR8, -R210.reuse ;  /* 0x00000008f1d47c23 */ /* 0x100fe200080108d2 */
[--C-:B------:R-:W-:Y:S01]  /*87e0*/  FFMA.FTZ R213, R215, UR8, -R210.reuse ;  /* 0x00000008d7d57c23 */ /* 0x100fe200080108d2 */
[C---:B------:R-:W-:Y:S01]  /*87f0*/  HMMA.16816.F32 R92, R172.reuse, R10, R92 ;  /* 0x0000000aac5c723c */ /* 0x040fe2000000185c */
[----:B------:R-:W-:Y:S01]  /*8800*/  FFMA.FTZ R210, R209, UR8, -R210 ;  /* 0x00000008d1d27c23 */ /* 0x000fe200080108d2 */
[--C-:B------:R-:W-:Y:S01]  /*8810*/  FFMA.FTZ R209, R206, UR8, -R203.reuse ;  /* 0x00000008ced17c23 */ /* 0x100fe200080108cb */
[----:B------:R-:W-:Y:S01]  /*8820*/  FFMA.FTZ R203, R200, UR8, -R203 ;  /* 0x00000008c8cb7c23 */ /* 0x000fe200080108cb */
[----:B------:R-:W-:Y:S01]  /*8830*/  MUFU.EX2 R212, R212 ;  /* 0x000000d400d47308 */ /* 0x000fe20000000800 */
[--C-:B------:R-:W-:Y:S01]  /*8840*/  FFMA.FTZ R200, R193, UR8, -R190.reuse ;  /* 0x00000008c1c87c23 */ /* 0x100fe200080108be */
[----:B------:R-:W-:Y:S01]  /*8850*/  FFMA.FTZ R190, R189, UR8, -R190 ;  /* 0x00000008bdbe7c23 */ /* 0x000fe200080108be */
[----:B------:R-:W-:Y:S01]  /*8860*/  FADD.FTZ R179, R179, R182 ;  /* 0x000000b6b3b37221 */ /* 0x000fe20000010000 */
[----:B--2---:R-:W-:Y:S01]  /*8870*/  HMMA.16816.F32 R104, R172, R4, R104 ;  /* 0x00000004ac68723c */ /* 0x004fe20000001868 */
[----:B------:R-:W-:-:S02]  /*8880*/  FADD.FTZ R183, R176, R183 ;  /* 0x000000b7b0b77221 */ /* 0x000fc40000010000 */
[----:B------:R-:W-:Y:S01]  /*8890*/  FADD.FTZ R180, R180, R179 ;  /* 0x000000b3b4b47221 */ /* 0x000fe20000010000 */
[----:B------:R-:W1:Y:S01]  /*88a0*/  MUFU.EX2 R213, R213 ;  /* 0x000000d500d57308 */ /* 0x000e620000000800 */
[----:B------:R-:W-:Y:S02]  /*88b0*/  FADD.FTZ R164, R164, R183 ;  /* 0x000000b7a4a47221 */ /* 0x000fe40000010000 */
[----:B------:R-:W-:Y:S01]  /*88c0*/  FADD.FTZ R177, R177, R180 ;  /* 0x000000b4b1b17221 */ /* 0x000fe20000010000 */
[----:B------:R-:W-:Y:S01]  /*88d0*/  HMMA.16816.F32 R108, R172, R6, R108 ;  /* 0x00000006ac6c723c */ /* 0x000fe2000000186c */
[----:B------:R-:W-:-:S03]  /*88e0*/  FADD.FTZ R181, R181, R164 ;  /* 0x000000a4b5b57221 */ /* 0x000fc60000010000 */
[----:B------:R-:W-:Y:S04]  /*88f0*/  MUFU.EX2 R211, R211 ;  /* 0x000000d300d37308 */ /* 0x000fe80000000800 */
[C---:B-----5:R-:W-:Y:S04]  /*8900*/  HMMA.16816.F32 R120, R172.reuse, R12, R120 ;  /* 0x0000000cac78723c */ /* 0x060fe80000001878 */
[----:B------:R-:W2:Y:S04]  /*8910*/  MUFU.EX2 R210, R210 ;  /* 0x000000d200d27308 */ /* 0x000ea80000000800 */
[----:B------:R-:W-:Y:S01]  /*8920*/  HMMA.16816.F32 R124, R172, R14, R124 ;  /* 0x0000000eac7c723c */ /* 0x000fe2000000187c */
[----:B------:R-:W-:Y:S01]  /*8930*/  F2FP.F16.F32.PACK_AB R172, R197, R192 ;  /* 0x000000c0c5ac723e */ /* 0x000fe200000000ff */
[----:B------:R-:W-:Y:S01]  /*8940*/  FFMA.FTZ R192, R239, R204, R192 ;  /* 0x000000ccefc07223 */ /* 0x000fe200000100c0 */
[----:B------:R-:W-:Y:S01]  /*8950*/  F2FP.F16.F32.PACK_AB R173, R0, R201 ;  /* 0x000000c900ad723e */ /* 0x000fe200000000ff */
[----:B------:R-:W-:Y:S01]  /*8960*/  MUFU.EX2 R208, R208 ;  /* 0x000000d000d07308 */ /* 0x000fe20000000800 */
[----:B------:R-:W-:Y:S01]  /*8970*/  F2FP.F16.F32.PACK_AB R174, R199, R194 ;  /* 0x000000c2c7ae723e */ /* 0x000fe200000000ff */
[----:B------:R-:W-:Y:S01]  /*8980*/  FFMA.FTZ R201, R234, R205, R201 ;  /* 0x000000cdeac97223 */ /* 0x000fe200000100c9 */
[----:B----4-:R-:W-:Y:S01]  /*8990*/  F2FP.F16.F32.PACK_AB R175, R207, R198 ;  /* 0x000000c6cfaf723e */ /* 0x010fe200000000ff */
[----:B------:R-:W-:-:S02]  /*89a0*/  FADD.FTZ R197, R197, R192 ;  /* 0x000000c0c5c57221 */ /* 0x000fc40000010000 */
[----:B------:R-:W-:Y:S02]  /*89b0*/  FADD.FTZ R201, R0, R201 ;  /* 0x000000c900c97221 */ /* 0x000fe40000010000 */
[----:B------:R-:W3:Y:S01]  /*89c0*/  MUFU.EX2 R209, R209 ;  /* 0x000000d100d17308 */ /* 0x000ee20000000800 */
[----:B------:R-:W-:Y:S01]  /*89d0*/  FADD.FTZ R194, R194, R197 ;  /* 0x000000c5c2c27221 */ /* 0x000fe20000010000 */
[C---:B------:R-:W-:Y:S01]  /*89e0*/  HMMA.16816.F32 R160, R172.reuse, R32, R160 ;  /* 0x00000020aca0723c */ /* 0x040fe200000018a0 */
[----:B------:R-:W-:Y:S02]  /*89f0*/  FADD.FTZ R198, R198, R201 ;  /* 0x000000c9c6c67221 */ /* 0x000fe40000010000 */
[----:B------:R-:W-:Y:S02]  /*8a00*/  FADD.FTZ R194, R199, R194 ;  /* 0x000000c2c7c27221 */ /* 0x000fe40000010000 */
[----:B------:R-:W-:Y:S01]  /*8a10*/  FADD.FTZ R207, R207, R198 ;  /* 0x000000c6cfcf7221 */ /* 0x000fe20000010000 */
[----:B------:R-:W-:Y:S02]  /*8a20*/  MUFU.EX2 R202, R202 ;  /* 0x000000ca00ca7308 */ /* 0x000fe40000000800 */
[C---:B------:R-:W-:Y:S01]  /*8a30*/  HMMA.16816.F32 R148, R172.reuse, R34, R148 ;  /* 0x00000022ac94723c */ /* 0x040fe20000001894 */
[----:B------:R-:W4:Y:S05]  /*8a40*/  LDSM.16.MT88.4 R32, [R224+0xa800] ;  /* 0x00a80000e020783b */ /* 0x000f2a0000004200 */
[----:B------:R-:W5:Y:S02]  /*8a50*/  MUFU.EX2 R203, R203 ;  /* 0x000000cb00cb7308 */ /* 0x000f640000000800 */
[C---:B------:R-:W-:Y:S06]  /*8a60*/  HMMA.16816.F32 R144, R172.reuse, R28, R144 ;  /* 0x0000001cac90723c */ /* 0x040fec0000001890 */
[----:B------:R-:W-:Y:S02]  /*8a70*/  MUFU.EX2 R195, R195 ;  /* 0x000000c300c37308 */ /* 0x000fe40000000800 */
[C---:B------:R-:W-:Y:S01]  /*8a80*/  HMMA.16816.F32 R132, R172.reuse, R30, R132 ;  /* 0x0000001eac84723c */ /* 0x040fe20000001884 */
[----:B------:R-:W4:Y:S05]  /*8a90*/  LDSM.16.MT88.4 R28, [R219+0xa800] ;  /* 0x00a80000db1c783b */ /* 0x000f2a0000004200 */
[----:B------:R-:W4:Y:S02]  /*8aa0*/  MUFU.EX2 R200, R200 ;  /* 0x000000c800c87308 */ /* 0x000f240000000800 */
[C---:B------:R-:W-:Y:S06]  /*8ab0*/  HMMA.16816.F32 R36, R172.reuse, R24, R36 ;  /* 0x00000018ac24723c */ /* 0x040fec0000001824 */
[----:B------:R-:W-:Y:S02]  /*8ac0*/  MUFU.EX2 R191, R191 ;  /* 0x000000bf00bf7308 */ /* 0x000fe40000000800 */
[C---:B------:R-:W-:Y:S01]  /*8ad0*/  HMMA.16816.F32 R48, R172.reuse, R26, R48 ;  /* 0x0000001aac30723c */ /* 0x040fe20000001830 */
[----:B------:R-:W4:Y:S05]  /*8ae0*/  LDSM.16.MT88.4 R24, [R217] ;  /* 0x00000000d918783b */ /* 0x000f2a0000004200 */
[----:B------:R-:W-:Y:S02]  /*8af0*/  MUFU.EX2 R190, R190 ;  /* 0x000000be00be7308 */ /* 0x000fe40000000800 */
        /* <DEDUP_REMOVED lines=8> */
[----:B------:R-:W4:Y:S05]  /*8b80*/  LDSM.16.MT88.4 R16, [R224+0xb800] ;  /* 0x00b80000e010783b */ /* 0x000f2a0000004200 */
[----:B------:R-:W4:Y:S02]  /*8b90*/  MUFU.EX2 R185, R185 ;  /* 0x000000b900b97308 */ /* 0x000f240000000800 */
        /* <DEDUP_REMOVED lines=9> */
[----:B-1----:R-:W-:Y:S01]  /*8c30*/  F2FP.F16.F32.PACK_AB R172, R213, R212 ;  /* 0x000000d4d5ac723e */ /* 0x002fe200000000ff */
[----:B------:R-:W-:Y:S01]  /*8c40*/  FADD.FTZ R212, R212, R177 ;  /* 0x000000b1d4d47221 */ /* 0x000fe20000010000 */
[----:B--2---:R-:W-:-:S02]  /*8c50*/  F2FP.F16.F32.PACK_AB R174, R210, R211 ;  /* 0x000000d3d2ae723e */ /* 0x004fc400000000ff */
[----:B---3--:R-:W-:Y:S01]  /*8c60*/  F2FP.F16.F32.PACK_AB R173, R209, R208 ;  /* 0x000000d0d1ad723e */ /* 0x008fe200000000ff */
[----:B------:R-:W-:Y:S01]  /*8c70*/  FADD.FTZ R208, R208, R181 ;  /* 0x000000b5d0d07221 */ /* 0x000fe20000010000 */
[----:B-----5:R-:W-:Y:S01]  /*8c80*/  F2FP.F16.F32.PACK_AB R175, R203, R202 ;  /* 0x000000cacbaf723e */ /* 0x020fe200000000ff */
[----:B------:R-:W-:Y:S02]  /*8c90*/  FADD.FTZ R212, R213, R212 ;  /* 0x000000d4d5d47221 */ /* 0x000fe40000010000 */
[----:B------:R-:W-:Y:S02]  /*8ca0*/  FADD.FTZ R209, R209, R208 ;  /* 0x000000d0d1d17221 */ /* 0x000fe40000010000 */
[----:B------:R-:W-:Y:S02]  /*8cb0*/  FADD.FTZ R211, R211, R212 ;  /* 0x000000d4d3d37221 */ /* 0x000fe40000010000 */
[----:B----4-:R-:W-:Y:S01]  /*8cc0*/  HMMA.16816.F32 R156, R172, R32, R156 ;  /* 0x00000020ac9c723c */ /* 0x010fe2000000189c */
[----:B------:R-:W-:Y:S01]  /*8cd0*/  FADD.FTZ R202, R202, R209 ;  /* 0x000000d1caca7221 */ /* 0x000fe20000010000 */
[----:B------:R-:W-:-:S03]  /*8ce0*/  FADD.FTZ R237, R210, R211 ;  /* 0x000000d3d2ed7221 */ /* 0x000fc60000010000 */
        /* <DEDUP_REMOVED lines=27> */
[----:B------:R-:W-:Y:S01]  /*8ea0*/  IADD3 R8, PT, PT, R169, -0x1, RZ ;  /* 0xffffffffa9087810 */ /* 0x000fe20007ffe0ff */
[----:B------:R-:W-:Y:S01]  /*8eb0*/  FADD.FTZ R239, R190, R191 ;  /* 0x000000bfbeef7221 */ /* 0x000fe20000010000 */
[----:B------:R-:W-:Y:S02]  /*8ec0*/  FADD.FTZ R234, R185, R186 ;  /* 0x000000bab9ea7221 */ /* 0x000fe40000010000 */
[----:B------:R-:W-:-:S03]  /*8ed0*/  ISETP.NE.AND P0, PT, R8, 0x2, PT ;  /* 0x000000020800780c */ /* 0x000fc60003f05270 */
        /* <DEDUP_REMOVED lines=18> */
[----:B------:R-:W-:-:S04]  /*9000*/  VIADD R6, R169, 0xfffffffc ;  /* 0xfffffffca9067836 */ /* 0x000fc80000000000 */
[C---:B------:R-:W-:Y:S02]  /*9010*/  IMAD R5, R6.reuse, UR7, RZ ;  /* 0x0000000706057c24 */ /* 0x040fe4000f8e02ff */
[----:B------:R-:W-:-:S04]  /*9020*/  IMAD.WIDE.U32 R6, R6, UR24, RZ ;  /* 0x0000001806067c25 */ /* 0x000fc8000f8e00ff */
[----:B------:R-:W-:Y:S01]  /*9030*/  IMAD.IADD R0, R7, 0x1, R5 ;  /* 0x0000000107007824 */ /* 0x000fe200078e0205 */
[----:B------:R-:W-:Y:S01]  /*9040*/  BAR.SYNC.DEFER_BLOCKING 0x0 ;  /* 0x0000000000007b1d */ /* 0x000fe20000010000 */
[C---:B------:R-:W-:Y:S02]  /*9050*/  IADD3 R5, P0, PT, R6.reuse, UR26, RZ ;  /* 0x0000001a06057c10 */ /* 0x040fe4000ff1e0ff */
[-C--:B------:R-:W-:Y:S02]  /*9060*/  LEA R16, P1, R6, R230.reuse, 0x1 ;  /* 0x000000e606107211 */ /* 0x080fe400078208ff */
[----:B------:R-:W-:Y:S02]  /*9070*/  IADD3.X R4, PT, PT, R0, UR25, RZ, P0, !PT ;  /* 0x0000001900047c10 */ /* 0x000fe400087fe4ff */
[----:B------:R-:W-:Y:S02]  /*9080*/  LEA R20, P0, R5, R230, 0x1 ;  /* 0x000000e605147211 */ /* 0x000fe400078008ff */
[----:B------:R-:W-:-:S02]  /*9090*/  LEA.HI.X R17, R6, R229, R0, 0x1, P1 ;  /* 0x000000e506117211 */ /* 0x000fc400008f0c00 */
[----:B------:R-:W-:Y:S02]  /*90a0*/  LEA.HI.X R21, R5, R229, R4, 0x1, P0 ;  /* 0x000000e505157211 */ /* 0x000fe400000f0c04 */
[C---:B------:R-:W-:Y:S01]  /*90b0*/  IADD3 R0, PT, PT, R228.reuse, 0x40, RZ ;  /* 0x00000040e4007810 */ /* 0x040fe20007ffe0ff */
[----:B------:R-:W-:Y:S01]  /*90c0*/  @P6 VIADD R0, R228, 0xffffffc0 ;  /* 0xffffffc0e4006836 */ /* 0x000fe20000000000 */
[----:B------:R-:W-:Y:S01]  /*90d0*/  @!PT LDS RZ, [RZ] ;  /* 0x00000000fffff984 */ /* 0x000fe20000000800 */
[----:B------:R-:W-:Y:S01]  /*90e0*/  @!PT LDS RZ, [RZ] ;  /* 0x00000000fffff984 */ /* 0x000fe20000000800 */
[----:B------:R-:W-:Y:S01]  /*90f0*/  @!PT LDS RZ, [RZ] ;  /* 0x00000000fffff984 */ /* 0x000fe20000000800 */
[----:B------:R-:W-:Y:S04]  /*9100*/  LDGSTS.E.BYPASS.LTC128B.128 [R233+0xa000], desc[UR22][R16.64] ;  /* 0x0a00000010e97fae */ /* 0x000fe8000b981a16 */
[----:B------:R1:W-:Y:S04]  /*9110*/  LDGSTS.E.BYPASS.LTC128B.128 [R233+0xb000], desc[UR22][R16.64+0x80] ;  /* 0x0b00008010e97fae */ /* 0x0003e8000b981a16 */
[----:B------:R-:W-:Y:S04]  /*9120*/  LDGSTS.E.BYPASS.LTC128B.128 [R233+0xa800], desc[UR22][R20.64] ;  /* 0x0a80000014e97fae */ /* 0x000fe8000b981a16 */
[----:B------:R2:W-:Y:S04]  /*9130*/  LDGSTS.E.BYPASS.LTC128B.128 [R233+0xb800], desc[UR22][R20.64+0x80] ;  /* 0x0b80008014e97fae */ /* 0x0005e8000b981a16 */
[----:B------:R-:W-:Y:S04]  /*9140*/  LDSM.16.M88.4 R188, [R228] ;  /* 0x00000000e4bc783b */ /* 0x000fe80000000200 */
[----:B------:R-:W3:Y:S04]  /*9150*/  LDSM.16.M88.4 R200, [R227+UR5+0x8000] ;  /* 0x00800005e3c8783b */ /* 0x000ee80008000200 */
[----:B------:R-:W4:Y:S04]  /*9160*/  LDSM.16.M88.4 R192, [R228+0x2000] ;  /* 0x00200000e4c0783b */ /* 0x000f280000000200 */
[----:B------:R-:W5:Y:S04]  /*9170*/  LDSM.16.M88.4 R4, [R227+UR5+0x8800] ;  /* 0x00880005e304783b */ /* 0x000f680008000200 */
[----:B------:R-:W-:Y:S04]  /*9180*/  LDSM.16.M88.4 R8, [R226] ;  /* 0x00000000e208783b */ /* 0x000fe80000000200 */
[----:B------:R-:W5:Y:S04]  /*9190*/  LDSM.16.M88.4 R208, [R222+0x8000] ;  /* 0x00800000ded0783b */ /* 0x000f680000000200 */
[----:B------:R-:W-:Y:S04]  /*91a0*/  LDSM.16.M88.4 R204, [R226+0x2000] ;  /* 0x00200000e2cc783b */ /* 0x000fe80000000200 */
[----:B-1----:R-:W1:Y:S04]  /*91b0*/  LDSM.16.M88.4 R16, [R222+0x8800] ;  /* 0x00880000de10783b */ /* 0x002e680000000200 */
[----:B------:R-:W-:Y:S04]  /*91c0*/  LDSM.16.M88.4 R184, [R221+0x8000] ;  /* 0x00800000ddb8783b */ /* 0x000fe80000000200 */
[----:B------:R-:W1:Y:S04]  /*91d0*/  LDSM.16.M88.4 R24, [R0] ;  /* 0x000000000018783b */ /* 0x000e680000000200 */
[----:B------:R-:W1:Y:S01]  /*91e0*/  LDSM.16.M88.4 R176, [R0+0x2000] ;  /* 0x0020000000b0783b */ /* 0x000e620000000200 */
[-C--:B---3--:R-:W-:Y:S03]  /*91f0*/  HMMA.16816.F32 R12, R188, R200.reuse, RZ ;  /* 0x000000c8bc0c723c */ /* 0x088fe600000018ff */
[----:B------:R-:W3:Y:S04]  /*9200*/  LDSM.16.M88.4 R180, [R221+0x8800] ;  /* 0x00880000ddb4783b */ /* 0x000ee80000000200 */
[----:B--2---:R-:W-:Y:S01]  /*9210*/  LDSM.16.M88.4 R20, [R220+0x8000] ;  /* 0x00800000dc14783b */ /* 0x004fe20000000200 */
[C---:B----4-:R-:W-:Y:S03]  /*9220*/  HMMA.16816.F32 R172, R192.reuse, R200, RZ ;  /* 0x000000c8c0ac723c */ /* 0x050fe600000018ff */
[----:B------:R-:W-:Y:S04]  /*9230*/  LDSM.16.M88.4 R240, [R227+UR5+0x9000] ;  /* 0x00900005e3f0783b */ /* 0x000fe80008000200 */
[----:B------:R-:W-:Y:S01]  /*9240*/  LDSM.16.M88.4 R212, [R228+0x4000] ;  /* 0x00400000e4d4783b */ /* 0x000fe20000000200 */
[-C--:B------:R-:W-:Y:S03]  /*9250*/  HMMA.16816.F32 R32, R192, R202.reuse, RZ ;  /* 0x000000cac020723c */ /* 0x080fe600000018ff */
[----:B------:R-:W0:Y:S05]  /*9260*/  LDGDEPBAR ;  /* 0x00000000000079af */ /* 0x000e2a0000000000 */
[----:B------:R-:W-:Y:S08]  /*9270*/  HMMA.16816.F32 R200, R188, R202, RZ ;  /* 0x000000cabcc8723c */ /* 0x000ff000000018ff */
[-C--:B-----5:R-:W-:Y:S08]  /*9280*/  HMMA.16816.F32 R28, R192, R4.reuse, RZ ;  /* 0x00000004c01c723c */ /* 0x0a0ff000000018ff */
[----:B------:R-:W-:Y:S08]  /*9290*/  HMMA.16816.F32 R196, R188, R4, RZ ;  /* 0x00000004bcc4723c */ /* 0x000ff000000018ff */
[-C--:B------:R-:W-:Y:S08]  /*92a0*/  HMMA.16816.F32 R192, R192, R6.reuse, RZ ;  /* 0x00000006c0c0723c */ /* 0x080ff000000018ff */
[----:B------:R-:W-:Y:S01]  /*92b0*/  HMMA.16816.F32 R188, R188, R6, RZ ;  /* 0x00000006bcbc723c */ /* 0x000fe200000018ff */
[----:B------:R-:W2:Y:S07]  /*92c0*/  LDSM.16.M88.4 R4, [R225] ;  /* 0x00000000e104783b */ /* 0x000eae0000000200 */
[----:B------:R-:W-:Y:S08]  /*92d0*/  HMMA.16816.F32 R12, R8, R208, R12 ;  /* 0x000000d0080c723c */ /* 0x000ff0000000180c */
[C---:B-1----:R-:W-:Y:S08]  /*92e0*/  HMMA.16816.F32 R28, R204.reuse, R16, R28 ;  /* 0x00000010cc1c723c */ /* 0x042ff0000000181c */
[----:B------:R-:W-:Y:S08]  /*92f0*/  HMMA.16816.F32 R192, R204, R18, R192 ;  /* 0x00000012ccc0723c */ /* 0x000ff000000018c0 */
[C---:B------:R-:W-:Y:S08]  /*9300*/  HMMA.16816.F32 R196, R8.reuse, R16, R196 ;  /* 0x0000001008c4723c */ /* 0x040ff000000018c4 */
[----:B------:R-:W-:Y:S01]  /*9310*/  HMMA.16816.F32 R188, R8, R18, R188 ;  /* 0x0000001208bc723c */ /* 0x000fe200000018bc */
[----:B------:R-:W1:Y:S07]  /*9320*/  LDSM.16.M88.4 R16, [R225+0x2000] ;  /* 0x00200000e110783b */ /* 0x000e6e0000000200 */
[----:B------:R-:W-:Y:S08]  /*9330*/  HMMA.16816.F32 R172, R204, R208, R172 ;  /* 0x000000d0ccac723c */ /* 0x000ff000000018ac */
[-C--:B------:R-:W-:Y:S01]  /*9340*/  HMMA.16816.F32 R200, R8, R210.reuse, R200 ;  /* 0x000000d208c8723c */ /* 0x080fe200000018c8 */
[----:B------:R-:W4:Y:S07]  /*9350*/  LDSM.16.M88.4 R8, [R220+0x8800] ;  /* 0x00880000dc08783b */ /* 0x000f2e0000000200 */
[----:B------:R-:W-:Y:S01]  /*9360*/  HMMA.16816.F32 R32, R204, R210, R32 ;  /* 0x000000d2cc20723c */ /* 0x000fe20000001820 */
[----:B------:R-:W5:Y:S04]  /*9370*/  LDSM.16.M88.4 R208, [R228+0x6000] ;  /* 0x00600000e4d0783b */ /* 0x000f680000000200 */
[----:B------:R-:W-:Y:S03]  /*9380*/  LDSM.16.M88.4 R204, [R227+UR5+0x9800] ;  /* 0x00980005e3cc783b */ /* 0x000fe60008000200 */
[-C--:B------:R-:W-:Y:S08]  /*9390*/  HMMA.16816.F32 R12, R24, R184.reuse, R12 ;  /* 0x000000b8180c723c */ /* 0x080ff0000000180c */
[C---:B------:R-:W-:Y:S08]  /*93a0*/  HMMA.16816.F32 R172, R176.reuse, R184, R172 ;  /* 0x000000b8b0ac723c */ /* 0x040ff000000018ac */
[C---:B---3--:R-:W-:Y:S08]  /*93b0*/  HMMA.16816.F32 R28, R176.reuse, R180, R28 ;  /* 0x000000b4b01c723c */ /* 0x048ff0000000181c */
[C---:B------:R-:W-:Y:S08]  /*93c0*/  HMMA.16816.F32 R32, R176.reuse, R186, R32 ;  /* 0x000000bab020723c */ /* 0x040ff00000001820 */
[----:B------:R-:W-:Y:S01]  /*93d0*/  HMMA.16816.F32 R192, R176, R182, R192 ;  /* 0x000000b6b0c0723c */ /* 0x000fe200000018c0 */
[----:B------:R-:W-:Y:S07]  /*93e0*/  LDSM.16.M88.4 R176, [R222+0x9000] ;  /* 0x00900000deb0783b */ /* 0x000fee0000000200 */
[----:B------:R-:W-:Y:S01]  /*93f0*/  HMMA.16816.F32 R200, R24, R186, R200 ;  /* 0x000000ba18c8723c */ /* 0x000fe200000018c8 */
[----:B------:R-:W3:Y:S07]  /*9400*/  LDSM.16.M88.4 R184, [R226+0x4000] ;  /* 0x00400000e2b8783b */ /* 0x000eee0000000200 */
[----:B--2---:R-:W-:Y:S08]  /*9410*/  HMMA.16816.F32 R12, R4, R20, R12 ;  /* 0x00000014040c723c */ /* 0x004ff0000000180c */
[C---:B------:R-:W-:Y:S08]  /*9420*/  HMMA.16816.F32 R196, R24.reuse, R180, R196 ;  /* 0x000000b418c4723c */ /* 0x040ff000000018c4 */
[----:B------:R-:W-:Y:S01]  /*9430*/  HMMA.16816.F32 R188, R24, R182, R188 ;  /* 0x000000b618bc723c */ /* 0x000fe200000018bc */
[----:B------:R-:W2:Y:S04]  /*9440*/  LDSM.16.M88.4 R180, [R226+0x6000] ;  /* 0x00600000e2b4783b */ /* 0x000ea80000000200 */
[----:B------:R-:W-:Y:S03]  /*9450*/  LDSM.16.M88.4 R24, [R0+0x4000] ;  /* 0x004000000018783b */ /* 0x000fe60000000200 */
[C---:B-1----:R-:W-:Y:S08]  /*9460*/  HMMA.16816.F32 R172, R16.reuse, R20, R172 ;  /* 0x0000001410ac723c */ /* 0x042ff000000018ac */
[C---:B------:R-:W-:Y:S08]  /*9470*/  HMMA.16816.F32 R32, R16.reuse, R22, R32 ;  /* 0x000000161020723c */ /* 0x040ff00000001820 */
[C---:B----4-:R-:W-:Y:S08]  /*9480*/  HMMA.16816.F32 R28, R16.reuse, R8, R28 ;  /* 0x00000008101c723c */ /* 0x050ff0000000181c */
[----:B------:R-:W-:Y:S01]  /*9490*/  HMMA.16816.F32 R192, R16, R10, R192 ;  /* 0x0000000a10c0723c */ /* 0x000fe200000018c0 */
[----:B------:R-:W1:Y:S07]  /*94a0*/  LDSM.16.M88.4 R16, [R221+0x9000] ;  /* 0x00900000dd10783b */ /* 0x000e6e0000000200 */
[----:B------:R-:W-:Y:S01]  /*94b0*/  HMMA.16816.F32 R200, R4, R22, R200 ;  /* 0x0000001604c8723c */ /* 0x000fe200000018c8 */
[----:B------:R-:W4:Y:S07]  /*94c0*/  LDSM.16.M88.4 R20, [R0+0x6000] ;  /* 0x006000000014783b */ /* 0x000f2e0000000200 */
[-C--:B------:R-:W-:Y:S08]  /*94d0*/  HMMA.16816.F32 R12, R212, R240.reuse, R12 ;  /* 0x000000f0d40c723c */ /* 0x080ff0000000180c */
[----:B-----5:R-:W-:Y:S08]  /*94e0*/  HMMA.16816.F32 R172, R208, R240, R172 ;  /* 0x000000f0d0ac723c */ /* 0x020ff000000018ac */
[C---:B------:R-:W-:Y:S08]  /*94f0*/  HMMA.16816.F32 R196, R4.reuse, R8, R196 ;  /* 0x0000000804c4723c */ /* 0x040ff000000018c4 */
[----:B------:R-:W-:Y:S01]  /*9500*/  HMMA.16816.F32 R188, R4, R10, R188 ;  /* 0x0000000a04bc723c */ /* 0x000fe200000018bc */
[----:B------:R-:W-:Y:S04]  /*9510*/  LDSM.16.M88.4 R4, [R220+0x9000] ;  /* 0x00900000dc04783b */ /* 0x000fe80000000200 */
[----:B------:R-:W5:Y:S03]  /*9520*/  LDSM.16.M88.4 R8, [R225+0x4000] ;  /* 0x00400000e108783b */ /* 0x000f660000000200 */
[-C--:B------:R-:W-:Y:S08]  /*9530*/  HMMA.16816.F32 R32, R208, R242.reuse, R32 ;  /* 0x000000f2d020723c */ /* 0x080ff00000001820 */
[----:B------:R-:W-:Y:S08]  /*9540*/  HMMA.16816.F32 R200, R212, R242, R200 ;  /* 0x000000f2d4c8723c */ /* 0x000ff000000018c8 */
[----:B---3--:R-:W-:Y:S08]  /*9550*/  HMMA.16816.F32 R12, R184, R176, R12 ;  /* 0x000000b0b80c723c */ /* 0x008ff0000000180c */
[C---:B------:R-:W-:Y:S08]  /*9560*/  HMMA.16816.F32 R28, R208.reuse, R204, R28 ;  /* 0x000000ccd01c723c */ /* 0x040ff0000000181c */
[----:B------:R-:W-:Y:S01]  /*9570*/  HMMA.16816.F32 R192, R208, R206, R192 ;  /* 0x000000ced0c0723c */ /* 0x000fe200000018c0 */
[----:B------:R-:W3:Y:S07]  /*9580*/  LDSM.16.M88.4 R208, [R225+0x6000] ;  /* 0x00600000e1d0783b */ /* 0x000eee0000000200 */
[----:B--2---:R-:W-:Y:S08]  /*9590*/  HMMA.16816.F32 R172, R180, R176, R172 ;  /* 0x000000b0b4ac723c */ /* 0x004ff000000018ac */
[C---:B------:R-:W-:Y:S08]  /*95a0*/  HMMA.16816.F32 R196, R212.reuse, R204, R196 ;  /* 0x000000ccd4c4723c */ /* 0x040ff000000018c4 */
[----:B------:R-:W-:Y:S01]  /*95b0*/  HMMA.16816.F32 R188, R212, R206, R188 ;  /* 0x000000ced4bc723c */ /* 0x000fe200000018bc */
[----:B------:R-:W2:Y:S07]  /*95c0*/  LDSM.16.M88.4 R204, [R222+0x9800] ;  /* 0x00980000decc783b */ /* 0x000eae0000000200 */
[-C--:B------:R-:W-:Y:S08]  /*95d0*/  HMMA.16816.F32 R200, R184, R178.reuse, R200 ;  /* 0x000000b2b8c8723c */ /* 0x080ff000000018c8 */
[----:B------:R-:W-:Y:S08]  /*95e0*/  HMMA.16816.F32 R32, R180, R178, R32 ;  /* 0x000000b2b420723c */ /* 0x000ff00000001820 */
[-C--:B-1----:R-:W-:Y:S08]  /*95f0*/  HMMA.16816.F32 R12, R24, R16.reuse, R12 ;  /* 0x00000010180c723c */ /* 0x082ff0000000180c */
[----:B----4-:R-:W-:Y:S08]  /*9600*/  HMMA.16816.F32 R172, R20, R16, R172 ;  /* 0x0000001014ac723c */ /* 0x010ff000000018ac */
[-C--:B------:R-:W-:Y:S08]  /*9610*/  HMMA.16816.F32 R200, R24, R18.reuse, R200 ;  /* 0x0000001218c8723c */ /* 0x080ff000000018c8 */
[----:B------:R-:W-:Y:S01]  /*9620*/  HMMA.16816.F32 R32, R20, R18, R32 ;  /* 0x000000121420723c */ /* 0x000fe20000001820 */
[----:B------:R-:W1:Y:S07]  /*9630*/  LDSM.16.M88.4 R16, [R221+0x9800] ;  /* 0x00980000dd10783b */ /* 0x000e6e0000000200 */
[-C--:B-----5:R-:W-:Y:S08]  /*9640*/  HMMA.16816.F32 R12, R8, R4.reuse, R12 ;  /* 0x00000004080c723c */ /* 0x0a0ff0000000180c */
[----:B---3--:R-:W-:Y:S08]  /*9650*/  HMMA.16816.F32 R172, R208, R4, R172 ;  /* 0x00000004d0ac723c */ /* 0x008ff000000018ac */
[----:B--2---:R-:W-:Y:S03]  /*9660*/  HMMA.16816.F32 R28, R180, R204, R28 ;  /* 0x000000ccb41c723c */ /* 0x004fe6000000181c */
[----:B------:R-:W-:Y:S01]  /*9670*/  FMUL.FTZ R4, R12, UR4 ;  /* 0x000000040c047c20 */ /* 0x000fe20008410000 */
[----:B------:R-:W-:Y:S01]  /*9680*/  FMUL.FTZ R5, R13, UR4 ;  /* 0x000000040d057c20 */ /* 0x000fe20008410000 */
[----:B------:R-:W-:Y:S01]  /*9690*/  FMUL.FTZ R236, R14, UR4 ;  /* 0x000000040eec7c20 */ /* 0x000fe20008410000 */
[----:B------:R-:W-:-:S02]  /*96a0*/  FMUL.FTZ R164, R15, UR4 ;  /* 0x000000040fa47c20 */ /* 0x000fc40008410000 */
[----:B------:R-:W2:Y:S01]  /*96b0*/  LDSM.16.M88.4 R12, [R220+0x9800] ;  /* 0x00980000dc0c783b */ /* 0x000ea20000000200 */
[----:B------:R-:W-:Y:S01]  /*96c0*/  HMMA.16816.F32 R192, R180, R206, R192 ;  /* 0x000000ceb4c0723c */ /* 0x000fe200000018c0 */
[----:B------:R-:W-:Y:S01]  /*96d0*/  MUFU.TANH R4, R4 ;  /* 0x0000000400047308 */ /* 0x000fe20000002400 */
[----:B------:R-:W-:Y:S01]  /*96e0*/  FMUL.FTZ R176, R173, UR4 ;  /* 0x00000004adb07c20 */ /* 0x000fe20008410000 */
[----:B------:R-:W-:Y:S01]  /*96f0*/  FMUL.FTZ R173, R175, UR4 ;  /* 0x00000004afad7c20 */ /* 0x000fe20008410000 */
[----:B------:R-:W-:Y:S01]  /*9700*/  FMUL.FTZ R0, R172, UR4 ;  /* 0x00000004ac007c20 */ /* 0x000fe20008410000 */
[----:B------:R-:W3:Y:S01]  /*9710*/  S2R R175, SR_TID.X ;  /* 0x0000000000af7919 */ /* 0x000ee20000002100 */
[----:B------:R-:W-:Y:S01]  /*9720*/  FMUL.FTZ R172, R174, UR4 ;  /* 0x00000004aeac7c20 */ /* 0x000fe20008410000 */
[----:B------:R-:W-:-:S04]  /*9730*/  DEPBAR.LE SB0, 0x0 ;  /* 0x000080000000791a */ /* 0x000fc80000000000 */
[----:B-1----:R-:W-:Y:S01]  /*9740*/  HMMA.16816.F32 R28, R20, R16, R28 ;  /* 0x00000010141c723c */ /* 0x002fe2000000181c */
[----:B------:R-:W1:Y:S07]  /*9750*/  MUFU.TANH R0, R0 ;  /* 0x0000000000007308 */ /* 0x000e6e0000002400 */
[----:B------:R-:W-:Y:S01]  /*9760*/  HMMA.16816.F32 R196, R184, R204, R196 ;  /* 0x000000ccb8c4723c */ /* 0x000fe200000018c4 */
[----:B------:R-:W4:Y:S07]  /*9770*/  MUFU.TANH R176, R176 ;  /* 0x000000b000b07308 */ /* 0x000f2e0000002400 */
[----:B------:R-:W-:Y:S01]  /*9780*/  HMMA.16816.F32 R192, R20, R18, R192 ;  /* 0x0000001214c0723c */ /* 0x000fe200000018c0 */
[----:B------:R-:W-:Y:S07]  /*9790*/  MUFU.TANH R5, R5 ;  /* 0x0000000500057308 */ /* 0x000fee0000002400 */
[----:B------:R-:W-:Y:S01]  /*97a0*/  HMMA.16816.F32 R32, R208, R6, R32 ;  /* 0x00000006d020723c */ /* 0x000fe20000001820 */
[----:B------:R-:W-:Y:S01]  /*97b0*/  MUFU.TANH R236, R236 ;  /* 0x000000ec00ec7308 */ /* 0x000fe20000002400 */
[----:B---3--:R-:W-:-:S05]  /*97c0*/  IMAD.SHL.U32 R175, R175, 0x2, RZ ;  /* 0x00000002afaf7824 */ /* 0x008fca00078e00ff */
[----:B------:R-:W-:Y:S01]  /*97d0*/  LOP3.LUT R22, R175, 0x6, RZ, 0xc0, !PT ;  /* 0x00000006af167812 */ /* 0x000fe200078ec0ff */
[----:B--2---:R-:W-:Y:S01]  /*97e0*/  HMMA.16816.F32 R28, R208, R12, R28 ;  /* 0x0000000cd01c723c */ /* 0x004fe2000000181c */
[----:B------:R-:W-:Y:S02]  /*97f0*/  MUFU.TANH R164, R164 ;  /* 0x000000a400a47308 */ /* 0x000fe40000002400 */
[----:B------:R-:W-:-:S04]  /*9800*/  LEA R22, R169, R22, 0x5 ;  /* 0x00000016a9167211 */ /* 0x000fc800078e28ff */
[----:B------:R-:W-:Y:S01]  /*9810*/  IADD3 R23, PT, PT, R22, -0x77, RZ ;  /* 0xffffff8916177810 */ /* 0x000fe20007ffe0ff */
[----:B------:R-:W-:Y:S01]  /*9820*/  HMMA.16816.F32 R188, R184, R206, R188 ;  /* 0x000000ceb8bc723c */ /* 0x000fe200000018bc */
[----:B------:R-:W-:Y:S02]  /*9830*/  MUFU.TANH R172, R172 ;  /* 0x000000ac00ac7308 */ /* 0x000fe40000002400 */
[----:B------:R-:W-:Y:S01]  /*9840*/  FMUL.FTZ R21, R32, UR4 ;  /* 0x0000000420157c20 */ /* 0x000fe20008410000 */
[----:B------:R-:W-:Y:S01]  /*9850*/  FMUL.FTZ R35, R35, UR4 ;  /* 0x0000000423237c20 */ /* 0x000fe20008410000 */
[----:B------:R-:W-:-:S03]  /*9860*/  ISETP.GE.AND P4, PT, R23, R3, PT ;  /* 0x000000031700720c */ /* 0x000fc60003f86270 */
[----:B------:R-:W-:Y:S01]  /*9870*/  HMMA.16816.F32 R192, R208, R14, R192 ;  /* 0x0000000ed0c0723c */ /* 0x000fe200000018c0 */
[----:B------:R-:W-:Y:S02]  /*9880*/  MUFU.TANH R21, R21 ;  /* 0x0000001500157308 */ /* 0x000fe40000002400 */
[----:B------:R-:W-:Y:S01]  /*9890*/  FMUL.FTZ R29, R29, UR4 ;  /* 0x000000041d1d7c20 */ /* 0x000fe20008410000 */
[----:B------:R-:W-:Y:S01]  /*98a0*/  FMUL.FTZ R28, R28, UR4 ;  /* 0x000000041c1c7c20 */ /* 0x000fe20008410000 */
[----:B------:R-:W-:-:S03]  /*98b0*/  FMUL.FTZ R30, R30, UR4 ;  /* 0x000000041e1e7c20 */ /* 0x000fc60008410000 */
[----:B------:R-:W-:Y:S01]  /*98c0*/  HMMA.16816.F32 R196, R24, R16, R196 ;  /* 0x0000001018c4723c */ /* 0x000fe200000018c4 */
[----:B------:R-:W-:Y:S01]  /*98d0*/  FMUL.FTZ R16, R33, UR4 ;  /* 0x0000000421107c20 */ /* 0x000fe20008410000 */
[----:B------:R-:W2:Y:S01]  /*98e0*/  MUFU.TANH R212, R29 ;  /* 0x0000001d00d47308 */ /* 0x000ea20000002400 */
[----:B------:R-:W-:-:S05]  /*98f0*/  FMUL.FTZ R17, R34, UR4 ;  /* 0x0000000422117c20 */ /* 0x000fca0008410000 */
[----:B------:R-:W-:Y:S02]  /*9900*/  HMMA.16816.F32 R200, R8, R6, R200 ;  /* 0x0000000608c8723c */ /* 0x000fe400000018c8 */
[----:B------:R-:W3:Y:S01]  /*9910*/  MUFU.TANH R16, R16 ;  /* 0x0000001000107308 */ /* 0x000ee20000002400 */
[----:B------:R-:W-:Y:S01]  /*9920*/  FMUL.FTZ R192, R192, UR4 ;  /* 0x00000004c0c07c20 */ /* 0x000fe20008410000 */
[----:B------:R-:W-:-:S04]  /*9930*/  FMUL.FTZ R193, R193, UR4 ;  /* 0x00000004c1c17c20 */ /* 0x000fc80008410000 */
[----:B------:R-:W-:Y:S01]  /*9940*/  HMMA.16816.F32 R188, R24, R18, R188 ;  /* 0x0000001218bc723c */ /* 0x000fe200000018bc */
[C---:B------:R-:W-:Y:S01]  /*9950*/  VIADD R27, R22.reuse, 0xffffff80 ;  /* 0xffffff80161b7836 */ /* 0x040fe20000000000 */
[----:B------:R5:W3:Y:S01]  /*9960*/  MUFU.TANH R214, R28 ;  /* 0x0000001c00d67308 */ /* 0x000ae20000002400 */
[C---:B------:R-:W-:Y:S01]  /*9970*/  IADD3 R25, PT, PT, R22.reuse, -0x7f, RZ ;  /* 0xffffff8116197810 */ /* 0x040fe20007ffe0ff */
[C---:B------:R-:W-:Y:S01]  /*9980*/  VIADD R24, R22.reuse, 0xffffff88 ;  /* 0xffffff8816187836 */ /* 0x040fe20000000000 */
[C---:B------:R-:W-:Y:S01]  /*9990*/  IADD3 R18, PT, PT, R22.reuse, -0x6f, RZ ;  /* 0xffffff9116127810 */ /* 0x040fe20007ffe0ff */
[----:B------:R-:W-:Y:S01]  /*99a0*/  VIADD R19, R22, 0xffffff90 ;  /* 0xffffff9016137836 */ /* 0x000fe20000000000 */
[-C--:B------:R-:W-:Y:S01]  /*99b0*/  ISETP.GE.AND P1, PT, R27, R3.reuse, PT ;  /* 0x000000031b00720c */ /* 0x080fe20003f26270 */
[C---:B------:R-:W-:Y:S01]  /*99c0*/  HMMA.16816.F32 R196, R8.reuse, R12, R196 ;  /* 0x0000000c08c4723c */ /* 0x040fe200000018c4 */
[-C--:B------:R-:W-:Y:S01]  /*99d0*/  ISETP.GE.AND P0, PT, R25, R3.reuse, PT ;  /* 0x000000031900720c */ /* 0x080fe20003f06270 */
[----:B------:R-:W3:Y:S01]  /*99e0*/  MUFU.TANH R210, R192 ;  /* 0x000000c000d27308 */ /* 0x000ee20000002400 */
[-C--:B------:R-:W-:Y:S01]  /*99f0*/  ISETP.GE.AND P2, PT, R18, R3.reuse, PT ;  /* 0x000000031200720c */ /* 0x080fe20003f46270 */
[----:B------:R-:W-:Y:S01]  /*9a00*/  FMUL.FTZ R7, R200, UR4 ;  /* 0x00000004c8077c20 */ /* 0x000fe20008410000 */
[----:B------:R-:W-:Y:S01]  /*9a10*/  FMUL.FTZ R6, R201, UR4 ;  /* 0x00000004c9067c20 */ /* 0x000fe20008410000 */
[----:B------:R-:W-:Y:S01]  /*9a20*/  FMUL.FTZ R174, R202, UR4 ;  /* 0x00000004caae7c20 */ /* 0x000fe20008410000 */
[----:B------:R-:W-:Y:S01]  /*9a30*/  FMUL.FTZ R20, R203, UR4 ;  /* 0x00000004cb147c20 */ /* 0x000fe20008410000 */
[C---:B------:R-:W-:Y:S01]  /*9a40*/  VIADD R13, R22.reuse, 0xffffff98 ;  /* 0xffffff98160d7836 */ /* 0x040fe20000000000 */
[----:B------:R-:W-:Y:S01]  /*9a50*/  IADD3 R12, PT, PT, R22, -0x67, RZ ;  /* 0xffffff99160c7810 */ /* 0x000fe20007ffe0ff */
[----:B------:R-:W3:Y:S01]  /*9a60*/  MUFU.TANH R209, R193 ;  /* 0x000000c100d17308 */ /* 0x000ee20000002400 */
[----:B------:R-:W-:Y:S01]  /*9a70*/  ISETP.GE.AND P5, PT, R24, R3, PT ;  /* 0x000000031800720c */ /* 0x000fe20003fa6270 */
[----:B------:R-:W-:Y:S01]  /*9a80*/  HMMA.16816.F32 R188, R8, R14, R188 ;  /* 0x0000000e08bc723c */ /* 0x000fe200000018bc */
[----:B-1----:R-:W-:-:S02]  /*9a90*/  FSEL R26, R0, -INF , !P1 ;  /* 0xff800000001a7808 */ /* 0x002fc40004800000 */
[----:B----4-:R-:W-:Y:S02]  /*9aa0*/  FSEL R22, R176, -INF , !P0 ;  /* 0xff800000b0167808 */ /* 0x010fe40004000000 */
[----:B--2---:R-:W-:Y:S01]  /*9ab0*/  FSEL R212, R212, -INF , !P2 ;  /* 0xff800000d4d47808 */ /* 0x004fe20005000000 */
[----:B------:R-:W1:Y:S01]  /*9ac0*/  MUFU.TANH R173, R173 ;  /* 0x000000ad00ad7308 */ /* 0x000e620000002400 */
[----:B------:R-:W-:Y:S02]  /*9ad0*/  ISETP.GE.U32.AND P2, PT, R169, 0x5, PT ;  /* 0x00000005a900780c */ /* 0x000fe40003f46070 */
[-C--:B------:R-:W-:Y:S02]  /*9ae0*/  ISETP.GE.AND P3, PT, R19, R3.reuse, PT ;  /* 0x000000031300720c */ /* 0x080fe40003f66270 */
[-C--:B------:R-:W-:Y:S02]  /*9af0*/  ISETP.GE.AND P1, PT, R13, R3.reuse, PT ;  /* 0x000000030d00720c */ /* 0x080fe40003f26270 */
[----:B------:R-:W-:Y:S01]  /*9b00*/  ISETP.GE.AND P0, PT, R12, R3, PT ;  /* 0x000000030c00720c */ /* 0x000fe20003f06270 */
[----:B------:R-:W2:Y:S01]  /*9b10*/  MUFU.TANH R7, R7 ;  /* 0x0000000700077308 */ /* 0x000ea20000002400 */
[----:B-----5:R-:W-:-:S02]  /*9b20*/  FSEL R28, R21, -INF , !P5 ;  /* 0xff800000151c7808 */ /* 0x020fc40006800000 */
[----:B---3--:R-:W-:Y:S02]  /*9b30*/  FSEL R16, R16, -INF , !P4 ;  /* 0xff80000010107808 */ /* 0x008fe40006000000 */
[----:B------:R-:W-:Y:S02]  /*9b40*/  FMNMX3.FTZ R3, R166, R26, R22, !PT ;  /* 0x0000001aa6037276 */ /* 0x000fe40007810016 */
[----:B------:R-:W-:Y:S01]  /*9b50*/  FSEL R214, R214, -INF , !P3 ;  /* 0xff800000d6d67808 */ /* 0x000fe20005800000 */
[----:B------:R-:W3:Y:S01]  /*9b60*/  MUFU.TANH R6, R6 ;  /* 0x0000000600067308 */ /* 0x000ee20000002400 */
[----:B------:R-:W-:Y:S02]  /*9b70*/  FMNMX3.FTZ R3, R3, R28, R16, !PT ;  /* 0x0000001c03037276 */ /* 0x000fe40007810010 */
[----:B------:R-:W-:Y:S02]  /*9b80*/  FSEL R210, R210, -INF , !P1 ;  /* 0xff800000d2d27808 */ /* 0x000fe40004800000 */
[----:B------:R-:W-:-:S02]  /*9b90*/  FSEL R209, R209, -INF , !P0 ;  /* 0xff800000d1d17808 */ /* 0x000fc40004000000 */
[----:B------:R-:W-:Y:S01]  /*9ba0*/  FMNMX3.FTZ R3, R3, R214, R212, !PT ;  /* 0x000000d603037276 */ /* 0x000fe200078100d4 */
[----:B------:R-:W4:Y:S03]  /*9bb0*/  MUFU.TANH R174, R174 ;  /* 0x000000ae00ae7308 */ /* 0x000f260000002400 */
[----:B------:R-:W-:-:S05]  /*9bc0*/  FMNMX3.FTZ R8, R3, R210, R209, !PT ;  /* 0x000000d203087276 */ /* 0x000fca00078100d1 */
[----:B------:R-:W1:Y:S08]  /*9bd0*/  MUFU.TANH R20, R20 ;  /* 0x0000001400147308 */ /* 0x000e700000002400 */
[----:B------:R-:W1:Y:S08]  /*9be0*/  MUFU.TANH R17, R17 ;  /* 0x0000001100117308 */ /* 0x000e700000002400 */
        /* <DEDUP_REMOVED lines=8> */
[C---:B------:R-:W-:Y:S02]  /*9c70*/  IADD3 R3, P0, PT, R32.reuse, UR6, RZ ;  /* 0x0000000620037c10 */ /* 0x040fe4000ff1e0ff */
[-C--:B------:R-:W-:Y:S02]  /*9c80*/  LEA R176, P1, R32, R232.reuse, 0x1 ;  /* 0x000000e820b07211 */ /* 0x080fe400078208ff */
[----:B------:R-:W-:Y:S02]  /*9c90*/  IADD3.X R14, PT, PT, R10, UR21, RZ, P0, !PT ;  /* 0x000000150a0e7c10 */ /* 0x000fe400087fe4ff */
[C---:B------:R-:W-:Y:S02]  /*9ca0*/  LEA R34, P0, R3.reuse, R232, 0x1 ;  /* 0x000000e803227211 */ /* 0x040fe400078008ff */
[-C--:B------:R-:W-:Y:S02]  /*9cb0*/  LEA.HI.X R177, R32, R231.reuse, R10, 0x1, P1 ;  /* 0x000000e720b17211 */ /* 0x080fe400008f0c0a */
[----:B-1----:R-:W-:-:S03]  /*9cc0*/  LEA.HI.X R35, R3, R231, R14, 0x1, P0 ;  /* 0x000000e703237211 */ /* 0x002fc600000f0c0e */
        /* <DEDUP_REMOVED lines=8> */
.L_x_1065:
[----:B------:R-:W3:Y:S01]  /*9d50*/  SHFL.BFLY PT, R3, R8, 0x2, 0x1f ;  /* 0x0c401f0008037f89 */ /* 0x000ee200000e0000 */
[----:B------:R-:W-:Y:S01]  /*9d60*/  FMUL.FTZ R31, R31, UR4 ;  /* 0x000000041f1f7c20 */ /* 0x000fe20008410000 */
[----:B------:R-:W-:Y:S01]  /*9d70*/  FMUL.FTZ R195, R195, UR4 ;  /* 0x00000004c3c37c20 */ /* 0x000fe20008410000 */
[----:B------:R-:W-:Y:S01]  /*9d80*/  FMUL.FTZ R194, R194, UR4 ;  /* 0x00000004c2c27c20 */ /* 0x000fe20008410000 */
[-C--:B------:R-:W-:Y:S01]  /*9d90*/  ISETP.GE.AND P1, PT, R27, R2.reuse, PT ;  /* 0x000000021b00720c */ /* 0x080fe20003f26270 */
[----:B------:R-:W4:Y:S01]  /*9da0*/  MUFU.TANH R204, R31 ;  /* 0x0000001f00cc7308 */ /* 0x000f220000002400 */
[-C--:B------:R-:W-:Y:S01]  /*9db0*/  ISETP.GE.AND P0, PT, R25, R2.reuse, PT ;  /* 0x000000021900720c */ /* 0x080fe20003f06270 */
[----:B------:R-:W-:Y:S01]  /*9dc0*/  FMUL.FTZ R193, R196, UR4 ;  /* 0x00000004c4c17c20 */ /* 0x000fe20008410000 */
[----:B------:R-:W-:Y:S01]  /*9dd0*/  FMUL.FTZ R11, R197, UR4 ;  /* 0x00000004c50b7c20 */ /* 0x000fe20008410000 */
[-C--:B------:R-:W-:Y:S01]  /*9de0*/  ISETP.GE.AND P5, PT, R24, R2.reuse, PT ;  /* 0x000000021800720c */ /* 0x080fe20003fa6270 */
[----:B------:R-:W-:Y:S01]  /*9df0*/  FMUL.FTZ R9, R188, UR4 ;  /* 0x00000004bc097c20 */ /* 0x000fe20008410000 */
[-C--:B------:R-:W-:Y:S01]  /*9e00*/  ISETP.GE.AND P4, PT, R23, R2.reuse, PT ;  /* 0x000000021700720c */ /* 0x080fe20003f86270 */
[----:B------:R-:W-:Y:S01]  /*9e10*/  FMUL.FTZ R183, R189, UR4 ;  /* 0x00000004bdb77c20 */ /* 0x000fe20008410000 */
[----:B------:R-:W5:Y:S01]  /*9e20*/  MUFU.TANH R200, R195 ;  /* 0x000000c300c87308 */ /* 0x000f620000002400 */
[----:B------:R-:W-:Y:S01]  /*9e30*/  FSEL R172, R172, -INF , !P1 ;  /* 0xff800000acac7808 */ /* 0x000fe20004800000 */
[----:B------:R-:W-:Y:S01]  /*9e40*/  FMUL.FTZ R188, R198, UR4 ;  /* 0x00000004c6bc7c20 */ /* 0x000fe20008410000 */
[----:B-1----:R-:W-:Y:S01]  /*9e50*/  FSEL R14, R173, -INF , !P0 ;  /* 0xff800000ad0e7808 */ /* 0x002fe20004000000 */
[----:B------:R-:W-:Y:S01]  /*9e60*/  FMUL.FTZ R187, R199, UR4 ;  /* 0x00000004c7bb7c20 */ /* 0x000fe20008410000 */
[-C--:B------:R-:W-:Y:S01]  /*9e70*/  ISETP.GE.AND P2, PT, R18, R2.reuse, PT ;  /* 0x000000021200720c */ /* 0x080fe20003f46270 */
[----:B------:R-:W-:Y:S01]  /*9e80*/  FMUL.FTZ R186, R190, UR4 ;  /* 0x00000004beba7c20 */ /* 0x000fe20008410000 */
[-C--:B------:R-:W-:Y:S01]  /*9e90*/  ISETP.GE.AND P3, PT, R19, R2.reuse, PT ;  /* 0x000000021300720c */ /* 0x080fe20003f66270 */
[----:B------:R-:W1:Y:S01]  /*9ea0*/  MUFU.TANH R202, R194 ;  /* 0x000000c200ca7308 */ /* 0x000e620000002400 */
[-C--:B------:R-:W-:Y:S01]  /*9eb0*/  ISETP.GE.AND P1, PT, R13, R2.reuse, PT ;  /* 0x000000020d00720c */ /* 0x080fe20003f26270 */
[----:B------:R-:W-:Y:S01]  /*9ec0*/  FMUL.FTZ R185, R191, UR4 ;  /* 0x00000004bfb97c20 */ /* 0x000fe20008410000 */
[----:B------:R-:W-:Y:S01]  /*9ed0*/  ISETP.GE.AND P0, PT, R12, R2, PT ;  /* 0x000000020c00720c */ /* 0x000fe20003f06270 */
[----:B--2---:R-:W-:Y:S01]  /*9ee0*/  LDSM.16.MT88.4 R32, [R224+0xa000] ;  /* 0x00a00000e020783b */ /* 0x004fe20000004200 */
[----:B---3--:R-:W-:-:S02]  /*9ef0*/  FMNMX.FTZ R2, R8, R3, !PT ;  /* 0x0000000308027209 */ /* 0x008fc40007810000 */
[----:B------:R-:W-:Y:S01]  /*9f00*/  FSEL R10, R17, -INF , !P5 ;  /* 0xff800000110a7808 */ /* 0x000fe20006800000 */
[----:B------:R-:W2:Y:S01]  /*9f10*/  MUFU.TANH R193, R193 ;  /* 0x000000c100c17308 */ /* 0x000ea20000002400 */
[----:B------:R-:W-:Y:S01]  /*9f20*/  FSEL R8, R0, -INF , !P4 ;  /* 0xff80000000087808 */ /* 0x000fe20006000000 */
[----:B------:R-:W-:Y:S01]  /*9f30*/  SHFL.BFLY PT, R15, R2, 0x1, 0x1f ;  /* 0x0c201f00020f7f89 */ /* 0x000fe200000e0000 */
[----:B------:R-:W-:Y:S02]  /*9f40*/  FMNMX3.FTZ R3, R165, R172, R14, !PT ;  /* 0x000000aca5037276 */ /* 0x000fe4000781000e */
[----:B----4-:R-:W-:Y:S02]  /*9f50*/  FSEL R204, R204, -INF , !P2 ;  /* 0xff800000cccc7808 */ /* 0x010fe40005000000 */
[----:B------:R-:W-:Y:S01]  /*9f60*/  FSEL R208, R208, -INF , !P3 ;  /* 0xff800000d0d07808 */ /* 0x000fe20005800000 */
[----:B------:R-:W3:Y:S01]  /*9f70*/  MUFU.TANH R11, R11 ;  /* 0x0000000b000b7308 */ /* 0x000ee20000002400 */
[----:B------:R-:W-:-:S02]  /*9f80*/  ISETP.GE.AND P2, PT, R27, R170, PT ;  /* 0x000000aa1b00720c */ /* 0x000fc40003f46270 */
[-C--:B------:R-:W-:Y:S02]  /*9f90*/  ISETP.GE.AND P3, PT, R27, R171.reuse, PT ;  /* 0x000000ab1b00720c */ /* 0x080fe40003f66270 */
[-C--:B------:R-:W-:Y:S02]  /*9fa0*/  ISETP.GE.AND P5, PT, R25, R171.reuse, PT ;  /* 0x000000ab1900720c */ /* 0x080fe40003fa6270 */
[----:B------:R-:W-:Y:S01]  /*9fb0*/  FMNMX3.FTZ R3, R3, R10, R8, !PT ;  /* 0x0000000a03037276 */ /* 0x000fe20007810008 */
[----:B------:R-:W4:Y:S01]  /*9fc0*/  MUFU.TANH R9, R9 ;  /* 0x0000000900097308 */ /* 0x000f220000002400 */
[----:B-----5:R-:W-:Y:S02]  /*9fd0*/  FSEL R200, R200, -INF , !P0 ;  /* 0xff800000c8c87808 */ /* 0x020fe40004000000 */
[----:B------:R-:W-:Y:S02]  /*9fe0*/  ISETP.GE.AND P4, PT, R25, R170, PT ;  /* 0x000000aa1900720c */ /* 0x000fe40003f86270 */
[----:B------:R-:W-:-:S02]  /*9ff0*/  ISETP.GE.AND P0, PT, R24, R171, PT ;  /* 0x000000ab1800720c */ /* 0x000fc40003f06270 */
[----:B------:R-:W-:Y:S01]  /*a000*/  FSEL R236, R236, -INF , !P2 ;  /* 0xff800000ecec7808 */ /* 0x000fe20005000000 */
[----:B------:R-:W5:Y:S01]  /*a010*/  MUFU.TANH R183, R183 ;  /* 0x000000b700b77308 */ /* 0x000f620000002400 */
[----:B------:R-:W-:Y:S02]  /*a020*/  FSEL R197, R4, -INF , !P3 ;  /* 0xff80000004c57808 */ /* 0x000fe40005800000 */
[----:B------:R-:W-:Y:S02]  /*a030*/  ISETP.GE.AND P2, PT, R23, R171, PT ;  /* 0x000000ab1700720c */ /* 0x000fe40003f46270 */
[----:B------:R-:W-:Y:S02]  /*a040*/  FSEL R195, R5, -INF , !P5 ;  /* 0xff80000005c37808 */ /* 0x000fe40006800000 */
[----:B-1----:R-:W-:Y:S01]  /*a050*/  FSEL R202, R202, -INF , !P1 ;  /* 0xff800000caca7808 */ /* 0x002fe20004800000 */
[----:B------:R-:W1:Y:S01]  /*a060*/  MUFU.TANH R188, R188 ;  /* 0x000000bc00bc7308 */ /* 0x000e620000002400 */
[----:B------:R-:W-:-:S02]  /*a070*/  FMNMX3.FTZ R3, R3, R208, R204, !PT ;  /* 0x000000d003037276 */ /* 0x000fc400078100cc */
[----:B------:R-:W-:Y:S02]  /*a080*/  ISETP.GE.AND P3, PT, R24, R170, PT ;  /* 0x000000aa1800720c */ /* 0x000fe40003f66270 */
[----:B------:R-:W-:Y:S02]  /*a090*/  FSEL R206, R164, -INF , !P4 ;  /* 0xff800000a4ce7808 */ /* 0x000fe40006000000 */
[----:B------:R-:W-:Y:S01]  /*a0a0*/  FSEL R7, R7, -INF , !P0 ;  /* 0xff80000007077808 */ /* 0x000fe20004000000 */
[----:B------:R-:W1:Y:S01]  /*a0b0*/  MUFU.TANH R187, R187 ;  /* 0x000000bb00bb7308 */ /* 0x000e620000002400 */
[-C--:B------:R-:W-:Y:S02]  /*a0c0*/  ISETP.GE.AND P4, PT, R19, R171.reuse, PT ;  /* 0x000000ab1300720c */ /* 0x080fe40003f86270 */
[----:B------:R-:W-:Y:S02]  /*a0d0*/  ISETP.GE.AND P0, PT, R18, R171, PT ;  /* 0x000000ab1200720c */ /* 0x000fe40003f06270 */
[----:B------:R-:W-:-:S02]  /*a0e0*/  FSEL R5, R6, -INF , !P2 ;  /* 0xff80000006057808 */ /* 0x000fc40005000000 */
[----:B------:R-:W-:Y:S01]  /*a0f0*/  FMNMX3.FTZ R4, R168, R197, R195, !PT ;  /* 0x000000c5a8047276 */ /* 0x000fe200078100c3 */
[----:B------:R-:W1:Y:S01]  /*a100*/  MUFU.TANH R186, R186 ;  /* 0x000000ba00ba7308 */ /* 0x000e620000002400 */
[----:B------:R-:W-:Y:S02]  /*a110*/  FMNMX3.FTZ R30, R3, R202, R200, !PT ;  /* 0x000000ca031e7276 */ /* 0x000fe400078100c8 */
[----:B------:R-:W-:Y:S02]  /*a120*/  FSEL R198, R174, -INF , !P3 ;  /* 0xff800000aec67808 */ /* 0x000fe40005800000 */
[----:B------:R-:W-:Y:S01]  /*a130*/  ISETP.GE.AND P5, PT, R23, R170, PT ;  /* 0x000000aa1700720c */ /* 0x000fe20003fa6270 */
[----:B------:R-:W1:Y:S01]  /*a140*/  SHFL.BFLY PT, R3, R30, 0x2, 0x1f ;  /* 0x0c401f001e037f89 */ /* 0x000e6200000e0000 */
[-C--:B------:R-:W-:Y:S01]  /*a150*/  ISETP.GE.AND P3, PT, R13, R171.reuse, PT ;  /* 0x000000ab0d00720c */ /* 0x080fe20003f66270 */
[----:B------:R-:W1:Y:S01]  /*a160*/  MUFU.TANH R185, R185 ;  /* 0x000000b900b97308 */ /* 0x000e620000002400 */
[----:B------:R-:W-:-:S02]  /*a170*/  ISETP.GE.AND P2, PT, R12, R171, PT ;  /* 0x000000ab0c00720c */ /* 0x000fc40003f46270 */
[----:B--2---:R-:W-:Y:S02]  /*a180*/  FSEL R193, R193, -INF , !P4 ;  /* 0xff800000c1c17808 */ /* 0x004fe40006000000 */
[----:B---3--:R-:W-:Y:S02]  /*a190*/  FSEL R191, R11, -INF , !P0 ;  /* 0xff8000000bbf7808 */ /* 0x008fe40004000000 */
[----:B------:R-:W-:Y:S02]  /*a1a0*/  FMNMX3.FTZ R4, R4, R7, R5, !PT ;  /* 0x0000000704047276 */ /* 0x000fe40007810005 */
[----:B------:R-:W-:Y:S02]  /*a1b0*/  FSEL R164, R20, -INF , !P5 ;  /* 0xff80000014a47808 */ /* 0x000fe40006800000 */
[----:B----4-:R-:W-:Y:S02]  /*a1c0*/  FSEL R190, R9, -INF , !P3 ;  /* 0xff80000009be7808 */ /* 0x010fe40005800000 */
[----:B-----5:R-:W-:-:S02]  /*a1d0*/  FSEL R183, R183, -INF , !P2 ;  /* 0xff800000b7b77808 */ /* 0x020fc40005000000 */
[----:B------:R-:W-:Y:S02]  /*a1e0*/  FMNMX3.FTZ R4, R4, R193, R191, !PT ;  /* 0x000000c104047276 */ /* 0x000fe400078100bf */
[-C--:B------:R-:W-:Y:S02]  /*a1f0*/  ISETP.GE.AND P5, PT, R19, R170.reuse, PT ;  /* 0x000000aa1300720c */ /* 0x080fe40003fa6270 */
[----:B------:R-:W-:Y:S02]  /*a200*/  ISETP.GE.AND P4, PT, R18, R170, PT ;  /* 0x000000aa1200720c */ /* 0x000fe40003f86270 */
[----:B------:R-:W-:Y:S02]  /*a210*/  FMNMX3.FTZ R189, R167, R236, R206, !PT ;  /* 0x000000eca7bd7276 */ /* 0x000fe400078100ce */
[----:B------:R-:W-:Y:S02]  /*a220*/  FMNMX3.FTZ R9, R4, R190, R183, !PT ;  /* 0x000000be04097276 */ /* 0x000fe400078100b7 */
[----:B------:R-:W-:-:S02]  /*a230*/  ISETP.GE.AND P3, PT, R13, R170, PT ;  /* 0x000000aa0d00720c */ /* 0x000fc40003f66270 */
[----:B------:R-:W-:Y:S01]  /*a240*/  ISETP.GE.AND P2, PT, R12, R170, PT ;  /* 0x000000aa0c00720c */ /* 0x000fe20003f46270 */
[----:B------:R-:W2:Y:S01]  /*a250*/  SHFL.BFLY PT, R6, R9, 0x2, 0x1f ;  /* 0x0c401f0009067f89 */ /* 0x000ea200000e0000 */
[----:B-1----:R-:W-:Y:S02]  /*a260*/  FSEL R188, R188, -INF , !P5 ;  /* 0xff800000bcbc7808 */ /* 0x002fe40006800000 */
[----:B------:R-:W-:Y:S02]  /*a270*/  FSEL R187, R187, -INF , !P4 ;  /* 0xff800000bbbb7808 */ /* 0x000fe40006000000 */
[----:B------:R-:W-:Y:S02]  /*a280*/  FMNMX3.FTZ R189, R189, R198, R164, !PT ;  /* 0x000000c6bdbd7276 */ /* 0x000fe400078100a4 */
[----:B------:R-:W-:Y:S02]  /*a290*/  FSEL R186, R186, -INF , !P3 ;  /* 0xff800000baba7808 */ /* 0x000fe40005800000 */
[----:B------:R-:W-:-:S02]  /*a2a0*/  FSEL R185, R185, -INF , !P2 ;  /* 0xff800000b9b97808 */ /* 0x000fc40005000000 */
[----:B------:R-:W-:Y:S02]  /*a2b0*/  FMNMX3.FTZ R189, R189, R188, R187, !PT ;  /* 0x000000bcbdbd7276 */ /* 0x000fe400078100bb */
[----:B------:R-:W-:Y:S02]  /*a2c0*/  FMNMX.FTZ R3, R30, R3, !PT ;  /* 0x000000031e037209 */ /* 0x000fe40007810000 */
[----:B------:R-:W-:Y:S02]  /*a2d0*/  FMNMX3.FTZ R189, R189, R186, R185, !PT ;  /* 0x000000babdbd7276 */ /* 0x000fe400078100b9 */
[----:B------:R-:W-:Y:S01]  /*a2e0*/  FMNMX.FTZ R0, R2, R15, !PT ;  /* 0x0000000f02007209 */ /* 0x000fe20007810000 */
[----:B------:R-:W1:Y:S03]  /*a2f0*/  SHFL.BFLY PT, R30, R3, 0x1, 0x1f ;  /* 0x0c201f00031e7f89 */ /* 0x000e6600000e0000 */
[C---:B------:R-:W-:Y:S01]  /*a300*/  FSETP.NEU.FTZ.AND P1, PT, R0.reuse, -INF , PT ;  /* 0xff8000000000780b */ /* 0x040fe20003f3d000 */
[----:B------:R-:W3:Y:S01]  /*a310*/  SHFL.BFLY PT, R4, R189, 0x2, 0x1f ;  /* 0x0c401f00bd047f89 */ /* 0x000ee200000e0000 */
[----:B------:R-:W-:Y:S01]  /*a320*/  FMUL.FTZ R211, R0, UR8 ;  /* 0x0000000800d37c20 */ /* 0x000fe20008410000 */
[----:B--2---:R-:W-:-:S02]  /*a330*/  FMNMX.FTZ R9, R9, R6, !PT ;  /* 0x0000000609097209 */ /* 0x004fc40007810000 */
[----:B------:R-:W-:Y:S02]  /*a340*/  FSEL R11, R0, RZ, P1 ;  /* 0x000000ff000b7208 */ /* 0x000fe40000800000 */
[----:B------:R-:W-:Y:S01]  /*a350*/  FSEL R211, R211, RZ, P1 ;  /* 0x000000ffd3d37208 */ /* 0x000fe20000800000 */
[----:B------:R-:W2:Y:S04]  /*a360*/  SHFL.BFLY PT, R184, R9, 0x1, 0x1f ;  /* 0x0c201f0009b87f89 */ /* 0x000ea800000e0000 */
[--C-:B------:R-:W-:Y:S01]  /*a370*/  FFMA.FTZ R176, R26, UR8, -R211.reuse ;  /* 0x000000081ab07c23 */ /* 0x100fe200080108d3 */
[--C-:B------:R-:W-:Y:S01]  /*a380*/  FFMA.FTZ R2, R22, UR8, -R211.reuse ;  /* 0x0000000816027c23 */ /* 0x100fe200080108d3 */
[--C-:B------:R-:W-:Y:S01]  /*a390*/  FFMA.FTZ R178, R28, UR8, -R211.reuse ;  /* 0x000000081cb27c23 */ /* 0x100fe200080108d3 */
[----:B------:R-:W-:Y:S01]  /*a3a0*/  FFMA.FTZ R171, R16, UR8, -R211 ;  /* 0x0000000810ab7c23 */ /* 0x000fe200080108d3 */
[----:B------:R-:W-:Y:S02]  /*a3b0*/  LDSM.16.MT88.4 R24, [R223] ;  /* 0x00000000df18783b */ /* 0x000fe40000004200 */
[----:B------:R-:W-:Y:S02]  /*a3c0*/  MUFU.EX2 R176, R176 ;  /* 0x000000b000b07308 */ /* 0x000fe40000000800 */
[----:B------:R-:W-:Y:S01]  /*a3d0*/  LDSM.16.MT88.4 R20, [R218] ;  /* 0x00000000da14783b */ /* 0x000fe20000004200 */
[----:B-1----:R-:W-:-:S03]  /*a3e0*/  FMNMX.FTZ R3, R3, R30, !PT ;  /* 0x0000001e03037209 */ /* 0x002fc60007810000 */
[----:B------:R-:W-:Y:S01]  /*a3f0*/  LDSM.16.MT88.4 R28, [R219+0xa000] ;  /* 0x00a00000db1c783b */ /* 0x000fe20000004200 */
[----:B---3--:R-:W-:Y:S01]  /*a400*/  FMNMX.FTZ R189, R189, R4, !PT ;  /* 0x00000004bdbd7209 */ /* 0x008fe20007810000 */
[C---:B------:R-:W-:Y:S01]  /*a410*/  FMUL.FTZ R203, R3.reuse, UR8 ;  /* 0x0000000803cb7c20 */ /* 0x040fe20008410000 */
[----:B------:R-:W-:Y:S01]  /*a420*/  FSETP.NEU.FTZ.AND P0, PT, R3, -INF , PT ;  /* 0xff8000000300780b */ /* 0x000fe20003f1d000 */
[----:B------:R-:W-:Y:S01]  /*a430*/  LDSM.16.MT88.4 R16, [R224+0xb000] ;  /* 0x00b00000e010783b */ /* 0x000fe20000004200 */
[----:B------:R-:W1:Y:S02]  /*a440*/  MUFU.EX2 R2, R2 ;  /* 0x0000000200027308 */ /* 0x000e640000000800 */
[----:B------:R-:W-:Y:S01]  /*a450*/  FSEL R203, R203, RZ, P0 ;  /* 0x000000ffcbcb7208 */ /* 0x000fe20000000000 */
[----:B------:R-:W3:Y:S01]  /*a460*/  SHFL.BFLY PT, R4, R189, 0x1, 0x1f ;  /* 0x0c201f00bd047f89 */ /* 0x000ee200000e0000 */
[----:B--2---:R-:W-:-:S03]  /*a470*/  FMNMX.FTZ R184, R9, R184, !PT ;  /* 0x000000b809b87209 */ /* 0x004fc60007810000 */
[--C-:B------:R-:W-:Y:S01]  /*a480*/  FFMA.FTZ R179, R8, UR8, -R203.reuse ;  /* 0x0000000808b37c23 */ /* 0x100fe200080108cb */
[----:B------:R-:W-:Y:S01]  /*a490*/  FFMA.FTZ R170, R10, UR8, -R203 ;  /* 0x000000080aaa7c23 */ /* 0x000fe200080108cb */
[----:B------:R-:W-:Y:S01]  /*a4a0*/  FSEL R8, R3, RZ, P0 ;  /* 0x000000ff03087208 */ /* 0x000fe20000000000 */
[----:B------:R-:W-:Y:S01]  /*a4b0*/  FMUL.FTZ R192, R184, UR8 ;  /* 0x00000008b8c07c20 */ /* 0x000fe20008410000 */
[----:B------:R-:W-:Y:S01]  /*a4c0*/  FADD.FTZ R10, R166, -R11 ;  /* 0x8000000ba60a7221 */ /* 0x000fe20000010000 */
[----:B------:R-:W-:Y:S01]  /*a4d0*/  FSETP.NEU.FTZ.AND P1, PT, R184, -INF , PT ;  /* 0xff800000b800780b */ /* 0x000fe20003f3d000 */
[--C-:B------:R-:W-:Y:S01]  /*a4e0*/  FFMA.FTZ R177, R14, UR8, -R203.reuse ;  /* 0x000000080eb17c23 */ /* 0x100fe200080108cb */
[----:B------:R-:W-:Y:S01]  /*a4f0*/  FADD.FTZ R8, R165, -R8 ;  /* 0x80000008a5087221 */ /* 0x000fe20000010000 */
[----:B------:R-:W-:Y:S01]  /*a500*/  FMUL.FTZ R10, R10, UR8 ;  /* 0x000000080a0a7c20 */ /* 0x000fe20008410000 */
[----:B------:R-:W-:Y:S01]  /*a510*/  FSEL R192, R192, RZ, P1 ;  /* 0x000000ffc0c07208 */ /* 0x000fe20000800000 */
[----:B------:R-:W2:Y:S01]  /*a520*/  LDSM.16.MT88.4 R12, [R219+0xb000] ;  /* 0x00b00000db0c783b */ /* 0x000ea20000004200 */
[----:B------:R-:W-:Y:S01]  /*a530*/  FMUL.FTZ R181, R8, UR8 ;  /* 0x0000000808b57c20 */ /* 0x000fe20008410000 */
[----:B------:R4:W5:Y:S01]  /*a540*/  MUFU.EX2 R182, R10 ;  /* 0x0000000a00b67308 */ /* 0x0009620000000800 */
[----:B------:R-:W-:Y:S01]  /*a550*/  FSEL R165, R184, RZ, P1 ;  /* 0x000000ffb8a57208 */ /* 0x000fe20000800000 */
[--C-:B------:R-:W-:Y:S01]  /*a560*/  FFMA.FTZ R194, R197, UR8, -R192.reuse ;  /* 0x00000008c5c27c23 */ /* 0x100fe200080108c0 */
[--C-:B------:R-:W-:Y:S01]  /*a570*/  FFMA.FTZ R196, R7, UR8, -R192.reuse ;  /* 0x0000000807c47c23 */ /* 0x100fe200080108c0 */
[--C-:B------:R-:W-:Y:S01]  /*a580*/  FFMA.FTZ R199, R5, UR8, -R192.reuse ;  /* 0x0000000805c77c23 */ /* 0x100fe200080108c0 */
[----:B------:R-:W-:Y:S01]  /*a590*/  FFMA.FTZ R180, R172, UR8, -R203 ;  /* 0x00000008acb47c23 */ /* 0x000fe200080108cb */
[----:B------:R-:W-:Y:S01]  /*a5a0*/  FADD.FTZ R165, R168, -R165 ;  /* 0x800000a5a8a57221 */ /* 0x000fe20000010000 */
[----:B------:R-:W-:Y:S01]  /*a5b0*/  FFMA.FTZ R195, R195, UR8, -R192 ;  /* 0x00000008c3c37c23 */ /* 0x000fe200080108c0 */
[----:B---3--:R-:W-:Y:S01]  /*a5c0*/  FMNMX.FTZ R189, R189, R4, !PT ;  /* 0x00000004bdbd7209 */ /* 0x008fe20007810000 */
[----:B------:R-:W-:Y:S01]  /*a5d0*/  MUFU.EX2 R178, R178 ;  /* 0x000000b200b27308 */ /* 0x000fe20000000800 */
[----:B------:R-:W-:Y:S01]  /*a5e0*/  LDSM.16.MT88.4 R4, [R218+0x1000] ;  /* 0x00100000da04783b */ /* 0x000fe20000004200 */
[----:B------:R-:W-:Y:S01]  /*a5f0*/  FMUL.FTZ R165, R165, UR8 ;  /* 0x00000008a5a57c20 */ /* 0x000fe20008410000 */
[C---:B------:R-:W-:Y:S01]  /*a600*/  FSETP.NEU.FTZ.AND P0, PT, R189.reuse, -INF , PT ;  /* 0xff800000bd00780b */ /* 0x040fe20003f1d000 */
[C---:B------:R-:W-:Y:S01]  /*a610*/  FMUL.FTZ R197, R189.reuse, UR8 ;  /* 0x00000008bdc57c20 */ /* 0x040fe20008410000 */
[----:B-1----:R-:W-:Y:S01]  /*a620*/  F2FP.F16.F32.PACK_AB R172, R2, R176 ;  /* 0x000000b002ac723e */ /* 0x002fe200000000ff */
[----:B------:R-:W-:Y:S01]  /*a630*/  FFMA.FTZ R208, R208, UR8, -R203 ;  /* 0x00000008d0d07c23 */ /* 0x000fe200080108cb */
[----:B------:R-:W-:Y:S01]  /*a640*/  FSEL R166, R189, RZ, P0 ;  /* 0x000000ffbda67208 */ /* 0x000fe20000000000 */
[----:B----4-:R-:W1:Y:S01]  /*a650*/  LDSM.16.MT88.4 R8, [R223+0x1000] ;  /* 0x00100000df08783b */ /* 0x010e620000004200 */
[----:B------:R-:W-:Y:S01]  /*a660*/  FSEL R197, R197, RZ, P0 ;  /* 0x000000ffc5c57208 */ /* 0x000fe20000000000 */
[----:B------:R-:W3:Y:S01]  /*a670*/  MUFU.EX2 R171, R171 ;  /* 0x000000ab00ab7308 */ /* 0x000ee20000000800 */
[-C--:B-----5:R-:W-:Y:S01]  /*a680*/  FMUL.FTZ R156, R156, R182.reuse ;  /* 0x000000b69c9c7220 */ /* 0x0a0fe20000410000 */
[----:B------:R-:W-:Y:S01]  /*a690*/  FADD.FTZ R166, R167, -R166 ;  /* 0x800000a6a7a67221 */ /* 0x000fe20000010000 */
[-C--:B------:R-:W-:Y:S01]  /*a6a0*/  FMUL.FTZ R157, R157, R182.reuse ;  /* 0x000000b69d9d7220 */ /* 0x080fe20000410000 */
[--C-:B------:R-:W-:Y:S01]  /*a6b0*/  FFMA.FTZ R201, R236, UR8, -R197.reuse ;  /* 0x00000008ecc97c23 */ /* 0x100fe200080108c5 */
[--C-:B------:R-:W-:Y:S01]  /*a6c0*/  FFMA.FTZ R206, R206, UR8, -R197.reuse ;  /* 0x00000008cece7c23 */ /* 0x100fe200080108c5 */
[--C-:B------:R-:W-:Y:S01]  /*a6d0*/  FFMA.FTZ R198, R198, UR8, -R197.reuse ;  /* 0x00000008c6c67c23 */ /* 0x100fe200080108c5 */
[----:B------:R-:W-:Y:S01]  /*a6e0*/  FFMA.FTZ R205, R164, UR8, -R197 ;  /* 0x00000008a4cd7c23 */ /* 0x000fe200080108c5 */
[----:B------:R-:W-:Y:S01]  /*a6f0*/  FMUL.FTZ R207, R166, UR8 ;  /* 0x00000008a6cf7c20 */ /* 0x000fe20008410000 */
        /* <DEDUP_REMOVED lines=8> */
[----:B------:R-:W-:Y:S01]  /*a780*/  MUFU.EX2 R180, R180 ;  /* 0x000000b400b47308 */ /* 0x000fe20000000800 */
[----:B---3--:R-:W-:Y:S01]  /*a790*/  F2FP.F16.F32.PACK_AB R174, R171, R178 ;  /* 0x000000b2abae723e */ /* 0x008fe200000000ff */
[-C--:B------:R-:W-:Y:S01]  /*a7a0*/  FMUL.FTZ R41, R41, R182.reuse ;  /* 0x000000b629297220 */ /* 0x080fe20000410000 */
[-C--:B------:R-:W-:Y:S01]  /*a7b0*/  FMUL.FTZ R44, R44, R182.reuse ;  /* 0x000000b62c2c7220 */ /* 0x080fe20000410000 */
[-C--:B------:R-:W-:Y:S01]  /*a7c0*/  FMUL.FTZ R45, R45, R182.reuse ;  /* 0x000000b62d2d7220 */ /* 0x080fe20000410000 */
[-C--:B------:R-:W-:Y:S01]  /*a7d0*/  FMUL.FTZ R56, R56, R182.reuse ;  /* 0x000000b638387220 */ /* 0x080fe20000410000 */
[-C--:B------:R-:W-:Y:S01]  /*a7e0*/  FMUL.FTZ R57, R57, R182.reuse ;  /* 0x000000b639397220 */ /* 0x080fe20000410000 */
[-C--:B------:R-:W-:Y:S01]  /*a7f0*/  FMUL.FTZ R60, R60, R182.reuse ;  /* 0x000000b63c3c7220 */ /* 0x080fe20000410000 */
[----:B------:R-:W3:Y:S01]  /*a800*/  MUFU.EX2 R177, R177 ;  /* 0x000000b100b17308 */ /* 0x000ee20000000800 */
        /* <DEDUP_REMOVED lines=15> */
[----:B------:R-:W4:Y:S01]  /*a900*/  MUFU.EX2 R179, R179 ;  /* 0x000000b300b37308 */ /* 0x000f220000000800 */
[----:B---3--:R-:W-:Y:S01]  /*a910*/  F2FP.F16.F32.PACK_AB R173, R177, R180 ;  /* 0x000000b4b1ad723e */ /* 0x008fe200000000ff */
[-C--:B------:R-:W-:Y:S01]  /*a920*/  FMUL.FTZ R121, R121, R182.reuse ;  /* 0x000000b679797220 */ /* 0x080fe20000410000 */
[-C--:B------:R-:W-:Y:S01]  /*a930*/  FMUL.FTZ R124, R124, R182.reuse ;  /* 0x000000b67c7c7220 */ /* 0x080fe20000410000 */
[-C--:B------:R-:W-:Y:S01]  /*a940*/  FMUL.FTZ R125, R125, R182.reuse ;  /* 0x000000b67d7d7220 */ /* 0x080fe20000410000 */
[----:B------:R-:W-:Y:S01]  /*a950*/  FFMA.FTZ R202, R202, UR8, -R203 ;  /* 0x00000008caca7c23 */ /* 0x000fe200080108cb */
[--C-:B------:R-:W-:Y:S01]  /*a960*/  FFMA.FTZ R193, R193, UR8, -R192.reuse ;  /* 0x00000008c1c17c23 */ /* 0x100fe200080108c0 */
[--C-:B------:R-:W-:Y:S01]  /*a970*/  FFMA.FTZ R188, R188, UR8, -R197.reuse ;  /* 0x00000008bcbc7c23 */ /* 0x100fe200080108c5 */
[----:B------:R-:W3:Y:S01]  /*a980*/  MUFU.EX2 R181, R181 ;  /* 0x000000b500b57308 */ /* 0x000ee20000000800 */
[--C-:B------:R-:W-:Y:S01]  /*a990*/  FFMA.FTZ R187, R187, UR8, -R197.reuse ;  /* 0x00000008bbbb7c23 */ /* 0x100fe200080108c5 */
[--C-:B------:R-:W-:Y:S01]  /*a9a0*/  FFMA.FTZ R190, R190, UR8, -R192.reuse ;  /* 0x00000008bebe7c23 */ /* 0x100fe200080108c0 */
[----:B------:R-:W-:Y:S01]  /*a9b0*/  FFMA.FTZ R183, R183, UR8, -R192 ;  /* 0x00000008b7b77c23 */ /* 0x000fe200080108c0 */
[--C-:B------:R-:W-:Y:S01]  /*a9c0*/  FFMA.FTZ R186, R186, UR8, -R197.reuse ;  /* 0x00000008baba7c23 */ /* 0x100fe200080108c5 */
[----:B------:R-:W-:Y:S01]  /*a9d0*/  FFMA.FTZ R185, R185, UR8, -R197 ;  /* 0x00000008b9b97c23 */ /* 0x000fe200080108c5 */
[----:B------:R-:W-:Y:S01]  /*a9e0*/  FFMA.FTZ R237, R237, R182, R176 ;  /* 0x000000b6eded7223 */ /* 0x000fe200000100b0 */
[----:B------:R-:W-:Y:S01]  /*a9f0*/  ISETP.NE.AND P0, PT, R169, 0x4, PT ;  /* 0x00000004a900780c */ /* 0x000fe20003f05270 */
[----:B------:R-:W-:Y:S01]  /*aa00*/  MUFU.EX2 R194, R194 ;  /* 0x000000c200c27308 */ /* 0x000fe20000000800 */
[----:B----4-:R-:W-:Y:S01]  /*aa10*/  F2FP.F16.F32.PACK_AB R175, R179, R170 ;  /* 0x000000aab3af723e */ /* 0x010fe200000000ff */
[----:B------:R-:W-:Y:S01]  /*aa20*/  FADD.FTZ R237, R2, R237 ;  /* 0x000000ed02ed7221 */ /* 0x000fe20000010000 */
[----:B------:R-:W-:-:S03]  /*aa30*/  IADD3 R169, PT, PT, R169, -0x5, RZ ;  /* 0xfffffffba9a97810 */ /* 0x000fc60007ffe0ff */
[----:B------:R-:W-:Y:S01]  /*aa40*/  FADD.FTZ R178, R178, R237 ;  /* 0x000000edb2b27221 */ /* 0x000fe20000010000 */
[----:B------:R-:W-:Y:S01]  /*aa50*/  SEL R236, R169, 0xffffffff, P0 ;  /* 0xffffffffa9ec7807 */ /* 0x000fe20000000000 */
[----:B------:R-:W4:Y:S01]  /*aa60*/  MUFU.EX2 R195, R195 ;  /* 0x000000c300c37308 */ /* 0x000f220000000800 */
[-C--:B---3--:R-:W-:Y:S01]  /*aa70*/  FMUL.FTZ R158, R158, R181.reuse ;  /* 0x000000b59e9e7220 */ /* 0x088fe20000410000 */
        /* <DEDUP_REMOVED lines=35> */
[----:B----4-:R-:W-:Y:S01]  /*acb0*/  F2FP.F16.F32.PACK_AB R164, R195, R194 ;  /* 0x000000c2c3a4723e */ /* 0x010fe200000000ff */
[----:B------:R-:W-:Y:S01]  /*acc0*/  HMMA.16816.F32 R156, R172, R32, R156 ;  /* 0x00000020ac9c723c */ /* 0x000fe2000000189c */
[----:B---3--:R-:W-:Y:S01]  /*acd0*/  F2FP.F16.F32.PACK_AB R166, R199, R196 ;  /* 0x000000c4c7a6723e */ /* 0x008fe200000000ff */
[----:B------:R-:W3:Y:S01]  /*ace0*/  MUFU.EX2 R205, R205 ;  /* 0x000000cd00cd7308 */ /* 0x000ee20000000800 */
[----:B------:R-:W-:Y:S01]  /*acf0*/  FFMA.FTZ R180, R235, R181, R180 ;  /* 0x000000b5ebb47223 */ /* 0x000fe200000100b4 */
[----:B------:R-:W-:-:S03]  /*ad00*/  FADD.FTZ R171, R171, R178 ;  /* 0x000000b2abab7221 */ /* 0x000fc60000010000 */
[----:B------:R-:W-:Y:S01]  /*ad10*/  FADD.FTZ R177, R177, R180 ;  /* 0x000000b4b1b17221 */ /* 0x000fe20000010000 */
[----:B------:R-:W-:Y:S02]  /*ad20*/  HMMA.16816.F32 R152, R172, R34, R152 ;  /* 0x00000022ac98723c */ /* 0x000fe40000001898 */
[----:B------:R4:W5:Y:S01]  /*ad30*/  MUFU.EX2 R206, R165 ;  /* 0x000000a500ce7308 */ /* 0x0009620000000800 */
[----:B------:R-:W-:-:S04]  /*ad40*/  FADD.FTZ R170, R170, R177 ;  /* 0x000000b1aaaa7221 */ /* 0x000fc80000010000 */
[----:B------:R-:W-:Y:S01]  /*ad50*/  FADD.FTZ R179, R179, R170 ;  /* 0x000000aab3b37221 */ /* 0x000fe20000010000 */
[----:B------:R-:W-:Y:S02]  /*ad60*/  HMMA.16816.F32 R140, R172, R28, R140 ;  /* 0x0000001cac8c723c */ /* 0x000fe4000000188c */
[----:B------:R-:W2:Y:S01]  /*ad70*/  MUFU.EX2 R207, R207 ;  /* 0x000000cf00cf7308 */ /* 0x000ea20000000800 */
[----:B---3--:R-:W-:-:S05]  /*ad80*/  F2FP.F16.F32.PACK_AB R167, R205, R198 ;  /* 0x000000c6cda7723e */ /* 0x008fca00000000ff */
[C---:B------:R-:W-:Y:S02]  /*ad90*/  HMMA.16816.F32 R136, R172.reuse, R30, R136 ;  /* 0x0000001eac88723c */ /* 0x040fe40000001888 */
[----:B------:R-:W-:Y:S01]  /*ada0*/  MUFU.EX2 R208, R208 ;  /* 0x000000d000d07308 */ /* 0x000fe20000000800 */
[----:B----4-:R-:W-:Y:S01]  /*adb0*/  F2FP.F16.F32.PACK_AB R165, R168, R201 ;  /* 0x000000c9a8a5723e */ /* 0x010fe200000000ff */
[-C--:B-----5:R-:W-:Y:S01]  /*adc0*/  FMUL.FTZ R160, R160, R206.reuse ;  /* 0x000000cea0a07220 */ /* 0x0a0fe20000410000 */
[-C--:B------:R-:W-:Y:S01]  /*add0*/  FMUL.FTZ R161, R161, R206.reuse ;  /* 0x000000cea1a17220 */ /* 0x080fe20000410000 */
[-C--:B------:R-:W-:Y:S01]  /*ade0*/  FMUL.FTZ R148, R148, R206.reuse ;  /* 0x000000ce94947220 */ /* 0x080fe20000410000 */
[-C--:B------:R-:W-:Y:S01]  /*adf0*/  FMUL.FTZ R149, R149, R206.reuse ;  /* 0x000000ce95957220 */ /* 0x080fe20000410000 */
[-C--:B------:R-:W-:Y:S01]  /*ae00*/  FMUL.FTZ R144, R144, R206.reuse ;  /* 0x000000ce90907220 */ /* 0x080fe20000410000 */
[-C--:B------:R-:W-:Y:S01]  /*ae10*/  FMUL.FTZ R145, R145, R206.reuse ;  /* 0x000000ce91917220 */ /* 0x080fe20000410000 */
[-C--:B------:R-:W-:Y:S01]  /*ae20*/  FMUL.FTZ R132, R132, R206.reuse ;  /* 0x000000ce84847220 */ /* 0x080fe20000410000 */
        /* <DEDUP_REMOVED lines=82> */
[C---:B-1----:R-:W-:Y:S08]  /*b350*/  HMMA.16816.F32 R104, R172.reuse, R8, R104 ;  /* 0x00000008ac68723c */ /* 0x042ff00000001868 */
[C---:B------:R-:W-:Y:S08]  /*b360*/  HMMA.16816.F32 R108, R172.reuse, R10, R108 ;  /* 0x0000000aac6c723c */ /* 0x040ff0000000186c */
[C---:B------:R-:W-:Y:S08]  /*b370*/  HMMA.16816.F32 R120, R172.reuse, R4, R120 ;  /* 0x00000004ac78723c */ /* 0x040ff00000001878 */
[----:B------:R-:W-:Y:S01]  /*b380*/  HMMA.16816.F32 R124, R172, R6, R124 ;  /* 0x00000006ac7c723c */ /* 0x000fe2000000187c */
[----:B------:R-:W-:Y:S01]  /*b390*/  FFMA.FTZ R175, R209, UR8, -R211 ;  /* 0x00000008d1af7c23 */ /* 0x000fe200080108d3 */
[----:B------:R-:W-:Y:S01]  /*b3a0*/  FFMA.FTZ R209, R204, UR8, -R203 ;  /* 0x00000008ccd17c23 */ /* 0x000fe200080108cb */
[--C-:B------:R-:W-:Y:S01]  /*b3b0*/  FFMA.FTZ R172, R214, UR8, -R211.reuse ;  /* 0x00000008d6ac7c23 */ /* 0x100fe200080108d3 */
[--C-:B------:R-:W-:Y:S01]  /*b3c0*/  FFMA.FTZ R173, R212, UR8, -R211.reuse ;  /* 0x00000008d4ad7c23 */ /* 0x100fe200080108d3 */
[----:B------:R-:W-:Y:S01]  /*b3d0*/  FFMA.FTZ R174, R210, UR8, -R211 ;  /* 0x00000008d2ae7c23 */ /* 0x000fe200080108d3 */
[----:B------:R-:W-:Y:S01]  /*b3e0*/  FFMA.FTZ R203, R200, UR8, -R203 ;  /* 0x00000008c8cb7c23 */ /* 0x000fe200080108cb */
[----:B------:R-:W-:Y:S01]  /*b3f0*/  MUFU.EX2 R175, R175 ;  /* 0x000000af00af7308 */ /* 0x000fe20000000800 */
[----:B------:R-:W-:Y:S01]  /*b400*/  HMMA.16816.F32 R160, R164, R32, R160 ;  /* 0x00000020a4a0723c */ /* 0x000fe200000018a0 */
[----:B------:R-:W-:-:S06]  /*b410*/  FFMA.FTZ R200, R191, UR8, -R192 ;  /* 0x00000008bfc87c23 */ /* 0x000fcc00080108c0 */
[----:B------:R-:W-:Y:S01]  /*b420*/  MUFU.EX2 R172, R172 ;  /* 0x000000ac00ac7308 */ /* 0x000fe20000000800 */
[C---:B------:R-:W-:Y:S01]  /*b430*/  HMMA.16816.F32 R148, R164.reuse, R34, R148 ;  /* 0x00000022a494723c */ /* 0x040fe20000001894 */
[----:B------:R-:W1:Y:S06]  /*b440*/  LDSM.16.MT88.4 R32, [R224+0xa800] ;  /* 0x00a80000e020783b */ /* 0x000e6c0000004200 */
[----:B------:R-:W2:Y:S01]  /*b450*/  MUFU.EX2 R173, R173 ;  /* 0x000000ad00ad7308 */ /* 0x000ea20000000800 */
[C---:B------:R-:W-:Y:S07]  /*b460*/  HMMA.16816.F32 R144, R164.reuse, R28, R144 ;  /* 0x0000001ca490723c */ /* 0x040fee0000001890 */
[----:B------:R-:W-:Y:S01]  /*b470*/  MUFU.EX2 R174, R174 ;  /* 0x000000ae00ae7308 */ /* 0x000fe20000000800 */
[C---:B------:R-:W-:Y:S01]  /*b480*/  HMMA.16816.F32 R132, R164.reuse, R30, R132 ;  /* 0x0000001ea484723c */ /* 0x040fe20000001884 */
[----:B------:R-:W3:Y:S06]  /*b490*/  LDSM.16.MT88.4 R28, [R219+0xa800] ;  /* 0x00a80000db1c783b */ /* 0x000eec0000004200 */
[----:B------:R-:W4:Y:S01]  /*b4a0*/  MUFU.EX2 R209, R209 ;  /* 0x000000d100d17308 */ /* 0x000f220000000800 */
[C---:B------:R-:W-:Y:S07]  /*b4b0*/  HMMA.16816.F32 R36, R164.reuse, R24, R36 ;  /* 0x00000018a424723c */ /* 0x040fee0000001824 */
[----:B------:R-:W5:Y:S01]  /*b4c0*/  MUFU.EX2 R203, R203 ;  /* 0x000000cb00cb7308 */ /* 0x000f620000000800 */
[C---:B------:R-:W-:Y:S01]  /*b4d0*/  HMMA.16816.F32 R48, R164.reuse, R26, R48 ;  /* 0x0000001aa430723c */ /* 0x040fe20000001830 */
[----:B------:R-:W3:Y:S06]  /*b4e0*/  LDSM.16.MT88.4 R24, [R217] ;  /* 0x00000000d918783b */ /* 0x000eec0000004200 */
[----:B------:R-:W3:Y:S01]  /*b4f0*/  MUFU.EX2 R200, R200 ;  /* 0x000000c800c87308 */ /* 0x000ee20000000800 */
[C---:B------:R-:W-:Y:S08]  /*b500*/  HMMA.16816.F32 R52, R164.reuse, R20, R52 ;  /* 0x00000014a434723c */ /* 0x040ff00000001834 */
[C---:B------:R-:W-:Y:S01]  /*b510*/  HMMA.16816.F32 R64, R164.reuse, R22, R64 ;  /* 0x00000016a440723c */ /* 0x040fe20000001840 */
[----:B------:R-:W3:Y:S07]  /*b520*/  LDSM.16.MT88.4 R20, [R218+0x800] ;  /* 0x00080000da14783b */ /* 0x000eee0000004200 */
        /* <DEDUP_REMOVED lines=8> */
[----:B------:R-:W3:Y:S07]  /*b5b0*/  LDSM.16.MT88.4 R8, [R216] ;  /* 0x00000000d808783b */ /* 0x000eee0000004200 */
[C---:B------:R-:W-:Y:S08]  /*b5c0*/  HMMA.16816.F32 R116, R164.reuse, R4, R116 ;  /* 0x00000004a474723c */ /* 0x040ff00000001874 */
[----:B------:R-:W-:Y:S01]  /*b5d0*/  HMMA.16816.F32 R128, R164, R6, R128 ;  /* 0x00000006a480723c */ /* 0x000fe20000001880 */
[----:B------:R-:W3:Y:S01]  /*b5e0*/  LDSM.16.MT88.4 R4, [R218+0x1800] ;  /* 0x00180000da04783b */ /* 0x000ee20000004200 */
[----:B--2---:R-:W-:Y:S01]  /*b5f0*/  F2FP.F16.F32.PACK_AB R164, R173, R172 ;  /* 0x000000acada4723e */ /* 0x004fe200000000ff */
[----:B------:R-:W-:Y:S01]  /*b600*/  FADD.FTZ R172, R172, R171 ;  /* 0x000000abacac7221 */ /* 0x000fe20000010000 */
[----:B----4-:R-:W-:Y:S01]  /*b610*/  F2FP.F16.F32.PACK_AB R165, R209, R208 ;  /* 0x000000d0d1a5723e */ /* 0x010fe200000000ff */
[----:B------:R-:W-:Y:S01]  /*b620*/  FADD.FTZ R208, R208, R179 ;  /* 0x000000b3d0d07221 */ /* 0x000fe20000010000 */
[----:B------:R-:W-:Y:S01]  /*b630*/  F2FP.F16.F32.PACK_AB R166, R175, R174 ;  /* 0x000000aeafa6723e */ /* 0x000fe200000000ff */
[----:B------:R-:W-:Y:S01]  /*b640*/  FADD.FTZ R173, R173, R172 ;  /* 0x000000acadad7221 */ /* 0x000fe20000010000 */
[----:B-----5:R-:W-:Y:S01]  /*b650*/  F2FP.F16.F32.PACK_AB R167, R203, R202 ;  /* 0x000000cacba7723e */ /* 0x020fe200000000ff */
[----:B------:R-:W-:-:S02]  /*b660*/  FADD.FTZ R209, R209, R208 ;  /* 0x000000d0d1d17221 */ /* 0x000fc40000010000 */
[----:B------:R-:W-:Y:S02]  /*b670*/  FADD.FTZ R174, R174, R173 ;  /* 0x000000adaeae7221 */ /* 0x000fe40000010000 */
[----:B------:R-:W-:Y:S02]  /*b680*/  FADD.FTZ R202, R202, R209 ;  /* 0x000000d1caca7221 */ /* 0x000fe40000010000 */
[----:B-1----:R-:W-:Y:S01]  /*b690*/  HMMA.16816.F32 R156, R164, R32, R156 ;  /* 0x00000020a49c723c */ /* 0x002fe2000000189c */
[----:B------:R-:W-:Y:S01]  /*b6a0*/  FADD.FTZ R237, R175, R174 ;  /* 0x000000aeafed7221 */ /* 0x000fe20000010000 */
[----:B------:R-:W-:-:S06]  /*b6b0*/  FADD.FTZ R235, R203, R202 ;  /* 0x000000cacbeb7221 */ /* 0x000fcc0000010000 */
        /* <DEDUP_REMOVED lines=46> */
.L_x_1062:
[----:B------:R-:W-:-:S13]  /*b9a0*/  ISETP.GE.AND P0, PT, R236, RZ, PT ;  /* 0x000000ffec00720c */ /* 0x000fda0003f06270 */
[----:B------:R-:W-:Y:S05]  /*b9b0*/  @!P0 BRA `(.L_x_1066) ;  /* 0x0000002400948947 */ /* 0x000fea0003800000 */
[----:B------:R-:W1:Y:S01]  /*b9c0*/  S2UR UR8, SR_CgaCtaId ;  /* 0x00000000000879c3 */ /* 0x000e620000008800 */
[----:B------:R-:W-:Y:S01]  /*b9d0*/  MOV R0, R165 ;  /* 0x000000a500007202 */ /* 0x000fe20000000f00 */
[----:B------:R-:W-:Y:S01]  /*b9e0*/  IMAD.MOV.U32 R2, RZ, RZ, R167 ;  /* 0x000000ffff027224 */ /* 0x000fe200078e00a7 */
[----:B------:R-:W-:Y:S01]  /*b9f0*/  MOV R3, R166 ;  /* 0x000000a600037202 */ /* 0x000fe20000000f00 */
[----:B------:R-:W-:Y:S01]  /*ba00*/  VIADD R238, R228, 0x40 ;  /* 0x00000040e4ee7836 */ /* 0x000fe20000000000 */
[----:B------:R-:W-:Y:S01]  /*ba10*/  MOV R173, R168 ;  /* 0x000000a800ad7202 */ /* 0x000fe20000000f00 */
[----:B------:R-:W-:Y:S01]  /*ba20*/  UMOV UR9, 0x400 ;  /* 0x0000040000097882 */ /* 0x000fe20000000000 */
[----:B------:R-:W2:Y:S01]  /*ba30*/  LDCU UR12, c[0x0][0x50c] ;  /* 0x0000a180ff0c77ac */ /* 0x000ea20008000800 */
[----:B------:R-:W3:Y:S01]  /*ba40*/  LDCU UR4, c[0x0][0x45c] ;  /* 0x00008b80ff0477ac */ /* 0x000ee20008000800 */
[----:B-1----:R-:W-:Y:S01]  /*ba50*/  ULEA UR8, UR8, UR9, 0x18 ;  /* 0x0000000908087291 */ /* 0x002fe2000f8ec0ff */
[----:B--2---:R-:W-:Y:S11]  /*ba60*/  BRA `(.L_x_1067) ;  /* 0x0000000000647947 */ /* 0x004ff60003800000 */
.L_x_1069:
[----:B------:R-:W2:Y:S01]  /*ba70*/  S2R R9, SR_TID.X ;  /* 0x0000000000097919 */ /* 0x000ea20000002100 */
[----:B------:R-:W-:Y:S04]  /*ba80*/  VIADD R14, R236, 0xffffffff ;  /* 0xffffffffec0e7836 */ /* 0x000fe80000000000 */
[C---:B------:R-:W-:Y:S02]  /*ba90*/  IMAD R7, R14.reuse, UR10, RZ ;  /* 0x0000000a0e077c24 */ /* 0x040fe4000f8e02ff */
[----:B------:R-:W-:Y:S04]  /*baa0*/  IMAD.WIDE.U32 R14, R14, UR11, RZ ;  /* 0x0000000b0e0e7c25 */ /* 0x000fe8000f8e00ff */
[----:B------:R-:W-:Y:S01]  /*bab0*/  IMAD.IADD R6, R15, 0x1, R7 ;  /* 0x000000010f067824 */ /* 0x000fe200078e0207 */
[CC--:B------:R-:W-:Y:S02]  /*bac0*/  LEA R12, P1, R14.reuse, R232.reuse, 0x1 ;  /* 0x000000e80e0c7211 */ /* 0x0c0fe400078208ff */
[C---:B------:R-:W-:Y:S02]  /*bad0*/  IADD3 R7, P0, PT, R14.reuse, UR6, RZ ;  /* 0x000000060e077c10 */ /* 0x040fe4000ff1e0ff */
[-C--:B------:R-:W-:Y:S02]  /*bae0*/  LEA.HI.X R13, R14, R231.reuse, R6, 0x1, P1 ;  /* 0x000000e70e0d7211 */ /* 0x080fe400008f0c06 */
[----:B------:R-:W-:Y:S02]  /*baf0*/  IADD3.X R8, PT, PT, R6, UR21, RZ, P0, !PT ;  /* 0x0000001506087c10 */ /* 0x000fe400087fe4ff */
[C---:B------:R-:W-:Y:S04]  /*bb00*/  LEA R10, P0, R7.reuse, R232, 0x1 ;  /* 0x000000e8070a7211 */ /* 0x040fe800078008ff */
[----:B------:R-:W-:Y:S01]  /*bb10*/  LEA.HI.X R11, R7, R231, R8, 0x1, P0 ;  /* 0x000000e7070b7211 */ /* 0x000fe200000f0c08 */
[----:B--2---:R-:W-:Y:S05]  /*bb20*/  IMAD.SHL.U32 R5, R9, 0x8, RZ ;  /* 0x0000000809057824 */ /* 0x004fea00078e00ff */
[----:B------:R-:W-:Y:S04]  /*bb30*/  LOP3.LUT R4, R5, 0x1f8, RZ, 0xc0, !PT ;  /* 0x000001f805047812 */ /* 0x000fe800078ec0ff */
[----:B------:R-:W-:Y:S04]  /*bb40*/  LOP3.LUT R4, R4, 0x38, R9, 0x78, !PT ;  /* 0x0000003804047812 */ /* 0x000fe800078e7809 */
[----:B------:R-:W-:Y:S04]  /*bb50*/  LOP3.LUT R4, R4, 0x1e00, R5, 0xf8, !PT ;  /* 0x00001e0004047812 */ /* 0x000fe800078ef805 */
[----:B------:R-:W-:Y:S05]  /*bb60*/  LEA R233, R4, UR8, 0x1 ;  /* 0x0000000804e97c11 */ /* 0x000fea000f8e08ff */
[----:B------:R-:W-:Y:S01]  /*bb70*/  @!PT LDS RZ, [RZ] ;  /* 0x00000000fffff984 */ /* 0x000fe20000000800 */
[----:B------:R-:W-:Y:S01]  /*bb80*/  @!PT LDS RZ, [RZ] ;  /* 0x00000000fffff984 */ /* 0x000fe20000000800 */
[----:B------:R-:W-:Y:S01]  /*bb90*/  @!PT LDS RZ, [RZ] ;  /* 0x00000000fffff984 */ /* 0x000fe20000000800 */
[----:B------:R2:W-:Y:S04]  /*bba0*/  LDGSTS.E.BYPASS.LTC128B.128 [R233+0x8000], desc[UR22][R12.64] ;  /* 0x080000000ce97fae */ /* 0x0005e8000b981a16 */
[----:B------:R2:W-:Y:S04]  /*bbb0*/  LDGSTS.E.BYPASS.LTC128B.128 [R233+0x9000], desc[UR22][R12.64+0x80] ;  /* 0x090000800ce97fae */ /* 0x0005e8000b981a16 */
[----:B------:R2:W-:Y:S04]  /*bbc0*/  LDGSTS.E.BYPASS.LTC128B.128 [R233+0x8800], desc[UR22][R10.64] ;  /* 0x088000000ae97fae */ /* 0x0005e8000b981a16 */
[----:B------:R2:W-:Y:S04]  /*bbd0*/  LDGSTS.E.BYPASS.LTC128B.128 [R233+0x9800], desc[UR22][R10.64+0x80] ;  /* 0x098000800ae97fae */ /* 0x0005e8000b981a16 */
[----:B------:R-:W0:Y:S01]  /*bbe0*/  LDGDEPBAR ;  /* 0x00000000000079af */ /* 0x000e220000000000 */
[----:B------:R-:W-:Y:S05]  /*bbf0*/  BRA `(.L_x_1068) ;  /* 0x0000000c00047947 */ /* 0x000fea0003800000 */
.L_x_1067:
[----:B------:R-:W-:Y:S04]  /*bc00*/  DEPBAR.LE SB0, 0x0 ;  /* 0x000080000000791a */ /* 0x000fe80000000000 */
[----:B------:R-:W-:Y:S01]  /*bc10*/  BAR.SYNC.DEFER_BLOCKING 0x0 ;  /* 0x0000000000007b1d */ /* 0x000fe20000010000 */
[C---:B------:R-:W-:Y:S01]  /*bc20*/  IMAD R169, R236.reuse, UR7, RZ ;  /* 0x00000007eca97c24 */ /* 0x040fe2000f8e02ff */
[----:B------:R-:W-:Y:S01]  /*bc30*/  MOV R174, R238 ;  /* 0x000000ee00ae7202 */ /* 0x000fe20000000f00 */
[----:B------:R-:W-:Y:S01]  /*bc40*/  IMAD.WIDE.U32 R240, R236, UR24, RZ ;  /* 0x00000018ecf07c25 */ /* 0x000fe2000f8e00ff */
[----:B------:R-:W-:Y:S02]  /*bc50*/  @P6 IADD3 R174, PT, PT, R228, -0x40, RZ ;  /* 0xffffffc0e4ae6810 */ /* 0x000fe40007ffe0ff */
[CC--:B------:R-:W-:Y:S02]  /*bc60*/  LEA R244, P1, R240.reuse, R230.reuse, 0x1 ;  /* 0x000000e6f0f47211 */ /* 0x0c0fe400078208ff */
[----:B------:R-:W-:Y:S02]  /*bc70*/  IADD3 R168, PT, PT, R241, R169, RZ ;  /* 0x000000a9f1a87210 */ /* 0x000fe40007ffe0ff */
[C---:B------:R-:W-:Y:S02]  /*bc80*/  IADD3 R169, P0, PT, R240.reuse, UR26, RZ ;  /* 0x0000001af0a97c10 */ /* 0x040fe4000ff1e0ff */
[-C--:B------:R-:W-:Y:S02]  /*bc90*/  LEA.HI.X R245, R240, R229.reuse, R168, 0x1, P1 ;  /* 0x000000e5f0f57211 */ /* 0x080fe400008f0ca8 */
[----:B------:R-:W-:Y:S02]  /*bca0*/  IADD3.X R170, PT, PT, R168, UR25, RZ, P0, !PT ;  /* 0x00000019a8aa7c10 */ /* 0x000fe400087fe4ff */
[C---:B------:R-:W-:Y:S04]  /*bcb0*/  LEA R242, P0, R169.reuse, R230, 0x1 ;  /* 0x000000e6a9f27211 */ /* 0x040fe800078008ff */
[----:B------:R-:W-:Y:S01]  /*bcc0*/  LEA.HI.X R243, R169, R229, R170, 0x1, P0 ;  /* 0x000000e5a9f37211 */ /* 0x000fe200000f0caa */
[----:B------:R-:W-:Y:S01]  /*bcd0*/  @!PT LDS RZ, [RZ] ;  /* 0x00000000fffff984 */ /* 0x000fe20000000800 */
[----:B------:R-:W-:Y:S01]  /*bce0*/  @!PT LDS RZ, [RZ] ;  /* 0x00000000fffff984 */ /* 0x000fe20000000800 */
[----:B------:R-:W-:Y:S01]  /*bcf0*/  @!PT LDS RZ, [RZ] ;  /* 0x00000000fffff984 */ /* 0x000fe20000000800 */
[----:B------:R-:W-:Y:S01]  /*bd00*/  LDGSTS.E.BYPASS.LTC128B.128 [R233+0xa000], desc[UR22][R244.64] ;  /* 0x0a000000f4e97fae */ /* 0x000fe2000b981a16 */
[----:B------:R-:W-:Y:S07]  /*bd10*/  ISETP.NE.AND P0, PT, R236, RZ, PT ;  /* 0x000000ffec00720c */ /* 0x000fee0003f05270 */
[----:B------:R-:W-:Y:S08]  /*bd20*/  LDGSTS.E.BYPASS.LTC128B.128 [R233+0xb000], desc[UR22][R244.64+0x80] ;  /* 0x0b000080f4e97fae */ /* 0x000ff0000b981a16 */
[----:B------:R-:W-:Y:S08]  /*bd30*/  LDGSTS.E.BYPASS.LTC128B.128 [R233+0xa800], desc[UR22][R242.64] ;  /* 0x0a800000f2e97fae */ /* 0x000ff0000b981a16 */
[----:B------:R1:W-:Y:S08]  /*bd40*/  LDGSTS.E.BYPASS.LTC128B.128 [R233+0xb800], desc[UR22][R242.64+0x80] ;  /* 0x0b800080f2e97fae */ /* 0x0003f0000b981a16 */
[----:B------:R-:W-:Y:S08]  /*bd50*/  LDSM.16.M88.4 R164, [R228] ;  /* 0x00000000e4a4783b */ /* 0x000ff00000000200 */
[----:B------:R-:W2:Y:S08]  /*bd60*/  LDSM.16.M88.4 R176, [R227+UR5+0x8000] ;  /* 0x00800005e3b0783b */ /* 0x000eb00008000200 */
[----:B------:R-:W4:Y:S08]  /*bd70*/  LDSM.16.M88.4 R180, [R228+0x2000] ;  /* 0x00200000e4b4783b */ /* 0x000f300000000200 */
[----:B------:R-:W5:Y:S08]  /*bd80*/  LDSM.16.M88.4 R184, [R227+UR5+0x8800] ;  /* 0x00880005e3b8783b */ /* 0x000f700008000200 */
[----:B------:R-:W0:Y:S08]  /*bd90*/  LDGDEPBAR ;  /* 0x00000000000079af */ /* 0x000e300000000000 */
[----:B------:R-:W-:Y:S08]  /*bda0*/  LDSM.16.M88.4 R188, [R226] ;  /* 0x00000000e2bc783b */ /* 0x000ff00000000200 */
[----:B------:R-:W3:Y:S01]  /*bdb0*/  LDSM.16.M88.4 R192, [R222+0x8000] ;  /* 0x00800000dec0783b */ /* 0x000ee20000000200 */
[-C--:B--2---:R-:W-:Y:S07]  /*bdc0*/  HMMA.16816.F32 R4, R164, R176.reuse, RZ ;  /* 0x000000b0a404723c */ /* 0x084fee00000018ff */
[----:B------:R-:W2:Y:S01]  /*bdd0*/  LDSM.16.M88.4 R196, [R226+0x2000] ;  /* 0x00200000e2c4783b */ /* 0x000ea20000000200 */
[C---:B----4-:R-:W-:Y:S07]  /*bde0*/  HMMA.16816.F32 R8, R180.reuse, R176, RZ ;  /* 0x000000b0b408723c */ /* 0x050fee00000018ff */
[----:B------:R-:W4:Y:S01]  /*bdf0*/  LDSM.16.M88.4 R200, [R222+0x8800] ;  /* 0x00880000dec8783b */ /* 0x000f220000000200 */
[-C--:B------:R-:W-:Y:S07]  /*be00*/  HMMA.16816.F32 R12, R180, R178.reuse, RZ ;  /* 0x000000b2b40c723c */ /* 0x080fee00000018ff */
[----:B------:R-:W-:Y:S01]  /*be10*/  LDSM.16.M88.4 R204, [R221+0x8000] ;  /* 0x00800000ddcc783b */ /* 0x000fe20000000200 */
[C---:B------:R-:W-:Y:S07]  /*be20*/  HMMA.16816.F32 R16, R164.reuse, R178, RZ ;  /* 0x000000b2a410723c */ /* 0x040fee00000018ff */
[----:B------:R-:W1:Y:S01]  /*be30*/  LDSM.16.M88.4 R176, [R174] ;  /* 0x00000000aeb0783b */ /* 0x000e620000000200 */
[-C--:B-----5:R-:W-:Y:S07]  /*be40*/  HMMA.16816.F32 R20, R164, R184.reuse, RZ ;  /* 0x000000b8a414723c */ /* 0x0a0fee00000018ff */
[----:B------:R-:W5:Y:S01]  /*be50*/  LDSM.16.M88.4 R208, [R174+0x2000] ;  /* 0x00200000aed0783b */ /* 0x000f620000000200 */
[C---:B------:R-:W-:Y:S07]  /*be60*/  HMMA.16816.F32 R24, R180.reuse, R184, RZ ;  /* 0x000000b8b418723c */ /* 0x040fee00000018ff */
[----:B------:R-:W5:Y:S01]  /*be70*/  LDSM.16.M88.4 R212, [R221+0x8800] ;  /* 0x00880000ddd4783b */ /* 0x000f620000000200 */
[-C--:B------:R-:W-:Y:S07]  /*be80*/  HMMA.16816.F32 R28, R180, R186.reuse, RZ ;  /* 0x000000bab41c723c */ /* 0x080fee00000018ff */
[----:B------:R-:W-:Y:S01]  /*be90*/  LDSM.16.M88.4 R180, [R220+0x8000] ;  /* 0x00800000dcb4783b */ /* 0x000fe20000000200 */
[----:B------:R-:W-:Y:S07]  /*bea0*/  HMMA.16816.F32 R32, R164, R186, RZ ;  /* 0x000000baa420723c */ /* 0x000fee00000018ff */
[----:B------:R-:W5:Y:S01]  /*beb0*/  LDSM.16.M88.4 R164, [R225] ;  /* 0x00000000e1a4783b */ /* 0x000f620000000200 */
[-C--:B---3--:R-:W-:Y:S07]  /*bec0*/  HMMA.16816.F32 R4, R188, R192.reuse, R4 ;  /* 0x000000c0bc04723c */ /* 0x088fee0000001804 */
[----:B------:R-:W3:Y:S01]  /*bed0*/  LDSM.16.M88.4 R184, [R225+0x2000] ;  /* 0x00200000e1b8783b */ /* 0x000ee20000000200 */
[C---:B--2---:R-:W-:Y:S07]  /*bee0*/  HMMA.16816.F32 R8, R196.reuse, R192, R8 ;  /* 0x000000c0c408723c */ /* 0x044fee0000001808 */
[----:B------:R-:W-:Y:S01]  /*bef0*/  LDSM.16.M88.4 R168, [R222+0x9800] ;  /* 0x00980000dea8783b */ /* 0x000fe20000000200 */
[-C--:B------:R-:W-:Y:S08]  /*bf00*/  HMMA.16816.F32 R12, R196, R194.reuse, R12 ;  /* 0x000000c2c40c723c */ /* 0x080ff0000000180c */
[C---:B------:R-:W-:Y:S01]  /*bf10*/  HMMA.16816.F32 R16, R188.reuse, R194, R16 ;  /* 0x000000c2bc10723c */ /* 0x040fe20000001810 */
[----:B------:R-:W-:Y:S07]  /*bf20*/  LDSM.16.M88.4 R192, [R228+0x4000] ;  /* 0x00400000e4c0783b */ /* 0x000fee0000000200 */
[-C--:B----4-:R-:W-:Y:S08]  /*bf30*/  HMMA.16816.F32 R20, R188, R200.reuse, R20 ;  /* 0x000000c8bc14723c */ /* 0x090ff00000001814 */
[C---:B------:R-:W-:Y:S08]  /*bf40*/  HMMA.16816.F32 R24, R196.reuse, R200, R24 ;  /* 0x000000c8c418723c */ /* 0x040ff00000001818 */
[-C--:B------:R-:W-:Y:S01]  /*bf50*/  HMMA.16816.F32 R28, R196, R202.reuse, R28 ;  /* 0x000000cac41c723c */ /* 0x080fe2000000181c */
[----:B------:R-:W-:Y:S07]  /*bf60*/  LDSM.16.M88.4 R196, [R227+UR5+0x9000] ;  /* 0x00900005e3c4783b */ /* 0x000fee0008000200 */
[----:B------:R-:W-:Y:S01]  /*bf70*/  HMMA.16816.F32 R32, R188, R202, R32 ;  /* 0x000000cabc20723c */ /* 0x000fe20000001820 */
[----:B------:R-:W2:Y:S07]  /*bf80*/  LDSM.16.M88.4 R188, [R220+0x8800] ;  /* 0x00880000dcbc783b */ /* 0x000eae0000000200 */
[-C--:B-1----:R-:W-:Y:S01]  /*bf90*/  HMMA.16816.F32 R4, R176, R204.reuse, R4 ;  /* 0x000000ccb004723c */ /* 0x082fe20000001804 */
[----:B------:R-:W1:Y:S07]  /*bfa0*/  LDSM.16.M88.4 R200, [R228+0x6000] ;  /* 0x00600000e4c8783b */ /* 0x000e6e0000000200 */
[C---:B-----5:R-:W-:Y:S08]  /*bfb0*/  HMMA.16816.F32 R8, R208.reuse, R204, R8 ;  /* 0x000000ccd008723c */ /* 0x060ff00000001808 */
[-C--:B------:R-:W-:Y:S08]  /*bfc0*/  HMMA.16816.F32 R12, R208, R206.reuse, R12 ;  /* 0x000000ced00c723c */ /* 0x080ff0000000180c */
[C---:B------:R-:W-:Y:S01]  /*bfd0*/  HMMA.16816.F32 R16, R176.reuse, R206, R16 ;  /* 0x000000ceb010723c */ /* 0x040fe20000001810 */
[----:B------:R-:W-:Y:S07]  /*bfe0*/  LDSM.16.M88.4 R204, [R222+0x9000] ;  /* 0x00900000decc783b */ /* 0x000fee0000000200 */
[-C--:B------:R-:W-:Y:S08]  /*bff0*/  HMMA.16816.F32 R20, R176, R212.reuse, R20 ;  /* 0x000000d4b014723c */ /* 0x080ff00000001814 */
[C---:B------:R-:W-:Y:S08]  /*c000*/  HMMA.16816.F32 R24, R208.reuse, R212, R24 ;  /* 0x000000d4d018723c */ /* 0x040ff00000001818 */
[-C--:B------:R-:W-:Y:S08]  /*c010*/  HMMA.16816.F32 R28, R208, R214.reuse, R28 ;  /* 0x000000d6d01c723c */ /* 0x080ff0000000181c */
[----:B------:R-:W-:Y:S01]  /*c020*/  HMMA.16816.F32 R32, R176, R214, R32 ;  /* 0x000000d6b020723c */ /* 0x000fe20000001820 */
[----:B------:R-:W4:Y:S07]  /*c030*/  LDSM.16.M88.4 R176, [R227+UR5+0x9800] ;  /* 0x00980005e3b0783b */ /* 0x000f2e0008000200 */
[-C--:B------:R-:W-:Y:S08]  /*c040*/  HMMA.16816.F32 R4, R164, R180.reuse, R4 ;  /* 0x000000b4a404723c */ /* 0x080ff00000001804 */
[C---:B---3--:R-:W-:Y:S08]  /*c050*/  HMMA.16816.F32 R8, R184.reuse, R180, R8 ;  /* 0x000000b4b808723c */ /* 0x048ff00000001808 */
[-C--:B------:R-:W-:Y:S08]  /*c060*/  HMMA.16816.F32 R12, R184, R182.reuse, R12 ;  /* 0x000000b6b80c723c */ /* 0x080ff0000000180c */
[C---:B------:R-:W-:Y:S01]  /*c070*/  HMMA.16816.F32 R16, R164.reuse, R182, R16 ;  /* 0x000000b6a410723c */ /* 0x040fe20000001810 */
[----:B------:R-:W3:Y:S07]  /*c080*/  LDSM.16.M88.4 R180, [R226+0x4000] ;  /* 0x00400000e2b4783b */ /* 0x000eee0000000200 */
[-C--:B--2---:R-:W-:Y:S08]  /*c090*/  HMMA.16816.F32 R20, R164, R188.reuse, R20 ;  /* 0x000000bca414723c */ /* 0x084ff00000001814 */
[C---:B------:R-:W-:Y:S08]  /*c0a0*/  HMMA.16816.F32 R24, R184.reuse, R188, R24 ;  /* 0x000000bcb818723c */ /* 0x040ff00000001818 */
[-C--:B------:R-:W-:Y:S01]  /*c0b0*/  HMMA.16816.F32 R28, R184, R190.reuse, R28 ;  /* 0x000000beb81c723c */ /* 0x080fe2000000181c */
[----:B------:R-:W-:Y:S07]  /*c0c0*/  LDSM.16.M88.4 R184, [R174+0x4000] ;  /* 0x00400000aeb8783b */ /* 0x000fee0000000200 */
[----:B------:R-:W-:Y:S01]  /*c0d0*/  HMMA.16816.F32 R32, R164, R190, R32 ;  /* 0x000000bea420723c */ /* 0x000fe20000001820 */
[----:B------:R-:W2:Y:S07]  /*c0e0*/  LDSM.16.M88.4 R164, [R226+0x6000] ;  /* 0x00600000e2a4783b */ /* 0x000eae0000000200 */
[-C--:B------:R-:W-:Y:S01]  /*c0f0*/  HMMA.16816.F32 R4, R192, R196.reuse, R4 ;  /* 0x000000c4c004723c */ /* 0x080fe20000001804 */
[----:B------:R-:W5:Y:S07]  /*c100*/  LDSM.16.M88.4 R188, [R221+0x9000] ;  /* 0x00900000ddbc783b */ /* 0x000f6e0000000200 */
[C---:B-1----:R-:W-:Y:S08]  /*c110*/  HMMA.16816.F32 R8, R200.reuse, R196, R8 ;  /* 0x000000c4c808723c */ /* 0x042ff00000001808 */
        /* <DEDUP_REMOVED lines=8> */
[----:B------:R-:W1:Y:S07]  /*c1a0*/  LDSM.16.M88.4 R176, [R174+0x6000] ;  /* 0x00600000aeb0783b */ /* 0x000e6e0000000200 */
[-C--:B---3--:R-:W-:Y:S01]  /*c1b0*/  HMMA.16816.F32 R4, R180, R204.reuse, R4 ;  /* 0x000000ccb404723c */ /* 0x088fe20000001804 */
[----:B------:R-:W3:Y:S07]  /*c1c0*/  LDSM.16.M88.4 R192, [R221+0x9800] ;  /* 0x00980000ddc0783b */ /* 0x000eee0000000200 */
[C---:B--2---:R-:W-:Y:S08]  /*c1d0*/  HMMA.16816.F32 R8, R164.reuse, R204, R8 ;  /* 0x000000cca408723c */ /* 0x044ff00000001808 */
[-C--:B------:R-:W-:Y:S08]  /*c1e0*/  HMMA.16816.F32 R12, R164, R206.reuse, R12 ;  /* 0x000000cea40c723c */ /* 0x080ff0000000180c */
[C---:B------:R-:W-:Y:S08]  /*c1f0*/  HMMA.16816.F32 R16, R180.reuse, R206, R16 ;  /* 0x000000ceb410723c */ /* 0x040ff00000001810 */
[-C--:B------:R-:W-:Y:S08]  /*c200*/  HMMA.16816.F32 R20, R180, R168.reuse, R20 ;  /* 0x000000a8b414723c */ /* 0x080ff00000001814 */
[C---:B------:R-:W-:Y:S08]  /*c210*/  HMMA.16816.F32 R24, R164.reuse, R168, R24 ;  /* 0x000000a8a418723c */ /* 0x040ff00000001818 */
[-C--:B------:R-:W-:Y:S01]  /*c220*/  HMMA.16816.F32 R28, R164, R170.reuse, R28 ;  /* 0x000000aaa41c723c */ /* 0x080fe2000000181c */
[----:B------:R-:W2:Y:S07]  /*c230*/  LDSM.16.M88.4 R164, [R225+0x6000] ;  /* 0x00600000e1a4783b */ /* 0x000eae0000000200 */
[----:B------:R-:W-:Y:S08]  /*c240*/  HMMA.16816.F32 R32, R180, R170, R32 ;  /* 0x000000aab420723c */ /* 0x000ff00000001820 */
[-C--:B-----5:R-:W-:Y:S08]  /*c250*/  HMMA.16816.F32 R4, R184, R188.reuse, R4 ;  /* 0x000000bcb804723c */ /* 0x0a0ff00000001804 */
[C---:B-1----:R-:W-:Y:S08]  /*c260*/  HMMA.16816.F32 R8, R176.reuse, R188, R8 ;  /* 0x000000bcb008723c */ /* 0x042ff00000001808 */
[-C--:B------:R-:W-:Y:S08]  /*c270*/  HMMA.16816.F32 R12, R176, R190.reuse, R12 ;  /* 0x000000beb00c723c */ /* 0x080ff0000000180c */
[C---:B------:R-:W-:Y:S08]  /*c280*/  HMMA.16816.F32 R16, R184.reuse, R190, R16 ;  /* 0x000000beb810723c */ /* 0x040ff00000001810 */
[-C--:B---3--:R-:W-:Y:S08]  /*c290*/  HMMA.16816.F32 R20, R184, R192.reuse, R20 ;  /* 0x000000c0b814723c */ /* 0x088ff00000001814 */
[C---:B------:R-:W-:Y:S08]  /*c2a0*/  HMMA.16816.F32 R24, R176.reuse, R192, R24 ;  /* 0x000000c0b018723c */ /* 0x040ff00000001818 */
[-C--:B------:R-:W-:Y:S01]  /*c2b0*/  HMMA.16816.F32 R28, R176, R194.reuse, R28 ;  /* 0x000000c2b01c723c */ /* 0x080fe2000000181c */
[----:B------:R-:W1:Y:S01]  /*c2c0*/  LDSM.16.M88.4 R176, [R220+0x9800] ;  /* 0x00980000dcb0783b */ /* 0x000e620000000200 */
[----:B------:R-:W-:Y:S06]  /*c2d0*/  DEPBAR.LE SB0, 0x0 ;  /* 0x000080000000791a */ /* 0x000fec0000000000 */
[----:B------:R-:W-:Y:S01]  /*c2e0*/  HMMA.16816.F32 R32, R184, R194, R32 ;  /* 0x000000c2b820723c */ /* 0x000fe20000001820 */
[----:B------:R-:W-:Y:S07]  /*c2f0*/  BAR.SYNC.DEFER_BLOCKING 0x0 ;  /* 0x0000000000007b1d */ /* 0x000fee0000010000 */
[-C--:B------:R-:W-:Y:S08]  /*c300*/  HMMA.16816.F32 R4, R196, R200.reuse, R4 ;  /* 0x000000c8c404723c */ /* 0x080ff00000001804 */
[C---:B--2---:R-:W-:Y:S08]  /*c310*/  HMMA.16816.F32 R8, R164.reuse, R200, R8 ;  /* 0x000000c8a408723c */ /* 0x044ff00000001808 */
[-C--:B------:R-:W-:Y:S03]  /*c320*/  HMMA.16816.F32 R12, R164, R202.reuse, R12 ;  /* 0x000000caa40c723c */ /* 0x080fe6000000180c */
[----:B------:R-:W-:Y:S01]  /*c330*/  FMUL.FTZ R240, R4, UR12 ;  /* 0x0000000c04f07c20 */ /* 0x000fe20008410000 */
[----:B------:R-:W-:Y:S01]  /*c340*/  FMUL.FTZ R242, R5, UR12 ;  /* 0x0000000c05f27c20 */ /* 0x000fe20008410000 */
[----:B------:R-:W-:Y:S01]  /*c350*/  FMUL.FTZ R243, R6, UR12 ;  /* 0x0000000c06f37c20 */ /* 0x000fe20008410000 */
[----:B------:R-:W-:Y:S02]  /*c360*/  FMUL.FTZ R241, R7, UR12 ;  /* 0x0000000c07f17c20 */ /* 0x000fe40008410000 */
[C---:B------:R-:W-:Y:S01]  /*c370*/  HMMA.16816.F32 R16, R196.reuse, R202, R16 ;  /* 0x000000cac410723c */ /* 0x040fe20000001810 */
[----:B------:R-:W-:Y:S03]  /*c380*/  MUFU.TANH R240, R240 ;  /* 0x000000f000f07308 */ /* 0x000fe60000002400 */
[----:B------:R-:W-:Y:S01]  /*c390*/  FMUL.FTZ R169, R8, UR12 ;  /* 0x0000000c08a97c20 */ /* 0x000fe20008410000 */
[----:B------:R-:W-:Y:S01]  /*c3a0*/  FMUL.FTZ R172, R9, UR12 ;  /* 0x0000000c09ac7c20 */ /* 0x000fe20008410000 */
[----:B------:R-:W-:Y:S01]  /*c3b0*/  FMUL.FTZ R171, R10, UR12 ;  /* 0x0000000c0aab7c20 */ /* 0x000fe20008410000 */
[----:B------:R-:W-:Y:S01]  /*c3c0*/  FMUL.FTZ R170, R11, UR12 ;  /* 0x0000000c0baa7c20 */ /* 0x000fe20008410000 */
[-C--:B-1----:R-:W-:Y:S03]  /*c3d0*/  HMMA.16816.F32 R20, R196, R176.reuse, R20 ;  /* 0x000000b0c414723c */ /* 0x082fe60000001814 */
[----:B------:R1:W-:Y:S01]  /*c3e0*/  MUFU.TANH R215, R169 ;  /* 0x000000a900d77308 */ /* 0x0003e20000002400 */
[----:B------:R-:W-:Y:S01]  /*c3f0*/  FMUL.FTZ R244, R13, UR12 ;  /* 0x0000000c0df47c20 */ /* 0x000fe20008410000 */
[----:B------:R-:W-:Y:S01]  /*c400*/  FMUL.FTZ R168, R12, UR12 ;  /* 0x0000000c0ca87c20 */ /* 0x000fe20008410000 */
[----:B------:R-:W-:Y:S02]  /*c410*/  FMUL.FTZ R175, R14, UR12 ;  /* 0x0000000c0eaf7c20 */ /* 0x000fe40008410000 */
[C---:B------:R-:W-:Y:S05]  /*c420*/  HMMA.16816.F32 R24, R164.reuse, R176, R24 ;  /* 0x000000b0a418723c */ /* 0x040fea0000001818 */
[----:B------:R2:W-:Y:S01]  /*c430*/  MUFU.TANH R214, R172 ;  /* 0x000000ac00d67308 */ /* 0x0005e20000002400 */
[----:B------:R-:W-:Y:S02]  /*c440*/  FMUL.FTZ R246, R16, UR12 ;  /* 0x0000000c10f67c20 */ /* 0x000fe40008410000 */
[-C--:B------:R-:W-:Y:S07]  /*c450*/  HMMA.16816.F32 R28, R164, R178.reuse, R28 ;  /* 0x000000b2a41c723c */ /* 0x080fee000000181c */
[----:B------:R3:W-:Y:S01]  /*c460*/  MUFU.TANH R210, R171 ;  /* 0x000000ab00d27308 */ /* 0x0007e20000002400 */
[----:B-1----:R-:W-:Y:S01]  /*c470*/  FMUL.FTZ R169, R15, UR12 ;  /* 0x0000000c0fa97c20 */ /* 0x002fe20008410000 */
[----:B------:R-:W-:Y:S01]  /*c480*/  FMUL.FTZ R252, R22, UR12 ;  /* 0x0000000c16fc7c20 */ /* 0x000fe20008410000 */
[----:B------:R-:W-:Y:S01]  /*c490*/  FMUL.FTZ R251, R23, UR12 ;  /* 0x0000000c17fb7c20 */ /* 0x000fe20008410000 */
[----:B------:R-:W-:Y:S06]  /*c4a0*/  HMMA.16816.F32 R32, R196, R178, R32 ;  /* 0x000000b2c420723c */ /* 0x000fec0000001820 */
[----:B------:R1:W-:Y:S01]  /*c4b0*/  MUFU.TANH R205, R244 ;  /* 0x000000f400cd7308 */ /* 0x0003e20000002400 */
[----:B--2---:R-:W-:Y:S01]  /*c4c0*/  FMUL.FTZ R172, R17, UR12 ;  /* 0x0000000c11ac7c20 */ /* 0x004fe20008410000 */
[----:B------:R-:W-:Y:S01]  /*c4d0*/  FMUL.FTZ R250, R24, UR12 ;  /* 0x0000000c18fa7c20 */ /* 0x000fe20008410000 */
[----:B------:R-:W-:Y:S07]  /*c4e0*/  FMUL.FTZ R249, R25, UR12 ;  /* 0x0000000c19f97c20 */ /* 0x000fee0008410000 */
[----:B------:R2:W-:Y:S01]  /*c4f0*/  MUFU.TANH R207, R168 ;  /* 0x000000a800cf7308 */ /* 0x0005e20000002400 */
[----:B---3--:R-:W-:Y:S01]  /*c500*/  FMUL.FTZ R171, R18, UR12 ;  /* 0x0000000c12ab7c20 */ /* 0x008fe20008410000 */
[----:B------:R-:W-:Y:S01]  /*c510*/  FMUL.FTZ R248, R28, UR12 ;  /* 0x0000000c1cf87c20 */ /* 0x000fe20008410000 */
[----:B------:R-:W-:Y:S01]  /*c520*/  FMUL.FTZ R30, R30, UR12 ;  /* 0x0000000c1e1e7c20 */ /* 0x000fe20008410000 */
[----:B------:R-:W-:Y:S06]  /*c530*/  FMUL.FTZ R31, R31, UR12 ;  /* 0x0000000c1f1f7c20 */ /* 0x000fec0008410000 */
[----:B------:R3:W-:Y:S01]  /*c540*/  MUFU.TANH R213, R170 ;  /* 0x000000aa00d57308 */ /* 0x0007e20000002400 */
[----:B-1----:R-:W-:Y:S01]  /*c550*/  FMUL.FTZ R244, R33, UR12 ;  /* 0x0000000c21f47c20 */ /* 0x002fe20008410000 */
[----:B------:R-:W-:Y:S01]  /*c560*/  FMUL.FTZ R245, R32, UR12 ;  /* 0x0000000c20f57c20 */ /* 0x000fe20008410000 */
[----:B------:R-:W-:Y:S07]  /*c570*/  FMUL.FTZ R247, R35, UR12 ;  /* 0x0000000c23f77c20 */ /* 0x000fee0008410000 */
[----:B------:R1:W-:Y:S01]  /*c580*/  MUFU.TANH R186, R175 ;  /* 0x000000af00ba7308 */ /* 0x0003e20000002400 */
[----:B--2---:R-:W-:Y:S09]  /*c590*/  FMUL.FTZ R168, R20, UR12 ;  /* 0x0000000c14a87c20 */ /* 0x004ff20008410000 */
[----:B------:R2:W-:Y:S01]  /*c5a0*/  MUFU.TANH R203, R169 ;  /* 0x000000a900cb7308 */ /* 0x0005e20000002400 */
[----:B---3--:R-:W-:Y:S09]  /*c5b0*/  FMUL.FTZ R170, R19, UR12 ;  /* 0x0000000c13aa7c20 */ /* 0x008ff20008410000 */
[----:B------:R3:W-:Y:S01]  /*c5c0*/  MUFU.TANH R211, R172 ;  /* 0x000000ac00d37308 */ /* 0x0007e20000002400 */
[----:B-1----:R-:W-:Y:S09]  /*c5d0*/  FMUL.FTZ R175, R29, UR12 ;  /* 0x0000000c1daf7c20 */ /* 0x002ff20008410000 */
[----:B------:R1:W-:Y:S01]  /*c5e0*/  MUFU.TANH R209, R171 ;  /* 0x000000ab00d17308 */ /* 0x0003e20000002400 */
[----:B--2---:R-:W-:Y:S09]  /*c5f0*/  FMUL.FTZ R169, R21, UR12 ;  /* 0x0000000c15a97c20 */ /* 0x004ff20008410000 */
[----:B------:R2:W-:Y:S01]  /*c600*/  MUFU.TANH R206, R244 ;  /* 0x000000f400ce7308 */ /* 0x0005e20000002400 */
[----:B---3--:R-:W-:Y:S09]  /*c610*/  FMUL.FTZ R172, R26, UR12 ;  /* 0x0000000c1aac7c20 */ /* 0x008ff20008410000 */
[----:B------:R-:W3:Y:S01]  /*c620*/  MUFU.TANH R242, R242 ;  /* 0x000000f200f27308 */ /* 0x000ee20000002400 */
[----:B-1----:R-:W-:Y:S09]  /*c630*/  FMUL.FTZ R171, R27, UR12 ;  /* 0x0000000c1bab7c20 */ /* 0x002ff20008410000 */
[----:B------:R3:W-:Y:S01]  /*c640*/  MUFU.TANH R195, R168 ;  /* 0x000000a800c37308 */ /* 0x0007e20000002400 */
[----:B--2---:R-:W-:Y:S09]  /*c650*/  FMUL.FTZ R244, R34, UR12 ;  /* 0x0000000c22f47c20 */ /* 0x004ff20008410000 */
[----:B------:R-:W-:Y:S10]  /*c660*/  MUFU.TANH R243, R243 ;  /* 0x000000f300f37308 */ /* 0x000ff40000002400 */
[----:B------:R-:W-:Y:S01]  /*c670*/  MUFU.TANH R241, R241 ;  /* 0x000000f100f17308 */ /* 0x000fe20000002400 */
[----:B---3--:R-:W-:Y:S09]  /*c680*/  FMNMX3.FTZ R168, R173, R240, R242, !PT ;  /* 0x000000f0ada87276 */ /* 0x008ff200078100f2 */
[----:B------:R-:W1:Y:S10]  /*c690*/  MUFU.TANH R246, R246 ;  /* 0x000000f600f67308 */ /* 0x000e740000002400 */
[----:B------:R2:W-:Y:S10]  /*c6a0*/  MUFU.TANH R201, R245 ;  /* 0x000000f500c97308 */ /* 0x0005f40000002400 */
[----:B------:R-:W3:Y:S01]  /*c6b0*/  MUFU.TANH R174, R170 ;  /* 0x000000aa00ae7308 */ /* 0x000ee20000002400 */
[----:B-1----:R-:W-:Y:S09]  /*c6c0*/  FMNMX3.FTZ R168, R168, R246, R211, !PT ;  /* 0x000000f6a8a87276 */ /* 0x002ff200078100d3 */
[----:B------:R-:W1:Y:S01]  /*c6d0*/  MUFU.TANH R194, R169 ;  /* 0x000000a900c27308 */ /* 0x000e620000002400 */
[----:B--2---:R-:W-:Y:S09]  /*c6e0*/  FMNMX3.FTZ R245, R2, R243, R241, !PT ;  /* 0x000000f302f57276 */ /* 0x004ff200078100f1 */
[----:B------:R-:W-:Y:S01]  /*c6f0*/  MUFU.TANH R252, R252 ;  /* 0x000000fc00fc7308 */ /* 0x000fe20000002400 */
[----:B---3--:R-:W-:Y:S09]  /*c700*/  FMNMX3.FTZ R245, R245, R209, R174, !PT ;  /* 0x000000d1f5f57276 */ /* 0x008ff200078100ae */
[----:B------:R-:W2:Y:S01]  /*c710*/  MUFU.TANH R251, R251 ;  /* 0x000000fb00fb7308 */ /* 0x000ea20000002400 */
[----:B-1----:R-:W-:Y:S04]  /*c720*/  FMNMX3.FTZ R168, R168, R195, R194, !PT ;  /* 0x000000c3a8a87276 */ /* 0x002fe800078100c2 */
[----:B------:R-:W-:Y:S05]  /*c730*/  FMNMX3.FTZ R168, R168, R201, R206, !PT ;  /* 0x000000c9a8a87276 */ /* 0x000fea00078100ce */
[----:B------:R-:W1:Y:S10]  /*c740*/  MUFU.TANH R250, R250 ;  /* 0x000000fa00fa7308 */ /* 0x000e740000002400 */
[----:B------:R-:W3:Y:S01]  /*c750*/  MUFU.TANH R249, R249 ;  /* 0x000000f900f97308 */ /* 0x000ee20000002400 */
[----:B--2---:R-:W-:Y:S09]  /*c760*/  FMNMX3.FTZ R245, R245, R252, R251, !PT ;  /* 0x000000fcf5f57276 */ /* 0x004ff200078100fb */
[----:B------:R-:W2:Y:S10]  /*c770*/  MUFU.TANH R172, R172 ;  /* 0x000000ac00ac7308 */ /* 0x000eb40000002400 */
[----:B------:R-:W4:Y:S10]  /*c780*/  MUFU.TANH R171, R171 ;  /* 0x000000ab00ab7308 */ /* 0x000f340000002400 */
[----:B------:R-:W1:Y:S10]  /*c790*/  MUFU.TANH R248, R248 ;  /* 0x000000f800f87308 */ /* 0x000e740000002400 */
[----:B------:R-:W1:Y:S10]  /*c7a0*/  MUFU.TANH R175, R175 ;  /* 0x000000af00af7308 */ /* 0x000e740000002400 */
[----:B------:R-:W1:Y:S10]  /*c7b0*/  MUFU.TANH R170, R30 ;  /* 0x0000001e00aa7308 */ /* 0x000e740000002400 */
[----:B------:R-:W1:Y:S10]  /*c7c0*/  MUFU.TANH R169, R31 ;  /* 0x0000001f00a97308 */ /* 0x000e740000002400 */
[----:B------:R5:W1:Y:S10]  /*c7d0*/  MUFU.TANH R202, R244 ;  /* 0x000000f400ca7308 */ /* 0x000a740000002400 */
[----:B------:R1:W1:Y:S01]  /*c7e0*/  MUFU.TANH R193, R247 ;  /* 0x000000f700c17308 */ /* 0x0002620000002400 */
[----:B-----5:R-:W-:Y:S01]  /*c7f0*/  FMNMX3.FTZ R244, R3, R215, R214, !PT ;  /* 0x000000d703f47276 */ /* 0x020fe200078100d6 */
[----:B--234-:R-:W-:Y:S06]  /*c800*/  @P0 BRA `(.L_x_1069) ;  /* 0xfffffff000980947 */ /* 0x01cfec000383ffff */
.L_x_1068:
[----:B------:R-:W-:Y:S01]  /*c810*/  FMNMX3.FTZ R5, R244, R207, R205, !PT ;  /* 0x000000cff4057276 */ /* 0x000fe200078100cd */
[----:B------:R-:W-:Y:S01]  /*c820*/  SHFL.BFLY PT, R9, R168, 0x2, 0x1f ;  /* 0x0c401f00a8097f89 */ /* 0x000fe200000e0000 */
[----:B-12---:R-:W-:Y:S02]  /*c830*/  FMNMX3.FTZ R12, R245, R202, R193, !PT ;  /* 0x000000caf50c7276 */ /* 0x006fe400078100c1 */
[----:B------:R-:W-:Y:S05]  /*c840*/  FMNMX3.FTZ R4, R0, R210, R213, !PT ;  /* 0x000000d200047276 */ /* 0x000fea00078100d5 */
[----:B------:R-:W-:Y:S01]  /*c850*/  LDSM.16.MT88.4 R20, [R224+0xa000] ;  /* 0x00a00000e014783b */ /* 0x000fe20000004200 */
[----:B------:R-:W-:Y:S02]  /*c860*/  FMNMX3.FTZ R5, R5, R250, R249, !PT ;  /* 0x000000fa05057276 */ /* 0x000fe400078100f9 */
[----:B------:R-:W-:Y:S02]  /*c870*/  FMNMX3.FTZ R4, R4, R186, R203, !PT ;  /* 0x000000ba04047276 */ /* 0x000fe400078100cb */
[----:B------:R-:W-:Y:S02]  /*c880*/  FMNMX3.FTZ R6, R5, R248, R175, !PT ;  /* 0x000000f805067276 */ /* 0x000fe400078100af */
[----:B------:R-:W-:Y:S01]  /*c890*/  FMNMX3.FTZ R4, R4, R172, R171, !PT ;  /* 0x000000ac04047276 */ /* 0x000fe200078100ab */
[----:B------:R-:W1:Y:S03]  /*c8a0*/  SHFL.BFLY PT, R7, R12, 0x2, 0x1f ;  /* 0x0c401f000c077f89 */ /* 0x000e6600000e0000 */
[----:B------:R-:W-:Y:S05]  /*c8b0*/  FMNMX3.FTZ R8, R4, R170, R169, !PT ;  /* 0x000000aa04087276 */ /* 0x000fea00078100a9 */
[----:B------:R-:W2:Y:S08]  /*c8c0*/  SHFL.BFLY PT, R11, R6, 0x2, 0x1f ;  /* 0x0c401f00060b7f89 */ /* 0x000eb000000e0000 */
[----:B------:R-:W3:Y:S08]  /*c8d0*/  SHFL.BFLY PT, R5, R8, 0x2, 0x1f ;  /* 0x0c401f0008057f89 */ /* 0x000ef000000e0000 */
[----:B------:R-:W-:Y:S08]  /*c8e0*/  LDSM.16.MT88.4 R176, [R219+0xa000] ;  /* 0x00a00000dbb0783b */ /* 0x000ff00000004200 */
[----:B------:R-:W-:Y:S08]  /*c8f0*/  LDSM.16.MT88.4 R188, [R218+0x800] ;  /* 0x00080000dabc783b */ /* 0x000ff00000004200 */
[----:B------:R-:W-:Y:S01]  /*c900*/  LDSM.16.MT88.4 R196, [R219+0xb800] ;  /* 0x00b80000dbc4783b */ /* 0x000fe20000004200 */
[----:B-1----:R-:W-:Y:S02]  /*c910*/  FMNMX.FTZ R10, R12, R7, !PT ;  /* 0x000000070c0a7209 */ /* 0x002fe40007810000 */
[----:B--2---:R-:W-:Y:S02]  /*c920*/  FMNMX.FTZ R7, R6, R11, !PT ;  /* 0x0000000b06077209 */ /* 0x004fe40007810000 */
[----:B---3--:R-:W-:Y:S02]  /*c930*/  FMNMX.FTZ R4, R8, R5, !PT ;  /* 0x0000000508047209 */ /* 0x008fe40007810000 */
[----:B------:R-:W-:Y:S01]  /*c940*/  FMNMX.FTZ R9, R168, R9, !PT ;  /* 0x00000009a8097209 */ /* 0x000fe20007810000 */
[----:B------:R-:W1:Y:S08]  /*c950*/  SHFL.BFLY PT, R167, R10, 0x1, 0x1f ;  /* 0x0c201f000aa77f89 */ /* 0x000e7000000e0000 */
[----:B------:R-:W2:Y:S08]  /*c960*/  SHFL.BFLY PT, R166, R7, 0x1, 0x1f ;  /* 0x0c201f0007a67f89 */ /* 0x000eb000000e0000 */
[----:B------:R-:W3:Y:S08]  /*c970*/  SHFL.BFLY PT, R165, R4, 0x1, 0x1f ;  /* 0x0c201f0004a57f89 */ /* 0x000ef000000e0000 */
[----:B------:R-:W4:Y:S01]  /*c980*/  SHFL.BFLY PT, R168, R9, 0x1, 0x1f ;  /* 0x0c201f0009a87f89 */ /* 0x000f2200000e0000 */
[----:B-1----:R-:W-:Y:S02]  /*c990*/  FMNMX.FTZ R167, R10, R167, !PT ;  /* 0x000000a70aa77209 */ /* 0x002fe40007810000 */
[----:B--2---:R-:W-:Y:S03]  /*c9a0*/  FMNMX.FTZ R166, R7, R166, !PT ;  /* 0x000000a607a67209 */ /* 0x004fe60007810000 */
[C---:B------:R-:W-:Y:S01]  /*c9b0*/  FADD.FTZ R2, -R167.reuse, R2 ;  /* 0x00000002a7027221 */ /* 0x040fe20000010100 */
[----:B------:R-:W-:Y:S01]  /*c9c0*/  FMUL.FTZ R180, R167, UR4 ;  /* 0x00000004a7b47c20 */ /* 0x000fe20008410000 */
[----:B---3--:R-:W-:Y:S02]  /*c9d0*/  FMNMX.FTZ R165, R4, R165, !PT ;  /* 0x000000a504a57209 */ /* 0x008fe40007810000 */
[----:B------:R-:W-:Y:S01]  /*c9e0*/  FMUL.FTZ R5, R2, UR4 ;  /* 0x0000000402057c20 */ /* 0x000fe20008410000 */
[----:B------:R-:W-:Y:S01]  /*c9f0*/  FADD.FTZ R2, -R166, R3 ;  /* 0x00000003a6027221 */ /* 0x000fe20000010100 */
[----:B----4-:R-:W-:Y:S01]  /*ca00*/  FMNMX.FTZ R168, R9, R168, !PT ;  /* 0x000000a809a87209 */ /* 0x010fe20007810000 */
[C---:B------:R-:W-:Y:S02]  /*ca10*/  FADD.FTZ R0, -R165.reuse, R0 ;  /* 0x00000000a5007221 */ /* 0x040fe40000010100 */
[----:B------:R-:W-:Y:S01]  /*ca20*/  FMUL.FTZ R4, R2, UR4 ;  /* 0x0000000402047c20 */ /* 0x000fe20008410000 */
[----:B------:R-:W1:Y:S01]  /*ca30*/  MUFU.EX2 R3, R5 ;  /* 0x0000000500037308 */ /* 0x000e620000000800 */
[C---:B------:R-:W-:Y:S01]  /*ca40*/  FSETP.NEU.FTZ.AND P0, PT, R168.reuse, -INF , PT ;  /* 0xff800000a800780b */ /* 0x040fe20003f1d000 */
[C---:B------:R-:W-:Y:S01]  /*ca50*/  FMUL.FTZ R181, R168.reuse, UR4 ;  /* 0x00000004a8b57c20 */ /* 0x040fe20008410000 */
[----:B------:R-:W-:Y:S01]  /*ca60*/  FADD.FTZ R6, -R168, R173 ;  /* 0x000000ada8067221 */ /* 0x000fe20000010100 */
[----:B------:R-:W-:Y:S03]  /*ca70*/  FMUL.FTZ R173, R165, UR4 ;  /* 0x00000004a5ad7c20 */ /* 0x000fe60008410000 */
[----:B------:R-:W-:Y:S03]  /*ca80*/  FSEL R181, R181, RZ, P0 ;  /* 0x000000ffb5b57208 */ /* 0x000fe60000000000 */
[----:B------:R2:W3:Y:S01]  /*ca90*/  MUFU.EX2 R2, R4 ;  /* 0x0000000400027308 */ /* 0x0004e20000000800 */
[----:B------:R-:W-:Y:S01]  /*caa0*/  FSETP.NEU.FTZ.AND P0, PT, R167, -INF , PT ;  /* 0xff800000a700780b */ /* 0x000fe20003f1d000 */
[----:B------:R-:W-:Y:S01]  /*cab0*/  FMUL.FTZ R164, R6, UR4 ;  /* 0x0000000406a47c20 */ /* 0x000fe20008410000 */
[----:B------:R-:W-:Y:S01]  /*cac0*/  FMUL.FTZ R6, R0, UR4 ;  /* 0x0000000400067c20 */ /* 0x000fe20008410000 */
[--C-:B------:R-:W-:Y:S01]  /*cad0*/  FFMA.FTZ R247, R240, UR4, -R181.reuse ;  /* 0x00000004f0f77c23 */ /* 0x100fe200080108b5 */
[----:B------:R-:W-:Y:S01]  /*cae0*/  FSEL R180, R180, RZ, P0 ;  /* 0x000000ffb4b47208 */ /* 0x000fe20000000000 */
[--C-:B------:R-:W-:Y:S01]  /*caf0*/  FFMA.FTZ R245, R242, UR4, -R181.reuse ;  /* 0x00000004f2f57c23 */ /* 0x100fe200080108b5 */
[----:B------:R-:W-:Y:S01]  /*cb00*/  FSETP.NEU.FTZ.AND P0, PT, R166, -INF , PT ;  /* 0xff800000a600780b */ /* 0x000fe20003f1d000 */
[--C-:B------:R-:W-:Y:S02]  /*cb10*/  FFMA.FTZ R246, R246, UR4, -R181.reuse ;  /* 0x00000004f6f67c23 */ /* 0x100fe400080108b5 */
[----:B------:R-:W4:Y:S01]  /*cb20*/  MUFU.EX2 R164, R164 ;  /* 0x000000a400a47308 */ /* 0x000f220000000800 */
[--C-:B------:R-:W-:Y:S01]  /*cb30*/  FFMA.FTZ R240, R174, UR4, -R180.reuse ;  /* 0x00000004aef07c23 */ /* 0x100fe200080108b4 */
[--C-:B------:R-:W-:Y:S01]  /*cb40*/  FFMA.FTZ R244, R243, UR4, -R180.reuse ;  /* 0x00000004f3f47c23 */ /* 0x100fe200080108b4 */
[--C-:B------:R-:W-:Y:S01]  /*cb50*/  FFMA.FTZ R242, R241, UR4, -R180.reuse ;  /* 0x00000004f1f27c23 */ /* 0x100fe200080108b4 */
[----:B------:R-:W-:Y:S01]  /*cb60*/  FFMA.FTZ R243, R211, UR4, -R181 ;  /* 0x00000004d3f37c23 */ /* 0x000fe200080108b5 */
[----:B------:R-:W-:Y:S01]  /*cb70*/  FFMA.FTZ R241, R209, UR4, -R180 ;  /* 0x00000004d1f17c23 */ /* 0x000fe200080108b4 */
[C---:B-1----:R-:W-:Y:S01]  /*cb80*/  FMUL.FTZ R7, R3.reuse, R163 ;  /* 0x000000a303077220 */ /* 0x042fe20000410000 */
[----:B------:R-:W-:Y:S01]  /*cb90*/  FMUL.FTZ R18, R3, R150 ;  /* 0x0000009603127220 */ /* 0x000fe20000410000 */
[----:B--2---:R-:W-:Y:S02]  /*cba0*/  FMUL.FTZ R4, R166, UR4 ;  /* 0x00000004a6047c20 */ /* 0x004fe40008410000 */
[----:B------:R1:W2:Y:S01]  /*cbb0*/  MUFU.EX2 R0, R6 ;  /* 0x0000000600007308 */ /* 0x0002a20000000800 */
[C---:B---3--:R-:W-:Y:S01]  /*cbc0*/  FMUL.FTZ R8, R2.reuse, R156 ;  /* 0x0000009c02087220 */ /* 0x048fe20000410000 */
[C---:B------:R-:W-:Y:S01]  /*cbd0*/  FMUL.FTZ R9, R2.reuse, R157 ;  /* 0x0000009d02097220 */ /* 0x040fe20000410000 */
[----:B------:R-:W-:Y:S01]  /*cbe0*/  FMUL.FTZ R12, R2, R152 ;  /* 0x00000098020c7220 */ /* 0x000fe20000410000 */
[----:B------:R-:W-:Y:S01]  /*cbf0*/  FSEL R174, R4, RZ, P0 ;  /* 0x000000ff04ae7208 */ /* 0x000fe20000000000 */
[----:B------:R-:W-:Y:S01]  /*cc00*/  FMUL.FTZ R13, R2, R153 ;  /* 0x00000099020d7220 */ /* 0x000fe20000410000 */
[----:B------:R-:W-:Y:S01]  /*cc10*/  FSETP.NEU.FTZ.AND P0, PT, R165, -INF , PT ;  /* 0xff800000a500780b */ /* 0x000fe20003f1d000 */
[----:B------:R-:W-:Y:S03]  /*cc20*/  FMUL.FTZ R19, R3, R151 ;  /* 0x0000009703137220 */ /* 0x000fe60000410000 */
[----:B------:R-:W-:Y:S01]  /*cc30*/  MUFU.EX2 R247, R247 ;  /* 0x000000f700f77308 */ /* 0x000fe20000000800 */
[--C-:B------:R-:W-:Y:S01]  /*cc40*/  FFMA.FTZ R212, R205, UR4, -R174.reuse ;  /* 0x00000004cdd47c23 */ /* 0x100fe200080108ae */
[----:B------:R-:W-:Y:S01]  /*cc50*/  FSEL R173, R173, RZ, P0 ;  /* 0x000000ffadad7208 */ /* 0x000fe20000000000 */
[--C-:B------:R-:W-:Y:S01]  /*cc60*/  FFMA.FTZ R215, R215, UR4, -R174.reuse ;  /* 0x00000004d7d77c23 */ /* 0x100fe200080108ae */
[--C-:B------:R-:W-:Y:S01]  /*cc70*/  FFMA.FTZ R214, R214, UR4, -R174.reuse ;  /* 0x00000004d6d67c23 */ /* 0x100fe200080108ae */
[C---:B----4-:R-:W-:Y:S01]  /*cc80*/  FMUL.FTZ R4, R164.reuse, R160 ;  /* 0x000000a0a4047220 */ /* 0x050fe20000410000 */
[----:B------:R-:W-:Y:S01]  /*cc90*/  FMUL.FTZ R5, R164, R161 ;  /* 0x000000a1a4057220 */ /* 0x000fe20000410000 */
[--C-:B------:R-:W-:Y:S03]  /*cca0*/  FFMA.FTZ R211, R210, UR4, -R173.reuse ;  /* 0x00000004d2d37c23 */ /* 0x100fe600080108ad */
[----:B------:R-:W3:Y:S01]  /*ccb0*/  MUFU.EX2 R245, R245 ;  /* 0x000000f500f57308 */ /* 0x000ee20000000800 */
[--C-:B------:R-:W-:Y:S01]  /*ccc0*/  FFMA.FTZ R210, R213, UR4, -R173.reuse ;  /* 0x00000004d5d27c23 */ /* 0x100fe200080108ad */
[----:B------:R-:W-:Y:S01]  /*ccd0*/  FFMA.FTZ R213, R207, UR4, -R174 ;  /* 0x00000004cfd57c23 */ /* 0x000fe200080108ae */
[--C-:B------:R-:W-:Y:S01]  /*cce0*/  FFMA.FTZ R209, R186, UR4, -R173.reuse ;  /* 0x00000004bad17c23 */ /* 0x100fe200080108ad */
[----:B------:R-:W-:Y:S01]  /*ccf0*/  FFMA.FTZ R208, R203, UR4, -R173 ;  /* 0x00000004cbd07c23 */ /* 0x000fe200080108ad */
[----:B-1----:R-:W-:Y:S01]  /*cd00*/  FMUL.FTZ R6, R3, R162 ;  /* 0x000000a203067220 */ /* 0x002fe20000410000 */
[C---:B--2---:R-:W-:Y:S01]  /*cd10*/  FMUL.FTZ R10, R0.reuse, R158 ;  /* 0x0000009e000a7220 */ /* 0x044fe20000410000 */
[C---:B------:R-:W-:Y:S03]  /*cd20*/  FMUL.FTZ R11, R0.reuse, R159 ;  /* 0x0000009f000b7220 */ /* 0x040fe60000410000 */
[----:B------:R-:W-:Y:S01]  /*cd30*/  MUFU.EX2 R244, R244 ;  /* 0x000000f400f47308 */ /* 0x000fe20000000800 */
[C---:B------:R-:W-:Y:S01]  /*cd40*/  FMUL.FTZ R14, R0.reuse, R154 ;  /* 0x0000009a000e7220 */ /* 0x040fe20000410000 */
[----:B------:R-:W-:Y:S01]  /*cd50*/  FMUL.FTZ R15, R0, R155 ;  /* 0x0000009b000f7220 */ /* 0x000fe20000410000 */
[C---:B------:R-:W-:Y:S01]  /*cd60*/  FMUL.FTZ R16, R164.reuse, R148 ;  /* 0x00000094a4107220 */ /* 0x040fe20000410000 */
[----:B------:R-:W-:Y:S01]  /*cd70*/  FMUL.FTZ R17, R164, R149 ;  /* 0x00000095a4117220 */ /* 0x000fe20000410000 */
[----:B------:R-:W-:Y:S01]  /*cd80*/  LDSM.16.MT88.4 R184, [R217] ;  /* 0x00000000d9b8783b */ /* 0x000fe20000004200 */
[C---:B------:R-:W-:Y:S01]  /*cd90*/  FMUL.FTZ R28, R2.reuse, R136 ;  /* 0x00000088021c7220 */ /* 0x040fe20000410000 */
[----:B------:R-:W-:Y:S03]  /*cda0*/  FMUL.FTZ R29, R2, R137 ;  /* 0x00000089021d7220 */ /* 0x000fe60000410000 */
[----:B------:R-:W1:Y:S01]  /*cdb0*/  MUFU.EX2 R242, R242 ;  /* 0x000000f200f27308 */ /* 0x000e620000000800 */
[----:B---3--:R-:W-:Y:S01]  /*cdc0*/  F2FP.F16.F32.PACK_AB R160, R245, R247 ;  /* 0x000000f7f5a0723e */ /* 0x008fe200000000ff */
[C---:B------:R-:W-:Y:S01]  /*cdd0*/  FMUL.FTZ R30, R0.reuse, R138 ;  /* 0x0000008a001e7220 */ /* 0x040fe20000410000 */
[----:B------:R-:W-:Y:S01]  /*cde0*/  FMUL.FTZ R31, R0, R139 ;  /* 0x0000008b001f7220 */ /* 0x000fe20000410000 */
[C---:B------:R-:W-:Y:S01]  /*cdf0*/  FMUL.FTZ R32, R164.reuse, R132 ;  /* 0x00000084a4207220 */ /* 0x040fe20000410000 */
[----:B------:R-:W-:Y:S01]  /*ce00*/  LDSM.16.MT88.4 R136, [R224+0xb000] ;  /* 0x00b00000e088783b */ /* 0x000fe20000004200 */
[----:B------:R-:W-:Y:S01]  /*ce10*/  FMUL.FTZ R33, R164, R133 ;  /* 0x00000085a4217220 */ /* 0x000fe20000410000 */
[C---:B------:R-:W-:Y:S03]  /*ce20*/  FMUL.FTZ R34, R3.reuse, R134 ;  /* 0x0000008603227220 */ /* 0x040fe60000410000 */
[----:B------:R-:W-:Y:S01]  /*ce30*/  MUFU.EX2 R246, R246 ;  /* 0x000000f600f67308 */ /* 0x000fe20000000800 */
[----:B------:R-:W-:Y:S01]  /*ce40*/  FMUL.FTZ R35, R3, R135 ;  /* 0x0000008703237220 */ /* 0x000fe20000410000 */
[--C-:B------:R-:W-:Y:S01]  /*ce50*/  FFMA.FTZ R195, R195, UR4, -R181.reuse ;  /* 0x00000004c3c37c23 */ /* 0x100fe200080108b5 */
[--C-:B------:R-:W-:Y:S01]  /*ce60*/  FFMA.FTZ R194, R194, UR4, -R181.reuse ;  /* 0x00000004c2c27c23 */ /* 0x100fe200080108b5 */
[--C-:B------:R-:W-:Y:S01]  /*ce70*/  FFMA.FTZ R201, R201, UR4, -R181.reuse ;  /* 0x00000004c9c97c23 */ /* 0x100fe200080108b5 */
[----:B------:R-:W-:Y:S01]  /*ce80*/  LDSM.16.MT88.4 R132, [R218] ;  /* 0x00000000da84783b */ /* 0x000fe20000004200 */
[----:B------:R-:W-:Y:S01]  /*ce90*/  FFMA.FTZ R202, R202, UR4, -R180 ;  /* 0x00000004caca7c23 */ /* 0x000fe200080108b4 */
[----:B------:R-:W-:Y:S03]  /*cea0*/  FFMA.FTZ R181, R206, UR4, -R181 ;  /* 0x00000004ceb57c23 */ /* 0x000fe600080108b5 */
[----:B------:R-:W2:Y:S01]  /*ceb0*/  MUFU.EX2 R243, R243 ;  /* 0x000000f300f37308 */ /* 0x000ea20000000800 */
[----:B-1----:R-:W-:Y:S01]  /*cec0*/  F2FP.F16.F32.PACK_AB R161, R242, R244 ;  /* 0x000000f4f2a1723e */ /* 0x002fe200000000ff */
[C---:B------:R-:W-:Y:S01]  /*ced0*/  FMUL.FTZ R24, R2.reuse, R140 ;  /* 0x0000008c02187220 */ /* 0x040fe20000410000 */
[----:B------:R-:W-:Y:S01]  /*cee0*/  FMUL.FTZ R25, R2, R141 ;  /* 0x0000008d02197220 */ /* 0x000fe20000410000 */
[----:B------:R-:W-:Y:S01]  /*cef0*/  FMUL.FTZ R26, R0, R142 ;  /* 0x0000008e001a7220 */ /* 0x000fe20000410000 */
[----:B------:R-:W-:Y:S01]  /*cf00*/  LDSM.16.MT88.4 R148, [R224+0xa800] ;  /* 0x00a80000e094783b */ /* 0x000fe20000004200 */
[C---:B------:R-:W-:Y:S01]  /*cf10*/  FMUL.FTZ R52, R164.reuse, R52 ;  /* 0x00000034a4347220 */ /* 0x040fe20000410000 */
[----:B------:R-:W-:Y:S03]  /*cf20*/  FMUL.FTZ R53, R164, R53 ;  /* 0x00000035a4357220 */ /* 0x000fe60000410000 */
[----:B------:R-:W-:Y:S01]  /*cf30*/  MUFU.EX2 R241, R241 ;  /* 0x000000f100f17308 */ /* 0x000fe20000000800 */
[C---:B------:R-:W-:Y:S01]  /*cf40*/  FMUL.FTZ R54, R3.reuse, R54 ;  /* 0x0000003603367220 */ /* 0x040fe20000410000 */
[----:B------:R-:W-:Y:S01]  /*cf50*/  FMUL.FTZ R55, R3, R55 ;  /* 0x0000003703377220 */ /* 0x000fe20000410000 */
[C---:B------:R-:W-:Y:S01]  /*cf60*/  FMUL.FTZ R56, R2.reuse, R56 ;  /* 0x0000003802387220 */ /* 0x040fe20000410000 */
[----:B------:R-:W-:Y:S01]  /*cf70*/  FMUL.FTZ R57, R2, R57 ;  /* 0x0000003902397220 */ /* 0x000fe20000410000 */
[----:B------:R-:W-:Y:S01]  /*cf80*/  LDSM.16.MT88.4 R204, [R218+0x1800] ;  /* 0x00180000dacc783b */ /* 0x000fe20000004200 */
[C---:B------:R-:W-:Y:S01]  /*cf90*/  FMUL.FTZ R58, R0.reuse, R58 ;  /* 0x0000003a003a7220 */ /* 0x040fe20000410000 */
[----:B------:R-:W-:Y:S03]  /*cfa0*/  FMUL.FTZ R59, R0, R59 ;  /* 0x0000003b003b7220 */ /* 0x000fe60000410000 */
[----:B------:R-:W1:Y:S01]  /*cfb0*/  MUFU.EX2 R240, R240 ;  /* 0x000000f000f07308 */ /* 0x000e620000000800 */
[----:B--2---:R-:W-:Y:S01]  /*cfc0*/  F2FP.F16.F32.PACK_AB R162, R243, R246 ;  /* 0x000000f6f3a2723e */ /* 0x004fe200000000ff */
[C---:B------:R-:W-:Y:S01]  /*cfd0*/  FMUL.FTZ R60, R2.reuse, R60 ;  /* 0x0000003c023c7220 */ /* 0x040fe20000410000 */
[----:B------:R-:W-:Y:S01]  /*cfe0*/  FMUL.FTZ R61, R2, R61 ;  /* 0x0000003d023d7220 */ /* 0x000fe20000410000 */
[C---:B------:R-:W-:Y:S01]  /*cff0*/  FMUL.FTZ R62, R0.reuse, R62 ;  /* 0x0000003e003e7220 */ /* 0x040fe20000410000 */
[----:B------:R-:W-:Y:S01]  /*d000*/  FMUL.FTZ R63, R0, R63 ;  /* 0x0000003f003f7220 */ /* 0x000fe20000410000 */
[C---:B------:R-:W-:Y:S01]  /*d010*/  FMUL.FTZ R64, R164.reuse, R64 ;  /* 0x00000040a4407220 */ /* 0x040fe20000410000 */
[C---:B------:R-:W-:Y:S03]  /*d020*/  FMUL.FTZ R65, R164.reuse, R65 ;  /* 0x00000041a4417220 */ /* 0x040fe60000410000 */
[----:B------:R-:W-:Y:S01]  /*d030*/  MUFU.EX2 R215, R215 ;  /* 0x000000d700d77308 */ /* 0x000fe20000000800 */
[C---:B------:R-:W-:Y:S01]  /*d040*/  FMUL.FTZ R66, R3.reuse, R66 ;  /* 0x0000004203427220 */ /* 0x040fe20000410000 */
[C---:B------:R-:W-:Y:S01]  /*d050*/  FMUL.FTZ R67, R3.reuse, R67 ;  /* 0x0000004303437220 */ /* 0x040fe20000410000 */
[C---:B------:R-:W-:Y:S01]  /*d060*/  FMUL.FTZ R68, R164.reuse, R68 ;  /* 0x00000044a4447220 */ /* 0x040fe20000410000 */
[----:B------:R-:W-:Y:S01]  /*d070*/  FMUL.FTZ R69, R164, R69 ;  /* 0x00000045a4457220 */ /* 0x000fe20000410000 */
[C---:B------:R-:W-:Y:S01]  /*d080*/  FMUL.FTZ R70, R3.reuse, R70 ;  /* 0x0000004603467220 */ /* 0x040fe20000410000 */
[C---:B------:R-:W-:Y:S01]  /*d090*/  FMUL.FTZ R71, R3.reuse, R71 ;  /* 0x0000004703477220 */ /* 0x040fe20000410000 */
[----:B------:R-:W-:Y:S03]  /*d0a0*/  FMUL.FTZ R72, R2, R72 ;  /* 0x0000004802487220 */ /* 0x000fe60000410000 */
[----:B------:R-:W2:Y:S01]  /*d0b0*/  MUFU.EX2 R214, R214 ;  /* 0x000000d600d67308 */ /* 0x000ea20000000800 */
[----:B-1----:R-:W-:Y:S01]  /*d0c0*/  F2FP.F16.F32.PACK_AB R163, R240, R241 ;  /* 0x000000f1f0a3723e */ /* 0x002fe200000000ff */
[----:B------:R-:W-:Y:S01]  /*d0d0*/  FMUL.FTZ R73, R2, R73 ;  /* 0x0000004902497220 */ /* 0x000fe20000410000 */
[C---:B------:R-:W-:Y:S01]  /*d0e0*/  FMUL.FTZ R74, R0.reuse, R74 ;  /* 0x0000004a004a7220 */ /* 0x040fe20000410000 */
[----:B------:R-:W-:Y:S01]  /*d0f0*/  FMUL.FTZ R75, R0, R75 ;  /* 0x0000004b004b7220 */ /* 0x000fe20000410000 */
[C---:B------:R-:W-:Y:S01]  /*d100*/  FMUL.FTZ R76, R2.reuse, R76 ;  /* 0x0000004c024c7220 */ /* 0x040fe20000410000 */
[----:B------:R-:W-:Y:S01]  /*d110*/  FMUL.FTZ R77, R2, R77 ;  /* 0x0000004d024d7220 */ /* 0x000fe20000410000 */
[C---:B------:R-:W-:Y:S01]  /*d120*/  FMUL.FTZ R78, R0.reuse, R78 ;  /* 0x0000004e004e7220 */ /* 0x040fe20000410000 */
[-C--:B------:R-:W-:Y:S02]  /*d130*/  HMMA.16816.F32 R4, R160, R20.reuse, R4 ;  /* 0x00000014a004723c */ /* 0x080fe40000001804 */
[----:B------:R-:W-:Y:S03]  /*d140*/  MUFU.EX2 R211, R211 ;  /* 0x000000d300d37308 */ /* 0x000fe60000000800 */
[----:B------:R-:W-:Y:S01]  /*d150*/  FMUL.FTZ R79, R0, R79 ;  /* 0x0000004f004f7220 */ /* 0x000fe20000410000 */
[C---:B------:R-:W-:Y:S01]  /*d160*/  FMUL.FTZ R80, R164.reuse, R80 ;  /* 0x00000050a4507220 */ /* 0x040fe20000410000 */
[----:B------:R-:W-:Y:S01]  /*d170*/  FMUL.FTZ R81, R164, R81 ;  /* 0x00000051a4517220 */ /* 0x000fe20000410000 */
[C---:B------:R-:W-:Y:S04]  /*d180*/  FMUL.FTZ R82, R3.reuse, R82 ;  /* 0x0000005203527220 */ /* 0x040fe80000410000 */
[----:B------:R-:W1:Y:S01]  /*d190*/  MUFU.EX2 R210, R210 ;  /* 0x000000d200d27308 */ /* 0x000e620000000800 */
[----:B--2---:R-:W-:Y:S01]  /*d1a0*/  F2FP.F16.F32.PACK_AB R156, R214, R215 ;  /* 0x000000d7d69c723e */ /* 0x004fe200000000ff */
[C---:B------:R-:W-:Y:S01]  /*d1b0*/  FMUL.FTZ R83, R3.reuse, R83 ;  /* 0x0000005303537220 */ /* 0x040fe20000410000 */
[C---:B------:R-:W-:Y:S01]  /*d1c0*/  FMUL.FTZ R84, R164.reuse, R84 ;  /* 0x00000054a4547220 */ /* 0x040fe20000410000 */
[----:B------:R-:W-:Y:S01]  /*d1d0*/  FMUL.FTZ R85, R164, R85 ;  /* 0x00000055a4557220 */ /* 0x000fe20000410000 */
[C---:B------:R-:W-:Y:S01]  /*d1e0*/  FMUL.FTZ R86, R3.reuse, R86 ;  /* 0x0000005603567220 */ /* 0x040fe20000410000 */
[C---:B------:R-:W-:Y:S01]  /*d1f0*/  FMUL.FTZ R87, R3.reuse, R87 ;  /* 0x0000005703577220 */ /* 0x040fe20000410000 */
        /* <DEDUP_REMOVED lines=10> */
[----:B-1----:R-:W-:Y:S01]  /*d2a0*/  F2FP.F16.F32.PACK_AB R157, R210, R211 ;  /* 0x000000d3d29d723e */ /* 0x002fe200000000ff */
[C---:B------:R-:W-:Y:S01]  /*d2b0*/  FMUL.FTZ R96, R164.reuse, R96 ;  /* 0x00000060a4607220 */ /* 0x040fe20000410000 */
[C---:B------:R-:W-:Y:S01]  /*d2c0*/  FMUL.FTZ R97, R164.reuse, R97 ;  /* 0x00000061a4617220 */ /* 0x040fe20000410000 */
[C---:B------:R-:W-:Y:S01]  /*d2d0*/  FMUL.FTZ R98, R3.reuse, R98 ;  /* 0x0000006203627220 */ /* 0x040fe20000410000 */
[C---:B------:R-:W-:Y:S01]  /*d2e0*/  FMUL.FTZ R99, R3.reuse, R99 ;  /* 0x0000006303637220 */ /* 0x040fe20000410000 */
[C---:B------:R-:W-:Y:S01]  /*d2f0*/  FMUL.FTZ R48, R164.reuse, R48 ;  /* 0x00000030a4307220 */ /* 0x040fe20000410000 */
[----:B------:R-:W-:Y:S03]  /*d300*/  FMUL.FTZ R49, R164, R49 ;  /* 0x00000031a4317220 */ /* 0x000fe60000410000 */
[----:B------:R-:W-:Y:S01]  /*d310*/  MUFU.EX2 R209, R209 ;  /* 0x000000d100d17308 */ /* 0x000fe20000000800 */
[C---:B------:R-:W-:Y:S01]  /*d320*/  FMUL.FTZ R50, R3.reuse, R50 ;  /* 0x0000003203327220 */ /* 0x040fe20000410000 */
[C---:B------:R-:W-:Y:S01]  /*d330*/  FMUL.FTZ R51, R3.reuse, R51 ;  /* 0x0000003303337220 */ /* 0x040fe20000410000 */
        /* <DEDUP_REMOVED lines=14> */
[C---:B------:R-:W-:Y:S01]  /*d420*/  FMUL.FTZ R39, R3.reuse, R39 ;  /* 0x0000002703277220 */ /* 0x040fe20000410000 */
[----:B------:R-:W-:Y:S01]  /*d430*/  FMUL.FTZ R27, R0, R143 ;  /* 0x0000008f001b7220 */ /* 0x000fe20000410000 */
[----:B------:R-:W-:Y:S01]  /*d440*/  FMUL.FTZ R100, R164, R100 ;  /* 0x00000064a4647220 */ /* 0x000fe20000410000 */
[----:B------:R-:W-:Y:S01]  /*d450*/  ISETP.NE.AND P0, PT, R236, RZ, PT ;  /* 0x000000ffec00720c */ /* 0x000fe20003f05270 */
[----:B------:R-:W-:Y:S01]  /*d460*/  FMUL.FTZ R101, R164, R101 ;  /* 0x00000065a4657220 */ /* 0x000fe20000410000 */
[C---:B------:R-:W-:Y:S01]  /*d470*/  FMUL.FTZ R102, R3.reuse, R102 ;  /* 0x0000006603667220 */ /* 0x040fe20000410000 */
[C---:B------:R-:W-:Y:S03]  /*d480*/  FMUL.FTZ R103, R3.reuse, R103 ;  /* 0x0000006703677220 */ /* 0x040fe60000410000 */
[----:B------:R-:W-:Y:S01]  /*d490*/  MUFU.EX2 R152, R195 ;  /* 0x000000c300987308 */ /* 0x000fe20000000800 */
[----:B-1----:R-:W-:Y:S01]  /*d4a0*/  F2FP.F16.F32.PACK_AB R159, R208, R209 ;  /* 0x000000d1d09f723e */ /* 0x002fe200000000ff */
[----:B------:R-:W-:Y:S01]  /*d4b0*/  FMUL.FTZ R104, R2, R104 ;  /* 0x0000006802687220 */ /* 0x000fe20000410000 */
[----:B------:R-:W-:Y:S01]  /*d4c0*/  IADD3 R236, PT, PT, R236, -0x1, RZ ;  /* 0xffffffffecec7810 */ /* 0x000fe20007ffe0ff */
[----:B------:R-:W-:Y:S01]  /*d4d0*/  FMUL.FTZ R105, R2, R105 ;  /* 0x0000006902697220 */ /* 0x000fe20000410000 */
[C---:B------:R-:W-:Y:S01]  /*d4e0*/  FMUL.FTZ R106, R0.reuse, R106 ;  /* 0x0000006a006a7220 */ /* 0x040fe20000410000 */
[----:B------:R-:W-:Y:S01]  /*d4f0*/  FMUL.FTZ R107, R0, R107 ;  /* 0x0000006b006b7220 */ /* 0x000fe20000410000 */
[----:B------:R-:W-:Y:S01]  /*d500*/  FMUL.FTZ R108, R2, R108 ;  /* 0x0000006c026c7220 */ /* 0x000fe20000410000 */
[C---:B------:R-:W-:Y:S02]  /*d510*/  HMMA.16816.F32 R8, R156.reuse, R20, R8 ;  /* 0x000000149c08723c */ /* 0x040fe40000001808 */
[----:B------:R-:W1:Y:S02]  /*d520*/  MUFU.EX2 R154, R194 ;  /* 0x000000c2009a7308 */ /* 0x000e640000000800 */
[C---:B------:R-:W-:Y:S01]  /*d530*/  FMUL.FTZ R20, R164.reuse, R144 ;  /* 0x00000090a4147220 */ /* 0x040fe20000410000 */
[----:B------:R-:W-:Y:S01]  /*d540*/  FMUL.FTZ R21, R164, R145 ;  /* 0x00000091a4157220 */ /* 0x000fe20000410000 */
[----:B------:R-:W-:Y:S01]  /*d550*/  FMUL.FTZ R109, R2, R109 ;  /* 0x0000006d026d7220 */ /* 0x000fe20000410000 */
[C---:B------:R-:W-:Y:S01]  /*d560*/  FMUL.FTZ R110, R0.reuse, R110 ;  /* 0x0000006e006e7220 */ /* 0x040fe20000410000 */
[-C--:B------:R-:W-:Y:S04]  /*d570*/  HMMA.16816.F32 R12, R156, R22.reuse, R12 ;  /* 0x000000169c0c723c */ /* 0x080fe8000000180c */
[----:B------:R-:W2:Y:S01]  /*d580*/  MUFU.EX2 R155, R201 ;  /* 0x000000c9009b7308 */ /* 0x000ea20000000800 */
[----:B------:R-:W-:Y:S01]  /*d590*/  FMUL.FTZ R111, R0, R111 ;  /* 0x0000006f006f7220 */ /* 0x000fe20000410000 */
[C---:B------:R-:W-:Y:S01]  /*d5a0*/  FMUL.FTZ R112, R164.reuse, R112 ;  /* 0x00000070a4707220 */ /* 0x040fe20000410000 */
[C---:B------:R-:W-:Y:S01]  /*d5b0*/  FMUL.FTZ R113, R164.reuse, R113 ;  /* 0x00000071a4717220 */ /* 0x040fe20000410000 */
[C---:B------:R-:W-:Y:S01]  /*d5c0*/  FMUL.FTZ R114, R3.reuse, R114 ;  /* 0x0000007203727220 */ /* 0x040fe20000410000 */
[C---:B------:R-:W-:Y:S01]  /*d5d0*/  FMUL.FTZ R115, R3.reuse, R115 ;  /* 0x0000007303737220 */ /* 0x040fe20000410000 */
[C---:B------:R-:W-:Y:S04]  /*d5e0*/  HMMA.16816.F32 R16, R160.reuse, R22, R16 ;  /* 0x00000016a010723c */ /* 0x040fe80000001810 */
[----:B------:R3:W-:Y:S01]  /*d5f0*/  MUFU.EX2 R140, R202 ;  /* 0x000000ca008c7308 */ /* 0x0007e20000000800 */
[C---:B------:R-:W-:Y:S01]  /*d600*/  FMUL.FTZ R22, R3.reuse, R146 ;  /* 0x0000009203167220 */ /* 0x040fe20000410000 */
[C---:B------:R-:W-:Y:S01]  /*d610*/  FMUL.FTZ R23, R3.reuse, R147 ;  /* 0x0000009303177220 */ /* 0x040fe20000410000 */
[C---:B------:R-:W-:Y:S01]  /*d620*/  FMUL.FTZ R116, R164.reuse, R116 ;  /* 0x00000074a4747220 */ /* 0x040fe20000410000 */
[----:B------:R-:W4:Y:S01]  /*d630*/  LDSM.16.MT88.4 R144, [R223] ;  /* 0x00000000df90783b */ /* 0x000f220000004200 */
        /* <DEDUP_REMOVED lines=8> */
[----:B---3--:R-:W-:Y:S01]  /*d6c0*/  LDSM.16.MT88.4 R200, [R216] ;  /* 0x00000000d8c8783b */ /* 0x008fe20000004200 */
[--C-:B------:R-:W-:Y:S01]  /*d6d0*/  FFMA.FTZ R250, R250, UR4, -R174.reuse ;  /* 0x00000004fafa7c23 */ /* 0x100fe200080108ae */
[C---:B------:R-:W-:Y:S04]  /*d6e0*/  HMMA.16816.F32 R24, R156.reuse, R176, R24 ;  /* 0x000000b09c18723c */ /* 0x040fe80000001818 */
[--C-:B------:R-:W-:Y:S01]  /*d6f0*/  FFMA.FTZ R249, R249, UR4, -R174.reuse ;  /* 0x00000004f9f97c23 */ /* 0x100fe200080108ae */
[----:B------:R-:W-:Y:S01]  /*d700*/  MUFU.EX2 R250, R250 ;  /* 0x000000fa00fa7308 */ /* 0x000fe20000000800 */
[--C-:B------:R-:W-:Y:S01]  /*d710*/  FFMA.FTZ R172, R172, UR4, -R173.reuse ;  /* 0x00000004acac7c23 */ /* 0x100fe200080108ad */
[--C-:B------:R-:W-:Y:S01]  /*d720*/  FFMA.FTZ R171, R171, UR4, -R173.reuse ;  /* 0x00000004abab7c23 */ /* 0x100fe200080108ad */
[-C--:B------:R-:W-:Y:S03]  /*d730*/  HMMA.16816.F32 R28, R156, R178.reuse, R28 ;  /* 0x000000b29c1c723c */ /* 0x080fe6000000181c */
[--C-:B------:R-:W-:Y:S01]  /*d740*/  FFMA.FTZ R248, R248, UR4, -R174.reuse ;  /* 0x00000004f8f87c23 */ /* 0x100fe200080108ae */
[--C-:B------:R-:W-:Y:S01]  /*d750*/  FFMA.FTZ R170, R170, UR4, -R173.reuse ;  /* 0x00000004aaaa7c23 */ /* 0x100fe200080108ad */
[----:B------:R-:W-:Y:S01]  /*d760*/  FFMA.FTZ R174, R175, UR4, -R174 ;  /* 0x00000004afae7c23 */ /* 0x000fe200080108ae */
[----:B------:R-:W-:Y:S01]  /*d770*/  FFMA.FTZ R173, R169, UR4, -R173 ;  /* 0x00000004a9ad7c23 */ /* 0x000fe200080108ad */
[----:B------:R1:W-:Y:S01]  /*d780*/  MUFU.EX2 R153, R172 ;  /* 0x000000ac00997308 */ /* 0x0003e20000000800 */
[C---:B------:R-:W-:Y:S04]  /*d790*/  HMMA.16816.F32 R32, R160.reuse, R178, R32 ;  /* 0x000000b2a020723c */ /* 0x040fe80000001820 */
[C---:B------:R-:W-:Y:S01]  /*d7a0*/  FMUL.FTZ R124, R2.reuse, R124 ;  /* 0x0000007c027c7220 */ /* 0x040fe20000410000 */
[----:B------:R-:W-:Y:S01]  /*d7b0*/  FMUL.FTZ R125, R2, R125 ;  /* 0x0000007d027d7220 */ /* 0x000fe20000410000 */
[C---:B------:R-:W-:Y:S03]  /*d7c0*/  FMUL.FTZ R126, R0.reuse, R126 ;  /* 0x0000007e007e7220 */ /* 0x040fe60000410000 */
[----:B------:R2:W-:Y:S01]  /*d7d0*/  MUFU.EX2 R143, R174 ;  /* 0x000000ae008f7308 */ /* 0x0005e20000000800 */
[----:B------:R-:W-:Y:S01]  /*d7e0*/  FMUL.FTZ R127, R0, R127 ;  /* 0x0000007f007f7220 */ /* 0x000fe20000410000 */
[C---:B------:R-:W-:Y:S01]  /*d7f0*/  FMUL.FTZ R128, R164.reuse, R128 ;  /* 0x00000080a4807220 */ /* 0x040fe20000410000 */
[----:B------:R-:W-:Y:S01]  /*d800*/  FMUL.FTZ R129, R164, R129 ;  /* 0x00000081a4817220 */ /* 0x000fe20000410000 */
[-C--:B----4-:R-:W-:Y:S03]  /*d810*/  HMMA.16816.F32 R36, R160, R144.reuse, R36 ;  /* 0x00000090a024723c */ /* 0x090fe60000001824 */
[C---:B------:R-:W-:Y:S03]  /*d820*/  FMUL.FTZ R130, R3.reuse, R130 ;  /* 0x0000008203827220 */ /* 0x040fe60000410000 */
[----:B------:R-:W-:Y:S01]  /*d830*/  MUFU.EX2 R169, R173 ;  /* 0x000000ad00a97308 */ /* 0x000fe20000000800 */
[----:B------:R-:W-:Y:S01]  /*d840*/  FMUL.FTZ R131, R3, R131 ;  /* 0x0000008303837220 */ /* 0x000fe20000410000 */
[----:B-1----:R-:W-:Y:S01]  /*d850*/  F2FP.F16.F32.PACK_AB R172, R154, R152 ;  /* 0x000000989aac723e */ /* 0x002fe200000000ff */
[----:B------:R-:W-:Y:S01]  /*d860*/  FFMA.FTZ R247, R164, R239, R247 ;  /* 0x000000efa4f77223 */ /* 0x000fe200000100f7 */
[C---:B------:R-:W-:Y:S06]  /*d870*/  HMMA.16816.F32 R40, R156.reuse, R144, R40 ;  /* 0x000000909c28723c */ /* 0x040fec0000001828 */
[----:B------:R-:W1:Y:S01]  /*d880*/  MUFU.EX2 R249, R249 ;  /* 0x000000f900f97308 */ /* 0x000e620000000800 */
[----:B--2---:R-:W-:Y:S01]  /*d890*/  F2FP.F16.F32.PACK_AB R174, R141, R155 ;  /* 0x0000009b8dae723e */ /* 0x004fe200000000ff */
[----:B------:R-:W-:Y:S01]  /*d8a0*/  FFMA.FTZ R244, R3, R234, R244 ;  /* 0x000000ea03f47223 */ /* 0x000fe200000100f4 */
[----:B------:R-:W-:Y:S01]  /*d8b0*/  FFMA.FTZ R215, R2, R237, R215 ;  /* 0x000000ed02d77223 */ /* 0x000fe200000100d7 */
[-C--:B------:R-:W-:Y:S03]  /*d8c0*/  HMMA.16816.F32 R44, R156, R146.reuse, R44 ;  /* 0x000000929c2c723c */ /* 0x080fe6000000182c */
[----:B------:R-:W-:Y:S03]  /*d8d0*/  FFMA.FTZ R211, R0, R235, R211 ;  /* 0x000000eb00d37223 */ /* 0x000fe600000100d3 */
[----:B------:R-:W2:Y:S01]  /*d8e0*/  MUFU.EX2 R171, R171 ;  /* 0x000000ab00ab7308 */ /* 0x000ea20000000800 */
[----:B------:R-:W-:Y:S01]  /*d8f0*/  FADD.FTZ R247, R245, R247 ;  /* 0x000000f7f5f77221 */ /* 0x000fe20000010000 */
[----:B------:R-:W-:Y:S01]  /*d900*/  FADD.FTZ R244, R242, R244 ;  /* 0x000000f4f2f47221 */ /* 0x000fe20000010000 */
[----:B------:R-:W-:Y:S01]  /*d910*/  FADD.FTZ R214, R214, R215 ;  /* 0x000000d7d6d67221 */ /* 0x000fe20000010000 */
[C---:B------:R-:W-:Y:S06]  /*d920*/  HMMA.16816.F32 R48, R160.reuse, R146, R48 ;  /* 0x00000092a030723c */ /* 0x040fec0000001830 */
[----:B------:R-:W3:Y:S01]  /*d930*/  MUFU.EX2 R248, R248 ;  /* 0x000000f800f87308 */ /* 0x000ee20000000800 */
[----:B-1----:R-:W-:Y:S01]  /*d940*/  F2FP.F16.F32.PACK_AB R176, R249, R250 ;  /* 0x000000faf9b0723e */ /* 0x002fe200000000ff */
[----:B------:R-:W-:Y:S01]  /*d950*/  FADD.FTZ R210, R210, R211 ;  /* 0x000000d3d2d27221 */ /* 0x000fe20000010000 */
[----:B------:R-:W-:Y:S01]  /*d960*/  FADD.FTZ R246, R246, R247 ;  /* 0x000000f7f6f67221 */ /* 0x000fe20000010000 */
[-C--:B------:R-:W-:Y:S03]  /*d970*/  HMMA.16816.F32 R52, R160, R132.reuse, R52 ;  /* 0x00000084a034723c */ /* 0x080fe60000001834 */
[----:B------:R-:W-:Y:S03]  /*d980*/  FADD.FTZ R241, R241, R244 ;  /* 0x000000f4f1f17221 */ /* 0x000fe60000010000 */
[----:B------:R-:W1:Y:S01]  /*d990*/  MUFU.EX2 R170, R170 ;  /* 0x000000aa00aa7308 */ /* 0x000e620000000800 */
[----:B--2---:R-:W-:Y:S01]  /*d9a0*/  F2FP.F16.F32.PACK_AB R177, R171, R153 ;  /* 0x00000099abb1723e */ /* 0x004fe200000000ff */
[----:B------:R-:W-:Y:S01]  /*d9b0*/  FADD.FTZ R213, R213, R214 ;  /* 0x000000d6d5d57221 */ /* 0x000fe20000010000 */
[----:B------:R-:W-:Y:S01]  /*d9c0*/  FADD.FTZ R209, R209, R210 ;  /* 0x000000d2d1d17221 */ /* 0x000fe20000010000 */
[C---:B------:R-:W-:Y:S04]  /*d9d0*/  HMMA.16816.F32 R56, R156.reuse, R132, R56 ;  /* 0x000000849c38723c */ /* 0x040fe80000001838 */
[----:B------:R-:W-:Y:S01]  /*d9e0*/  FADD.FTZ R246, R243, R246 ;  /* 0x000000f6f3f67221 */ /* 0x000fe20000010000 */
[----:B---3--:R-:W-:Y:S01]  /*d9f0*/  F2FP.F16.F32.PACK_AB R178, R143, R248 ;  /* 0x000000f88fb2723e */ /* 0x008fe200000000ff */
[----:B------:R-:W-:Y:S01]  /*da00*/  FADD.FTZ R240, R240, R241 ;  /* 0x000000f1f0f07221 */ /* 0x000fe20000010000 */
[----:B------:R-:W-:Y:S01]  /*da10*/  FADD.FTZ R213, R212, R213 ;  /* 0x000000d5d4d57221 */ /* 0x000fe20000010000 */
[-C--:B------:R-:W-:Y:S03]  /*da20*/  HMMA.16816.F32 R60, R156, R134.reuse, R60 ;  /* 0x000000869c3c723c */ /* 0x080fe6000000183c */
[----:B------:R-:W-:Y:S01]  /*da30*/  FADD.FTZ R209, R208, R209 ;  /* 0x000000d1d0d17221 */ /* 0x000fe20000010000 */
[----:B------:R-:W-:Y:S01]  /*da40*/  FADD.FTZ R250, R250, R213 ;  /* 0x000000d5fafa7221 */ /* 0x000fe20000010000 */
[----:B-1----:R-:W-:Y:S02]  /*da50*/  F2FP.F16.F32.PACK_AB R179, R169, R170 ;  /* 0x000000aaa9b3723e */ /* 0x002fe400000000ff */
[----:B------:R-:W-:Y:S01]  /*da60*/  MOV R3, R166 ;  /* 0x000000a600037202 */ /* 0x000fe20000000f00 */
[C---:B------:R-:W-:Y:S01]  /*da70*/  HMMA.16816.F32 R64, R160.reuse, R134, R64 ;  /* 0x00000086a040723c */ /* 0x040fe20000001840 */
[----:B------:R-:W1:Y:S03]  /*da80*/  LDSM.16.MT88.4 R132, [R219+0xb000] ;  /* 0x00b00000db84783b */ /* 0x000e660000004200 */
[----:B------:R-:W-:Y:S01]  /*da90*/  FADD.FTZ R249, R249, R250 ;  /* 0x000000faf9f97221 */ /* 0x000fe20000010000 */
[----:B------:R-:W-:Y:S03]  /*daa0*/  MOV R2, R167 ;  /* 0x000000a700027202 */ /* 0x000fe60000000f00 */
[-C--:B------:R-:W-:Y:S03]  /*dab0*/  HMMA.16816.F32 R68, R160, R136.reuse, R68 ;  /* 0x00000088a044723c */ /* 0x080fe60000001844 */
[----:B------:R-:W-:Y:S05]  /*dac0*/  FADD.FTZ R249, R248, R249 ;  /* 0x000000f9f8f97221 */ /* 0x000fea0000010000 */
[C---:B------:R-:W-:Y:S08]  /*dad0*/  HMMA.16816.F32 R72, R156.reuse, R136, R72 ;  /* 0x000000889c48723c */ /* 0x040ff00000001848 */
[-C--:B------:R-:W-:Y:S08]  /*dae0*/  HMMA.16816.F32 R76, R156, R138.reuse, R76 ;  /* 0x0000008a9c4c723c */ /* 0x080ff0000000184c */
[C---:B------:R-:W-:Y:S01]  /*daf0*/  HMMA.16816.F32 R80, R160.reuse, R138, R80 ;  /* 0x0000008aa050723c */ /* 0x040fe20000001850 */
[----:B------:R-:W2:Y:S07]  /*db00*/  LDSM.16.MT88.4 R136, [R223+0x1000] ;  /* 0x00100000df88783b */ /* 0x000eae0000004200 */
[-C--:B-1----:R-:W-:Y:S08]  /*db10*/  HMMA.16816.F32 R84, R160, R132.reuse, R84 ;  /* 0x00000084a054723c */ /* 0x082ff00000001854 */
[C---:B------:R-:W-:Y:S04]  /*db20*/  HMMA.16816.F32 R88, R156.reuse, R132, R88 ;  /* 0x000000849c58723c */ /* 0x040fe80000001858 */
[--C-:B------:R-:W-:Y:S01]  /*db30*/  FFMA.FTZ R132, R252, UR4, -R180.reuse ;  /* 0x00000004fc847c23 */ /* 0x100fe200080108b4 */
[--C-:B------:R-:W-:Y:S01]  /*db40*/  FFMA.FTZ R252, R251, UR4, -R180.reuse ;  /* 0x00000004fbfc7c23 */ /* 0x100fe200080108b4 */
[----:B------:R-:W-:Y:S02]  /*db50*/  FFMA.FTZ R180, R193, UR4, -R180 ;  /* 0x00000004c1b47c23 */ /* 0x000fe400080108b4 */
[-C--:B------:R-:W-:Y:S01]  /*db60*/  HMMA.16816.F32 R92, R156, R134.reuse, R92 ;  /* 0x000000869c5c723c */ /* 0x080fe2000000185c */
[----:B------:R1:W-:Y:S01]  /*db70*/  MUFU.EX2 R251, R132 ;  /* 0x0000008400fb7308 */ /* 0x0003e20000000800 */
[----:B------:R-:W-:Y:S06]  /*db80*/  LDSM.16.MT88.4 R192, [R224+0xb800] ;  /* 0x00b80000e0c0783b */ /* 0x000fec0000004200 */
[C---:B------:R-:W-:Y:S03]  /*db90*/  HMMA.16816.F32 R96, R160.reuse, R134, R96 ;  /* 0x00000086a060723c */ /* 0x040fe60000001860 */
[----:B------:R3:W4:Y:S05]  /*dba0*/  MUFU.EX2 R142, R180 ;  /* 0x000000b4008e7308 */ /* 0x00072a0000000800 */
[-C--:B--2---:R-:W-:Y:S05]  /*dbb0*/  HMMA.16816.F32 R100, R160, R136.reuse, R100 ;  /* 0x00000088a064723c */ /* 0x084fea0000001864 */
[----:B------:R-:W2:Y:S01]  /*dbc0*/  MUFU.EX2 R252, R252 ;  /* 0x000000fc00fc7308 */ /* 0x000ea20000000800 */
[----:B-1----:R-:W1:Y:S02]  /*dbd0*/  LDSM.16.MT88.4 R132, [R218+0x1000] ;  /* 0x00100000da84783b */ /* 0x002e640000004200 */
[C---:B------:R-:W-:Y:S06]  /*dbe0*/  HMMA.16816.F32 R104, R156.reuse, R136, R104 ;  /* 0x000000889c68723c */ /* 0x040fec0000001868 */
[----:B---3--:R-:W3:Y:S01]  /*dbf0*/  LDSM.16.MT88.4 R180, [R219+0xa800] ;  /* 0x00a80000dbb4783b */ /* 0x008ee20000004200 */
[----:B----4-:R-:W-:Y:S01]  /*dc00*/  F2FP.F16.F32.PACK_AB R175, R142, R140 ;  /* 0x0000008c8eaf723e */ /* 0x010fe200000000ff */
[-C--:B------:R-:W-:Y:S03]  /*dc10*/  HMMA.16816.F32 R108, R156, R138.reuse, R108 ;  /* 0x0000008a9c6c723c */ /* 0x080fe6000000186c */
[C---:B--2---:R-:W-:Y:S01]  /*dc20*/  F2FP.F16.F32.PACK_AB R173, R252.reuse, R251 ;  /* 0x000000fbfcad723e */ /* 0x044fe200000000ff */
[----:B------:R-:W-:Y:S04]  /*dc30*/  FADD.FTZ R251, R251, R240 ;  /* 0x000000f0fbfb7221 */ /* 0x000fe80000010000 */
[C---:B------:R-:W-:Y:S04]  /*dc40*/  HMMA.16816.F32 R112, R160.reuse, R138, R112 ;  /* 0x0000008aa070723c */ /* 0x040fe80000001870 */
[----:B------:R-:W-:Y:S04]  /*dc50*/  FADD.FTZ R251, R252, R251 ;  /* 0x000000fbfcfb7221 */ /* 0x000fe80000010000 */
[-C--:B-1----:R-:W-:Y:S08]  /*dc60*/  HMMA.16816.F32 R116, R160, R132.reuse, R116 ;  /* 0x00000084a074723c */ /* 0x082ff00000001874 */
[C---:B------:R-:W-:Y:S08]  /*dc70*/  HMMA.16816.F32 R120, R156.reuse, R132, R120 ;  /* 0x000000849c78723c */ /* 0x040ff00000001878 */
[-C--:B------:R-:W-:Y:S08]  /*dc80*/  HMMA.16816.F32 R124, R156, R134.reuse, R124 ;  /* 0x000000869c7c723c */ /* 0x080ff0000000187c */
[----:B------:R-:W-:Y:S08]  /*dc90*/  HMMA.16816.F32 R128, R160, R134, R128 ;  /* 0x00000086a080723c */ /* 0x000ff00000001880 */
[-C--:B------:R-:W-:Y:S05]  /*dca0*/  HMMA.16816.F32 R160, R172, R148.reuse, R4 ;  /* 0x00000094aca0723c */ /* 0x080fea0000001804 */
[----:B------:R-:W-:Y:S02]  /*dcb0*/  MOV R7, R143 ;  /* 0x0000008f00077202 */ /* 0x000fe40000000f00 */
[----:B------:R-:W-:Y:S01]  /*dcc0*/  MOV R6, R142 ;  /* 0x0000008e00067202 */ /* 0x000fe20000000f00 */
[C---:B------:R-:W-:Y:S04]  /*dcd0*/  HMMA.16816.F32 R156, R176.reuse, R148, R8 ;  /* 0x00000094b09c723c */ /* 0x040fe80000001808 */
[----:B------:R-:W-:Y:S01]  /*dce0*/  MOV R11, R155 ;  /* 0x0000009b000b7202 */ /* 0x000fe20000000f00 */
[----:B------:R-:W-:Y:S01]  /*dcf0*/  FADD.FTZ R237, R7, R249 ;  /* 0x000000f907ed7221 */ /* 0x000fe20000010000 */
[----:B------:R-:W-:Y:S02]  /*dd00*/  MOV R10, R154 ;  /* 0x0000009a000a7202 */ /* 0x000fe40000000f00 */
[----:B------:R-:W-:Y:S02]  /*dd10*/  MOV R9, R153 ;  /* 0x0000009900097202 */ /* 0x000fe40000000f00 */
[----:B------:R-:W-:Y:S02]  /*dd20*/  MOV R8, R152 ;  /* 0x0000009800087202 */ /* 0x000fe40000000f00 */
[-C--:B------:R-:W-:Y:S03]  /*dd30*/  HMMA.16816.F32 R152, R176, R150.reuse, R12 ;  /* 0x00000096b098723c */ /* 0x080fe6000000180c */
[----:B------:R-:W-:Y:S01]  /*dd40*/  MOV R5, R141 ;  /* 0x0000008d00057202 */ /* 0x000fe20000000f00 */
[----:B------:R-:W-:Y:S01]  /*dd50*/  FADD.FTZ R246, R8, R246 ;  /* 0x000000f608f67221 */ /* 0x000fe20000010000 */
[----:B------:R-:W-:Y:S01]  /*dd60*/  MOV R4, R140 ;  /* 0x0000008c00047202 */ /* 0x000fe20000000f00 */
[----:B------:R-:W-:Y:S02]  /*dd70*/  FADD.FTZ R0, R9, R209 ;  /* 0x000000d109007221 */ /* 0x000fe40000010000 */
[C---:B------:R-:W-:Y:S04]  /*dd80*/  HMMA.16816.F32 R148, R172.reuse, R150, R16 ;  /* 0x00000096ac94723c */ /* 0x040fe80000001810 */
[----:B------:R-:W-:Y:S01]  /*dd90*/  FADD.FTZ R246, R10, R246 ;  /* 0x000000f60af67221 */ /* 0x000fe20000010000 */
[----:B------:R-:W-:Y:S01]  /*dda0*/  FADD.FTZ R171, R171, R0 ;  /* 0x00000000abab7221 */ /* 0x000fe20000010000 */
[----:B------:R-:W-:Y:S01]  /*ddb0*/  FADD.FTZ R251, R4, R251 ;  /* 0x000000fb04fb7221 */ /* 0x000fe20000010000 */
[----:B------:R-:W-:Y:S01]  /*ddc0*/  MOV R0, R165 ;  /* 0x000000a500007202 */ /* 0x000fe20000000f00 */
[-C--:B---3--:R-:W-:Y:S03]  /*ddd0*/  HMMA.16816.F32 R144, R172, R180.reuse, R20 ;  /* 0x000000b4ac90723c */ /* 0x088fe60000001814 */
[----:B------:R-:W-:Y:S01]  /*dde0*/  FADD.FTZ R246, R11, R246 ;  /* 0x000000f60bf67221 */ /* 0x000fe20000010000 */
[----:B------:R-:W-:Y:S01]  /*ddf0*/  FADD.FTZ R170, R170, R171 ;  /* 0x000000abaaaa7221 */ /* 0x000fe20000010000 */
[----:B------:R-:W-:Y:S02]  /*de00*/  FADD.FTZ R234, R6, R251 ;  /* 0x000000fb06ea7221 */ /* 0x000fe40000010000 */
[----:B------:R-:W-:Y:S01]  /*de10*/  FADD.FTZ R239, R5, R246 ;  /* 0x000000f605ef7221 */ /* 0x000fe20000010000 */
        /* <DEDUP_REMOVED lines=27> */
[----:B------:R-:W-:Y:S04]  /*dfd0*/  HMMA.16816.F32 R128, R172, R206, R128 ;  /* 0x000000ceac80723c */ /* 0x000fe80000001880 */
[----:B------:R-:W-:Y:S04]  /*dfe0*/  MOV R173, R168 ;  /* 0x000000a800ad7202 */ /* 0x000fe80000000f00 */
[----:B------:R-:W-:Y:S01]  /*dff0*/  @!UPT UIADD3 URZ, UPT, UPT, URZ, URZ, URZ ;  /* 0x000000fffffff290 */ /* 0x000fe2000fffe0ff */
[----:B------:R-:W-:Y:S11]  /*e000*/  @P0 BRA `(.L_x_1067) ;  /* 0xffffffd800fc0947 */ /* 0x000ff6000383ffff */
.L_x_1066:
[----:B------:R-:W1:Y:S01]  /*e010*/  SHFL.BFLY PT, R4, R239, 0x2, 0x1f ;  /* 0x0c401f00ef047f89 */ /* 0x000e6200000e0000 */
[----:B------:R-:W2:Y:S01]  /*e020*/  S2UR UR11, SR_CgaCtaId ;  /* 0x00000000000b79c3 */ /* 0x000ea20000008800 */
[----:B------:R-:W-:Y:S01]  /*e030*/  UMOV UR4, 0x400 ;  /* 0x0000040000047882 */ /* 0x000fe20000000000 */
[----:B------:R-:W-:Y:S01]  /*e040*/  MOV R14, 0x7f800000 ;  /* 0x7f800000000e7802 */ /* 0x000fe20000000f00 */
[----:B------:R-:W3:Y:S01]  /*e050*/  SHFL.BFLY PT, R3, R234, 0x2, 0x1f ;  /* 0x0c401f00ea037f89 */ /* 0x000ee200000e0000 */
[----:B------:R-:W4:Y:S03]  /*e060*/  LDCU.U8 UR10, c[0x0][0x548] ;  /* 0x0000a900ff0a77ac */ /* 0x000f260008000000 */
[----:B------:R-:W5:Y:S01]  /*e070*/  SHFL.BFLY PT, R2, R237, 0x2, 0x1f ;  /* 0x0c401f00ed027f89 */ /* 0x000f6200000e0000 */
[----:B------:R-:W3:Y:S01]  /*e080*/  S2UR UR6, SR_CTAID.X ;  /* 0x00000000000679c3 */ /* 0x000ee20000002500 */
[----:B------:R-:W3:Y:S02]  /*e090*/  LDCU UR7, c[0x0][0x434] ;  /* 0x00008680ff0777ac */ /* 0x000ee40008000800 */
[----:B------:R-:W4:Y:S01]  /*e0a0*/  SHFL.BFLY PT, R12, R235, 0x2, 0x1f ;  /* 0x0c401f00eb0c7f89 */ /* 0x000f2200000e0000 */
[----:B------:R-:W4:Y:S04]  /*e0b0*/  S2R R0, SR_TID.X ;  /* 0x0000000000007919 */ /* 0x000f280000002100 */
[----:B------:R-:W4:Y:S01]  /*e0c0*/  S2UR UR9, SR_CTAID.Y ;  /* 0x00000000000979c3 */ /* 0x000f220000002600 */
[----:B-1----:R-:W-:Y:S01]  /*e0d0*/  FADD.FTZ R4, R4, R239 ;  /* 0x000000ef04047221 */ /* 0x002fe20000010000 */
[----:B--2---:R-:W-:-:S06]  /*e0e0*/  ULEA UR11, UR11, UR4, 0x18 ;  /* 0x000000040b0b7291 */ /* 0x004fcc000f8ec0ff */
[----:B------:R-:W1:Y:S01]  /*e0f0*/  S2UR UR8, SR_CTAID.Z ;  /* 0x00000000000879c3 */ /* 0x000e620000002700 */
[----:B------:R-:W2:Y:S01]  /*e100*/  LDCU.U8 UR4, c[0x0][0x549] ;  /* 0x0000a920ff0477ac */ /* 0x000ea20008000000 */
[----:B---3--:R-:W-:Y:S01]  /*e110*/  FADD.FTZ R3, R3, R234 ;  /* 0x000000ea03037221 */ /* 0x008fe20000010000 */
[----:B------:R-:W3:Y:S01]  /*e120*/  SHFL.BFLY PT, R7, R4, 0x1, 0x1f ;  /* 0x0c201f0004077f89 */ /* 0x000ee200000e0000 */
[----:B-----5:R-:W-:-:S03]  /*e130*/  FADD.FTZ R2, R2, R237 ;  /* 0x000000ed02027221 */ /* 0x020fc60000010000 */
[----:B------:R-:W5:Y:S01]  /*e140*/  SHFL.BFLY PT, R6, R3, 0x1, 0x1f ;  /* 0x0c201f0003067f89 */ /* 0x000f6200000e0000 */
[----:B----4-:R-:W-:-:S03]  /*e150*/  FADD.FTZ R12, R12, R235 ;  /* 0x000000eb0c0c7221 */ /* 0x010fc60000010000 */
[----:B------:R-:W4:Y:S04]  /*e160*/  SHFL.BFLY PT, R13, R2, 0x1, 0x1f ;  /* 0x0c201f00020d7f89 */ /* 0x000f2800000e0000 */
[----:B------:R-:W1:Y:S01]  /*e170*/  SHFL.BFLY PT, R11, R12, 0x1, 0x1f ;  /* 0x0c201f000c0b7f89 */ /* 0x000e6200000e0000 */
[----:B--2---:R-:W-:Y:S01]  /*e180*/  UISETP.NE.AND UP1, UPT, UR4, URZ, UPT ;  /* 0x000000ff0400728c */ /* 0x004fe2000bf25270 */
[C---:B------:R-:W-:Y:S02]  /*e190*/  SHF.L.U32 R5, R0.reuse, 0x1, RZ ;  /* 0x0000000100057819 */ /* 0x040fe400000006ff */
[----:B------:R-:W-:Y:S01]  /*e1a0*/  SHF.L.U32 R8, R0, 0x4, RZ ;  /* 0x0000000400087819 */ /* 0x000fe200000006ff */
[----:B---3--:R-:W-:Y:S01]  /*e1b0*/  FADD.FTZ R7, R4, R7 ;  /* 0x0000000704077221 */ /* 0x008fe20000010000 */
[----:B------:R-:W-:-:S02]  /*e1c0*/  LOP3.LUT R4, R5, 0x6, RZ, 0xc0, !PT ;  /* 0x0000000605047812 */ /* 0x000fc400078ec0ff */
[----:B------:R-:W-:Y:S01]  /*e1d0*/  LOP3.LUT R8, R8, 0x1c0, RZ, 0xc0, !PT ;  /* 0x000001c008087812 */ /* 0x000fe200078ec0ff */
[----:B-----5:R-:W-:Y:S01]  /*e1e0*/  FADD.FTZ R6, R3, R6 ;  /* 0x0000000603067221 */ /* 0x020fe20000010000 */
[----:B------:R-:W-:Y:S01]  /*e1f0*/  SHF.L.U32 R3, R0, 0x5, RZ ;  /* 0x0000000500037819 */ /* 0x000fe200000006ff */
[----:B------:R-:W2:Y:S01]  /*e200*/  MUFU.RCP R10, R7 ;  /* 0x00000007000a7308 */ /* 0x000ea20000001000 */
[----:B------:R-:W-:Y:S01]  /*e210*/  FSETP.NE.FTZ.AND P6, PT, R7, RZ, PT ;  /* 0x000000ff0700720b */ /* 0x000fe20003fd5000 */
[----:B----4-:R-:W-:Y:S01]  /*e220*/  FADD.FTZ R13, R2, R13 ;  /* 0x0000000d020d7221 */ /* 0x010fe20000010000 */
[----:B------:R-:W-:Y:S01]  /*e230*/  LOP3.LUT R3, R4, 0x7c00, R3, 0xf8, !PT ;  /* 0x00007c0004037812 */ /* 0x000fe200078ef803 */
[----:B------:R-:W3:Y:S01]  /*e240*/  @UP1 LDCU.64 UR4, c[0x0][0x430] ;  /* 0x00008600ff0417ac */ /* 0x000ee20008000a00 */
[----:B------:R-:W-:Y:S01]  /*e250*/  FSETP.NE.FTZ.AND P5, PT, R6, RZ, PT ;  /* 0x000000ff0600720b */ /* 0x000fe20003fb5000 */
[----:B-1----:R-:W-:Y:S01]  /*e260*/  FADD.FTZ R11, R12, R11 ;  /* 0x0000000b0c0b7221 */ /* 0x002fe20000010000 */
[----:B------:R-:W-:Y:S01]  /*e270*/  FSETP.NE.FTZ.AND P1, PT, R13, RZ, PT ;  /* 0x000000ff0d00720b */ /* 0x000fe20003f35000 */
[----:B------:R-:W1:Y:S01]  /*e280*/  MUFU.RCP R2, R13 ;  /* 0x0000000d00027308 */ /* 0x000e620000001000 */
[----:B------:R-:W-:Y:S01]  /*e290*/  LOP3.LUT R8, R8, 0x38, R5, 0xf8, !PT ;  /* 0x0000003808087812 */ /* 0x000fe200078ef805 */
[----:B------:R-:W4:Y:S01]  /*e2a0*/  @UP1 LDCU UR12, c[0x0][0x430] ;  /* 0x00008600ff0c17ac */ /* 0x000f220008000800 */
[----:B------:R-:W-:-:S02]  /*e2b0*/  FSETP.NE.FTZ.AND P0, PT, R11, RZ, PT ;  /* 0x000000ff0b00720b */ /* 0x000fc40003f15000 */
[----:B------:R-:W-:Y:S02]  /*e2c0*/  LOP3.LUT R3, R3, R8, RZ, 0xfc, !PT ;  /* 0x0000000803037212 */ /* 0x000fe400078efcff */
[----:B------:R-:W-:Y:S01]  /*e2d0*/  R2P PR, R0, 0x1c ;  /* 0x0000001c00007804 */ /* 0x000fe20000000000 */
[----:B------:R-:W5:Y:S01]  /*e2e0*/  MUFU.RCP R4, R11 ;  /* 0x0000000b00047308 */ /* 0x000f620000001000 */
[----:B--2---:R-:W-:Y:S01]  /*e2f0*/  FSEL R10, R10, 1, P6 ;  /* 0x3f8000000a0a7808 */ /* 0x004fe20003000000 */
[----:B------:R-:W2:Y:S01]  /*e300*/  @P5 LDC R12, c[0x0][0x458] ;  /* 0x00011600ff0c5b82 */ /* 0x000ea20000000800 */
[----:B------:R-:W-:-:S03]  /*e310*/  LEA R3, R3, UR11, 0x1 ;  /* 0x0000000b03037c11 */ /* 0x000fc6000f8e08ff */
[C---:B------:R-:W-:Y:S01]  /*e320*/  FMUL.FTZ R160, R10.reuse, R160 ;  /* 0x000000a00aa07220 */ /* 0x040fe20000410000 */
[----:B------:R-:W-:Y:S01]  /*e330*/  FMUL.FTZ R161, R10, R161 ;  /* 0x000000a10aa17220 */ /* 0x000fe20000410000 */
[----:B------:R-:W3:Y:S01]  /*e340*/  MUFU.RCP R9, R6 ;  /* 0x0000000600097308 */ /* 0x000ee20000001000 */
[----:B-1----:R-:W-:Y:S01]  /*e350*/  FSEL R2, R2, 1, P1 ;  /* 0x3f80000002027808 */ /* 0x002fe20000800000 */
[C---:B------:R-:W-:Y:S01]  /*e360*/  FMUL.FTZ R148, R10.reuse, R148 ;  /* 0x000000940a947220 */ /* 0x040fe20000410000 */
[C---:B------:R-:W-:Y:S01]  /*e370*/  FMUL.FTZ R149, R10.reuse, R149 ;  /* 0x000000950a957220 */ /* 0x040fe20000410000 */
[C---:B------:R-:W-:Y:S01]  /*e380*/  FMUL.FTZ R144, R10.reuse, R144 ;  /* 0x000000900a907220 */ /* 0x040fe20000410000 */
[----:B------:R-:W-:Y:S01]  /*e390*/  FMUL.FTZ R145, R10, R145 ;  /* 0x000000910a917220 */ /* 0x000fe20000410000 */
[C---:B------:R-:W-:Y:S01]  /*e3a0*/  FMUL.FTZ R156, R2.reuse, R156 ;  /* 0x0000009c029c7220 */ /* 0x040fe20000410000 */
[C---:B------:R-:W-:Y:S01]  /*e3b0*/  FMUL.FTZ R157, R2.reuse, R157 ;  /* 0x0000009d029d7220 */ /* 0x040fe20000410000 */
[----:B------:R-:W-:Y:S01]  /*e3c0*/  FMUL.FTZ R152, R2, R152 ;  /* 0x0000009802987220 */ /* 0x000fe20000410000 */
[----:B-----5:R-:W-:Y:S01]  /*e3d0*/  FSEL R4, R4, 1, P0 ;  /* 0x3f80000004047808 */ /* 0x020fe20000000000 */
[C---:B------:R-:W-:Y:S01]  /*e3e0*/  FMUL.FTZ R153, R2.reuse, R153 ;  /* 0x0000009902997220 */ /* 0x040fe20000410000 */
[C---:B------:R-:W-:Y:S01]  /*e3f0*/  FMUL.FTZ R140, R2.reuse, R140 ;  /* 0x0000008c028c7220 */ /* 0x040fe20000410000 */
[C---:B------:R-:W-:Y:S01]  /*e400*/  FMUL.FTZ R141, R2.reuse, R141 ;  /* 0x0000008d028d7220 */ /* 0x040fe20000410000 */
[C---:B------:R-:W-:Y:S01]  /*e410*/  FMUL.FTZ R136, R2.reuse, R136 ;  /* 0x0000008802887220 */ /* 0x040fe20000410000 */
[C---:B------:R-:W-:Y:S01]  /*e420*/  FMUL.FTZ R137, R2.reuse, R137 ;  /* 0x0000008902897220 */ /* 0x040fe20000410000 */
[C---:B------:R-:W-:Y:S01]  /*e430*/  FMUL.FTZ R40, R2.reuse, R40 ;  /* 0x0000002802287220 */ /* 0x040fe20000410000 */
        /* <DEDUP_REMOVED lines=56> */
[----:B------:R-:W-:Y:S01]  /*e7c0*/  MOV R2, 0x10 ;  /* 0x0000001000027802 */ /* 0x000fe20000000f00 */
[C---:B------:R-:W-:Y:S01]  /*e7d0*/  FMUL.FTZ R162, R9.reuse, R162 ;  /* 0x000000a209a27220 */ /* 0x040fe20000410000 */
[----:B------:R-:W-:Y:S01]  /*e7e0*/  MOV R4, 0x20 ;  /* 0x0000002000047802 */ /* 0x000fe20000000f00 */
[C---:B------:R-:W-:Y:S01]  /*e7f0*/  FMUL.FTZ R163, R9.reuse, R163 ;  /* 0x000000a309a37220 */ /* 0x040fe20000410000 */
[C---:B------:R-:W-:Y:S01]  /*e800*/  FMUL.FTZ R150, R9.reuse, R150 ;  /* 0x0000009609967220 */ /* 0x040fe20000410000 */
[C---:B------:R-:W-:Y:S01]  /*e810*/  FMUL.FTZ R151, R9.reuse, R151 ;  /* 0x0000009709977220 */ /* 0x040fe20000410000 */
[----:B------:R-:W-:Y:S01]  /*e820*/  SEL R2, R2, 0xfffffff0, !P2 ;  /* 0xfffffff002027807 */ /* 0x000fe20005000000 */
[C---:B------:R-:W-:Y:S01]  /*e830*/  FMUL.FTZ R146, R9.reuse, R146 ;  /* 0x0000009209927220 */ /* 0x040fe20000410000 */
[----:B------:R-:W-:Y:S01]  /*e840*/  SEL R4, R4, 0xffffffe0, !P3 ;  /* 0xffffffe004047807 */ /* 0x000fe20005800000 */
        /* <DEDUP_REMOVED lines=13> */
[C---:B------:R-:W-:Y:S01]  /*e920*/  IADD3 R5, PT, PT, R3.reuse, R2, RZ ;  /* 0x0000000203057210 */ /* 0x040fe20007ffe0ff */
[C---:B------:R-:W-:Y:S01]  /*e930*/  FMUL.FTZ R48, R10.reuse, R48 ;  /* 0x000000300a307220 */ /* 0x040fe20000410000 */
[----:B------:R-:W-:Y:S01]  /*e940*/  IADD3 R15, PT, PT, R3, R4, RZ ;  /* 0x00000004030f7210 */ /* 0x000fe20007ffe0ff */
[C---:B------:R-:W-:Y:S01]  /*e950*/  FMUL.FTZ R49, R10.reuse, R49 ;  /* 0x000000310a317220 */ /* 0x040fe20000410000 */
[----:B------:R-:W-:Y:S01]  /*e960*/  F2FP.F16.F32.PACK_AB R156, R157, R156 ;  /* 0x0000009c9d9c723e */ /* 0x000fe200000000ff */
[----:B------:R-:W-:Y:S01]  /*e970*/  FMUL.FTZ R50, R9, R50 ;  /* 0x0000003209327220 */ /* 0x000fe20000410000 */
[----:B------:R-:W-:Y:S01]  /*e980*/  F2FP.F16.F32.PACK_AB R158, R159, R158 ;  /* 0x0000009e9f9e723e */ /* 0x000fe200000000ff */
[----:B------:R-:W-:Y:S01]  /*e990*/  FMUL.FTZ R51, R9, R51 ;  /* 0x0000003309337220 */ /* 0x000fe20000410000 */
[----:B------:R-:W-:Y:S01]  /*e9a0*/  F2FP.F16.F32.PACK_AB R152, R153, R152 ;  /* 0x000000989998723e */ /* 0x000fe200000000ff */
[----:B------:R-:W-:Y:S01]  /*e9b0*/  STS [R3], R160 ;  /* 0x000000a003007388 */ /* 0x000fe20000000800 */
[----:B------:R-:W-:Y:S01]  /*e9c0*/  F2FP.F16.F32.PACK_AB R154, R155, R154 ;  /* 0x0000009a9b9a723e */ /* 0x000fe200000000ff */
[C---:B------:R-:W-:Y:S01]  /*e9d0*/  FMUL.FTZ R52, R10.reuse, R52 ;  /* 0x000000340a347220 */ /* 0x040fe20000410000 */
[----:B------:R-:W-:Y:S01]  /*e9e0*/  F2FP.F16.F32.PACK_AB R144, R145, R144 ;  /* 0x000000909190723e */ /* 0x000fe200000000ff */
[----:B------:R-:W-:Y:S01]  /*e9f0*/  STS [R3+0x400], R162 ;  /* 0x000400a203007388 */ /* 0x000fe20000000800 */
[----:B------:R-:W-:Y:S01]  /*ea00*/  F2FP.F16.F32.PACK_AB R146, R147, R146 ;  /* 0x000000929392723e */ /* 0x000fe200000000ff */
[----:B------:R-:W-:Y:S01]  /*ea10*/  FMUL.FTZ R53, R10, R53 ;  /* 0x000000350a357220 */ /* 0x000fe20000410000 */
[----:B------:R-:W-:Y:S01]  /*ea20*/  IADD3 R19, PT, PT, R3, 0x40, RZ ;  /* 0x0000004003137810 */ /* 0x000fe20007ffe0ff */
[----:B------:R-:W-:Y:S01]  /*ea30*/  STS [R5], R148 ;  /* 0x0000009405007388 */ /* 0x000fe20000000800 */
[----:B------:R-:W-:Y:S01]  /*ea40*/  F2FP.F16.F32.PACK_AB R132, R133, R132 ;  /* 0x000000848584723e */ /* 0x000fe200000000ff */
[----:B------:R-:W-:Y:S01]  /*ea50*/  FMUL.FTZ R54, R9, R54 ;  /* 0x0000003609367220 */ /* 0x000fe20000410000 */
[----:B------:R-:W-:Y:S01]  /*ea60*/  F2FP.F16.F32.PACK_AB R134, R135, R134 ;  /* 0x000000868786723e */ /* 0x000fe200000000ff */
[----:B------:R-:W-:Y:S01]  /*ea70*/  STS [R5+0x400], R150 ;  /* 0x0004009605007388 */ /* 0x000fe20000000800 */
[----:B------:R-:W-:Y:S01]  /*ea80*/  IADD3 R17, PT, PT, R2, R15, RZ ;  /* 0x0000000f02117210 */ /* 0x000fe20007ffe0ff */
[----:B------:R-:W-:Y:S01]  /*ea90*/  FMUL.FTZ R55, R9, R55 ;  /* 0x0000003709377220 */ /* 0x000fe20000410000 */
[----:B------:R-:W-:Y:S01]  /*eaa0*/  @P4 IADD3 R19, PT, PT, R3, -0x40, RZ ;  /* 0xffffffc003134810 */ /* 0x000fe20007ffe0ff */
[----:B------:R-:W-:Y:S01]  /*eab0*/  STS [R3+0x2000], R156 ;  /* 0x0020009c03007388 */ /* 0x000fe20000000800 */
[----:B------:R-:W-:Y:S01]  /*eac0*/  F2FP.F16.F32.PACK_AB R140, R141, R140 ;  /* 0x0000008c8d8c723e */ /* 0x000fe200000000ff */
[C---:B------:R-:W-:Y:S01]  /*ead0*/  FMUL.FTZ R64, R10.reuse, R64 ;  /* 0x000000400a407220 */ /* 0x040fe20000410000 */
[----:B------:R-:W-:Y:S01]  /*eae0*/  F2FP.F16.F32.PACK_AB R142, R143, R142 ;  /* 0x0000008e8f8e723e */ /* 0x000fe200000000ff */
[----:B------:R-:W-:Y:S01]  /*eaf0*/  STS [R3+0x2400], R158 ;  /* 0x0024009e03007388 */ /* 0x000fe20000000800 */
[----:B------:R-:W-:Y:S01]  /*eb00*/  F2FP.F16.F32.PACK_AB R136, R137, R136 ;  /* 0x000000888988723e */ /* 0x000fe200000000ff */
[C---:B------:R-:W-:Y:S01]  /*eb10*/  FMUL.FTZ R65, R10.reuse, R65 ;  /* 0x000000410a417220 */ /* 0x040fe20000410000 */
[----:B------:R-:W-:Y:S01]  /*eb20*/  F2FP.F16.F32.PACK_AB R138, R139, R138 ;  /* 0x0000008a8b8a723e */ /* 0x000fe200000000ff */
[C---:B------:R-:W-:Y:S01]  /*eb30*/  FMUL.FTZ R66, R9.reuse, R66 ;  /* 0x0000004209427220 */ /* 0x040fe20000410000 */
[----:B------:R-:W-:Y:S01]  /*eb40*/  FMUL.FTZ R67, R9, R67 ;  /* 0x0000004309437220 */ /* 0x000fe20000410000 */
[----:B------:R-:W-:Y:S01]  /*eb50*/  F2FP.F16.F32.PACK_AB R36, R37, R36 ;  /* 0x000000242524723e */ /* 0x000fe200000000ff */
[----:B------:R-:W-:Y:S01]  /*eb60*/  STS [R5+0x2000], R152 ;  /* 0x0020009805007388 */ /* 0x000fe20000000800 */
[----:B------:R-:W-:Y:S01]  /*eb70*/  F2FP.F16.F32.PACK_AB R38, R39, R38 ;  /* 0x000000262726723e */ /* 0x000fe200000000ff */
[C---:B------:R-:W-:Y:S01]  /*eb80*/  FMUL.FTZ R68, R10.reuse, R68 ;  /* 0x000000440a447220 */ /* 0x040fe20000410000 */
[----:B------:R-:W-:Y:S01]  /*eb90*/  F2FP.F16.F32.PACK_AB R48, R49, R48 ;  /* 0x000000303130723e */ /* 0x000fe200000000ff */
        /* <DEDUP_REMOVED lines=11> */
[----:B------:R-:W-:Y:S01]  /*ec50*/  F2FP.F16.F32.PACK_AB R44, R45, R44 ;  /* 0x0000002c2d2c723e */ /* 0x000fe200000000ff */
[----:B------:R-:W-:Y:S01]  /*ec60*/  STS [R17], R132 ;  /* 0x0000008411007388 */ /* 0x000fe20000000800 */
[----:B------:R-:W-:Y:S01]  /*ec70*/  F2FP.F16.F32.PACK_AB R46, R47, R46 ;  /* 0x0000002e2f2e723e */ /* 0x000fe200000000ff */
[C---:B------:R-:W-:Y:S01]  /*ec80*/  FMUL.FTZ R80, R10.reuse, R80 ;  /* 0x000000500a507220 */ /* 0x040fe20000410000 */
[C---:B------:R-:W-:Y:S01]  /*ec90*/  FMUL.FTZ R81, R10.reuse, R81 ;  /* 0x000000510a517220 */ /* 0x040fe20000410000 */
[----:B------:R-:W-:Y:S01]  /*eca0*/  STS [R17+0x400], R134 ;  /* 0x0004008611007388 */ /* 0x000fe20000000800 */
        /* <DEDUP_REMOVED lines=12> */
[----:B------:R-:W-:Y:S01]  /*ed70*/  F2FP.F16.F32.PACK_AB R56, R57, R56 ;  /* 0x000000383938723e */ /* 0x000fe200000000ff */
[----:B------:R-:W-:Y:S01]  /*ed80*/  FMUL.FTZ R86, R9, R86 ;  /* 0x0000005609567220 */ /* 0x000fe20000410000 */
[----:B------:R-:W-:Y:S01]  /*ed90*/  F2FP.F16.F32.PACK_AB R58, R59, R58 ;  /* 0x0000003a3b3a723e */ /* 0x000fe200000000ff */
[----:B------:R-:W-:Y:S01]  /*eda0*/  STS [R17+0x2400], R138 ;  /* 0x0024008a11007388 */ /* 0x000fe20000000800 */
[----:B------:R-:W-:Y:S01]  /*edb0*/  FMUL.FTZ R87, R9, R87 ;  /* 0x0000005709577220 */ /* 0x000fe20000410000 */
[----:B------:R-:W-:Y:S01]  /*edc0*/  F2FP.F16.F32.PACK_AB R60, R61, R60 ;  /* 0x0000003c3d3c723e */ /* 0x000fe200000000ff */
[C---:B------:R-:W-:Y:S01]  /*edd0*/  FMUL.FTZ R96, R10.reuse, R96 ;  /* 0x000000600a607220 */ /* 0x040fe20000410000 */
[----:B------:R-:W-:Y:S01]  /*ede0*/  STS [R19], R36 ;  /* 0x0000002413007388 */ /* 0x000fe20000000800 */
[----:B------:R-:W-:Y:S01]  /*edf0*/  F2FP.F16.F32.PACK_AB R62, R63, R62 ;  /* 0x0000003e3f3e723e */ /* 0x000fe200000000ff */
[C---:B------:R-:W-:Y:S01]  /*ee00*/  FMUL.FTZ R97, R10.reuse, R97 ;  /* 0x000000610a617220 */ /* 0x040fe20000410000 */
[C---:B------:R-:W-:Y:S01]  /*ee10*/  FMUL.FTZ R98, R9.reuse, R98 ;  /* 0x0000006209627220 */ /* 0x040fe20000410000 */
[----:B------:R-:W-:Y:S01]  /*ee20*/  STS [R19+0x400], R38 ;  /* 0x0004002613007388 */ /* 0x000fe20000000800 */
[----:B------:R-:W-:Y:S01]  /*ee30*/  FMUL.FTZ R99, R9, R99 ;  /* 0x0000006309637220 */ /* 0x000fe20000410000 */
[----:B------:R-:W-:Y:S01]  /*ee40*/  F2FP.F16.F32.PACK_AB R68, R69, R68 ;  /* 0x000000444544723e */ /* 0x000fe200000000ff */
[C---:B------:R-:W-:Y:S01]  /*ee50*/  FMUL.FTZ R100, R10.reuse, R100 ;  /* 0x000000640a647220 */ /* 0x040fe20000410000 */
[----:B------:R-:W-:Y:S01]  /*ee60*/  STS [R21], R48 ;  /* 0x0000003015007388 */ /* 0x000fe20000000800 */
[----:B------:R-:W-:Y:S01]  /*ee70*/  F2FP.F16.F32.PACK_AB R70, R71, R70 ;  /* 0x000000464746723e */ /* 0x000fe200000000ff */
[C---:B------:R-:W-:Y:S01]  /*ee80*/  FMUL.FTZ R101, R10.reuse, R101 ;  /* 0x000000650a657220 */ /* 0x040fe20000410000 */
[----:B------:R-:W-:Y:S01]  /*ee90*/  F2FP.F16.F32.PACK_AB R80, R81, R80 ;  /* 0x000000505150723e */ /* 0x000fe200000000ff */
[----:B------:R-:W-:Y:S01]  /*eea0*/  STS [R21+0x400], R50 ;  /* 0x0004003215007388 */ /* 0x000fe20000000800 */
[----:B------:R-:W-:Y:S01]  /*eeb0*/  F2FP.F16.F32.PACK_AB R82, R83, R82 ;  /* 0x000000525352723e */ /* 0x000fe200000000ff */
[----:B------:R-:W-:Y:S01]  /*eec0*/  FMUL.FTZ R102, R9, R102 ;  /* 0x0000006609667220 */ /* 0x000fe20000410000 */
[----:B------:R-:W-:Y:S01]  /*eed0*/  F2FP.F16.F32.PACK_AB R72, R73, R72 ;  /* 0x000000484948723e */ /* 0x000fe200000000ff */
        /* <DEDUP_REMOVED lines=16> */
[----:B------:R-:W-:Y:S01]  /*efe0*/  STS [R23], R52 ;  /* 0x0000003417007388 */ /* 0x000fe20000000800 */
[----:B------:R-:W-:Y:S01]  /*eff0*/  F2FP.F16.F32.PACK_AB R98, R99, R98 ;  /* 0x000000626362723e */ /* 0x000fe200000000ff */
[C---:B------:R-:W-:Y:S01]  /*f000*/  FMUL.FTZ R117, R10.reuse, R117 ;  /* 0x000000750a757220 */ /* 0x040fe20000410000 */
[----:B------:R-:W-:Y:S01]  /*f010*/  F2FP.F16.F32.PACK_AB R88, R89, R88 ;  /* 0x000000585958723e */ /* 0x000fe200000000ff */
[----:B------:R-:W-:Y:S01]  /*f020*/  STS [R23+0x400], R54 ;  /* 0x0004003617007388 */ /* 0x000fe20000000800 */
[----:B------:R-:W-:Y:S01]  /*f030*/  F2FP.F16.F32.PACK_AB R90, R91, R90 ;  /* 0x0000005a5b5a723e */ /* 0x000fe200000000ff */
[C---:B------:R-:W-:Y:S01]  /*f040*/  FMUL.FTZ R118, R9.reuse, R118 ;  /* 0x0000007609767220 */ /* 0x040fe20000410000 */
[C---:B------:R-:W-:Y:S01]  /*f050*/  FMUL.FTZ R119, R9.reuse, R119 ;  /* 0x0000007709777220 */ /* 0x040fe20000410000 */
[----:B------:R-:W-:Y:S01]  /*f060*/  STS [R25], R64 ;  /* 0x0000004019007388 */ /* 0x000fe20000000800 */
[----:B------:R-:W-:Y:S01]  /*f070*/  FMUL.FTZ R130, R9, R130 ;  /* 0x0000008209827220 */ /* 0x000fe20000410000 */
[----:B------:R-:W-:Y:S01]  /*f080*/  F2FP.F16.F32.PACK_AB R92, R93, R92 ;  /* 0x0000005c5d5c723e */ /* 0x000fe200000000ff */
[C---:B------:R-:W-:Y:S01]  /*f090*/  FMUL.FTZ R128, R10.reuse, R128 ;  /* 0x000000800a807220 */ /* 0x040fe20000410000 */
[----:B------:R-:W-:Y:S01]  /*f0a0*/  STS [R25+0x400], R66 ;  /* 0x0004004219007388 */ /* 0x000fe20000000800 */
[----:B------:R-:W-:Y:S01]  /*f0b0*/  F2FP.F16.F32.PACK_AB R94, R95, R94 ;  /* 0x0000005e5f5e723e */ /* 0x000fe200000000ff */
[----:B------:R-:W-:Y:S01]  /*f0c0*/  FMUL.FTZ R129, R10, R129 ;  /* 0x000000810a817220 */ /* 0x000fe20000410000 */
[----:B------:R-:W-:Y:S01]  /*f0d0*/  FMUL.FTZ R9, R9, R131 ;  /* 0x0000008309097220 */ /* 0x000fe20000410000 */
[----:B------:R-:W-:Y:S01]  /*f0e0*/  STS [R23+0x2000], R56 ;  /* 0x0020003817007388 */ /* 0x000fe20000000800 */
[----:B------:R-:W-:Y:S01]  /*f0f0*/  F2FP.F16.F32.PACK_AB R100, R101, R100 ;  /* 0x000000646564723e */ /* 0x000fe200000000ff */
[----:B------:R-:W-:Y:S01]  /*f100*/  @P6 MUFU.LG2 R2, R7 ;  /* 0x0000000700026308 */ /* 0x000fe20000000c00 */
[----:B------:R-:W-:Y:S01]  /*f110*/  F2FP.F16.F32.PACK_AB R102, R103, R102 ;  /* 0x000000666766723e */ /* 0x000fe200000000ff */
[----:B------:R-:W-:Y:S01]  /*f120*/  STS [R23+0x2400], R58 ;  /* 0x0024003a17007388 */ /* 0x000fe20000000800 */
[----:B------:R-:W-:Y:S01]  /*f130*/  F2FP.F16.F32.PACK_AB R112, R113, R112 ;  /* 0x000000707170723e */ /* 0x000fe200000000ff */
[----:B------:R-:W1:Y:S01]  /*f140*/  @P0 LDC R8, c[0x0][0x458] ;  /* 0x00011600ff080b82 */ /* 0x000e620000000800 */
[----:B------:R-:W-:Y:S01]  /*f150*/  F2FP.F16.F32.PACK_AB R114, R115, R114 ;  /* 0x000000727372723e */ /* 0x000fe200000000ff */
[----:B------:R-:W-:Y:S01]  /*f160*/  STS [R25+0x2000], R60 ;  /* 0x0020003c19007388 */ /* 0x000fe20000000800 */
[----:B------:R-:W-:Y:S01]  /*f170*/  F2FP.F16.F32.PACK_AB R104, R105, R104 ;  /* 0x000000686968723e */ /* 0x000fe200000000ff */
[----:B------:R-:W3:Y:S01]  /*f180*/  @P5 MUFU.LG2 R6, R6 ;  /* 0x0000000600065308 */ /* 0x000ee20000000c00 */
[----:B------:R-:W-:Y:S01]  /*f190*/  F2FP.F16.F32.PACK_AB R106, R107, R106 ;  /* 0x0000006a6b6a723e */ /* 0x000fe200000000ff */
[----:B------:R-:W-:Y:S01]  /*f1a0*/  STS [R25+0x2400], R62 ;  /* 0x0024003e19007388 */ /* 0x000fe20000000800 */
[----:B------:R-:W-:Y:S01]  /*f1b0*/  F2FP.F16.F32.PACK_AB R108, R109, R108 ;  /* 0x0000006c6d6c723e */ /* 0x000fe200000000ff */
[----:B------:R-:W-:Y:S01]  /*f1c0*/  @UP1 UIMAD UR5, UR5, UR4, URZ ;  /* 0x00000004050512a4 */ /* 0x000fe2000f8e02ff */
[----:B------:R-:W-:Y:S01]  /*f1d0*/  F2FP.F16.F32.PACK_AB R110, R111, R110 ;  /* 0x0000006e6f6e723e */ /* 0x000fe200000000ff */
[----:B------:R-:W-:Y:S01]  /*f1e0*/  STS [R3+0x4000], R68 ;  /* 0x0040004403007388 */ /* 0x000fe20000000800 */
[----:B------:R-:W-:Y:S01]  /*f1f0*/  F2FP.F16.F32.PACK_AB R116, R117, R116 ;  /* 0x000000747574723e */ /* 0x000fe200000000ff */
[----:B------:R1:W1:Y:S01]  /*f200*/  @P1 MUFU.LG2 R7, R13 ;  /* 0x0000000d00071308 */ /* 0x0002620000000c00 */
[----:B------:R-:W-:Y:S01]  /*f210*/  F2FP.F16.F32.PACK_AB R118, R119, R118 ;  /* 0x000000767776723e */ /* 0x000fe200000000ff */
[----:B------:R-:W-:Y:S01]  /*f220*/  STS [R3+0x4400], R70 ;  /* 0x0044004603007388 */ /* 0x000fe20000000800 */
[----:B------:R-:W-:Y:S01]  /*f230*/  F2FP.F16.F32.PACK_AB R128, R129, R128 ;  /* 0x000000808180723e */ /* 0x000fe200000000ff */
[----:B------:R-:W-:Y:S01]  /*f240*/  @UP1 UMOV UR4, 0x1 ;  /* 0x0000000100041882 */ /* 0x000fe20000000000 */
[----:B------:R-:W-:Y:S01]  /*f250*/  F2FP.F16.F32.PACK_AB R9, R9, R130 ;  /* 0x000000820909723e */ /* 0x000fe200000000ff */
[----:B------:R-:W-:Y:S01]  /*f260*/  STS [R5+0x4000], R80 ;  /* 0x0040005005007388 */ /* 0x000fe20000000800 */
[----:B------:R-:W-:-:S02]  /*f270*/  F2FP.F16.F32.PACK_AB R120, R121, R120 ;  /* 0x000000787978723e */ /* 0x000fc400000000ff */
[----:B------:R-:W-:Y:S01]  /*f280*/  F2FP.F16.F32.PACK_AB R122, R123, R122 ;  /* 0x0000007a7b7a723e */ /* 0x000fe200000000ff */
[----:B------:R-:W-:Y:S01]  /*f290*/  STS [R5+0x4400], R82 ;  /* 0x0044005205007388 */ /* 0x000fe20000000800 */
[----:B------:R-:W-:Y:S01]  /*f2a0*/  F2FP.F16.F32.PACK_AB R124, R125, R124 ;  /* 0x0000007c7d7c723e */ /* 0x000fe200000000ff */
[----:B---3--:R-:W-:Y:S01]  /*f2b0*/  @P5 FMUL.FTZ R6, R6, 0.69314718246459960938 ;  /* 0x3f31721806065820 */ /* 0x008fe20000410000 */
[----:B------:R-:W-:Y:S01]  /*f2c0*/  F2FP.F16.F32.PACK_AB R126, R127, R126 ;  /* 0x0000007e7f7e723e */ /* 0x000fe200000000ff */
[----:B------:R-:W-:Y:S01]  /*f2d0*/  STS [R3+0x6000], R72 ;  /* 0x0060004803007388 */ /* 0x000fe20000000800 */
[----:B------:R-:W-:-:S03]  /*f2e0*/  SHF.L.U32 R10, R0, 0x3, RZ ;  /* 0x00000003000a7819 */ /* 0x000fc600000006ff */
[----:B------:R3:W-:Y:S01]  /*f2f0*/  STS [R3+0x6400], R74 ;  /* 0x0064004a03007388 */ /* 0x0007e20000000800 */
[----:B------:R-:W-:-:S03]  /*f300*/  LOP3.LUT R18, R10, 0x38, RZ, 0xc0, !PT ;  /* 0x000000380a127812 */ /* 0x000fc600078ec0ff */
        /* <DEDUP_REMOVED lines=9> */
[----:B-----5:R-:W1:Y:S03]  /*f3a0*/  LDC.64 R4, c[0x0][0x400] ;  /* 0x00010000ff047b82 */ /* 0x020e660000000a00 */
[----:B------:R-:W-:Y:S04]  /*f3b0*/  STS [R17+0x6000], R92 ;  /* 0x0060005c11007388 */ /* 0x000fe80000000800 */
[----:B------:R5:W-:Y:S04]  /*f3c0*/  STS [R17+0x6400], R94 ;  /* 0x0064005e11007388 */ /* 0x000be80000000800 */
[----:B------:R-:W-:Y:S04]  /*f3d0*/  STS [R19+0x4000], R100 ;  /* 0x0040006413007388 */ /* 0x000fe80000000800 */
[----:B------:R-:W-:Y:S04]  /*f3e0*/  STS [R19+0x4400], R102 ;  /* 0x0044006613007388 */ /* 0x000fe80000000800 */
[----:B------:R-:W-:Y:S04]  /*f3f0*/  STS [R21+0x4000], R112 ;  /* 0x0040007015007388 */ /* 0x000fe80000000800 */
[----:B------:R-:W-:Y:S01]  /*f400*/  STS [R21+0x4400], R114 ;  /* 0x0044007215007388 */ /* 0x000fe20000000800 */
[----:B----4-:R-:W-:-:S03]  /*f410*/  LOP3.LUT R15, R10, 0x1f8, RZ, 0xc0, !PT ;  /* 0x000001f80a0f7812 */ /* 0x010fc600078ec0ff */
[----:B------:R-:W-:Y:S01]  /*f420*/  STS [R19+0x6000], R104 ;  /* 0x0060006813007388 */ /* 0x000fe20000000800 */
[----:B------:R-:W-:Y:S02]  /*f430*/  LOP3.LUT R71, R15, 0x38, R0, 0x78, !PT ;  /* 0x000000380f477812 */ /* 0x000fe400078e7800 */
[----:B------:R-:W-:Y:S01]  /*f440*/  MOV R15, 0x7f800000 ;  /* 0x7f800000000f7802 */ /* 0x000fe20000000f00 */
[----:B------:R-:W-:Y:S01]  /*f450*/  STS [R19+0x6400], R106 ;  /* 0x0064006a13007388 */ /* 0x000fe20000000800 */
[----:B-----5:R-:W-:Y:S01]  /*f460*/  @P6 FMUL.FTZ R17, R2, 0.69314718246459960938 ;  /* 0x3f31721802116820 */ /* 0x020fe20000410000 */
[----:B------:R-:W-:Y:S02]  /*f470*/  LOP3.LUT R71, R71, 0x1e00, R10, 0xf8, !PT ;  /* 0x00001e0047477812 */ /* 0x000fe400078ef80a */
[----:B------:R-:W-:Y:S01]  /*f480*/  STS [R21+0x6000], R108 ;  /* 0x0060006c15007388 */ /* 0x000fe20000000800 */
[----:B---3--:R-:W-:-:S03]  /*f490*/  @P6 FFMA.FTZ R14, R168, R3, R17 ;  /* 0x00000003a80e6223 */ /* 0x008fc60000010011 */
[----:B------:R-:W-:Y:S04]  /*f4a0*/  STS [R21+0x6400], R110 ;  /* 0x0064006e15007388 */ /* 0x000fe80000000800 */
[----:B------:R-:W-:Y:S04]  /*f4b0*/  STS [R23+0x4000], R116 ;  /* 0x0040007417007388 */ /* 0x000fe80000000800 */
[----:B------:R-:W-:Y:S04]  /*f4c0*/  STS [R23+0x4400], R118 ;  /* 0x0044007617007388 */ /* 0x000fe80000000800 */
[----:B------:R-:W-:Y:S04]  /*f4d0*/  STS [R25+0x4000], R128 ;  /* 0x0040008019007388 */ /* 0x000fe80000000800 */
[----:B------:R3:W-:Y:S04]  /*f4e0*/  STS [R25+0x4400], R9 ;  /* 0x0044000919007388 */ /* 0x0007e80000000800 */
[----:B------:R4:W-:Y:S04]  /*f4f0*/  STS [R23+0x6000], R120 ;  /* 0x0060007817007388 */ /* 0x0009e80000000800 */
[----:B------:R4:W-:Y:S04]  /*f500*/  STS [R23+0x6400], R122 ;  /* 0x0064007a17007388 */ /* 0x0009e80000000800 */
[----:B------:R4:W-:Y:S04]  /*f510*/  STS [R25+0x6000], R124 ;  /* 0x0060007c19007388 */ /* 0x0009e80000000800 */
[----:B------:R4:W-:Y:S01]  /*f520*/  STS [R25+0x6400], R126 ;  /* 0x0064007e19007388 */ /* 0x0009e20000000800 */
[----:B---3--:R-:W3:Y:S01]  /*f530*/  @P1 LDC R9, c[0x0][0x458] ;  /* 0x00011600ff091b82 */ /* 0x008ee20000000800 */
[----:B-12---:R-:W-:Y:S05]  /*f540*/  BRA.U UP1, `(.L_x_1070) ;  /* 0x0000000101287547 */ /* 0x006fea000b800000 */
[----:B------:R-:W-:Y:S01]  /*f550*/  UISETP.NE.AND UP0, UPT, UR10, URZ, UPT ;  /* 0x000000ff0a00728c */ /* 0x000fe2000bf05270 */
[----:B------:R-:W1:Y:S10]  /*f560*/  LDCU UR13, c[0x0][0x3e0] ;  /* 0x00007c00ff0d77ac */ /* 0x000e740008000800 */
[----:B------:R-:W1:Y:S01]  /*f570*/  @UP0 LDCU UR4, c[0x0][0x454] ;  /* 0x00008a80ff0407ac */ /* 0x000e620008000800 */
[----:B------:R-:W2:Y:S01]  /*f580*/  @!UP0 LDCU UR12, c[0x0][0x434] ;  /* 0x00008680ff0c87ac */ /* 0x000ea20008000800 */
[----:B------:R-:W5:Y:S02]  /*f590*/  @UP0 LDCU UR5, c[0x0][0x454] ;  /* 0x00008a80ff0507ac */ /* 0x000f640008000800 */
[----:B-----5:R-:W3:Y:S01]  /*f5a0*/  @!UP0 LDCU UR5, c[0x0][0x434] ;  /* 0x00008680ff0587ac */ /* 0x020ee20008000800 */
[----:B-1----:R-:W-:-:S02]  /*f5b0*/  @UP0 UIMAD UR4, UR4, UR13, URZ ;  /* 0x0000000d040402a4 */ /* 0x002fc4000f8e02ff */
[----:B--2---:R-:W-:-:S03]  /*f5c0*/  @!UP0 UIMAD UR4, UR12, UR13, URZ ;  /* 0x0000000d0c0482a4 */ /* 0x004fc6000f8e02ff */
[----:B------:R-:W-:Y:S01]  /*f5d0*/  @UP0 UMOV UR12, 0x1 ;  /* 0x00000001000c0882 */ /* 0x000fe20000000000 */
[----:B------:R-:W-:-:S08]  /*f5e0*/  @!UP0 UMOV UR12, 0x1 ;  /* 0x00000001000c8882 */ /* 0x000fd00000000000 */
.L_x_1070:
[----:B------:R-:W-:Y:S01]  /*f5f0*/  UISETP.NE.AND UP1, UPT, UR10, URZ, !UP1 ;  /* 0x000000ff0a00728c */ /* 0x000fe2000cf25270 */
[----:B------:R-:W-:Y:S01]  /*f600*/  @P5 FFMA.FTZ R15, R167, R12, R6 ;  /* 0x0000000ca70f5223 */ /* 0x000fe20000010006 */
[----:B------:R-:W1:Y:S01]  /*f610*/  @P0 MUFU.LG2 R11, R11 ;  /* 0x0000000b000b0308 */ /* 0x000e620000000c00 */
[----:B------:R-:W2:Y:S01]  /*f620*/  LDC.64 R12, c[0x0][0x410] ;  /* 0x00010400ff0c7b82 */ /* 0x000ea20000000a00 */
[----:B---3--:R-:W-:Y:S01]  /*f630*/  UIMAD UR16, UR8, UR5, URZ ;  /* 0x00000005081072a4 */ /* 0x008fe2000f8e02ff */
[----:B------:R-:W-:Y:S01]  /*f640*/  LOP3.LUT P2, RZ, R0, 0x3, RZ, 0xc0, !PT ;  /* 0x0000000300ff7812 */ /* 0x000fe2000784c0ff */
[----:B------:R-:W-:Y:S01]  /*f650*/  USHF.L.U32 UR10, UR6, 0x7, URZ ;  /* 0x00000007060a7899 */ /* 0x000fe200080006ff */
[----:B------:R-:W-:Y:S01]  /*f660*/  MOV R19, RZ ;  /* 0x000000ff00137202 */ /* 0x000fe20000000f00 */
[----:B------:R-:W-:Y:S01]  /*f670*/  UIMAD UR5, UR9, UR7, URZ ;  /* 0x00000007090572a4 */ /* 0x000fe2000f8e02ff */
[----:B------:R-:W-:Y:S01]  /*f680*/  @P1 FMUL.FTZ R7, R7, 0.69314718246459960938 ;  /* 0x3f31721807071820 */ /* 0x000fe20000410000 */
[----:B------:R-:W-:Y:S01]  /*f690*/  UIMAD UR15, UR10, UR12, URZ ;  /* 0x0000000c0a0f72a4 */ /* 0x000fe2000f8e02ff */
[----:B------:R-:W3:Y:S01]  /*f6a0*/  LDC.64 R2, c[0x0][0x408] ;  /* 0x00010200ff027b82 */ /* 0x000ee20000000a00 */
[----:B------:R-:W-:Y:S01]  /*f6b0*/  @!UP1 UIMAD UR16, UR9, UR4, UR16 ;  /* 0x00000004091092a4 */ /* 0x000fe2000f8e0210 */
[----:B------:R-:W-:Y:S01]  /*f6c0*/  IMAD.WIDE.U32 R18, R4, UR9, R18 ;  /* 0x0000000904127c25 */ /* 0x000fe2000f8e0012 */
[----:B------:R-:W-:Y:S01]  /*f6d0*/  USHF.R.S32.HI UR4, URZ, 0x1f, UR5 ;  /* 0x0000001fff047899 */ /* 0x000fe20008011405 */
[----:B------:R-:W-:Y:S01]  /*f6e0*/  LEA R71, R71, UR11, 0x1 ;  /* 0x0000000b47477c11 */ /* 0x000fe2000f8e08ff */
[----:B------:R-:W-:Y:S01]  /*f6f0*/  USEL UR5, UR5, URZ, UP1 ;  /* 0x000000ff05057287 */ /* 0x000fe20008800000 */
[----:B------:R-:W-:Y:S01]  /*f700*/  BSSY.RECONVERGENT B0, `(.L_x_1071) ;  /* 0x0000036000007945 */ /* 0x000fe20003800200 */
[----:B------:R-:W-:Y:S01]  /*f710*/  USHF.R.S32.HI UR13, URZ, 0x1f, UR15 ;  /* 0x0000001fff0d7899 */ /* 0x000fe2000801140f */
[----:B-1----:R-:W-:Y:S01]  /*f720*/  @P0 FMUL.FTZ R4, R11, 0.69314718246459960938 ;  /* 0x3f3172180b040820 */ /* 0x002fe20000410000 */
[----:B------:R-:W-:Y:S01]  /*f730*/  USEL UR4, UR4, URZ, UP1 ;  /* 0x000000ff04047287 */ /* 0x000fe20008800000 */
[----:B------:R-:W-:Y:S01]  /*f740*/  MOV R17, 0x7f800000 ;  /* 0x7f80000000117802 */ /* 0x000fe20000000f00 */
[----:B------:R-:W-:Y:S01]  /*f750*/  USHF.R.S32.HI UR14, URZ, 0x1f, UR16 ;  /* 0x0000001fff0e7899 */ /* 0x000fe20008011410 */
[----:B------:R-:W-:Y:S01]  /*f760*/  MOV R16, 0x7f800000 ;  /* 0x7f80000000107802 */ /* 0x000fe20000000f00 */
[----:B------:R-:W-:Y:S01]  /*f770*/  UIADD3 UR15, UP1, UP0, UR15, UR5, UR16 ;  /* 0x000000050f0f7290 */ /* 0x000fe2000f83e010 */
[----:B------:R-:W-:Y:S01]  /*f780*/  @P1 FFMA.FTZ R17, R166, R9, R7 ;  /* 0x00000009a6111223 */ /* 0x000fe20000010007 */
        /* <DEDUP_REMOVED lines=12> */
[C---:B----4-:R-:W-:Y:S01]  /*f850*/  LOP3.LUT R23, R20.reuse, 0x40, RZ, 0xfc, !PT ;  /* 0x0000004014177812 */ /* 0x050fe200078efcff */
        /* <DEDUP_REMOVED lines=8> */
[----:B------:R-:W4:Y:S01]  /*f8e0*/  @!P5 LDC.64 R8, c[0x0][0x420] ;  /* 0x00010800ff08db82 */ /* 0x000f220000000a00 */
[----:B------:R-:W-:Y:S01]  /*f8f0*/  @!P4 IMAD R23, R23, UR12, RZ ;  /* 0x0000000c1717cc24 */ /* 0x000fe2000f8e02ff */
[----:B------:R-:W-:Y:S01]  /*f900*/  @!P6 LEA.HI.X.SX32 R20, R20, UR13, 0x1, P0 ;  /* 0x0000000d1414ec11 */ /* 0x000fe200080f0eff */
[----:B------:R-:W-:-:S05]  /*f910*/  @!P3 IMAD R22, R22, UR12, RZ ;  /* 0x0000000c1616bc24 */ /* 0x000fca000f8e02ff */
[----:B------:R-:W5:Y:S08]  /*f920*/  @!P4 LDC.64 R6, c[0x0][0x420] ;  /* 0x00010800ff06cb82 */ /* 0x000f700000000a00 */
[----:B------:R-:W2:Y:S01]  /*f930*/  @!P3 LDC.64 R4, c[0x0][0x420] ;  /* 0x00010800ff04bb82 */ /* 0x000ea20000000a00 */
[----:B-1----:R-:W-:Y:S02]  /*f940*/  @!P6 LEA R28, P1, R21, R10, 0x2 ;  /* 0x0000000a151ce211 */ /* 0x002fe400078210ff */
[----:B------:R-:W-:-:S02]  /*f950*/  @!P5 IADD3 R10, P0, PT, R24, UR15, RZ ;  /* 0x0000000f180adc10 */ /* 0x000fc4000ff1e0ff */
[----:B------:R-:W-:Y:S02]  /*f960*/  @!P6 LEA.HI.X R29, R21, R11, R20, 0x2, P1 ;  /* 0x0000000b151de211 */ /* 0x000fe400008f1414 */
[----:B------:R-:W-:Y:S02]  /*f970*/  @!P5 LEA.HI.X.SX32 R24, R24, UR13, 0x1, P0 ;  /* 0x0000000d1818dc11 */ /* 0x000fe400080f0eff */
[----:B----4-:R-:W-:Y:S01]  /*f980*/  @!P5 LEA R20, P2, R10, R8, 0x2 ;  /* 0x000000080a14d211 */ /* 0x010fe200078410ff */
[----:B------:R1:W-:Y:S01]  /*f990*/  @!P6 STG.E desc[UR22][R28.64], R14 ;  /* 0x0000000e1c00e986 */ /* 0x0003e2000c101916 */
[C---:B------:R-:W-:Y:S02]  /*f9a0*/  @!P4 IADD3 R8, P1, PT, R23.reuse, UR15, RZ ;  /* 0x0000000f1708cc10 */ /* 0x040fe4000ff3e0ff */
[----:B------:R-:W-:Y:S02]  /*f9b0*/  @!P3 IADD3 R11, P0, PT, R22, UR15, RZ ;  /* 0x0000000f160bbc10 */ /* 0x000fe4000ff1e0ff */
[----:B------:R-:W-:-:S02]  /*f9c0*/  @!P4 LEA.HI.X.SX32 R23, R23, UR13, 0x1, P1 ;  /* 0x0000000d1717cc11 */ /* 0x000fc400088f0eff */
[----:B------:R-:W-:Y:S02]  /*f9d0*/  @!P3 LEA.HI.X.SX32 R22, R22, UR13, 0x1, P0 ;  /* 0x0000000d1616bc11 */ /* 0x000fe400080f0eff */
[----:B-----5:R-:W-:Y:S02]  /*f9e0*/  @!P4 LEA R6, P1, R8, R6, 0x2 ;  /* 0x000000060806c211 */ /* 0x020fe400078210ff */
[----:B------:R-:W-:Y:S02]  /*f9f0*/  @!P5 LEA.HI.X R21, R10, R9, R24, 0x2, P2 ;  /* 0x000000090a15d211 */ /* 0x000fe400010f1418 */
[----:B------:R-:W-:Y:S02]  /*fa00*/  @!P4 LEA.HI.X R7, R8, R7, R23, 0x2, P1 ;  /* 0x000000070807c211 */ /* 0x000fe400008f1417 */
[C---:B--2---:R-:W-:Y:S01]  /*fa10*/  @!P3 LEA R4, P0, R11.reuse, R4, 0x2 ;  /* 0x000000040b04b211 */ /* 0x044fe200078010ff */
[----:B------:R1:W-:Y:S03]  /*fa20*/  @!P5 STG.E desc[UR22][R20.64], R15 ;  /* 0x0000000f1400d986 */ /* 0x0003e6000c101916 */
[----:B------:R-:W-:Y:S01]  /*fa30*/  @!P3 LEA.HI.X R5, R11, R5, R22, 0x2, P0 ;  /* 0x000000050b05b211 */ /* 0x000fe200000f1416 */
[----:B------:R1:W-:Y:S04]  /*fa40*/  @!P4 STG.E desc[UR22][R6.64], R17 ;  /* 0x000000110600c986 */ /* 0x0003e8000c101916 */
[----:B------:R1:W-:Y:S04]  /*fa50*/  @!P3 STG.E desc[UR22][R4.64], R16 ;  /* 0x000000100400b986 */ /* 0x0003e8000c101916 */
.L_x_1072:
[----:B------:R-:W-:Y:S05]  /*fa60*/  BSYNC.RECONVERGENT B0 ;  /* 0x0000000000007941 */ /* 0x000fea0003800200 */
.L_x_1071:
[----:B------:R-:W-:Y:S01]  /*fa70*/  IMAD.MOV.U32 R26, RZ, RZ, R18 ;  /* 0x000000ffff1a7224 */ /* 0x000fe200078e0012 */
[----:B------:R-:W5:Y:S01]  /*fa80*/  LDCU.64 UR4, c[0x0][0x3f0] ;  /* 0x00007e00ff0477ac */ /* 0x000f620008000a00 */
[----:B------:R-:W-:Y:S01]  /*fa90*/  SHF.R.U32.HI R0, RZ, 0x3, R0 ;  /* 0x00000003ff007819 */ /* 0x000fe20000011600 */
[----:B-1----:R-:W1:Y:S01]  /*faa0*/  LDS.128 R4, [R71+0x4000] ;  /* 0x0040000047047984 */ /* 0x002e620000000c00 */
[----:B--2---:R-:W-:Y:S01]  /*fab0*/  IMAD.WIDE.U32 R26, R12, UR8, R26 ;  /* 0x000000080c1a7c25 */ /* 0x004fe2000f8e001a */
[----:B------:R-:W-:Y:S01]  /*fac0*/  UIMAD.WIDE.U32 UR16, UR6, 0x80, URZ ;  /* 0x00000080061078a5 */ /* 0x000fe2000f8e00ff */
[C---:B---3--:R-:W-:Y:S01]  /*fad0*/  SHF.L.U64.HI R70, R2.reuse, 0x5, R3 ;  /* 0x0000000502467819 */ /* 0x048fe20000010203 */
[----:B------:R-:W2:Y:S01]  /*fae0*/  LDS.128 R8, [R71] ;  /* 0x0000000047087984 */ /* 0x000ea20000000c00 */
[----:B------:R-:W-:Y:S01]  /*faf0*/  IMAD R27, R13, UR8, R27 ;  /* 0x000000080d1b7c24 */ /* 0x000fe2000f8e021b */
[C---:B------:R-:W-:Y:S01]  /*fb00*/  SHF.L.U64.HI R68, R2.reuse, 0x6, R3 ;  /* 0x0000000602447819 */ /* 0x040fe20000010203 */
[----:B------:R-:W-:Y:S01]  /*fb10*/  IMAD.SHL.U32 R69, R2, 0x20, RZ ;  /* 0x0000002002457824 */ /* 0x000fe200078e00ff */
[----:B------:R-:W-:Y:S01]  /*fb20*/  LOP3.LUT R0, R0, UR16, RZ, 0xfc, !PT ;  /* 0x0000001000007c12 */ /* 0x000fe2000f8efcff */
[----:B------:R-:W-:Y:S01]  /*fb30*/  IMAD R12, R2, UR17, RZ ;  /* 0x00000011020c7c24 */ /* 0x000fe2000f8e02ff */
[----:B------:R-:W3:Y:S03]  /*fb40*/  LDS.128 R64, [R71+0x800] ;  /* 0x0008000047407984 */ /* 0x000ee60000000c00 */
[C---:B------:R-:W-:Y:S01]  /*fb50*/  IMAD.WIDE.U32 R14, R0.reuse, R2, R26 ;  /* 0x00000002000e7225 */ /* 0x040fe200078e001a */
[----:B------:R-:W3:Y:S03]  /*fb60*/  LDS.128 R36, [R71+0x4800] ;  /* 0x0048000047247984 */ /* 0x000ee60000000c00 */
[----:B------:R-:W-:Y:S01]  /*fb70*/  IMAD R0, R0, R3, R12 ;  /* 0x0000000300007224 */ /* 0x000fe200078e020c */
[----:B------:R-:W3:Y:S01]  /*fb80*/  LDS.128 R60, [R71+0x1000] ;  /* 0x00100000473c7984 */ /* 0x000ee20000000c00 */
[----:B-----5:R-:W-:-:S02]  /*fb90*/  LEA R72, P0, R14, UR4, 0x1 ;  /* 0x000000040e487c11 */ /* 0x020fc4000f8008ff */
[----:B------:R-:W-:Y:S01]  /*fba0*/  IMAD.IADD R0, R15, 0x1, R0 ;  /* 0x000000010f007824 */ /* 0x000fe200078e0200 */
[----:B------:R-:W5:Y:S01]  /*fbb0*/  LDS.128 R32, [R71+0x5000] ;  /* 0x0050000047207984 */ /* 0x000f620000000c00 */
[----:B------:R-:W-:-:S03]  /*fbc0*/  IADD3 R76, P1, PT, R72, R69, RZ ;  /* 0x00000045484c7210 */ /* 0x000fc60007f3e0ff */
[----:B------:R-:W5:Y:S01]  /*fbd0*/  LDS.128 R56, [R71+0x1800] ;  /* 0x0018000047387984 */ /* 0x000f620000000c00 */
[----:B------:R-:W-:Y:S01]  /*fbe0*/  LEA.HI.X R73, R14, UR5, R0, 0x1, P0 ;  /* 0x000000050e497c11 */ /* 0x000fe200080f0c00 */
[C---:B------:R-:W-:Y:S01]  /*fbf0*/  IMAD.SHL.U32 R0, R2.reuse, 0x40, RZ ;  /* 0x0000004002007824 */ /* 0x040fe200078e00ff */
[C---:B------:R-:W-:Y:S01]  /*fc00*/  LEA R74, P0, R2.reuse, R72, 0x7 ;  /* 0x00000048024a7211 */ /* 0x040fe200078038ff */
[----:B------:R-:W5:Y:S02]  /*fc10*/  LDS.128 R28, [R71+0x5800] ;  /* 0x00580000471c7984 */ /* 0x000f640000000c00 */
[C---:B------:R-:W-:Y:S01]  /*fc20*/  IMAD.X R77, R73.reuse, 0x1, R70, P1 ;  /* 0x00000001494d7824 */ /* 0x040fe200008e0646 */
[----:B------:R-:W-:Y:S01]  /*fc30*/  LEA.HI.X R75, R2, R73, R3, 0x7, P0 ;  /* 0x00000049024b7211 */ /* 0x000fe200000f3c03 */
[----:B------:R-:W5:Y:S01]  /*fc40*/  LDS.128 R52, [R71+0x2000] ;  /* 0x0020000047347984 */ /* 0x000f620000000c00 */
[----:B------:R-:W-:Y:S02]  /*fc50*/  IADD3 R2, P0, PT, R72, R0, RZ ;  /* 0x0000000048027210 */ /* 0x000fe40007f1e0ff */
[----:B------:R-:W-:Y:S01]  /*fc60*/  IADD3 R82, P1, PT, R74, R69, RZ ;  /* 0x000000454a527210 */ /* 0x000fe20007f3e0ff */
[----:B----4-:R-:W4:Y:S01]  /*fc70*/  LDS.128 R24, [R71+0x6000] ;  /* 0x0060000047187984 */ /* 0x010f220000000c00 */
[----:B------:R-:W-:-:S02]  /*fc80*/  IADD3.X R3, PT, PT, R73, R68, RZ, P0, !PT ;  /* 0x0000004449037210 */ /* 0x000fc400007fe4ff */
[----:B------:R-:W-:Y:S01]  /*fc90*/  IADD3 R78, P0, PT, R2, R69, RZ ;  /* 0x00000045024e7210 */ /* 0x000fe20007f1e0ff */
[----:B------:R-:W4:Y:S01]  /*fca0*/  LDS.128 R48, [R71+0x2800] ;  /* 0x0028000047307984 */ /* 0x000f220000000c00 */
[----:B------:R-:W-:-:S03]  /*fcb0*/  IADD3.X R83, PT, PT, R75, R70, RZ, P1, !PT ;  /* 0x000000464b537210 */ /* 0x000fc60000ffe4ff */
[----:B------:R-:W4:Y:S01]  /*fcc0*/  LDS.128 R20, [R71+0x6800] ;  /* 0x0068000047147984 */ /* 0x000f220000000c00 */
[----:B------:R-:W-:Y:S01]  /*fcd0*/  IMAD.X R79, R3, 0x1, R70, P0 ;  /* 0x00000001034f7824 */ /* 0x000fe200000e0646 */
[----:B------:R-:W-:Y:S02]  /*fce0*/  IADD3 R80, P0, PT, R74, R0, RZ ;  /* 0x000000004a507210 */ /* 0x000fe40007f1e0ff */
[----:B------:R-:W4:Y:S03]  /*fcf0*/  LDS.128 R44, [R71+0x3000] ;  /* 0x00300000472c7984 */ /* 0x000f260000000c00 */
[----:B------:R-:W-:Y:S01]  /*fd00*/  IMAD.X R81, R75, 0x1, R68, P0 ;  /* 0x000000014b517824 */ /* 0x000fe200000e0644 */
[----:B------:R-:W4:Y:S04]  /*fd10*/  LDS.128 R16, [R71+0x7000] ;  /* 0x0070000047107984 */ /* 0x000f280000000c00 */
[----:B------:R-:W4:Y:S04]  /*fd20*/  LDS.128 R40, [R71+0x3800] ;  /* 0x0038000047287984 */ /* 0x000f280000000c00 */
[----:B------:R-:W4:Y:S04]  /*fd30*/  LDS.128 R12, [R71+0x7800] ;  /* 0x00780000470c7984 */ /* 0x000f280000000c00 */
[----:B-1----:R1:W-:Y:S04]  /*fd40*/  STG.E.128 desc[UR22][R72.64+0x80], R4 ;  /* 0x0000800448007986 */ /* 0x0023e8000c101d16 */
[----:B--2---:R-:W-:Y:S04]  /*fd50*/  STG.E.128 desc[UR22][R72.64], R8 ;  /* 0x0000000848007986 */ /* 0x004fe8000c101d16 */
[----:B---3--:R-:W-:Y:S04]  /*fd60*/  STG.E.128 desc[UR22][R76.64], R64 ;  /* 0x000000404c007986 */ /* 0x008fe8000c101d16 */
[----:B------:R-:W-:Y:S04]  /*fd70*/  STG.E.128 desc[UR22][R76.64+0x80], R36 ;  /* 0x000080244c007986 */ /* 0x000fe8000c101d16 */
[----:B------:R-:W-:Y:S04]  /*fd80*/  STG.E.128 desc[UR22][R2.64], R60 ;  /* 0x0000003c02007986 */ /* 0x000fe8000c101d16 */
[----:B-----5:R-:W-:Y:S04]  /*fd90*/  STG.E.128 desc[UR22][R2.64+0x80], R32 ;  /* 0x0000802002007986 */ /* 0x020fe8000c101d16 */
[----:B------:R-:W-:Y:S04]  /*fda0*/  STG.E.128 desc[UR22][R78.64], R56 ;  /* 0x000000384e007986 */ /* 0x000fe8000c101d16 */
[----:B------:R-:W-:Y:S04]  /*fdb0*/  STG.E.128 desc[UR22][R78.64+0x80], R28 ;  /* 0x0000801c4e007986 */ /* 0x000fe8000c101d16 */
[----:B------:R-:W-:Y:S01]  /*fdc0*/  STG.E.128 desc[UR22][R74.64], R52 ;  /* 0x000000344a007986 */ /* 0x000fe2000c101d16 */
[----:B-1----:R-:W-:-:S03]  /*fdd0*/  IADD3 R4, P0, PT, R80, R69, RZ ;  /* 0x0000004550047210 */ /* 0x002fc60007f1e0ff */
[----:B----4-:R-:W-:Y:S02]  /*fde0*/  STG.E.128 desc[UR22][R74.64+0x80], R24 ;  /* 0x000080184a007986 */ /* 0x010fe4000c101d16 */
[----:B------:R-:W-:Y:S02]  /*fdf0*/  IMAD.X R5, R81, 0x1, R70, P0 ;  /* 0x0000000151057824 */ /* 0x000fe400000e0646 */
[----:B------:R-:W-:Y:S04]  /*fe00*/  STG.E.128 desc[UR22][R82.64], R48 ;  /* 0x0000003052007986 */ /* 0x000fe8000c101d16 */
[----:B------:R-:W-:Y:S04]  /*fe10*/  STG.E.128 desc[UR22][R82.64+0x80], R20 ;  /* 0x0000801452007986 */ /* 0x000fe8000c101d16 */
[----:B------:R-:W-:Y:S04]  /*fe20*/  STG.E.128 desc[UR22][R80.64], R44 ;  /* 0x0000002c50007986 */ /* 0x000fe8000c101d16 */
[----:B------:R-:W-:Y:S04]  /*fe30*/  STG.E.128 desc[UR22][R80.64+0x80], R16 ;  /* 0x0000801050007986 */ /* 0x000fe8000c101d16 */
[----:B------:R-:W-:Y:S04]  /*fe40*/  STG.E.128 desc[UR22][R4.64], R40 ;  /* 0x0000002804007986 */ /* 0x000fe8000c101d16 */
[----:B------:R-:W-:Y:S01]  /*fe50*/  STG.E.128 desc[UR22][R4.64+0x80], R12 ;  /* 0x0000800c04007986 */ /* 0x000fe2000c101d16 */
[----:B------:R-:W-:Y:S05]  /*fe60*/  EXIT ;  /* 0x000000000000794d */ /* 0x000fea0003800000 */
.L_x_1073:
        /* <DEDUP_REMOVED lines=9> */
.L_x_1672:


//--------------------- .text._ZN5flash16flash_fwd_kernelI23Flash_fwd_kernel_traitsILi128ELi128ELi32ELi4ELb0ELb0EN7cutlass6half_tE19Flash_kernel_traitsILi128ELi128ELi32ELi4ES3_EELb1ELb1ELb0ELb0ELb0ELb1ELb0ELb0EEEvNS_16Flash_fwd_paramsE --------------------------
	.section	.text._ZN5flash16flash_fwd_kernelI23Flash_fwd_kernel_traitsILi128ELi128ELi32ELi4ELb0ELb0EN7cutlass6half_tE19Flash_kernel_traitsILi128ELi128ELi32ELi4ES3_EELb1ELb1ELb0ELb0ELb0ELb1ELb0ELb0EEEvNS_16Flash_fwd_paramsE,"ax",@progbits
	.align	128
        .global         _ZN5flash16flash_fwd_kernelI23Flash_fwd_kernel_traitsILi128ELi128ELi32ELi4ELb0ELb0EN7cutlass6half_tE19Flash_kernel_traitsILi128ELi128ELi32ELi4ES3_EELb1ELb1ELb0ELb0ELb0ELb1ELb0ELb0EEEvNS_16Flash_fwd_paramsE
        .type           _ZN5flash16flash_fwd_kernelI23Flash_fwd_kernel_traitsILi128ELi128ELi32ELi4ELb0ELb0EN7cutlass6half_tE19Flash_kernel_traitsILi128ELi128ELi32ELi4ES3_EELb1ELb1ELb0ELb0ELb0ELb1ELb0ELb0EEEvNS_16Flash_fwd_paramsE,@function
        .size           _ZN5flash16flash_fwd_kernelI23Flash_fwd_kernel_traitsILi128ELi128ELi32ELi4ELb0ELb0EN7cutlass6half_tE19Flash_kernel_traitsILi128ELi128ELi32ELi4ES3_EELb1ELb1ELb0ELb0ELb0ELb1ELb0ELb0EEEvNS_16Flash_fwd_paramsE,(.L_x_1673 - _ZN5flash16flash_fwd_kernelI23Flash_fwd_kernel_traitsILi128ELi128ELi32ELi4ELb0ELb0EN7cutlass6half_tE19Flash_kernel_traitsILi128ELi128ELi32ELi4ES3_EELb1ELb1ELb0ELb0ELb0ELb1ELb0ELb0EEEvNS_16Flash_fwd_paramsE)
        .other          _ZN5flash16flash_fwd_kernelI23Flash_fwd_kernel_traitsILi128ELi128ELi32ELi4ELb0ELb0EN7cutlass6half_tE19Flash_kernel_traitsILi128ELi128ELi32ELi4ES3_EELb1ELb1ELb0ELb0ELb0ELb1ELb0ELb0EEEvNS_16Flash_fwd_paramsE,@"STO_CUDA_ENTRY STV_DEFAULT"
_ZN5flash16flash_fwd_kernelI23Flash_fwd_kernel_traitsILi128ELi128ELi32ELi4ELb0ELb0EN7cutlass6half_tE19Flash_kernel_traitsILi128ELi128ELi32ELi4ES3_EELb1ELb1ELb0ELb0ELb0ELb1ELb0ELb0EEEvNS_16Flash_fwd_paramsE:
.text._ZN5flash16flash_fwd_kernelI23Flash_fwd_kernel_traitsILi128ELi128ELi32ELi4ELb0ELb0EN7cutlass6half_tE19Flash_kernel_traitsILi128ELi128ELi32ELi4ES3_EELb1ELb1ELb0ELb0ELb0ELb1ELb0ELb0EEEvNS_16Flash_fwd_paramsE:
[----:B------:R-:W-:Y:S01]  /*0000*/  LDC R1, c[0x0][0x37c] ;  /* 0x0000df00ff017b82 */ /* 0x000fe20000000800 */
[----:B------:R-:W1:Y:S07]  /*0010*/  LDCU.U8 UR4, c[0x0][0x524] ;  /* 0x0000a480ff0477ac */ /* 0x000e6e0008000000 */
[----:B------:R-:W2:Y:S01]  /*0020*/  LDC R83, c[0x0][0x518] ;  /* 0x00014600ff537b82 */ /* 0x000ea20000000800 */
[----:B------:R-:W3:Y:S01]  /*0030*/  LDCU.64 UR18, c[0x0][0x510] ;  /* 0x0000a200ff1277ac */ /* 0x000ee20008000a00 */
[----:B------:R-:W4:Y:S06]  /*0040*/  LDCU.64 UR16, c[0x0][0x358] ;  /* 0x00006b00ff1077ac */ /* 0x000f2c0008000a00 */
[----:B------:R-:W2:Y:S01]  /*0050*/  LDC R82, c[0x0][0x51c] ;  /* 0x00014700ff527b82 */ /* 0x000ea20000000800 */
[----:B------:R-:W2:Y:S01]  /*0060*/  S2R R90, SR_CTAID.Y ;  /* 0x00000000005a7919 */ /* 0x000ea20000002600 */
[----:B------:R-:W2:Y:S01]  /*0070*/  LDCU.64 UR6, c[0x0][0x470] ;  /* 0x00008e00ff0677ac */ /* 0x000ea20008000a00 */
[----:B------:R-:W2:Y:S01]  /*0080*/  S2R R89, SR_CTAID.Z ;  /* 0x0000000000597919 */ /* 0x000ea20000002700 */
[----:B------:R-:W2:Y:S01]  /*0090*/  S2R R169, SR_TID.X ;  /* 0x0000000000a97919 */ /* 0x000ea20000002100 */
[----:B-1----:R-:W-:-:S03]  /*00a0*/  ISETP.NE.AND P2, PT, RZ, UR4, PT ;  /* 0x00000004ff007c0c */ /* 0x002fc6000bf45270 */
[----:B------:R-:W1:Y:S01]  /*00b0*/  S2UR UR14, SR_CTAID.X ;  /* 0x00000000000e79c3 */ /* 0x000e620000002500 */
[----:B------:R-:W1:Y:S01]  /*00c0*/  LDCU.64 UR4, c[0x0][0x478] ;  /* 0x00008f00ff0477ac */ /* 0x000e620008000a00 */
[----:B---3--:R-:W-:Y:S02]  /*00d0*/  IMAD.U32 R10, RZ, RZ, UR18 ;  /* 0x00000012ff0a7e24 */ /* 0x008fe4000f8e00ff */
[----:B------:R-:W-:-:S04]  /*00e0*/  IMAD.U32 R11, RZ, RZ, UR19 ;  /* 0x00000013ff0b7e24 */ /* 0x000fc8000f8e00ff */
[----:B------:R-:W3:Y:S02]  /*00f0*/  LDC.64 R4, c[0x0][0x460] ;  /* 0x00011800ff047b82 */ /* 0x000ee40000000a00 */
[----:B----4-:R-:W4:Y:S01]  /*0100*/  @P2 LDG.E.64 R10, desc[UR16][R10.64] ;  /* 0x000000100a0a2981 */ /* 0x010f22000c1e1b00 */
[----:B--2---:R-:W-:Y:S02]  /*0110*/  @P2 IMAD.MOV.U32 R2, RZ, RZ, R83 ;  /* 0x000000ffff022224 */ /* 0x004fe400078e0053 */
[----:B------:R-:W-:-:S05]  /*0120*/  @P2 IMAD.MOV.U32 R3, RZ, RZ, R82 ;  /* 0x000000ffff032224 */ /* 0x000fca00078e0052 */
[----:B------:R2:W4:Y:S01]  /*0130*/  @P2 LDG.E.64 R8, desc[UR16][R2.64] ;  /* 0x0000001002082981 */ /* 0x000522000c1e1b00 */
[----:B------:R-:W-:Y:S01]  /*0140*/  IMAD.MOV.U32 R227, RZ, RZ, -0x1 ;  /* 0xffffffffffe37424 */ /* 0x000fe200078e00ff */
[----:B-1----:R-:W-:-:S04]  /*0150*/  LOP3.LUT R0, R89, UR14, R90, 0xfe, !PT ;  /* 0x0000000e59007c12 */ /* 0x002fc8000f8efe5a */
[----:B------:R-:W-:Y:S02]  /*0160*/  LOP3.LUT P3, RZ, R0, R169, RZ, 0xfc, !PT ;  /* 0x000000a900ff7212 */ /* 0x000fe4000786fcff */
[----:B------:R-:W1:Y:S01]  /*0170*/  @P2 LDC R0, c[0x0][0x520] ;  /* 0x00014800ff002b82 */ /* 0x000e620000000800 */
[----:B---3--:R-:W-:-:S10]  /*0180*/  IMAD.WIDE.U32 R4, R90, 0x4, R4 ;  /* 0x000000045a047825 */ /* 0x008fd400078e0004 */
[----:B------:R-:W3:Y:S08]  /*0190*/  @!P3 LDC.64 R6, c[0x0][0x528] ;  /* 0x00014a00ff06bb82 */ /* 0x000ef00000000a00 */
[----:B--2---:R-:W2:Y:S02]  /*01a0*/  LDC.64 R2, c[0x0][0x460] ;  /* 0x00011800ff027b82 */ /* 0x004ea40000000a00 */
[----:B--2---:R-:W-:-:S02]  /*01b0*/  ISETP.NE.U32.AND P1, PT, R2, RZ, PT ;  /* 0x000000ff0200720c */ /* 0x004fc40003f25070 */
[----:B------:R-:W-:Y:S02]  /*01c0*/  ISETP.NE.U32.AND P4, PT, R2, RZ, PT ;  /* 0x000000ff0200720c */ /* 0x000fe40003f85070 */
[C---:B------:R-:W-:Y:S02]  /*01d0*/  ISETP.NE.AND.EX P1, PT, R3.reuse, RZ, PT, P1 ;  /* 0x000000ff0300720c */ /* 0x040fe40003f25310 */
[----:B------:R-:W-:Y:S02]  /*01e0*/  ISETP.NE.AND.EX P4, PT, R3, RZ, PT, P4 ;  /* 0x000000ff0300720c */ /* 0x000fe40003f85340 */
[----:B----4-:R-:W-:Y:S02]  /*01f0*/  @P2 R2UR UR18, R10 ;  /* 0x000000000a1222ca */ /* 0x010fe400000e0000 */
[----:B------:R-:W-:Y:S02]  /*0200*/  @P2 R2UR UR19, R11 ;  /* 0x000000000b1322ca */ /* 0x000fe400000e0000 */
[----:B-1----:R-:W-:-:S09]  /*0210*/  @P2 IADD3 R83, P0, PT, R8, R0, RZ ;  /* 0x0000000008532210 */ /* 0x002fd20007f1e0ff */
[----:B------:R-:W-:Y:S02]  /*0220*/  IMAD.U32 R2, RZ, RZ, UR18 ;  /* 0x00000012ff027e24 */ /* 0x000fe4000f8e00ff */
[----:B------:R-:W-:Y:S02]  /*0230*/  IMAD.U32 R3, RZ, RZ, UR19 ;  /* 0x00000013ff037e24 */ /* 0x000fe4000f8e00ff */
[----:B------:R-:W-:-:S03]  /*0240*/  @P2 IMAD.X R82, RZ, RZ, R9, P0 ;  /* 0x000000ffff522224 */ /* 0x000fc600000e0609 */
[----:B---3--:R1:W-:Y:S01]  /*0250*/  @!P3 STG.E.64 desc[UR16][R6.64], R2 ;  /* 0x000000020600b986 */ /* 0x0083e2000c101b10 */
[----:B------:R-:W-:-:S04]  /*0260*/  ISETP.NE.U32.AND P2, PT, RZ, UR4, PT ;  /* 0x00000004ff007c0c */ /* 0x000fc8000bf45070 */
[----:B------:R-:W-:Y:S01]  /*0270*/  ISETP.NE.AND.EX P2, PT, RZ, UR5, PT, P2 ;  /* 0x00000005ff007c0c */ /* 0x000fe2000bf45320 */
[----:B------:R-:W-:Y:S02]  /*0280*/  IMAD.SHL.U32 R10, R90, 0x4, RZ ;  /* 0x000000045a0a7824 */ /* 0x000fe400078e00ff */
[----:B-1----:R-:W-:Y:S02]  /*0290*/  @!P3 IMAD.MOV.U32 R2, RZ, RZ, R83 ;  /* 0x000000ffff02b224 */ /* 0x002fe400078e0053 */
[----:B------:R-:W-:-:S05]  /*02a0*/  @!P3 IMAD.MOV.U32 R3, RZ, RZ, R82 ;  /* 0x000000ffff03b224 */ /* 0x000fca00078e0052 */
[----:B------:R1:W-:Y:S04]  /*02b0*/  @!P3 STG.E.64 desc[UR16][R6.64+0x8], R2 ;  /* 0x000008020600b986 */ /* 0x0003e8000c101b10 */
[----:B------:R-:W2:Y:S01]  /*02c0*/  @P1 LDG.E R227, desc[UR16][R4.64] ;  /* 0x0000001004e31981 */ /* 0x000ea2000c1e1900 */
[----:B------:R-:W-:Y:S02]  /*02d0*/  SHF.R.U32.HI R0, RZ, 0x1e, R90 ;  /* 0x0000001eff007819 */ /* 0x000fe4000001165a */
[----:B------:R-:W-:Y:S01]  /*02e0*/  @P2 IADD3 R84, P0, PT, R10, UR4, RZ ;  /* 0x000000040a542c10 */ /* 0x000fe2000ff1e0ff */
[----:B-1----:R1:W2:Y:S03]  /*02f0*/  @P4 LDG.E R2, desc[UR16][R4.64+0x4] ;  /* 0x0000041004024981 */ /* 0x0022a6000c1e1900 */
[----:B------:R-:W-:Y:S01]  /*0300*/  @P2 IADD3.X R85, PT, PT, R0, UR5, RZ, P0, !PT ;  /* 0x0000000500552c10 */ /* 0x000fe200087fe4ff */
[----:B------:R-:W-:Y:S01]  /*0310*/  IMAD.MOV.U32 R6, RZ, RZ, RZ ;  /* 0x000000ffff067224 */ /* 0x000fe200078e00ff */
[----:B------:R-:W-:-:S03]  /*0320*/  ISETP.NE.U32.AND P3, PT, RZ, UR6, PT ;  /* 0x00000006ff007c0c */ /* 0x000fc6000bf65070 */
[----:B------:R-:W5:Y:S01]  /*0330*/  @P2 LDG.E R84, desc[UR16][R84.64] ;  /* 0x0000001054542981 */ /* 0x000f62000c1e1900 */
[----:B------:R-:W-:Y:S01]  /*0340*/  ISETP.NE.AND.EX P3, PT, RZ, UR7, PT, P3 ;  /* 0x00000007ff007c0c */ /* 0x000fe2000bf65330 */
[----:B------:R-:W3:-:S12]  /*0350*/  LDCU.U8 UR4, c[0x0][0x532] ;  /* 0x0000a640ff0477ac */ /* 0x000ed80008000000 */
[----:B-1----:R-:W-:-:S04]  /*0360*/  @P3 IADD3 R4, P1, PT, R10, UR6, RZ ;  /* 0x000000060a043c10 */ /* 0x002fc8000ff3e0ff */
[----:B------:R-:W-:-:S05]  /*0370*/  @P3 IADD3.X R5, PT, PT, R0, UR7, RZ, P1, !PT ;  /* 0x0000000700053c10 */ /* 0x000fca0008ffe4ff */
[----:B------:R1:W5:Y:S01]  /*0380*/  @P3 LDG.E R6, desc[UR16][R4.64] ;  /* 0x0000001004063981 */ /* 0x000362000c1e1900 */
[----:B---3--:R-:W-:Y:S01]  /*0390*/  ISETP.NE.AND P1, PT, RZ, UR4, PT ;  /* 0x00000004ff007c0c */ /* 0x008fe2000bf25270 */
[----:B-1----:R-:W1:Y:S01]  /*03a0*/  LDC.64 R4, c[0x0][0x468] ;  /* 0x00011a00ff047b82 */ /* 0x002e620000000a00 */
[----:B------:R-:W-:Y:S01]  /*03b0*/  IMAD.MOV.U32 R8, RZ, RZ, -0x1 ;  /* 0xffffffffff087424 */ /* 0x000fe200078e00ff */
[----:B-1----:R-:W-:Y:S02]  /*03c0*/  ISETP.EQ.U32.AND P3, PT, R4, RZ, PT ;  /* 0x000000ff0400720c */ /* 0x002fe40003f62070 */
[----:B------:R-:W-:Y:S02]  /*03d0*/  IADD3 R10, P0, PT, R10, R4, RZ ;  /* 0x000000040a0a7210 */ /* 0x000fe40007f1e0ff */
[----:B------:R-:W-:-:S03]  /*03e0*/  ISETP.EQ.OR.EX P3, PT, R5, RZ, !P1, P3 ;  /* 0x000000ff0500720c */ /* 0x000fc60004f62730 */
[----:B------:R-:W-:Y:S02]  /*03f0*/  IMAD.X R11, R0, 0x1, R5, P0 ;  /* 0x00000001000b7824 */ /* 0x000fe400000e0605 */
[----:B------:R-:W1:Y:S08]  /*0400*/  @!P4 LDC R0, c[0x0][0x434] ;  /* 0x00010d00ff00cb82 */ /* 0x000e700000000800 */
[----:B------:R3:W5:Y:S01]  /*0410*/  @!P3 LDG.E R8, desc[UR16][R10.64] ;  /* 0x000000100a08b981 */ /* 0x000762000c1e1900 */
[----:B------:R-:W-:-:S04]  /*0420*/  ISETP.NE.U32.AND P3, PT, R4, RZ, PT ;  /* 0x000000ff0400720c */ /* 0x000fc80003f65070 */
[----:B------:R-:W-:Y:S01]  /*0430*/  ISETP.NE.AND.EX P3, PT, R5, RZ, PT, P3 ;  /* 0x000000ff0500720c */ /* 0x000fe20003f65330 */
[----:B------:R-:W-:Y:S01]  /*0440*/  USHF.L.U32 UR12, UR14, 0x7, URZ ;  /* 0x000000070e0c7899 */ /* 0x000fe200080006ff */
[----:B-1----:R-:W-:Y:S02]  /*0450*/  @!P4 R2UR UR20, R0 ;  /* 0x000000000014c2ca */ /* 0x002fe400000e0000 */
[----:B------:R-:W1:Y:S09]  /*0460*/  @!P2 LDC R0, c[0x0][0x43c] ;  /* 0x00010f00ff00ab82 */ /* 0x000e720000000800 */
[----:B------:R-:W4:Y:S01]  /*0470*/  @!P3 LDC R4, c[0x0][0x438] ;  /* 0x00010e00ff04bb82 */ /* 0x000f220000000800 */
[----:B------:R-:W-:-:S02]  /*0480*/  IMAD.U32 R92, RZ, RZ, UR12 ;  /* 0x0000000cff5c7e24 */ /* 0x000fc4000f8e00ff */
[----:B--2---:R-:W-:-:S05]  /*0490*/  @P4 IMAD.IADD R2, R2, 0x1, -R227 ;  /* 0x0000000102024824 */ /* 0x004fca00078e0ae3 */
[----:B------:R-:W-:Y:S02]  /*04a0*/  @P4 R2UR UR20, R2 ;  /* 0x00000000021442ca */ /* 0x000fe400000e0000 */
[----:B------:R-:W2:Y:S11]  /*04b0*/  @!P2 LDC.64 R2, c[0x0][0x488] ;  /* 0x00012200ff02ab82 */ /* 0x000eb60000000a00 */
[----:B------:R-:W-:Y:S01]  /*04c0*/  ISETP.LT.AND P0, PT, R92, UR20, PT ;  /* 0x000000145c007c0c */ /* 0x000fe2000bf01270 */
[----:B-1-34-:R-:W-:-:S12]  /*04d0*/  @!P3 BRA `(.L_x_1074) ;  /* 0x00000000000cb947 */ /* 0x01afd80003800000 */
[----:B------:R-:W3:Y:S02]  /*04e0*/  @P1 LDG.E R4, desc[UR16][R10.64+0x4] ;  /* 0x000004100a041981 */ /* 0x000ee4000c1e1900 */
[----:B---3-5:R-:W-:-:S06]  /*04f0*/  @P1 IADD3 R4, PT, PT, R4, -R8, RZ ;  /* 0x8000000804041210 */ /* 0x028fcc0007ffe0ff */
[----:B------:R1:W5:Y:S02]  /*0500*/  @!P1 LDG.E R4, desc[UR16][R10.64] ;  /* 0x000000100a049981 */ /* 0x000364000c1e1900 */
.L_x_1074:
[----:B------:R-:W-:Y:S05]  /*0510*/  @!P0 EXIT ;  /* 0x000000000000894d */ /* 0x000fea0003800000 */
[----:B------:R-:W3:Y:S01]  /*0520*/  LDC R91, c[0x0][0x508] ;  /* 0x00014200ff5b7b82 */ /* 0x000ee20000000800 */
[----:B--2---:R-:W-:Y:S01]  /*0530*/  @!P2 ISETP.NE.U32.AND P0, PT, R2, RZ, PT ;  /* 0x000000ff0200a20c */ /* 0x004fe20003f05070 */
[----:B------:R-:W-:Y:S02]  /*0540*/  IMAD.U32 R2, RZ, RZ, UR14 ;  /* 0x0000000eff027e24 */ /* 0x000fe4000f8e00ff */
[----:B-----5:R-:W-:Y:S01]  /*0550*/  @P2 IMAD.IADD R84, R84, 0x1, -R6 ;  /* 0x0000000154542824 */ /* 0x020fe200078e0a06 */
[----:B------:R-:W-:Y:S01]  /*0560*/  @!P2 ISETP.NE.AND.EX P0, PT, R3, RZ, PT, P0 ;  /* 0x000000ff0300a20c */ /* 0x000fe20003f05300 */
[----:B------:R-:W-:-:S03]  /*0570*/  VIADD R2, R2, 0x1 ;  /* 0x0000000102027836 */ /* 0x000fc60000000000 */
[----:B------:R-:W-:Y:S02]  /*0580*/  @!P2 SEL R0, R0, RZ, P0 ;  /* 0x000000ff0000a207 */ /* 0x000fe40000000000 */
[----:B------:R-:W-:Y:S02]  /*0590*/  LEA R2, R2, -UR20, 0x7 ;  /* 0x8000001402027c11 */ /* 0x000fe4000f8e38ff */
[----:B------:R-:W-:-:S05]  /*05a0*/  @!P2 IADD3 R84, PT, PT, R0, R4, -R6 ;  /* 0x000000040054a210 */ /* 0x000fca0007ffe806 */
[----:B------:R-:W-:-:S05]  /*05b0*/  VIADD R4, R84, 0x1f ;  /* 0x0000001f54047836 */ /* 0x000fca0000000000 */
[----:B------:R-:W-:Y:S02]  /*05c0*/  SHF.R.S32.HI R3, RZ, 0x1f, R4 ;  /* 0x0000001fff037819 */ /* 0x000fe40000011404 */
[----:B---3--:R-:W-:Y:S02]  /*05d0*/  IADD3 R2, PT, PT, R4, R91, R2 ;  /* 0x0000005b04027210 */ /* 0x008fe40007ffe002 */
[----:B------:R-:W-:Y:S02]  /*05e0*/  LEA.HI R3, R3, R4, RZ, 0x5 ;  /* 0x0000000403037211 */ /* 0x000fe400078f28ff */
[----:B------:R-:W-:Y:S02]  /*05f0*/  SHF.R.S32.HI R0, RZ, 0x1f, R2 ;  /* 0x0000001fff007819 */ /* 0x000fe40000011402 */
[----:B------:R-:W-:Y:S02]  /*0600*/  SHF.R.S32.HI R3, RZ, 0x5, R3 ;  /* 0x00000005ff037819 */ /* 0x000fe40000011403 */
[----:B------:R-:W-:-:S04]  /*0610*/  LEA.HI R0, R0, R2, RZ, 0x5 ;  /* 0x0000000200007211 */ /* 0x000fc800078f28ff */
[----:B------:R-:W-:-:S04]  /*0620*/  SHF.R.S32.HI R0, RZ, 0x5, R0 ;  /* 0x00000005ff007819 */ /* 0x000fc80000011400 */
[----:B------:R-:W-:-:S04]  /*0630*/  VIMNMX R0, PT, PT, R3, R0, PT ;  /* 0x0000000003007248 */ /* 0x000fc80003fe0100 */
[----:B------:R-:W-:-:S13]  /*0640*/  R2UR UR13, R0 ;  /* 0x00000000000d72ca */ /* 0x000fda00000e0000 */
[----:B------:R-:W-:-:S09]  /*0650*/  UISETP.GT.AND UP0, UPT, UR13, URZ, UPT ;  /* 0x000000ff0d00728c */ /* 0x000fd2000bf04270 */
[----:B------:R-:W-:Y:S05]  /*0660*/  BRA.U UP0, `(.L_x_1075) ;  /* 0x0000001100bc7547 */ /* 0x000fea000b800000 */
[----:B------:R-:W2:Y:S01]  /*0670*/  LDC.U8 R0, c[0x0][0x549] ;  /* 0x00015240ff007b82 */ /* 0x000ea20000000000 */
[----:B------:R-:W-:-:S07]  /*0680*/  ISETP.NE.AND P0, PT, R227, -0x1, PT ;  /* 0xffffffffe300780c */ /* 0x000fce0003f05270 */
[----:B------:R-:W3:Y:S08]  /*0690*/  LDC.U8 R9, c[0x0][0x548] ;  /* 0x00015200ff097b82 */ /* 0x000ef00000000000 */
[----:B------:R-:W4:Y:S01]  /*06a0*/  LDC R8, c[0x0][0x434] ;  /* 0x00010d00ff087b82 */ /* 0x000f220000000800 */
[----:B--2---:R-:W-:-:S07]  /*06b0*/  ISETP.NE.AND P1, PT, R0, RZ, PT ;  /* 0x000000ff0000720c */ /* 0x004fce0003f25270 */
[----:B------:R-:W2:Y:S01]  /*06c0*/  @!P0 LDC.64 R2, c[0x0][0x400] ;  /* 0x00010000ff028b82 */ /* 0x000ea20000000a00 */
[----:B---3--:R-:W-:-:S07]  /*06d0*/  ISETP.NE.AND P2, PT, R9, RZ, !P1 ;  /* 0x000000ff0900720c */ /* 0x008fce0004f45270 */
[----:B------:R-:W3:Y:S08]  /*06e0*/  @P0 LDC.64 R4, c[0x0][0x408] ;  /* 0x00010200ff040b82 */ /* 0x000ef00000000a00 */
[----:B------:R-:W5:Y:S08]  /*06f0*/  @P1 LDC.64 R6, c[0x0][0x430] ;  /* 0x00010c00ff061b82 */ /* 0x000f700000000a00 */
[----:B------:R-:W1:Y:S01]  /*0700*/  @P1 LDC R0, c[0x0][0x430] ;  /* 0x00010c00ff001b82 */ /* 0x000e620000000800 */
[----:B-----5:R-:W-:-:S02]  /*0710*/  @P1 IMAD R6, R6, R7, RZ ;  /* 0x0000000706061224 */ /* 0x020fc400078e02ff */
[----:B------:R-:W-:Y:S01]  /*0720*/  @P1 IMAD.MOV.U32 R7, RZ, RZ, 0x1 ;  /* 0x00000001ff071424 */ /* 0x000fe200078e00ff */
[----:B--234-:R-:W-:Y:S06]  /*0730*/  @P1 BRA `(.L_x_1076) ;  /* 0x0000000000281947 */ /* 0x01cfec0003800000 */
[----:B------:R-:W-:Y:S01]  /*0740*/  ISETP.NE.AND P1, PT, R9, RZ, PT ;  /* 0x000000ff0900720c */ /* 0x000fe20003f25270 */
[----:B-1----:R-:W1:-:S12]  /*0750*/  LDC R10, c[0x0][0x3e0] ;  /* 0x0000f800ff0a7b82 */ /* 0x002e580000000800 */
[----:B------:R-:W2:Y:S01]  /*0760*/  @P1 LDC R6, c[0x0][0x454] ;  /* 0x00011500ff061b82 */ /* 0x000ea20000000800 */
[----:B------:R-:W-:Y:S02]  /*0770*/  @P1 MOV R0, 0x1 ;  /* 0x0000000100001802 */ /* 0x000fe40000000f00 */
[----:B------:R-:W-:-:S05]  /*0780*/  @!P1 MOV R0, 0x1 ;  /* 0x0000000100009802 */ /* 0x000fca0000000f00 */
[----:B------:R-:W1:Y:S08]  /*0790*/  @P1 LDC R7, c[0x0][0x454] ;  /* 0x00011500ff071b82 */ /* 0x000e700000000800 */
[----:B------:R-:W3:Y:S08]  /*07a0*/  @!P1 LDC R9, c[0x0][0x434] ;  /* 0x00010d00ff099b82 */ /* 0x000ef00000000800 */
[----:B------:R-:W4:Y:S01]  /*07b0*/  @!P1 LDC R6, c[0x0][0x434] ;  /* 0x00010d00ff069b82 */ /* 0x000f220000000800 */
[----:B-1----:R-:W-:-:S02]  /*07c0*/  @P1 IMAD R7, R7, R10, RZ ;  /* 0x0000000a07071224 */ /* 0x002fc400078e02ff */
[----:B--23--:R-:W-:-:S07]  /*07d0*/  @!P1 IMAD R7, R9, R10, RZ ;  /* 0x0000000a09079224 */ /* 0x00cfce00078e02ff */
.L_x_1076:
[C---:B------:R-:W-:Y:S01]  /*07e0*/  @!P0 IMAD.WIDE.U32 R14, R90.reuse, R2, RZ ;  /* 0x000000025a0e8225 */ /* 0x040fe200078e00ff */
[----:B------:R-:W-:Y:S01]  /*07f0*/  ISETP.NE.AND P1, PT, R227, -0x1, PT ;  /* 0xffffffffe300780c */ /* 0x000fe20003f25270 */
[----:B------:R-:W2:Y:S01]  /*0800*/  LDCU.64 UR4, c[0x0][0x410] ;  /* 0x00008200ff0477ac */ /* 0x000ea20008000a00 */
[----:B------:R-:W-:Y:S01]  /*0810*/  MOV R20, UR14 ;  /* 0x0000000e00147c02 */ /* 0x000fe20008000f00 */
[----:B------:R-:W-:Y:S01]  /*0820*/  IMAD R2, R90, R8, RZ ;  /* 0x000000085a027224 */ /* 0x000fe200078e02ff */
[----:B------:R-:W-:Y:S01]  /*0830*/  BSSY.RECONVERGENT B0, `(.L_x_1077) ;  /* 0x0000036000007945 */ /* 0x000fe20003800200 */
[----:B----4-:R-:W-:Y:S02]  /*0840*/  IMAD R8, R89, R6, RZ ;  /* 0x0000000659087224 */ /* 0x010fe400078e02ff */
[----:B-1----:R-:W-:Y:S01]  /*0850*/  @P0 IMAD.WIDE.U32 R10, R227, R4, RZ ;  /* 0x00000004e30a0225 */ /* 0x002fe200078e00ff */
[----:B------:R-:W-:-:S03]  /*0860*/  SEL R2, R2, R227, !P1 ;  /* 0x000000e302027207 */ /* 0x000fc60004800000 */
[----:B------:R-:W-:Y:S01]  /*0870*/  @!P2 IMAD R8, R90, R7, R8 ;  /* 0x000000075a08a224 */ /* 0x000fe200078e0208 */
[----:B------:R-:W-:Y:S01]  /*0880*/  SHF.R.S32.HI R4, RZ, 0x1f, R2 ;  /* 0x0000001fff047819 */ /* 0x000fe20000011402 */
[----:B------:R-:W-:Y:S01]  /*0890*/  IMAD R7, R0, UR12, RZ ;  /* 0x0000000c00077c24 */ /* 0x000fe2000f8e02ff */
[----:B------:R-:W-:Y:S01]  /*08a0*/  SEL R2, R2, RZ, P2 ;  /* 0x000000ff02027207 */ /* 0x000fe20001000000 */
[----:B------:R-:W-:Y:S01]  /*08b0*/  @!P0 IMAD R6, R90, R3, R15 ;  /* 0x000000035a068224 */ /* 0x000fe200078e020f */
[----:B------:R-:W-:Y:S01]  /*08c0*/  SEL R4, R4, RZ, P2 ;  /* 0x000000ff04047207 */ /* 0x000fe20001000000 */
[----:B------:R-:W-:Y:S01]  /*08d0*/  IMAD.SHL.U32 R15, R169, 0x8, RZ ;  /* 0x00000008a90f7824 */ /* 0x000fe200078e00ff */
[----:B------:R-:W-:Y:S01]  /*08e0*/  IADD3 R2, P2, P1, R7, R2, R8 ;  /* 0x0000000207027210 */ /* 0x000fe2000795e008 */
[----:B------:R-:W-:Y:S01]  /*08f0*/  @P0 IMAD.MOV.U32 R14, RZ, RZ, R10 ;  /* 0x000000ffff0e0224 */ /* 0x000fe200078e000a */
[----:B------:R-:W-:Y:S01]  /*0900*/  SHF.R.S32.HI R7, RZ, 0x1f, R7 ;  /* 0x0000001fff077819 */ /* 0x000fe20000011407 */
[----:B------:R-:W-:Y:S01]  /*0910*/  @P0 IMAD R6, R227, R5, R11 ;  /* 0x00000005e3060224 */ /* 0x000fe200078e020b */
[----:B------:R-:W-:Y:S01]  /*0920*/  SHF.R.S32.HI R8, RZ, 0x1f, R8 ;  /* 0x0000001fff087819 */ /* 0x000fe20000011408 */
[----:B------:R-:W-:Y:S01]  /*0930*/  IMAD.WIDE.U32 R20, R20, 0x80, RZ ;  /* 0x0000008014147825 */ /* 0x000fe200078e00ff */
[----:B------:R-:W-:-:S02]  /*0940*/  LOP3.LUT R15, R15, 0x38, RZ, 0xc0, !PT ;  /* 0x000000380f0f7812 */ /* 0x000fc400078ec0ff */
[----:B------:R-:W-:Y:S01]  /*0950*/  IADD3.X R5, PT, PT, R7, R4, R8, P2, P1 ;  /* 0x0000000407057210 */ /* 0x000fe200017e2408 */
[----:B------:R-:W-:Y:S01]  /*0960*/  IMAD.U32 R4, RZ, RZ, UR20 ;  /* 0x00000014ff047e24 */ /* 0x000fe2000f8e00ff */
[----:B------:R-:W-:Y:S02]  /*0970*/  IADD3 R14, P0, PT, R15, R14, RZ ;  /* 0x0000000e0f0e7210 */ /* 0x000fe40007f1e0ff */
[----:B------:R-:W-:Y:S01]  /*0980*/  SHF.R.U32.HI R3, RZ, 0x3, R169 ;  /* 0x00000003ff037819 */ /* 0x000fe200000116a9 */
[----:B------:R-:W-:Y:S02]  /*0990*/  VIADD R4, R4, -UR12 ;  /* 0x8000000c04047c36 */ /* 0x000fe40008000000 */
[----:B------:R-:W-:Y:S01]  /*09a0*/  IMAD.X R15, RZ, RZ, R6, P0 ;  /* 0x000000ffff0f7224 */ /* 0x000fe200000e0606 */
[C---:B------:R-:W-:Y:S01]  /*09b0*/  IADD3 R9, PT, PT, R3.reuse, 0x30, RZ ;  /* 0x0000003003097810 */ /* 0x040fe20007ffe0ff */
[C---:B------:R-:W-:Y:S01]  /*09c0*/  VIADD R11, R3.reuse, 0x10 ;  /* 0x00000010030b7836 */ /* 0x040fe20000000000 */
[----:B------:R-:W-:Y:S01]  /*09d0*/  ISETP.GE.AND P0, PT, R3, R4, PT ;  /* 0x000000040300720c */ /* 0x000fe20003f06270 */
[----:B--2---:R-:W-:Y:S01]  /*09e0*/  IMAD.WIDE.U32 R14, R89, UR4, R14 ;  /* 0x00000004590e7c25 */ /* 0x004fe2000f8e000e */
[----:B------:R-:W-:-:S02]  /*09f0*/  IADD3 R7, PT, PT, R3, 0x50, RZ ;  /* 0x0000005003077810 */ /* 0x000fc40007ffe0ff */
[-C--:B------:R-:W-:Y:S01]  /*0a00*/  ISETP.GE.AND P1, PT, R11, R4.reuse, PT ;  /* 0x000000040b00720c */ /* 0x080fe20003f26270 */
[----:B------:R-:W-:Y:S01]  /*0a10*/  VIADD R10, R3, 0x20 ;  /* 0x00000020030a7836 */ /* 0x000fe20000000000 */
[-C--:B------:R-:W-:Y:S01]  /*0a20*/  ISETP.GE.AND P5, PT, R9, R4.reuse, PT ;  /* 0x000000040900720c */ /* 0x080fe20003fa6270 */
[C---:B------:R-:W-:Y:S01]  /*0a30*/  VIADD R8, R3.reuse, 0x40 ;  /* 0x0000004003087836 */ /* 0x040fe20000000000 */
[----:B------:R-:W-:Y:S01]  /*0a40*/  P2R R12, PR, RZ, 0x2 ;  /* 0x00000002ff0c7803 */ /* 0x000fe20000000000 */
[----:B------:R-:W-:Y:S01]  /*0a50*/  VIADD R6, R3, 0x60 ;  /* 0x0000006003067836 */ /* 0x000fe20000000000 */
[-C--:B------:R-:W-:Y:S01]  /*0a60*/  ISETP.GE.AND P6, PT, R10, R4.reuse, PT ;  /* 0x000000040a00720c */ /* 0x080fe20003fc6270 */
[----:B------:R-:W-:Y:S01]  /*0a70*/  IMAD R25, R89, UR5, R15 ;  /* 0x0000000559197c24 */ /* 0x000fe2000f8e020f */
[-C--:B------:R-:W-:Y:S01]  /*0a80*/  ISETP.GE.AND P4, PT, R8, R4.reuse, PT ;  /* 0x000000040800720c */ /* 0x080fe20003f86270 */
[----:B------:R-:W-:Y:S01]  /*0a90*/  VIADD R18, R3, 0x70 ;  /* 0x0000007003127836 */ /* 0x000fe20000000000 */
[----:B------:R-:W-:-:S02]  /*0aa0*/  ISETP.GE.AND P3, PT, R7, R4, PT ;  /* 0x000000040700720c */ /* 0x000fc40003f66270 */
[----:B------:R-:W-:Y:S02]  /*0ab0*/  ISETP.GE.AND P2, PT, R6, R4, PT ;  /* 0x000000040600720c */ /* 0x000fe40003f46270 */
[----:B------:R-:W-:Y:S01]  /*0ac0*/  LOP3.LUT R16, R20, R3, RZ, 0xfc, !PT ;  /* 0x0000000314107212 */ /* 0x000fe200078efcff */
[----:B------:R-:W-:Y:S10]  /*0ad0*/  @P0 BRA `(.L_x_1078) ;  /* 0x00000000002c0947 */ /* 0x000ff40003800000 */
[----:B------:R-:W1:Y:S01]  /*0ae0*/  LDCU.64 UR4, c[0x0][0x408] ;  /* 0x00008100ff0477ac */ /* 0x000e620008000a00 */
[----:B------:R-:W-:Y:S01]  /*0af0*/  MOV R24, R14 ;  /* 0x0000000e00187202 */ /* 0x000fe20000000f00 */
[----:B------:R-:W2:Y:S01]  /*0b00*/  LDCU.64 UR6, c[0x0][0x3f0] ;  /* 0x00007e00ff0677ac */ /* 0x000ea20008000a00 */
[----:B-1----:R-:W-:-:S03]  /*0b10*/  IMAD R13, R21, UR4, RZ ;  /* 0x00000004150d7c24 */ /* 0x002fc6000f8e02ff */
[----:B------:R-:W-:-:S04]  /*0b20*/  IMAD.WIDE.U32 R22, R16, UR4, R24 ;  /* 0x0000000410167c25 */ /* 0x000fc8000f8e0018 */
[----:B------:R-:W-:Y:S01]  /*0b30*/  IMAD R13, R16, UR5, R13 ;  /* 0x00000005100d7c24 */ /* 0x000fe2000f8e020d */
[----:B--2---:R-:W-:-:S04]  /*0b40*/  LEA R26, P0, R22, UR6, 0x1 ;  /* 0x00000006161a7c11 */ /* 0x004fc8000f8008ff */
[----:B------:R-:W-:-:S04]  /*0b50*/  IADD3 R13, PT, PT, R23, R13, RZ ;  /* 0x0000000d170d7210 */ /* 0x000fc80007ffe0ff */
[----:B------:R-:W-:-:S05]  /*0b60*/  LEA.HI.X R27, R22, UR7, R13, 0x1, P0 ;  /* 0x00000007161b7c11 */ /* 0x000fca00080f0c0d */
[----:B------:R1:W-:Y:S04]  /*0b70*/  STG.E.128 desc[UR16][R26.64], RZ ;  /* 0x000000ff1a007986 */ /* 0x0003e8000c101d10 */
[----:B------:R1:W-:Y:S02]  /*0b80*/  STG.E.128 desc[UR16][R26.64+0x80], RZ ;  /* 0x000080ff1a007986 */ /* 0x0003e4000c101d10 */
.L_x_1078:
[----:B------:R-:W-:Y:S05]  /*0b90*/  BSYNC.RECONVERGENT B0 ;  /* 0x0000000000007941 */ /* 0x000fea0003800200 */
.L_x_1077:
[----:B------:R-:W-:Y:S04]  /*0ba0*/  BSSY.RECONVERGENT B0, `(.L_x_1079) ;  /* 0x0000010000007945 */ /* 0x000fe80003800200 */
[----:B------:R-:W-:Y:S05]  /*0bb0*/  @P1 BRA `(.L_x_1080) ;  /* 0x0000000000381947 */ /* 0x000fea0003800000 */
        /* <DEDUP_REMOVED lines=14> */
.L_x_1080:
[----:B------:R-:W-:Y:S05]  /*0ca0*/  BSYNC.RECONVERGENT B0 ;  /* 0x0000000000007941 */ /* 0x000fea0003800200 */
.L_x_1079:
        /* <DEDUP_REMOVED lines=16> */
.L_x_1082:
[----:B------:R-:W-:Y:S05]  /*0db0*/  BSYNC.RECONVERGENT B0 ;  /* 0x0000000000007941 */ /* 0x000fea0003800200 */
.L_x_1081:
[----:B------:R-:W-:Y:S04]  /*0dc0*/  BSSY.RECONVERGENT B0, `(.L_x_1083) ;  /* 0x0000010000007945 */ /* 0x000fe80003800200 */
[----:B------:R-:W-:Y:S05]  /*0dd0*/  @P5 BRA `(.L_x_1084) ;  /* 0x0000000000385947 */ /* 0x000fea0003800000 */
[----:B------:R-:W4:Y:S01]  /*0de0*/  LDCU.64 UR6, c[0x0][0x408] ;  /* 0x00008100ff0677ac */ /* 0x000f220008000a00 */
[----:B------:R-:W-:Y:S01]  /*0df0*/  IADD3 R17, P0, PT, R16, 0x30, RZ ;  /* 0x0000003010117810 */ /* 0x000fe20007f1e0ff */
[----:B------:R-:W-:Y:S01]  /*0e00*/  IMAD.MOV.U32 R22, RZ, RZ, R14 ;  /* 0x000000ffff167224 */ /* 0x000fe200078e000e */
[----:B------:R-:W-:Y:S01]  /*0e10*/  MOV R23, R25 ;  /* 0x0000001900177202 */ /* 0x000fe20000000f00 */
[----:B------:R-:W1:Y:S02]  /*0e20*/  LDCU.64 UR4, c[0x0][0x3f0] ;  /* 0x00007e00ff0477ac */ /* 0x000e640008000a00 */
[----:B------:R-:W-:-:S04]  /*0e30*/  IMAD.X R13, RZ, RZ, R21, P0 ;  /* 0x000000ffff0d7224 */ /* 0x000fc800000e0615 */
[----:B----4-:R-:W-:Y:S02]  /*0e40*/  IMAD R13, R13, UR6, RZ ;  /* 0x000000060d0d7c24 */ /* 0x010fe4000f8e02ff */
[----:B------:R-:W-:-:S04]  /*0e50*/  IMAD.WIDE.U32 R22, R17, UR6, R22 ;  /* 0x0000000611167c25 */ /* 0x000fc8000f8e0016 */
[----:B------:R-:W-:Y:S01]  /*0e60*/  IMAD R13, R17, UR7, R13 ;  /* 0x00000007110d7c24 */ /* 0x000fe2000f8e020d */
[----:B-123--:R-:W-:-:S04]  /*0e70*/  LEA R26, P0, R22, UR4, 0x1 ;  /* 0x00000004161a7c11 */ /* 0x00efc8000f8008ff */
[----:B------:R-:W-:-:S04]  /*0e80*/  IADD3 R13, PT, PT, R23, R13, RZ ;  /* 0x0000000d170d7210 */ /* 0x000fc80007ffe0ff */
[----:B------:R-:W-:-:S05]  /*0e90*/  LEA.HI.X R27, R22, UR5, R13, 0x1, P0 ;  /* 0x00000005161b7c11 */ /* 0x000fca00080f0c0d */
[----:B------:R4:W-:Y:S04]  /*0ea0*/  STG.E.128 desc[UR16][R26.64], RZ ;  /* 0x000000ff1a007986 */ /* 0x0009e8000c101d10 */
[----:B------:R4:W-:Y:S02]  /*0eb0*/  STG.E.128 desc[UR16][R26.64+0x80], RZ ;  /* 0x000080ff1a007986 */ /* 0x0009e4000c101d10 */
.L_x_1084:
[----:B------:R-:W-:Y:S05]  /*0ec0*/  BSYNC.RECONVERGENT B0 ;  /* 0x0000000000007941 */ /* 0x000fea0003800200 */
.L_x_1083:
[----:B------:R-:W-:Y:S04]  /*0ed0*/  BSSY.RECONVERGENT B0, `(.L_x_1085) ;  /* 0x0000010000007945 */ /* 0x000fe80003800200 */
        /* <DEDUP_REMOVED lines=10> */
[----:B-1234-:R-:W-:-:S04]  /*0f80*/  LEA R26, P0, R22, UR4, 0x1 ;  /* 0x00000004161a7c11 */ /* 0x01efc8000f8008ff */
[----:B------:R-:W-:-:S04]  /*0f90*/  IADD3 R13, PT, PT, R23, R13, RZ ;  /* 0x0000000d170d7210 */ /* 0x000fc80007ffe0ff */
[----:B------:R-:W-:-:S05]  /*0fa0*/  LEA.HI.X R27, R22, UR5, R13, 0x1, P0 ;  /* 0x00000005161b7c11 */ /* 0x000fca00080f0c0d */
[----:B------:R1:W-:Y:S04]  /*0fb0*/  STG.E.128 desc[UR16][R26.64], RZ ;  /* 0x000000ff1a007986 */ /* 0x0003e8000c101d10 */
[----:B------:R1:W-:Y:S02]  /*0fc0*/  STG.E.128 desc[UR16][R26.64+0x80], RZ ;  /* 0x000080ff1a007986 */ /* 0x0003e4000c101d10 */
.L_x_1086:
[----:B------:R-:W-:Y:S05]  /*0fd0*/  BSYNC.RECONVERGENT B0 ;  /* 0x0000000000007941 */ /* 0x000fea0003800200 */
.L_x_1085:
        /* <DEDUP_REMOVED lines=16> */
.L_x_1088:
[----:B------:R-:W-:Y:S05]  /*10e0*/  BSYNC.RECONVERGENT B0 ;  /* 0x0000000000007941 */ /* 0x000fea0003800200 */
.L_x_1087:
        /* <DEDUP_REMOVED lines=16> */
.L_x_1090:
[----:B------:R-:W-:Y:S05]  /*11f0*/  BSYNC.RECONVERGENT B0 ;  /* 0x0000000000007941 */ /* 0x000fea0003800200 */
.L_x_1089:
[----:B------:R-:W-:Y:S01]  /*1200*/  ISETP.GE.AND P1, PT, R18, R4, PT ;  /* 0x000000041200720c */ /* 0x000fe20003f26270 */
[----:B------:R-:W-:-:S12]  /*1210*/  BSSY.RECONVERGENT B0, `(.L_x_1091) ;  /* 0x000000f000007945 */ /* 0x000fd80003800200 */
[----:B------:R-:W-:Y:S05]  /*1220*/  @P1 BRA `(.L_x_1092) ;  /* 0x0000000000341947 */ /* 0x000fea0003800000 */
[----:B------:R-:W5:Y:S01]  /*1230*/  LDCU.64 UR6, c[0x0][0x408] ;  /* 0x00008100ff0677ac */ /* 0x000f620008000a00 */
[----:B------:R-:W-:Y:S02]  /*1240*/  IADD3 R16, P0, PT, R16, 0x70, RZ ;  /* 0x0000007010107810 */ /* 0x000fe40007f1e0ff */
[----:B------:R-:W-:Y:S01]  /*1250*/  MOV R15, R25 ;  /* 0x00000019000f7202 */ /* 0x000fe20000000f00 */
[----:B------:R-:W2:Y:S01]  /*1260*/  LDCU.64 UR4, c[0x0][0x3f0] ;  /* 0x00007e00ff0477ac */ /* 0x000ea20008000a00 */
[----:B------:R-:W-:-:S05]  /*1270*/  IADD3.X R13, PT, PT, RZ, R21, RZ, P0, !PT ;  /* 0x00000015ff0d7210 */ /* 0x000fca00007fe4ff */
[----:B-----5:R-:W-:Y:S02]  /*1280*/  IMAD R13, R13, UR6, RZ ;  /* 0x000000060d0d7c24 */ /* 0x020fe4000f8e02ff */
[----:B------:R-:W-:-:S04]  /*1290*/  IMAD.WIDE.U32 R14, R16, UR6, R14 ;  /* 0x00000006100e7c25 */ /* 0x000fc8000f8e000e */
[----:B------:R-:W-:Y:S01]  /*12a0*/  IMAD R13, R16, UR7, R13 ;  /* 0x00000007100d7c24 */ /* 0x000fe2000f8e020d */
[----:B--2---:R-:W-:-:S04]  /*12b0*/  LEA R16, P0, R14, UR4, 0x1 ;  /* 0x000000040e107c11 */ /* 0x004fc8000f8008ff */
[----:B------:R-:W-:-:S04]  /*12c0*/  IADD3 R13, PT, PT, R15, R13, RZ ;  /* 0x0000000d0f0d7210 */ /* 0x000fc80007ffe0ff */
[----:B------:R-:W-:-:S05]  /*12d0*/  LEA.HI.X R17, R14, UR5, R13, 0x1, P0 ;  /* 0x000000050e117c11 */ /* 0x000fca00080f0c0d */
[----:B------:R2:W-:Y:S04]  /*12e0*/  STG.E.128 desc[UR16][R16.64], RZ ;  /* 0x000000ff10007986 */ /* 0x0005e8000c101d10 */
[----:B------:R2:W-:Y:S02]  /*12f0*/  STG.E.128 desc[UR16][R16.64+0x80], RZ ;  /* 0x000080ff10007986 */ /* 0x0005e4000c101d10 */
.L_x_1092:
[----:B------:R-:W-:Y:S05]  /*1300*/  BSYNC.RECONVERGENT B0 ;  /* 0x0000000000007941 */ /* 0x000fea0003800200 */
.L_x_1091:
[----:B------:R-:W-:Y:S01]  /*1310*/  LOP3.LUT P0, R169, R169, 0x7, RZ, 0xc0, !PT ;  /* 0x00000007a9a97812 */ /* 0x000fe2000780c0ff */
[----:B------:R-:W-:Y:S01]  /*1320*/  BSSY.RECONVERGENT B0, `(.L_x_1093) ;  /* 0x0000016000007945 */ /* 0x000fe20003800200 */
[----:B------:R-:W-:Y:S02]  /*1330*/  P2R R13, PR, RZ, 0x2 ;  /* 0x00000002ff0d7803 */ /* 0x000fe40000000000 */
[----:B------:R-:W-:Y:S02]  /*1340*/  ISETP.GE.OR P0, PT, R3, R4, P0 ;  /* 0x000000040300720c */ /* 0x000fe40000706670 */
[----:B------:R-:W-:Y:S02]  /*1350*/  ISETP.NE.AND P1, PT, R12, RZ, PT ;  /* 0x000000ff0c00720c */ /* 0x000fe40003f25270 */
[C---:B------:R-:W-:Y:S02]  /*1360*/  ISETP.NE.OR P6, PT, R169.reuse, RZ, P6 ;  /* 0x000000ffa900720c */ /* 0x040fe400037c5670 */
[----:B------:R-:W-:-:S02]  /*1370*/  ISETP.NE.OR P1, PT, R169, RZ, P1 ;  /* 0x000000ffa900720c */ /* 0x000fc40000f25670 */
[----:B------:R-:W-:Y:S02]  /*1380*/  ISETP.NE.OR P5, PT, R169, RZ, P5 ;  /* 0x000000ffa900720c */ /* 0x000fe40002fa5670 */
[----:B------:R-:W-:Y:S02]  /*1390*/  P2R R4, PR, RZ, 0x2 ;  /* 0x00000002ff047803 */ /* 0x000fe40000000000 */
[----:B------:R-:W-:Y:S02]  /*13a0*/  ISETP.NE.AND P1, PT, R13, RZ, PT ;  /* 0x000000ff0d00720c */ /* 0x000fe40003f25270 */
[C---:B------:R-:W-:Y:S02]  /*13b0*/  ISETP.NE.OR P4, PT, R169.reuse, RZ, P4 ;  /* 0x000000ffa900720c */ /* 0x040fe40002785670 */
[C---:B------:R-:W-:Y:S02]  /*13c0*/  ISETP.NE.OR P3, PT, R169.reuse, RZ, P3 ;  /* 0x000000ffa900720c */ /* 0x040fe40001f65670 */
[----:B------:R-:W-:-:S02]  /*13d0*/  ISETP.NE.OR P2, PT, R169, RZ, P2 ;  /* 0x000000ffa900720c */ /* 0x000fc40001745670 */
[----:B------:R-:W-:Y:S01]  /*13e0*/  ISETP.NE.OR P1, PT, R169, RZ, P1 ;  /* 0x000000ffa900720c */ /* 0x000fe20000f25670 */
[----:B------:R-:W-:-:S12]  /*13f0*/  @P0 BRA `(.L_x_1094) ;  /* 0x0000000000200947 */ /* 0x000fd80003800000 */
[----:B------:R-:W5:Y:S01]  /*1400*/  LDCU.64 UR4, c[0x0][0x420] ;  /* 0x00008400ff0477ac */ /* 0x000f620008000a00 */
[----:B------:R-:W-:-:S05]  /*1410*/  IMAD R3, R3, R0, RZ ;  /* 0x0000000003037224 */ /* 0x000fca00078e02ff */
[----:B------:R-:W-:-:S04]  /*1420*/  IADD3 R12, P0, PT, R3, R2, RZ ;  /* 0x00000002030c7210 */ /* 0x000fc80007f1e0ff */
[----:B------:R-:W-:Y:S02]  /*1430*/  LEA.HI.X.SX32 R3, R3, R5, 0x1, P0 ;  /* 0x0000000503037211 */ /* 0x000fe400000f0eff */
[----:B-----5:R-:W-:-:S04]  /*1440*/  LEA R14, P0, R12, UR4, 0x2 ;  /* 0x000000040c0e7c11 */ /* 0x020fc8000f8010ff */
[----:B------:R-:W-:Y:S01]  /*1450*/  LEA.HI.X R15, R12, UR5, R3, 0x2, P0 ;  /* 0x000000050c0f7c11 */ /* 0x000fe200080f1403 */
[----:B------:R-:W-:-:S05]  /*1460*/  IMAD.MOV.U32 R3, RZ, RZ, 0x7f800000 ;  /* 0x7f800000ff037424 */ /* 0x000fca00078e00ff */
[----:B------:R1:W-:Y:S03]  /*1470*/  STG.E desc[UR16][R14.64], R3 ;  /* 0x000000030e007986 */ /* 0x0003e6000c101910 */
.L_x_1094:
[----:B------:R-:W-:Y:S05]  /*1480*/  BSYNC.RECONVERGENT B0 ;  /* 0x0000000000007941 */ /* 0x000fea0003800200 */
.L_x_1093:
[----:B------:R-:W-:Y:S01]  /*1490*/  ISETP.NE.AND P0, PT, R4, RZ, PT ;  /* 0x000000ff0400720c */ /* 0x000fe20003f05270 */
[----:B------:R-:W-:-:S12]  /*14a0*/  BSSY.RECONVERGENT B0, `(.L_x_1095) ;  /* 0x000000a000007945 */ /* 0x000fd80003800200 */
[----:B------:R-:W-:Y:S05]  /*14b0*/  @P0 BRA `(.L_x_1096) ;  /* 0x0000000000200947 */ /* 0x000fea0003800000 */
[----:B------:R-:W5:Y:S01]  /*14c0*/  LDCU.64 UR4, c[0x0][0x420] ;  /* 0x00008400ff0477ac */ /* 0x000f620008000a00 */
[----:B-1----:R-:W-:-:S05]  /*14d0*/  IMAD R3, R11, R0, RZ ;  /* 0x000000000b037224 */ /* 0x002fca00078e02ff */
[----:B------:R-:W-:-:S04]  /*14e0*/  IADD3 R4, P0, PT, R3, R2, RZ ;  /* 0x0000000203047210 */ /* 0x000fc80007f1e0ff */
[----:B------:R-:W-:Y:S02]  /*14f0*/  LEA.HI.X.SX32 R3, R3, R5, 0x1, P0 ;  /* 0x0000000503037211 */ /* 0x000fe400000f0eff */
[----:B-----5:R-:W-:-:S04]  /*1500*/  LEA R12, P0, R4, UR4, 0x2 ;  /* 0x00000004040c7c11 */ /* 0x020fc8000f8010ff */
[----:B------:R-:W-:Y:S01]  /*1510*/  LEA.HI.X R13, R4, UR5, R3, 0x2, P0 ;  /* 0x00000005040d7c11 */ /* 0x000fe200080f1403 */
[----:B------:R-:W-:-:S05]  /*1520*/  IMAD.MOV.U32 R3, RZ, RZ, 0x7f800000 ;  /* 0x7f800000ff037424 */ /* 0x000fca00078e00ff */
[----:B------:R1:W-:Y:S03]  /*1530*/  STG.E desc[UR16][R12.64], R3 ;  /* 0x000000030c007986 */ /* 0x0003e6000c101910 */
.L_x_1096:
[----:B------:R-:W-:Y:S05]  /*1540*/  BSYNC.RECONVERGENT B0 ;  /* 0x0000000000007941 */ /* 0x000fea0003800200 */
.L_x_1095:
[----:B------:R-:W-:Y:S04]  /*1550*/  BSSY.RECONVERGENT B0, `(.L_x_1097) ;  /* 0x000000a000007945 */ /* 0x000fe80003800200 */
        /* <DEDUP_REMOVED lines=9> */
.L_x_1098:
[----:B------:R-:W-:Y:S05]  /*15f0*/  BSYNC.RECONVERGENT B0 ;  /* 0x0000000000007941 */ /* 0x000fea0003800200 */
.L_x_1097:
        /* <DEDUP_REMOVED lines=10> */
.L_x_1100:
[----:B------:R-:W-:Y:S05]  /*16a0*/  BSYNC.RECONVERGENT B0 ;  /* 0x0000000000007941 */ /* 0x000fea0003800200 */
.L_x_1099:
        /* <DEDUP_REMOVED lines=10> */
.L_x_1102:
[----:B------:R-:W-:Y:S05]  /*1750*/  BSYNC.RECONVERGENT B0 ;  /* 0x0000000000007941 */ /* 0x000fea0003800200 */
.L_x_1101:
        /* <DEDUP_REMOVED lines=10> */
.L_x_1104:
[----:B------:R-:W-:Y:S05]  /*1800*/  BSYNC.RECONVERGENT B0 ;  /* 0x0000000000007941 */ /* 0x000fea0003800200 */
.L_x_1103:
        /* <DEDUP_REMOVED lines=10> */
.L_x_1106:
[----:B------:R-:W-:Y:S05]  /*18b0*/  BSYNC.RECONVERGENT B0 ;  /* 0x0000000000007941 */ /* 0x000fea0003800200 */
.L_x_1105:
[----:B------:R-:W-:Y:S05]  /*18c0*/  @P1 EXIT ;  /* 0x000000000000194d */ /* 0x000fea0003800000 */
[----:B------:R-:W5:Y:S01]  /*18d0*/  LDCU.64 UR4, c[0x0][0x420] ;  /* 0x00008400ff0477ac */ /* 0x000f620008000a00 */
[----:B------:R-:W-:-:S05]  /*18e0*/  IMAD R0, R18, R0, RZ ;  /* 0x0000000012007224 */ /* 0x000fca00078e02ff */
[----:B------:R-:W-:-:S04]  /*18f0*/  IADD3 R2, P0, PT, R0, R2, RZ ;  /* 0x0000000200027210 */ /* 0x000fc80007f1e0ff */
[----:B------:R-:W-:Y:S02]  /*1900*/  LEA.HI.X.SX32 R0, R0, R5, 0x1, P0 ;  /* 0x0000000500007211 */ /* 0x000fe400000f0eff */
[----:B-----5:R-:W-:-:S04]  /*1910*/  LEA R4, P0, R2, UR4, 0x2 ;  /* 0x0000000402047c11 */ /* 0x020fc8000f8010ff */
[----:B------:R-:W-:Y:S01]  /*1920*/  LEA.HI.X R5, R2, UR5, R0, 0x2, P0 ;  /* 0x0000000502057c11 */ /* 0x000fe200080f1400 */
[----:B------:R-:W-:-:S05]  /*1930*/  IMAD.MOV.U32 R0, RZ, RZ, 0x7f800000 ;  /* 0x7f800000ff007424 */ /* 0x000fca00078e00ff */
[----:B------:R-:W-:Y:S01]  /*1940*/  STG.E desc[UR16][R4.64], R0 ;  /* 0x0000000004007986 */ /* 0x000fe2000c101910 */
[----:B------:R-:W-:Y:S05]  /*1950*/  EXIT ;  /* 0x000000000000794d */ /* 0x000fea0003800000 */
.L_x_1075:
[----:B------:R-:W-:Y:S02]  /*1960*/  ISETP.NE.AND P0, PT, R227, -0x1, PT ;  /* 0xffffffffe300780c */ /* 0x000fe40003f05270 */
[----:B------:R-:W-:-:S11]  /*1970*/  ISETP.NE.AND P2, PT, R8, -0x1, PT ;  /* 0xffffffff0800780c */ /* 0x000fd60003f45270 */
[----:B-1----:R-:W1:Y:S08]  /*1980*/  @!P0 LDC.64 R10, c[0x0][0x398] ;  /* 0x0000e600ff0a8b82 */ /* 0x002e700000000a00 */
[----:B------:R-:W2:Y:S01]  /*1990*/  @P0 LDC.64 R2, c[0x0][0x3b0] ;  /* 0x0000ec00ff020b82 */ /* 0x000ea20000000a00 */
[----:B-1----:R-:W-:-:S04]  /*19a0*/  @!P0 IMAD.WIDE.U32 R20, R90, R10, RZ ;  /* 0x0000000a5a148225 */ /* 0x002fc800078e00ff */
[----:B------:R-:W-:Y:S02]  /*19b0*/  @!P0 IMAD R11, R90, R11, R21 ;  /* 0x0000000b5a0b8224 */ /* 0x000fe400078e0215 */
[----:B--2---:R-:W-:-:S04]  /*19c0*/  @P0 IMAD.WIDE.U32 R4, R227, R2, RZ ;  /* 0x00000002e3040225 */ /* 0x004fc800078e00ff */
        /* <DEDUP_REMOVED lines=15> */
.L_x_1107:
[----:B------:R-:W1:Y:S01]  /*1ac0*/  LDC.64 R2, c[0x0][0x3b8] ;  /* 0x0000ee00ff027b82 */ /* 0x000e620000000a00 */
[----:B------:R-:W-:-:S05]  /*1ad0*/  IADD3 R12, PT, PT, R6, R8, RZ ;  /* 0x00000008060c7210 */ /* 0x000fca0007ffe0ff */
[C---:B-1----:R-:W-:Y:S02]  /*1ae0*/  IMAD R7, R12.reuse, R3, RZ ;  /* 0x000000030c077224 */ /* 0x042fe400078e02ff */
[----:B------:R-:W-:-:S05]  /*1af0*/  IMAD.WIDE.U32 R12, R12, R2, RZ ;  /* 0x000000020c0c7225 */ /* 0x000fca00078e00ff */
[----:B------:R-:W-:Y:S02]  /*1b00*/  IADD3 R7, PT, PT, R13, R7, RZ ;  /* 0x000000070d077210 */ /* 0x000fe40007ffe0ff */
.L_x_1108:
        /* <DEDUP_REMOVED lines=35> */
[----:B------:R-:W-:Y:S02]  /*1d40*/  IADD3 R9, PT, PT, R15, R8, RZ ;  /* 0x000000080f097210 */ /* 0x000fe40007ffe0ff */
[----:B------:R-:W-:-:S05]  /*1d50*/  MOV R8, R14 ;  /* 0x0000000e00087202 */ /* 0x000fca0000000f00 */
[----:B--2---:R-:W-:-:S04]  /*1d60*/  IMAD.WIDE.U32 R8, R90, UR6, R8 ;  /* 0x000000065a087c25 */ /* 0x004fc8000f8e0008 */
[----:B------:R-:W-:Y:S01]  /*1d70*/  IMAD R24, R90, UR7, R9 ;  /* 0x000000075a187c24 */ /* 0x000fe2000f8e0209 */
[----:B------:R-:W-:Y:S01]  /*1d80*/  MOV R27, R8 ;  /* 0x00000008001b7202 */ /* 0x000fe20000000f00 */
[----:B------:R-:W-:Y:S06]  /*1d90*/  BRA `(.L_x_1110) ;  /* 0x0000000000187947 */ /* 0x000fec0003800000 */
.L_x_1109:
[----:B------:R-:W1:Y:S01]  /*1da0*/  LDC.64 R4, c[0x0][0x3c0] ;  /* 0x0000f000ff047b82 */ /* 0x000e620000000a00 */
[----:B------:R-:W-:-:S05]  /*1db0*/  IADD3 R8, PT, PT, R6, R8, RZ ;  /* 0x0000000806087210 */ /* 0x000fca0007ffe0ff */
[C---:B-1----:R-:W-:Y:S02]  /*1dc0*/  IMAD R24, R8.reuse, R5, RZ ;  /* 0x0000000508187224 */ /* 0x042fe400078e02ff */
[----:B------:R-:W-:-:S05]  /*1dd0*/  IMAD.WIDE.U32 R8, R8, R4, RZ ;  /* 0x0000000408087225 */ /* 0x000fca00078e00ff */
[----:B------:R-:W-:Y:S02]  /*1de0*/  IADD3 R24, PT, PT, R9, R24, RZ ;  /* 0x0000001809187210 */ /* 0x000fe40007ffe0ff */
[----:B------:R-:W-:-:S07]  /*1df0*/  MOV R27, R8 ;  /* 0x00000008001b7202 */ /* 0x000fce0000000f00 */
.L_x_1110:
[----:B------:R-:W-:Y:S01]  /*1e00*/  SHF.R.U32.HI R19, RZ, 0x3, R169 ;  /* 0x00000003ff137819 */ /* 0x000fe200000116a9 */
[----:B------:R-:W-:Y:S01]  /*1e10*/  IMAD.SHL.U32 R181, R169, 0x8, RZ ;  /* 0x00000008a9b57824 */ /* 0x000fe200078e00ff */
[----:B------:R-:W-:Y:S01]  /*1e20*/  UIADD3 UR12, UPT, UPT, -UR12, UR20, URZ ;  /* 0x000000140c0c7290 */ /* 0x000fe2000fffe1ff */
[----:B------:R-:W-:Y:S01]  /*1e30*/  SHF.R.S32.HI R18, RZ, 0x1f, R0 ;  /* 0x0000001fff127819 */ /* 0x000fe20000011400 */
[----:B------:R-:W1:Y:S01]  /*1e40*/  LDCU.128 UR4, c[0x0][0x3d0] ;  /* 0x00007a00ff0477ac */ /* 0x000e620008000c00 */
[----:B------:R-:W-:Y:S01]  /*1e50*/  VIADD R25, R19, 0x10 ;  /* 0x0000001013197836 */ /* 0x000fe20000000000 */
[----:B------:R-:W-:Y:S01]  /*1e60*/  LOP3.LUT R26, R181, 0x38, RZ, 0xc0, !PT ;  /* 0x00000038b51a7812 */ /* 0x000fe200078ec0ff */
[C---:B------:R-:W-:Y:S01]  /*1e70*/  VIADD R6, R19.reuse, 0x20 ;  /* 0x0000002013067836 */ /* 0x040fe20000000000 */
[----:B------:R-:W-:Y:S01]  /*1e80*/  ISETP.GE.AND P2, PT, R19, UR12, PT ;  /* 0x0000000c13007c0c */ /* 0x000fe2000bf46270 */
[----:B------:R-:W2:Y:S01]  /*1e90*/  LDCU.64 UR10, c[0x0][0x388] ;  /* 0x00007100ff0a77ac */ /* 0x000ea20008000a00 */
[----:B------:R-:W-:Y:S01]  /*1ea0*/  IADD3 R12, P0, PT, R26, R12, RZ ;  /* 0x0000000c1a0c7210 */ /* 0x000fe20007f1e0ff */
[----:B------:R-:W-:Y:S01]  /*1eb0*/  IMAD.U32 R22, RZ, RZ, UR14 ;  /* 0x0000000eff167e24 */ /* 0x000fe2000f8e00ff */
[----:B------:R-:W-:Y:S01]  /*1ec0*/  ISETP.GE.AND P6, PT, R25, UR12, PT ;  /* 0x0000000c19007c0c */ /* 0x000fe2000bfc6270 */
[----:B------:R-:W3:Y:S01]  /*1ed0*/  LDCU.64 UR8, c[0x0][0x3c8] ;  /* 0x00007900ff0877ac */ /* 0x000ee20008000a00 */
[----:B------:R-:W-:Y:S01]  /*1ee0*/  ISETP.GE.AND P5, PT, R6, UR12, PT ;  /* 0x0000000c06007c0c */ /* 0x000fe2000bfa6270 */
[----:B------:R-:W-:Y:S01]  /*1ef0*/  IMAD.X R13, RZ, RZ, R7, P0 ;  /* 0x000000ffff0d7224 */ /* 0x000fe200000e0607 */
[----:B------:R-:W-:Y:S01]  /*1f00*/  IADD3 R20, P0, PT, R26, R20, RZ ;  /* 0x000000141a147210 */ /* 0x000fe20007f1e0ff */
[C---:B------:R-:W-:Y:S01]  /*1f10*/  VIADD R6, R19.reuse, 0x30 ;  /* 0x0000003013067836 */ /* 0x040fe20000000000 */
[----:B------:R-:W4:Y:S01]  /*1f20*/  S2UR UR15, SR_CgaCtaId ;  /* 0x00000000000f79c3 */ /* 0x000f220000008800 */
[----:B------:R-:W-:Y:S01]  /*1f30*/  IMAD.WIDE.U32 R12, R19, R2, R12 ;  /* 0x00000002130c7225 */ /* 0x000fe200078e000c */
[----:B------:R-:W-:-:S02]  /*1f40*/  LOP3.LUT R232, R181, 0x1f8, RZ, 0xc0, !PT ;  /* 0x000001f8b5e87812 */ /* 0x000fc400078ec0ff */
[----:B------:R-:W-:Y:S01]  /*1f50*/  ISETP.GE.AND P3, PT, R6, UR12, PT ;  /* 0x0000000c06007c0c */ /* 0x000fe2000bf66270 */
[----:B------:R-:W-:Y:S01]  /*1f60*/  IMAD R7, R19, R3, R13 ;  /* 0x0000000313077224 */ /* 0x000fe200078e020d */
[----:B------:R-:W-:Y:S01]  /*1f70*/  LOP3.LUT R232, R232, 0x38, R169, 0x78, !PT ;  /* 0x00000038e8e87812 */ /* 0x000fe200078e78a9 */
[----:B------:R-:W-:Y:S01]  /*1f80*/  IMAD.MOV.U32 R6, RZ, RZ, R12 ;  /* 0x000000ffff067224 */ /* 0x000fe200078e000c */
[----:B------:R-:W5:Y:S01]  /*1f90*/  @!P6 LDC.64 R16, c[0x0][0x3b0] ;  /* 0x0000ec00ff10eb82 */ /* 0x000f620000000a00 */
[----:B-1----:R-:W-:Y:S01]  /*1fa0*/  IMAD R225, R18, UR4, RZ ;  /* 0x0000000412e17c24 */ /* 0x002fe2000f8e02ff */
[----:B------:R-:W-:Y:S01]  /*1fb0*/  LOP3.LUT R232, R232, 0x1e00, R181, 0xf8, !PT ;  /* 0x00001e00e8e87812 */ /* 0x000fe200078ef8b5 */
[----:B------:R-:W-:Y:S01]  /*1fc0*/  IMAD.WIDE.U32 R6, R0, UR4, R6 ;  /* 0x0000000400067c25 */ /* 0x000fe2000f8e0006 */
[----:B------:R-:W-:Y:S01]  /*1fd0*/  UMOV UR4, 0x400 ;  /* 0x0000040000047882 */ /* 0x000fe20000000000 */
[----:B------:R-:W-:Y:S02]  /*1fe0*/  SHF.L.U64.HI R85, R2, 0x5, R3 ;  /* 0x0000000502557819 */ /* 0x000fe40000010203 */
[----:B------:R-:W-:Y:S01]  /*1ff0*/  IMAD R225, R0, UR5, R225 ;  /* 0x0000000500e17c24 */ /* 0x000fe2000f8e02e1 */
[----:B------:R-:W1:Y:S01]  /*2000*/  @!P2 LDC.64 R8, c[0x0][0x3b0] ;  /* 0x0000ec00ff08ab82 */ /* 0x000e620000000a00 */
[----:B------:R-:W-:Y:S01]  /*2010*/  IMAD.WIDE.U32 R22, R22, 0x80, RZ ;  /* 0x0000008016167825 */ /* 0x000fe200078e00ff */
[----:B--2---:R-:W-:-:S02]  /*2020*/  LEA R226, P1, R6, UR10, 0x1 ;  /* 0x0000000a06e27c11 */ /* 0x004fc4000f8208ff */
[----:B------:R-:W-:Y:S01]  /*2030*/  SHF.L.U64.HI R87, R2, 0x4, R3 ;  /* 0x0000000402577819 */ /* 0x000fe20000010203 */
[----:B------:R-:W-:Y:S01]  /*2040*/  IMAD.IADD R225, R7, 0x1, R225 ;  /* 0x0000000107e17824 */ /* 0x000fe200078e02e1 */
[----:B------:R-:W-:Y:S01]  /*2050*/  LOP3.LUT R22, R22, R19, RZ, 0xfc, !PT ;  /* 0x0000001316167212 */ /* 0x000fe200078efcff */
[----:B------:R-:W-:Y:S01]  /*2060*/  IMAD.X R21, RZ, RZ, R11, P0 ;  /* 0x000000ffff157224 */ /* 0x000fe200000e060b */
[----:B------:R-:W2:Y:S01]  /*2070*/  @!P2 LDC.64 R14, c[0x0][0x380] ;  /* 0x0000e000ff0eab82 */ /* 0x000ea20000000a00 */
[----:B------:R-:W-:Y:S01]  /*2080*/  VIADD R10, R19, 0x40 ;  /* 0x00000040130a7836 */ /* 0x000fe20000000000 */
[----:B------:R-:W-:Y:S01]  /*2090*/  LEA.HI.X R225, R6, UR11, R225, 0x1, P1 ;  /* 0x0000000b06e17c11 */ /* 0x000fe200088f0ce1 */
[C---:B---3--:R-:W-:Y:S01]  /*20a0*/  IMAD.WIDE.U32 R20, R89.reuse, UR8, R20 ;  /* 0x0000000859147c25 */ /* 0x048fe2000f8e0014 */
[----:B------:R-:W-:Y:S01]  /*20b0*/  @!P6 IADD3 R28, P0, PT, R22, 0x10, RZ ;  /* 0x00000010161ce810 */ /* 0x000fe20007f1e0ff */
[----:B----4-:R-:W-:Y:S01]  /*20c0*/  ULEA UR5, UR15, UR4, 0x18 ;  /* 0x000000040f057291 */ /* 0x010fe2000f8ec0ff */
[----:B------:R-:W-:Y:S01]  /*20d0*/  ISETP.GE.AND P4, PT, R10, UR12, PT ;  /* 0x0000000c0a007c0c */ /* 0x000fe2000bf86270 */
[----:B------:R-:W-:Y:S01]  /*20e0*/  IMAD R21, R89, UR9, R21 ;  /* 0x0000000959157c24 */ /* 0x000fe2000f8e0215 */
[----:B------:R-:W3:Y:S01]  /*20f0*/  @!P5 LDC.64 R6, c[0x0][0x3b0] ;  /* 0x0000ec00ff06db82 */ /* 0x000ee20000000a00 */
[----:B------:R-:W-:Y:S01]  /*2100*/  @!P6 IMAD.X R30, RZ, RZ, R23, P0 ;  /* 0x000000ffff1ee224 */ /* 0x000fe200000e0617 */
[----:B------:R-:W-:Y:S01]  /*2110*/  SHF.R.U32.HI R93, RZ, 0x1, R169 ;  /* 0x00000001ff5d7819 */ /* 0x000fe200000116a9 */
[----:B------:R-:W-:Y:S01]  /*2120*/  @!P6 IMAD.MOV.U32 R36, RZ, RZ, R20 ;  /* 0x000000ffff24e224 */ /* 0x000fe200078e0014 */
[----:B------:R-:W-:Y:S01]  /*2130*/  LEA R232, R232, UR5, 0x1 ;  /* 0x00000005e8e87c11 */ /* 0x000fe2000f8e08ff */
[----:B-----5:R-:W-:-:S02]  /*2140*/  @!P6 IMAD R30, R30, R16, RZ ;  /* 0x000000101e1ee224 */ /* 0x020fc400078e02ff */
[--C-:B------:R-:W-:Y:S01]  /*2150*/  @!P6 IMAD.MOV.U32 R37, RZ, RZ, R21.reuse ;  /* 0x000000ffff25e224 */ /* 0x100fe200078e0015 */
[----:B------:R-:W4:Y:S01]  /*2160*/  @!P6 LDC.64 R12, c[0x0][0x380] ;  /* 0x0000e000ff0ceb82 */ /* 0x000f220000000a00 */
[-C--:B-1----:R-:W-:Y:S02]  /*2170*/  @!P2 IMAD R29, R23, R8.reuse, RZ ;  /* 0x00000008171da224 */ /* 0x082fe400078e02ff */
[----:B------:R-:W-:-:S04]  /*2180*/  @!P2 IMAD.WIDE.U32 R32, R22, R8, R20 ;  /* 0x000000081620a225 */ /* 0x000fc800078e0014 */
[----:B------:R-:W-:Y:S01]  /*2190*/  @!P6 IMAD R30, R28, R17, R30 ;  /* 0x000000111c1ee224 */ /* 0x000fe200078e021e */
[C---:B------:R-:W-:Y:S01]  /*21a0*/  @!P5 IADD3 R17, P0, PT, R22.reuse, 0x20, RZ ;  /* 0x000000201611d810 */ /* 0x040fe20007f1e0ff */
[----:B------:R-:W-:Y:S01]  /*21b0*/  @!P2 IMAD R29, R22, R9, R29 ;  /* 0x00000009161da224 */ /* 0x000fe200078e021d */
[----:B------:R-:W1:Y:S01]  /*21c0*/  @!P3 LDC.64 R10, c[0x0][0x3b0] ;  /* 0x0000ec00ff0abb82 */ /* 0x000e620000000a00 */
[----:B--2---:R-:W-:Y:S01]  /*21d0*/  @!P2 LEA R34, P1, R32, R14, 0x1 ;  /* 0x0000000e2022a211 */ /* 0x004fe200078208ff */
[----:B------:R-:W-:-:S04]  /*21e0*/  @!P6 IMAD.WIDE.U32 R36, R28, R16, R36 ;  /* 0x000000101c24e225 */ /* 0x000fc800078e0024 */
[----:B------:R-:W-:Y:S02]  /*21f0*/  @!P5 IMAD.X R14, RZ, RZ, R23, P0 ;  /* 0x000000ffff0ed224 */ /* 0x000fe400000e0617 */
[----:B------:R-:W2:Y:S01]  /*2200*/  @!P5 LDC.64 R8, c[0x0][0x380] ;  /* 0x0000e000ff08db82 */ /* 0x000ea20000000a00 */
[----:B------:R-:W-:Y:S02]  /*2210*/  @!P2 IMAD.IADD R29, R33, 0x1, R29 ;  /* 0x00000001211da824 */ /* 0x000fe400078e021d */
[----:B------:R-:W-:Y:S02]  /*2220*/  @!P6 IMAD.IADD R30, R37, 0x1, R30 ;  /* 0x00000001251ee824 */ /* 0x000fe400078e021e */
[----:B---3--:R-:W-:Y:S01]  /*2230*/  @!P5 IMAD R14, R14, R6, RZ ;  /* 0x000000060e0ed224 */ /* 0x008fe200078e02ff */
[----:B----4-:R-:W-:Y:S01]  /*2240*/  @!P6 LEA R28, P0, R36, R12, 0x1 ;  /* 0x0000000c241ce211 */ /* 0x010fe200078008ff */
[----:B------:R-:W-:Y:S01]  /*2250*/  @!P5 IMAD.MOV.U32 R33, RZ, RZ, R21 ;  /* 0x000000ffff21d224 */ /* 0x000fe200078e0015 */
[----:B------:R-:W-:Y:S01]  /*2260*/  @!P2 LEA.HI.X R35, R32, R15, R29, 0x1, P1 ;  /* 0x0000000f2023a211 */ /* 0x000fe200008f0c1d */
[----:B------:R-:W-:Y:S01]  /*2270*/  @!P5 IMAD.MOV.U32 R32, RZ, RZ, R20 ;  /* 0x000000ffff20d224 */ /* 0x000fe200078e0014 */
[----:B------:R-:W-:Y:S01]  /*2280*/  @!P6 LEA.HI.X R29, R36, R13, R30, 0x1, P0 ;  /* 0x0000000d241de211 */ /* 0x000fe200000f0c1e */
[----:B------:R-:W-:Y:S01]  /*2290*/  @!P5 IMAD R13, R17, R7, R14 ;  /* 0x00000007110dd224 */ /* 0x000fe200078e020e */
[----:B------:R-:W-:Y:S01]  /*22a0*/  @!P3 IADD3 R12, P0, PT, R22, 0x30, RZ ;  /* 0x00000030160cb810 */ /* 0x000fe20007f1e0ff */
[----:B------:R-:W3:Y:S01]  /*22b0*/  @!P3 LDC.64 R14, c[0x0][0x380] ;  /* 0x0000e000ff0ebb82 */ /* 0x000ee20000000a00 */
[----:B------:R-:W-:Y:S01]  /*22c0*/  VIADD R31, R19, 0x50 ;  /* 0x00000050131f7836 */ /* 0x000fe20000000000 */
[----:B------:R-:W-:Y:S01]  /*22d0*/  @!PT LDS RZ, [RZ] ;  /* 0x00000000fffff984 */ /* 0x000fe20000000800 */
[----:B------:R-:W-:Y:S01]  /*22e0*/  @!PT LDS RZ, [RZ] ;  /* 0x00000000fffff984 */ /* 0x000fe20000000800 */
[----:B------:R-:W-:Y:S01]  /*22f0*/  @!PT LDS RZ, [RZ] ;  /* 0x00000000fffff984 */ /* 0x000fe20000000800 */
[----:B------:R-:W-:Y:S01]  /*2300*/  @!P2 LDGSTS.E.BYPASS.LTC128B.128 [R232], desc[UR16][R34.64] ;  /* 0x0000000022e8afae */ /* 0x000fe2000b981a10 */
[----:B------:R-:W-:-:S03]  /*2310*/  @!P5 IMAD.WIDE.U32 R32, R17, R6, R32 ;  /* 0x000000061120d225 */ /* 0x000fc600078e0020 */
[----:B------:R-:W-:Y:S01]  /*2320*/  ISETP.GE.AND P1, PT, R31, UR12, PT ;  /* 0x0000000c1f007c0c */ /* 0x000fe2000bf26270 */
[----:B------:R-:W-:Y:S01]  /*2330*/  @!P2 LDGSTS.E.BYPASS.LTC128B.128 [R232+0x4000], desc[UR16][R34.64+0x80] ;  /* 0x0400008022e8afae */ /* 0x000fe2000b981a10 */
[----:B------:R-:W4:Y:S01]  /*2340*/  @!P4 LDC.64 R6, c[0x0][0x3b0] ;  /* 0x0000ec00ff06cb82 */ /* 0x000f220000000a00 */
[----:B------:R-:W-:Y:S01]  /*2350*/  @!P3 IMAD.X R17, RZ, RZ, R23, P0 ;  /* 0x000000ffff11b224 */ /* 0x000fe200000e0617 */
[----:B------:R-:W-:Y:S01]  /*2360*/  IADD3 R16, P0, PT, R26, R27, RZ ;  /* 0x0000001b1a107210 */ /* 0x000fe20007f1e0ff */
[----:B------:R-:W-:Y:S01]  /*2370*/  @!P5 IMAD.IADD R13, R33, 0x1, R13 ;  /* 0x00000001210dd824 */ /* 0x000fe200078e020d */
[C---:B--2---:R-:W-:Y:S01]  /*2380*/  @!P5 LEA R30, P2, R32.reuse, R8, 0x1 ;  /* 0x00000008201ed211 */ /* 0x044fe200078408ff */
[-C--:B-1----:R-:W-:Y:S01]  /*2390*/  @!P3 IMAD R17, R17, R10.reuse, RZ ;  /* 0x0000000a1111b224 */ /* 0x082fe200078e02ff */
[----:B------:R-:W-:Y:S01]  /*23a0*/  @!P6 LDGSTS.E.BYPASS.LTC128B.128 [R232+0x800], desc[UR16][R28.64] ;  /* 0x008000001ce8efae */ /* 0x000fe2000b981a10 */
[----:B------:R-:W-:Y:S01]  /*23b0*/  @!P3 IMAD.MOV.U32 R33, RZ, RZ, R21 ;  /* 0x000000ffff21b224 */ /* 0x000fe200078e0015 */
[----:B------:R-:W-:Y:S01]  /*23c0*/  @!P5 LEA.HI.X R31, R32, R9, R13, 0x1, P2 ;  /* 0x00000009201fd211 */ /* 0x000fe200010f0c0d */
[----:B------:R-:W-:Y:S01]  /*23d0*/  @!P3 IMAD.MOV.U32 R32, RZ, RZ, R20 ;  /* 0x000000ffff20b224 */ /* 0x000fe200078e0014 */
[----:B------:R3:W-:Y:S01]  /*23e0*/  @!P6 LDGSTS.E.BYPASS.LTC128B.128 [R232+0x4800], desc[UR16][R28.64+0x80] ;  /* 0x048000801ce8efae */ /* 0x0007e2000b981a10 */
[C---:B------:R-:W-:Y:S01]  /*23f0*/  VIADD R26, R19.reuse, 0x60 ;  /* 0x00000060131a7836 */ /* 0x040fe20000000000 */
[----:B------:R-:W1:Y:S01]  /*2400*/  @!P1 LDC.64 R8, c[0x0][0x3b0] ;  /* 0x0000ec00ff089b82 */ /* 0x000e620000000a00 */
[----:B------:R-:W-:Y:S01]  /*2410*/  @!P3 IMAD R13, R12, R11, R17 ;  /* 0x0000000b0c0db224 */ /* 0x000fe200078e0211 */
[----:B------:R-:W-:Y:S01]  /*2420*/  @!P4 IADD3 R17, P2, PT, R22, 0x40, RZ ;  /* 0x000000401611c810 */ /* 0x000fe20007f5e0ff */
[----:B------:R-:W-:Y:S01]  /*2430*/  @!P3 IMAD.WIDE.U32 R32, R12, R10, R32 ;  /* 0x0000000a0c20b225 */ /* 0x000fe200078e0020 */
[----:B------:R-:W-:Y:S01]  /*2440*/  ISETP.GE.AND P6, PT, R26, UR12, PT ;  /* 0x0000000c1a007c0c */ /* 0x000fe2000bfc6270 */
[----:B------:R-:W-:Y:S02]  /*2450*/  @!P5 LDGSTS.E.BYPASS.LTC128B.128 [R232+0x1000], desc[UR16][R30.64] ;  /* 0x010000001ee8dfae */ /* 0x000fe4000b981a10 */
[----:B------:R-:W-:Y:S01]  /*2460*/  @!P4 IMAD.X R12, RZ, RZ, R23, P2 ;  /* 0x000000ffff0cc224 */ /* 0x000fe200010e0617 */
[----:B------:R-:W2:Y:S01]  /*2470*/  @!P4 LDC.64 R10, c[0x0][0x380] ;  /* 0x0000e000ff0acb82 */ /* 0x000ea20000000a00 */
[----:B------:R-:W-:Y:S01]  /*2480*/  VIADD R27, R19, 0x70 ;  /* 0x00000070131b7836 */ /* 0x000fe20000000000 */
[----:B------:R5:W-:Y:S01]  /*2490*/  @!P5 LDGSTS.E.BYPASS.LTC128B.128 [R232+0x5000], desc[UR16][R30.64+0x80] ;  /* 0x050000801ee8dfae */ /* 0x000be2000b981a10 */
[----:B------:R-:W-:-:S02]  /*24a0*/  @!P3 IMAD.IADD R26, R33, 0x1, R13 ;  /* 0x00000001211ab824 */ /* 0x000fc400078e020d */
[----:B------:R-:W-:Y:S01]  /*24b0*/  IMAD.U32 R81, RZ, RZ, UR13 ;  /* 0x0000000dff517e24 */ /* 0x000fe2000f8e00ff */
[----:B------:R-:W-:Y:S01]  /*24c0*/  ISETP.GE.AND P5, PT, R27, UR12, PT ;  /* 0x0000000c1b007c0c */ /* 0x000fe2000bfa6270 */
[----:B------:R-:W-:Y:S02]  /*24d0*/  @!P4 IMAD.MOV.U32 R27, RZ, RZ, R21 ;  /* 0x000000ffff1bc224 */ /* 0x000fe400078e0015 */
[----:B------:R-:W-:Y:S02]  /*24e0*/  VIADD R81, R81, 0xffffffff ;  /* 0xffffffff51517836 */ /* 0x000fe40000000000 */
[C---:B------:R-:W-:Y:S02]  /*24f0*/  IMAD.SHL.U32 R86, R2.reuse, 0x20, RZ ;  /* 0x0000002002567824 */ /* 0x040fe400078e00ff */
[----:B------:R-:W-:Y:S02]  /*2500*/  IMAD.SHL.U32 R88, R2, 0x10, RZ ;  /* 0x0000001002587824 */ /* 0x000fe400078e00ff */
[----:B------:R-:W-:Y:S01]  /*2510*/  IMAD R18, R18, UR6, RZ ;  /* 0x0000000612127c24 */ /* 0x000fe2000f8e02ff */
[----:B---3--:R-:W-:Y:S01]  /*2520*/  @!P3 LEA R28, P2, R32, R14, 0x1 ;  /* 0x0000000e201cb211 */ /* 0x008fe200078408ff */
[----:B----4-:R-:W-:-:S02]  /*2530*/  @!P4 IMAD R14, R12, R6, RZ ;  /* 0x000000060c0ec224 */ /* 0x010fc400078e02ff */
[----:B------:R-:W3:Y:S01]  /*2540*/  @!P1 LDC.64 R12, c[0x0][0x380] ;  /* 0x0000e000ff0c9b82 */ /* 0x000ee20000000a00 */
[----:B------:R-:W-:Y:S01]  /*2550*/  @!P3 LEA.HI.X R29, R32, R15, R26, 0x1, P2 ;  /* 0x0000000f201db211 */ /* 0x000fe200010f0c1a */
[----:B------:R-:W-:Y:S02]  /*2560*/  @!P4 IMAD.MOV.U32 R26, RZ, RZ, R20 ;  /* 0x000000ffff1ac224 */ /* 0x000fe400078e0014 */
[C---:B------:R-:W-:Y:S01]  /*2570*/  @!P4 IMAD R15, R17.reuse, R7, R14 ;  /* 0x00000007110fc224 */ /* 0x040fe200078e020e */
[----:B------:R-:W-:Y:S01]  /*2580*/  @!P1 IADD3 R14, P2, PT, R22, 0x50, RZ ;  /* 0x00000050160e9810 */ /* 0x000fe20007f5e0ff */
[----:B------:R-:W-:Y:S01]  /*2590*/  @!P4 IMAD.WIDE.U32 R26, R17, R6, R26 ;  /* 0x00000006111ac225 */ /* 0x000fe200078e001a */
[----:B------:R-:W-:Y:S01]  /*25a0*/  @!P3 LDGSTS.E.BYPASS.LTC128B.128 [R232+0x1800], desc[UR16][R28.64] ;  /* 0x018000001ce8bfae */ /* 0x000fe2000b981a10 */
[----:B------:R-:W4:Y:S02]  /*25b0*/  @!P6 LDC.64 R6, c[0x0][0x3b0] ;  /* 0x0000ec00ff06eb82 */ /* 0x000f240000000a00 */
[----:B------:R-:W-:Y:S01]  /*25c0*/  @!P1 IMAD.X R17, RZ, RZ, R23, P2 ;  /* 0x000000ffff119224 */ /* 0x000fe200010e0617 */
[----:B------:R2:W-:Y:S01]  /*25d0*/  @!P3 LDGSTS.E.BYPASS.LTC128B.128 [R232+0x5800], desc[UR16][R28.64+0x80] ;  /* 0x058000801ce8bfae */ /* 0x0005e2000b981a10 */
[----:B------:R-:W-:-:S02]  /*25e0*/  @!P4 IMAD.IADD R15, R27, 0x1, R15 ;  /* 0x000000011b0fc824 */ /* 0x000fc400078e020f */
[-C--:B-1----:R-:W-:Y:S02]  /*25f0*/  @!P1 IMAD R17, R17, R8.reuse, RZ ;  /* 0x0000000811119224 */ /* 0x082fe400078e02ff */
[----:B-----5:R-:W-:Y:S02]  /*2600*/  @!P1 IMAD.MOV.U32 R30, RZ, RZ, R20 ;  /* 0x000000ffff1e9224 */ /* 0x020fe400078e0014 */
[----:B------:R-:W-:Y:S02]  /*2610*/  @!P1 IMAD.MOV.U32 R31, RZ, RZ, R21 ;  /* 0x000000ffff1f9224 */ /* 0x000fe400078e0015 */
[C---:B------:R-:W-:Y:S02]  /*2620*/  @!P1 IMAD R9, R14.reuse, R9, R17 ;  /* 0x000000090e099224 */ /* 0x040fe400078e0211 */
[----:B------:R-:W-:-:S04]  /*2630*/  @!P1 IMAD.WIDE.U32 R30, R14, R8, R30 ;  /* 0x000000080e1e9225 */ /* 0x000fc800078e001e */
[----:B------:R-:W-:Y:S01]  /*2640*/  IMAD R18, R0, UR7, R18 ;  /* 0x0000000700127c24 */ /* 0x000fe2000f8e0212 */
[----:B------:R-:W-:Y:S01]  /*2650*/  @!P1 IADD3 R17, PT, PT, R31, R9, RZ ;  /* 0x000000091f119210 */ /* 0x000fe20007ffe0ff */
[C---:B------:R-:W-:Y:S01]  /*2660*/  IMAD.SHL.U32 R100, R169.reuse, 0x20, RZ ;  /* 0x00000020a9647824 */ /* 0x040fe200078e00ff */
[----:B------:R-:W1:Y:S01]  /*2670*/  @!P5 LDC.64 R8, c[0x0][0x3b0] ;  /* 0x0000ec00ff08db82 */ /* 0x000e620000000a00 */
[----:B------:R-:W-:Y:S02]  /*2680*/  IMAD.MOV.U32 R95, RZ, RZ, 0x10 ;  /* 0x00000010ff5f7424 */ /* 0x000fe400078e00ff */
[----:B------:R-:W-:Y:S01]  /*2690*/  IMAD.MOV.U32 R97, RZ, RZ, 0x20 ;  /* 0x00000020ff617424 */ /* 0x000fe200078e00ff */
[----:B------:R-:W-:Y:S01]  /*26a0*/  LOP3.LUT R100, R100, 0x7c00, RZ, 0xc0, !PT ;  /* 0x00007c0064647812 */ /* 0x000fe200078ec0ff */
[----:B------:R-:W-:Y:S01]  /*26b0*/  IMAD.SHL.U32 R164, R169, 0x2, RZ ;  /* 0x00000002a9a47824 */ /* 0x000fe200078e00ff */
[----:B--2---:R-:W-:-:S04]  /*26c0*/  @!P4 LEA R28, P2, R26, R10, 0x1 ;  /* 0x0000000a1a1cc211 */ /* 0x004fc800078408ff */
[----:B------:R-:W-:Y:S02]  /*26d0*/  LOP3.LUT R164, R164, 0x6, RZ, 0xc0, !PT ;  /* 0x00000006a4a47812 */ /* 0x000fe400078ec0ff */
[----:B------:R-:W-:Y:S01]  /*26e0*/  @!P4 LEA.HI.X R29, R26, R11, R15, 0x1, P2 ;  /* 0x0000000b1a1dc211 */ /* 0x000fe200010f0c0f */
[----:B------:R-:W-:Y:S01]  /*26f0*/  IMAD R15, R81, -0x20, R84 ;  /* 0xffffffe0510f7824 */ /* 0x000fe200078e0254 */
[----:B------:R-:W-:Y:S01]  /*2700*/  @!P6 IADD3 R14, P2, PT, R22, 0x60, RZ ;  /* 0x00000060160ee810 */ /* 0x000fe20007f5e0ff */
[----:B------:R-:W2:Y:S01]  /*2710*/  @!P6 LDC.64 R10, c[0x0][0x380] ;  /* 0x0000e000ff0aeb82 */ /* 0x000ea20000000a00 */
[C---:B---3--:R-:W-:Y:S01]  /*2720*/  @!P1 LEA R26, P3, R30.reuse, R12, 0x1 ;  /* 0x0000000c1e1a9211 */ /* 0x048fe200078608ff */
[----:B------:R-:W-:Y:S02]  /*2730*/  @!P4 LDGSTS.E.BYPASS.LTC128B.128 [R232+0x2000], desc[UR16][R28.64] ;  /* 0x020000001ce8cfae */ /* 0x000fe4000b981a10 */
[----:B------:R-:W-:Y:S01]  /*2740*/  @!P6 IMAD.X R12, RZ, RZ, R23, P2 ;  /* 0x000000ffff0ce224 */ /* 0x000fe200010e0617 */
[----:B------:R-:W-:Y:S01]  /*2750*/  @!P1 LEA.HI.X R27, R30, R13, R17, 0x1, P3 ;  /* 0x0000000d1e1b9211 */ /* 0x000fe200018f0c11 */
[----:B------:R-:W-:Y:S01]  /*2760*/  @!P4 LDGSTS.E.BYPASS.LTC128B.128 [R232+0x6000], desc[UR16][R28.64+0x80] ;  /* 0x060000801ce8cfae */ /* 0x000fe2000b981a10 */
[CC--:B------:R-:W-:Y:S01]  /*2770*/  ISETP.GE.AND P3, PT, R25.reuse, R15.reuse, PT ;  /* 0x0000000f1900720c */ /* 0x0c0fe20003f66270 */
[-C--:B----4-:R-:W-:Y:S01]  /*2780*/  @!P6 IMAD R12, R12, R6.reuse, RZ ;  /* 0x000000060c0ce224 */ /* 0x090fe200078e02ff */
[-C--:B------:R-:W-:Y:S01]  /*2790*/  ISETP.GE.AND P2, PT, R25, R15.reuse, PT ;  /* 0x0000000f1900720c */ /* 0x080fe20003f46270 */
[----:B------:R-:W-:Y:S01]  /*27a0*/  IMAD.X R17, RZ, RZ, R24, P0 ;  /* 0x000000ffff117224 */ /* 0x000fe200000e0618 */
[----:B------:R-:W-:Y:S01]  /*27b0*/  ISETP.GE.AND P4, PT, R19, R15, PT ;  /* 0x0000000f1300720c */ /* 0x000fe20003f86270 */
[----:B------:R-:W-:Y:S01]  /*27c0*/  @!P6 IMAD R12, R14, R7, R12 ;  /* 0x000000070e0ce224 */ /* 0x000fe200078e020c */
[----:B------:R-:W-:Y:S01]  /*27d0*/  @!P5 IADD3 R22, P0, PT, R22, 0x70, RZ ;  /* 0x000000701616d810 */ /* 0x000fe20007f1e0ff */
[----:B------:R-:W-:Y:S01]  /*27e0*/  @!P6 IMAD.WIDE.U32 R14, R14, R6, R20 ;  /* 0x000000060e0ee225 */ /* 0x000fe200078e0014 */
[----:B------:R-:W-:Y:S01]  /*27f0*/  @!P1 LDGSTS.E.BYPASS.LTC128B.128 [R232+0x2800], desc[UR16][R26.64] ;  /* 0x028000001ae89fae */ /* 0x000fe2000b981a10 */
[----:B------:R-:W3:Y:S02]  /*2800*/  @!P5 LDC.64 R6, c[0x0][0x380] ;  /* 0x0000e000ff06db82 */ /* 0x000ee40000000a00 */
[----:B------:R-:W-:Y:S01]  /*2810*/  @!P6 IMAD.IADD R12, R15, 0x1, R12 ;  /* 0x000000010f0ce824 */ /* 0x000fe200078e020c */
[----:B------:R-:W-:Y:S01]  /*2820*/  @!P1 LDGSTS.E.BYPASS.LTC128B.128 [R232+0x6800], desc[UR16][R26.64+0x80] ;  /* 0x068000801ae89fae */ /* 0x000fe2000b981a10 */
[----:B------:R-:W-:-:S02]  /*2830*/  @!P5 IMAD.X R23, RZ, RZ, R23, P0 ;  /* 0x000000ffff17d224 */ /* 0x000fc400000e0617 */
[----:B-1----:R-:W-:Y:S01]  /*2840*/  @!P5 IMAD.WIDE.U32 R20, R22, R8, R20 ;  /* 0x000000081614d225 */ /* 0x002fe200078e0014 */
[----:B--2---:R-:W-:-:S03]  /*2850*/  @!P6 LEA R10, P1, R14, R10, 0x1 ;  /* 0x0000000a0e0ae211 */ /* 0x004fc600078208ff */
[----:B------:R-:W-:Y:S01]  /*2860*/  @!P5 IMAD R23, R23, R8, RZ ;  /* 0x000000081717d224 */ /* 0x000fe200078e02ff */
[----:B------:R-:W-:Y:S01]  /*2870*/  @!P6 LEA.HI.X R11, R14, R11, R12, 0x1, P1 ;  /* 0x0000000b0e0be211 */ /* 0x000fe200008f0c0c */
[-C--:B------:R-:W-:Y:S02]  /*2880*/  IMAD R12, R85, R81.reuse, RZ ;  /* 0x00000051550c7224 */ /* 0x080fe400078e02ff */
[----:B------:R-:W-:Y:S02]  /*2890*/  IMAD.WIDE.U32 R14, R86, R81, RZ ;  /* 0x00000051560e7225 */ /* 0x000fe400078e00ff */
[----:B------:R-:W-:Y:S02]  /*28a0*/  @!P6 LDGSTS.E.BYPASS.LTC128B.128 [R232+0x3000], desc[UR16][R10.64] ;  /* 0x030000000ae8efae */ /* 0x000fe4000b981a10 */
[----:B------:R-:W-:Y:S01]  /*28b0*/  @!P5 IMAD R9, R22, R9, R23 ;  /* 0x000000091609d224 */ /* 0x000fe200078e0217 */
[----:B------:R-:W-:Y:S01]  /*28c0*/  @!P4 LEA R22, P1, R14, R226, 0x1 ;  /* 0x000000e20e16c211 */ /* 0x000fe200078208ff */
[----:B------:R-:W-:Y:S01]  /*28d0*/  IMAD.IADD R12, R15, 0x1, R12 ;  /* 0x000000010f0c7824 */ /* 0x000fe200078e020c */
[----:B------:R-:W-:Y:S01]  /*28e0*/  @!P3 IADD3 R8, P0, PT, R88, R14, RZ ;  /* 0x0000000e5808b210 */ /* 0x000fe20007f1e0ff */
[----:B------:R-:W-:Y:S01]  /*28f0*/  @!P5 IMAD.IADD R9, R21, 0x1, R9 ;  /* 0x000000011509d824 */ /* 0x000fe200078e0209 */
[----:B------:R1:W-:Y:S01]  /*2900*/  @!P6 LDGSTS.E.BYPASS.LTC128B.128 [R232+0x7000], desc[UR16][R10.64+0x80] ;  /* 0x070000800ae8efae */ /* 0x0003e2000b981a10 */
[----:B------:R-:W-:Y:S01]  /*2910*/  IMAD.WIDE.U32 R16, R19, R4, R16 ;  /* 0x0000000413107225 */ /* 0x000fe200078e0010 */
[----:B------:R-:W-:-:S02]  /*2920*/  @!P4 LEA.HI.X R23, R14, R225, R12, 0x1, P1 ;  /* 0x000000e10e17c211 */ /* 0x000fc400008f0c0c */
[----:B---3--:R-:W-:Y:S01]  /*2930*/  @!P5 LEA R6, P1, R20, R6, 0x1 ;  /* 0x000000061406d211 */ /* 0x008fe200078208ff */
[----:B------:R-:W-:Y:S01]  /*2940*/  @!P3 IMAD.X R12, R87, 0x1, R12, P0 ;  /* 0x00000001570cb824 */ /* 0x000fe200000e060c */
[----:B------:R-:W-:Y:S01]  /*2950*/  @!P3 LEA R14, P0, R8, R226, 0x1 ;  /* 0x000000e2080eb211 */ /* 0x000fe200078008ff */
[----:B------:R-:W-:Y:S01]  /*2960*/  IMAD R17, R19, R5, R17 ;  /* 0x0000000513117224 */ /* 0x000fe200078e0211 */
[----:B------:R-:W-:Y:S02]  /*2970*/  @!P5 LEA.HI.X R7, R20, R7, R9, 0x1, P1 ;  /* 0x000000071407d211 */ /* 0x000fe400008f0c09 */
[----:B------:R-:W-:Y:S01]  /*2980*/  @!P3 LEA.HI.X R15, R8, R225, R12, 0x1, P0 ;  /* 0x000000e1080fb211 */ /* 0x000fe200000f0c0c */
[----:B------:R-:W-:Y:S01]  /*2990*/  IMAD.WIDE.U32 R16, R0, UR6, R16 ;  /* 0x0000000600107c25 */ /* 0x000fe2000f8e0010 */
[----:B------:R-:W2:Y:S01]  /*29a0*/  LDCU.64 UR6, c[0x0][0x390] ;  /* 0x00007200ff0677ac */ /* 0x000ea20008000a00 */
[----:B------:R-:W-:Y:S01]  /*29b0*/  @!P5 LDGSTS.E.BYPASS.LTC128B.128 [R232+0x3800], desc[UR16][R6.64] ;  /* 0x0380000006e8dfae */ /* 0x000fe2000b981a10 */
[C---:B------:R-:W-:Y:S01]  /*29c0*/  SHF.L.U64.HI R0, R4.reuse, 0x5, R5 ;  /* 0x0000000504007819 */ /* 0x040fe20000010205 */
[----:B------:R-:W-:Y:S01]  /*29d0*/  IMAD.IADD R18, R17, 0x1, R18 ;  /* 0x0000000111127824 */ /* 0x000fe200078e0212 */
[----:B------:R-:W-:Y:S01]  /*29e0*/  LOP3.LUT P6, RZ, R169, 0x4, RZ, 0xc0, !PT ;  /* 0x00000004a9ff7812 */ /* 0x000fe200078cc0ff */
[----:B------:R3:W-:Y:S03]  /*29f0*/  @!P5 LDGSTS.E.BYPASS.LTC128B.128 [R232+0x7800], desc[UR16][R6.64+0x80] ;  /* 0x0780008006e8dfae */ /* 0x0007e6000b981a10 */
[----:B------:R-:W-:Y:S01]  /*2a00*/  SEL R97, R97, 0xffffffe0, !P6 ;  /* 0xffffffe061617807 */ /* 0x000fe20007000000 */
[----:B------:R-:W-:Y:S04]  /*2a10*/  @!P4 LDGSTS.E.BYPASS.LTC128B.128 [R232+0x8000], desc[UR16][R22.64] ;  /* 0x0800000016e8cfae */ /* 0x000fe8000b981a10 */
[----:B------:R4:W-:Y:S01]  /*2a20*/  @!P4 LDGSTS.E.BYPASS.LTC128B.128 [R232+0x9000], desc[UR16][R22.64+0x80] ;  /* 0x0900008016e8cfae */ /* 0x0009e2000b981a10 */
[----:B-1----:R-:W-:-:S03]  /*2a30*/  IMAD.SHL.U32 R10, R4, 0x20, RZ ;  /* 0x00000020040a7824 */ /* 0x002fc600078e00ff */
[----:B------:R-:W-:Y:S01]  /*2a40*/  @!P3 LDGSTS.E.BYPASS.LTC128B.128 [R232+0x8800], desc[UR16][R14.64] ;  /* 0x088000000ee8bfae */ /* 0x000fe2000b981a10 */
[----:B--2---:R-:W-:Y:S01]  /*2a50*/  LEA R224, P1, R16, UR6, 0x1 ;  /* 0x0000000610e07c11 */ /* 0x004fe2000f8208ff */
[-C--:B------:R-:W-:Y:S02]  /*2a60*/  IMAD.WIDE.U32 R10, R10, R81.reuse, RZ ;  /* 0x000000510a0a7225 */ /* 0x080fe400078e00ff */
[----:B------:R-:W-:Y:S01]  /*2a70*/  @!P3 LDGSTS.E.BYPASS.LTC128B.128 [R232+0x9800], desc[UR16][R14.64+0x80] ;  /* 0x098000800ee8bfae */ /* 0x000fe2000b981a10 */
[----:B------:R-:W-:Y:S02]  /*2a80*/  LEA.HI.X R223, R16, UR7, R18, 0x1, P1 ;  /* 0x0000000710df7c11 */ /* 0x000fe400088f0c12 */
[----:B------:R-:W-:Y:S01]  /*2a90*/  @!P4 LEA R8, P1, R10, R224, 0x1 ;  /* 0x000000e00a08c211 */ /* 0x000fe200078208ff */
[----:B------:R-:W0:Y:S01]  /*2aa0*/  LDGDEPBAR ;  /* 0x00000000000079af */ /* 0x000e220000000000 */
[----:B---3--:R-:W-:Y:S01]  /*2ab0*/  IMAD R7, R0, R81, RZ ;  /* 0x0000005100077224 */ /* 0x008fe200078e02ff */
[----:B------:R-:W-:Y:S01]  /*2ac0*/  @!P2 LEA R6, P0, R4, R10, 0x4 ;  /* 0x0000000a0406a211 */ /* 0x000fe200078020ff */
[----:B------:R-:W-:-:S02]  /*2ad0*/  IMAD.SHL.U32 R0, R169, 0x40, RZ ;  /* 0x00000040a9007824 */ /* 0x000fc400078e00ff */
[----:B------:R-:W-:-:S03]  /*2ae0*/  IMAD.IADD R7, R11, 0x1, R7 ;  /* 0x000000010b077824 */ /* 0x000fc600078e0207 */
[----:B------:R-:W-:Y:S02]  /*2af0*/  LOP3.LUT R170, R0, 0x1c0, RZ, 0xc0, !PT ;  /* 0x000001c000aa7812 */ /* 0x000fe400078ec0ff */
[----:B------:R-:W-:Y:S02]  /*2b00*/  @!P2 LEA.HI.X R4, R4, R7, R5, 0x4, P0 ;  /* 0x000000070404a211 */ /* 0x000fe400000f2405 */
[----:B------:R-:W-:Y:S02]  /*2b10*/  LOP3.LUT R170, R170, 0x38, R181, 0xf8, !PT ;  /* 0x00000038aaaa7812 */ /* 0x000fe400078ef8b5 */
[----:B------:R-:W-:Y:S02]  /*2b20*/  @!P4 LEA.HI.X R9, R10, R223, R7, 0x1, P1 ;  /* 0x000000df0a09c211 */ /* 0x000fe400008f0c07 */
[----:B------:R-:W-:Y:S01]  /*2b30*/  LOP3.LUT R7, R0, 0x200, RZ, 0xc0, !PT ;  /* 0x0000020000077812 */ /* 0x000fe200078ec0ff */
[----:B------:R-:W-:-:S04]  /*2b40*/  DEPBAR.LE SB0, 0x0 ;  /* 0x000080000000791a */ /* 0x000fc80000000000 */
[----:B------:R-:W-:Y:S01]  /*2b50*/  BAR.SYNC.DEFER_BLOCKING 0x0 ;  /* 0x0000000000007b1d */ /* 0x000fe20000010000 */
[----:B------:R-:W-:Y:S02]  /*2b60*/  LOP3.LUT R80, R170, 0x8, R93, 0x78, !PT ;  /* 0x00000008aa507812 */ /* 0x000fe400078e785d */
[----:B------:R-:W-:Y:S02]  /*2b70*/  @!P2 LEA R10, P0, R6, R224, 0x1 ;  /* 0x000000e0060aa211 */ /* 0x000fe400078008ff */
[----:B------:R-:W-:Y:S02]  /*2b80*/  LOP3.LUT R101, R0, 0x400, RZ, 0xc0, !PT ;  /* 0x0000040000657812 */ /* 0x000fe400078ec0ff */
[----:B------:R-:W-:Y:S02]  /*2b90*/  LOP3.LUT R5, R170, 0x8, R169, 0x78, !PT ;  /* 0x00000008aa057812 */ /* 0x000fe400078e78a9 */
[----:B------:R-:W-:Y:S02]  /*2ba0*/  IADD3 R100, PT, PT, R80, R7, R100 ;  /* 0x0000000750647210 */ /* 0x000fe40007ffe064 */
[----:B------:R-:W-:Y:S01]  /*2bb0*/  @!P2 LEA.HI.X R11, R6, R223, R4, 0x1, P0 ;  /* 0x000000df060ba211 */ /* 0x000fe200000f0c04 */
[----:B------:R-:W-:Y:S01]  /*2bc0*/  IMAD R101, R5, 0x2, R101 ;  /* 0x0000000205657824 */ /* 0x000fe200078e0265 */
[----:B------:R-:W-:-:S02]  /*2bd0*/  LEA R100, R100, UR5, 0x1 ;  /* 0x0000000564647c11 */ /* 0x000fc4000f8e08ff */
[----:B------:R-:W-:Y:S01]  /*2be0*/  LOP3.LUT P0, RZ, R169, 0x2, RZ, 0xc0, !PT ;  /* 0x00000002a9ff7812 */ /* 0x000fe2000780c0ff */
[----:B------:R-:W-:Y:S01]  /*2bf0*/  VIADD R200, R101, UR5 ;  /* 0x0000000565c87c36 */ /* 0x000fe20008000000 */
[----:B------:R-:W-:Y:S01]  /*2c00*/  LOP3.LUT R93, R93, 0x1f0, RZ, 0xc0, !PT ;  /* 0x000001f05d5d7812 */ /* 0x000fe200078ec0ff */
[----:B------:R-:W-:Y:S01]  /*2c10*/  IMAD R96, R97, 0x2, R100 ;  /* 0x0000000261607824 */ /* 0x000fe200078e0264 */
[----:B------:R-:W-:Y:S01]  /*2c20*/  SEL R95, R95, 0xfffffff0, !P0 ;  /* 0xfffffff05f5f7807 */ /* 0x000fe20004000000 */
[----:B------:R-:W-:Y:S01]  /*2c30*/  IMAD R97, R97, 0x2, R200 ;  /* 0x0000000261617824 */ /* 0x000fe200078e02c8 */
[----:B------:R-:W-:Y:S02]  /*2c40*/  IADD3 R92, PT, PT, R93, 0x1, R92 ;  /* 0x000000015d5c7810 */ /* 0x000fe40007ffe05c */
[C---:B------:R-:W-:Y:S01]  /*2c50*/  LEA R99, R95.reuse, R200, 0x1 ;  /* 0x000000c85f637211 */ /* 0x040fe200078e08ff */
[----:B------:R-:W-:Y:S01]  /*2c60*/  @!PT LDS RZ, [RZ] ;  /* 0x00000000fffff984 */ /* 0x000fe20000000800 */
[----:B------:R-:W-:Y:S01]  /*2c70*/  @!PT LDS RZ, [RZ] ;  /* 0x00000000fffff984 */ /* 0x000fe20000000800 */
[----:B------:R-:W-:Y:S01]  /*2c80*/  @!PT LDS RZ, [RZ] ;  /* 0x00000000fffff984 */ /* 0x000fe20000000800 */
[----:B------:R-:W-:Y:S01]  /*2c90*/  @!P4 LDGSTS.E.BYPASS.LTC128B.128 [R232+0xa000], desc[UR16][R8.64] ;  /* 0x0a00000008e8cfae */ /* 0x000fe2000b981a10 */
[----:B------:R-:W-:-:S02]  /*2ca0*/  IMAD R98, R95, 0x2, R100 ;  /* 0x000000025f627824 */ /* 0x000fc400078e0264 */
[C---:B------:R-:W-:Y:S01]  /*2cb0*/  IMAD R94, R95.reuse, 0x2, R96 ;  /* 0x000000025f5e7824 */ /* 0x040fe200078e0260 */
[----:B------:R-:W-:Y:S01]  /*2cc0*/  @!P4 LDGSTS.E.BYPASS.LTC128B.128 [R232+0xb000], desc[UR16][R8.64+0x80] ;  /* 0x0b00008008e8cfae */ /* 0x000fe2000b981a10 */
[----:B------:R-:W-:-:S03]  /*2cd0*/  IMAD R95, R95, 0x2, R97 ;  /* 0x000000025f5f7824 */ /* 0x000fc600078e0261 */
        /* <DEDUP_REMOVED lines=8> */
[----:B------:R1:W-:Y:S04]  /*2d60*/  @!P2 LDGSTS.E.BYPASS.LTC128B.128 [R232+0xb800], desc[UR16][R10.64+0x80] ;  /* 0x0b8000800ae8afae */ /* 0x0003e8000b981a10 */
[----:B------:R-:W-:Y:S04]  /*2d70*/  LDSM.16.M88.4 R60, [R100] ;  /* 0x00000000643c783b */ /* 0x000fe80000000200 */
[----:B------:R-:W2:Y:S04]  /*2d80*/  LDSM.16.M88.4 R28, [R101+UR5+0x8000] ;  /* 0x00800005651c783b */ /* 0x000ea80008000200 */
[----:B----4-:R-:W3:Y:S04]  /*2d90*/  LDSM.16.M88.4 R20, [R100+0x2000] ;  /* 0x002000006414783b */ /* 0x010ee80000000200 */
[----:B------:R-:W-:Y:S04]  /*2da0*/  LDSM.16.M88.4 R44, [R99+0x8000] ;  /* 0x00800000632c783b */ /* 0x000fe80000000200 */
[----:B------:R-:W-:Y:S04]  /*2db0*/  LDSM.16.M88.4 R4, [R98+0x2000] ;  /* 0x002000006204783b */ /* 0x000fe80000000200 */
[----:B------:R-:W-:Y:S04]  /*2dc0*/  LDSM.16.M88.4 R16, [R99+0x8800] ;  /* 0x008800006310783b */ /* 0x000fe80000000200 */
[----:B-1----:R-:W1:Y:S04]  /*2dd0*/  LDSM.16.M88.4 R8, [R101+UR5+0x8800] ;  /* 0x008800056508783b */ /* 0x002e680008000200 */
[----:B------:R-:W4:Y:S04]  /*2de0*/  LDSM.16.M88.4 R12, [R98] ;  /* 0x00000000620c783b */ /* 0x000f280000000200 */
[----:B------:R-:W-:Y:S04]  /*2df0*/  LDSM.16.M88.4 R76, [R97+0x8000] ;  /* 0x00800000614c783b */ /* 0x000fe80000000200 */
[----:B------:R-:W-:Y:S04]  /*2e00*/  LDSM.16.M88.4 R72, [R97+0x8800] ;  /* 0x008800006148783b */ /* 0x000fe80000000200 */
[----:B------:R-:W-:Y:S01]  /*2e10*/  LDSM.16.M88.4 R68, [R96] ;  /* 0x000000006044783b */ /* 0x000fe20000000200 */
[-C--:B--2---:R-:W-:Y:S03]  /*2e20*/  HMMA.16816.F32 R40, R60, R28.reuse, RZ ;  /* 0x0000001c3c28723c */ /* 0x084fe600000018ff */
[----:B------:R-:W-:Y:S04]  /*2e30*/  LDSM.16.M88.4 R56, [R95+0x8000] ;  /* 0x008000005f38783b */ /* 0x000fe80000000200 */
[----:B------:R-:W-:Y:S01]  /*2e40*/  LDSM.16.M88.4 R52, [R95+0x8800] ;  /* 0x008800005f34783b */ /* 0x000fe20000000200 */
[C---:B---3--:R-:W-:Y:S03]  /*2e50*/  HMMA.16816.F32 R36, R20.reuse, R28, RZ ;  /* 0x0000001c1424723c */ /* 0x048fe600000018ff */
        /* <DEDUP_REMOVED lines=13> */
[----:B------:R-:W2:Y:S07]  /*2f30*/  LDSM.16.M88.4 R4, [R94+0x2000] ;  /* 0x002000005e04783b */ /* 0x000eae0000000200 */
[C---:B----4-:R-:W-:Y:S08]  /*2f40*/  HMMA.16816.F32 R40, R12.reuse, R44, R40 ;  /* 0x0000002c0c28723c */ /* 0x050ff00000001828 */
[C---:B------:R-:W-:Y:S01]  /*2f50*/  HMMA.16816.F32 R28, R12.reuse, R46, R28 ;  /* 0x0000002e0c1c723c */ /* 0x040fe2000000181c */
[----:B------:R-:W-:Y:S07]  /*2f60*/  LDSM.16.M88.4 R44, [R100+0x6000] ;  /* 0x00600000642c783b */ /* 0x000fee0000000200 */
[C---:B------:R-:W-:Y:S08]  /*2f70*/  HMMA.16816.F32 R64, R12.reuse, R16, R64 ;  /* 0x000000100c40723c */ /* 0x040ff00000001840 */
[----:B------:R-:W-:Y:S01]  /*2f80*/  HMMA.16816.F32 R60, R12, R18, R60 ;  /* 0x000000120c3c723c */ /* 0x000fe2000000183c */
[----:B------:R-:W3:Y:S04]  /*2f90*/  LDSM.16.M88.4 R16, [R101+UR5+0x9000] ;  /* 0x009000056510783b */ /* 0x000ee80008000200 */
        /* <DEDUP_REMOVED lines=47> */
[C---:B---3--:R-:W-:Y:S08]  /*3290*/  HMMA.16816.F32 R20, R52.reuse, R46, R20 ;  /* 0x0000002e3414723c */ /* 0x048ff00000001814 */
[C---:B------:R-:W-:Y:S08]  /*32a0*/  HMMA.16816.F32 R36, R52.reuse, R48, R36 ;  /* 0x000000303424723c */ /* 0x040ff00000001824 */
[----:B------:R-:W-:Y:S08]  /*32b0*/  HMMA.16816.F32 R32, R52, R50, R32 ;  /* 0x000000323420723c */ /* 0x000ff00000001820 */
[C---:B------:R-:W-:Y:S08]  /*32c0*/  HMMA.16816.F32 R40, R56.reuse, R48, R40 ;  /* 0x000000303828723c */ /* 0x040ff00000001828 */
[----:B------:R-:W-:Y:S08]  /*32d0*/  HMMA.16816.F32 R28, R56, R50, R28 ;  /* 0x00000032381c723c */ /* 0x000ff0000000181c */
[-C--:B------:R-:W-:Y:S08]  /*32e0*/  HMMA.16816.F32 R24, R52, R44.reuse, R24 ;  /* 0x0000002c3418723c */ /* 0x080ff00000001818 */
[C---:B------:R-:W-:Y:S08]  /*32f0*/  HMMA.16816.F32 R64, R56.reuse, R44, R64 ;  /* 0x0000002c3840723c */ /* 0x040ff00000001840 */
[----:B------:R-:W-:Y:S08]  /*3300*/  HMMA.16816.F32 R60, R56, R46, R60 ;  /* 0x0000002e383c723c */ /* 0x000ff0000000183c */
[C---:B-1----:R-:W-:Y:S08]  /*3310*/  HMMA.16816.F32 R44, R12.reuse, R6, R20 ;  /* 0x000000060c2c723c */ /* 0x042ff00000001814 */
[C---:B------:R-:W-:Y:S08]  /*3320*/  HMMA.16816.F32 R36, R12.reuse, R16, R36 ;  /* 0x000000100c24723c */ /* 0x040ff00000001824 */
[----:B------:R-:W-:Y:S08]  /*3330*/  HMMA.16816.F32 R32, R12, R18, R32 ;  /* 0x000000120c20723c */ /* 0x000ff00000001820 */
[C---:B------:R-:W-:Y:S01]  /*3340*/  HMMA.16816.F32 R20, R8.reuse, R16, R40 ;  /* 0x000000100814723c */ /* 0x040fe20000001828 */
[----:B------:R-:W1:Y:S07]  /*3350*/  LDC R43, c[0x0][0x3e0] ;  /* 0x0000f800ff2b7b82 */ /* 0x000e6e0000000800 */
[----:B------:R-:W-:Y:S01]  /*3360*/  HMMA.16816.F32 R16, R8, R18, R28 ;  /* 0x000000120810723c */ /* 0x000fe2000000181c */
[----:B------:R-:W-:Y:S01]  /*3370*/  SHF.R.U32.HI R28, RZ, 0x2, R169 ;  /* 0x00000002ff1c7819 */ /* 0x000fe200000116a9 */
[----:B------:R-:W-:-:S03]  /*3380*/  IMAD R31, R81, 0x20, R164 ;  /* 0x00000020511f7824 */ /* 0x000fc600078e02a4 */
[----:B------:R-:W-:Y:S01]  /*3390*/  LOP3.LUT R28, R28, 0x7, RZ, 0xc0, !PT ;  /* 0x000000071c1c7812 */ /* 0x000fe200078ec0ff */
[C---:B------:R-:W-:Y:S02]  /*33a0*/  VIADD R54, R31.reuse, 0x8 ;  /* 0x000000081f367836 */ /* 0x040fe40000000000 */
[-C--:B------:R-:W-:Y:S01]  /*33b0*/  HMMA.16816.F32 R24, R12, R4.reuse, R24 ;  /* 0x000000040c18723c */ /* 0x080fe20000001818 */
[----:B------:R-:W-:Y:S01]  /*33c0*/  IADD3 R28, PT, PT, R92, -UR20, R28 ;  /* 0x800000145c1c7c10 */ /* 0x000fe2000fffe01c */
[C---:B------:R-:W-:Y:S02]  /*33d0*/  VIADD R53, R31.reuse, 0x9 ;  /* 0x000000091f357836 */ /* 0x040fe40000000000 */
[C---:B------:R-:W-:Y:S01]  /*33e0*/  VIADD R52, R31.reuse, 0x10 ;  /* 0x000000101f347836 */ /* 0x040fe20000000000 */
[--C-:B------:R-:W-:Y:S01]  /*33f0*/  IADD3 R91, PT, PT, R28, R91, R84.reuse ;  /* 0x0000005b1c5b7210 */ /* 0x100fe20007ffe054 */
[----:B------:R-:W-:Y:S02]  /*3400*/  VIADD R30, R31, 0x11 ;  /* 0x000000111f1e7836 */ /* 0x000fe40000000000 */
[C---:B------:R-:W-:Y:S01]  /*3410*/  HMMA.16816.F32 R12, R8.reuse, R4, R64 ;  /* 0x00000004080c723c */ /* 0x040fe20000001840 */
[C-C-:B------:R-:W-:Y:S01]  /*3420*/  VIADDMNMX R212, R91.reuse, 0x40, R84.reuse, PT ;  /* 0x000000405bd47846 */ /* 0x140fe20003800154 */
[----:B------:R-:W-:Y:S01]  /*3430*/  IMAD.U32 R4, RZ, RZ, UR13 ;  /* 0x0000000dff047e24 */ /* 0x000fe2000f8e00ff */
[----:B------:R-:W-:Y:S01]  /*3440*/  VIADDMNMX R171, R91, 0x48, R84, PT ;  /* 0x000000485bab7846 */ /* 0x000fe20003800154 */
[C---:B------:R-:W-:Y:S01]  /*3450*/  VIADD R29, R31.reuse, 0x18 ;  /* 0x000000181f1d7836 */ /* 0x040fe20000000000 */
[----:B------:R-:W-:Y:S01]  /*3460*/  BAR.SYNC.DEFER_BLOCKING 0x0 ;  /* 0x0000000000007b1d */ /* 0x000fe20000010000 */
[CC--:B------:R-:W-:Y:S01]  /*3470*/  ISETP.GE.AND P3, PT, R31.reuse, R212.reuse, PT ;  /* 0x000000d41f00720c */ /* 0x0c0fe20003f66270 */
[C---:B------:R-:W-:Y:S01]  /*3480*/  VIADD R28, R31.reuse, 0x19 ;  /* 0x000000191f1c7836 */ /* 0x040fe20000000000 */
[----:B------:R-:W-:Y:S01]  /*3490*/  HMMA.16816.F32 R8, R8, R6, R60 ;  /* 0x000000060808723c */ /* 0x000fe2000000183c */
[----:B------:R-:W-:Y:S01]  /*34a0*/  VIADD R60, R31, 0x1 ;  /* 0x000000011f3c7836 */ /* 0x000fe20000000000 */
[----:B------:R-:W-:-:S02]  /*34b0*/  ISETP.GE.AND P1, PT, R54, R212, PT ;  /* 0x000000d43600720c */ /* 0x000fc40003f26270 */
[----:B------:R-:W-:Y:S02]  /*34c0*/  FSEL R42, R36, -INF , !P3 ;  /* 0xff800000242a7808 */ /* 0x000fe40005800000 */
[-C--:B------:R-:W-:Y:S02]  /*34d0*/  ISETP.GE.AND P4, PT, R60, R212.reuse, PT ;  /* 0x000000d43c00720c */ /* 0x080fe40003f86270 */
[-C--:B------:R-:W-:Y:S02]  /*34e0*/  ISETP.GE.AND P3, PT, R53, R212.reuse, PT ;  /* 0x000000d43500720c */ /* 0x080fe40003f66270 */
[----:B------:R-:W-:Y:S02]  /*34f0*/  FSEL R41, R37, -INF , !P4 ;  /* 0xff80000025297808 */ /* 0x000fe40006000000 */
[----:B------:R-:W-:Y:S02]  /*3500*/  ISETP.GE.AND P4, PT, R52, R212, PT ;  /* 0x000000d43400720c */ /* 0x000fe40003f86270 */
[----:B------:R-:W-:-:S02]  /*3510*/  FSEL R36, R32, -INF , !P1 ;  /* 0xff80000020247808 */ /* 0x000fc40004800000 */
[----:B------:R-:W-:Y:S02]  /*3520*/  ISETP.NE.AND P5, PT, R4, 0x1, PT ;  /* 0x000000010400780c */ /* 0x000fe40003fa5270 */
[----:B------:R-:W-:Y:S02]  /*3530*/  FSEL R7, R33, -INF , !P3 ;  /* 0xff80000021077808 */ /* 0x000fe40005800000 */
[-C--:B------:R-:W-:Y:S02]  /*3540*/  ISETP.GE.AND P3, PT, R30, R212.reuse, PT ;  /* 0x000000d41e00720c */ /* 0x080fe40003f66270 */
[----:B------:R-:W-:Y:S02]  /*3550*/  FSEL R37, R24, -INF , !P4 ;  /* 0xff80000018257808 */ /* 0x000fe40006000000 */
[----:B------:R-:W-:Y:S02]  /*3560*/  ISETP.GE.AND P4, PT, R29, R212, PT ;  /* 0x000000d41d00720c */ /* 0x000fe40003f86270 */
[----:B------:R-:W-:-:S02]  /*3570*/  FMNMX3.FTZ R5, R42, R41, R36, !PT ;  /* 0x000000292a057276 */ /* 0x000fc40007810024 */
[----:B------:R-:W-:Y:S02]  /*3580*/  FSEL R25, R25, -INF , !P3 ;  /* 0xff80000019197808 */ /* 0x000fe40005800000 */
[----:B------:R-:W-:Y:S02]  /*3590*/  ISETP.GE.AND P3, PT, R28, R212, PT ;  /* 0x000000d41c00720c */ /* 0x000fe40003f66270 */
[----:B------:R-:W-:Y:S02]  /*35a0*/  FSEL R44, R44, -INF , !P4 ;  /* 0xff8000002c2c7808 */ /* 0x000fe40006000000 */
[----:B------:R-:W-:Y:S02]  /*35b0*/  FMNMX3.FTZ R5, R5, R7, R37, !PT ;  /* 0x0000000705057276 */ /* 0x000fe40007810025 */
[-C--:B------:R-:W-:Y:S02]  /*35c0*/  ISETP.GE.AND P2, PT, R31, R171.reuse, PT ;  /* 0x000000ab1f00720c */ /* 0x080fe40003f46270 */
[----:B------:R-:W-:-:S02]  /*35d0*/  ISETP.GE.AND P1, PT, R60, R171, PT ;  /* 0x000000ab3c00720c */ /* 0x000fc40003f26270 */
[----:B------:R-:W-:Y:S02]  /*35e0*/  FSEL R45, R45, -INF , !P3 ;  /* 0xff8000002d2d7808 */ /* 0x000fe40005800000 */
[----:B------:R-:W-:Y:S02]  /*35f0*/  FMNMX3.FTZ R5, R5, R25, R44, !PT ;  /* 0x0000001905057276 */ /* 0x000fe4000781002c */
[----:B------:R-:W-:Y:S02]  /*3600*/  FSEL R6, R38, -INF , !P2 ;  /* 0xff80000026067808 */ /* 0x000fe40005000000 */
[----:B------:R-:W-:Y:S02]  /*3610*/  FSEL R4, R39, -INF , !P1 ;  /* 0xff80000027047808 */ /* 0x000fe40004800000 */
[----:B------:R-:W-:Y:S01]  /*3620*/  FMNMX.FTZ R24, R45, R5, !PT ;  /* 0x000000052d187209 */ /* 0x000fe20007810000 */
[----:B-1----:R-:W-:Y:S06]  /*3630*/  @!P5 BRA `(.L_x_1111) ;  /* 0x00000000004cd947 */ /* 0x002fec0003800000 */
[----:B------:R-:W-:-:S04]  /*3640*/  IMAD.U32 R32, RZ, RZ, UR13 ;  /* 0x0000000dff207e24 */ /* 0x000fc8000f8e00ff */
[----:B------:R-:W-:-:S04]  /*3650*/  VIADD R32, R32, 0xfffffffe ;  /* 0xfffffffe20207836 */ /* 0x000fc80000000000 */
[-C--:B------:R-:W-:Y:S02]  /*3660*/  IMAD R85, R85, R32.reuse, RZ ;  /* 0x0000002055557224 */ /* 0x080fe400078e02ff */
[----:B------:R-:W-:-:S05]  /*3670*/  IMAD.WIDE.U32 R32, R86, R32, RZ ;  /* 0x0000002056207225 */ /* 0x000fca00078e00ff */
[----:B------:R-:W-:Y:S02]  /*3680*/  IADD3 R85, PT, PT, R33, R85, RZ ;  /* 0x0000005521557210 */ /* 0x000fe40007ffe0ff */
[----:B------:R-:W-:Y:S02]  /*3690*/  IADD3 R88, P1, PT, R88, R32, RZ ;  /* 0x0000002058587210 */ /* 0x000fe40007f3e0ff */
[----:B------:R-:W-:-:S03]  /*36a0*/  LEA R38, P2, R32, R226, 0x1 ;  /* 0x000000e220267211 */ /* 0x000fc600078408ff */
[--C-:B------:R-:W-:Y:S01]  /*36b0*/  IMAD.X R87, R87, 0x1, R85.reuse, P1 ;  /* 0x0000000157577824 */ /* 0x100fe200008e0655 */
[----:B------:R-:W-:Y:S02]  /*36c0*/  LEA R48, P1, R88, R226, 0x1 ;  /* 0x000000e258307211 */ /* 0x000fe400078208ff */
        /* <DEDUP_REMOVED lines=10> */
.L_x_1111:
[-C--:B------:R-:W-:Y:S01]  /*3770*/  ISETP.GE.AND P4, PT, R54, R171.reuse, PT ;  /* 0x000000ab3600720c */ /* 0x080fe20003f86270 */
[----:B------:R-:W2:Y:S01]  /*3780*/  SHFL.BFLY PT, R32, R24, 0x2, 0x1f ;  /* 0x0c401f0018207f89 */ /* 0x000ea200000e0000 */
[-C--:B------:R-:W-:Y:S01]  /*3790*/  ISETP.GE.AND P2, PT, R52, R171.reuse, PT ;  /* 0x000000ab3400720c */ /* 0x080fe20003f46270 */
[----:B------:R-:W3:Y:S01]  /*37a0*/  LDCU UR6, c[0x0][0x45c] ;  /* 0x00008b80ff0677ac */ /* 0x000ee20008000800 */
[----:B------:R-:W-:Y:S01]  /*37b0*/  ISETP.GE.AND P3, PT, R53, R171, PT ;  /* 0x000000ab3500720c */ /* 0x000fe20003f66270 */
[----:B------:R-:W-:Y:S01]  /*37c0*/  IMAD R43, R90, R43, R89 ;  /* 0x0000002b5a2b7224 */ /* 0x000fe200078e0259 */
[----:B------:R-:W-:Y:S01]  /*37d0*/  FSEL R40, R34, -INF , !P4 ;  /* 0xff80000022287808 */ /* 0x000fe20006000000 */
[----:B------:R-:W-:Y:S01]  /*37e0*/  IMAD.U32 R220, RZ, RZ, UR14 ;  /* 0x0000000effdc7e24 */ /* 0x000fe2000f8e00ff */
[-C--:B------:R-:W-:Y:S01]  /*37f0*/  ISETP.GE.AND P1, PT, R30, R171.reuse, PT ;  /* 0x000000ab1e00720c */ /* 0x080fe20003f26270 */
[----:B------:R-:W-:Y:S01]  /*3800*/  IMAD.SHL.U32 R43, R43, 0x20, RZ ;  /* 0x000000202b2b7824 */ /* 0x000fe200078e00ff */
[----:B------:R-:W-:Y:S01]  /*3810*/  FSEL R26, R26, -INF , !P2 ;  /* 0xff8000001a1a7808 */ /* 0x000fe20005000000 */
[----:B------:R-:W-:Y:S01]  /*3820*/  UIADD3 UR25, UPT, UPT, UR19, -0x4498517b, URZ ;  /* 0xbb67ae8513197890 */ /* 0x000fe2000fffe0ff */
[----:B------:R-:W-:Y:S01]  /*3830*/  FSEL R5, R35, -INF , !P3 ;  /* 0xff80000023057808 */ /* 0x000fe20005800000 */
[----:B------:R-:W-:Y:S01]  /*3840*/  UIADD3 UR26, UPT, UPT, UR18, -0x61c88647, URZ ;  /* 0x9e3779b9121a7890 */ /* 0x000fe2000fffe0ff */
[-C--:B------:R-:W-:Y:S01]  /*3850*/  ISETP.GE.AND P2, PT, R29, R171.reuse, PT ;  /* 0x000000ab1d00720c */ /* 0x080fe20003f46270 */
[----:B------:R-:W-:Y:S01]  /*3860*/  UIADD3 UR7, UPT, UPT, UR18, 0x3c6ef372, URZ ;  /* 0x3c6ef37212077890 */ /* 0x000fe2000fffe0ff */
[----:B------:R-:W-:Y:S01]  /*3870*/  FMNMX3.FTZ R33, R6, R4, R40, !PT ;  /* 0x0000000406217276 */ /* 0x000fe20007810028 */
[----:B------:R-:W-:Y:S01]  /*3880*/  UIADD3 UR24, UPT, UPT, UR19, 0x76cf5d0a, URZ ;  /* 0x76cf5d0a13187890 */ /* 0x000fe2000fffe0ff */
[----:B------:R-:W-:Y:S01]  /*3890*/  FSEL R27, R27, -INF , !P1 ;  /* 0xff8000001b1b7808 */ /* 0x000fe20004800000 */
[----:B------:R-:W-:Y:S01]  /*38a0*/  UIADD3 UR22, UPT, UPT, UR19, 0x32370b8f, URZ ;  /* 0x32370b8f13167890 */ /* 0x000fe2000fffe0ff */
[----:B------:R-:W-:Y:S01]  /*38b0*/  ISETP.GE.AND P1, PT, R28, R171, PT ;  /* 0x000000ab1c00720c */ /* 0x000fe20003f26270 */
[----:B------:R-:W-:Y:S01]  /*38c0*/  UIADD3 UR23, UPT, UPT, UR18, -0x255992d5, URZ ;  /* 0xdaa66d2b12177890 */ /* 0x000fe2000fffe0ff */
[----:B------:R-:W-:Y:S01]  /*38d0*/  FSEL R46, R46, -INF , !P2 ;  /* 0xff8000002e2e7808 */ /* 0x000fe20005000000 */
[----:B------:R-:W-:Y:S01]  /*38e0*/  UIADD3 UR21, UPT, UPT, UR18, 0x78dde6e4, URZ ;  /* 0x78dde6e412157890 */ /* 0x000fe2000fffe0ff */
[----:B------:R-:W-:Y:S01]  /*38f0*/  FMNMX3.FTZ R33, R33, R5, R26, !PT ;  /* 0x0000000521217276 */ /* 0x000fe2000781001a */
[----:B------:R-:W4:Y:S01]  /*3900*/  LDC R201, c[0x0][0x4f8] ;  /* 0x00013e00ffc97b82 */ /* 0x000f220000000800 */
[----:B------:R-:W-:Y:S01]  /*3910*/  FSEL R47, R47, -INF , !P1 ;  /* 0xff8000002f2f7808 */ /* 0x000fe20004800000 */
[----:B------:R-:W-:Y:S01]  /*3920*/  UIADD3 UR20, UPT, UPT, UR19, -0x126145ec, URZ ;  /* 0xed9eba1413147890 */ /* 0x000fe2000fffe0ff */
[----:B------:R-:W-:Y:S01]  /*3930*/  FMNMX3.FTZ R33, R33, R27, R46, !PT ;  /* 0x0000001b21217276 */ /* 0x000fe2000781002e */
[----:B------:R-:W-:Y:S01]  /*3940*/  UIADD3 UR10, UPT, UPT, UR19, -0x56f99767, URZ ;  /* 0xa9066899130a7890 */ /* 0x000fe2000fffe0ff */
[----:B--2---:R-:W-:Y:S01]  /*3950*/  FMNMX.FTZ R24, R24, R32, !PT ;  /* 0x0000002018187209 */ /* 0x004fe20007810000 */
[----:B------:R-:W-:Y:S01]  /*3960*/  UIADD3 UR9, UPT, UPT, UR18, -0x4ab325aa, URZ ;  /* 0xb54cda5612097890 */ /* 0x000fe2000fffe0ff */
[----:B-1----:R-:W-:Y:S01]  /*3970*/  FMNMX.FTZ R38, R47, R33, !PT ;  /* 0x000000212f267209 */ /* 0x002fe20007810000 */
[----:B------:R-:W-:Y:S01]  /*3980*/  UIADD3 UR11, UPT, UPT, UR18, 0x1715609d, URZ ;  /* 0x1715609d120b7890 */ /* 0x000fe2000fffe0ff */
[----:B------:R-:W-:Y:S01]  /*3990*/  LOP3.LUT R178, R169, 0x1f, RZ, 0xc0, !PT ;  /* 0x0000001fa9b27812 */ /* 0x000fe200078ec0ff */
[----:B------:R-:W1:Y:S01]  /*39a0*/  SHFL.BFLY PT, R166, R24, 0x1, 0x1f ;  /* 0x0c201f0018a67f89 */ /* 0x000e6200000e0000 */
[----:B------:R-:W-:Y:S01]  /*39b0*/  SHF.R.S32.HI R85, RZ, 0x1f, R43 ;  /* 0x0000001fff557819 */ /* 0x000fe2000001142b */
[----:B------:R-:W-:Y:S01]  /*39c0*/  IMAD.MOV.U32 R180, RZ, RZ, 0x20 ;  /* 0x00000020ffb47424 */ /* 0x000fe200078e00ff */
[----:B------:R-:W-:Y:S01]  /*39d0*/  IADD3 R178, P2, P1, R43, R83, R178 ;  /* 0x000000532bb27210 */ /* 0x000fe2000795e0b2 */
[----:B------:R-:W2:Y:S01]  /*39e0*/  SHFL.BFLY PT, R32, R38, 0x2, 0x1f ;  /* 0x0c401f0026207f89 */ /* 0x000ea200000e0000 */
[----:B------:R-:W-:Y:S01]  /*39f0*/  SHF.R.U32.HI R34, RZ, 0x5, R169 ;  /* 0x00000005ff227819 */ /* 0x000fe200000116a9 */
[----:B------:R-:W-:Y:S01]  /*3a00*/  UIADD3 UR8, UPT, UPT, UR19, 0x646e171e, URZ ;  /* 0x646e171e13087890 */ /* 0x000fe2000fffe0ff */
[----:B------:R-:W-:Y:S01]  /*3a10*/  IADD3.X R85, PT, PT, R85, R82, RZ, P2, P1 ;  /* 0x0000005255557210 */ /* 0x000fe200017e24ff */
[----:B------:R-:W-:Y:S01]  /*3a20*/  IMAD.WIDE.U32 R178, R178, -0x2daee0ad, RZ ;  /* 0xd2511f53b2b27825 */ /* 0x000fe200078e00ff */
[----:B------:R-:W-:-:S02]  /*3a30*/  VIMNMX R214, PT, PT, R91, R84, PT ;  /* 0x000000545bd67248 */ /* 0x000fc40003fe0100 */
[----:B------:R-:W-:Y:S01]  /*3a40*/  VIADDMNMX R213, R91, 0x8, R84, PT ;  /* 0x000000085bd57846 */ /* 0x000fe20003800154 */
[----:B------:R-:W-:Y:S01]  /*3a50*/  IMAD R220, R220, 0x8, R34 ;  /* 0x00000008dcdc7824 */ /* 0x000fe200078e0222 */
[-C--:B------:R-:W-:Y:S02]  /*3a60*/  ISETP.GE.AND P4, PT, R31, R214.reuse, PT ;  /* 0x000000d61f00720c */ /* 0x080fe40003f86270 */
[-C--:B------:R-:W-:Y:S01]  /*3a70*/  ISETP.GE.AND P3, PT, R60, R214.reuse, PT ;  /* 0x000000d63c00720c */ /* 0x080fe20003f66270 */
[----:B------:R-:W-:Y:S01]  /*3a80*/  VIADD R176, R220, 0x4 ;  /* 0x00000004dcb07836 */ /* 0x000fe20000000000 */
[-C--:B------:R-:W-:Y:S01]  /*3a90*/  ISETP.GE.AND P2, PT, R54, R214.reuse, PT ;  /* 0x000000d63600720c */ /* 0x080fe20003f46270 */
[----:B------:R-:W-:Y:S01]  /*3aa0*/  IMAD.WIDE.U32 R220, R220, -0x326172a9, RZ ;  /* 0xcd9e8d57dcdc7825 */ /* 0x000fe200078e00ff */
[----:B------:R-:W-:Y:S02]  /*3ab0*/  FSEL R71, R20, -INF , !P4 ;  /* 0xff80000014477808 */ /* 0x000fe40006000000 */
[----:B------:R-:W-:Y:S01]  /*3ac0*/  ISETP.GE.AND P4, PT, R52, R214, PT ;  /* 0x000000d63400720c */ /* 0x000fe20003f86270 */
[----:B------:R-:W-:Y:S01]  /*3ad0*/  IMAD.WIDE.U32 R176, R176, -0x326172a9, RZ ;  /* 0xcd9e8d57b0b07825 */ /* 0x000fe200078e00ff */
[----:B------:R-:W-:-:S02]  /*3ae0*/  FSEL R70, R21, -INF , !P3 ;  /* 0xff80000015467808 */ /* 0x000fc40005800000 */
[----:B-1----:R-:W-:Y:S02]  /*3af0*/  FMNMX.FTZ R166, R24, R166, !PT ;  /* 0x000000a618a67209 */ /* 0x002fe40007810000 */
[----:B------:R-:W-:Y:S02]  /*3b00*/  FSEL R69, R16, -INF , !P2 ;  /* 0xff80000010457808 */ /* 0x000fe40005000000 */
[----:B--2---:R-:W-:Y:S01]  /*3b10*/  FMNMX.FTZ R38, R38, R32, !PT ;  /* 0x0000002026267209 */ /* 0x004fe20007810000 */
[C---:B---3--:R-:W-:Y:S01]  /*3b20*/  FMUL.FTZ R24, R166.reuse, UR6 ;  /* 0x00000006a6187c20 */ /* 0x048fe20008410000 */
[----:B------:R-:W-:Y:S02]  /*3b30*/  FSETP.NEU.FTZ.AND P1, PT, R166, -INF , PT ;  /* 0xff800000a600780b */ /* 0x000fe40003f3d000 */
[----:B------:R-:W-:Y:S01]  /*3b40*/  ISETP.GE.AND P3, PT, R30, R214, PT ;  /* 0x000000d61e00720c */ /* 0x000fe20003f66270 */
[----:B------:R-:W1:Y:S01]  /*3b50*/  SHFL.BFLY PT, R165, R38, 0x1, 0x1f ;  /* 0x0c201f0026a57f89 */ /* 0x000e6200000e0000 */
[----:B------:R-:W-:-:S02]  /*3b60*/  FSEL R24, R24, RZ, P1 ;  /* 0x000000ff18187208 */ /* 0x000fc40000800000 */
[----:B------:R-:W-:Y:S02]  /*3b70*/  ISETP.GE.AND P2, PT, R29, R214, PT ;  /* 0x000000d61d00720c */ /* 0x000fe40003f46270 */
[----:B------:R-:W-:Y:S01]  /*3b80*/  FSEL R205, R12, -INF , !P4 ;  /* 0xff8000000ccd7808 */ /* 0x000fe20006000000 */
[--C-:B------:R-:W-:Y:S01]  /*3b90*/  FFMA.FTZ R189, R42, UR6, -R24.reuse ;  /* 0x000000062abd7c23 */ /* 0x100fe20008010818 */
[----:B------:R-:W-:Y:S01]  /*3ba0*/  FMNMX3.FTZ R168, R71, R70, R69, !PT ;  /* 0x0000004647a87276 */ /* 0x000fe20007810045 */
[--C-:B------:R-:W-:Y:S01]  /*3bb0*/  FFMA.FTZ R187, R36, UR6, -R24.reuse ;  /* 0x0000000624bb7c23 */ /* 0x100fe20008010818 */
[----:B------:R-:W-:Y:S01]  /*3bc0*/  LOP3.LUT R236, R85, UR18, R177, 0x96, !PT ;  /* 0x0000001255ec7c12 */ /* 0x000fe2000f8e96b1 */
[--C-:B------:R-:W-:Y:S01]  /*3bd0*/  FFMA.FTZ R188, R41, UR6, -R24.reuse ;  /* 0x0000000629bc7c23 */ /* 0x100fe20008010818 */
[----:B------:R-:W-:Y:S01]  /*3be0*/  FSEL R206, R13, -INF , !P3 ;  /* 0xff8000000dce7808 */ /* 0x000fe20005800000 */
[--C-:B------:R-:W-:Y:S01]  /*3bf0*/  FFMA.FTZ R183, R7, UR6, -R24.reuse ;  /* 0x0000000607b77c23 */ /* 0x100fe20008010818 */
[----:B------:R-:W-:Y:S01]  /*3c00*/  FSEL R207, R8, -INF , !P2 ;  /* 0xff80000008cf7808 */ /* 0x000fe20005000000 */
[----:B------:R-:W-:Y:S01]  /*3c10*/  IMAD.WIDE.U32 R236, R236, -0x2daee0ad, RZ ;  /* 0xd2511f53ecec7825 */ /* 0x000fe200078e00ff */
[----:B------:R-:W-:Y:S01]  /*3c20*/  LOP3.LUT R86, R81, UR19, R179, 0x96, !PT ;  /* 0x0000001351567c12 */ /* 0x000fe2000f8e96b3 */
[----:B------:R-:W-:Y:S01]  /*3c30*/  MUFU.EX2 R189, R189 ;  /* 0x000000bd00bd7308 */ /* 0x000fe20000000800 */
[-C--:B------:R-:W-:Y:S01]  /*3c40*/  ISETP.GE.AND P4, PT, R31, R213.reuse, PT ;  /* 0x000000d51f00720c */ /* 0x080fe20003f86270 */
[----:B------:R-:W-:Y:S01]  /*3c50*/  FFMA.FTZ R192, R44, UR6, -R24 ;  /* 0x000000062cc07c23 */ /* 0x000fe20008010818 */
[----:B------:R-:W-:Y:S01]  /*3c60*/  LOP3.LUT R234, R178, UR25, R237, 0x96, !PT ;  /* 0x00000019b2ea7c12 */ /* 0x000fe2000f8e96ed */
[----:B------:R-:W-:Y:S01]  /*3c70*/  IMAD.WIDE.U32 R86, R86, -0x326172a9, RZ ;  /* 0xcd9e8d5756567825 */ /* 0x000fe200078e00ff */
[----:B------:R-:W-:-:S03]  /*3c80*/  ISETP.GE.AND P3, PT, R60, R213, PT ;  /* 0x000000d53c00720c */ /* 0x000fc60003f66270 */
[--C-:B------:R-:W-:Y:S01]  /*3c90*/  FFMA.FTZ R229, R45, UR6, -R24.reuse ;  /* 0x000000062de57c23 */ /* 0x100fe20008010818 */
[----:B------:R-:W-:Y:S01]  /*3ca0*/  ISETP.GE.AND P2, PT, R54, R213, PT ;  /* 0x000000d53600720c */ /* 0x000fe20003f46270 */
[----:B------:R-:W-:Y:S01]  /*3cb0*/  IMAD.WIDE.U32 R234, R234, -0x326172a9, RZ ;  /* 0xcd9e8d57eaea7825 */ /* 0x000fe200078e00ff */
[----:B-1----:R-:W-:Y:S01]  /*3cc0*/  FMNMX.FTZ R165, R38, R165, !PT ;  /* 0x000000a526a57209 */ /* 0x002fe20007810000 */
[----:B------:R-:W-:Y:S01]  /*3cd0*/  MUFU.EX2 R188, R188 ;  /* 0x000000bc00bc7308 */ /* 0x000fe20000000800 */
[----:B------:R-:W-:Y:S01]  /*3ce0*/  FSEL R68, R22, -INF , !P4 ;  /* 0xff80000016447808 */ /* 0x000fe20006000000 */
[--C-:B------:R-:W-:Y:S01]  /*3cf0*/  FFMA.FTZ R191, R37, UR6, -R24.reuse ;  /* 0x0000000625bf7c23 */ /* 0x100fe20008010818 */
[C---:B------:R-:W-:Y:S01]  /*3d00*/  FSETP.NEU.FTZ.AND P1, PT, R165.reuse, -INF , PT ;  /* 0xff800000a500780b */ /* 0x040fe20003f3d000 */
[----:B------:R-:W-:Y:S01]  /*3d10*/  FMUL.FTZ R228, R165, UR6 ;  /* 0x00000006a5e47c20 */ /* 0x000fe20008410000 */
[----:B------:R-:W-:Y:S01]  /*3d20*/  ISETP.GE.AND P4, PT, R52, R213, PT ;  /* 0x000000d53400720c */ /* 0x000fe20003f86270 */
[----:B------:R-:W-:Y:S01]  /*3d30*/  FFMA.FTZ R190, R25, UR6, -R24 ;  /* 0x0000000619be7c23 */ /* 0x000fe20008010818 */
[----:B------:R-:W-:Y:S01]  /*3d40*/  LOP3.LUT R32, R176, UR26, R87, 0x96, !PT ;  /* 0x0000001ab0207c12 */ /* 0x000fe2000f8e9657 */
[----:B------:R-:W-:Y:S01]  /*3d50*/  MUFU.EX2 R187, R187 ;  /* 0x000000bb00bb7308 */ /* 0x000fe20000000800 */
[----:B------:R-:W-:-:S02]  /*3d60*/  FSEL R228, R228, RZ, P1 ;  /* 0x000000ffe4e47208 */ /* 0x000fc40000800000 */
[----:B------:R-:W-:Y:S01]  /*3d70*/  ISETP.GE.AND P1, PT, R53, R214, PT ;  /* 0x000000d63500720c */ /* 0x000fe20003f26270 */
[----:B------:R-:W-:Y:S01]  /*3d80*/  IMAD.WIDE.U32 R34, R32, -0x2daee0ad, RZ ;  /* 0xd2511f5320227825 */ /* 0x000fe200078e00ff */
[----:B------:R-:W-:-:S03]  /*3d90*/  FSEL R52, R23, -INF , !P3 ;  /* 0xff80000017347808 */ /* 0x000fc60005800000 */
[--C-:B------:R-:W-:Y:S01]  /*3da0*/  FFMA.FTZ R186, R6, UR6, -R228.reuse ;  /* 0x0000000606ba7c23 */ /* 0x100fe200080108e4 */
[----:B------:R-:W-:Y:S01]  /*3db0*/  FSEL R55, R17, -INF , !P1 ;  /* 0xff80000011377808 */ /* 0x000fe20004800000 */
[--C-:B------:R-:W-:Y:S01]  /*3dc0*/  FFMA.FTZ R184, R40, UR6, -R228.reuse ;  /* 0x0000000628b87c23 */ /* 0x100fe200080108e4 */
[----:B------:R-:W-:Y:S01]  /*3dd0*/  ISETP.GE.AND P1, PT, R28, R214, PT ;  /* 0x000000d61c00720c */ /* 0x000fe20003f26270 */
[--C-:B------:R-:W-:Y:S01]  /*3de0*/  FFMA.FTZ R182, R5, UR6, -R228.reuse ;  /* 0x0000000605b67c23 */ /* 0x100fe200080108e4 */
[----:B------:R-:W-:Y:S01]  /*3df0*/  FMNMX3.FTZ R168, R168, R55, R205, !PT ;  /* 0x00000037a8a87276 */ /* 0x000fe200078100cd */
[--C-:B------:R-:W-:Y:S01]  /*3e00*/  FFMA.FTZ R185, R4, UR6, -R228.reuse ;  /* 0x0000000604b97c23 */ /* 0x100fe200080108e4 */
[----:B------:R-:W-:Y:S01]  /*3e10*/  FSEL R208, R9, -INF , !P1 ;  /* 0xff80000009d07808 */ /* 0x000fe20004800000 */
[----:B------:R-:W1:Y:S01]  /*3e20*/  MUFU.EX2 R183, R183 ;  /* 0x000000b700b77308 */ /* 0x000e620000000800 */
[----:B------:R-:W-:Y:S01]  /*3e30*/  FMNMX3.FTZ R168, R168, R206, R207, !PT ;  /* 0x000000cea8a87276 */ /* 0x000fe200078100cf */
[--C-:B------:R-:W-:Y:S01]  /*3e40*/  FFMA.FTZ R195, R26, UR6, -R228.reuse ;  /* 0x000000061ac37c23 */ /* 0x100fe200080108e4 */
[-C--:B------:R-:W-:Y:S01]  /*3e50*/  ISETP.GE.AND P1, PT, R53, R213.reuse, PT ;  /* 0x000000d53500720c */ /* 0x080fe20003f26270 */
[--C-:B------:R-:W-:Y:S01]  /*3e60*/  FFMA.FTZ R194, R27, UR6, -R228.reuse ;  /* 0x000000061bc27c23 */ /* 0x100fe200080108e4 */
[----:B------:R-:W-:Y:S01]  /*3e70*/  FMNMX.FTZ R168, R208, R168, !PT ;  /* 0x000000a8d0a87209 */ /* 0x000fe20007810000 */
[--C-:B------:R-:W-:Y:S01]  /*3e80*/  FFMA.FTZ R193, R46, UR6, -R228.reuse ;  /* 0x000000062ec17c23 */ /* 0x100fe200080108e4 */
[----:B------:R-:W-:Y:S01]  /*3e90*/  FSEL R54, R18, -INF , !P2 ;  /* 0xff80000012367808 */ /* 0x000fe20005000000 */
[----:B------:R-:W-:Y:S01]  /*3ea0*/  MUFU.EX2 R186, R186 ;  /* 0x000000ba00ba7308 */ /* 0x000fe20000000800 */
[----:B------:R-:W-:Y:S01]  /*3eb0*/  LOP3.LUT R48, R86, UR7, R235, 0x96, !PT ;  /* 0x0000000756307c12 */ /* 0x000fe2000f8e96eb */
[----:B------:R-:W2:Y:S01]  /*3ec0*/  SHFL.BFLY PT, R8, R168, 0x2, 0x1f ;  /* 0x0c401f00a8087f89 */ /* 0x000ea200000e0000 */
[-C--:B------:R-:W-:Y:S01]  /*3ed0*/  ISETP.GE.AND P3, PT, R30, R213.reuse, PT ;  /* 0x000000d51e00720c */ /* 0x080fe20003f66270 */
[----:B------:R-:W-:Y:S01]  /*3ee0*/  FFMA.FTZ R228, R47, UR6, -R228 ;  /* 0x000000062fe47c23 */ /* 0x000fe200080108e4 */
[----:B------:R-:W-:Y:S01]  /*3ef0*/  ISETP.GE.AND P2, PT, R29, R213, PT ;  /* 0x000000d51d00720c */ /* 0x000fe20003f46270 */
[----:B------:R-:W-:Y:S01]  /*3f00*/  IMAD.WIDE.U32 R48, R48, -0x2daee0ad, RZ ;  /* 0xd2511f5330307825 */ /* 0x000fe200078e00ff */
[----:B------:R-:W-:Y:S01]  /*3f10*/  FSEL R53, R19, -INF , !P1 ;  /* 0xff80000013357808 */ /* 0x000fe20004800000 */
[----:B------:R-:W-:Y:S01]  /*3f20*/  MUFU.EX2 R184, R184 ;  /* 0x000000b800b87308 */ /* 0x000fe20000000800 */
[----:B------:R-:W-:-:S02]  /*3f30*/  FSEL R210, R14, -INF , !P4 ;  /* 0xff8000000ed27808 */ /* 0x000fc40006000000 */
[----:B------:R-:W-:Y:S02]  /*3f40*/  FMNMX3.FTZ R101, R68, R52, R54, !PT ;  /* 0x0000003444657276 */ /* 0x000fe40007810036 */
[----:B------:R-:W-:Y:S02]  /*3f50*/  ISETP.GE.AND P1, PT, R28, R213, PT ;  /* 0x000000d51c00720c */ /* 0x000fe40003f26270 */
[----:B------:R-:W-:Y:S01]  /*3f60*/  FSEL R211, R15, -INF , !P3 ;  /* 0xff8000000fd37808 */ /* 0x000fe20005800000 */
[----:B------:R-:W3:Y:S01]  /*3f70*/  MUFU.EX2 R182, R182 ;  /* 0x000000b600b67308 */ /* 0x000ee20000000800 */
[----:B------:R-:W-:Y:S02]  /*3f80*/  FSEL R216, R10, -INF , !P2 ;  /* 0xff8000000ad87808 */ /* 0x000fe40005000000 */
[----:B------:R-:W-:Y:S02]  /*3f90*/  FMNMX3.FTZ R101, R101, R53, R210, !PT ;  /* 0x0000003565657276 */ /* 0x000fe400078100d2 */
[----:B------:R-:W-:-:S02]  /*3fa0*/  LOP3.LUT R32, R236, UR24, R35, 0x96, !PT ;  /* 0x00000018ec207c12 */ /* 0x000fc4000f8e9623 */
[----:B------:R-:W-:Y:S01]  /*3fb0*/  LOP3.LUT R34, R34, UR22, R49, 0x96, !PT ;  /* 0x0000001622227c12 */ /* 0x000fe2000f8e9631 */
[----:B------:R-:W5:Y:S01]  /*3fc0*/  MUFU.EX2 R185, R185 ;  /* 0x000000b900b97308 */ /* 0x000f620000000800 */
[----:B------:R-:W-:Y:S01]  /*3fd0*/  FSEL R217, R11, -INF , !P1 ;  /* 0xff8000000bd97808 */ /* 0x000fe20004800000 */
[----:B------:R-:W-:Y:S01]  /*3fe0*/  IMAD.WIDE.U32 R32, R32, -0x326172a9, RZ ;  /* 0xcd9e8d5720207825 */ /* 0x000fe200078e00ff */
[----:B------:R-:W-:Y:S02]  /*3ff0*/  FMNMX3.FTZ R101, R101, R211, R216, !PT ;  /* 0x000000d365657276 */ /* 0x000fe400078100d8 */
[----:B--2---:R-:W-:Y:S01]  /*4000*/  FMNMX.FTZ R168, R168, R8, !PT ;  /* 0x00000008a8a87209 */ /* 0x004fe20007810000 */
[----:B------:R-:W-:Y:S01]  /*4010*/  IMAD.WIDE.U32 R34, R34, -0x326172a9, RZ ;  /* 0xcd9e8d5722227825 */ /* 0x000fe200078e00ff */
[----:B------:R-:W-:Y:S01]  /*4020*/  FMNMX.FTZ R101, R217, R101, !PT ;  /* 0x00000065d9657209 */ /* 0x000fe20007810000 */
[----:B------:R-:W-:Y:S01]  /*4030*/  MUFU.EX2 R192, R192 ;  /* 0x000000c000c07308 */ /* 0x000fe20000000800 */
[----:B------:R-:W-:Y:S01]  /*4040*/  LOP3.LUT R33, R234, UR23, R33, 0x96, !PT ;  /* 0x00000017ea217c12 */ /* 0x000fe2000f8e9621 */
[----:B------:R-:W2:Y:S01]  /*4050*/  SHFL.BFLY PT, R84, R168, 0x1, 0x1f ;  /* 0x0c201f00a8547f89 */ /* 0x000ea200000e0000 */
[----:B------:R-:W-:-:S02]  /*4060*/  LOP3.LUT R32, R32, UR21, R35, 0x96, !PT ;  /* 0x0000001520207c12 */ /* 0x000fc4000f8e9623 */
[----:B------:R-:W-:Y:S01]  /*4070*/  LOP3.LUT R215, R80, 0x200, R0, 0xf8, !PT ;  /* 0x0000020050d77812 */ /* 0x000fe200078ef800 */
[----:B------:R-:W1:Y:S01]  /*4080*/  SHFL.BFLY PT, R167, R101, 0x2, 0x1f ;  /* 0x0c401f0065a77f89 */ /* 0x000e6200000e0000 */
[----:B------:R-:W-:Y:S01]  /*4090*/  IMAD.WIDE.U32 R42, R33, -0x2daee0ad, RZ ;  /* 0xd2511f53212a7825 */ /* 0x000fe200078e00ff */
[----:B------:R-:W-:Y:S01]  /*40a0*/  LOP3.LUT R240, R85, UR18, R221, 0x96, !PT ;  /* 0x0000001255f07c12 */ /* 0x000fe2000f8e96dd */
[----:B------:R-:W-:Y:S01]  /*40b0*/  MUFU.EX2 R229, R229 ;  /* 0x000000e500e57308 */ /* 0x000fe20000000800 */
[----:B------:R-:W-:Y:S01]  /*40c0*/  LEA R36, R215, UR5, 0x1 ;  /* 0x00000005d7247c11 */ /* 0x000fe2000f8e08ff */
[----:B------:R-:W-:Y:S01]  /*40d0*/  IMAD.WIDE.U32 R32, R32, -0x2daee0ad, RZ ;  /* 0xd2511f5320207825 */ /* 0x000fe200078e00ff */
[----:B------:R-:W-:Y:S02]  /*40e0*/  LOP3.LUT R38, R48, UR20, R43, 0x96, !PT ;  /* 0x0000001430267c12 */ /* 0x000fe4000f8e962b */
[----:B----4-:R-:W-:Y:S01]  /*40f0*/  LOP3.LUT R201, R201, 0xff, RZ, 0xc0, !PT ;  /* 0x000000ffc9c97812 */ /* 0x010fe200078ec0ff */
[----:B------:R-:W-:Y:S01]  /*4100*/  IMAD.WIDE.U32 R240, R240, -0x2daee0ad, RZ ;  /* 0xd2511f53f0f07825 */ /* 0x000fe200078e00ff */
[----:B------:R-:W-:Y:S01]  /*4110*/  LOP3.LUT R33, R42, UR10, R33, 0x96, !PT ;  /* 0x0000000a2a217c12 */ /* 0x000fe2000f8e9621 */
[----:B------:R-:W-:Y:S01]  /*4120*/  MUFU.EX2 R195, R195 ;  /* 0x000000c300c37308 */ /* 0x000fe20000000800 */
[----:B------:R-:W-:Y:S01]  /*4130*/  SEL R100, R180, 0xffffffe0, !P0 ;  /* 0xffffffe0b4647807 */ /* 0x000fe20004000000 */
[----:B------:R-:W-:Y:S01]  /*4140*/  IMAD.WIDE.U32 R38, R38, -0x326172a9, RZ ;  /* 0xcd9e8d5726267825 */ /* 0x000fe200078e00ff */
[----:B------:R-:W-:Y:S01]  /*4150*/  LOP3.LUT R238, R178, UR25, R241, 0x96, !PT ;  /* 0x00000019b2ee7c12 */ /* 0x000fe2000f8e96f1 */
[----:B------:R-:W4:Y:S01]  /*4160*/  LDSM.16.MT88.4 R148, [R36+0xa000] ;  /* 0x00a000002494783b */ /* 0x000f220000004200 */
[----:B------:R-:W-:Y:S01]  /*4170*/  UMOV UR25, 0xffffffff ;  /* 0xffffffff00197882 */ /* 0x000fe20000000000 */
[----:B------:R-:W-:Y:S01]  /*4180*/  IMAD.WIDE.U32 R42, R33, -0x326172a9, RZ ;  /* 0xcd9e8d57212a7825 */ /* 0x000fe200078e00ff */
[----:B------:R-:W-:Y:S01]  /*4190*/  LOP3.LUT R10, R34, UR11, R39, 0x96, !PT ;  /* 0x0000000b220a7c12 */ /* 0x000fe2000f8e9627 */
[----:B------:R-:W4:Y:S01]  /*41a0*/  MUFU.EX2 R194, R194 ;  /* 0x000000c200c27308 */ /* 0x000f220000000800 */
[----:B--2---:R-:W-:Y:S01]  /*41b0*/  FMNMX.FTZ R168, R168, R84, !PT ;  /* 0x00000054a8a87209 */ /* 0x004fe20007810000 */
[----:B------:R-:W-:Y:S01]  /*41c0*/  VIADD R7, R36, 0xa000 ;  /* 0x0000a00024077836 */ /* 0x000fe20000000000 */
[----:B------:R-:W-:Y:S01]  /*41d0*/  LOP3.LUT R129, R38, UR9, R43, 0x96, !PT ;  /* 0x0000000926817c12 */ /* 0x000fe2000f8e962b */
[----:B------:R-:W-:Y:S01]  /*41e0*/  VIADD R102, R36, 0xa040 ;  /* 0x0000a04024667836 */ /* 0x000fe20000000000 */
[C---:B------:R-:W-:Y:S01]  /*41f0*/  PRMT R131, R42.reuse, 0x7772, RZ ;  /* 0x000077722a837816 */ /* 0x040fe200000000ff */
[----:B------:R-:W-:Y:S01]  /*4200*/  @P6 VIADD R102, R7, 0xffffffc0 ;  /* 0xffffffc007666836 */ /* 0x000fe20000000000 */
[----:B------:R-:W-:Y:S01]  /*4210*/  PRMT R7, R42, 0x7773, RZ ;  /* 0x000077732a077816 */ /* 0x000fe200000000ff */
[----:B------:R-:W-:Y:S01]  /*4220*/  IMAD.MOV.U32 R6, RZ, RZ, R42 ;  /* 0x000000ffff067224 */ /* 0x000fe200078e002a */
[C---:B------:R-:W-:Y:S01]  /*4230*/  LOP3.LUT R5, R129.reuse, 0xffff, RZ, 0xc0, !PT ;  /* 0x0000ffff81057812 */ /* 0x040fe200078ec0ff */
[----:B------:R-:W-:Y:S01]  /*4240*/  IMAD.WIDE.U32 R238, R238, -0x326172a9, RZ ;  /* 0xcd9e8d57eeee7825 */ /* 0x000fe200078e00ff */
[----:B------:R-:W-:-:S03]  /*4250*/  PRMT R4, R129, 0x7632, R4 ;  /* 0x0000763281047816 */ /* 0x000fc60000000004 */
[----:B------:R-:W-:Y:S01]  /*4260*/  FMUL.FTZ R218, R168, UR6 ;  /* 0x00000006a8da7c20 */ /* 0x000fe20008410000 */
[----:B-1----:R-:W-:Y:S01]  /*4270*/  FMNMX.FTZ R167, R101, R167, !PT ;  /* 0x000000a765a77209 */ /* 0x002fe20007810000 */
[----:B------:R-:W-:Y:S01]  /*4280*/  IMAD.WIDE.U32 R10, R10, -0x2daee0ad, RZ ;  /* 0xd2511f530a0a7825 */ /* 0x000fe200078e00ff */
[----:B------:R-:W-:Y:S01]  /*4290*/  LOP3.LUT R128, R129, 0xff, RZ, 0xc0, !PT ;  /* 0x000000ff81807812 */ /* 0x000fe200078ec0ff */
[----:B------:R-:W-:Y:S01]  /*42a0*/  MUFU.EX2 R193, R193 ;  /* 0x000000c100c17308 */ /* 0x000fe20000000800 */
[----:B------:R-:W-:Y:S01]  /*42b0*/  PRMT R130, R42, 0x7771, RZ ;  /* 0x000077712a827816 */ /* 0x000fe200000000ff */
[----:B------:R-:W-:Y:S01]  /*42c0*/  IMAD R201, R201, 0x10000, R201 ;  /* 0x00010000c9c97824 */ /* 0x000fe200078e02c9 */
[----:B------:R-:W-:Y:S01]  /*42d0*/  LOP3.LUT R6, R6, 0xff, RZ, 0xc0, !PT ;  /* 0x000000ff06067812 */ /* 0x000fe200078ec0ff */
[----:B------:R-:W-:Y:S01]  /*42e0*/  IMAD.MOV.U32 R8, RZ, RZ, R10 ;  /* 0x000000ffff087224 */ /* 0x000fe200078e000a */
[----:B------:R-:W-:Y:S01]  /*42f0*/  PRMT R131, R131, 0x5410, R7 ;  /* 0x0000541083837816 */ /* 0x000fe20000000007 */
[----:B------:R-:W-:Y:S01]  /*4300*/  IMAD.IADD R103, R36, 0x1, R100 ;  /* 0x0000000124677824 */ /* 0x000fe200078e0264 */
[----:B------:R-:W-:Y:S01]  /*4310*/  SHF.R.U32.HI R129, RZ, 0x18, R129 ;  /* 0x00000018ff817819 */ /* 0x000fe20000011681 */
[----:B------:R-:W-:Y:S01]  /*4320*/  IMAD.IADD R100, R100, 0x1, R102 ;  /* 0x0000000164647824 */ /* 0x000fe200078e0266 */
[----:B------:R-:W-:Y:S01]  /*4330*/  SHF.R.U32.HI R5, RZ, 0x8, R5 ;  /* 0x00000008ff057819 */ /* 0x000fe20000011605 */
[----:B------:R-:W1:Y:S01]  /*4340*/  MUFU.EX2 R228, R228 ;  /* 0x000000e400e47308 */ /* 0x000e620000000800 */
[----:B------:R-:W-:Y:S01]  /*4350*/  LOP3.LUT R4, R4, 0xff, RZ, 0xc0, !PT ;  /* 0x000000ff04047812 */ /* 0x000fe200078ec0ff */
[----:B------:R-:W2:Y:S01]  /*4360*/  LDSM.16.MT88.4 R48, [R103+0xa000] ;  /* 0x00a000006730783b */ /* 0x000ea20000004200 */
[----:B------:R-:W-:-:S02]  /*4370*/  LOP3.LUT R84, R220, UR26, R87, 0x96, !PT ;  /* 0x0000001adc547c12 */ /* 0x000fc4000f8e9657 */
[----:B------:R-:W-:Y:S01]  /*4380*/  LOP3.LUT R85, R86, UR7, R239, 0x96, !PT ;  /* 0x0000000756557c12 */ /* 0x000fe2000f8e96ef */
[----:B------:R-:W1:Y:S01]  /*4390*/  SHFL.BFLY PT, R87, R167, 0x1, 0x1f ;  /* 0x0c201f00a7577f89 */ /* 0x000e6200000e0000 */
[----:B------:R-:W-:Y:S01]  /*43a0*/  PRMT R130, R6, 0x5410, R130 ;  /* 0x0000541006827816 */ /* 0x000fe20000000082 */
[----:B------:R-:W-:Y:S01]  /*43b0*/  IMAD.WIDE.U32 R136, R84, -0x2daee0ad, RZ ;  /* 0xd2511f5354887825 */ /* 0x000fe200078e00ff */
[----:B------:R-:W-:Y:S01]  /*43c0*/  LOP3.LUT R131, R131, 0xff00ff, RZ, 0xc0, !PT ;  /* 0x00ff00ff83837812 */ /* 0x000fe200078ec0ff */
[----:B------:R-:W-:Y:S01]  /*43d0*/  MUFU.EX2 R191, R191 ;  /* 0x000000bf00bf7308 */ /* 0x000fe20000000800 */
[----:B------:R-:W-:Y:S01]  /*43e0*/  PRMT R128, R128, 0x5410, R5 ;  /* 0x0000541080807816 */ /* 0x000fe20000000005 */
[----:B------:R-:W-:Y:S01]  /*43f0*/  IMAD.WIDE.U32 R84, R85, -0x2daee0ad, RZ ;  /* 0xd2511f5355547825 */ /* 0x000fe200078e00ff */
[----:B------:R-:W-:Y:S01]  /*4400*/  PRMT R129, R4, 0x5410, R129 ;  /* 0x0000541004817816 */ /* 0x000fe20000000081 */
[----:B------:R-:W1:Y:S01]  /*4410*/  LDSM.16.MT88.4 R64, [R102] ;  /* 0x000000006640783b */ /* 0x000e620000004200 */
[----:B------:R-:W-:-:S02]  /*4420*/  HSET2.LE.AND R130, R130, R201, PT ;  /* 0x000000c982827233 */ /* 0x000fc40003803000 */
[--C-:B------:R-:W-:Y:S01]  /*4430*/  HSET2.LE.AND R131, R131, R201.reuse, PT ;  /* 0x000000c983837233 */ /* 0x100fe20003803000 */
[----:B------:R-:W1:Y:S01]  /*4440*/  MUFU.EX2 R190, R190 ;  /* 0x000000be00be7308 */ /* 0x000e620000000800 */
[--C-:B------:R-:W-:Y:S01]  /*4450*/  HSET2.LE.AND R128, R128, R201.reuse, PT ;  /* 0x000000c980807233 */ /* 0x100fe20003803000 */
[----:B------:R-:W1:Y:S01]  /*4460*/  LDSM.16.MT88.4 R80, [R100] ;  /* 0x000000006450783b */ /* 0x000e620000004200 */
[--C-:B------:R-:W-:Y:S02]  /*4470*/  HSET2.LE.AND R129, R129, R201.reuse, PT ;  /* 0x000000c981817233 */ /* 0x100fe40003803000 */
[----:B------:R-:W-:Y:S01]  /*4480*/  F2FP.F16.F32.PACK_AB R7, R183, R187 ;  /* 0x000000bbb707723e */ /* 0x000fe200000000ff */
[----:B------:R-:W1:Y:S01]  /*4490*/  LDSM.16.MT88.4 R96, [R36+0xb000] ;  /* 0x00b000002460783b */ /* 0x000e620000004200 */
[----:B---3--:R-:W-:Y:S02]  /*44a0*/  F2FP.F16.F32.PACK_AB R6, R182, R184 ;  /* 0x000000b8b606723e */ /* 0x008fe400000000ff */
[----:B------:R-:W-:Y:S01]  /*44b0*/  F2FP.F16.F32.PACK_AB R5, R188, R189 ;  /* 0x000000bdbc05723e */ /* 0x000fe200000000ff */
[----:B------:R-:W3:Y:S01]  /*44c0*/  LDSM.16.MT88.4 R112, [R103+0xb000] ;  /* 0x00b000006770783b */ /* 0x000ee20000004200 */
[----:B-----5:R-:W-:Y:S01]  /*44d0*/  F2FP.F16.F32.PACK_AB R4, R185, R186 ;  /* 0x000000bab904723e */ /* 0x020fe200000000ff */
[----:B------:R-:W-:Y:S01]  /*44e0*/  FADD.FTZ R188, R189, R188 ;  /* 0x000000bcbdbc7221 */ /* 0x000fe20000010000 */
[----:B------:R-:W-:Y:S01]  /*44f0*/  PRMT R38, R10, 0x7771, RZ ;  /* 0x000077710a267816 */ /* 0x000fe200000000ff */
[----:B------:R-:W5:Y:S01]  /*4500*/  LDSM.16.MT88.4 R120, [R102+0x1000] ;  /* 0x001000006678783b */ /* 0x000f620000004200 */
[----:B------:R-:W-:Y:S01]  /*4510*/  LOP3.LUT R8, R8, 0xff, RZ, 0xc0, !PT ;  /* 0x000000ff08087812 */ /* 0x000fe200078ec0ff */
[----:B------:R-:W-:Y:S01]  /*4520*/  FADD.FTZ R185, R186, R185 ;  /* 0x000000b9bab97221 */ /* 0x000fe20000010000 */
[----:B------:R-:W-:Y:S01]  /*4530*/  FSETP.NEU.FTZ.AND P1, PT, R168, -INF , PT ;  /* 0xff800000a800780b */ /* 0x000fe20003f3d000 */
[----:B------:R-:W-:Y:S01]  /*4540*/  LDSM.16.MT88.4 R172, [R36+0xa800] ;  /* 0x00a8000024ac783b */ /* 0x000fe20000004200 */
[----:B------:R-:W-:Y:S01]  /*4550*/  LOP3.LUT R230, R240, UR24, R137, 0x96, !PT ;  /* 0x00000018f0e67c12 */ /* 0x000fe2000f8e9689 */
[----:B------:R-:W-:Y:S01]  /*4560*/  FADD.FTZ R188, R187, R188 ;  /* 0x000000bcbbbc7221 */ /* 0x000fe20000010000 */
[----:B------:R-:W-:Y:S01]  /*4570*/  LOP3.LUT R136, R136, UR22, R85, 0x96, !PT ;  /* 0x0000001688887c12 */ /* 0x000fe2000f8e9655 */
[----:B------:R3:W-:Y:S01]  /*4580*/  LDSM.16.MT88.4 R20, [R36+0xb800] ;  /* 0x00b800002414783b */ /* 0x0007e20000004200 */
[----:B------:R-:W-:Y:S01]  /*4590*/  LOP3.LUT R32, R32, UR8, R11, 0x96, !PT ;  /* 0x0000000820207c12 */ /* 0x000fe2000f8e960b */
[----:B------:R-:W-:Y:S01]  /*45a0*/  IMAD.WIDE.U32 R230, R230, -0x326172a9, RZ ;  /* 0xcd9e8d57e6e67825 */ /* 0x000fe200078e00ff */
[----:B------:R-:W-:Y:S01]  /*45b0*/  LOP3.LUT R130, R7, R130, RZ, 0xc0, !PT ;  /* 0x0000008207827212 */ /* 0x000fe200078ec0ff */
[----:B------:R-:W-:Y:S01]  /*45c0*/  LDSM.16.MT88.4 R28, [R102+0x800] ;  /* 0x00080000661c783b */ /* 0x000fe20000004200 */
[----:B------:R-:W-:Y:S01]  /*45d0*/  LOP3.LUT R131, R6, R131, RZ, 0xc0, !PT ;  /* 0x0000008306837212 */ /* 0x000fe200078ec0ff */
[----:B------:R-:W-:Y:S01]  /*45e0*/  IMAD.WIDE.U32 R136, R136, -0x326172a9, RZ ;  /* 0xcd9e8d5788887825 */ /* 0x000fe200078e00ff */
[----:B------:R-:W-:Y:S01]  /*45f0*/  LOP3.LUT R128, R5, R128, RZ, 0xc0, !PT ;  /* 0x0000008005807212 */ /* 0x000fe200078ec0ff */
[----:B------:R-:W-:Y:S01]  /*4600*/  LDSM.16.MT88.4 R24, [R100+0x800] ;  /* 0x000800006418783b */ /* 0x000fe20000004200 */
[----:B------:R-:W-:Y:S01]  /*4610*/  LOP3.LUT R129, R4, R129, RZ, 0xc0, !PT ;  /* 0x0000008104817212 */ /* 0x000fe200078ec0ff */
[----:B------:R-:W-:Y:S01]  /*4620*/  FADD.FTZ R185, R184, R185 ;  /* 0x000000b9b8b97221 */ /* 0x000fe20000010000 */
[C---:B------:R-:W-:Y:S01]  /*4630*/  PRMT R9, R10.reuse, 0x7773, RZ ;  /* 0x000077730a097816 */ /* 0x040fe200000000ff */
[----:B------:R-:W5:Y:S01]  /*4640*/  LDSM.16.MT88.4 R4, [R100+0x1000] ;  /* 0x001000006404783b */ /* 0x000f620000004200 */
[----:B------:R-:W-:Y:S01]  /*4650*/  PRMT R39, R10, 0x7772, RZ ;  /* 0x000077720a277816 */ /* 0x000fe200000000ff */
[----:B------:R-:W-:Y:S01]  /*4660*/  FADD.FTZ R188, R183, R188 ;  /* 0x000000bcb7bc7221 */ /* 0x000fe20000010000 */
[----:B------:R-:W-:Y:S01]  /*4670*/  PRMT R38, R8, 0x5410, R38 ;  /* 0x0000541008267816 */ /* 0x000fe20000000026 */
[----:B------:R-:W-:Y:S01]  /*4680*/  LDSM.16.MT88.4 R16, [R103+0xb800] ;  /* 0x00b800006710783b */ /* 0x000fe20000004200 */
[----:B------:R-:W-:Y:S01]  /*4690*/  FSEL R218, R218, RZ, P1 ;  /* 0x000000ffdada7208 */ /* 0x000fe20000800000 */
[C---:B----4-:R-:W-:Y:S01]  /*46a0*/  HMMA.16816.F32 R156, R128.reuse, R148, RZ ;  /* 0x00000094809c723c */ /* 0x050fe200000018ff */
[C---:B------:R-:W-:Y:S01]  /*46b0*/  LOP3.LUT R10, R32.reuse, 0xffff, RZ, 0xc0, !PT ;  /* 0x0000ffff200a7812 */ /* 0x040fe200078ec0ff */
[----:B------:R-:W-:Y:S01]  /*46c0*/  LDSM.16.MT88.4 R12, [R102+0x1800] ;  /* 0x00180000660c783b */ /* 0x000fe20000004200 */
[----:B------:R-:W-:Y:S01]  /*46d0*/  PRMT R8, R32, 0x7632, R8 ;  /* 0x0000763220087816 */ /* 0x000fe20000000008 */
[--C-:B------:R-:W-:Y:S01]  /*46e0*/  FFMA.FTZ R199, R70, UR6, -R218.reuse ;  /* 0x0000000646c77c23 */ /* 0x100fe200080108da */
[----:B------:R-:W-:Y:S01]  /*46f0*/  PRMT R39, R39, 0x5410, R9 ;  /* 0x0000541027277816 */ /* 0x000fe20000000009 */
[--C-:B------:R-:W-:Y:S01]  /*4700*/  FFMA.FTZ R196, R71, UR6, -R218.reuse ;  /* 0x0000000647c47c23 */ /* 0x100fe200080108da */
[----:B------:R-:W-:Y:S01]  /*4710*/  LOP3.LUT R9, R32, 0xff, RZ, 0xc0, !PT ;  /* 0x000000ff20097812 */ /* 0x000fe200078ec0ff */
[----:B------:R-:W-:Y:S01]  /*4720*/  FFMA.FTZ R198, R69, UR6, -R218 ;  /* 0x0000000645c67c23 */ /* 0x000fe200080108da */
[----:B------:R-:W-:Y:S01]  /*4730*/  SHF.R.U32.HI R10, RZ, 0x8, R10 ;  /* 0x00000008ff0a7819 */ /* 0x000fe2000001160a */
[----:B------:R-:W-:Y:S01]  /*4740*/  FFMA.FTZ R197, R55, UR6, -R218 ;  /* 0x0000000637c57c23 */ /* 0x000fe200080108da */
[----:B------:R-:W-:Y:S01]  /*4750*/  SHF.R.U32.HI R37, RZ, 0x18, R32 ;  /* 0x00000018ff257819 */ /* 0x000fe20000011620 */
[----:B------:R-:W-:Y:S01]  /*4760*/  MUFU.EX2 R196, R196 ;  /* 0x000000c400c47308 */ /* 0x000fe20000000800 */
[----:B------:R-:W-:Y:S01]  /*4770*/  LOP3.LUT R8, R8, 0xff, RZ, 0xc0, !PT ;  /* 0x000000ff08087812 */ /* 0x000fe200078ec0ff */
[----:B------:R-:W4:Y:S01]  /*4780*/  LDSM.16.MT88.4 R32, [R103+0xa800] ;  /* 0x00a800006720783b */ /* 0x000f220000004200 */
[----:B------:R-:W-:Y:S01]  /*4790*/  LOP3.LUT R70, R238, UR23, R231, 0x96, !PT ;  /* 0x00000017ee467c12 */ /* 0x000fe2000f8e96e7 */
[C---:B--2---:R-:W-:Y:S01]  /*47a0*/  HMMA.16816.F32 R40, R128.reuse, R48, RZ ;  /* 0x000000308028723c */ /* 0x044fe200000018ff */
[----:B------:R-:W-:Y:S01]  /*47b0*/  LOP3.LUT R230, R230, UR21, R137, 0x96, !PT ;  /* 0x00000015e6e67c12 */ /* 0x000fe2000f8e9689 */
[----:B------:R-:W-:Y:S01]  /*47c0*/  FFMA.FTZ R205, R205, UR6, -R218 ;  /* 0x00000006cdcd7c23 */ /* 0x000fe200080108da */
[----:B------:R-:W-:Y:S01]  /*47d0*/  PRMT R10, R9, 0x5410, R10 ;  /* 0x00005410090a7816 */ /* 0x000fe2000000000a */
[----:B------:R-:W-:Y:S01]  /*47e0*/  IMAD.WIDE.U32 R70, R70, -0x2daee0ad, RZ ;  /* 0xd2511f5346467825 */ /* 0x000fe200078e00ff */
[----:B------:R-:W-:Y:S01]  /*47f0*/  LOP3.LUT R39, R39, 0xff00ff, RZ, 0xc0, !PT ;  /* 0x00ff00ff27277812 */ /* 0x000fe200078ec0ff */
[----:B------:R-:W-:Y:S01]  /*4800*/  MUFU.EX2 R198, R198 ;  /* 0x000000c600c67308 */ /* 0x000fe20000000800 */
[----:B------:R-:W-:Y:S01]  /*4810*/  PRMT R37, R8, 0x5410, R37 ;  /* 0x0000541008257816 */ /* 0x000fe20000000025 */
[----:B------:R-:W-:Y:S01]  /*4820*/  IMAD.WIDE.U32 R230, R230, -0x2daee0ad, RZ ;  /* 0xd2511f53e6e67825 */ /* 0x000fe200078e00ff */
[----:B-1----:R-:W-:Y:S01]  /*4830*/  FMNMX.FTZ R167, R167, R87, !PT ;  /* 0x00000057a7a77209 */ /* 0x002fe20007810000 */
[C---:B------:R-:W-:Y:S01]  /*4840*/  HMMA.16816.F32 R56, R128.reuse, R64, RZ ;  /* 0x000000408038723c */ /* 0x040fe200000018ff */
[--C-:B------:R-:W-:Y:S01]  /*4850*/  HSET2.LE.AND R38, R38, R201.reuse, PT ;  /* 0x000000c926267233 */ /* 0x100fe20003803000 */
[--C-:B------:R-:W-:Y:S01]  /*4860*/  FFMA.FTZ R206, R206, UR6, -R218.reuse ;  /* 0x00000006cece7c23 */ /* 0x100fe200080108da */
[--C-:B------:R-:W-:Y:S01]  /*4870*/  HSET2.LE.AND R39, R39, R201.reuse, PT ;  /* 0x000000c927277233 */ /* 0x100fe20003803000 */
[----:B------:R-:W-:Y:S01]  /*4880*/  FMUL.FTZ R219, R167, UR6 ;  /* 0x00000006a7db7c20 */ /* 0x000fe20008410000 */
[--C-:B------:R-:W-:Y:S01]  /*4890*/  HSET2.LE.AND R10, R10, R201.reuse, PT ;  /* 0x000000c90a0a7233 */ /* 0x100fe20003803000 */
[----:B------:R-:W1:Y:S01]  /*48a0*/  MUFU.EX2 R197, R197 ;  /* 0x000000c500c57308 */ /* 0x000e620000000800 */
[----:B------:R-:W-:Y:S01]  /*48b0*/  HSET2.LE.AND R37, R37, R201, PT ;  /* 0x000000c925257233 */ /* 0x000fe20003803000 */
[C---:B------:R-:W-:Y:S01]  /*48c0*/  HMMA.16816.F32 R72, R128.reuse, R80, RZ ;  /* 0x000000508048723c */ /* 0x040fe200000018ff */
[----:B------:R-:W-:Y:S01]  /*48d0*/  F2FP.F16.F32.PACK_AB R11, R194, R195 ;  /* 0x000000c3c20b723e */ /* 0x000fe200000000ff */
[----:B------:R-:W-:Y:S01]  /*48e0*/  FFMA.FTZ R207, R207, UR6, -R218 ;  /* 0x00000006cfcf7c23 */ /* 0x000fe200080108da */
[----:B------:R-:W-:Y:S01]  /*48f0*/  F2FP.F16.F32.PACK_AB R9, R229, R192 ;  /* 0x000000c0e509723e */ /* 0x000fe200000000ff */
[----:B------:R-:W-:Y:S01]  /*4900*/  FADD.FTZ R185, R182, R185 ;  /* 0x000000b9b6b97221 */ /* 0x000fe20000010000 */
[----:B------:R-:W-:Y:S01]  /*4910*/  F2FP.F16.F32.PACK_AB R8, R228, R193 ;  /* 0x000000c1e408723e */ /* 0x000fe200000000ff */
[----:B------:R-:W-:Y:S01]  /*4920*/  MUFU.EX2 R199, R199 ;  /* 0x000000c700c77308 */ /* 0x000fe20000000800 */
[----:B---3--:R-:W-:Y:S01]  /*4930*/  F2FP.F16.F32.PACK_AB R36, R190, R191 ;  /* 0x000000bfbe24723e */ /* 0x008fe200000000ff */
[C---:B------:R-:W-:Y:S01]  /*4940*/  HMMA.16816.F32 R88, R128.reuse, R96, RZ ;  /* 0x000000608058723c */ /* 0x040fe200000018ff */
[----:B------:R-:W-:Y:S01]  /*4950*/  FSETP.NEU.FTZ.AND P1, PT, R167, -INF , PT ;  /* 0xff800000a700780b */ /* 0x000fe20003f3d000 */
[----:B------:R-:W-:Y:S01]  /*4960*/  FADD.FTZ R188, R191, R188 ;  /* 0x000000bcbfbc7221 */ /* 0x000fe20000010000 */
[----:B------:R-:W-:Y:S01]  /*4970*/  LOP3.LUT R85, R70, UR10, R231, 0x96, !PT ;  /* 0x0000000a46557c12 */ /* 0x000fe2000f8e96e7 */
[----:B------:R-:W-:Y:S01]  /*4980*/  FFMA.FTZ R231, R208, UR6, -R218 ;  /* 0x00000006d0e77c23 */ /* 0x000fe200080108da */
[----:B------:R-:W-:Y:S01]  /*4990*/  LOP3.LUT R36, R36, R10, RZ, 0xc0, !PT ;  /* 0x0000000a24247212 */ /* 0x000fe200078ec0ff */
[----:B------:R-:W-:Y:S01]  /*49a0*/  MUFU.EX2 R208, R207 ;  /* 0x000000cf00d07308 */ /* 0x000fe20000000800 */
[----:B------:R-:W-:Y:S01]  /*49b0*/  LOP3.LUT R37, R11, R37, RZ, 0xc0, !PT ;  /* 0x000000250b257212 */ /* 0x000fe200078ec0ff */
[C---:B------:R-:W-:Y:S01]  /*49c0*/  HMMA.16816.F32 R104, R128.reuse, R112, RZ ;  /* 0x000000708068723c */ /* 0x040fe200000018ff */
[----:B------:R-:W-:Y:S01]  /*49d0*/  LOP3.LUT R38, R9, R38, RZ, 0xc0, !PT ;  /* 0x0000002609267212 */ /* 0x000fe200078ec0ff */
[----:B------:R-:W-:Y:S01]  /*49e0*/  FADD.FTZ R185, R195, R185 ;  /* 0x000000b9c3b97221 */ /* 0x000fe20000010000 */
[----:B------:R-:W-:Y:S01]  /*49f0*/  LOP3.LUT R39, R8, R39, RZ, 0xc0, !PT ;  /* 0x0000002708277212 */ /* 0x000fe200078ec0ff */
[----:B------:R-:W-:Y:S01]  /*4a00*/  FADD.FTZ R188, R190, R188 ;  /* 0x000000bcbebc7221 */ /* 0x000fe20000010000 */
[----:B------:R-:W-:Y:S01]  /*4a10*/  FSEL R219, R219, RZ, P1 ;  /* 0x000000ffdbdb7208 */ /* 0x000fe20000800000 */
[----:B------:R-:W2:Y:S01]  /*4a20*/  LDSM.16.MT88.4 R8, [R100+0x1800] ;  /* 0x001800006408783b */ /* 0x000ea20000004200 */
[----:B------:R-:W-:Y:S01]  /*4a30*/  LOP3.LUT R138, R84, UR20, R71, 0x96, !PT ;  /* 0x00000014548a7c12 */ /* 0x000fe2000f8e9647 */
[----:B------:R-:W-:Y:S01]  /*4a40*/  IMAD.WIDE.U32 R84, R85, -0x326172a9, RZ ;  /* 0xcd9e8d5755547825 */ /* 0x000fe200078e00ff */
[----:B-----5:R-:W-:Y:S03]  /*4a50*/  HMMA.16816.F32 R116, R128, R120, RZ ;  /* 0x000000788074723c */ /* 0x020fe600000018ff */
[--C-:B------:R-:W-:Y:S01]  /*4a60*/  FFMA.FTZ R202, R68, UR6, -R219.reuse ;  /* 0x0000000644ca7c23 */ /* 0x100fe200080108db */
[----:B------:R-:W-:Y:S01]  /*4a70*/  FFMA.FTZ R204, R54, UR6, -R219 ;  /* 0x0000000636cc7c23 */ /* 0x000fe200080108db */
[----:B------:R-:W-:-:S02]  /*4a80*/  IMAD.MOV.U32 R68, RZ, RZ, R84 ;  /* 0x000000ffff447224 */ /* 0x000fc400078e0054 */
[----:B------:R-:W-:Y:S01]  /*4a90*/  FFMA.FTZ R203, R53, UR6, -R219 ;  /* 0x0000000635cb7c23 */ /* 0x000fe200080108db */
[----:B------:R-:W-:-:S04]  /*4aa0*/  IMAD.WIDE.U32 R138, R138, -0x326172a9, RZ ;  /* 0xcd9e8d578a8a7825 */ /* 0x000fc800078e00ff */
[--C-:B------:R-:W-:Y:S01]  /*4ab0*/  FFMA.FTZ R209, R52, UR6, -R219.reuse ;  /* 0x0000000634d17c23 */ /* 0x100fe200080108db */
[C---:B------:R-:W-:Y:S01]  /*4ac0*/  PRMT R54, R84.reuse, 0x7771, RZ ;  /* 0x0000777154367816 */ /* 0x040fe200000000ff */
[----:B------:R-:W-:Y:S01]  /*4ad0*/  MUFU.EX2 R202, R202 ;  /* 0x000000ca00ca7308 */ /* 0x000fe20000000800 */
[C---:B------:R-:W-:Y:S01]  /*4ae0*/  PRMT R70, R84.reuse, 0x7773, RZ ;  /* 0x0000777354467816 */ /* 0x040fe200000000ff */
[C---:B------:R-:W-:Y:S01]  /*4af0*/  HMMA.16816.F32 R124, R128.reuse, R4, RZ ;  /* 0x00000004807c723c */ /* 0x040fe200000018ff */
[----:B------:R-:W-:Y:S01]  /*4b00*/  PRMT R55, R84, 0x7772, RZ ;  /* 0x0000777254377816 */ /* 0x000fe200000000ff */
[--C-:B------:R-:W-:Y:S01]  /*4b10*/  FFMA.FTZ R210, R210, UR6, -R219.reuse ;  /* 0x00000006d2d27c23 */ /* 0x100fe200080108db */
[----:B------:R-:W-:Y:S01]  /*4b20*/  LOP3.LUT R69, R68, 0xff, RZ, 0xc0, !PT ;  /* 0x000000ff44457812 */ /* 0x000fe200078ec0ff */
[----:B------:R-:W-:Y:S01]  /*4b30*/  FFMA.FTZ R211, R211, UR6, -R219 ;  /* 0x00000006d3d37c23 */ /* 0x000fe200080108db */
[----:B------:R-:W-:Y:S01]  /*4b40*/  LOP3.LUT R68, R138, UR9, R85, 0x96, !PT ;  /* 0x000000098a447c12 */ /* 0x000fe2000f8e9655 */
[----:B------:R-:W-:Y:S01]  /*4b50*/  MUFU.EX2 R204, R204 ;  /* 0x000000cc00cc7308 */ /* 0x000fe20000000800 */
[----:B------:R-:W-:Y:S01]  /*4b60*/  PRMT R55, R55, 0x5410, R70 ;  /* 0x0000541037377816 */ /* 0x000fe20000000046 */
[C---:B------:R-:W-:Y:S01]  /*4b70*/  HMMA.16816.F32 R152, R128.reuse, R150, RZ ;  /* 0x000000968098723c */ /* 0x040fe200000018ff */
[----:B------:R-:W-:Y:S01]  /*4b80*/  PRMT R53, R69, 0x5410, R54 ;  /* 0x0000541045357816 */ /* 0x000fe20000000036 */
[--C-:B------:R-:W-:Y:S01]  /*4b90*/  FFMA.FTZ R216, R216, UR6, -R219.reuse ;  /* 0x00000006d8d87c23 */ /* 0x100fe200080108db */
[C---:B------:R-:W-:Y:S01]  /*4ba0*/  LOP3.LUT R54, R68.reuse, 0xffff, RZ, 0xc0, !PT ;  /* 0x0000ffff44367812 */ /* 0x040fe200078ec0ff */
[----:B------:R-:W-:Y:S01]  /*4bb0*/  FFMA.FTZ R217, R217, UR6, -R219 ;  /* 0x00000006d9d97c23 */ /* 0x000fe200080108db */
[C---:B------:R-:W-:Y:S01]  /*4bc0*/  PRMT R70, R68.reuse, 0x7632, R70 ;  /* 0x0000763244467816 */ /* 0x040fe20000000046 */
[----:B------:R-:W3:Y:S01]  /*4bd0*/  MUFU.EX2 R203, R203 ;  /* 0x000000cb00cb7308 */ /* 0x000ee20000000800 */
[----:B------:R-:W-:Y:S01]  /*4be0*/  LOP3.LUT R52, R55, 0xff00ff, RZ, 0xc0, !PT ;  /* 0x00ff00ff37347812 */ /* 0x000fe200078ec0ff */
[C---:B------:R-:W-:Y:S01]  /*4bf0*/  HMMA.16816.F32 R44, R128.reuse, R50, RZ ;  /* 0x00000032802c723c */ /* 0x040fe200000018ff */
[----:B------:R-:W-:Y:S01]  /*4c00*/  LOP3.LUT R69, R68, 0xff, RZ, 0xc0, !PT ;  /* 0x000000ff44457812 */ /* 0x000fe200078ec0ff */
[----:B------:R-:W-:Y:S01]  /*4c10*/  FADD.FTZ R185, R194, R185 ;  /* 0x000000b9c2b97221 */ /* 0x000fe20000010000 */
[----:B------:R-:W-:Y:S01]  /*4c20*/  SHF.R.U32.HI R55, RZ, 0x8, R54 ;  /* 0x00000008ff377819 */ /* 0x000fe20000011636 */
[----:B------:R-:W-:Y:S01]  /*4c30*/  FADD.FTZ R188, R192, R188 ;  /* 0x000000bcc0bc7221 */ /* 0x000fe20000010000 */
[----:B------:R-:W-:Y:S01]  /*4c40*/  SHF.R.U32.HI R68, RZ, 0x18, R68 ;  /* 0x00000018ff447819 */ /* 0x000fe20000011644 */
[----:B------:R-:W5:Y:S01]  /*4c50*/  MUFU.EX2 R209, R209 ;  /* 0x000000d100d17308 */ /* 0x000f620000000800 */
[----:B------:R-:W-:Y:S01]  /*4c60*/  LOP3.LUT R54, R70, 0xff, RZ, 0xc0, !PT ;  /* 0x000000ff46367812 */ /* 0x000fe200078ec0ff */
[C---:B------:R-:W-:Y:S01]  /*4c70*/  HMMA.16816.F32 R60, R128.reuse, R66, RZ ;  /* 0x00000042803c723c */ /* 0x040fe200000018ff */
[--C-:B------:R-:W-:Y:S01]  /*4c80*/  HSET2.LE.AND R53, R53, R201.reuse, PT ;  /* 0x000000c935357233 */ /* 0x100fe20003803000 */
[----:B------:R-:W-:Y:S01]  /*4c90*/  FADD.FTZ R185, R193, R185 ;  /* 0x000000b9c1b97221 */ /* 0x000fe20000010000 */
[----:B------:R-:W-:Y:S01]  /*4ca0*/  PRMT R55, R69, 0x5410, R55 ;  /* 0x0000541045377816 */ /* 0x000fe20000000037 */
[----:B------:R-:W-:Y:S01]  /*4cb0*/  FADD.FTZ R229, R229, R188 ;  /* 0x000000bce5e57221 */ /* 0x000fe20000010000 */
[----:B------:R-:W-:Y:S01]  /*4cc0*/  PRMT R54, R54, 0x5410, R68 ;  /* 0x0000541036367816 */ /* 0x000fe20000000044 */
[----:B------:R-:W4:Y:S01]  /*4cd0*/  MUFU.EX2 R205, R205 ;  /* 0x000000cd00cd7308 */ /* 0x000f220000000800 */
[----:B-1----:R-:W-:Y:S01]  /*4ce0*/  F2FP.F16.F32.PACK_AB R134, R197, R198 ;  /* 0x000000c6c586723e */ /* 0x002fe200000000ff */
[----:B------:R-:W-:Y:S01]  /*4cf0*/  HMMA.16816.F32 R76, R128, R82, RZ ;  /* 0x00000052804c723c */ /* 0x000fe200000018ff */
[----:B------:R-:W-:Y:S01]  /*4d00*/  HSET2.LE.AND R135, R52, R201, PT ;  /* 0x000000c934877233 */ /* 0x000fe20003803000 */
[----:B------:R-:W-:Y:S01]  /*4d10*/  FADD.FTZ R228, R228, R185 ;  /* 0x000000b9e4e47221 */ /* 0x000fe20000010000 */
[----:B------:R-:W-:-:S02]  /*4d20*/  LOP3.LUT R134, R134, R53, RZ, 0xc0, !PT ;  /* 0x0000003586867212 */ /* 0x000fc400078ec0ff */
[--C-:B------:R-:W-:Y:S01]  /*4d30*/  HSET2.LE.AND R55, R55, R201.reuse, PT ;  /* 0x000000c937377233 */ /* 0x100fe20003803000 */
[----:B------:R-:W1:Y:S01]  /*4d40*/  MUFU.EX2 R206, R206 ;  /* 0x000000ce00ce7308 */ /* 0x000e620000000800 */
[----:B------:R-:W-:Y:S01]  /*4d50*/  HSET2.LE.AND R133, R54, R201, PT ;  /* 0x000000c936857233 */ /* 0x000fe20003803000 */
[C---:B------:R-:W-:Y:S01]  /*4d60*/  HMMA.16816.F32 R92, R128.reuse, R98, RZ ;  /* 0x00000062805c723c */ /* 0x040fe200000018ff */
[----:B---3--:R-:W-:Y:S02]  /*4d70*/  F2FP.F16.F32.PACK_AB R53, R203, R204 ;  /* 0x000000cccb35723e */ /* 0x008fe400000000ff */
[----:B------:R-:W-:Y:S01]  /*4d80*/  F2FP.F16.F32.PACK_AB R132, R199, R196 ;  /* 0x000000c4c784723e */ /* 0x000fe200000000ff */
[----:B------:R-:W-:Y:S01]  /*4d90*/  FADD.FTZ R196, R196, R199 ;  /* 0x000000c7c4c47221 */ /* 0x000fe20000010000 */
[----:B-----5:R-:W-:Y:S01]  /*4da0*/  F2FP.F16.F32.PACK_AB R52, R209, R202 ;  /* 0x000000cad134723e */ /* 0x020fe200000000ff */
[----:B------:R-:W-:Y:S01]  /*4db0*/  MUFU.EX2 R231, R231 ;  /* 0x000000e700e77308 */ /* 0x000fe20000000800 */
[----:B------:R-:W-:Y:S01]  /*4dc0*/  LOP3.LUT R135, R53, R135, RZ, 0xc0, !PT ;  /* 0x0000008735877212 */ /* 0x000fe200078ec0ff */
[C---:B------:R-:W-:Y:S01]  /*4dd0*/  HMMA.16816.F32 R108, R128.reuse, R114, RZ ;  /* 0x00000072806c723c */ /* 0x040fe200000018ff */
[----:B------:R-:W-:Y:S01]  /*4de0*/  LOP3.LUT R132, R132, R55, RZ, 0xc0, !PT ;  /* 0x0000003784847212 */ /* 0x000fe200078ec0ff */
[----:B------:R-:W-:Y:S01]  /*4df0*/  FADD.FTZ R202, R202, R209 ;  /* 0x000000d1caca7221 */ /* 0x000fe20000010000 */
[----:B------:R-:W-:Y:S01]  /*4e00*/  LOP3.LUT R133, R52, R133, RZ, 0xc0, !PT ;  /* 0x0000008534857212 */ /* 0x000fe200078ec0ff */
[----:B------:R-:W-:Y:S01]  /*4e10*/  FADD.FTZ R196, R198, R196 ;  /* 0x000000c4c6c47221 */ /* 0x000fe20000010000 */
[----:B------:R-:W-:Y:S01]  /*4e20*/  LOP3.LUT R222, R136, UR11, R139, 0x96, !PT ;  /* 0x0000000b88de7c12 */ /* 0x000fe2000f8e968b */
[----:B------:R-:W3:Y:S01]  /*4e30*/  MUFU.EX2 R210, R210 ;  /* 0x000000d200d27308 */ /* 0x000ee20000000800 */
[----:B------:R-:W-:Y:S01]  /*4e40*/  FADD.FTZ R202, R204, R202 ;  /* 0x000000caccca7221 */ /* 0x000fe20000010000 */
[----:B------:R-:W-:Y:S01]  /*4e50*/  HMMA.16816.F32 R140, R128, R122, RZ ;  /* 0x0000007a808c723c */ /* 0x000fe200000018ff */
[----:B------:R-:W-:Y:S01]  /*4e60*/  FADD.FTZ R196, R197, R196 ;  /* 0x000000c4c5c47221 */ /* 0x000fe20000010000 */
[----:B------:R-:W-:-:S04]  /*4e70*/  IMAD.WIDE.U32 R218, R222, -0x2daee0ad, RZ ;  /* 0xd2511f53deda7825 */ /* 0x000fc800078e00ff */
[----:B------:R-:W-:Y:S01]  /*4e80*/  FADD.FTZ R202, R203, R202 ;  /* 0x000000cacbca7221 */ /* 0x000fe20000010000 */
[----:B----4-:R-:W-:Y:S01]  /*4e90*/  FADD.FTZ R196, R205, R196 ;  /* 0x000000c4cdc47221 */ /* 0x010fe20000010000 */
[----:B------:R-:W-:Y:S01]  /*4ea0*/  PRMT R207, R218, 0x7773, RZ ;  /* 0x00007773dacf7816 */ /* 0x000fe200000000ff */
[----:B------:R-:W-:Y:S02]  /*4eb0*/  HMMA.16816.F32 R128, R128, R6, RZ ;  /* 0x000000068080723c */ /* 0x000fe400000018ff */
[----:B-1----:R-:W-:-:S04]  /*4ec0*/  FADD.FTZ R196, R206, R196 ;  /* 0x000000c4cec47221 */ /* 0x002fc80000010000 */
[----:B------:R-:W-:Y:S01]  /*4ed0*/  FADD.FTZ R196, R208, R196 ;  /* 0x000000c4d0c47221 */ /* 0x000fe20000010000 */
[----:B---3--:R-:W-:Y:S01]  /*4ee0*/  FADD.FTZ R202, R210, R202 ;  /* 0x000000cad2ca7221 */ /* 0x008fe20000010000 */
        /* <DEDUP_REMOVED lines=31> */
[----:B------:R-:W-:-:S02]  /*50e0*/  PRMT R5, R218, 0x7771, RZ ;  /* 0x00007771da057816 */ /* 0x000fc400000000ff */
[----:B------:R-:W-:Y:S02]  /*50f0*/  LOP3.LUT R4, R230, UR8, R219, 0x96, !PT ;  /* 0x00000008e6047c12 */ /* 0x000fe4000f8e96db */
[----:B------:R1:W-:Y:S03]  /*5100*/  MUFU.EX2 R230, R217 ;  /* 0x000000d900e67308 */ /* 0x0003e60000000800 */
[----:B------:R-:W-:Y:S01]  /*5110*/  HMMA.16816.F32 R132, R132, R6, RZ ;  /* 0x000000068484723c */ /* 0x000fe200000018ff */
[----:B------:R-:W-:Y:S01]  /*5120*/  IMAD.MOV.U32 R6, RZ, RZ, R218 ;  /* 0x000000ffff067224 */ /* 0x000fe200078e00da */
[----:B------:R-:W-:-:S04]  /*5130*/  PRMT R7, R218, 0x7772, RZ ;  /* 0x00007772da077816 */ /* 0x000fc800000000ff */
[----:B------:R-:W-:Y:S02]  /*5140*/  LOP3.LUT R6, R6, 0xff, RZ, 0xc0, !PT ;  /* 0x000000ff06067812 */ /* 0x000fe400078ec0ff */
[----:B------:R-:W-:Y:S02]  /*5150*/  PRMT R7, R7, 0x5410, R207 ;  /* 0x0000541007077816 */ /* 0x000fe400000000cf */
[----:B------:R-:W-:Y:S01]  /*5160*/  PRMT R5, R6, 0x5410, R5 ;  /* 0x0000541006057816 */ /* 0x000fe20000000005 */
[----:B------:R2:W3:Y:S01]  /*5170*/  MUFU.EX2 R207, R216 ;  /* 0x000000d800cf7308 */ /* 0x0004e20000000800 */
[----:B------:R-:W-:Y:S02]  /*5180*/  LOP3.LUT R6, R4, 0xffff, RZ, 0xc0, !PT ;  /* 0x0000ffff04067812 */ /* 0x000fe400078ec0ff */
[----:B-1----:R-:W-:Y:S02]  /*5190*/  SHF.R.U32.HI R217, RZ, 0x18, R4 ;  /* 0x00000018ffd97819 */ /* 0x002fe40000011604 */
[----:B------:R-:W-:-:S02]  /*51a0*/  SHF.R.U32.HI R6, RZ, 0x8, R6 ;  /* 0x00000008ff067819 */ /* 0x000fc40000011606 */
[----:B------:R-:W-:-:S05]  /*51b0*/  LOP3.LUT R7, R7, 0xff00ff, RZ, 0xc0, !PT ;  /* 0x00ff00ff07077812 */ /* 0x000fca00078ec0ff */
[----:B------:R-:W-:Y:S02]  /*51c0*/  HSET2.LE.AND R7, R7, R201, PT ;  /* 0x000000c907077233 */ /* 0x000fe40003803000 */
[----:B--2---:R-:W-:-:S04]  /*51d0*/  LOP3.LUT R216, R4, 0xff, RZ, 0xc0, !PT ;  /* 0x000000ff04d87812 */ /* 0x004fc800078ec0ff */
[----:B------:R-:W-:Y:S02]  /*51e0*/  PRMT R6, R216, 0x5410, R6 ;  /* 0x00005410d8067816 */ /* 0x000fe40000000006 */
[----:B------:R-:W-:-:S04]  /*51f0*/  PRMT R216, R4, 0x7632, R216 ;  /* 0x0000763204d87816 */ /* 0x000fc800000000d8 */
[----:B------:R-:W-:Y:S02]  /*5200*/  LOP3.LUT R4, R216, 0xff, RZ, 0xc0, !PT ;  /* 0x000000ffd8047812 */ /* 0x000fe400078ec0ff */
[--C-:B------:R-:W-:Y:S02]  /*5210*/  HSET2.LE.AND R216, R5, R201.reuse, PT ;  /* 0x000000c905d87233 */ /* 0x100fe40003803000 */
[----:B------:R-:W-:Y:S02]  /*5220*/  PRMT R217, R4, 0x5410, R217 ;  /* 0x0000541004d97816 */ /* 0x000fe400000000d9 */
[--C-:B------:R-:W-:Y:S02]  /*5230*/  HSET2.LE.AND R4, R6, R201.reuse, PT ;  /* 0x000000c906047233 */ /* 0x100fe40003803000 */
[C---:B------:R-:W-:Y:S01]  /*5240*/  F2FP.F16.F32.PACK_AB R6, R231.reuse, R208 ;  /* 0x000000d0e706723e */ /* 0x040fe200000000ff */
[----:B------:R-:W-:Y:S01]  /*5250*/  FADD.FTZ R231, R231, R196 ;  /* 0x000000c4e7e77221 */ /* 0x000fe20000010000 */
[----:B------:R-:W-:-:S02]  /*5260*/  HSET2.LE.AND R5, R217, R201, PT ;  /* 0x000000c9d9057233 */ /* 0x000fc40003803000 */
[----:B------:R3:W1:Y:S01]  /*5270*/  MUFU.EX2 R201, R211 ;  /* 0x000000d300c97308 */ /* 0x0006620000000800 */
[----:B------:R-:W-:Y:S02]  /*5280*/  LOP3.LUT R6, R6, R216, RZ, 0xc0, !PT ;  /* 0x000000d806067212 */ /* 0x000fe400078ec0ff */
[----:B---3--:R-:W-:Y:S01]  /*5290*/  F2FP.F16.F32.PACK_AB R211, R230, R207 ;  /* 0x000000cfe6d3723e */ /* 0x008fe200000000ff */
[----:B-1----:R-:W-:-:S03]  /*52a0*/  FADD.FTZ R202, R201, R202 ;  /* 0x000000cac9ca7221 */ /* 0x002fc60000010000 */
[----:B------:R-:W-:Y:S01]  /*52b0*/  LOP3.LUT R7, R211, R7, RZ, 0xc0, !PT ;  /* 0x00000007d3077212 */ /* 0x000fe200078ec0ff */
[----:B------:R-:W-:Y:S01]  /*52c0*/  FADD.FTZ R202, R207, R202 ;  /* 0x000000cacfca7221 */ /* 0x000fe20000010000 */
[----:B------:R-:W-:-:S03]  /*52d0*/  F2FP.F16.F32.PACK_AB R211, R206, R205 ;  /* 0x000000cdced3723e */ /* 0x000fc600000000ff */
[----:B------:R-:W-:Y:S01]  /*52e0*/  FADD.FTZ R230, R230, R202 ;  /* 0x000000cae6e67221 */ /* 0x000fe20000010000 */
[----:B------:R-:W-:Y:S02]  /*52f0*/  LOP3.LUT R4, R211, R4, RZ, 0xc0, !PT ;  /* 0x00000004d3047212 */ /* 0x000fe400078ec0ff */
[----:B------:R-:W-:-:S04]  /*5300*/  F2FP.F16.F32.PACK_AB R211, R201, R210 ;  /* 0x000000d2c9d3723e */ /* 0x000fc800000000ff */
[----:B------:R-:W-:-:S07]  /*5310*/  LOP3.LUT R5, R211, R5, RZ, 0xc0, !PT ;  /* 0x00000005d3057212 */ /* 0x000fce00078ec0ff */
        /* <DEDUP_REMOVED lines=18> */
[----:B------:R-:W1:Y:S01]  /*5440*/  LDC.64 R4, c[0x0][0x3c0] ;  /* 0x0000f000ff047b82 */ /* 0x000e620000000a00 */
[----:B------:R-:W-:Y:S01]  /*5450*/  IMAD.U32 R10, RZ, RZ, UR13 ;  /* 0x0000000dff0a7e24 */ /* 0x000fe2000f8e00ff */
[----:B------:R-:W-:-:S04]  /*5460*/  DEPBAR.LE SB0, 0x0 ;  /* 0x000080000000791a */ /* 0x000fc80000000000 */
[----:B------:R-:W-:Y:S01]  /*5470*/  VIADD R10, R10, 0xfffffffe ;  /* 0xfffffffe0a0a7836 */ /* 0x000fe20000000000 */
[----:B------:R-:W-:Y:S01]  /*5480*/  LOP3.LUT R6, R181, 0x1f8, RZ, 0xc0, !PT ;  /* 0x000001f8b5067812 */ /* 0x000fe200078ec0ff */
[----:B------:R-:W-:Y:S01]  /*5490*/  IMAD.SHL.U32 R8, R169, 0x20, RZ ;  /* 0x00000020a9087824 */ /* 0x000fe200078e00ff */
[----:B------:R-:W-:Y:S01]  /*54a0*/  LOP3.LUT R9, R0, 0x200, RZ, 0xc0, !PT ;  /* 0x0000020000097812 */ /* 0x000fe200078ec0ff */
[----:B------:R-:W-:Y:S01]  /*54b0*/  IMAD.MOV.U32 R202, RZ, RZ, 0x40 ;  /* 0x00000040ffca7424 */ /* 0x000fe200078e00ff */
[--C-:B------:R-:W-:Y:S02]  /*54c0*/  SHF.R.U32.HI R7, RZ, 0x1, R169.reuse ;  /* 0x00000001ff077819 */ /* 0x100fe400000116a9 */
[----:B------:R-:W-:Y:S02]  /*54d0*/  LOP3.LUT R6, R6, 0x38, R169, 0x78, !PT ;  /* 0x0000003806067812 */ /* 0x000fe400078e78a9 */
[----:B------:R-:W-:Y:S02]  /*54e0*/  LOP3.LUT R8, R9, 0x7c00, R8, 0xf8, !PT ;  /* 0x00007c0009087812 */ /* 0x000fe400078ef808 */
[----:B------:R-:W-:-:S02]  /*54f0*/  LOP3.LUT R7, R170, 0x8, R7, 0x78, !PT ;  /* 0x00000008aa077812 */ /* 0x000fc400078e7807 */
[----:B------:R-:W-:Y:S02]  /*5500*/  LOP3.LUT R6, R6, 0x1e00, R181, 0xf8, !PT ;  /* 0x00001e0006067812 */ /* 0x000fe400078ef8b5 */
[----:B------:R-:W-:Y:S02]  /*5510*/  LOP3.LUT R7, R8, R7, RZ, 0xfc, !PT ;  /* 0x0000000708077212 */ /* 0x000fe400078efcff */
[----:B------:R-:W-:Y:S01]  /*5520*/  LEA R232, R6, UR5, 0x1 ;  /* 0x0000000506e87c11 */ /* 0x000fe2000f8e08ff */
[----:B-1----:R-:W-:Y:S01]  /*5530*/  IMAD.WIDE.U32 R14, R10, R4, RZ ;  /* 0x000000040a0e7225 */ /* 0x002fe200078e00ff */
[----:B------:R-:W-:Y:S02]  /*5540*/  LEA R203, R7, UR5, 0x1 ;  /* 0x0000000507cb7c11 */ /* 0x000fe4000f8e08ff */
[----:B------:R-:W-:Y:S01]  /*5550*/  SEL R233, R180, 0xffffffe0, !P0 ;  /* 0xffffffe0b4e97807 */ /* 0x000fe20004000000 */
[----:B------:R-:W-:Y:S01]  /*5560*/  IMAD R10, R10, R5, R15 ;  /* 0x000000050a0a7224 */ /* 0x000fe200078e020f */
[----:B------:R-:W-:Y:S01]  /*5570*/  BAR.SYNC.DEFER_BLOCKING 0x0 ;  /* 0x0000000000007b1d */ /* 0x000fe20000010000 */
[C---:B------:R-:W-:Y:S01]  /*5580*/  IMAD.SHL.U32 R12, R14.reuse, 0x20, RZ ;  /* 0x000000200e0c7824 */ /* 0x040fe200078e00ff */
[----:B------:R-:W-:Y:S01]  /*5590*/  LEA R16, P2, R14, R224, 0x6 ;  /* 0x000000e00e107211 */ /* 0x000fe200078430ff */
[----:B------:R-:W-:Y:S01]  /*55a0*/  IMAD.IADD R216, R200, 0x1, R233 ;  /* 0x00000001c8d87824 */ /* 0x000fe200078e02e9 */
[----:B------:R-:W-:Y:S01]  /*55b0*/  SHF.L.U64.HI R11, R14, 0x5, R10 ;  /* 0x000000050e0b7819 */ /* 0x000fe2000001020a */
[----:B------:R-:W-:Y:S01]  /*55c0*/  IMAD.IADD R208, R233, 0x1, R203 ;  /* 0x00000001e9d07824 */ /* 0x000fe200078e02cb */
[----:B------:R-:W-:-:S02]  /*55d0*/  LEA R12, P1, R4, R12, 0x4 ;  /* 0x0000000c040c7211 */ /* 0x000fc400078220ff */
[----:B------:R-:W-:Y:S02]  /*55e0*/  LEA.HI.X R17, R14, R223, R10, 0x6, P2 ;  /* 0x000000df0e117211 */ /* 0x000fe400010f340a */
[----:B------:R-:W-:Y:S02]  /*55f0*/  LEA.HI.X R11, R4, R11, R5, 0x4, P1 ;  /* 0x0000000b040b7211 */ /* 0x000fe400008f2405 */
[----:B------:R-:W-:Y:S02]  /*5600*/  LEA R4, P1, R12, R224, 0x1 ;  /* 0x000000e00c047211 */ /* 0x000fe400078208ff */
[----:B------:R-:W-:Y:S02]  /*5610*/  SEL R202, R202, 0xffffffc0, !P6 ;  /* 0xffffffc0caca7807 */ /* 0x000fe40007000000 */
[----:B------:R-:W-:-:S03]  /*5620*/  LEA.HI.X R5, R12, R223, R11, 0x1, P1 ;  /* 0x000000df0c057211 */ /* 0x000fc600008f0c0b */
[----:B------:R-:W-:Y:S02]  /*5630*/  IMAD.IADD R201, R202, 0x1, R203 ;  /* 0x00000001cac97824 */ /* 0x000fe400078e02cb */
[----:B------:R-:W-:Y:S02]  /*5640*/  IMAD.IADD R202, R200, 0x1, R202 ;  /* 0x00000001c8ca7824 */ /* 0x000fe400078e02ca */
[C---:B------:R-:W-:Y:S01]  /*5650*/  IMAD.IADD R222, R233.reuse, 0x1, R201 ;  /* 0x00000001e9de7824 */ /* 0x040fe200078e02c9 */
[----:B------:R-:W-:Y:S01]  /*5660*/  @!PT LDS RZ, [RZ] ;  /* 0x00000000fffff984 */ /* 0x000fe20000000800 */
[----:B------:R-:W-:Y:S01]  /*5670*/  @!PT LDS RZ, [RZ] ;  /* 0x00000000fffff984 */ /* 0x000fe20000000800 */
[----:B------:R-:W-:Y:S01]  /*5680*/  @!PT LDS RZ, [RZ] ;  /* 0x00000000fffff984 */ /* 0x000fe20000000800 */
[----:B------:R-:W-:Y:S01]  /*5690*/  LDGSTS.E.BYPASS.LTC128B.128 [R232+0xa000], desc[UR16][R16.64] ;  /* 0x0a00000010e87fae */ /* 0x000fe2000b981a10 */
[----:B------:R-:W-:-:S03]  /*56a0*/  IMAD.IADD R233, R233, 0x1, R202 ;  /* 0x00000001e9e97824 */ /* 0x000fc600078e02ca */
[----:B------:R1:W-:Y:S04]  /*56b0*/  LDGSTS.E.BYPASS.LTC128B.128 [R232+0xb000], desc[UR16][R16.64+0x80] ;  /* 0x0b00008010e87fae */ /* 0x0003e8000b981a10 */
[----:B------:R-:W-:Y:S04]  /*56c0*/  LDGSTS.E.BYPASS.LTC128B.128 [R232+0xa800], desc[UR16][R4.64] ;  /* 0x0a80000004e87fae */ /* 0x000fe8000b981a10 */
[----:B------:R2:W-:Y:S04]  /*56d0*/  LDGSTS.E.BYPASS.LTC128B.128 [R232+0xb800], desc[UR16][R4.64+0x80] ;  /* 0x0b80008004e87fae */ /* 0x0005e8000b981a10 */
[----:B------:R-:W-:Y:S04]  /*56e0*/  LDSM.16.M88.4 R204, [R203] ;  /* 0x00000000cbcc783b */ /* 0x000fe80000000200 */
[----:B------:R-:W3:Y:S04]  /*56f0*/  LDSM.16.M88.4 R32, [R200+0x8000] ;  /* 0x00800000c820783b */ /* 0x000ee80000000200 */
[----:B------:R-:W4:Y:S04]  /*5700*/  LDSM.16.M88.4 R20, [R203+0x2000] ;  /* 0x00200000cb14783b */ /* 0x000f280000000200 */
[----:B------:R-:W-:Y:S04]  /*5710*/  LDSM.16.M88.4 R196, [R208+0x2000] ;  /* 0x00200000d0c4783b */ /* 0x000fe80000000200 */
[----:B-1----:R-:W-:Y:S04]  /*5720*/  LDSM.16.M88.4 R16, [R216+0x8000] ;  /* 0x00800000d810783b */ /* 0x002fe80000000200 */
[----:B------:R-:W-:Y:S04]  /*5730*/  LDSM.16.M88.4 R12, [R216+0x8800] ;  /* 0x00880000d80c783b */ /* 0x000fe80000000200 */
[----:B--2---:R-:W1:Y:S04]  /*5740*/  LDSM.16.M88.4 R4, [R200+0x8800] ;  /* 0x00880000c804783b */ /* 0x004e680000000200 */
[----:B------:R-:W2:Y:S04]  /*5750*/  LDSM.16.M88.4 R8, [R208] ;  /* 0x00000000d008783b */ /* 0x000ea80000000200 */
[----:B------:R-:W-:Y:S04]  /*5760*/  LDSM.16.M88.4 R192, [R202+0x8000] ;  /* 0x00800000cac0783b */ /* 0x000fe80000000200 */
[----:B------:R-:W-:Y:S04]  /*5770*/  LDSM.16.M88.4 R188, [R202+0x8800] ;  /* 0x00880000cabc783b */ /* 0x000fe80000000200 */
[----:B------:R-:W0:Y:S01]  /*5780*/  LDGDEPBAR ;  /* 0x00000000000079af */ /* 0x000e220000000000 */
[-C--:B---3--:R-:W-:Y:S08]  /*5790*/  HMMA.16816.F32 R184, R204, R32.reuse, RZ ;  /* 0x00000020ccb8723c */ /* 0x088ff000000018ff */
        /* <DEDUP_REMOVED lines=12> */
[----:B------:R-:W-:Y:S07]  /*5860*/  LDSM.16.M88.4 R196, [R233+0x8000] ;  /* 0x00800000e9c4783b */ /* 0x000fee0000000200 */
[C---:B--2---:R-:W-:Y:S08]  /*5870*/  HMMA.16816.F32 R184, R8.reuse, R16, R184 ;  /* 0x0000001008b8723c */ /* 0x044ff000000018b8 */
[C---:B------:R-:W-:Y:S08]  /*5880*/  HMMA.16816.F32 R28, R8.reuse, R12, R28 ;  /* 0x0000000c081c723c */ /* 0x040ff0000000181c */
[C---:B------:R-:W-:Y:S01]  /*5890*/  HMMA.16816.F32 R32, R8.reuse, R18, R32 ;  /* 0x000000120820723c */ /* 0x040fe20000001820 */
[----:B------:R-:W2:Y:S07]  /*58a0*/  LDSM.16.M88.4 R16, [R201] ;  /* 0x00000000c910783b */ /* 0x000eae0000000200 */
        /* <DEDUP_REMOVED lines=13> */
[----:B------:R-:W2:Y:S04]  /*5980*/  LDSM.16.M88.4 R188, [R200+0x9000] ;  /* 0x00900000c8bc783b */ /* 0x000ea80000000200 */
[----:B------:R-:W5:Y:S03]  /*5990*/  LDSM.16.M88.4 R16, [R200+0x9800] ;  /* 0x00980000c810783b */ /* 0x000f660000000200 */
        /* <DEDUP_REMOVED lines=11> */
[----:B------:R-:W1:Y:S03]  /*5a50*/  LDSM.16.M88.4 R8, [R208+0x6000] ;  /* 0x00600000d008783b */ /* 0x000e660000000200 */
[C---:B--2---:R-:W-:Y:S01]  /*5a60*/  HMMA.16816.F32 R180, R192.reuse, R188, R180 ;  /* 0x000000bcc0b4723c */ /* 0x044fe200000018b4 */
[----:B------:R-:W2:Y:S04]  /*5a70*/  LDSM.16.M88.4 R216, [R216+0x9800] ;  /* 0x00980000d8d8783b */ /* 0x000ea80000000200 */
[----:B------:R-:W4:Y:S03]  /*5a80*/  LDSM.16.M88.4 R208, [R208+0x4000] ;  /* 0x00400000d0d0783b */ /* 0x000f260000000200 */
[C---:B------:R-:W-:Y:S08]  /*5a90*/  HMMA.16816.F32 R172, R192.reuse, R190, R172 ;  /* 0x000000bec0ac723c */ /* 0x040ff000000018ac */
[C---:B-----5:R-:W-:Y:S08]  /*5aa0*/  HMMA.16816.F32 R24, R192.reuse, R16, R24 ;  /* 0x00000010c018723c */ /* 0x060ff00000001818 */
[----:B------:R-:W-:Y:S01]  /*5ab0*/  HMMA.16816.F32 R20, R192, R18, R20 ;  /* 0x00000012c014723c */ /* 0x000fe20000001814 */
[----:B------:R-:W-:Y:S07]  /*5ac0*/  LDSM.16.M88.4 R192, [R202+0x9000] ;  /* 0x00900000cac0783b */ /* 0x000fee0000000200 */
[C---:B---3--:R-:W-:Y:S08]  /*5ad0*/  HMMA.16816.F32 R184, R12.reuse, R188, R184 ;  /* 0x000000bc0cb8723c */ /* 0x048ff000000018b8 */
[C---:B------:R-:W-:Y:S01]  /*5ae0*/  HMMA.16816.F32 R32, R12.reuse, R190, R32 ;  /* 0x000000be0c20723c */ /* 0x040fe20000001820 */
[----:B------:R-:W-:Y:S04]  /*5af0*/  LDSM.16.M88.4 R188, [R202+0x9800] ;  /* 0x00980000cabc783b */ /* 0x000fe80000000200 */
[----:B------:R-:W3:Y:S03]  /*5b00*/  LDSM.16.M88.4 R200, [R201+0x4000] ;  /* 0x00400000c9c8783b */ /* 0x000ee60000000200 */
[C---:B------:R-:W-:Y:S08]  /*5b10*/  HMMA.16816.F32 R28, R12.reuse, R16, R28 ;  /* 0x000000100c1c723c */ /* 0x040ff0000000181c */
[----:B------:R-:W-:Y:S01]  /*5b20*/  HMMA.16816.F32 R204, R12, R18, R204 ;  /* 0x000000120ccc723c */ /* 0x000fe200000018cc */
[----:B------:R-:W-:Y:S04]  /*5b30*/  LDSM.16.M88.4 R16, [R222+0x4000] ;  /* 0x00400000de10783b */ /* 0x000fe80000000200 */
[----:B------:R-:W-:Y:S03]  /*5b40*/  LDSM.16.M88.4 R12, [R222+0x6000] ;  /* 0x00600000de0c783b */ /* 0x000fe60000000200 */
[C---:B-1----:R-:W-:Y:S08]  /*5b50*/  HMMA.16816.F32 R180, R8.reuse, R4, R180 ;  /* 0x0000000408b4723c */ /* 0x042ff000000018b4 */
[C---:B------:R-:W-:Y:S08]  /*5b60*/  HMMA.16816.F32 R172, R8.reuse, R6, R172 ;  /* 0x0000000608ac723c */ /* 0x040ff000000018ac */
[C---:B--2---:R-:W-:Y:S08]  /*5b70*/  HMMA.16816.F32 R24, R8.reuse, R216, R24 ;  /* 0x000000d80818723c */ /* 0x044ff00000001818 */
[----:B------:R-:W-:Y:S01]  /*5b80*/  HMMA.16816.F32 R20, R8, R218, R20 ;  /* 0x000000da0814723c */ /* 0x000fe20000001814 */
[----:B------:R-:W1:Y:S07]  /*5b90*/  LDSM.16.M88.4 R8, [R233+0x9000] ;  /* 0x00900000e908783b */ /* 0x000e6e0000000200 */
[C---:B----4-:R-:W-:Y:S08]  /*5ba0*/  HMMA.16816.F32 R184, R208.reuse, R4, R184 ;  /* 0x00000004d0b8723c */ /* 0x050ff000000018b8 */
[----:B------:R-:W-:Y:S01]  /*5bb0*/  HMMA.16816.F32 R32, R208, R6, R32 ;  /* 0x00000006d020723c */ /* 0x000fe20000001820 */
[----:B------:R-:W2:Y:S01]  /*5bc0*/  LDSM.16.M88.4 R4, [R233+0x9800] ;  /* 0x00980000e904783b */ /* 0x000ea20000000200 */
[----:B------:R-:W-:-:S06]  /*5bd0*/  DEPBAR.LE SB0, 0x0 ;  /* 0x000080000000791a */ /* 0x000fcc0000000000 */
[C---:B------:R-:W-:Y:S08]  /*5be0*/  HMMA.16816.F32 R28, R208.reuse, R216, R28 ;  /* 0x000000d8d01c723c */ /* 0x040ff0000000181c */
[----:B------:R-:W-:Y:S08]  /*5bf0*/  HMMA.16816.F32 R204, R208, R218, R204 ;  /* 0x000000dad0cc723c */ /* 0x000ff000000018cc */
[-C--:B---3--:R-:W-:Y:S08]  /*5c00*/  HMMA.16816.F32 R184, R200, R192.reuse, R184 ;  /* 0x000000c0c8b8723c */ /* 0x088ff000000018b8 */
[C---:B------:R-:W-:Y:S08]  /*5c10*/  HMMA.16816.F32 R180, R196.reuse, R192, R180 ;  /* 0x000000c0c4b4723c */ /* 0x040ff000000018b4 */
[C---:B------:R-:W-:Y:S08]  /*5c20*/  HMMA.16816.F32 R172, R196.reuse, R194, R172 ;  /* 0x000000c2c4ac723c */ /* 0x040ff000000018ac */
[C---:B------:R-:W-:Y:S08]  /*5c30*/  HMMA.16816.F32 R24, R196.reuse, R188, R24 ;  /* 0x000000bcc418723c */ /* 0x040ff00000001818 */
[----:B------:R-:W-:Y:S08]  /*5c40*/  HMMA.16816.F32 R20, R196, R190, R20 ;  /* 0x000000bec414723c */ /* 0x000ff00000001814 */
[C---:B------:R-:W-:Y:S08]  /*5c50*/  HMMA.16816.F32 R32, R200.reuse, R194, R32 ;  /* 0x000000c2c820723c */ /* 0x040ff00000001820 */
[C---:B------:R-:W-:Y:S08]  /*5c60*/  HMMA.16816.F32 R28, R200.reuse, R188, R28 ;  /* 0x000000bcc81c723c */ /* 0x040ff0000000181c */
[----:B------:R-:W-:Y:S08]  /*5c70*/  HMMA.16816.F32 R204, R200, R190, R204 ;  /* 0x000000bec8cc723c */ /* 0x000ff000000018cc */
[-C--:B-1----:R-:W-:Y:S08]  /*5c80*/  HMMA.16816.F32 R184, R16, R8.reuse, R184 ;  /* 0x0000000810b8723c */ /* 0x082ff000000018b8 */
[C---:B------:R-:W-:Y:S08]  /*5c90*/  HMMA.16816.F32 R180, R12.reuse, R8, R180 ;  /* 0x000000080cb4723c */ /* 0x040ff000000018b4 */
[C---:B------:R-:W-:Y:S08]  /*5ca0*/  HMMA.16816.F32 R172, R12.reuse, R10, R172 ;  /* 0x0000000a0cac723c */ /* 0x040ff000000018ac */
[C---:B--2---:R-:W-:Y:S08]  /*5cb0*/  HMMA.16816.F32 R24, R12.reuse, R4, R24 ;  /* 0x000000040c18723c */ /* 0x044ff00000001818 */
[----:B------:R-:W-:Y:S01]  /*5cc0*/  HMMA.16816.F32 R20, R12, R6, R20 ;  /* 0x000000060c14723c */ /* 0x000fe20000001814 */
[----:B------:R-:W-:-:S04]  /*5cd0*/  IMAD.U32 R14, RZ, RZ, UR13 ;  /* 0x0000000dff0e7e24 */ /* 0x000fc8000f8e00ff */
[----:B------:R-:W-:-:S03]  /*5ce0*/  IMAD R14, R14, 0x20, R164 ;  /* 0x000000200e0e7824 */ /* 0x000fc600078e02a4 */
[----:B------:R-:W-:Y:S01]  /*5cf0*/  HMMA.16816.F32 R32, R16, R10, R32 ;  /* 0x0000000a1020723c */ /* 0x000fe20000001820 */
[----:B------:R-:W-:-:S07]  /*5d00*/  VIADD R8, R14, 0xffffffd0 ;  /* 0xffffffd00e087836 */ /* 0x000fce0000000000 */
[C---:B------:R-:W-:Y:S01]  /*5d10*/  HMMA.16816.F32 R28, R16.reuse, R4, R28 ;  /* 0x00000004101c723c */ /* 0x040fe2000000181c */
[----:B------:R-:W-:Y:S02]  /*5d20*/  IMAD.U32 R4, RZ, RZ, UR13 ;  /* 0x0000000dff047e24 */ /* 0x000fe4000f8e00ff */
[----:B------:R-:W-:Y:S01]  /*5d30*/  VIADD R5, R14, 0xffffffc8 ;  /* 0xffffffc80e057836 */ /* 0x000fe20000000000 */
[----:B------:R-:W-:Y:S02]  /*5d40*/  BAR.SYNC.DEFER_BLOCKING 0x0 ;  /* 0x0000000000007b1d */ /* 0x000fe40000010000 */
[----:B------:R-:W-:Y:S01]  /*5d50*/  ISETP.GE.U32.AND P5, PT, R4, 0x3, PT ;  /* 0x000000030400780c */ /* 0x000fe20003fa6070 */
[C---:B------:R-:W-:Y:S01]  /*5d60*/  VIADD R4, R14.reuse, 0xffffffc9 ;  /* 0xffffffc90e047836 */ /* 0x040fe20000000000 */
[----:B------:R-:W-:Y:S01]  /*5d70*/  HMMA.16816.F32 R204, R16, R6, R204 ;  /* 0x0000000610cc723c */ /* 0x000fe200000018cc */
[C---:B------:R-:W-:Y:S01]  /*5d80*/  VIADD R18, R14.reuse, 0xffffffc0 ;  /* 0xffffffc00e127836 */ /* 0x040fe20000000000 */
[-C--:B------:R-:W-:Y:S01]  /*5d90*/  ISETP.GE.AND P2, PT, R5, R214.reuse, PT ;  /* 0x000000d60500720c */ /* 0x080fe20003f46270 */
[----:B------:R-:W-:Y:S01]  /*5da0*/  VIADD R6, R14, 0xffffffc1 ;  /* 0xffffffc10e067836 */ /* 0x000fe20000000000 */
[-C--:B------:R-:W-:Y:S01]  /*5db0*/  ISETP.GE.AND P1, PT, R4, R214.reuse, PT ;  /* 0x000000d60400720c */ /* 0x080fe20003f26270 */
[----:B------:R-:W-:Y:S01]  /*5dc0*/  VIADD R7, R14, 0xffffffd1 ;  /* 0xffffffd10e077836 */ /* 0x000fe20000000000 */
[-C--:B------:R-:W-:Y:S01]  /*5dd0*/  ISETP.GE.AND P4, PT, R18, R214.reuse, PT ;  /* 0x000000d61200720c */ /* 0x080fe20003f86270 */
[----:B------:R-:W-:Y:S01]  /*5de0*/  VIADD R17, R14, 0xffffffd8 ;  /* 0xffffffd80e117836 */ /* 0x000fe20000000000 */
[----:B------:R-:W-:Y:S01]  /*5df0*/  ISETP.GE.AND P3, PT, R6, R214, PT ;  /* 0x000000d60600720c */ /* 0x000fe20003f66270 */
[----:B------:R-:W-:Y:S01]  /*5e00*/  VIADD R14, R14, 0xffffffd9 ;  /* 0xffffffd90e0e7836 */ /* 0x000fe20000000000 */
[----:B------:R-:W-:-:S02]  /*5e10*/  FSEL R16, R184, -INF , !P4 ;  /* 0xff800000b8107808 */ /* 0x000fc40006000000 */
[----:B------:R-:W-:Y:S02]  /*5e20*/  FSEL R15, R185, -INF , !P3 ;  /* 0xff800000b90f7808 */ /* 0x000fe40005800000 */
[-C--:B------:R-:W-:Y:S02]  /*5e30*/  ISETP.GE.AND P4, PT, R8, R214.reuse, PT ;  /* 0x000000d60800720c */ /* 0x080fe40003f86270 */
[----:B------:R-:W-:Y:S02]  /*5e40*/  ISETP.GE.AND P3, PT, R7, R214, PT ;  /* 0x000000d60700720c */ /* 0x000fe40003f66270 */
[----:B------:R-:W-:Y:S02]  /*5e50*/  FSEL R12, R32, -INF , !P2 ;  /* 0xff800000200c7808 */ /* 0x000fe40005000000 */
[----:B------:R-:W-:Y:S02]  /*5e60*/  FSEL R11, R33, -INF , !P1 ;  /* 0xff800000210b7808 */ /* 0x000fe40004800000 */
[----:B------:R-:W-:-:S02]  /*5e70*/  FMNMX3.FTZ R9, R168, R16, R15, !PT ;  /* 0x00000010a8097276 */ /* 0x000fc4000781000f */
[-C--:B------:R-:W-:Y:S02]  /*5e80*/  ISETP.GE.AND P2, PT, R17, R214.reuse, PT ;  /* 0x000000d61100720c */ /* 0x080fe40003f46270 */
[----:B------:R-:W-:Y:S02]  /*5e90*/  ISETP.GE.AND P1, PT, R14, R214, PT ;  /* 0x000000d60e00720c */ /* 0x000fe40003f26270 */
[----:B------:R-:W-:Y:S02]  /*5ea0*/  FSEL R184, R28, -INF , !P4 ;  /* 0xff8000001cb87808 */ /* 0x000fe40006000000 */
[----:B------:R-:W-:Y:S02]  /*5eb0*/  FSEL R185, R29, -INF , !P3 ;  /* 0xff8000001db97808 */ /* 0x000fe40005800000 */
[----:B------:R-:W-:Y:S02]  /*5ec0*/  FMNMX3.FTZ R9, R9, R12, R11, !PT ;  /* 0x0000000c09097276 */ /* 0x000fe4000781000b */
[----:B------:R-:W-:-:S02]  /*5ed0*/  FSEL R204, R204, -INF , !P2 ;  /* 0xff800000cccc7808 */ /* 0x000fc40005000000 */
[----:B------:R-:W-:Y:S02]  /*5ee0*/  FSEL R205, R205, -INF , !P1 ;  /* 0xff800000cdcd7808 */ /* 0x000fe40004800000 */
[----:B------:R-:W-:Y:S02]  /*5ef0*/  FMNMX3.FTZ R9, R9, R184, R185, !PT ;  /* 0x000000b809097276 */ /* 0x000fe400078100b9 */
[-C--:B------:R-:W-:Y:S02]  /*5f00*/  ISETP.GE.AND P4, PT, R18, R213.reuse, PT ;  /* 0x000000d51200720c */ /* 0x080fe40003f86270 */
[----:B------:R-:W-:Y:S02]  /*5f10*/  ISETP.GE.AND P3, PT, R6, R213, PT ;  /* 0x000000d50600720c */ /* 0x000fe40003f66270 */
[----:B------:R-:W-:Y:S01]  /*5f20*/  FMNMX3.FTZ R19, R9, R204, R205, !PT ;  /* 0x000000cc09137276 */ /* 0x000fe200078100cd */
[----:B------:R-:W-:Y:S10]  /*5f30*/  @!P5 BRA `(.L_x_1113) ;  /* 0x000000000050d947 */ /* 0x000ff40003800000 */
[----:B------:R-:W-:-:S04]  /*5f40*/  IMAD.U32 R9, RZ, RZ, UR13 ;  /* 0x0000000dff097e24 */ /* 0x000fc8000f8e00ff */
[----:B------:R-:W-:-:S04]  /*5f50*/  VIADD R9, R9, 0xfffffffd ;  /* 0xfffffffd09097836 */ /* 0x000fc80000000000 */
[----:B------:R-:W-:-:S04]  /*5f60*/  IMAD.WIDE.U32 R28, R9, R2, RZ ;  /* 0x00000002091c7225 */ /* 0x000fc800078e00ff */
[----:B------:R-:W-:Y:S01]  /*5f70*/  IMAD R9, R9, R3, R29 ;  /* 0x0000000309097224 */ /* 0x000fe200078e021d */
[C---:B------:R-:W-:Y:S01]  /*5f80*/  LEA R32, P2, R28.reuse, R226, 0x6 ;  /* 0x000000e21c207211 */ /* 0x040fe200078430ff */
[----:B------:R-:W-:-:S03]  /*5f90*/  IMAD.SHL.U32 R13, R28, 0x20, RZ ;  /* 0x000000201c0d7824 */ /* 0x000fc600078e00ff */
[--C-:B------:R-:W-:Y:S02]  /*5fa0*/  SHF.L.U64.HI R10, R28, 0x5, R9.reuse ;  /* 0x000000051c0a7819 */ /* 0x100fe40000010209 */
[----:B------:R-:W-:Y:S02]  /*5fb0*/  LEA R13, P1, R2, R13, 0x4 ;  /* 0x0000000d020d7211 */ /* 0x000fe400078220ff */
[-C--:B------:R-:W-:Y:S02]  /*5fc0*/  LEA.HI.X R33, R28, R225.reuse, R9, 0x6, P2 ;  /* 0x000000e11c217211 */ /* 0x080fe400010f3409 */
        /* <DEDUP_REMOVED lines=11> */
.L_x_1113:
[----:B------:R-:W2:Y:S01]  /*6080*/  SHFL.BFLY PT, R216, R19, 0x2, 0x1f ;  /* 0x0c401f0013d87f89 */ /* 0x000ea200000e0000 */
[----:B------:R-:W-:Y:S01]  /*6090*/  FSEL R13, R186, -INF , !P4 ;  /* 0xff800000ba0d7808 */ /* 0x000fe20006000000 */
[----:B------:R-:W3:Y:S01]  /*60a0*/  LDCU UR6, c[0x0][0x45c] ;  /* 0x00008b80ff0677ac */ /* 0x000ee20008000800 */
[----:B------:R-:W-:Y:S02]  /*60b0*/  FSEL R10, R187, -INF , !P3 ;  /* 0xff800000bb0a7808 */ /* 0x000fe40005800000 */
[-C--:B------:R-:W-:Y:S01]  /*60c0*/  ISETP.GE.AND P4, PT, R5, R213.reuse, PT ;  /* 0x000000d50500720c */ /* 0x080fe20003f86270 */
[----:B------:R-:W-:Y:S01]  /*60d0*/  ULEA UR5, UR15, UR4, 0x18 ;  /* 0x000000040f057291 */ /* 0x000fe2000f8ec0ff */
[-C--:B------:R-:W-:Y:S02]  /*60e0*/  ISETP.GE.AND P3, PT, R4, R213.reuse, PT ;  /* 0x000000d50400720c */ /* 0x080fe40003f66270 */
[-C--:B------:R-:W-:Y:S02]  /*60f0*/  ISETP.GE.AND P2, PT, R8, R213.reuse, PT ;  /* 0x000000d50800720c */ /* 0x080fe40003f46270 */
[----:B------:R-:W-:-:S02]  /*6100*/  ISETP.GE.AND P1, PT, R7, R213, PT ;  /* 0x000000d50700720c */ /* 0x000fc40003f26270 */
[----:B------:R-:W-:Y:S02]  /*6110*/  FSEL R9, R34, -INF , !P4 ;  /* 0xff80000022097808 */ /* 0x000fe40006000000 */
[----:B------:R-:W-:Y:S02]  /*6120*/  FSEL R35, R35, -INF , !P3 ;  /* 0xff80000023237808 */ /* 0x000fe40005800000 */
[----:B------:R-:W-:Y:S02]  /*6130*/  FMNMX3.FTZ R28, R167, R13, R10, !PT ;  /* 0x0000000da71c7276 */ /* 0x000fe4000781000a */
[----:B------:R-:W-:Y:S02]  /*6140*/  FSEL R186, R30, -INF , !P2 ;  /* 0xff8000001eba7808 */ /* 0x000fe40005000000 */
[----:B------:R-:W-:Y:S02]  /*6150*/  FSEL R187, R31, -INF , !P1 ;  /* 0xff8000001fbb7808 */ /* 0x000fe40004800000 */
[----:B------:R-:W-:-:S02]  /*6160*/  ISETP.GE.AND P3, PT, R17, R213, PT ;  /* 0x000000d51100720c */ /* 0x000fc40003f66270 */
[----:B------:R-:W-:Y:S02]  /*6170*/  ISETP.GE.AND P2, PT, R14, R213, PT ;  /* 0x000000d50e00720c */ /* 0x000fe40003f46270 */
[----:B------:R-:W-:Y:S02]  /*6180*/  FMNMX3.FTZ R28, R28, R9, R35, !PT ;  /* 0x000000091c1c7276 */ /* 0x000fe40007810023 */
[----:B------:R-:W-:Y:S02]  /*6190*/  FSEL R206, R206, -INF , !P3 ;  /* 0xff800000cece7808 */ /* 0x000fe40005800000 */
[----:B------:R-:W-:Y:S02]  /*61a0*/  FSEL R207, R207, -INF , !P2 ;  /* 0xff800000cfcf7808 */ /* 0x000fe40005000000 */
[----:B------:R-:W-:Y:S02]  /*61b0*/  FMNMX3.FTZ R219, R28, R186, R187, !PT ;  /* 0x000000ba1cdb7276 */ /* 0x000fe400078100bb */
[----:B--2---:R-:W-:-:S02]  /*61c0*/  FMNMX.FTZ R216, R19, R216, !PT ;  /* 0x000000d813d87209 */ /* 0x004fc40007810000 */
[----:B------:R-:W-:Y:S02]  /*61d0*/  FMNMX3.FTZ R219, R219, R206, R207, !PT ;  /* 0x000000cedbdb7276 */ /* 0x000fe400078100cf */
[CC--:B------:R-:W-:Y:S02]  /*61e0*/  ISETP.GE.AND P1, PT, R18.reuse, R212.reuse, PT ;  /* 0x000000d41200720c */ /* 0x0c0fe40003f26270 */
[-C--:B------:R-:W-:Y:S01]  /*61f0*/  ISETP.GE.AND P4, PT, R18, R171.reuse, PT ;  /* 0x000000ab1200720c */ /* 0x080fe20003f86270 */
[----:B------:R-:W2:Y:S01]  /*6200*/  SHFL.BFLY PT, R19, R219, 0x2, 0x1f ;  /* 0x0c401f00db137f89 */ /* 0x000ea200000e0000 */
[C---:B------:R-:W-:Y:S02]  /*6210*/  ISETP.GE.AND P3, PT, R6.reuse, R212, PT ;  /* 0x000000d40600720c */ /* 0x040fe40003f66270 */
[----:B------:R-:W-:Y:S01]  /*6220*/  ISETP.GE.AND P2, PT, R6, R171, PT ;  /* 0x000000ab0600720c */ /* 0x000fe20003f46270 */
[----:B------:R-:W4:Y:S01]  /*6230*/  SHFL.BFLY PT, R18, R216, 0x1, 0x1f ;  /* 0x0c201f00d8127f89 */ /* 0x000f2200000e0000 */
[----:B------:R-:W-:-:S02]  /*6240*/  FSEL R180, R180, -INF , !P1 ;  /* 0xff800000b4b47808 */ /* 0x000fc40004800000 */
[----:B------:R-:W-:Y:S02]  /*6250*/  FSEL R181, R181, -INF , !P3 ;  /* 0xff800000b5b57808 */ /* 0x000fe40005800000 */
[CC--:B------:R-:W-:Y:S02]  /*6260*/  ISETP.GE.AND P1, PT, R5.reuse, R212.reuse, PT ;  /* 0x000000d40500720c */ /* 0x0c0fe40003f26270 */
[----:B------:R-:W-:Y:S02]  /*6270*/  FSEL R6, R182, -INF , !P4 ;  /* 0xff800000b6067808 */ /* 0x000fe40006000000 */
[----:B------:R-:W-:Y:S02]  /*6280*/  ISETP.GE.AND P3, PT, R4, R212, PT ;  /* 0x000000d40400720c */ /* 0x000fe40003f66270 */
[----:B------:R-:W-:Y:S02]  /*6290*/  MOV R28, UR13 ;  /* 0x0000000d001c7c02 */ /* 0x000fe40008000f00 */
[----:B------:R-:W-:-:S02]  /*62a0*/  ISETP.GE.AND P4, PT, R5, R171, PT ;  /* 0x000000ab0500720c */ /* 0x000fc40003f86270 */
[----:B------:R-:W-:Y:S02]  /*62b0*/  FSEL R5, R183, -INF , !P2 ;  /* 0xff800000b7057808 */ /* 0x000fe40005000000 */
[----:B------:R-:W-:Y:S02]  /*62c0*/  ISETP.GE.AND P2, PT, R4, R171, PT ;  /* 0x000000ab0400720c */ /* 0x000fe40003f46270 */
[----:B------:R-:W-:Y:S02]  /*62d0*/  FSEL R4, R172, -INF , !P1 ;  /* 0xff800000ac047808 */ /* 0x000fe40004800000 */
[----:B------:R-:W-:Y:S02]  /*62e0*/  FSEL R173, R173, -INF , !P3 ;  /* 0xff800000adad7808 */ /* 0x000fe40005800000 */
[----:B------:R-:W-:Y:S02]  /*62f0*/  IADD3 R28, PT, PT, R28, -0x2, RZ ;  /* 0xfffffffe1c1c7810 */ /* 0x000fe40007ffe0ff */
[----:B------:R-:W-:-:S02]  /*6300*/  ISETP.GE.AND P1, PT, R8, R212, PT ;  /* 0x000000d40800720c */ /* 0x000fc40003f26270 */
[-C--:B------:R-:W-:Y:S02]  /*6310*/  ISETP.GE.AND P3, PT, R7, R212.reuse, PT ;  /* 0x000000d40700720c */ /* 0x080fe40003f66270 */
[----:B--2---:R-:W-:Y:S02]  /*6320*/  FMNMX.FTZ R219, R219, R19, !PT ;  /* 0x00000013dbdb7209 */ /* 0x004fe40007810000 */
[----:B------:R-:W-:Y:S02]  /*6330*/  LOP3.LUT R28, R28, UR19, R179, 0x96, !PT ;  /* 0x000000131c1c7c12 */ /* 0x000fe4000f8e96b3 */
[----:B------:R-:W-:Y:S02]  /*6340*/  FSEL R242, R24, -INF , !P1 ;  /* 0xff80000018f27808 */ /* 0x000fe40004800000 */
[----:B------:R-:W-:Y:S01]  /*6350*/  FSEL R233, R25, -INF , !P3 ;  /* 0xff80000019e97808 */ /* 0x000fe20005800000 */
[----:B------:R-:W-:Y:S01]  /*6360*/  IMAD.WIDE.U32 R28, R28, -0x326172a9, RZ ;  /* 0xcd9e8d571c1c7825 */ /* 0x000fe200078e00ff */
[----:B------:R-:W-:-:S02]  /*6370*/  ISETP.GE.AND P1, PT, R17, R212, PT ;  /* 0x000000d41100720c */ /* 0x000fc40003f26270 */
[----:B------:R-:W-:Y:S02]  /*6380*/  ISETP.GE.AND P3, PT, R14, R212, PT ;  /* 0x000000d40e00720c */ /* 0x000fe40003f66270 */
[----:B----4-:R-:W-:Y:S02]  /*6390*/  FMNMX.FTZ R216, R216, R18, !PT ;  /* 0x00000012d8d87209 */ /* 0x010fe40007810000 */
[----:B------:R-:W2:Y:S01]  /*63a0*/  SHFL.BFLY PT, R18, R219, 0x1, 0x1f ;  /* 0x0c201f00db127f89 */ /* 0x000ea200000e0000 */
[----:B------:R-:W-:Y:S02]  /*63b0*/  FSEL R34, R20, -INF , !P1 ;  /* 0xff80000014227808 */ /* 0x000fe40004800000 */
[----:B-1----:R-:W-:Y:S01]  /*63c0*/  FSEL R32, R21, -INF , !P3 ;  /* 0xff80000015207808 */ /* 0x002fe20005800000 */
[----:B---3--:R-:W-:Y:S01]  /*63d0*/  FMUL.FTZ R195, R216, UR6 ;  /* 0x00000006d8c37c20 */ /* 0x008fe20008410000 */
[-C--:B------:R-:W-:Y:S02]  /*63e0*/  ISETP.GE.AND P1, PT, R8, R171.reuse, PT ;  /* 0x000000ab0800720c */ /* 0x080fe40003f26270 */
[----:B------:R-:W-:-:S02]  /*63f0*/  ISETP.GE.AND P3, PT, R7, R171, PT ;  /* 0x000000ab0700720c */ /* 0x000fc40003f66270 */
[----:B------:R-:W-:Y:S02]  /*6400*/  FSEL R8, R174, -INF , !P4 ;  /* 0xff800000ae087808 */ /* 0x000fe40006000000 */
[----:B------:R-:W-:Y:S02]  /*6410*/  FSEL R7, R175, -INF , !P2 ;  /* 0xff800000af077808 */ /* 0x000fe40005000000 */
[----:B------:R-:W-:Y:S02]  /*6420*/  FMNMX3.FTZ R217, R165, R6, R5, !PT ;  /* 0x00000006a5d97276 */ /* 0x000fe40007810005 */
[----:B------:R-:W-:Y:S02]  /*6430*/  LOP3.LUT R220, R220, UR26, R29, 0x96, !PT ;  /* 0x0000001adcdc7c12 */ /* 0x000fe4000f8e961d */
[----:B------:R-:W-:Y:S02]  /*6440*/  FSEL R221, R26, -INF , !P1 ;  /* 0xff8000001add7808 */ /* 0x000fe40004800000 */
[-C--:B------:R-:W-:Y:S01]  /*6450*/  ISETP.GE.AND P2, PT, R17, R171.reuse, PT ;  /* 0x000000ab1100720c */ /* 0x080fe20003f46270 */
[----:B------:R-:W-:Y:S01]  /*6460*/  IMAD.WIDE.U32 R210, R220, -0x2daee0ad, RZ ;  /* 0xd2511f53dcd27825 */ /* 0x000fe200078e00ff */
[----:B------:R-:W-:-:S02]  /*6470*/  ISETP.GE.AND P1, PT, R14, R171, PT ;  /* 0x000000ab0e00720c */ /* 0x000fc40003f26270 */
[----:B------:R-:W-:Y:S02]  /*6480*/  FSEL R222, R27, -INF , !P3 ;  /* 0xff8000001bde7808 */ /* 0x000fe40005800000 */
[----:B------:R-:W-:Y:S02]  /*6490*/  FMNMX3.FTZ R217, R217, R8, R7, !PT ;  /* 0x00000008d9d97276 */ /* 0x000fe40007810007 */
[----:B------:R-:W-:Y:S02]  /*64a0*/  FSETP.NEU.FTZ.AND P4, PT, R216, -INF , PT ;  /* 0xff800000d800780b */ /* 0x000fe40003f9d000 */
[----:B------:R-:W-:Y:S02]  /*64b0*/  FSEL R33, R22, -INF , !P2 ;  /* 0xff80000016217808 */ /* 0x000fe40005000000 */
[----:B------:R-:W-:Y:S02]  /*64c0*/  FSEL R220, R23, -INF , !P1 ;  /* 0xff80000017dc7808 */ /* 0x000fe40004800000 */
[----:B------:R-:W-:-:S02]  /*64d0*/  FMNMX3.FTZ R217, R217, R221, R222, !PT ;  /* 0x000000ddd9d97276 */ /* 0x000fc400078100de */
[----:B------:R-:W-:Y:S02]  /*64e0*/  FSEL R195, R195, RZ, P4 ;  /* 0x000000ffc3c37208 */ /* 0x000fe40002000000 */
[----:B------:R-:W-:Y:S02]  /*64f0*/  FMNMX3.FTZ R217, R217, R33, R220, !PT ;  /* 0x00000021d9d97276 */ /* 0x000fe400078100dc */
[----:B------:R-:W-:Y:S01]  /*6500*/  FMNMX3.FTZ R24, R166, R180, R181, !PT ;  /* 0x000000b4a6187276 */ /* 0x000fe200078100b5 */
[----:B------:R-:W-:Y:S01]  /*6510*/  FFMA.FTZ R192, R11, UR6, -R195 ;  /* 0x000000060bc07c23 */ /* 0x000fe200080108c3 */
[----:B--2---:R-:W-:Y:S01]  /*6520*/  FMNMX.FTZ R219, R219, R18, !PT ;  /* 0x00000012dbdb7209 */ /* 0x004fe20007810000 */
[----:B------:R-:W1:Y:S01]  /*6530*/  SHFL.BFLY PT, R11, R217, 0x2, 0x1f ;  /* 0x0c401f00d90b7f89 */ /* 0x000e6200000e0000 */
[----:B------:R-:W-:Y:S01]  /*6540*/  FMNMX3.FTZ R24, R24, R4, R173, !PT ;  /* 0x0000000418187276 */ /* 0x000fe200078100ad */
[----:B------:R-:W-:Y:S01]  /*6550*/  FFMA.FTZ R172, R16, UR6, -R195 ;  /* 0x0000000610ac7c23 */ /* 0x000fe200080108c3 */
[----:B------:R-:W-:Y:S01]  /*6560*/  LOP3.LUT R14, R240, UR24, R211, 0x96, !PT ;  /* 0x00000018f00e7c12 */ /* 0x000fe2000f8e96d3 */
[----:B------:R-:W-:Y:S01]  /*6570*/  FMUL.FTZ R197, R219, UR6 ;  /* 0x00000006dbc57c20 */ /* 0x000fe20008410000 */
[----:B------:R-:W-:Y:S01]  /*6580*/  FMNMX3.FTZ R24, R24, R242, R233, !PT ;  /* 0x000000f218187276 */ /* 0x000fe200078100e9 */
[----:B------:R-:W-:Y:S01]  /*6590*/  FFMA.FTZ R194, R15, UR6, -R195 ;  /* 0x000000060fc27c23 */ /* 0x000fe200080108c3 */
[----:B------:R-:W-:Y:S01]  /*65a0*/  FSETP.NEU.FTZ.AND P3, PT, R219, -INF , PT ;  /* 0xff800000db00780b */ /* 0x000fe20003f7d000 */
[----:B------:R-:W-:Y:S01]  /*65b0*/  IMAD.WIDE.U32 R208, R14, -0x326172a9, RZ ;  /* 0xcd9e8d570ed07825 */ /* 0x000fe200078e00ff */
[----:B------:R-:W-:-:S03]  /*65c0*/  FMNMX3.FTZ R218, R24, R34, R32, !PT ;  /* 0x0000002218da7276 */ /* 0x000fc60007810020 */
[----:B------:R-:W-:Y:S01]  /*65d0*/  FFMA.FTZ R193, R12, UR6, -R195 ;  /* 0x000000060cc17c23 */ /* 0x000fe200080108c3 */
[----:B------:R-:W-:Y:S01]  /*65e0*/  LOP3.LUT R16, R176, UR26, R29, 0x96, !PT ;  /* 0x0000001ab0107c12 */ /* 0x000fe2000f8e961d */
[----:B------:R-:W-:Y:S01]  /*65f0*/  MUFU.EX2 R192, R192 ;  /* 0x000000c000c07308 */ /* 0x000fe20000000800 */
[----:B------:R-:W-:Y:S01]  /*6600*/  LOP3.LUT R246, R28, UR7, R235, 0x96, !PT ;  /* 0x000000071cf67c12 */ /* 0x000fe2000f8e96eb */
[----:B------:R-:W2:Y:S01]  /*6610*/  SHFL.BFLY PT, R19, R218, 0x2, 0x1f ;  /* 0x0c401f00da137f89 */ /* 0x000ea200000e0000 */
[----:B------:R-:W-:Y:S01]  /*6620*/  FSEL R197, R197, RZ, P3 ;  /* 0x000000ffc5c57208 */ /* 0x000fe20001800000 */
[----:B------:R-:W-:Y:S01]  /*6630*/  IMAD.WIDE.U32 R16, R16, -0x2daee0ad, RZ ;  /* 0xd2511f5310107825 */ /* 0x000fe200078e00ff */
[----:B------:R-:W-:-:S03]  /*6640*/  LOP3.LUT R202, R28, UR7, R239, 0x96, !PT ;  /* 0x000000071cca7c12 */ /* 0x000fc6000f8e96ef */
[----:B------:R-:W-:Y:S01]  /*6650*/  FFMA.FTZ R184, R184, UR6, -R195 ;  /* 0x00000006b8b87c23 */ /* 0x000fe200080108c3 */
[----:B------:R-:W-:Y:S01]  /*6660*/  FSEL R200, R219, RZ, P3 ;  /* 0x000000ffdbc87208 */ /* 0x000fe20001800000 */
[----:B------:R-:W-:-:S04]  /*6670*/  IMAD.WIDE.U32 R246, R246, -0x2daee0ad, RZ ;  /* 0xd2511f53f6f67825 */ /* 0x000fc800078e00ff */
[----:B------:R-:W-:Y:S01]  /*6680*/  FFMA.FTZ R191, R13, UR6, -R197 ;  /* 0x000000060dbf7c23 */ /* 0x000fe200080108c5 */
[----:B------:R-:W-:Y:S01]  /*6690*/  LOP3.LUT R13, R238, UR23, R209, 0x96, !PT ;  /* 0x00000017ee0d7c12 */ /* 0x000fe2000f8e96d1 */
[----:B------:R-:W-:Y:S01]  /*66a0*/  FFMA.FTZ R188, R35, UR6, -R197 ;  /* 0x0000000623bc7c23 */ /* 0x000fe200080108c5 */
[----:B------:R-:W-:Y:S01]  /*66b0*/  LOP3.LUT R15, R236, UR24, R17, 0x96, !PT ;  /* 0x00000018ec0f7c12 */ /* 0x000fe2000f8e9611 */
[----:B------:R-:W-:Y:S01]  /*66c0*/  IMAD.WIDE.U32 R202, R202, -0x2daee0ad, RZ ;  /* 0xd2511f53caca7825 */ /* 0x000fe200078e00ff */
[----:B------:R-:W-:-:S03]  /*66d0*/  LOP3.LUT R248, R16, UR22, R247, 0x96, !PT ;  /* 0x0000001610f87c12 */ /* 0x000fc6000f8e96f7 */
[----:B------:R-:W-:Y:S01]  /*66e0*/  FFMA.FTZ R189, R9, UR6, -R197 ;  /* 0x0000000609bd7c23 */ /* 0x000fe200080108c5 */
[----:B-1----:R-:W-:Y:S01]  /*66f0*/  FMNMX.FTZ R217, R217, R11, !PT ;  /* 0x0000000bd9d97209 */ /* 0x002fe20007810000 */
[----:B------:R-:W-:Y:S01]  /*6700*/  IMAD.WIDE.U32 R16, R13, -0x2daee0ad, RZ ;  /* 0xd2511f530d107825 */ /* 0x000fe200078e00ff */
[----:B------:R-:W-:-:S03]  /*6710*/  LOP3.LUT R210, R210, UR22, R203, 0x96, !PT ;  /* 0x00000016d2d27c12 */ /* 0x000fc6000f8e96cb */
[----:B------:R-:W-:Y:S01]  /*6720*/  FFMA.FTZ R190, R10, UR6, -R197 ;  /* 0x000000060abe7c23 */ /* 0x000fe200080108c5 */
[----:B------:R-:W-:Y:S01]  /*6730*/  MUFU.EX2 R188, R188 ;  /* 0x000000bc00bc7308 */ /* 0x000fe20000000800 */
[----:B------:R-:W-:Y:S01]  /*6740*/  IMAD.WIDE.U32 R244, R15, -0x326172a9, RZ ;  /* 0xcd9e8d570ff47825 */ /* 0x000fe200078e00ff */
[----:B------:R-:W-:-:S03]  /*6750*/  LOP3.LUT R202, R202, UR20, R17, 0x96, !PT ;  /* 0x00000014caca7c12 */ /* 0x000fc6000f8e9611 */
[----:B------:R-:W-:Y:S01]  /*6760*/  FADD.FTZ R200, R167, -R200 ;  /* 0x800000c8a7c87221 */ /* 0x000fe20000010000 */
[----:B------:R-:W1:Y:S01]  /*6770*/  SHFL.BFLY PT, R17, R217, 0x1, 0x1f ;  /* 0x0c201f00d9117f89 */ /* 0x000e6200000e0000 */
[----:B------:R-:W-:Y:S01]  /*6780*/  IMAD.WIDE.U32 R248, R248, -0x326172a9, RZ ;  /* 0xcd9e8d57f8f87825 */ /* 0x000fe200078e00ff */
[----:B--2---:R-:W-:-:S03]  /*6790*/  FMNMX.FTZ R218, R218, R19, !PT ;  /* 0x00000013dada7209 */ /* 0x004fc60007810000 */
[----:B------:R-:W-:Y:S01]  /*67a0*/  FMUL.FTZ R200, R200, UR6 ;  /* 0x00000006c8c87c20 */ /* 0x000fe20008410000 */
[----:B------:R-:W-:Y:S01]  /*67b0*/  LOP3.LUT R14, R234, UR23, R245, 0x96, !PT ;  /* 0x00000017ea0e7c12 */ /* 0x000fe2000f8e96f5 */
[----:B------:R-:W-:Y:S01]  /*67c0*/  IMAD.WIDE.U32 R210, R210, -0x326172a9, RZ ;  /* 0xcd9e8d57d2d27825 */ /* 0x000fe200078e00ff */
[----:B------:R-:W-:Y:S01]  /*67d0*/  LOP3.LUT R244, R244, UR21, R249, 0x96, !PT ;  /* 0x00000015f4f47c12 */ /* 0x000fe2000f8e96f9 */
[----:B------:R-:W2:Y:S01]  /*67e0*/  SHFL.BFLY PT, R12, R218, 0x1, 0x1f ;  /* 0x0c201f00da0c7f89 */ /* 0x000ea200000e0000 */
[----:B------:R-:W3:Y:S01]  /*67f0*/  MUFU.EX2 R189, R189 ;  /* 0x000000bd00bd7308 */ /* 0x000ee20000000800 */
[----:B------:R-:W-:Y:S01]  /*6800*/  IMAD.WIDE.U32 R14, R14, -0x2daee0ad, RZ ;  /* 0xd2511f530e0e7825 */ /* 0x000fe200078e00ff */
[----:B------:R-:W-:-:S03]  /*6810*/  LOP3.LUT R208, R208, UR21, R211, 0x96, !PT ;  /* 0x00000015d0d07c12 */ /* 0x000fc6000f8e96d3 */
[--C-:B------:R-:W-:Y:S01]  /*6820*/  FFMA.FTZ R207, R207, UR6, -R197.reuse ;  /* 0x00000006cfcf7c23 */ /* 0x100fe200080108c5 */
[----:B------:R-:W-:Y:S01]  /*6830*/  FFMA.FTZ R186, R186, UR6, -R197 ;  /* 0x00000006baba7c23 */ /* 0x000fe200080108c5 */
[----:B------:R-:W-:Y:S01]  /*6840*/  IMAD.WIDE.U32 R244, R244, -0x2daee0ad, RZ ;  /* 0xd2511f53f4f47825 */ /* 0x000fe200078e00ff */
[----:B------:R-:W-:-:S03]  /*6850*/  LOP3.LUT R246, R246, UR20, R15, 0x96, !PT ;  /* 0x00000014f6f67c12 */ /* 0x000fc6000f8e960f */
[----:B------:R-:W-:Y:S01]  /*6860*/  FFMA.FTZ R187, R187, UR6, -R197 ;  /* 0x00000006bbbb7c23 */ /* 0x000fe200080108c5 */
[----:B------:R-:W-:Y:S01]  /*6870*/  MUFU.EX2 R193, R193 ;  /* 0x000000c100c17308 */ /* 0x000fe20000000800 */
[----:B------:R-:W-:Y:S01]  /*6880*/  IMAD.WIDE.U32 R208, R208, -0x2daee0ad, RZ ;  /* 0xd2511f53d0d07825 */ /* 0x000fe200078e00ff */
[----:B------:R-:W-:Y:S02]  /*6890*/  LOP3.LUT R9, R14, UR10, R245, 0x96, !PT ;  /* 0x0000000a0e097c12 */ /* 0x000fe4000f8e96f5 */
[----:B------:R-:W-:Y:S01]  /*68a0*/  MOV R245, 0x20 ;  /* 0x0000002000f57802 */ /* 0x000fe20000000f00 */
[----:B------:R-:W-:Y:S01]  /*68b0*/  IMAD.WIDE.U32 R202, R202, -0x326172a9, RZ ;  /* 0xcd9e8d57caca7825 */ /* 0x000fe200078e00ff */
[----:B------:R-:W-:Y:S02]  /*68c0*/  LOP3.LUT R10, R16, UR10, R209, 0x96, !PT ;  /* 0x0000000a100a7c12 */ /* 0x000fe4000f8e96d1 */
[----:B-1----:R-:W-:Y:S01]  /*68d0*/  FMNMX.FTZ R217, R217, R17, !PT ;  /* 0x00000011d9d97209 */ /* 0x002fe20007810000 */
[----:B------:R-:W-:Y:S01]  /*68e0*/  IMAD.WIDE.U32 R20, R9, -0x326172a9, RZ ;  /* 0xcd9e8d5709147825 */ /* 0x000fe200078e00ff */
[----:B------:R-:W-:Y:S01]  /*68f0*/  MUFU.EX2 R172, R172 ;  /* 0x000000ac00ac7308 */ /* 0x000fe20000000800 */
[----:B------:R-:W-:-:S02]  /*6900*/  SEL R245, R245, 0xffffffe0, !P0 ;  /* 0xffffffe0f5f57807 */ /* 0x000fc40004000000 */
[C---:B------:R-:W-:Y:S01]  /*6910*/  FMUL.FTZ R35, R217.reuse, UR6 ;  /* 0x00000006d9237c20 */ /* 0x040fe20008410000 */
[----:B------:R-:W-:Y:S01]  /*6920*/  FSETP.NEU.FTZ.AND P1, PT, R217, -INF , PT ;  /* 0xff800000d900780b */ /* 0x000fe20003f3d000 */
[----:B------:R-:W-:Y:S01]  /*6930*/  IMAD.WIDE.U32 R10, R10, -0x326172a9, RZ ;  /* 0xcd9e8d570a0a7825 */ /* 0x000fe200078e00ff */
[----:B--2---:R-:W-:Y:S02]  /*6940*/  FMNMX.FTZ R218, R218, R12, !PT ;  /* 0x0000000cdada7209 */ /* 0x004fe40007810000 */
[----:B------:R-:W-:Y:S01]  /*6950*/  FSEL R35, R35, RZ, P1 ;  /* 0x000000ff23237208 */ /* 0x000fe20000800000 */
[----:B------:R-:W-:Y:S01]  /*6960*/  IMAD.WIDE.U32 R246, R246, -0x326172a9, RZ ;  /* 0xcd9e8d57f6f67825 */ /* 0x000fe200078e00ff */
[----:B------:R-:W-:-:S03]  /*6970*/  FSETP.NEU.FTZ.AND P2, PT, R218, -INF , PT ;  /* 0xff800000da00780b */ /* 0x000fc60003f5d000 */
[----:B------:R-:W-:Y:S01]  /*6980*/  FMUL.FTZ R211, R218, UR6 ;  /* 0x00000006dad37c20 */ /* 0x000fe20008410000 */
[----:B------:R-:W-:Y:S01]  /*6990*/  PRMT R16, R20, 0x7773, RZ ;  /* 0x0000777314107816 */ /* 0x000fe200000000ff */
[--C-:B------:R-:W-:Y:S01]  /*69a0*/  FFMA.FTZ R175, R6, UR6, -R35.reuse ;  /* 0x0000000606af7c23 */ /* 0x100fe20008010823 */
[----:B------:R-:W-:Y:S01]  /*69b0*/  PRMT R15, R20, 0x7772, RZ ;  /* 0x00007772140f7816 */ /* 0x000fe200000000ff */
[----:B------:R-:W1:Y:S01]  /*69c0*/  LDC R6, c[0x0][0x4f8] ;  /* 0x00013e00ff067b82 */ /* 0x000e620000000800 */
[----:B------:R-:W-:Y:S01]  /*69d0*/  FSEL R211, R211, RZ, P2 ;  /* 0x000000ffd3d37208 */ /* 0x000fe20001000000 */
[----:B------:R-:W-:Y:S01]  /*69e0*/  FFMA.FTZ R174, R5, UR6, -R35 ;  /* 0x0000000605ae7c23 */ /* 0x000fe20008010823 */
[----:B------:R-:W-:Y:S01]  /*69f0*/  MOV R14, R20 ;  /* 0x00000014000e7202 */ /* 0x000fe20000000f00 */
[----:B------:R-:W-:Y:S01]  /*6a00*/  MUFU.EX2 R194, R194 ;  /* 0x000000c200c27308 */ /* 0x000fe20000000800 */
[----:B------:R-:W-:Y:S01]  /*6a10*/  LOP3.LUT R18, R202, UR9, R11, 0x96, !PT ;  /* 0x00000009ca127c12 */ /* 0x000fe2000f8e960b */
[--C-:B------:R-:W-:Y:S01]  /*6a20*/  FFMA.FTZ R182, R181, UR6, -R211.reuse ;  /* 0x00000006b5b67c23 */ /* 0x100fe200080108d3 */
[--C-:B------:R-:W-:Y:S01]  /*6a30*/  FFMA.FTZ R181, R4, UR6, -R211.reuse ;  /* 0x0000000604b57c23 */ /* 0x100fe200080108d3 */
[----:B------:R-:W-:Y:S01]  /*6a40*/  MOV R11, R10 ;  /* 0x0000000a000b7202 */ /* 0x000fe20000000f00 */
[--C-:B------:R-:W-:Y:S01]  /*6a50*/  FFMA.FTZ R183, R180, UR6, -R211.reuse ;  /* 0x00000006b4b77c23 */ /* 0x100fe200080108d3 */
[C---:B------:R-:W-:Y:S01]  /*6a60*/  PRMT R12, R10.reuse, 0x7771, RZ ;  /* 0x000077710a0c7816 */ /* 0x040fe200000000ff */
[----:B------:R-:W-:Y:S01]  /*6a70*/  FFMA.FTZ R180, R173, UR6, -R211 ;  /* 0x00000006adb47c23 */ /* 0x000fe200080108d3 */
[----:B------:R-:W-:Y:S01]  /*6a80*/  PRMT R13, R10, 0x7773, RZ ;  /* 0x000077730a0d7816 */ /* 0x000fe200000000ff */
[--C-:B------:R-:W-:Y:S01]  /*6a90*/  FFMA.FTZ R173, R8, UR6, -R35.reuse ;  /* 0x0000000608ad7c23 */ /* 0x100fe20008010823 */
[----:B------:R-:W-:Y:S01]  /*6aa0*/  PRMT R19, R10, 0x7772, RZ ;  /* 0x000077720a137816 */ /* 0x000fe200000000ff */
[----:B------:R-:W-:Y:S01]  /*6ab0*/  MUFU.EX2 R191, R191 ;  /* 0x000000bf00bf7308 */ /* 0x000fe20000000800 */
[----:B------:R-:W-:Y:S01]  /*6ac0*/  PRMT R4, R15, 0x5410, R16 ;  /* 0x000054100f047816 */ /* 0x000fe20000000010 */
[--C-:B------:R-:W-:Y:S01]  /*6ad0*/  FFMA.FTZ R221, R221, UR6, -R35.reuse ;  /* 0x00000006dddd7c23 */ /* 0x100fe20008010823 */
[----:B------:R-:W-:Y:S01]  /*6ae0*/  PRMT R10, R20, 0x7771, RZ ;  /* 0x00007771140a7816 */ /* 0x000fe200000000ff */
[----:B------:R-:W-:Y:S01]  /*6af0*/  FFMA.FTZ R222, R222, UR6, -R35 ;  /* 0x00000006dede7c23 */ /* 0x000fe20008010823 */
[----:B------:R-:W-:Y:S01]  /*6b00*/  LOP3.LUT R15, R14, 0xff, RZ, 0xc0, !PT ;  /* 0x000000ff0e0f7812 */ /* 0x000fe200078ec0ff */
[--C-:B------:R-:W-:Y:S01]  /*6b10*/  FFMA.FTZ R242, R242, UR6, -R211.reuse ;  /* 0x00000006f2f27c23 */ /* 0x100fe200080108d3 */
[----:B------:R-:W-:Y:S01]  /*6b20*/  LOP3.LUT R16, R11, 0xff, RZ, 0xc0, !PT ;  /* 0x000000ff0b107812 */ /* 0x000fe200078ec0ff */
[----:B------:R-:W2:Y:S01]  /*6b30*/  MUFU.EX2 R190, R190 ;  /* 0x000000be00be7308 */ /* 0x000ea20000000800 */
[----:B------:R-:W-:Y:S01]  /*6b40*/  PRMT R10, R15, 0x5410, R10 ;  /* 0x000054100f0a7816 */ /* 0x000fe2000000000a */
[----:B------:R-:W-:Y:S01]  /*6b50*/  FFMA.FTZ R233, R233, UR6, -R211 ;  /* 0x00000006e9e97c23 */ /* 0x000fe200080108d3 */
[----:B------:R-:W-:Y:S01]  /*6b60*/  PRMT R15, R18, 0x7632, R15 ;  /* 0x00007632120f7816 */ /* 0x000fe2000000000f */
[--C-:B------:R-:W-:Y:S01]  /*6b70*/  FFMA.FTZ R34, R34, UR6, -R211.reuse ;  /* 0x0000000622227c23 */ /* 0x100fe200080108d3 */
[----:B-1----:R-:W-:Y:S01]  /*6b80*/  LOP3.LUT R201, R6, 0xff, RZ, 0xc0, !PT ;  /* 0x000000ff06c97812 */ /* 0x002fe200078ec0ff */
[----:B------:R-:W-:Y:S01]  /*6b90*/  FFMA.FTZ R32, R32, UR6, -R211 ;  /* 0x0000000620207c23 */ /* 0x000fe200080108d3 */
[----:B------:R-:W-:Y:S01]  /*6ba0*/  LOP3.LUT R5, R15, 0xff, RZ, 0xc0, !PT ;  /* 0x000000ff0f057812 */ /* 0x000fe200078ec0ff */
[----:B------:R-:W-:Y:S01]  /*6bb0*/  MUFU.EX2 R183, R183 ;  /* 0x000000b700b77308 */ /* 0x000fe20000000800 */
[----:B------:R-:W-:Y:S01]  /*6bc0*/  LOP3.LUT R11, R18, 0xffff, RZ, 0xc0, !PT ;  /* 0x0000ffff120b7812 */ /* 0x000fe200078ec0ff */
[----:B------:R-:W-:Y:S01]  /*6bd0*/  IMAD R201, R201, 0x10000, R201 ;  /* 0x00010000c9c97824 */ /* 0x000fe200078e02c9 */
[----:B------:R-:W-:Y:S01]  /*6be0*/  FSEL R15, R216, RZ, P4 ;  /* 0x000000ffd80f7208 */ /* 0x000fe20002000000 */
[----:B------:R-:W-:Y:S01]  /*6bf0*/  FFMA.FTZ R211, R33, UR6, -R35 ;  /* 0x0000000621d37c23 */ /* 0x000fe20008010823 */
[----:B------:R-:W-:-:S02]  /*6c00*/  PRMT R13, R19, 0x5410, R13 ;  /* 0x00005410130d7816 */ /* 0x000fc4000000000d */
[----:B------:R-:W-:Y:S01]  /*6c10*/  FSEL R6, R218, RZ, P2 ;  /* 0x000000ffda067208 */ /* 0x000fe20001000000 */
[----:B------:R-:W-:Y:S01]  /*6c20*/  FADD.FTZ R15, R168, -R15 ;  /* 0x8000000fa80f7221 */ /* 0x000fe20000010000 */
[----:B------:R-:W-:Y:S01]  /*6c30*/  LOP3.LUT R14, R18, 0xff, RZ, 0xc0, !PT ;  /* 0x000000ff120e7812 */ /* 0x000fe200078ec0ff */
[----:B------:R-:W-:Y:S01]  /*6c40*/  FFMA.FTZ R168, R7, UR6, -R35 ;  /* 0x0000000607a87c23 */ /* 0x000fe20008010823 */
[----:B------:R-:W-:Y:S01]  /*6c50*/  SHF.R.U32.HI R11, RZ, 0x8, R11 ;  /* 0x00000008ff0b7819 */ /* 0x000fe2000001160b */
[----:B------:R-:W-:Y:S01]  /*6c60*/  MUFU.EX2 R182, R182 ;  /* 0x000000b600b67308 */ /* 0x000fe20000000800 */
[----:B------:R-:W-:Y:S01]  /*6c70*/  PRMT R12, R16, 0x5410, R12 ;  /* 0x00005410100c7816 */ /* 0x000fe2000000000c */
[----:B------:R-:W-:Y:S01]  /*6c80*/  FMUL.FTZ R15, R15, UR6 ;  /* 0x000000060f0f7c20 */ /* 0x000fe20008410000 */
[----:B------:R-:W-:Y:S02]  /*6c90*/  LOP3.LUT R9, R246, UR9, R21, 0x96, !PT ;  /* 0x00000009f6097c12 */ /* 0x000fe4000f8e9615 */
[----:B------:R-:W-:Y:S01]  /*6ca0*/  LOP3.LUT R7, R13, 0xff00ff, RZ, 0xc0, !PT ;  /* 0x00ff00ff0d077812 */ /* 0x000fe200078ec0ff */
[----:B------:R-:W-:Y:S01]  /*6cb0*/  FADD.FTZ R13, R166, -R6 ;  /* 0x80000006a60d7221 */ /* 0x000fe20000010000 */
[----:B------:R-:W-:Y:S01]  /*6cc0*/  PRMT R11, R14, 0x5410, R11 ;  /* 0x000054100e0b7816 */ /* 0x000fe2000000000b */
[----:B------:R-:W-:Y:S01]  /*6cd0*/  MUFU.EX2 R181, R181 ;  /* 0x000000b500b57308 */ /* 0x000fe20000000800 */
[----:B------:R-:W-:Y:S01]  /*6ce0*/  PRMT R14, R9, 0x7632, R14 ;  /* 0x00007632090e7816 */ /* 0x000fe2000000000e */
[----:B------:R-:W-:Y:S01]  /*6cf0*/  FMUL.FTZ R199, R13, UR6 ;  /* 0x000000060dc77c20 */ /* 0x000fe20008410000 */
[----:B------:R-:W-:-:S02]  /*6d00*/  HSET2.LE.AND R6, R12, R201, PT ;  /* 0x000000c90c067233 */ /* 0x000fc40003803000 */
[----:B------:R-:W-:Y:S02]  /*6d10*/  LOP3.LUT R16, R9, 0xffff, RZ, 0xc0, !PT ;  /* 0x0000ffff09107812 */ /* 0x000fe400078ec0ff */
[----:B------:R-:W-:Y:S01]  /*6d20*/  FSEL R12, R217, RZ, P1 ;  /* 0x000000ffd90c7208 */ /* 0x000fe20000800000 */
[----:B------:R-:W-:Y:S01]  /*6d30*/  MUFU.EX2 R180, R180 ;  /* 0x000000b400b47308 */ /* 0x000fe20000000800 */
[----:B------:R-:W-:Y:S02]  /*6d40*/  LOP3.LUT R17, R9, 0xff, RZ, 0xc0, !PT ;  /* 0x000000ff09117812 */ /* 0x000fe400078ec0ff */
[----:B------:R-:W-:Y:S01]  /*6d50*/  SHF.R.U32.HI R9, RZ, 0x18, R9 ;  /* 0x00000018ff097819 */ /* 0x000fe20000011609 */
[----:B------:R-:W-:Y:S01]  /*6d60*/  FADD.FTZ R12, R165, -R12 ;  /* 0x8000000ca50c7221 */ /* 0x000fe20000010000 */
[----:B------:R-:W-:Y:S02]  /*6d70*/  LOP3.LUT R14, R14, 0xff, RZ, 0xc0, !PT ;  /* 0x000000ff0e0e7812 */ /* 0x000fe400078ec0ff */
[----:B------:R-:W-:Y:S01]  /*6d80*/  SHF.R.U32.HI R18, RZ, 0x18, R18 ;  /* 0x00000018ff127819 */ /* 0x000fe20000011612 */
[----:B------:R-:W-:Y:S01]  /*6d90*/  MUFU.EX2 R175, R175 ;  /* 0x000000af00af7308 */ /* 0x000fe20000000800 */
[----:B------:R-:W-:Y:S01]  /*6da0*/  SHF.R.U32.HI R16, RZ, 0x8, R16 ;  /* 0x00000008ff107819 */ /* 0x000fe20000011610 */
[----:B------:R-:W-:Y:S01]  /*6db0*/  FMUL.FTZ R12, R12, UR6 ;  /* 0x000000060c0c7c20 */ /* 0x000fe20008410000 */
[----:B------:R-:W-:-:S02]  /*6dc0*/  PRMT R9, R14, 0x5410, R9 ;  /* 0x000054100e097816 */ /* 0x000fc40000000009 */
[----:B------:R-:W-:Y:S02]  /*6dd0*/  LEA R202, R215, UR5, 0x1 ;  /* 0x00000005d7ca7c11 */ /* 0x000fe4000f8e08ff */
[--C-:B------:R-:W-:Y:S01]  /*6de0*/  HSET2.LE.AND R7, R7, R201.reuse, PT ;  /* 0x000000c907077233 */ /* 0x100fe20003803000 */
[----:B------:R-:W-:Y:S01]  /*6df0*/  MUFU.EX2 R174, R174 ;  /* 0x000000ae00ae7308 */ /* 0x000fe20000000800 */
[----:B------:R-:W-:Y:S01]  /*6e00*/  PRMT R5, R5, 0x5410, R18 ;  /* 0x0000541005057816 */ /* 0x000fe20000000012 */
[----:B------:R-:W-:Y:S01]  /*6e10*/  VIADD R243, R202, 0xa040 ;  /* 0x0000a040caf37836 */ /* 0x000fe20000000000 */
[----:B------:R-:W-:Y:S01]  /*6e20*/  PRMT R8, R17, 0x5410, R16 ;  /* 0x0000541011087816 */ /* 0x000fe20000000010 */
[----:B------:R-:W-:Y:S01]  /*6e30*/  LDSM.16.MT88.4 R24, [R202+0xb000] ;  /* 0x00b00000ca18783b */ /* 0x000fe20000004200 */
[----:B---3--:R-:W-:Y:S02]  /*6e40*/  F2FP.F16.F32.PACK_AB R14, R188, R189 ;  /* 0x000000bdbc0e723e */ /* 0x008fe400000000ff */
[----:B------:R-:W-:Y:S01]  /*6e50*/  HSET2.LE.AND R5, R5, R201, PT ;  /* 0x000000c905057233 */ /* 0x000fe20003803000 */
[----:B------:R-:W-:Y:S01]  /*6e60*/  MUFU.EX2 R173, R173 ;  /* 0x000000ad00ad7308 */ /* 0x000fe20000000800 */
[----:B------:R-:W1:Y:S01]  /*6e70*/  LDSM.16.MT88.4 R16, [R202+0xa000] ;  /* 0x00a00000ca10783b */ /* 0x000e620000004200 */
[----:B------:R-:W-:-:S02]  /*6e80*/  LOP3.LUT R7, R14, R7, RZ, 0xc0, !PT ;  /* 0x000000070e077212 */ /* 0x000fc400078ec0ff */
[--C-:B------:R-:W-:Y:S02]  /*6e90*/  HSET2.LE.AND R14, R11, R201.reuse, PT ;  /* 0x000000c90b0e7233 */ /* 0x100fe40003803000 */
[--C-:B------:R-:W-:Y:S02]  /*6ea0*/  HSET2.LE.AND R8, R8, R201.reuse, PT ;  /* 0x000000c908087233 */ /* 0x100fe40003803000 */
[----:B------:R-:W3:Y:S01]  /*6eb0*/  MUFU.EX2 R168, R168 ;  /* 0x000000a800a87308 */ /* 0x000ee20000000800 */
[----:B--2---:R-:W-:Y:S02]  /*6ec0*/  F2FP.F16.F32.PACK_AB R13, R190, R191 ;  /* 0x000000bfbe0d723e */ /* 0x004fe400000000ff */
[----:B------:R-:W-:Y:S02]  /*6ed0*/  LOP3.LUT R11, R4, 0xff00ff, RZ, 0xc0, !PT ;  /* 0x00ff00ff040b7812 */ /* 0x000fe400078ec0ff */
[----:B------:R-:W-:Y:S02]  /*6ee0*/  LOP3.LUT R5, R13, R5, RZ, 0xc0, !PT ;  /* 0x000000050d057212 */ /* 0x000fe400078ec0ff */
[--C-:B------:R-:W-:Y:S01]  /*6ef0*/  HSET2.LE.AND R10, R10, R201.reuse, PT ;  /* 0x000000c90a0a7233 */ /* 0x100fe20003803000 */
[----:B------:R2:W4:Y:S01]  /*6f00*/  MUFU.EX2 R196, R15 ;  /* 0x0000000f00c47308 */ /* 0x0005220000000800 */
[----:B------:R-:W-:-:S02]  /*6f10*/  HSET2.LE.AND R11, R11, R201, PT ;  /* 0x000000c90b0b7233 */ /* 0x000fc40003803000 */
[----:B------:R-:W-:Y:S02]  /*6f20*/  HSET2.LE.AND R9, R9, R201, PT ;  /* 0x000000c909097233 */ /* 0x000fe40003803000 */
[----:B------:R-:W-:Y:S02]  /*6f30*/  IADD3 R209, PT, PT, R202, R245, RZ ;  /* 0x000000f5cad17210 */ /* 0x000fe40007ffe0ff */
[----:B------:R-:W-:Y:S01]  /*6f40*/  LOP3.LUT R246, R248, UR11, R247, 0x96, !PT ;  /* 0x0000000bf8f67c12 */ /* 0x000fe2000f8e96f7 */
[----:B------:R5:W1:Y:S01]  /*6f50*/  MUFU.EX2 R198, R12 ;  /* 0x0000000c00c67308 */ /* 0x000a620000000800 */
[----:B---3--:R-:W-:-:S04]  /*6f60*/  F2FP.F16.F32.PACK_AB R13, R168, R173 ;  /* 0x000000ada80d723e */ /* 0x008fc800000000ff */
[----:B------:R-:W-:-:S03]  /*6f70*/  LOP3.LUT R11, R13, R11, RZ, 0xc0, !PT ;  /* 0x0000000b0d0b7212 */ /* 0x000fc600078ec0ff */
[----:B------:R-:W3:Y:S01]  /*6f80*/  MUFU.EX2 R200, R200 ;  /* 0x000000c800c87308 */ /* 0x000ee20000000800 */
[----:B--2---:R-:W-:Y:S01]  /*6f90*/  F2FP.F16.F32.PACK_AB R15, R192, R193 ;  /* 0x000000c1c00f723e */ /* 0x004fe200000000ff */
[-C--:B----4-:R-:W-:Y:S01]  /*6fa0*/  FMUL.FTZ R160, R160, R196.reuse ;  /* 0x000000c4a0a07220 */ /* 0x090fe20000410000 */
[-C--:B------:R-:W-:Y:S01]  /*6fb0*/  FMUL.FTZ R161, R161, R196.reuse ;  /* 0x000000c4a1a17220 */ /* 0x080fe20000410000 */
[----:B------:R-:W-:Y:S01]  /*6fc0*/  FMUL.FTZ R148, R148, R196 ;  /* 0x000000c494947220 */ /* 0x000fe20000410000 */
[----:B------:R-:W-:Y:S01]  /*6fd0*/  LOP3.LUT R6, R15, R6, RZ, 0xc0, !PT ;  /* 0x000000060f067212 */ /* 0x000fe200078ec0ff */
[----:B------:R-:W-:Y:S01]  /*6fe0*/  FMUL.FTZ R149, R149, R196 ;  /* 0x000000c495957220 */ /* 0x000fe20000410000 */
[----:B------:R-:W-:Y:S01]  /*6ff0*/  F2FP.F16.F32.PACK_AB R15, R194, R172 ;  /* 0x000000acc20f723e */ /* 0x000fe200000000ff */
[----:B------:R-:W2:Y:S01]  /*7000*/  MUFU.EX2 R199, R199 ;  /* 0x000000c700c77308 */ /* 0x000ea20000000800 */
[----:B-----5:R-:W-:Y:S01]  /*7010*/  F2FP.F16.F32.PACK_AB R12, R182, R183 ;  /* 0x000000b7b60c723e */ /* 0x020fe200000000ff */
[----:B-1----:R-:W-:Y:S01]  /*7020*/  FMUL.FTZ R158, R158, R198 ;  /* 0x000000c69e9e7220 */ /* 0x002fe20000410000 */
[----:B------:R-:W-:Y:S01]  /*7030*/  LOP3.LUT R4, R15, R14, RZ, 0xc0, !PT ;  /* 0x0000000e0f047212 */ /* 0x000fe200078ec0ff */
[----:B------:R-:W-:Y:S01]  /*7040*/  FMUL.FTZ R159, R159, R198 ;  /* 0x000000c69f9f7220 */ /* 0x000fe20000410000 */
[----:B------:R-:W-:Y:S01]  /*7050*/  LOP3.LUT R8, R12, R8, RZ, 0xc0, !PT ;  /* 0x000000080c087212 */ /* 0x000fe200078ec0ff */
[-C--:B------:R-:W-:Y:S01]  /*7060*/  FMUL.FTZ R154, R154, R198.reuse ;  /* 0x000000c69a9a7220 */ /* 0x080fe20000410000 */
[----:B------:R-:W-:Y:S01]  /*7070*/  F2FP.F16.F32.PACK_AB R14, R180, R181 ;  /* 0x000000b5b40e723e */ /* 0x000fe200000000ff */
[----:B------:R-:W-:Y:S01]  /*7080*/  FMUL.FTZ R155, R155, R198 ;  /* 0x000000c69b9b7220 */ /* 0x000fe20000410000 */
[----:B------:R-:W-:Y:S01]  /*7090*/  F2FP.F16.F32.PACK_AB R12, R174, R175 ;  /* 0x000000afae0c723e */ /* 0x000fe200000000ff */
[----:B---3--:R-:W-:Y:S01]  /*70a0*/  FMUL.FTZ R162, R162, R200 ;  /* 0x000000c8a2a27220 */ /* 0x008fe20000410000 */
[----:B------:R-:W-:Y:S01]  /*70b0*/  LOP3.LUT R10, R14, R10, RZ, 0xc0, !PT ;  /* 0x0000000a0e0a7212 */ /* 0x000fe200078ec0ff */
[-C--:B------:R-:W-:Y:S01]  /*70c0*/  FMUL.FTZ R163, R163, R200.reuse ;  /* 0x000000c8a3a37220 */ /* 0x080fe20000410000 */
[----:B------:R-:W-:Y:S01]  /*70d0*/  LOP3.LUT R9, R12, R9, RZ, 0xc0, !PT ;  /* 0x000000090c097212 */ /* 0x000fe200078ec0ff */
[-C--:B------:R-:W-:Y:S01]  /*70e0*/  FMUL.FTZ R150, R150, R200.reuse ;  /* 0x000000c896967220 */ /* 0x080fe20000410000 */
[----:B------:R-:W1:Y:S01]  /*70f0*/  LDSM.16.MT88.4 R12, [R209+0xa000] ;  /* 0x00a00000d10c783b */ /* 0x000e620000004200 */
[----:B------:R-:W-:Y:S01]  /*7100*/  FMUL.FTZ R151, R151, R200 ;  /* 0x000000c897977220 */ /* 0x000fe20000410000 */
[-C--:B--2---:R-:W-:Y:S01]  /*7110*/  FMUL.FTZ R156, R156, R199.reuse ;  /* 0x000000c79c9c7220 */ /* 0x084fe20000410000 */
[-C--:B------:R-:W-:Y:S01]  /*7120*/  FMUL.FTZ R157, R157, R199.reuse ;  /* 0x000000c79d9d7220 */ /* 0x080fe20000410000 */
[-C--:B------:R-:W-:Y:S01]  /*7130*/  HMMA.16816.F32 R160, R4, R16.reuse, R160 ;  /* 0x0000001004a0723c */ /* 0x080fe200000018a0 */
[-C--:B------:R-:W-:Y:S01]  /*7140*/  FMUL.FTZ R152, R152, R199.reuse ;  /* 0x000000c798987220 */ /* 0x080fe20000410000 */
[-C--:B------:R-:W-:Y:S01]  /*7150*/  FMUL.FTZ R153, R153, R199.reuse ;  /* 0x000000c799997220 */ /* 0x080fe20000410000 */
[-C--:B------:R-:W-:Y:S01]  /*7160*/  FMUL.FTZ R36, R36, R196.reuse ;  /* 0x000000c424247220 */ /* 0x080fe20000410000 */
[----:B------:R-:W-:Y:S01]  /*7170*/  FMUL.FTZ R37, R37, R196 ;  /* 0x000000c425257220 */ /* 0x000fe20000410000 */
[-C--:B------:R-:W-:Y:S01]  /*7180*/  FMUL.FTZ R38, R38, R200.reuse ;  /* 0x000000c826267220 */ /* 0x080fe20000410000 */
[----:B------:R-:W-:Y:S01]  /*7190*/  FMUL.FTZ R39, R39, R200 ;  /* 0x000000c827277220 */ /* 0x000fe20000410000 */
[-C--:B------:R-:W-:Y:S01]  /*71a0*/  FMUL.FTZ R40, R40, R199.reuse ;  /* 0x000000c728287220 */ /* 0x080fe20000410000 */
[C---:B------:R-:W-:Y:S01]  /*71b0*/  HMMA.16816.F32 R156, R8.reuse, R16, R156 ;  /* 0x00000010089c723c */ /* 0x040fe2000000189c */
[----:B------:R-:W-:Y:S01]  /*71c0*/  IADD3 R16, PT, PT, R202, 0xa000, RZ ;  /* 0x0000a000ca107810 */ /* 0x000fe20007ffe0ff */
[-C--:B------:R-:W-:Y:S01]  /*71d0*/  FMUL.FTZ R41, R41, R199.reuse ;  /* 0x000000c729297220 */ /* 0x080fe20000410000 */
[-C--:B------:R-:W-:Y:S01]  /*71e0*/  FMUL.FTZ R42, R42, R198.reuse ;  /* 0x000000c62a2a7220 */ /* 0x080fe20000410000 */
[-C--:B------:R-:W-:Y:S01]  /*71f0*/  FMUL.FTZ R43, R43, R198.reuse ;  /* 0x000000c62b2b7220 */ /* 0x080fe20000410000 */
        /* <DEDUP_REMOVED lines=10> */
[-C--:B------:R-:W-:Y:S01]  /*72a0*/  HMMA.16816.F32 R152, R8, R18.reuse, R152 ;  /* 0x000000120898723c */ /* 0x080fe20000001898 */
[----:B------:R-:W2:Y:S01]  /*72b0*/  LDSM.16.MT88.4 R28, [R243] ;  /* 0x00000000f31c783b */ /* 0x000ea20000004200 */
[-C--:B------:R-:W-:Y:S01]  /*72c0*/  FMUL.FTZ R56, R56, R199.reuse ;  /* 0x000000c738387220 */ /* 0x080fe20000410000 */
[-C--:B------:R-:W-:Y:S01]  /*72d0*/  FMUL.FTZ R57, R57, R199.reuse ;  /* 0x000000c739397220 */ /* 0x080fe20000410000 */
[-C--:B------:R-:W-:Y:S01]  /*72e0*/  FMUL.FTZ R58, R58, R198.reuse ;  /* 0x000000c63a3a7220 */ /* 0x080fe20000410000 */
[----:B------:R-:W3:Y:S01]  /*72f0*/  LDSM.16.MT88.4 R20, [R245] ;  /* 0x00000000f514783b */ /* 0x000ee20000004200 */
[-C--:B------:R-:W-:Y:S01]  /*7300*/  FMUL.FTZ R59, R59, R198.reuse ;  /* 0x000000c63b3b7220 */ /* 0x080fe20000410000 */
[-C--:B------:R-:W-:Y:S01]  /*7310*/  FMUL.FTZ R60, R60, R199.reuse ;  /* 0x000000c73c3c7220 */ /* 0x080fe20000410000 */
[C---:B------:R-:W-:Y:S01]  /*7320*/  HMMA.16816.F32 R148, R4.reuse, R18, R148 ;  /* 0x000000120494723c */ /* 0x040fe20000001894 */
[----:B------:R-:W4:Y:S01]  /*7330*/  LDSM.16.MT88.4 R16, [R209+0xb000] ;  /* 0x00b00000d110783b */ /* 0x000f220000004200 */
[-C--:B------:R-:W-:Y:S01]  /*7340*/  FMUL.FTZ R61, R61, R199.reuse ;  /* 0x000000c73d3d7220 */ /* 0x080fe20000410000 */
[-C--:B------:R-:W-:Y:S01]  /*7350*/  FMUL.FTZ R62, R62, R198.reuse ;  /* 0x000000c63e3e7220 */ /* 0x080fe20000410000 */
        /* <DEDUP_REMOVED lines=47> */
[C---:B--2---:R-:W-:Y:S01]  /*7650*/  HMMA.16816.F32 R56, R8.reuse, R28, R56 ;  /* 0x0000001c0838723c */ /* 0x044fe20000001838 */
[-C--:B------:R-:W-:Y:S01]  /*7660*/  FMUL.FTZ R144, R144, R196.reuse ;  /* 0x000000c490907220 */ /* 0x080fe20000410000 */
[----:B------:R-:W-:Y:S01]  /*7670*/  FMUL.FTZ R145, R145, R196 ;  /* 0x000000c491917220 */ /* 0x000fe20000410000 */
[-C--:B------:R-:W-:Y:S01]  /*7680*/  FMUL.FTZ R146, R146, R200.reuse ;  /* 0x000000c892927220 */ /* 0x080fe20000410000 */
[----:B------:R-:W-:Y:S01]  /*7690*/  FMUL.FTZ R147, R147, R200 ;  /* 0x000000c893937220 */ /* 0x000fe20000410000 */
[----:B------:R-:W-:Y:S01]  /*76a0*/  MUFU.EX2 R221, R221 ;  /* 0x000000dd00dd7308 */ /* 0x000fe20000000800 */
[-C--:B------:R-:W-:Y:S01]  /*76b0*/  FMUL.FTZ R136, R136, R196.reuse ;  /* 0x000000c488887220 */ /* 0x080fe20000410000 */
[----:B------:R-:W-:Y:S01]  /*76c0*/  FMUL.FTZ R137, R137, R196 ;  /* 0x000000c489897220 */ /* 0x000fe20000410000 */
[C---:B------:R-:W-:Y:S01]  /*76d0*/  HMMA.16816.F32 R60, R8.reuse, R30, R60 ;  /* 0x0000001e083c723c */ /* 0x040fe2000000183c */
[-C--:B------:R-:W-:Y:S01]  /*76e0*/  FMUL.FTZ R138, R138, R200.reuse ;  /* 0x000000c88a8a7220 */ /* 0x080fe20000410000 */
[----:B------:R-:W-:Y:S01]  /*76f0*/  FMUL.FTZ R139, R139, R200 ;  /* 0x000000c88b8b7220 */ /* 0x000fe20000410000 */
[-C--:B------:R-:W-:Y:S01]  /*7700*/  FMUL.FTZ R52, R52, R196.reuse ;  /* 0x000000c434347220 */ /* 0x080fe20000410000 */
[----:B------:R-:W-:Y:S01]  /*7710*/  FMUL.FTZ R53, R53, R196 ;  /* 0x000000c435357220 */ /* 0x000fe20000410000 */
[----:B------:R-:W-:Y:S01]  /*7720*/  MUFU.EX2 R222, R222 ;  /* 0x000000de00de7308 */ /* 0x000fe20000000800 */
[-C--:B------:R-:W-:Y:S01]  /*7730*/  FMUL.FTZ R54, R54, R200.reuse ;  /* 0x000000c836367220 */ /* 0x080fe20000410000 */
[----:B------:R-:W-:Y:S01]  /*7740*/  FMUL.FTZ R55, R55, R200 ;  /* 0x000000c837377220 */ /* 0x000fe20000410000 */
[C---:B---3--:R-:W-:Y:S01]  /*7750*/  HMMA.16816.F32 R72, R8.reuse, R20, R72 ;  /* 0x000000140848723c */ /* 0x048fe20000001848 */
[-C--:B------:R-:W-:Y:S01]  /*7760*/  FMUL.FTZ R64, R64, R196.reuse ;  /* 0x000000c440407220 */ /* 0x080fe20000410000 */
[----:B------:R-:W-:Y:S01]  /*7770*/  FMUL.FTZ R65, R65, R196 ;  /* 0x000000c441417220 */ /* 0x000fe20000410000 */
[-C--:B------:R-:W-:Y:S01]  /*7780*/  FMUL.FTZ R66, R66, R200.reuse ;  /* 0x000000c842427220 */ /* 0x080fe20000410000 */
[----:B------:R-:W-:Y:S01]  /*7790*/  FMUL.FTZ R67, R67, R200 ;  /* 0x000000c843437220 */ /* 0x000fe20000410000 */
[----:B------:R-:W2:Y:S01]  /*77a0*/  MUFU.EX2 R242, R242 ;  /* 0x000000f200f27308 */ /* 0x000ea20000000800 */
        /* <DEDUP_REMOVED lines=15> */
[-C--:B------:R-:W-:Y:S01]  /*78a0*/  FMUL.FTZ R96, R96, R196.reuse ;  /* 0x000000c460607220 */ /* 0x080fe20000410000 */
[----:B------:R-:W-:Y:S01]  /*78b0*/  FMUL.FTZ R97, R97, R196 ;  /* 0x000000c461617220 */ /* 0x000fe20000410000 */
        /* <DEDUP_REMOVED lines=9> */
[C---:B----4-:R-:W-:Y:S01]  /*7950*/  HMMA.16816.F32 R104, R8.reuse, R16, R104 ;  /* 0x000000100868723c */ /* 0x050fe20000001868 */
        /* <DEDUP_REMOVED lines=11> */
[----:B------:R-:W-:Y:S01]  /*7a10*/  MUFU.EX2 R211, R211 ;  /* 0x000000d300d37308 */ /* 0x000fe20000000800 */
[----:B------:R-:W-:Y:S01]  /*7a20*/  FFMA.FTZ R172, R231, R196, R172 ;  /* 0x000000c4e7ac7223 */ /* 0x000fe200000100ac */
[----:B------:R-:W-:Y:S01]  /*7a30*/  FFMA.FTZ R191, R230, R200, R191 ;  /* 0x000000c8e6bf7223 */ /* 0x000fe200000100bf */
[----:B------:R-:W-:Y:S01]  /*7a40*/  FFMA.FTZ R183, R229, R199, R183 ;  /* 0x000000c7e5b77223 */ /* 0x000fe200000100b7 */
[C---:B-1----:R-:W-:Y:S01]  /*7a50*/  HMMA.16816.F32 R116, R8.reuse, R12, R116 ;  /* 0x0000000c0874723c */ /* 0x042fe20000001874 */
[----:B------:R-:W-:Y:S01]  /*7a60*/  FFMA.FTZ R175, R228, R198, R175 ;  /* 0x000000c6e4af7223 */ /* 0x000fe200000100af */
[----:B------:R-:W-:Y:S01]  /*7a70*/  FADD.FTZ R172, R194, R172 ;  /* 0x000000acc2ac7221 */ /* 0x000fe20000010000 */
[----:B------:R-:W-:Y:S01]  /*7a80*/  FADD.FTZ R191, R190, R191 ;  /* 0x000000bfbebf7221 */ /* 0x000fe20000010000 */
[----:B------:R-:W1:Y:S01]  /*7a90*/  MUFU.EX2 R184, R184 ;  /* 0x000000b800b87308 */ /* 0x000e620000000800 */
[----:B------:R-:W-:Y:S01]  /*7aa0*/  FADD.FTZ R183, R182, R183 ;  /* 0x000000b7b6b77221 */ /* 0x000fe20000010000 */
[----:B------:R-:W-:Y:S01]  /*7ab0*/  FADD.FTZ R175, R174, R175 ;  /* 0x000000afaeaf7221 */ /* 0x000fe20000010000 */
[----:B------:R-:W-:Y:S01]  /*7ac0*/  FADD.FTZ R172, R193, R172 ;  /* 0x000000acc1ac7221 */ /* 0x000fe20000010000 */
[C---:B------:R-:W-:Y:S01]  /*7ad0*/  HMMA.16816.F32 R140, R8.reuse, R14, R140 ;  /* 0x0000000e088c723c */ /* 0x040fe2000000188c */
[----:B------:R-:W-:Y:S01]  /*7ae0*/  FADD.FTZ R191, R189, R191 ;  /* 0x000000bfbdbf7221 */ /* 0x000fe20000010000 */
[----:B------:R-:W-:Y:S01]  /*7af0*/  FADD.FTZ R183, R181, R183 ;  /* 0x000000b7b5b77221 */ /* 0x000fe20000010000 */
[----:B------:R-:W-:Y:S01]  /*7b00*/  FADD.FTZ R175, R173, R175 ;  /* 0x000000afadaf7221 */ /* 0x000fe20000010000 */
[----:B------:R-:W3:Y:S01]  /*7b10*/  MUFU.EX2 R186, R186 ;  /* 0x000000ba00ba7308 */ /* 0x000ee20000000800 */
[----:B------:R-:W-:Y:S01]  /*7b20*/  FADD.FTZ R172, R192, R172 ;  /* 0x000000acc0ac7221 */ /* 0x000fe20000010000 */
[----:B------:R-:W-:Y:S01]  /*7b30*/  FADD.FTZ R191, R188, R191 ;  /* 0x000000bfbcbf7221 */ /* 0x000fe20000010000 */
[----:B------:R-:W-:Y:S01]  /*7b40*/  FADD.FTZ R183, R180, R183 ;  /* 0x000000b7b4b77221 */ /* 0x000fe20000010000 */
[C---:B------:R-:W-:Y:S01]  /*7b50*/  HMMA.16816.F32 R124, R8.reuse, R164, R124 ;  /* 0x000000a4087c723c */ /* 0x040fe2000000187c */
[----:B------:R-:W-:Y:S01]  /*7b60*/  FADD.FTZ R175, R168, R175 ;  /* 0x000000afa8af7221 */ /* 0x000fe20000010000 */
[----:B------:R-:W-:Y:S01]  /*7b70*/  MOV R168, R216 ;  /* 0x000000d800a87202 */ /* 0x000fe20000000f00 */
[----:B--2---:R-:W-:Y:S01]  /*7b80*/  FADD.FTZ R183, R242, R183 ;  /* 0x000000b7f2b77221 */ /* 0x004fe20000010000 */
[----:B------:R-:W2:Y:S01]  /*7b90*/  MUFU.EX2 R187, R187 ;  /* 0x000000bb00bb7308 */ /* 0x000ea20000000800 */
[----:B-1----:R-:W-:Y:S01]  /*7ba0*/  FADD.FTZ R172, R184, R172 ;  /* 0x000000acb8ac7221 */ /* 0x002fe20000010000 */
[----:B------:R-:W-:Y:S01]  /*7bb0*/  FADD.FTZ R175, R221, R175 ;  /* 0x000000afddaf7221 */ /* 0x000fe20000010000 */
[----:B------:R-:W-:Y:S01]  /*7bc0*/  FADD.FTZ R183, R233, R183 ;  /* 0x000000b7e9b77221 */ /* 0x000fe20000010000 */
[----:B------:R-:W-:Y:S01]  /*7bd0*/  HMMA.16816.F32 R128, R8, R166, R128 ;  /* 0x000000a60880723c */ /* 0x000fe20000001880 */
[----:B------:R-:W-:-:S04]  /*7be0*/  IMAD.WIDE.U32 R10, R246, -0x2daee0ad, RZ ;  /* 0xd2511f53f60a7825 */ /* 0x000fc800078e00ff */
[----:B------:R-:W-:Y:S01]  /*7bf0*/  FFMA.FTZ R246, R220, UR6, -R35 ;  /* 0x00000006dcf67c23 */ /* 0x000fe20008010823 */
[----:B------:R-:W-:Y:S01]  /*7c00*/  FADD.FTZ R175, R222, R175 ;  /* 0x000000afdeaf7221 */ /* 0x000fe20000010000 */
[----:B------:R-:W-:Y:S01]  /*7c10*/  MUFU.EX2 R220, R32 ;  /* 0x0000002000dc7308 */ /* 0x000fe20000000800 */
[----:B---3--:R-:W-:Y:S01]  /*7c20*/  FADD.FTZ R191, R186, R191 ;  /* 0x000000bfbabf7221 */ /* 0x008fe20000010000 */
[----:B------:R-:W-:Y:S01]  /*7c30*/  MOV R8, R10 ;  /* 0x0000000a00087202 */ /* 0x000fe20000000f00 */
[----:B------:R-:W-:Y:S01]  /*7c40*/  FADD.FTZ R175, R211, R175 ;  /* 0x000000afd3af7221 */ /* 0x000fe20000010000 */
[C---:B------:R-:W-:Y:S01]  /*7c50*/  PRMT R247, R10.reuse, 0x7771, RZ ;  /* 0x000077710af77816 */ /* 0x040fe200000000ff */
[C---:B------:R-:W-:Y:S01]  /*7c60*/  HMMA.16816.F32 R144, R4.reuse, R12, R144 ;  /* 0x0000000c0490723c */ /* 0x040fe20000001890 */
[C---:B------:R-:W-:Y:S02]  /*7c70*/  PRMT R9, R10.reuse, 0x7773, RZ ;  /* 0x000077730a097816 */ /* 0x040fe400000000ff */
[----:B------:R-:W-:Y:S01]  /*7c80*/  PRMT R248, R10, 0x7772, RZ ;  /* 0x000077720af87816 */ /* 0x000fe200000000ff */
[----:B------:R-:W1:Y:S01]  /*7c90*/  MUFU.EX2 R246, R246 ;  /* 0x000000f600f67308 */ /* 0x000e620000000800 */
[----:B------:R-:W-:Y:S01]  /*7ca0*/  LOP3.LUT R10, R244, UR8, R11, 0x96, !PT ;  /* 0x00000008f40a7c12 */ /* 0x000fe2000f8e960b */
[----:B--2---:R-:W-:Y:S01]  /*7cb0*/  FADD.FTZ R191, R187, R191 ;  /* 0x000000bfbbbf7221 */ /* 0x004fe20000010000 */
[----:B------:R-:W-:Y:S01]  /*7cc0*/  LOP3.LUT R8, R8, 0xff, RZ, 0xc0, !PT ;  /* 0x000000ff08087812 */ /* 0x000fe200078ec0ff */
[----:B------:R-:W-:Y:S01]  /*7cd0*/  HMMA.16816.F32 R136, R4, R164, R136 ;  /* 0x000000a40488723c */ /* 0x000fe20000001888 */
[----:B------:R-:W-:-:S02]  /*7ce0*/  PRMT R12, R10, 0x7632, R12 ;  /* 0x000076320a0c7816 */ /* 0x000fc4000000000c */
[----:B------:R-:W-:Y:S01]  /*7cf0*/  LOP3.LUT R11, R10, 0xffff, RZ, 0xc0, !PT ;  /* 0x0000ffff0a0b7812 */ /* 0x000fe200078ec0ff */
[----:B------:R2:W3:Y:S01]  /*7d00*/  MUFU.EX2 R244, R34 ;  /* 0x0000002200f47308 */ /* 0x0004e20000000800 */
[----:B------:R-:W-:Y:S02]  /*7d10*/  PRMT R248, R248, 0x5410, R9 ;  /* 0x00005410f8f87816 */ /* 0x000fe40000000009 */
[----:B------:R-:W-:Y:S01]  /*7d20*/  PRMT R247, R8, 0x5410, R247 ;  /* 0x0000541008f77816 */ /* 0x000fe200000000f7 */
[C---:B------:R-:W-:Y:S01]  /*7d30*/  HMMA.16816.F32 R52, R4.reuse, R28, R52 ;  /* 0x0000001c0434723c */ /* 0x040fe20000001834 */
[----:B------:R-:W-:Y:S02]  /*7d40*/  LOP3.LUT R9, R10, 0xff, RZ, 0xc0, !PT ;  /* 0x000000ff0a097812 */ /* 0x000fe400078ec0ff */
[----:B------:R-:W-:Y:S02]  /*7d50*/  SHF.R.U32.HI R8, RZ, 0x18, R10 ;  /* 0x00000018ff087819 */ /* 0x000fe4000001160a */
[----:B------:R-:W-:Y:S01]  /*7d60*/  LOP3.LUT R10, R12, 0xff, RZ, 0xc0, !PT ;  /* 0x000000ff0c0a7812 */ /* 0x000fe200078ec0ff */
[----:B-1----:R-:W-:Y:S01]  /*7d70*/  FADD.FTZ R228, R246, R175 ;  /* 0x000000aff6e47221 */ /* 0x002fe20000010000 */
[----:B------:R-:W-:Y:S01]  /*7d80*/  SHF.R.U32.HI R11, RZ, 0x8, R11 ;  /* 0x00000008ff0b7819 */ /* 0x000fe2000001160b */
[----:B------:R-:W-:Y:S01]  /*7d90*/  HMMA.16816.F32 R64, R4, R30, R64 ;  /* 0x0000001e0440723c */ /* 0x000fe20000001840 */
[----:B------:R-:W-:Y:S01]  /*7da0*/  PRMT R8, R10, 0x5410, R8 ;  /* 0x000054100a087816 */ /* 0x000fe20000000008 */
[----:B------:R-:W-:Y:S01]  /*7db0*/  LDSM.16.MT88.4 R28, [R202+0xb800] ;  /* 0x00b80000ca1c783b */ /* 0x000fe20000004200 */
[----:B------:R-:W-:-:S02]  /*7dc0*/  PRMT R9, R9, 0x5410, R11 ;  /* 0x0000541009097816 */ /* 0x000fc4000000000b */
[----:B------:R-:W-:Y:S01]  /*7dd0*/  F2FP.F16.F32.PACK_AB R164, R233, R242 ;  /* 0x000000f2e9a4723e */ /* 0x000fe200000000ff */
[----:B--2---:R1:W2:Y:S01]  /*7de0*/  LDSM.16.MT88.4 R32, [R202+0xa800] ;  /* 0x00a80000ca20783b */ /* 0x0042a20000004200 */
[--C-:B------:R-:W-:Y:S01]  /*7df0*/  HSET2.LE.AND R165, R8, R201.reuse, PT ;  /* 0x000000c908a57233 */ /* 0x100fe20003803000 */
[C---:B------:R-:W-:Y:S01]  /*7e00*/  HMMA.16816.F32 R68, R4.reuse, R20, R68 ;  /* 0x000000140444723c */ /* 0x040fe20000001844 */
[----:B------:R-:W-:Y:S01]  /*7e10*/  HSET2.LE.AND R9, R9, R201, PT ;  /* 0x000000c909097233 */ /* 0x000fe20003803000 */
[----:B---3--:R-:W-:Y:S01]  /*7e20*/  FADD.FTZ R183, R244, R183 ;  /* 0x000000b7f4b77221 */ /* 0x008fe20000010000 */
[----:B------:R-:W-:Y:S02]  /*7e30*/  F2FP.F16.F32.PACK_AB R8, R222, R221 ;  /* 0x000000ddde08723e */ /* 0x000fe400000000ff */
[----:B------:R-:W-:Y:S01]  /*7e40*/  LOP3.LUT R248, R248, 0xff00ff, RZ, 0xc0, !PT ;  /* 0x00ff00fff8f87812 */ /* 0x000fe200078ec0ff */
[----:B------:R-:W-:Y:S01]  /*7e50*/  FADD.FTZ R229, R220, R183 ;  /* 0x000000b7dce57221 */ /* 0x000fe20000010000 */
[----:B------:R-:W-:Y:S01]  /*7e60*/  LOP3.LUT R164, R164, R9, RZ, 0xc0, !PT ;  /* 0x00000009a4a47212 */ /* 0x000fe200078ec0ff */
[C---:B------:R-:W-:Y:S01]  /*7e70*/  HMMA.16816.F32 R80, R4.reuse, R22, R80 ;  /* 0x000000160450723c */ /* 0x040fe20000001850 */
[----:B------:R-:W-:Y:S01]  /*7e80*/  LOP3.LUT R165, R8, R165, RZ, 0xc0, !PT ;  /* 0x000000a508a57212 */ /* 0x000fe200078ec0ff */
[----:B------:R-:W-:Y:S04]  /*7e90*/  LDSM.16.MT88.4 R20, [R209+0xb800] ;  /* 0x00b80000d114783b */ /* 0x000fe80000004200 */
[----:B------:R-:W-:Y:S02]  /*7ea0*/  LDSM.16.MT88.4 R8, [R245+0x800] ;  /* 0x00080000f508783b */ /* 0x000fe40000004200 */
[----:B------:R-:W-:Y:S01]  /*7eb0*/  HMMA.16816.F32 R84, R4, R24, R84 ;  /* 0x000000180454723c */ /* 0x000fe20000001854 */
[----:B-1----:R-:W-:-:S07]  /*7ec0*/  F2FP.F16.F32.PACK_AB R202, R246, R211 ;  /* 0x000000d3f6ca723e */ /* 0x002fce00000000ff */
[C---:B------:R-:W-:Y:S01]  /*7ed0*/  HMMA.16816.F32 R96, R4.reuse, R26, R96 ;  /* 0x0000001a0460723c */ /* 0x040fe20000001860 */
[----:B------:R-:W1:Y:S07]  /*7ee0*/  LDSM.16.MT88.4 R24, [R209+0xa800] ;  /* 0x00a80000d118783b */ /* 0x000e6e0000004200 */
[C---:B------:R-:W-:Y:S08]  /*7ef0*/  HMMA.16816.F32 R100, R4.reuse, R16, R100 ;  /* 0x000000100464723c */ /* 0x040ff00000001864 */
[C---:B------:R-:W-:Y:S01]  /*7f00*/  HMMA.16816.F32 R112, R4.reuse, R18, R112 ;  /* 0x000000120470723c */ /* 0x040fe20000001870 */
[----:B------:R-:W3:Y:S07]  /*7f10*/  LDSM.16.MT88.4 R16, [R243+0x800] ;  /* 0x00080000f310783b */ /* 0x000eee0000004200 */
[C---:B------:R-:W-:Y:S01]  /*7f20*/  HMMA.16816.F32 R120, R4.reuse, R14, R120 ;  /* 0x0000000e0478723c */ /* 0x040fe20000001878 */
[----:B------:R-:W4:Y:S07]  /*7f30*/  LDSM.16.MT88.4 R12, [R243+0x1800] ;  /* 0x00180000f30c783b */ /* 0x000f2e0000004200 */
[----:B------:R-:W-:Y:S01]  /*7f40*/  HMMA.16816.F32 R4, R4, R166, R132 ;  /* 0x000000a60404723c */ /* 0x000fe20000001884 */
[----:B------:R-:W5:Y:S01]  /*7f50*/  LDSM.16.MT88.4 R132, [R245+0x1800] ;  /* 0x00180000f584783b */ /* 0x000f620000004200 */
[----:B------:R-:W-:-:S02]  /*7f60*/  HSET2.LE.AND R166, R247, R201, PT ;  /* 0x000000c9f7a67233 */ /* 0x000fc40003803000 */
[----:B------:R-:W-:-:S04]  /*7f70*/  F2FP.F16.F32.PACK_AB R167, R220, R244 ;  /* 0x000000f4dca7723e */ /* 0x000fc800000000ff */
[----:B------:R-:W-:Y:S02]  /*7f80*/  LOP3.LUT R166, R167, R166, RZ, 0xc0, !PT ;  /* 0x000000a6a7a67212 */ /* 0x000fe400078ec0ff */
[----:B------:R-:W-:-:S05]  /*7f90*/  HSET2.LE.AND R167, R248, R201, PT ;  /* 0x000000c9f8a77233 */ /* 0x000fca0003803000 */
[----:B------:R-:W-:Y:S02]  /*7fa0*/  LOP3.LUT R167, R202, R167, RZ, 0xc0, !PT ;  /* 0x000000a7caa77212 */ /* 0x000fe400078ec0ff */
[----:B------:R-:W-:-:S05]  /*7fb0*/  LOP3.LUT R202, R210, UR11, R203, 0x96, !PT ;  /* 0x0000000bd2ca7c12 */ /* 0x000fca000f8e96cb */
[----:B------:R-:W-:Y:S01]  /*7fc0*/  IMAD.WIDE.U32 R248, R202, -0x2daee0ad, RZ ;  /* 0xd2511f53caf87825 */ /* 0x000fe200078e00ff */
[----:B--2---:R-:W-:Y:S02]  /*7fd0*/  HMMA.16816.F32 R156, R164, R32, R156 ;  /* 0x00000020a49c723c */ /* 0x004fe4000000189c */
[----:B------:R-:W-:-:S06]  /*7fe0*/  PRMT R202, R248, 0x7773, RZ ;  /* 0x00007773f8ca7816 */ /* 0x000fcc00000000ff */
[C---:B------:R-:W-:Y:S08]  /*7ff0*/  HMMA.16816.F32 R152, R164.reuse, R34, R152 ;  /* 0x00000022a498723c */ /* 0x040ff00000001898 */
[C---:B-1----:R-:W-:Y:S08]  /*8000*/  HMMA.16816.F32 R40, R164.reuse, R24, R40 ;  /* 0x00000018a428723c */ /* 0x042ff00000001828 */
        /* <DEDUP_REMOVED lines=10> */
[C---:B------:R-:W-:Y:S08]  /*80b0*/  HMMA.16816.F32 R140, R164.reuse, R14, R140 ;  /* 0x0000000ea48c723c */ /* 0x040ff0000000188c */
[C---:B-----5:R-:W-:Y:S08]  /*80c0*/  HMMA.16816.F32 R124, R164.reuse, R132, R124 ;  /* 0x00000084a47c723c */ /* 0x060ff0000000187c */
[----:B------:R-:W-:Y:S01]  /*80d0*/  HMMA.16816.F32 R128, R164, R134, R128 ;  /* 0x00000086a480723c */ /* 0x000fe20000001880 */
[--C-:B------:R-:W-:Y:S01]  /*80e0*/  FFMA.FTZ R165, R185, UR6, -R195.reuse ;  /* 0x00000006b9a57c23 */ /* 0x100fe200080108c3 */
[----:B------:R-:W-:Y:S01]  /*80f0*/  FFMA.FTZ R164, R204, UR6, -R195 ;  /* 0x00000006cca47c23 */ /* 0x000fe200080108c3 */
[----:B------:R-:W-:Y:S01]  /*8100*/  LOP3.LUT R166, R208, UR8, R249, 0x96, !PT ;  /* 0x00000008d0a67c12 */ /* 0x000fe2000f8e96f9 */
[----:B------:R-:W-:Y:S01]  /*8110*/  IMAD.MOV.U32 R167, RZ, RZ, R248 ;  /* 0x000000ffffa77224 */ /* 0x000fe200078e00f8 */
[----:B------:R1:W2:Y:S01]  /*8120*/  MUFU.EX2 R204, R165 ;  /* 0x000000a500cc7308 */ /* 0x0002a20000000800 */
[----:B------:R-:W-:Y:S01]  /*8130*/  FFMA.FTZ R185, R205, UR6, -R195 ;  /* 0x00000006cdb97c23 */ /* 0x000fe200080108c3 */
[----:B------:R-:W-:-:S02]  /*8140*/  LOP3.LUT R203, R166, 0xffff, RZ, 0xc0, !PT ;  /* 0x0000ffffa6cb7812 */ /* 0x000fc400078ec0ff */
[----:B------:R-:W-:Y:S02]  /*8150*/  LOP3.LUT R167, R167, 0xff, RZ, 0xc0, !PT ;  /* 0x000000ffa7a77812 */ /* 0x000fe400078ec0ff */
[----:B------:R-:W-:Y:S02]  /*8160*/  SHF.R.U32.HI R203, RZ, 0x8, R203 ;  /* 0x00000008ffcb7819 */ /* 0x000fe400000116cb */
[----:B------:R3:W4:Y:S01]  /*8170*/  MUFU.EX2 R195, R164 ;  /* 0x000000a400c37308 */ /* 0x0007220000000800 */
[----:B------:R-:W-:-:S04]  /*8180*/  LOP3.LUT R205, R166, 0xff, RZ, 0xc0, !PT ;  /* 0x000000ffa6cd7812 */ /* 0x000fc800078ec0ff */
[----:B------:R-:W-:-:S03]  /*8190*/  PRMT R205, R205, 0x5410, R203 ;  /* 0x00005410cdcd7816 */ /* 0x000fc600000000cb */
[----:B------:R-:W5:Y:S01]  /*81a0*/  MUFU.EX2 R185, R185 ;  /* 0x000000b900b97308 */ /* 0x000f620000000800 */
[----:B-1----:R-:W-:Y:S01]  /*81b0*/  PRMT R165, R248, 0x7772, RZ ;  /* 0x00007772f8a57816 */ /* 0x002fe200000000ff */
[----:B--2---:R-:W-:-:S03]  /*81c0*/  FADD.FTZ R172, R204, R172 ;  /* 0x000000acccac7221 */ /* 0x004fc60000010000 */
[----:B------:R-:W-:Y:S01]  /*81d0*/  PRMT R165, R165, 0x5410, R202 ;  /* 0x00005410a5a57816 */ /* 0x000fe200000000ca */
[----:B------:R-:W-:Y:S02]  /*81e0*/  FFMA.FTZ R202, R206, UR6, -R197 ;  /* 0x00000006ceca7c23 */ /* 0x000fe400080108c5 */
[----:B------:R-:W-:Y:S01]  /*81f0*/  MUFU.EX2 R203, R207 ;  /* 0x000000cf00cb7308 */ /* 0x000fe20000000800 */
[----:B---3--:R-:W-:Y:S01]  /*8200*/  PRMT R164, R248, 0x7771, RZ ;  /* 0x00007771f8a47816 */ /* 0x008fe200000000ff */
[----:B----4-:R-:W-:-:S03]  /*8210*/  FADD.FTZ R172, R195, R172 ;  /* 0x000000acc3ac7221 */ /* 0x010fc60000010000 */
[----:B------:R-:W-:Y:S02]  /*8220*/  PRMT R164, R167, 0x5410, R164 ;  /* 0x00005410a7a47816 */ /* 0x000fe400000000a4 */
[----:B------:R-:W-:Y:S01]  /*8230*/  PRMT R167, R166, 0x7632, R167 ;  /* 0x00007632a6a77816 */ /* 0x000fe200000000a7 */
[----:B------:R-:W1:Y:S01]  /*8240*/  MUFU.EX2 R202, R202 ;  /* 0x000000ca00ca7308 */ /* 0x000e620000000800 */
[----:B------:R-:W-:Y:S01]  /*8250*/  SHF.R.U32.HI R166, RZ, 0x18, R166 ;  /* 0x00000018ffa67819 */ /* 0x000fe200000116a6 */
[----:B-----5:R-:W-:Y:S01]  /*8260*/  FADD.FTZ R231, R185, R172 ;  /* 0x000000acb9e77221 */ /* 0x020fe20000010000 */
[----:B------:R-:W-:-:S04]  /*8270*/  LOP3.LUT R167, R167, 0xff, RZ, 0xc0, !PT ;  /* 0x000000ffa7a77812 */ /* 0x000fc800078ec0ff */
[----:B------:R-:W-:Y:S02]  /*8280*/  PRMT R166, R167, 0x5410, R166 ;  /* 0x00005410a7a67816 */ /* 0x000fe400000000a6 */
[----:B------:R-:W-:Y:S02]  /*8290*/  LOP3.LUT R167, R165, 0xff00ff, RZ, 0xc0, !PT ;  /* 0x00ff00ffa5a77812 */ /* 0x000fe400078ec0ff */
[--C-:B------:R-:W-:Y:S02]  /*82a0*/  HSET2.LE.AND R165, R164, R201.reuse, PT ;  /* 0x000000c9a4a57233 */ /* 0x100fe40003803000 */
[--C-:B------:R-:W-:Y:S02]  /*82b0*/  HSET2.LE.AND R164, R205, R201.reuse, PT ;  /* 0x000000c9cda47233 */ /* 0x100fe40003803000 */
[--C-:B------:R-:W-:Y:S02]  /*82c0*/  HSET2.LE.AND R167, R167, R201.reuse, PT ;  /* 0x000000c9a7a77233 */ /* 0x100fe40003803000 */
[----:B------:R-:W-:Y:S01]  /*82d0*/  HSET2.LE.AND R201, R166, R201, PT ;  /* 0x000000c9a6c97233 */ /* 0x000fe20003803000 */
[----:B-1----:R-:W-:Y:S01]  /*82e0*/  FADD.FTZ R191, R202, R191 ;  /* 0x000000bfcabf7221 */ /* 0x002fe20000010000 */
[----:B------:R-:W-:-:S03]  /*82f0*/  F2FP.F16.F32.PACK_AB R166, R185, R195 ;  /* 0x000000c3b9a6723e */ /* 0x000fc600000000ff */
[C---:B------:R-:W-:Y:S01]  /*8300*/  FADD.FTZ R230, R203.reuse, R191 ;  /* 0x000000bfcbe67221 */ /* 0x040fe20000010000 */
[----:B------:R-:W-:Y:S02]  /*8310*/  LOP3.LUT R166, R166, R165, RZ, 0xc0, !PT ;  /* 0x000000a5a6a67212 */ /* 0x000fe400078ec0ff */
[----:B------:R-:W-:-:S04]  /*8320*/  F2FP.F16.F32.PACK_AB R165, R203, R202 ;  /* 0x000000cacba5723e */ /* 0x000fc800000000ff */
[----:B------:R-:W-:Y:S02]  /*8330*/  LOP3.LUT R167, R165, R167, RZ, 0xc0, !PT ;  /* 0x000000a7a5a77212 */ /* 0x000fe400078ec0ff */
[----:B------:R-:W-:-:S04]  /*8340*/  F2FP.F16.F32.PACK_AB R165, R204, R184 ;  /* 0x000000b8cca5723e */ /* 0x000fc800000000ff */
        /* <DEDUP_REMOVED lines=23> */
[----:B------:R-:W1:Y:S01]  /*84c0*/  LDC.64 R4, c[0x0][0x3c0] ;  /* 0x0000f000ff047b82 */ /* 0x000e620000000a00 */
[----:B------:R-:W-:Y:S01]  /*84d0*/  IMAD.U32 R6, RZ, RZ, UR13 ;  /* 0x0000000dff067e24 */ /* 0x000fe2000f8e00ff */
[----:B------:R-:W-:-:S04]  /*84e0*/  DEPBAR.LE SB0, 0x0 ;  /* 0x000080000000791a */ /* 0x000fc80000000000 */
[----:B------:R-:W-:Y:S01]  /*84f0*/  VIADD R6, R6, 0xfffffffd ;  /* 0xfffffffd06067836 */ /* 0x000fe20000000000 */
[C---:B------:R-:W-:Y:S01]  /*8500*/  LOP3.LUT R170, R0.reuse, 0x1c0, RZ, 0xc0, !PT ;  /* 0x000001c000aa7812 */ /* 0x040fe200078ec0ff */
[C---:B------:R-:W-:Y:S01]  /*8510*/  IMAD.SHL.U32 R220, R169.reuse, 0x8, RZ ;  /* 0x00000008a9dc7824 */ /* 0x040fe200078e00ff */
[----:B------:R-:W-:Y:S01]  /*8520*/  LOP3.LUT R10, R0, 0x200, RZ, 0xc0, !PT ;  /* 0x00000200000a7812 */ /* 0x000fe200078ec0ff */
[----:B------:R-:W-:Y:S01]  /*8530*/  IMAD.SHL.U32 R9, R169, 0x20, RZ ;  /* 0x00000020a9097824 */ /* 0x000fe200078e00ff */
[----:B------:R-:W-:Y:S01]  /*8540*/  SHF.R.U32.HI R8, RZ, 0x1, R169 ;  /* 0x00000001ff087819 */ /* 0x000fe200000116a9 */
[----:B------:R-:W-:Y:S01]  /*8550*/  IMAD.MOV.U32 R222, RZ, RZ, 0x20 ;  /* 0x00000020ffde7424 */ /* 0x000fe200078e00ff */
[----:B------:R-:W-:Y:S01]  /*8560*/  LOP3.LUT R170, R170, 0x38, R220, 0xf8, !PT ;  /* 0x00000038aaaa7812 */ /* 0x000fe200078ef8dc */
[----:B------:R-:W-:Y:S01]  /*8570*/  IMAD.MOV.U32 R16, RZ, RZ, 0x40 ;  /* 0x00000040ff107424 */ /* 0x000fe200078e00ff */
[----:B------:R-:W-:Y:S02]  /*8580*/  LOP3.LUT R9, R10, 0x7c00, R9, 0xf8, !PT ;  /* 0x00007c000a097812 */ /* 0x000fe400078ef809 */
[----:B------:R-:W-:-:S02]  /*8590*/  LOP3.LUT R8, R170, 0x8, R8, 0x78, !PT ;  /* 0x00000008aa087812 */ /* 0x000fc400078e7808 */
[----:B------:R-:W-:Y:S02]  /*85a0*/  LOP3.LUT R206, R0, 0x400, RZ, 0xc0, !PT ;  /* 0x0000040000ce7812 */ /* 0x000fe400078ec0ff */
[----:B------:R-:W-:Y:S02]  /*85b0*/  LOP3.LUT R9, R9, R8, RZ, 0xfc, !PT ;  /* 0x0000000809097212 */ /* 0x000fe400078efcff */
[----:B------:R-:W-:Y:S01]  /*85c0*/  SEL R222, R222, 0xffffffe0, !P0 ;  /* 0xffffffe0dede7807 */ /* 0x000fe20004000000 */
[----:B-1----:R-:W-:Y:S01]  /*85d0*/  IMAD.WIDE.U32 R12, R6, R4, RZ ;  /* 0x00000004060c7225 */ /* 0x002fe200078e00ff */
[----:B------:R-:W-:Y:S02]  /*85e0*/  LEA R205, R9, UR5, 0x1 ;  /* 0x0000000509cd7c11 */ /* 0x000fe4000f8e08ff */
[----:B------:R-:W-:Y:S01]  /*85f0*/  SEL R16, R16, 0xffffffc0, !P6 ;  /* 0xffffffc010107807 */ /* 0x000fe20007000000 */
[----:B------:R-:W-:Y:S01]  /*8600*/  IMAD R6, R6, R5, R13 ;  /* 0x0000000506067224 */ /* 0x000fe200078e020d */
[----:B------:R-:W-:Y:S01]  /*8610*/  BAR.SYNC.DEFER_BLOCKING 0x0 ;  /* 0x0000000000007b1d */ /* 0x000fe20000010000 */
[C---:B------:R-:W-:Y:S01]  /*8620*/  IMAD.SHL.U32 R7, R12.reuse, 0x20, RZ ;  /* 0x000000200c077824 */ /* 0x040fe200078e00ff */
[----:B------:R-:W-:Y:S01]  /*8630*/  LEA R14, P2, R12, R224, 0x6 ;  /* 0x000000e00c0e7211 */ /* 0x000fe200078430ff */
[--C-:B------:R-:W-:Y:S01]  /*8640*/  IMAD.IADD R204, R222, 0x1, R205.reuse ;  /* 0x00000001decc7824 */ /* 0x100fe200078e02cd */
[----:B------:R-:W-:Y:S01]  /*8650*/  SHF.L.U64.HI R11, R12, 0x5, R6 ;  /* 0x000000050c0b7819 */ /* 0x000fe20000010206 */
[----:B------:R-:W-:Y:S01]  /*8660*/  IMAD.IADD R221, R16, 0x1, R205 ;  /* 0x0000000110dd7824 */ /* 0x000fe200078e02cd */
[----:B------:R-:W-:-:S02]  /*8670*/  LEA R7, P1, R4, R7, 0x4 ;  /* 0x0000000704077211 */ /* 0x000fc400078220ff */
[----:B------:R-:W-:Y:S01]  /*8680*/  LEA.HI.X R15, R12, R223, R6, 0x6, P2 ;  /* 0x000000df0c0f7211 */ /* 0x000fe200010f3406 */
[----:B------:R-:W-:Y:S01]  /*8690*/  IMAD.IADD R168, R222, 0x1, R221 ;  /* 0x00000001dea87824 */ /* 0x000fe200078e02dd */
[----:B------:R-:W-:Y:S02]  /*86a0*/  LEA.HI.X R11, R4, R11, R5, 0x4, P1 ;  /* 0x0000000b040b7211 */ /* 0x000fe400008f2405 */
[C---:B------:R-:W-:Y:S02]  /*86b0*/  LEA R10, P1, R7.reuse, R224, 0x1 ;  /* 0x000000e0070a7211 */ /* 0x040fe400078208ff */
[----:B------:R-:W-:Y:S02]  /*86c0*/  LOP3.LUT R4, R170, 0x8, R169, 0x78, !PT ;  /* 0x00000008aa047812 */ /* 0x000fe400078e78a9 */
[----:B------:R-:W-:-:S03]  /*86d0*/  LEA.HI.X R11, R7, R223, R11, 0x1, P1 ;  /* 0x000000df070b7211 */ /* 0x000fc600008f0c0b */
[----:B------:R-:W-:-:S04]  /*86e0*/  IMAD R206, R4, 0x2, R206 ;  /* 0x0000000204ce7824 */ /* 0x000fc800078e02ce */
[----:B------:R-:W-:Y:S01]  /*86f0*/  VIADD R233, R206, UR5 ;  /* 0x00000005cee97c36 */ /* 0x000fe20008000000 */
[----:B------:R-:W-:Y:S01]  /*8700*/  @!PT LDS RZ, [RZ] ;  /* 0x00000000fffff984 */ /* 0x000fe20000000800 */
[----:B------:R-:W-:Y:S01]  /*8710*/  @!PT LDS RZ, [RZ] ;  /* 0x00000000fffff984 */ /* 0x000fe20000000800 */
[----:B------:R-:W-:Y:S01]  /*8720*/  @!PT LDS RZ, [RZ] ;  /* 0x00000000fffff984 */ /* 0x000fe20000000800 */
[----:B------:R-:W-:Y:S03]  /*8730*/  LDGSTS.E.BYPASS.LTC128B.128 [R232+0xa000], desc[UR16][R14.64] ;  /* 0x0a0000000ee87fae */ /* 0x000fe6000b981a10 */
[C---:B------:R-:W-:Y:S01]  /*8740*/  IMAD.IADD R208, R233.reuse, 0x1, R222 ;  /* 0x00000001e9d07824 */ /* 0x040fe200078e02de */
[----:B------:R1:W-:Y:S01]  /*8750*/  LDGSTS.E.BYPASS.LTC128B.128 [R232+0xb000], desc[UR16][R14.64+0x80] ;  /* 0x0b0000800ee87fae */ /* 0x0003e2000b981a10 */
[----:B------:R-:W-:-:S03]  /*8760*/  IMAD.IADD R233, R233, 0x1, R16 ;  /* 0x00000001e9e97824 */ /* 0x000fc600078e0210 */
[----:B------:R-:W-:Y:S01]  /*8770*/  LDGSTS.E.BYPASS.LTC128B.128 [R232+0xa800], desc[UR16][R10.64] ;  /* 0x0a8000000ae87fae */ /* 0x000fe2000b981a10 */
[----:B------:R-:W-:-:S03]  /*8780*/  IMAD.IADD R222, R222, 0x1, R233 ;  /* 0x00000001dede7824 */ /* 0x000fc600078e02e9 */
[----:B------:R2:W-:Y:S04]  /*8790*/  LDGSTS.E.BYPASS.LTC128B.128 [R232+0xb800], desc[UR16][R10.64+0x80] ;  /* 0x0b8000800ae87fae */ /* 0x0005e8000b981a10 */
[----:B------:R-:W-:Y:S04]  /*87a0*/  LDSM.16.M88.4 R200, [R205] ;  /* 0x00000000cdc8783b */ /* 0x000fe80000000200 */
[----:B------:R-:W3:Y:S04]  /*87b0*/  LDSM.16.M88.4 R32, [R206+UR5+0x8000] ;  /* 0x00800005ce20783b */ /* 0x000ee80008000200 */
[----:B------:R-:W4:Y:S04]  /*87c0*/  LDSM.16.M88.4 R20, [R205+0x2000] ;  /* 0x00200000cd14783b */ /* 0x000f280000000200 */
[----:B------:R-:W-:Y:S04]  /*87d0*/  LDSM.16.M88.4 R4, [R208+0x8000] ;  /* 0x00800000d004783b */ /* 0x000fe80000000200 */
[----:B-1----:R-:W1:Y:S04]  /*87e0*/  LDSM.16.M88.4 R12, [R206+UR5+0x8800] ;  /* 0x00880005ce0c783b */ /* 0x002e680008000200 */
[----:B------:R-:W-:Y:S04]  /*87f0*/  LDSM.16.M88.4 R196, [R208+0x8800] ;  /* 0x00880000d0c4783b */ /* 0x000fe80000000200 */
[----:B--2---:R-:W2:Y:S04]  /*8800*/  LDSM.16.M88.4 R8, [R204+0x2000] ;  /* 0x00200000cc08783b */ /* 0x004ea80000000200 */
[----:B------:R-:W5:Y:S04]  /*8810*/  LDSM.16.M88.4 R192, [R204] ;  /* 0x00000000ccc0783b */ /* 0x000f680000000200 */
[----:B------:R-:W-:Y:S04]  /*8820*/  LDSM.16.M88.4 R188, [R221+0x2000] ;  /* 0x00200000ddbc783b */ /* 0x000fe80000000200 */
[----:B------:R-:W5:Y:S04]  /*8830*/  LDSM.16.M88.4 R184, [R233+0x8000] ;  /* 0x00800000e9b8783b */ /* 0x000f680000000200 */
[----:B------:R-:W-:Y:S01]  /*8840*/  LDSM.16.M88.4 R16, [R233+0x8800] ;  /* 0x00880000e910783b */ /* 0x000fe20000000200 */
[-C--:B---3--:R-:W-:Y:S03]  /*8850*/  HMMA.16816.F32 R180, R200, R32.reuse, RZ ;  /* 0x00000020c8b4723c */ /* 0x088fe600000018ff */
[----:B------:R-:W0:Y:S05]  /*8860*/  LDGDEPBAR ;  /* 0x00000000000079af */ /* 0x000e2a0000000000 */
[C---:B----4-:R-:W-:Y:S08]  /*8870*/  HMMA.16816.F32 R172, R20.reuse, R32, RZ ;  /* 0x0000002014ac723c */ /* 0x050ff000000018ff */
[C---:B------:R-:W-:Y:S08]  /*8880*/  HMMA.16816.F32 R164, R20.reuse, R34, RZ ;  /* 0x0000002214a4723c */ /* 0x040ff000000018ff */
[-C--:B-1----:R-:W-:Y:S08]  /*8890*/  HMMA.16816.F32 R24, R20, R12.reuse, RZ ;  /* 0x0000000c1418723c */ /* 0x082ff000000018ff */
[C---:B------:R-:W-:Y:S08]  /*88a0*/  HMMA.16816.F32 R28, R200.reuse, R12, RZ ;  /* 0x0000000cc81c723c */ /* 0x040ff000000018ff */
[----:B------:R-:W-:Y:S08]  /*88b0*/  HMMA.16816.F32 R32, R200, R34, RZ ;  /* 0x00000022c820723c */ /* 0x000ff000000018ff */
[-C--:B------:R-:W-:Y:S08]  /*88c0*/  HMMA.16816.F32 R20, R20, R14.reuse, RZ ;  /* 0x0000000e1414723c */ /* 0x080ff000000018ff */
[----:B------:R-:W-:Y:S01]  /*88d0*/  HMMA.16816.F32 R200, R200, R14, RZ ;  /* 0x0000000ec8c8723c */ /* 0x000fe200000018ff */
[----:B------:R-:W1:Y:S07]  /*88e0*/  LDSM.16.M88.4 R12, [R221] ;  /* 0x00000000dd0c783b */ /* 0x000e6e0000000200 */
[C---:B--2---:R-:W-:Y:S08]  /*88f0*/  HMMA.16816.F32 R172, R8.reuse, R4, R172 ;  /* 0x0000000408ac723c */ /* 0x044ff000000018ac */
[C---:B------:R-:W-:Y:S08]  /*8900*/  HMMA.16816.F32 R24, R8.reuse, R196, R24 ;  /* 0x000000c40818723c */ /* 0x040ff00000001818 */
[C---:B------:R-:W-:Y:S08]  /*8910*/  HMMA.16816.F32 R164, R8.reuse, R6, R164 ;  /* 0x0000000608a4723c */ /* 0x040ff000000018a4 */
[----:B------:R-:W-:Y:S01]  /*8920*/  HMMA.16816.F32 R20, R8, R198, R20 ;  /* 0x000000c60814723c */ /* 0x000fe20000001814 */
[----:B------:R-:W-:Y:S07]  /*8930*/  LDSM.16.M88.4 R8, [R168+0x2000] ;  /* 0x00200000a808783b */ /* 0x000fee0000000200 */
[C---:B-----5:R-:W-:Y:S08]  /*8940*/  HMMA.16816.F32 R180, R192.reuse, R4, R180 ;  /* 0x00000004c0b4723c */ /* 0x060ff000000018b4 */
[C---:B------:R-:W-:Y:S08]  /*8950*/  HMMA.16816.F32 R28, R192.reuse, R196, R28 ;  /* 0x000000c4c01c723c */ /* 0x040ff0000000181c */
[C---:B------:R-:W-:Y:S01]  /*8960*/  HMMA.16816.F32 R32, R192.reuse, R6, R32 ;  /* 0x00000006c020723c */ /* 0x040fe20000001820 */
[----:B------:R-:W2:Y:S07]  /*8970*/  LDSM.16.M88.4 R4, [R222+0x8000] ;  /* 0x00800000de04783b */ /* 0x000eae0000000200 */
[----:B------:R-:W-:Y:S01]  /*8980*/  HMMA.16816.F32 R200, R192, R198, R200 ;  /* 0x000000c6c0c8723c */ /* 0x000fe200000018c8 */
[----:B------:R-:W3:Y:S04]  /*8990*/  LDSM.16.M88.4 R192, [R168] ;  /* 0x00000000a8c0783b */ /* 0x000ee80000000200 */
[----:B------:R-:W4:Y:S03]  /*89a0*/  LDSM.16.M88.4 R196, [R222+0x8800] ;  /* 0x00880000dec4783b */ /* 0x000f260000000200 */
[C---:B------:R-:W-:Y:S08]  /*89b0*/  HMMA.16816.F32 R172, R188.reuse, R184, R172 ;  /* 0x000000b8bcac723c */ /* 0x040ff000000018ac */
[----:B------:R-:W-:Y:S08]  /*89c0*/  HMMA.16816.F32 R164, R188, R186, R164 ;  /* 0x000000babca4723c */ /* 0x000ff000000018a4 */
[C---:B-1----:R-:W-:Y:S08]  /*89d0*/  HMMA.16816.F32 R180, R12.reuse, R184, R180 ;  /* 0x000000b80cb4723c */ /* 0x042ff000000018b4 */
[----:B------:R-:W-:Y:S01]  /*89e0*/  HMMA.16816.F32 R32, R12, R186, R32 ;  /* 0x000000ba0c20723c */ /* 0x000fe20000001820 */
[----:B------:R-:W-:Y:S07]  /*89f0*/  LDSM.16.M88.4 R184, [R206+UR5+0x9000] ;  /* 0x00900005ceb8783b */ /* 0x000fee0008000200 */
[C---:B------:R-:W-:Y:S08]  /*8a00*/  HMMA.16816.F32 R24, R188.reuse, R16, R24 ;  /* 0x00000010bc18723c */ /* 0x040ff00000001818 */
[----:B------:R-:W-:Y:S01]  /*8a10*/  HMMA.16816.F32 R20, R188, R18, R20 ;  /* 0x00000012bc14723c */ /* 0x000fe20000001814 */
[----:B------:R-:W1:Y:S07]  /*8a20*/  LDSM.16.M88.4 R188, [R205+0x6000] ;  /* 0x00600000cdbc783b */ /* 0x000e6e0000000200 */
[C---:B------:R-:W-:Y:S08]  /*8a30*/  HMMA.16816.F32 R28, R12.reuse, R16, R28 ;  /* 0x000000100c1c723c */ /* 0x040ff0000000181c */
[----:B------:R-:W-:Y:S01]  /*8a40*/  HMMA.16816.F32 R200, R12, R18, R200 ;  /* 0x000000120cc8723c */ /* 0x000fe200000018c8 */
[----:B------:R-:W5:Y:S04]  /*8a50*/  LDSM.16.M88.4 R16, [R206+UR5+0x9800] ;  /* 0x00980005ce10783b */ /* 0x000f680008000200 */
[----:B------:R-:W5:Y:S03]  /*8a60*/  LDSM.16.M88.4 R12, [R205+0x4000] ;  /* 0x00400000cd0c783b */ /* 0x000f660000000200 */
[C---:B--2---:R-:W-:Y:S08]  /*8a70*/  HMMA.16816.F32 R172, R8.reuse, R4, R172 ;  /* 0x0000000408ac723c */ /* 0x044ff000000018ac */
[----:B------:R-:W-:Y:S08]  /*8a80*/  HMMA.16816.F32 R164, R8, R6, R164 ;  /* 0x0000000608a4723c */ /* 0x000ff000000018a4 */
[C---:B---3--:R-:W-:Y:S08]  /*8a90*/  HMMA.16816.F32 R180, R192.reuse, R4, R180 ;  /* 0x00000004c0b4723c */ /* 0x048ff000000018b4 */
[----:B------:R-:W-:Y:S01]  /*8aa0*/  HMMA.16816.F32 R32, R192, R6, R32 ;  /* 0x00000006c020723c */ /* 0x000fe20000001820 */
[----:B------:R-:W-:Y:S04]  /*8ab0*/  LDSM.16.M88.4 R4, [R208+0x9000] ;  /* 0x00900000d004783b */ /* 0x000fe80000000200 */
[----:B------:R-:W-:Y:S03]  /*8ac0*/  LDSM.16.M88.4 R208, [R208+0x9800] ;  /* 0x00980000d0d0783b */ /* 0x000fe60000000200 */
[C---:B----4-:R-:W-:Y:S08]  /*8ad0*/  HMMA.16816.F32 R24, R8.reuse, R196, R24 ;  /* 0x000000c40818723c */ /* 0x050ff00000001818 */
[----:B------:R-:W-:Y:S01]  /*8ae0*/  HMMA.16816.F32 R20, R8, R198, R20 ;  /* 0x000000c60814723c */ /* 0x000fe20000001814 */
[----:B------:R-:W2:Y:S04]  /*8af0*/  LDSM.16.M88.4 R8, [R204+0x6000] ;  /* 0x00600000cc08783b */ /* 0x000ea80000000200 */
[----:B------:R-:W3:Y:S03]  /*8b00*/  LDSM.16.M88.4 R204, [R204+0x4000] ;  /* 0x00400000cccc783b */ /* 0x000ee60000000200 */
[C---:B------:R-:W-:Y:S08]  /*8b10*/  HMMA.16816.F32 R28, R192.reuse, R196, R28 ;  /* 0x000000c4c01c723c */ /* 0x040ff0000000181c */
[----:B------:R-:W-:Y:S01]  /*8b20*/  HMMA.16816.F32 R200, R192, R198, R200 ;  /* 0x000000c6c0c8723c */ /* 0x000fe200000018c8 */
[----:B------:R-:W-:Y:S04]  /*8b30*/  LDSM.16.M88.4 R192, [R221+0x6000] ;  /* 0x00600000ddc0783b */ /* 0x000fe80000000200 */
[----:B------:R-:W-:Y:S03]  /*8b40*/  LDSM.16.M88.4 R196, [R221+0x4000] ;  /* 0x00400000ddc4783b */ /* 0x000fe60000000200 */
[C---:B-1----:R-:W-:Y:S08]  /*8b50*/  HMMA.16816.F32 R172, R188.reuse, R184, R172 ;  /* 0x000000b8bcac723c */ /* 0x042ff000000018ac */
[C---:B------:R-:W-:Y:S08]  /*8b60*/  HMMA.16816.F32 R164, R188.reuse, R186, R164 ;  /* 0x000000babca4723c */ /* 0x040ff000000018a4 */
[C---:B-----5:R-:W-:Y:S08]  /*8b70*/  HMMA.16816.F32 R24, R188.reuse, R16, R24 ;  /* 0x00000010bc18723c */ /* 0x060ff00000001818 */
[----:B------:R-:W-:Y:S01]  /*8b80*/  HMMA.16816.F32 R20, R188, R18, R20 ;  /* 0x00000012bc14723c */ /* 0x000fe20000001814 */
[----:B------:R-:W1:Y:S07]  /*8b90*/  LDSM.16.M88.4 R188, [R233+0x9000] ;  /* 0x00900000e9bc783b */ /* 0x000e6e0000000200 */
[C---:B------:R-:W-:Y:S08]  /*8ba0*/  HMMA.16816.F32 R180, R12.reuse, R184, R180 ;  /* 0x000000b80cb4723c */ /* 0x040ff000000018b4 */
[C---:B------:R-:W-:Y:S01]  /*8bb0*/  HMMA.16816.F32 R32, R12.reuse, R186, R32 ;  /* 0x000000ba0c20723c */ /* 0x040fe20000001820 */
[----:B------:R-:W4:Y:S07]  /*8bc0*/  LDSM.16.M88.4 R184, [R233+0x9800] ;  /* 0x00980000e9b8783b */ /* 0x000f2e0000000200 */
        /* <DEDUP_REMOVED lines=9> */
[C---:B---3--:R-:W-:Y:S08]  /*8c60*/  HMMA.16816.F32 R180, R204.reuse, R4, R180 ;  /* 0x00000004ccb4723c */ /* 0x048ff000000018b4 */
[----:B------:R-:W-:Y:S01]  /*8c70*/  HMMA.16816.F32 R32, R204, R6, R32 ;  /* 0x00000006cc20723c */ /* 0x000fe20000001820 */
[----:B------:R-:W3:Y:S01]  /*8c80*/  LDSM.16.M88.4 R4, [R222+0x9800] ;  /* 0x00980000de04783b */ /* 0x000ee20000000200 */
[----:B------:R-:W-:-:S06]  /*8c90*/  DEPBAR.LE SB0, 0x0 ;  /* 0x000080000000791a */ /* 0x000fcc0000000000 */
[C---:B------:R-:W-:Y:S08]  /*8ca0*/  HMMA.16816.F32 R28, R204.reuse, R208, R28 ;  /* 0x000000d0cc1c723c */ /* 0x040ff0000000181c */
[----:B------:R-:W-:Y:S08]  /*8cb0*/  HMMA.16816.F32 R200, R204, R210, R200 ;  /* 0x000000d2ccc8723c */ /* 0x000ff000000018c8 */
[-C--:B-1----:R-:W-:Y:S08]  /*8cc0*/  HMMA.16816.F32 R172, R192, R188.reuse, R172 ;  /* 0x000000bcc0ac723c */ /* 0x082ff000000018ac */
[----:B------:R-:W-:Y:S08]  /*8cd0*/  HMMA.16816.F32 R180, R196, R188, R180 ;  /* 0x000000bcc4b4723c */ /* 0x000ff000000018b4 */
[C---:B------:R-:W-:Y:S08]  /*8ce0*/  HMMA.16816.F32 R164, R192.reuse, R190, R164 ;  /* 0x000000bec0a4723c */ /* 0x040ff000000018a4 */
[C---:B----4-:R-:W-:Y:S08]  /*8cf0*/  HMMA.16816.F32 R24, R192.reuse, R184, R24 ;  /* 0x000000b8c018723c */ /* 0x050ff00000001818 */
[----:B------:R-:W-:Y:S08]  /*8d00*/  HMMA.16816.F32 R20, R192, R186, R20 ;  /* 0x000000bac014723c */ /* 0x000ff00000001814 */
[C---:B------:R-:W-:Y:S08]  /*8d10*/  HMMA.16816.F32 R28, R196.reuse, R184, R28 ;  /* 0x000000b8c41c723c */ /* 0x040ff0000000181c */
[C---:B------:R-:W-:Y:S08]  /*8d20*/  HMMA.16816.F32 R32, R196.reuse, R190, R32 ;  /* 0x000000bec420723c */ /* 0x040ff00000001820 */
[----:B------:R-:W-:Y:S08]  /*8d30*/  HMMA.16816.F32 R200, R196, R186, R200 ;  /* 0x000000bac4c8723c */ /* 0x000ff000000018c8 */
[-C--:B--2---:R-:W-:Y:S08]  /*8d40*/  HMMA.16816.F32 R172, R12, R8.reuse, R172 ;  /* 0x000000080cac723c */ /* 0x084ff000000018ac */
        /* <DEDUP_REMOVED lines=8> */
[C---:B------:R-:W-:Y:S01]  /*8dd0*/  HMMA.16816.F32 R28, R16.reuse, R4, R28 ;  /* 0x00000004101c723c */ /* 0x040fe2000000181c */
[----:B------:R-:W-:Y:S01]  /*8de0*/  IMAD.U32 R4, RZ, RZ, UR13 ;  /* 0x0000000dff047e24 */ /* 0x000fe2000f8e00ff */
[----:B------:R-:W-:Y:S01]  /*8df0*/  SHF.R.U32.HI R5, RZ, 0x5, R169 ;  /* 0x00000005ff057819 */ /* 0x000fe200000116a9 */
[C---:B------:R-:W-:Y:S02]  /*8e00*/  VIADD R8, R15.reuse, 0xffffffa1 ;  /* 0xffffffa10f087836 */ /* 0x040fe40000000000 */
[C---:B------:R-:W-:Y:S01]  /*8e10*/  VIADD R12, R15.reuse, 0xffffffb8 ;  /* 0xffffffb80f0c7836 */ /* 0x040fe20000000000 */
[----:B------:R-:W-:Y:S01]  /*8e20*/  BAR.SYNC.DEFER_BLOCKING 0x0 ;  /* 0x0000000000007b1d */ /* 0x000fe20000010000 */
[----:B------:R-:W-:Y:S01]  /*8e30*/  ISETP.NE.AND P5, PT, R4, 0x3, PT ;  /* 0x000000030400780c */ /* 0x000fe20003fa5270 */
[----:B------:R-:W-:Y:S01]  /*8e40*/  HMMA.16816.F32 R32, R16, R10, R32 ;  /* 0x0000000a1020723c */ /* 0x000fe20000001820 */
[----:B------:R-:W-:Y:S01]  /*8e50*/  VIADD R4, R15, 0xffffffa0 ;  /* 0xffffffa00f047836 */ /* 0x000fe20000000000 */
[C---:B------:R-:W-:Y:S01]  /*8e60*/  ISETP.GE.AND P1, PT, R8.reuse, R213, PT ;  /* 0x000000d50800720c */ /* 0x040fe20003f26270 */
[----:B------:R-:W-:Y:S01]  /*8e70*/  IMAD.U32 R11, RZ, RZ, UR14 ;  /* 0x0000000eff0b7e24 */ /* 0x000fe2000f8e00ff */
[----:B------:R-:W-:-:S02]  /*8e80*/  ISETP.GE.AND P3, PT, R8, R214, PT ;  /* 0x000000d60800720c */ /* 0x000fc40003f66270 */
[-C--:B------:R-:W-:Y:S01]  /*8e90*/  ISETP.GE.AND P4, PT, R4, R214.reuse, PT ;  /* 0x000000d60400720c */ /* 0x080fe20003f86270 */
[----:B------:R-:W-:Y:S01]  /*8ea0*/  IMAD R11, R11, 0x8, R5 ;  /* 0x000000080b0b7824 */ /* 0x000fe200078e0205 */
[----:B------:R-:W-:Y:S01]  /*8eb0*/  HMMA.16816.F32 R200, R16, R6, R200 ;  /* 0x0000000610c8723c */ /* 0x000fe200000018c8 */
[----:B------:R-:W-:Y:S01]  /*8ec0*/  VIADD R7, R15, 0xffffffa8 ;  /* 0xffffffa80f077836 */ /* 0x000fe20000000000 */
[----:B------:R-:W-:Y:S01]  /*8ed0*/  FSEL R5, R183, -INF , !P1 ;  /* 0xff800000b7057808 */ /* 0x000fe20004800000 */
[C---:B------:R-:W-:Y:S01]  /*8ee0*/  VIADD R6, R15.reuse, 0xffffffa9 ;  /* 0xffffffa90f067836 */ /* 0x040fe20000000000 */
[----:B------:R-:W-:Y:S01]  /*8ef0*/  FSEL R14, R180, -INF , !P4 ;  /* 0xff800000b40e7808 */ /* 0x000fe20006000000 */
[----:B------:R-:W-:Y:S01]  /*8f00*/  VIADD R17, R15, 0xffffffb0 ;  /* 0xffffffb00f117836 */ /* 0x000fe20000000000 */
[-C--:B------:R-:W-:Y:S01]  /*8f10*/  ISETP.GE.AND P1, PT, R7, R214.reuse, PT ;  /* 0x000000d60700720c */ /* 0x080fe20003f26270 */
[----:B------:R-:W-:Y:S01]  /*8f20*/  VIADD R16, R15, 0xffffffb1 ;  /* 0xffffffb10f107836 */ /* 0x000fe20000000000 */
[----:B------:R-:W-:Y:S01]  /*8f30*/  FSEL R13, R181, -INF , !P3 ;  /* 0xff800000b50d7808 */ /* 0x000fe20005800000 */
[----:B------:R-:W-:Y:S01]  /*8f40*/  VIADD R15, R15, 0xffffffb9 ;  /* 0xffffffb90f0f7836 */ /* 0x000fe20000000000 */
[----:B------:R-:W-:-:S02]  /*8f50*/  ISETP.GE.AND P4, PT, R6, R214, PT ;  /* 0x000000d60600720c */ /* 0x000fc40003f86270 */
[-C--:B------:R-:W-:Y:S02]  /*8f60*/  ISETP.GE.AND P3, PT, R17, R214.reuse, PT ;  /* 0x000000d61100720c */ /* 0x080fe40003f66270 */
[----:B------:R-:W-:Y:S02]  /*8f70*/  FSEL R32, R32, -INF , !P1 ;  /* 0xff80000020207808 */ /* 0x000fe40004800000 */
[----:B------:R-:W-:Y:S02]  /*8f80*/  ISETP.GE.AND P1, PT, R16, R214, PT ;  /* 0x000000d61000720c */ /* 0x000fe40003f26270 */
[----:B------:R-:W-:Y:S02]  /*8f90*/  FSEL R33, R33, -INF , !P4 ;  /* 0xff80000021217808 */ /* 0x000fe40006000000 */
[----:B------:R-:W-:Y:S02]  /*8fa0*/  FMNMX3.FTZ R9, R216, R14, R13, !PT ;  /* 0x0000000ed8097276 */ /* 0x000fe4000781000d */
[----:B------:R-:W-:-:S02]  /*8fb0*/  ISETP.GE.AND P2, PT, R4, R213, PT ;  /* 0x000000d50400720c */ /* 0x000fc40003f46270 */
[----:B------:R-:W-:Y:S02]  /*8fc0*/  FSEL R180, R28, -INF , !P3 ;  /* 0xff8000001cb47808 */ /* 0x000fe40005800000 */
[-C--:B------:R-:W-:Y:S02]  /*8fd0*/  ISETP.GE.AND P4, PT, R12, R214.reuse, PT ;  /* 0x000000d60c00720c */ /* 0x080fe40003f86270 */
[----:B------:R-:W-:Y:S02]  /*8fe0*/  ISETP.GE.AND P3, PT, R15, R214, PT ;  /* 0x000000d60f00720c */ /* 0x000fe40003f66270 */
[----:B------:R-:W-:Y:S02]  /*8ff0*/  FSEL R181, R29, -INF , !P1 ;  /* 0xff8000001db57808 */ /* 0x000fe40004800000 */
[----:B------:R-:W-:Y:S02]  /*9000*/  FMNMX3.FTZ R9, R9, R32, R33, !PT ;  /* 0x0000002009097276 */ /* 0x000fe40007810021 */
[----:B------:R-:W-:-:S02]  /*9010*/  FSEL R10, R182, -INF , !P2 ;  /* 0xff800000b60a7808 */ /* 0x000fc40005000000 */
[-C--:B------:R-:W-:Y:S02]  /*9020*/  ISETP.GE.AND P2, PT, R7, R213.reuse, PT ;  /* 0x000000d50700720c */ /* 0x080fe40003f46270 */
[----:B------:R-:W-:Y:S02]  /*9030*/  FSEL R200, R200, -INF , !P4 ;  /* 0xff800000c8c87808 */ /* 0x000fe40006000000 */
[----:B------:R-:W-:Y:S02]  /*9040*/  FSEL R201, R201, -INF , !P3 ;  /* 0xff800000c9c97808 */ /* 0x000fe40005800000 */
[----:B------:R-:W-:Y:S02]  /*9050*/  FMNMX3.FTZ R9, R9, R180, R181, !PT ;  /* 0x000000b409097276 */ /* 0x000fe400078100b5 */
[----:B------:R-:W-:Y:S02]  /*9060*/  ISETP.GE.AND P1, PT, R6, R213, PT ;  /* 0x000000d50600720c */ /* 0x000fe40003f26270 */
[----:B------:R-:W-:-:S02]  /*9070*/  FSEL R34, R34, -INF , !P2 ;  /* 0xff80000022227808 */ /* 0x000fc40005000000 */
[----:B------:R-:W-:Y:S01]  /*9080*/  FMNMX3.FTZ R19, R9, R200, R201, !PT ;  /* 0x000000c809137276 */ /* 0x000fe200078100c9 */
[----:B------:R-:W-:Y:S08]  /*9090*/  @!P5 BRA `(.L_x_1114) ;  /* 0x000000000050d947 */ /* 0x000ff00003800000 */
        /* <DEDUP_REMOVED lines=20> */
.L_x_1114:
[----:B------:R-:W2:Y:S01]  /*91e0*/  SHFL.BFLY PT, R18, R19, 0x2, 0x1f ;  /* 0x0c401f0013127f89 */ /* 0x000ea200000e0000 */
[----:B------:R-:W-:Y:S01]  /*91f0*/  FSEL R35, R35, -INF , !P1 ;  /* 0xff80000023237808 */ /* 0x000fe20004800000 */
[----:B------:R-:W3:Y:S01]  /*9200*/  LDCU UR4, c[0x0][0x45c] ;  /* 0x00008b80ff0477ac */ /* 0x000ee20008000800 */
[-C--:B------:R-:W-:Y:S02]  /*9210*/  ISETP.GE.AND P1, PT, R16, R213.reuse, PT ;  /* 0x000000d51000720c */ /* 0x080fe40003f26270 */
[C---:B------:R-:W-:Y:S01]  /*9220*/  ISETP.GE.AND P3, PT, R4.reuse, R212, PT ;  /* 0x000000d40400720c */ /* 0x040fe20003f66270 */
[----:B------:R-:W-:Y:S01]  /*9230*/  UIADD3 UR5, UPT, UPT, UR18, -0x61c88647, URZ ;  /* 0x9e3779b912057890 */ /* 0x000fe2000fffe0ff */
[----:B------:R-:W-:Y:S01]  /*9240*/  ISETP.GE.AND P4, PT, R17, R213, PT ;  /* 0x000000d51100720c */ /* 0x000fe20003f86270 */
[----:B------:R-:W-:Y:S01]  /*9250*/  UIADD3 UR6, UPT, UPT, UR18, 0x3c6ef372, URZ ;  /* 0x3c6ef37212067890 */ /* 0x000fe2000fffe0ff */
[----:B------:R-:W-:Y:S02]  /*9260*/  FMNMX3.FTZ R9, R219, R10, R5, !PT ;  /* 0x0000000adb097276 */ /* 0x000fe40007810005 */
[----:B------:R-:W-:-:S02]  /*9270*/  ISETP.GE.AND P2, PT, R4, R171, PT ;  /* 0x000000ab0400720c */ /* 0x000fc40003f46270 */
[----:B------:R-:W-:Y:S02]  /*9280*/  FSEL R183, R31, -INF , !P1 ;  /* 0xff8000001fb77808 */ /* 0x000fe40004800000 */
        /* <DEDUP_REMOVED lines=8> */
[----:B--2---:R-:W-:Y:S02]  /*9310*/  FMNMX.FTZ R18, R19, R18, !PT ;  /* 0x0000001213127209 */ /* 0x004fe40007810000 */
[----:B------:R-:W-:Y:S02]  /*9320*/  FMNMX3.FTZ R28, R9, R202, R203, !PT ;  /* 0x000000ca091c7276 */ /* 0x000fe400078100cb */
[C---:B------:R-:W-:Y:S01]  /*9330*/  ISETP.GE.AND P4, PT, R8.reuse, R212, PT ;  /* 0x000000d40800720c */ /* 0x040fe20003f86270 */
[----:B------:R-:W-:Y:S01]  /*9340*/  SHFL.BFLY PT, R168, R18, 0x1, 0x1f ;  /* 0x0c201f0012a87f89 */ /* 0x000fe200000e0000 */
[----:B------:R-:W-:-:S02]  /*9350*/  ISETP.GE.AND P1, PT, R8, R171, PT ;  /* 0x000000ab0800720c */ /* 0x000fc40003f26270 */
[----:B------:R-:W-:Y:S01]  /*9360*/  FSEL R174, R174, -INF , !P2 ;  /* 0xff800000aeae7808 */ /* 0x000fe20005000000 */
[----:B------:R-:W2:Y:S01]  /*9370*/  SHFL.BFLY PT, R19, R28, 0x2, 0x1f ;  /* 0x0c401f001c137f89 */ /* 0x000ea200000e0000 */
[CC--:B------:R-:W-:Y:S02]  /*9380*/  ISETP.GE.AND P2, PT, R7.reuse, R212.reuse, PT ;  /* 0x000000d40700720c */ /* 0x0c0fe40003f46270 */
[----:B------:R-:W-:Y:S02]  /*9390*/  ISETP.GE.AND P3, PT, R7, R171, PT ;  /* 0x000000ab0700720c */ /* 0x000fe40003f66270 */
[----:B------:R-:W-:Y:S02]  /*93a0*/  FSEL R9, R173, -INF , !P4 ;  /* 0xff800000ad097808 */ /* 0x000fe40006000000 */
[----:B------:R-:W-:Y:S02]  /*93b0*/  FSEL R175, R175, -INF , !P1 ;  /* 0xff800000afaf7808 */ /* 0x000fe40004800000 */
[----:B------:R-:W-:-:S02]  /*93c0*/  ISETP.GE.AND P1, PT, R6, R212, PT ;  /* 0x000000d40600720c */ /* 0x000fc40003f26270 */
[----:B------:R-:W-:Y:S02]  /*93d0*/  ISETP.GE.AND P4, PT, R6, R171, PT ;  /* 0x000000ab0600720c */ /* 0x000fe40003f86270 */
[----:B------:R-:W-:Y:S02]  /*93e0*/  FSEL R7, R164, -INF , !P2 ;  /* 0xff800000a4077808 */ /* 0x000fe40005000000 */
        /* <DEDUP_REMOVED lines=8> */
[----:B------:R-:W-:Y:S02]  /*9470*/  ISETP.GE.AND P3, PT, R16, R171, PT ;  /* 0x000000ab1000720c */ /* 0x000fe40003f66270 */
[----:B------:R-:W-:-:S02]  /*9480*/  FMNMX3.FTZ R17, R218, R4, R9, !PT ;  /* 0x00000004da117276 */ /* 0x000fc40007810009 */
[----:B------:R-:W-:Y:S02]  /*9490*/  MOV R16, UR13 ;  /* 0x0000000d00107c02 */ /* 0x000fe40008000f00 */
[----:B------:R-:W-:Y:S02]  /*94a0*/  FSEL R248, R20, -INF , !P2 ;  /* 0xff80000014f87808 */ /* 0x000fe40005000000 */
[----:B------:R-:W-:Y:S02]  /*94b0*/  ISETP.GE.AND P2, PT, R15, R212, PT ;  /* 0x000000d40f00720c */ /* 0x000fe40003f46270 */
[----:B------:R-:W-:Y:S02]  /*94c0*/  FMNMX3.FTZ R17, R17, R7, R8, !PT ;  /* 0x0000000711117276 */ /* 0x000fe40007810008 */
[----:B------:R-:W-:Y:S02]  /*94d0*/  IADD3 R16, PT, PT, R16, -0x3, RZ ;  /* 0xfffffffd10107810 */ /* 0x000fe40007ffe0ff */
[----:B------:R-:W-:-:S02]  /*94e0*/  FSEL R172, R21, -INF , !P2 ;  /* 0xff80000015ac7808 */ /* 0x000fc40005000000 */
[----:B------:R-:W-:Y:S02]  /*94f0*/  FMNMX3.FTZ R17, R17, R249, R247, !PT ;  /* 0x000000f911117276 */ /* 0x000fe400078100f7 */
[----:B------:R-:W-:Y:S02]  /*9500*/  LOP3.LUT R20, R16, UR19, R179, 0x96, !PT ;  /* 0x0000001310147c12 */ /* 0x000fe4000f8e96b3 */
[----:B--2---:R-:W-:Y:S02]  /*9510*/  FMNMX.FTZ R16, R28, R19, !PT ;  /* 0x000000131c107209 */ /* 0x004fe40007810000 */
[----:B------:R-:W-:Y:S01]  /*9520*/  FMNMX3.FTZ R166, R17, R248, R172, !PT ;  /* 0x000000f811a67276 */ /* 0x000fe200078100ac */
[----:B------:R-:W-:Y:S01]  /*9530*/  IMAD R17, R11, -0x326172a9, RZ ;  /* 0xcd9e8d570b117824 */ /* 0x000fe200078e02ff */
[----:B------:R-:W-:Y:S01]  /*9540*/  ISETP.GE.AND P2, PT, R12, R171, PT ;  /* 0x000000ab0c00720c */ /* 0x000fe20003f46270 */
[----:B------:R-:W-:Y:S01]  /*9550*/  IMAD.WIDE.U32 R20, R20, -0x326172a9, RZ ;  /* 0xcd9e8d5714147825 */ /* 0x000fe200078e00ff */
[----:B------:R-:W-:Y:S01]  /*9560*/  FSEL R12, R167, -INF , !P4 ;  /* 0xff800000a70c7808 */ /* 0x000fe20006000000 */
[----:B------:R-:W-:Y:S01]  /*9570*/  SHFL.BFLY PT, R11, R166, 0x2, 0x1f ;  /* 0x0c401f00a60b7f89 */ /* 0x000fe200000e0000 */
[----:B------:R-:W-:-:S02]  /*9580*/  FMNMX3.FTZ R165, R217, R174, R175, !PT ;  /* 0x000000aed9a57276 */ /* 0x000fc400078100af */
[----:B------:R-:W-:Y:S01]  /*9590*/  FSEL R233, R26, -INF , !P1 ;  /* 0xff8000001ae97808 */ /* 0x000fe20004800000 */
[----:B------:R-:W2:Y:S01]  /*95a0*/  SHFL.BFLY PT, R167, R16, 0x1, 0x1f ;  /* 0x0c201f0010a77f89 */ /* 0x000ea200000e0000 */
[----:B------:R-:W-:Y:S02]  /*95b0*/  FMNMX.FTZ R168, R18, R168, !PT ;  /* 0x000000a812a87209 */ /* 0x000fe40007810000 */
[----:B------:R-:W-:Y:S02]  /*95c0*/  ISETP.GE.AND P1, PT, R15, R171, PT ;  /* 0x000000ab0f00720c */ /* 0x000fe40003f26270 */
[----:B------:R-:W-:Y:S01]  /*95d0*/  FSEL R246, R27, -INF , !P3 ;  /* 0xff8000001bf67808 */ /* 0x000fe20005800000 */
[----:B---3--:R-:W-:Y:S01]  /*95e0*/  FMUL.FTZ R198, R168, UR4 ;  /* 0x00000004a8c67c20 */ /* 0x008fe20008410000 */
[----:B------:R-:W-:Y:S02]  /*95f0*/  FMNMX3.FTZ R165, R165, R6, R12, !PT ;  /* 0x00000006a5a57276 */ /* 0x000fe4000781000c */
[----:B------:R-:W-:-:S02]  /*9600*/  FSEL R173, R22, -INF , !P2 ;  /* 0xff80000016ad7808 */ /* 0x000fc40005000000 */
[----:B------:R-:W-:Y:S02]  /*9610*/  FSEL R222, R23, -INF , !P1 ;  /* 0xff80000017de7808 */ /* 0x000fe40004800000 */
[----:B------:R-:W-:Y:S02]  /*9620*/  FMNMX3.FTZ R165, R165, R233, R246, !PT ;  /* 0x000000e9a5a57276 */ /* 0x000fe400078100f6 */
[--C-:B------:R-:W-:Y:S02]  /*9630*/  LOP3.LUT R17, R17, UR5, R21.reuse, 0x96, !PT ;  /* 0x0000000511117c12 */ /* 0x100fe4000f8e9615 */
[----:B------:R-:W-:Y:S02]  /*9640*/  FSETP.NEU.FTZ.AND P4, PT, R168, -INF , PT ;  /* 0xff800000a800780b */ /* 0x000fe40003f9d000 */
[----:B------:R-:W-:Y:S01]  /*9650*/  LOP3.LUT R15, R176, UR5, R21, 0x96, !PT ;  /* 0x00000005b00f7c12 */ /* 0x000fe2000f8e9615 */
[----:B------:R-:W-:Y:S01]  /*9660*/  IMAD.WIDE.U32 R244, R17, -0x2daee0ad, RZ ;  /* 0xd2511f5311f47825 */ /* 0x000fe200078e00ff */
[----:B------:R-:W-:Y:S01]  /*9670*/  FMNMX3.FTZ R165, R165, R173, R222, !PT ;  /* 0x000000ada5a57276 */ /* 0x000fe200078100de */
[----:B------:R-:W-:Y:S01]  /*9680*/  UMOV UR5, 0x400 ;  /* 0x0000040000057882 */ /* 0x000fe20000000000 */
[----:B------:R-:W-:Y:S01]  /*9690*/  FSEL R198, R198, RZ, P4 ;  /* 0x000000ffc6c67208 */ /* 0x000fe20002000000 */
[----:B------:R-:W-:Y:S01]  /*96a0*/  IMAD.WIDE.U32 R18, R15, -0x2daee0ad, RZ ;  /* 0xd2511f530f127825 */ /* 0x000fe200078e00ff */
[C---:B------:R-:W-:Y:S01]  /*96b0*/  LOP3.LUT R17, R20.reuse, UR6, R235, 0x96, !PT ;  /* 0x0000000614117c12 */ /* 0x040fe2000f8e96eb */
[----:B------:R-:W3:Y:S01]  /*96c0*/  SHFL.BFLY PT, R15, R165, 0x2, 0x1f ;  /* 0x0c401f00a50f7f89 */ /* 0x000ee200000e0000 */
[----:B------:R-:W-:Y:S01]  /*96d0*/  LOP3.LUT R210, R20, UR6, R239, 0x96, !PT ;  /* 0x0000000614d27c12 */ /* 0x000fe2000f8e96ef */
[----:B------:R-:W-:Y:S01]  /*96e0*/  FFMA.FTZ R164, R14, UR4, -R198 ;  /* 0x000000040ea47c23 */ /* 0x000fe200080108c6 */
[----:B--2---:R-:W-:Y:S01]  /*96f0*/  FMNMX.FTZ R167, R16, R167, !PT ;  /* 0x000000a710a77209 */ /* 0x004fe20007810000 */
[----:B------:R-:W-:Y:S01]  /*9700*/  IMAD.WIDE.U32 R16, R17, -0x2daee0ad, RZ ;  /* 0xd2511f5311107825 */ /* 0x000fe200078e00ff */
[----:B------:R-:W-:-:S03]  /*9710*/  LOP3.LUT R14, R240, UR24, R245, 0x96, !PT ;  /* 0x00000018f00e7c12 */ /* 0x000fc6000f8e96f5 */
[----:B------:R-:W-:Y:S01]  /*9720*/  FFMA.FTZ R196, R13, UR4, -R198 ;  /* 0x000000040dc47c23 */ /* 0x000fe200080108c6 */
[----:B------:R-:W-:Y:S01]  /*9730*/  FMNMX.FTZ R166, R166, R11, !PT ;  /* 0x0000000ba6a67209 */ /* 0x000fe20007810000 */
[----:B------:R-:W-:-:S04]  /*9740*/  IMAD.WIDE.U32 R210, R210, -0x2daee0ad, RZ ;  /* 0xd2511f53d2d27825 */ /* 0x000fc800078e00ff */
[C---:B------:R-:W-:Y:S01]  /*9750*/  FMUL.FTZ R205, R167.reuse, UR4 ;  /* 0x00000004a7cd7c20 */ /* 0x040fe20008410000 */
[----:B------:R-:W-:Y:S01]  /*9760*/  LOP3.LUT R11, R236, UR24, R19, 0x96, !PT ;  /* 0x00000018ec0b7c12 */ /* 0x000fe2000f8e9613 */
[----:B------:R-:W2:Y:S01]  /*9770*/  S2UR UR6, SR_CgaCtaId ;  /* 0x00000000000679c3 */ /* 0x000ea20000008800 */
[----:B------:R-:W-:Y:S01]  /*9780*/  IMAD.WIDE.U32 R242, R14, -0x326172a9, RZ ;  /* 0xcd9e8d570ef27825 */ /* 0x000fe200078e00ff */
[----:B------:R-:W-:Y:S01]  /*9790*/  FSETP.NEU.FTZ.AND P3, PT, R167, -INF , PT ;  /* 0xff800000a700780b */ /* 0x000fe20003f7d000 */
[----:B------:R-:W4:Y:S01]  /*97a0*/  SHFL.BFLY PT, R14, R166, 0x1, 0x1f ;  /* 0x0c201f00a60e7f89 */ /* 0x000f2200000e0000 */
[----:B------:R-:W-:Y:S01]  /*97b0*/  LOP3.LUT R13, R18, UR22, R17, 0x96, !PT ;  /* 0x00000016120d7c12 */ /* 0x000fe2000f8e9611 */
[----:B------:R-:W-:Y:S01]  /*97c0*/  IMAD.WIDE.U32 R250, R11, -0x326172a9, RZ ;  /* 0xcd9e8d570bfa7825 */ /* 0x000fe200078e00ff */
[----:B------:R-:W-:-:S03]  /*97d0*/  LOP3.LUT R244, R244, UR22, R211, 0x96, !PT ;  /* 0x00000016f4f47c12 */ /* 0x000fc6000f8e96d3 */
[----:B------:R-:W-:Y:S01]  /*97e0*/  FFMA.FTZ R195, R32, UR4, -R198 ;  /* 0x0000000420c37c23 */ /* 0x000fe200080108c6 */
        /* <DEDUP_REMOVED lines=13> */
[----:B---3--:R-:W-:Y:S01]  /*98c0*/  FMNMX.FTZ R165, R165, R15, !PT ;  /* 0x0000000fa5a57209 */ /* 0x008fe20007810000 */
[----:B------:R-:W-:Y:S01]  /*98d0*/  IMAD.WIDE.U32 R10, R10, -0x2daee0ad, RZ ;  /* 0xd2511f530a0a7825 */ /* 0x000fe200078e00ff */
[----:B------:R-:W-:Y:S01]  /*98e0*/  LOP3.LUT R210, R210, UR20, R19, 0x96, !PT ;  /* 0x00000014d2d27c12 */ /* 0x000fe2000f8e9613 */
[----:B--2---:R-:W-:Y:S02]  /*98f0*/  ULEA UR5, UR6, UR5, 0x18 ;  /* 0x0000000506057291 */ /* 0x004fe4000f8ec0ff */
[----:B------:R-:W-:Y:S01]  /*9900*/  FFMA.FTZ R190, R35, UR4, -R205 ;  /* 0x0000000423be7c23 */ /* 0x000fe200080108cd */
[----:B------:R-:W-:Y:S01]  /*9910*/  IMAD.WIDE.U32 R250, R250, -0x2daee0ad, RZ ;  /* 0xd2511f53fafa7825 */ /* 0x000fe200078e00ff */
[----:B----4-:R-:W-:Y:S01]  /*9920*/  FMNMX.FTZ R166, R166, R14, !PT ;  /* 0x0000000ea6a67209 */ /* 0x010fe20007810000 */
[----:B------:R-:W-:Y:S01]  /*9930*/  MUFU.EX2 R191, R191 ;  /* 0x000000bf00bf7308 */ /* 0x000fe20000000800 */
[----:B------:R-:W-:Y:S01]  /*9940*/  LOP3.LUT R11, R16, UR20, R11, 0x96, !PT ;  /* 0x00000014100b7c12 */ /* 0x000fe2000f8e960b */
[----:B------:R-:W-:Y:S01]  /*9950*/  IMAD.WIDE.U32 R242, R242, -0x2daee0ad, RZ ;  /* 0xd2511f53f2f27825 */ /* 0x000fe200078e00ff */
[----:B------:R-:W-:-:S03]  /*9960*/  LOP3.LUT R5, R10, UR10, R251, 0x96, !PT ;  /* 0x0000000a0a057c12 */ /* 0x000fc6000f8e96fb */
[----:B------:R-:W-:Y:S01]  /*9970*/  FMUL.FTZ R221, R166, UR4 ;  /* 0x00000004a6dd7c20 */ /* 0x000fe20008410000 */
[----:B------:R-:W2:Y:S01]  /*9980*/  SHFL.BFLY PT, R10, R165, 0x1, 0x1f ;  /* 0x0c201f00a50a7f89 */ /* 0x000ea200000e0000 */
[----:B------:R-:W-:Y:S01]  /*9990*/  IMAD.WIDE.U32 R210, R210, -0x326172a9, RZ ;  /* 0xcd9e8d57d2d27825 */ /* 0x000fe200078e00ff */
[----:B------:R-:W-:Y:S01]  /*99a0*/  LOP3.LUT R13, R18, UR10, R243, 0x96, !PT ;  /* 0x0000000a120d7c12 */ /* 0x000fe2000f8e96f3 */
[----:B------:R-:W3:Y:S01]  /*99b0*/  MUFU.EX2 R190, R190 ;  /* 0x000000be00be7308 */ /* 0x000ee20000000800 */
[----:B------:R-:W-:Y:S01]  /*99c0*/  FSETP.NEU.FTZ.AND P2, PT, R166, -INF , PT ;  /* 0xff800000a600780b */ /* 0x000fe20003f5d000 */
[----:B------:R-:W-:-:S04]  /*99d0*/  IMAD.WIDE.U32 R20, R5, -0x326172a9, RZ ;  /* 0xcd9e8d5705147825 */ /* 0x000fc800078e00ff */
[----:B------:R-:W-:Y:S01]  /*99e0*/  FADD.FTZ R208, R219, -R208 ;  /* 0x800000d0dbd07221 */ /* 0x000fe20000010000 */
[----:B------:R-:W-:Y:S01]  /*99f0*/  MOV R219, R207 ;  /* 0x000000cf00db7202 */ /* 0x000fe20000000f00 */
[----:B------:R-:W-:Y:S01]  /*9a00*/  FFMA.FTZ R200, R200, UR4, -R198 ;  /* 0x00000004c8c87c23 */ /* 0x000fe200080108c6 */
[----:B------:R-:W-:Y:S01]  /*9a10*/  IMAD.WIDE.U32 R16, R13, -0x326172a9, RZ ;  /* 0xcd9e8d570d107825 */ /* 0x000fe200078e00ff */
[----:B------:R-:W-:Y:S01]  /*9a20*/  FSEL R221, R221, RZ, P2 ;  /* 0x000000ffdddd7208 */ /* 0x000fe20001000000 */
[----:B------:R-:W-:Y:S02]  /*9a30*/  MUFU.EX2 R195, R195 ;  /* 0x000000c300c37308 */ /* 0x000fe40000000800 */
[----:B------:R-:W-:Y:S01]  /*9a40*/  FMUL.FTZ R208, R208, UR4 ;  /* 0x00000004d0d07c20 */ /* 0x000fe20008410000 */
[----:B------:R-:W-:Y:S01]  /*9a50*/  IMAD.WIDE.U32 R24, R11, -0x326172a9, RZ ;  /* 0xcd9e8d570b187825 */ /* 0x000fe200078e00ff */
[----:B------:R-:W-:-:S03]  /*9a60*/  LOP3.LUT R5, R210, UR9, R17, 0x96, !PT ;  /* 0x00000009d2057c12 */ /* 0x000fc6000f8e9611 */
[--C-:B-1----:R-:W-:Y:S01]  /*9a70*/  FFMA.FTZ R187, R7, UR4, -R221.reuse ;  /* 0x0000000407bb7c23 */ /* 0x102fe200080108dd */
[----:B------:R-:W-:Y:S01]  /*9a80*/  MOV R17, R16 ;  /* 0x0000001000117202 */ /* 0x000fe20000000f00 */
[--C-:B------:R-:W-:Y:S01]  /*9a90*/  FFMA.FTZ R189, R4, UR4, -R221.reuse ;  /* 0x0000000404bd7c23 */ /* 0x100fe200080108dd */
[----:B------:R-:W-:Y:S01]  /*9aa0*/  PRMT R14, R16, 0x7771, RZ ;  /* 0x00007771100e7816 */ /* 0x000fe200000000ff */
[--C-:B------:R-:W-:Y:S01]  /*9ab0*/  FFMA.FTZ R188, R9, UR4, -R221.reuse ;  /* 0x0000000409bc7c23 */ /* 0x100fe200080108dd */
[----:B------:R-:W-:Y:S01]  /*9ac0*/  LOP3.LUT R17, R17, 0xff, RZ, 0xc0, !PT ;  /* 0x000000ff11117812 */ /* 0x000fe200078ec0ff */
[--C-:B------:R-:W-:Y:S01]  /*9ad0*/  FFMA.FTZ R186, R8, UR4, -R221.reuse ;  /* 0x0000000408ba7c23 */ /* 0x100fe200080108dd */
[----:B------:R-:W-:Y:S01]  /*9ae0*/  PRMT R18, R16, 0x7773, RZ ;  /* 0x0000777310127816 */ /* 0x000fe200000000ff */
[----:B------:R-:W-:Y:S01]  /*9af0*/  MUFU.EX2 R194, R194 ;  /* 0x000000c200c27308 */ /* 0x000fe20000000800 */
[----:B------:R-:W-:Y:S01]  /*9b00*/  PRMT R7, R17, 0x5410, R14 ;  /* 0x0000541011077816 */ /* 0x000fe2000000000e */
[--C-:B------:R-:W-:Y:S01]  /*9b10*/  FFMA.FTZ R219, R247, UR4, -R221.reuse ;  /* 0x00000004f7db7c23 */ /* 0x100fe200080108dd */
[----:B------:R-:W1:Y:S01]  /*9b20*/  LDC R14, c[0x0][0x4f8] ;  /* 0x00013e00ff0e7b82 */ /* 0x000e620000000800 */
[----:B--2---:R-:W-:Y:S01]  /*9b30*/  FMNMX.FTZ R165, R165, R10, !PT ;  /* 0x0000000aa5a57209 */ /* 0x004fe20007810000 */
[----:B------:R-:W-:Y:S01]  /*9b40*/  FFMA.FTZ R243, R248, UR4, -R221 ;  /* 0x00000004f8f37c23 */ /* 0x000fe200080108dd */
[----:B------:R-:W-:-:S02]  /*9b50*/  PRMT R13, R16, 0x7772, RZ ;  /* 0x00007772100d7816 */ /* 0x000fc400000000ff */
[----:B------:R-:W-:Y:S01]  /*9b60*/  MOV R16, R20 ;  /* 0x0000001400107202 */ /* 0x000fe20000000f00 */
[C---:B------:R-:W-:Y:S01]  /*9b70*/  FMUL.FTZ R210, R165.reuse, UR4 ;  /* 0x00000004a5d27c20 */ /* 0x040fe20008410000 */
[C---:B------:R-:W-:Y:S01]  /*9b80*/  PRMT R11, R20.reuse, 0x7773, RZ ;  /* 0x00007773140b7816 */ /* 0x040fe200000000ff */
[----:B------:R-:W-:Y:S01]  /*9b90*/  MUFU.EX2 R189, R189 ;  /* 0x000000bd00bd7308 */ /* 0x000fe20000000800 */
[C---:B------:R-:W-:Y:S02]  /*9ba0*/  PRMT R9, R20.reuse, 0x7772, RZ ;  /* 0x0000777214097816 */ /* 0x040fe400000000ff */
[----:B------:R-:W-:Y:S02]  /*9bb0*/  PRMT R4, R20, 0x7771, RZ ;  /* 0x0000777114047816 */ /* 0x000fe400000000ff */
[----:B------:R-:W-:Y:S02]  /*9bc0*/  LOP3.LUT R16, R16, 0xff, RZ, 0xc0, !PT ;  /* 0x000000ff10107812 */ /* 0x000fe400078ec0ff */
[----:B------:R-:W-:Y:S01]  /*9bd0*/  FSETP.NEU.FTZ.AND P1, PT, R165, -INF , PT ;  /* 0xff800000a500780b */ /* 0x000fe20003f3d000 */
[----:B------:R-:W-:Y:S01]  /*9be0*/  MUFU.EX2 R188, R188 ;  /* 0x000000bc00bc7308 */ /* 0x000fe20000000800 */
[----:B------:R-:W-:-:S02]  /*9bf0*/  LOP3.LUT R15, R24, UR9, R21, 0x96, !PT ;  /* 0x00000009180f7c12 */ /* 0x000fc4000f8e9615 */
[----:B------:R-:W-:Y:S02]  /*9c00*/  LOP3.LUT R10, R5, 0xffff, RZ, 0xc0, !PT ;  /* 0x0000ffff050a7812 */ /* 0x000fe400078ec0ff */
[----:B------:R-:W-:Y:S02]  /*9c10*/  PRMT R13, R13, 0x5410, R18 ;  /* 0x000054100d0d7816 */ /* 0x000fe40000000012 */
[----:B------:R-:W-:Y:S01]  /*9c20*/  PRMT R11, R9, 0x5410, R11 ;  /* 0x00005410090b7816 */ /* 0x000fe2000000000b */
[----:B------:R-:W-:Y:S01]  /*9c30*/  MUFU.EX2 R187, R187 ;  /* 0x000000bb00bb7308 */ /* 0x000fe20000000800 */
[----:B------:R-:W-:Y:S02]  /*9c40*/  PRMT R4, R16, 0x5410, R4 ;  /* 0x0000541010047816 */ /* 0x000fe40000000004 */
[----:B------:R-:W-:Y:S02]  /*9c50*/  FSEL R210, R210, RZ, P1 ;  /* 0x000000ffd2d27208 */ /* 0x000fe40000800000 */
[----:B------:R-:W-:-:S02]  /*9c60*/  LOP3.LUT R9, R5, 0xff, RZ, 0xc0, !PT ;  /* 0x000000ff05097812 */ /* 0x000fc400078ec0ff */
[----:B------:R-:W-:Y:S01]  /*9c70*/  SHF.R.U32.HI R10, RZ, 0x8, R10 ;  /* 0x00000008ff0a7819 */ /* 0x000fe2000001160a */
[----:B------:R-:W-:Y:S01]  /*9c80*/  FFMA.FTZ R185, R174, UR4, -R210 ;  /* 0x00000004aeb97c23 */ /* 0x000fe200080108d2 */
[----:B------:R-:W-:Y:S01]  /*9c90*/  PRMT R18, R5, 0x7632, R18 ;  /* 0x0000763205127816 */ /* 0x000fe20000000012 */
[--C-:B------:R-:W-:Y:S01]  /*9ca0*/  FFMA.FTZ R199, R12, UR4, -R210.reuse ;  /* 0x000000040cc77c23 */ /* 0x100fe200080108d2 */
[----:B------:R-:W-:Y:S01]  /*9cb0*/  LOP3.LUT R17, R15, 0xffff, RZ, 0xc0, !PT ;  /* 0x0000ffff0f117812 */ /* 0x000fe200078ec0ff */
[----:B------:R-:W-:Y:S01]  /*9cc0*/  FFMA.FTZ R184, R175, UR4, -R210 ;  /* 0x00000004afb87c23 */ /* 0x000fe200080108d2 */
[----:B------:R-:W-:Y:S01]  /*9cd0*/  PRMT R16, R15, 0x7632, R16 ;  /* 0x000076320f107816 */ /* 0x000fe20000000010 */
[----:B------:R-:W-:Y:S01]  /*9ce0*/  FFMA.FTZ R197, R6, UR4, -R210 ;  /* 0x0000000406c57c23 */ /* 0x000fe200080108d2 */
[----:B------:R-:W-:Y:S01]  /*9cf0*/  PRMT R10, R9, 0x5410, R10 ;  /* 0x00005410090a7816 */ /* 0x000fe2000000000a */
[----:B------:R-:W2:Y:S01]  /*9d00*/  MUFU.EX2 R186, R186 ;  /* 0x000000ba00ba7308 */ /* 0x000ea20000000800 */
[----:B------:R-:W-:Y:S01]  /*9d10*/  LOP3.LUT R18, R18, 0xff, RZ, 0xc0, !PT ;  /* 0x000000ff12127812 */ /* 0x000fe200078ec0ff */
[--C-:B------:R-:W-:Y:S01]  /*9d20*/  FFMA.FTZ R233, R233, UR4, -R210.reuse ;  /* 0x00000004e9e97c23 */ /* 0x100fe200080108d2 */
[----:B------:R-:W-:Y:S01]  /*9d30*/  SHF.R.U32.HI R17, RZ, 0x8, R17 ;  /* 0x00000008ff117819 */ /* 0x000fe20000011611 */
[--C-:B------:R-:W-:Y:S01]  /*9d40*/  FFMA.FTZ R245, R246, UR4, -R210.reuse ;  /* 0x00000004f6f57c23 */ /* 0x100fe200080108d2 */
[----:B------:R-:W-:Y:S01]  /*9d50*/  LOP3.LUT R16, R16, 0xff, RZ, 0xc0, !PT ;  /* 0x000000ff10107812 */ /* 0x000fe200078ec0ff */
[----:B------:R-:W-:Y:S01]  /*9d60*/  FFMA.FTZ R222, R222, UR4, -R210 ;  /* 0x00000004dede7c23 */ /* 0x000fe200080108d2 */
[----:B------:R-:W-:Y:S01]  /*9d70*/  SHF.R.U32.HI R5, RZ, 0x18, R5 ;  /* 0x00000018ff057819 */ /* 0x000fe20000011605 */
[----:B------:R-:W-:Y:S01]  /*9d80*/  MUFU.EX2 R164, R164 ;  /* 0x000000a400a47308 */ /* 0x000fe20000000800 */
[----:B------:R-:W-:-:S02]  /*9d90*/  LOP3.LUT R8, R15, 0xff, RZ, 0xc0, !PT ;  /* 0x000000ff0f087812 */ /* 0x000fc400078ec0ff */
[----:B------:R-:W-:Y:S02]  /*9da0*/  SHF.R.U32.HI R9, RZ, 0x18, R15 ;  /* 0x00000018ff097819 */ /* 0x000fe4000001160f */
[----:B------:R-:W-:Y:S02]  /*9db0*/  LEA R174, R215, UR5, 0x1 ;  /* 0x00000005d7ae7c11 */ /* 0x000fe4000f8e08ff */
[----:B------:R-:W-:Y:S01]  /*9dc0*/  PRMT R5, R18, 0x5410, R5 ;  /* 0x0000541012057816 */ /* 0x000fe20000000005 */
[----:B------:R-:W-:Y:S01]  /*9dd0*/  MUFU.EX2 R196, R196 ;  /* 0x000000c400c47308 */ /* 0x000fe20000000800 */
[----:B------:R-:W-:Y:S02]  /*9de0*/  PRMT R8, R8, 0x5410, R17 ;  /* 0x0000541008087816 */ /* 0x000fe40000000011 */
[----:B------:R-:W-:Y:S02]  /*9df0*/  PRMT R9, R16, 0x5410, R9 ;  /* 0x0000541010097816 */ /* 0x000fe40000000009 */
[----:B-1----:R-:W-:Y:S01]  /*9e00*/  LOP3.LUT R209, R14, 0xff, RZ, 0xc0, !PT ;  /* 0x000000ff0ed17812 */ /* 0x002fe200078ec0ff */
[----:B------:R-:W1:Y:S01]  /*9e10*/  LDSM.16.MT88.4 R16, [R174+0xa000] ;  /* 0x00a00000ae10783b */ /* 0x000e620000004200 */
[----:B------:R-:W-:Y:S01]  /*9e20*/  FSEL R14, R166, RZ, P2 ;  /* 0x000000ffa60e7208 */ /* 0x000fe20001000000 */
[----:B------:R-:W-:Y:S01]  /*9e30*/  MUFU.EX2 R193, R193 ;  /* 0x000000c100c17308 */ /* 0x000fe20000000800 */
[----:B------:R-:W-:-:S02]  /*9e40*/  FSEL R15, R168, RZ, P4 ;  /* 0x000000ffa80f7208 */ /* 0x000fc40002000000 */
[----:B------:R-:W-:Y:S01]  /*9e50*/  FSEL R12, R165, RZ, P1 ;  /* 0x000000ffa50c7208 */ /* 0x000fe20000800000 */
[----:B------:R-:W-:Y:S01]  /*9e60*/  FADD.FTZ R14, R218, -R14 ;  /* 0x8000000eda0e7221 */ /* 0x000fe20000010000 */
[----:B------:R-:W-:Y:S01]  /*9e70*/  LEA R209, R209, R209, 0x10 ;  /* 0x000000d1d1d17211 */ /* 0x000fe200078e80ff */
[----:B------:R-:W-:Y:S01]  /*9e80*/  FADD.FTZ R15, R216, -R15 ;  /* 0x8000000fd80f7221 */ /* 0x000fe20000010000 */
[----:B------:R-:W-:Y:S01]  /*9e90*/  LOP3.LUT R13, R13, 0xff00ff, RZ, 0xc0, !PT ;  /* 0x00ff00ff0d0d7812 */ /* 0x000fe200078ec0ff */
[----:B------:R-:W-:Y:S01]  /*9ea0*/  FADD.FTZ R12, R217, -R12 ;  /* 0x8000000cd90c7221 */ /* 0x000fe20000010000 */
[----:B------:R-:W-:Y:S01]  /*9eb0*/  FMUL.FTZ R207, R14, UR4 ;  /* 0x000000040ecf7c20 */ /* 0x000fe20008410000 */
[----:B------:R-:W4:Y:S01]  /*9ec0*/  MUFU.EX2 R192, R192 ;  /* 0x000000c000c07308 */ /* 0x000f220000000800 */
[----:B------:R-:W-:Y:S01]  /*9ed0*/  FMUL.FTZ R15, R15, UR4 ;  /* 0x000000040f0f7c20 */ /* 0x000fe20008410000 */
[----:B------:R-:W-:Y:S01]  /*9ee0*/  FMUL.FTZ R12, R12, UR4 ;  /* 0x000000040c0c7c20 */ /* 0x000fe20008410000 */
[----:B------:R-:W-:-:S02]  /*9ef0*/  MOV R218, R206 ;  /* 0x000000ce00da7202 */ /* 0x000fc40000000f00 */
[--C-:B------:R-:W-:Y:S02]  /*9f00*/  HSET2.LE.AND R6, R7, R209.reuse, PT ;  /* 0x000000d107067233 */ /* 0x100fe40003803000 */
[--C-:B------:R-:W-:Y:S01]  /*9f10*/  HSET2.LE.AND R7, R13, R209.reuse, PT ;  /* 0x000000d10d077233 */ /* 0x100fe20003803000 */
[----:B------:R-:W-:Y:S01]  /*9f20*/  MUFU.EX2 R185, R185 ;  /* 0x000000b900b97308 */ /* 0x000fe20000000800 */
[----:B---3--:R-:W-:Y:S02]  /*9f30*/  F2FP.F16.F32.PACK_AB R13, R190, R191 ;  /* 0x000000bfbe0d723e */ /* 0x008fe400000000ff */
[----:B------:R-:W-:Y:S02]  /*9f40*/  LOP3.LUT R11, R11, 0xff00ff, RZ, 0xc0, !PT ;  /* 0x00ff00ff0b0b7812 */ /* 0x000fe400078ec0ff */
[----:B------:R-:W-:Y:S02]  /*9f50*/  LOP3.LUT R7, R13, R7, RZ, 0xc0, !PT ;  /* 0x000000070d077212 */ /* 0x000fe400078ec0ff */
[--C-:B------:R-:W-:Y:S01]  /*9f60*/  HSET2.LE.AND R13, R4, R209.reuse, PT ;  /* 0x000000d1040d7233 */ /* 0x100fe20003803000 */
[----:B------:R-:W-:Y:S01]  /*9f70*/  MUFU.EX2 R184, R184 ;  /* 0x000000b800b87308 */ /* 0x000fe20000000800 */
[----:B------:R-:W-:-:S02]  /*9f80*/  HSET2.LE.AND R4, R10, R209, PT ;  /* 0x000000d10a047233 */ /* 0x000fc40003803000 */
[--C-:B------:R-:W-:Y:S02]  /*9f90*/  HSET2.LE.AND R8, R8, R209.reuse, PT ;  /* 0x000000d108087233 */ /* 0x100fe40003803000 */
[----:B--2---:R-:W-:Y:S02]  /*9fa0*/  F2FP.F16.F32.PACK_AB R10, R186, R187 ;  /* 0x000000bbba0a723e */ /* 0x004fe400000000ff */
[--C-:B------:R-:W-:Y:S01]  /*9fb0*/  HSET2.LE.AND R5, R5, R209.reuse, PT ;  /* 0x000000d105057233 */ /* 0x100fe20003803000 */
[----:B------:R-:W-:Y:S01]  /*9fc0*/  MUFU.EX2 R197, R197 ;  /* 0x000000c500c57308 */ /* 0x000fe20000000800 */
[----:B------:R-:W-:Y:S02]  /*9fd0*/  LOP3.LUT R10, R10, R13, RZ, 0xc0, !PT ;  /* 0x0000000d0a0a7212 */ /* 0x000fe400078ec0ff */
[--C-:B------:R-:W-:Y:S02]  /*9fe0*/  HSET2.LE.AND R11, R11, R209.reuse, PT ;  /* 0x000000d10b0b7233 */ /* 0x100fe40003803000 */
[----:B------:R-:W-:-:S02]  /*9ff0*/  HSET2.LE.AND R9, R9, R209, PT ;  /* 0x000000d109097233 */ /* 0x000fc40003803000 */
[----:B----4-:R-:W-:Y:S01]  /*a000*/  F2FP.F16.F32.PACK_AB R14, R192, R193 ;  /* 0x000000c1c00e723e */ /* 0x010fe200000000ff */
[----:B------:R-:W2:Y:S01]  /*a010*/  MUFU.EX2 R199, R199 ;  /* 0x000000c700c77308 */ /* 0x000ea20000000800 */
[----:B------:R-:W-:Y:S02]  /*a020*/  MOV R217, 0x20 ;  /* 0x0000002000d97802 */ /* 0x000fe40000000f00 */
[----:B------:R-:W-:Y:S02]  /*a030*/  LOP3.LUT R5, R14, R5, RZ, 0xc0, !PT ;  /* 0x000000050e057212 */ /* 0x000fe400078ec0ff */
[----:B------:R-:W-:Y:S02]  /*a040*/  SEL R217, R217, 0xffffffe0, !P0 ;  /* 0xffffffe0d9d97807 */ /* 0x000fe40004000000 */
[C---:B------:R-:W-:Y:S01]  /*a050*/  IADD3 R216, PT, PT, R174.reuse, 0xa040, RZ ;  /* 0x0000a040aed87810 */ /* 0x040fe20007ffe0ff */
[----:B------:R3:W4:Y:S01]  /*a060*/  MUFU.EX2 R204, R15 ;  /* 0x0000000f00cc7308 */ /* 0x0007220000000800 */
[----:B------:R-:W-:-:S02]  /*a070*/  IADD3 R175, PT, PT, R174, R217, RZ ;  /* 0x000000d9aeaf7210 */ /* 0x000fc40007ffe0ff */
[----:B------:R-:W-:Y:S01]  /*a080*/  LOP3.LUT R244, R244, UR11, R211, 0x96, !PT ;  /* 0x0000000bf4f47c12 */ /* 0x000fe2000f8e96d3 */
[--C-:B------:R-:W-:Y:S01]  /*a090*/  FFMA.FTZ R211, R180, UR4, -R198.reuse ;  /* 0x00000004b4d37c23 */ /* 0x100fe200080108c6 */
[--C-:B------:R-:W-:Y:S01]  /*a0a0*/  FFMA.FTZ R180, R181, UR4, -R198.reuse ;  /* 0x00000004b5b47c23 */ /* 0x100fe200080108c6 */
[----:B------:R-:W-:Y:S01]  /*a0b0*/  LDSM.16.MT88.4 R20, [R175+0xb000] ;  /* 0x00b00000af14783b */ /* 0x000fe20000004200 */
[----:B------:R-:W-:Y:S01]  /*a0c0*/  FFMA.FTZ R181, R201, UR4, -R198 ;  /* 0x00000004c9b57c23 */ /* 0x000fe200080108c6 */
[----:B------:R-:W5:Y:S01]  /*a0d0*/  MUFU.EX2 R208, R208 ;  /* 0x000000d000d07308 */ /* 0x000f620000000800 */
[----:B--2---:R-:W-:-:S04]  /*a0e0*/  F2FP.F16.F32.PACK_AB R13, R199, R197 ;  /* 0x000000c5c70d723e */ /* 0x004fc800000000ff */
[----:B------:R-:W-:-:S03]  /*a0f0*/  LOP3.LUT R11, R13, R11, RZ, 0xc0, !PT ;  /* 0x0000000b0d0b7212 */ /* 0x000fc600078ec0ff */
[----:B------:R-:W2:Y:S01]  /*a100*/  MUFU.EX2 R207, R207 ;  /* 0x000000cf00cf7308 */ /* 0x000ea20000000800 */
[----:B---3--:R-:W-:Y:S01]  /*a110*/  F2FP.F16.F32.PACK_AB R15, R194, R195 ;  /* 0x000000c3c20f723e */ /* 0x008fe200000000ff */
[-C--:B----4-:R-:W-:Y:S01]  /*a120*/  FMUL.FTZ R160, R160, R204.reuse ;  /* 0x000000cca0a07220 */ /* 0x090fe20000410000 */
[-C--:B------:R-:W-:Y:S01]  /*a130*/  FMUL.FTZ R161, R161, R204.reuse ;  /* 0x000000cca1a17220 */ /* 0x080fe20000410000 */
[----:B------:R-:W-:Y:S01]  /*a140*/  FMUL.FTZ R52, R52, R204 ;  /* 0x000000cc34347220 */ /* 0x000fe20000410000 */
[----:B------:R-:W-:Y:S01]  /*a150*/  LOP3.LUT R6, R15, R6, RZ, 0xc0, !PT ;  /* 0x000000060f067212 */ /* 0x000fe200078ec0ff */
[----:B------:R-:W-:Y:S01]  /*a160*/  FMUL.FTZ R53, R53, R204 ;  /* 0x000000cc35357220 */ /* 0x000fe20000410000 */
[----:B------:R-:W-:Y:S01]  /*a170*/  F2FP.F16.F32.PACK_AB R15, R196, R164 ;  /* 0x000000a4c40f723e */ /* 0x000fe200000000ff */
[----:B------:R3:W4:Y:S01]  /*a180*/  MUFU.EX2 R206, R12 ;  /* 0x0000000c00ce7308 */ /* 0x0007220000000800 */
[-C--:B-----5:R-:W-:Y:S01]  /*a190*/  FMUL.FTZ R162, R162, R208.reuse ;  /* 0x000000d0a2a27220 */ /* 0x0a0fe20000410000 */
[----:B------:R-:W-:Y:S01]  /*a1a0*/  FMUL.FTZ R163, R163, R208 ;  /* 0x000000d0a3a37220 */ /* 0x000fe20000410000 */
[----:B------:R-:W-:Y:S01]  /*a1b0*/  LOP3.LUT R4, R15, R4, RZ, 0xc0, !PT ;  /* 0x000000040f047212 */ /* 0x000fe200078ec0ff */
[-C--:B------:R-:W-:Y:S01]  /*a1c0*/  FMUL.FTZ R54, R54, R208.reuse ;  /* 0x000000d036367220 */ /* 0x080fe20000410000 */
[----:B------:R-:W-:Y:S01]  /*a1d0*/  FMUL.FTZ R55, R55, R208 ;  /* 0x000000d037377220 */ /* 0x000fe20000410000 */
[-C--:B------:R-:W-:Y:S01]  /*a1e0*/  FMUL.FTZ R148, R148, R204.reuse ;  /* 0x000000cc94947220 */ /* 0x080fe20000410000 */
[----:B------:R-:W-:Y:S01]  /*a1f0*/  FMUL.FTZ R149, R149, R204 ;  /* 0x000000cc95957220 */ /* 0x000fe20000410000 */
[-C--:B------:R-:W-:Y:S01]  /*a200*/  FMUL.FTZ R150, R150, R208.reuse ;  /* 0x000000d096967220 */ /* 0x080fe20000410000 */
[-C--:B--2---:R-:W-:Y:S01]  /*a210*/  FMUL.FTZ R156, R156, R207.reuse ;  /* 0x000000cf9c9c7220 */ /* 0x084fe20000410000 */
[-C--:B------:R-:W-:Y:S01]  /*a220*/  FMUL.FTZ R157, R157, R207.reuse ;  /* 0x000000cf9d9d7220 */ /* 0x080fe20000410000 */
[-C--:B-1----:R-:W-:Y:S01]  /*a230*/  HMMA.16816.F32 R160, R4, R16.reuse, R160 ;  /* 0x0000001004a0723c */ /* 0x082fe200000018a0 */
[-C--:B------:R-:W-:Y:S01]  /*a240*/  FMUL.FTZ R56, R56, R207.reuse ;  /* 0x000000cf38387220 */ /* 0x080fe20000410000 */
[-C--:B------:R-:W-:Y:S01]  /*a250*/  FMUL.FTZ R57, R57, R207.reuse ;  /* 0x000000cf39397220 */ /* 0x080fe20000410000 */
[-C--:B------:R-:W-:Y:S01]  /*a260*/  FMUL.FTZ R152, R152, R207.reuse ;  /* 0x000000cf98987220 */ /* 0x080fe20000410000 */
[----:B------:R-:W-:Y:S01]  /*a270*/  FMUL.FTZ R153, R153, R207 ;  /* 0x000000cf99997220 */ /* 0x000fe20000410000 */
[----:B------:R-:W-:Y:S01]  /*a280*/  FMUL.FTZ R151, R151, R208 ;  /* 0x000000d097977220 */ /* 0x000fe20000410000 */
[----:B---3--:R-:W-:Y:S01]  /*a290*/  F2FP.F16.F32.PACK_AB R12, R188, R189 ;  /* 0x000000bdbc0c723e */ /* 0x008fe200000000ff */
[-C--:B----4-:R-:W-:Y:S01]  /*a2a0*/  FMUL.FTZ R158, R158, R206.reuse ;  /* 0x000000ce9e9e7220 */ /* 0x090fe20000410000 */
[-C--:B------:R-:W-:Y:S01]  /*a2b0*/  FMUL.FTZ R159, R159, R206.reuse ;  /* 0x000000ce9f9f7220 */ /* 0x080fe20000410000 */
[----:B------:R-:W-:Y:S01]  /*a2c0*/  FMUL.FTZ R58, R58, R206 ;  /* 0x000000ce3a3a7220 */ /* 0x000fe20000410000 */
[----:B------:R-:W-:Y:S01]  /*a2d0*/  LOP3.LUT R8, R12, R8, RZ, 0xc0, !PT ;  /* 0x000000080c087212 */ /* 0x000fe200078ec0ff */
[-C--:B------:R-:W-:Y:S01]  /*a2e0*/  FMUL.FTZ R59, R59, R206.reuse ;  /* 0x000000ce3b3b7220 */ /* 0x080fe20000410000 */
[----:B------:R-:W-:Y:S01]  /*a2f0*/  F2FP.F16.F32.PACK_AB R12, R184, R185 ;  /* 0x000000b9b80c723e */ /* 0x000fe200000000ff */
[-C--:B------:R-:W-:Y:S01]  /*a300*/  FMUL.FTZ R154, R154, R206.reuse ;  /* 0x000000ce9a9a7220 */ /* 0x080fe20000410000 */
[----:B------:R-:W-:Y:S01]  /*a310*/  FMUL.FTZ R155, R155, R206 ;  /* 0x000000ce9b9b7220 */ /* 0x000fe20000410000 */
[-C--:B------:R-:W-:Y:S01]  /*a320*/  FMUL.FTZ R36, R36, R204.reuse ;  /* 0x000000cc24247220 */ /* 0x080fe20000410000 */
[----:B------:R-:W-:Y:S01]  /*a330*/  LOP3.LUT R9, R12, R9, RZ, 0xc0, !PT ;  /* 0x000000090c097212 */ /* 0x000fe200078ec0ff */
[----:B------:R-:W-:Y:S01]  /*a340*/  FMUL.FTZ R37, R37, R204 ;  /* 0x000000cc25257220 */ /* 0x000fe20000410000 */
[----:B------:R-:W1:Y:S01]  /*a350*/  LDSM.16.MT88.4 R12, [R175+0xa000] ;  /* 0x00a00000af0c783b */ /* 0x000e620000004200 */
[-C--:B------:R-:W-:Y:S01]  /*a360*/  FMUL.FTZ R38, R38, R208.reuse ;  /* 0x000000d026267220 */ /* 0x080fe20000410000 */
[----:B------:R-:W-:Y:S01]  /*a370*/  FMUL.FTZ R39, R39, R208 ;  /* 0x000000d027277220 */ /* 0x000fe20000410000 */
[-C--:B------:R-:W-:Y:S01]  /*a380*/  FMUL.FTZ R40, R40, R207.reuse ;  /* 0x000000cf28287220 */ /* 0x080fe20000410000 */
        /* <DEDUP_REMOVED lines=8> */
[-C--:B------:R-:W-:Y:S01]  /*a410*/  FMUL.FTZ R46, R46, R206.reuse ;  /* 0x000000ce2e2e7220 */ /* 0x080fe20000410000 */
[----:B------:R-:W-:Y:S01]  /*a420*/  FMUL.FTZ R47, R47, R206 ;  /* 0x000000ce2f2f7220 */ /* 0x000fe20000410000 */
[-C--:B------:R-:W-:Y:S01]  /*a430*/  FMUL.FTZ R48, R48, R204.reuse ;  /* 0x000000cc30307220 */ /* 0x080fe20000410000 */
[----:B------:R-:W2:Y:S01]  /*a440*/  LDSM.16.MT88.4 R32, [R216] ;  /* 0x00000000d820783b */ /* 0x000ea20000004200 */
[----:B------:R-:W-:Y:S01]  /*a450*/  FMUL.FTZ R49, R49, R204 ;  /* 0x000000cc31317220 */ /* 0x000fe20000410000 */
[-C--:B------:R-:W-:Y:S01]  /*a460*/  FMUL.FTZ R50, R50, R208.reuse ;  /* 0x000000d032327220 */ /* 0x080fe20000410000 */
[----:B------:R-:W-:Y:S01]  /*a470*/  FMUL.FTZ R51, R51, R208 ;  /* 0x000000d033337220 */ /* 0x000fe20000410000 */
[----:B------:R-:W-:Y:S01]  /*a480*/  IADD3 R217, PT, PT, R217, R216, RZ ;  /* 0x000000d8d9d97210 */ /* 0x000fe20007ffe0ff */
[-C--:B------:R-:W-:Y:S01]  /*a490*/  HMMA.16816.F32 R152, R8, R18.reuse, R152 ;  /* 0x000000120898723c */ /* 0x080fe20000001898 */
[-C--:B------:R-:W-:Y:S01]  /*a4a0*/  FMUL.FTZ R60, R60, R207.reuse ;  /* 0x000000cf3c3c7220 */ /* 0x080fe20000410000 */
[-C--:B------:R-:W-:Y:S01]  /*a4b0*/  FMUL.FTZ R61, R61, R207.reuse ;  /* 0x000000cf3d3d7220 */ /* 0x080fe20000410000 */
[-C--:B------:R-:W-:Y:S01]  /*a4c0*/  FMUL.FTZ R72, R72, R207.reuse ;  /* 0x000000cf48487220 */ /* 0x080fe20000410000 */
[----:B------:R-:W3:Y:S01]  /*a4d0*/  LDSM.16.MT88.4 R28, [R217] ;  /* 0x00000000d91c783b */ /* 0x000ee20000004200 */
[-C--:B------:R-:W-:Y:S01]  /*a4e0*/  FMUL.FTZ R73, R73, R207.reuse ;  /* 0x000000cf49497220 */ /* 0x080fe20000410000 */
[-C--:B------:R-:W-:Y:S01]  /*a4f0*/  FMUL.FTZ R62, R62, R206.reuse ;  /* 0x000000ce3e3e7220 */ /* 0x080fe20000410000 */
[-C--:B------:R-:W-:Y:S01]  /*a500*/  FMUL.FTZ R63, R63, R206.reuse ;  /* 0x000000ce3f3f7220 */ /* 0x080fe20000410000 */
[C---:B------:R-:W-:Y:S01]  /*a510*/  HMMA.16816.F32 R148, R4.reuse, R18, R148 ;  /* 0x000000120494723c */ /* 0x040fe20000001894 */
        /* <DEDUP_REMOVED lines=33> */
[----:B------:R-:W-:Y:S01]  /*a730*/  FMUL.FTZ R143, R143, R206 ;  /* 0x000000ce8f8f7220 */ /* 0x000fe20000410000 */
[-C--:B------:R-:W-:Y:S01]  /*a740*/  FMUL.FTZ R124, R124, R207.reuse ;  /* 0x000000cf7c7c7220 */ /* 0x080fe20000410000 */
[C---:B------:R-:W-:Y:S01]  /*a750*/  HMMA.16816.F32 R56, R8.reuse, R32, R56 ;  /* 0x000000200838723c */ /* 0x040fe20000001838 */
[----:B------:R-:W-:Y:S01]  /*a760*/  MOV R32, R24 ;  /* 0x0000001800207202 */ /* 0x000fe20000000f00 */
[----:B------:R-:W-:Y:S01]  /*a770*/  FMUL.FTZ R125, R125, R207 ;  /* 0x000000cf7d7d7220 */ /* 0x000fe20000410000 */
[----:B------:R-:W-:Y:S01]  /*a780*/  MOV R33, R25 ;  /* 0x0000001900217202 */ /* 0x000fe20000000f00 */
[-C--:B------:R-:W-:Y:S01]  /*a790*/  FMUL.FTZ R126, R126, R206.reuse ;  /* 0x000000ce7e7e7220 */ /* 0x080fe20000410000 */
[----:B------:R-:W1:Y:S01]  /*a7a0*/  LDSM.16.MT88.4 R24, [R174+0xb000] ;  /* 0x00b00000ae18783b */ /* 0x000e620000004200 */
[-C--:B------:R-:W-:Y:S01]  /*a7b0*/  FMUL.FTZ R127, R127, R206.reuse ;  /* 0x000000ce7f7f7220 */ /* 0x080fe20000410000 */
[-C--:B------:R-:W-:Y:S01]  /*a7c0*/  FMUL.FTZ R128, R128, R207.reuse ;  /* 0x000000cf80807220 */ /* 0x080fe20000410000 */
[-C--:B------:R-:W-:Y:S01]  /*a7d0*/  HMMA.16816.F32 R44, R8, R14.reuse, R44 ;  /* 0x0000000e082c723c */ /* 0x080fe2000000182c */
[-C--:B------:R-:W-:Y:S01]  /*a7e0*/  FMUL.FTZ R129, R129, R207.reuse ;  /* 0x000000cf81817220 */ /* 0x080fe20000410000 */
[-C--:B------:R-:W-:Y:S01]  /*a7f0*/  FMUL.FTZ R130, R130, R206.reuse ;  /* 0x000000ce82827220 */ /* 0x080fe20000410000 */
[----:B------:R-:W-:Y:S01]  /*a800*/  FMUL.FTZ R131, R131, R206 ;  /* 0x000000ce83837220 */ /* 0x000fe20000410000 */
[-C--:B------:R-:W-:Y:S01]  /*a810*/  FMUL.FTZ R144, R144, R204.reuse ;  /* 0x000000cc90907220 */ /* 0x080fe20000410000 */
[----:B------:R-:W-:Y:S01]  /*a820*/  FMUL.FTZ R145, R145, R204 ;  /* 0x000000cc91917220 */ /* 0x000fe20000410000 */
[-C--:B------:R-:W-:Y:S01]  /*a830*/  FMUL.FTZ R146, R146, R208.reuse ;  /* 0x000000d092927220 */ /* 0x080fe20000410000 */
[----:B------:R-:W-:Y:S01]  /*a840*/  FMUL.FTZ R147, R147, R208 ;  /* 0x000000d093937220 */ /* 0x000fe20000410000 */
[----:B------:R-:W-:Y:S01]  /*a850*/  HMMA.16816.F32 R48, R4, R14, R48 ;  /* 0x0000000e0430723c */ /* 0x000fe20000001830 */
[----:B------:R-:W2:Y:S01]  /*a860*/  LDSM.16.MT88.4 R12, [R217+0x1000] ;  /* 0x00100000d90c783b */ /* 0x000ea20000004200 */
[----:B------:R-:W4:Y:S01]  /*a870*/  MUFU.EX2 R233, R233 ;  /* 0x000000e900e97308 */ /* 0x000f220000000800 */
[-C--:B------:R-:W-:Y:S01]  /*a880*/  FMUL.FTZ R64, R64, R204.reuse ;  /* 0x000000cc40407220 */ /* 0x080fe20000410000 */
[----:B------:R-:W-:Y:S01]  /*a890*/  FMUL.FTZ R65, R65, R204 ;  /* 0x000000cc41417220 */ /* 0x000fe20000410000 */
[-C--:B------:R-:W-:Y:S01]  /*a8a0*/  FMUL.FTZ R66, R66, R208.reuse ;  /* 0x000000d042427220 */ /* 0x080fe20000410000 */
[----:B------:R-:W-:Y:S01]  /*a8b0*/  FMUL.FTZ R67, R67, R208 ;  /* 0x000000d043437220 */ /* 0x000fe20000410000 */
[-C--:B------:R-:W-:Y:S01]  /*a8c0*/  FMUL.FTZ R68, R68, R204.reuse ;  /* 0x000000cc44447220 */ /* 0x080fe20000410000 */
[C---:B------:R-:W-:Y:S01]  /*a8d0*/  HMMA.16816.F32 R60, R8.reuse, R34, R60 ;  /* 0x00000022083c723c */ /* 0x040fe2000000183c */
[----:B------:R-:W-:Y:S01]  /*a8e0*/  FMUL.FTZ R69, R69, R204 ;  /* 0x000000cc45457220 */ /* 0x000fe20000410000 */
[----:B------:R-:W5:Y:S01]  /*a8f0*/  MUFU.EX2 R245, R245 ;  /* 0x000000f500f57308 */ /* 0x000f620000000800 */
[-C--:B------:R-:W-:Y:S01]  /*a900*/  FMUL.FTZ R70, R70, R208.reuse ;  /* 0x000000d046467220 */ /* 0x080fe20000410000 */
[----:B------:R-:W-:Y:S01]  /*a910*/  FMUL.FTZ R71, R71, R208 ;  /* 0x000000d047477220 */ /* 0x000fe20000410000 */
[-C--:B------:R-:W-:Y:S01]  /*a920*/  FMUL.FTZ R80, R80, R204.reuse ;  /* 0x000000cc50507220 */ /* 0x080fe20000410000 */
[----:B------:R-:W-:Y:S01]  /*a930*/  FMUL.FTZ R81, R81, R204 ;  /* 0x000000cc51517220 */ /* 0x000fe20000410000 */
[-C--:B------:R-:W-:Y:S01]  /*a940*/  FMUL.FTZ R82, R82, R208.reuse ;  /* 0x000000d052527220 */ /* 0x080fe20000410000 */
[C---:B---3--:R-:W-:Y:S01]  /*a950*/  HMMA.16816.F32 R72, R8.reuse, R28, R72 ;  /* 0x0000001c0848723c */ /* 0x048fe20000001848 */
[----:B------:R-:W-:Y:S01]  /*a960*/  FMUL.FTZ R83, R83, R208 ;  /* 0x000000d053537220 */ /* 0x000fe20000410000 */
[----:B------:R-:W-:Y:S01]  /*a970*/  MUFU.EX2 R219, R219 ;  /* 0x000000db00db7308 */ /* 0x000fe20000000800 */
        /* <DEDUP_REMOVED lines=30> */
[-C--:B------:R-:W-:Y:S01]  /*ab60*/  FMUL.FTZ R134, R134, R208.reuse ;  /* 0x000000d086867220 */ /* 0x080fe20000410000 */
[----:B------:R-:W-:Y:S01]  /*ab70*/  FMUL.FTZ R135, R135, R208 ;  /* 0x000000d087877220 */ /* 0x000fe20000410000 */
[----:B------:R-:W-:Y:S01]  /*ab80*/  MUFU.EX2 R243, R243 ;  /* 0x000000f300f37308 */ /* 0x000fe20000000800 */
[----:B------:R-:W-:Y:S01]  /*ab90*/  FFMA.FTZ R164, R231, R204, R164 ;  /* 0x000000cce7a47223 */ /* 0x000fe200000100a4 */
[----:B------:R-:W-:Y:S01]  /*aba0*/  FFMA.FTZ R193, R230, R208, R193 ;  /* 0x000000d0e6c17223 */ /* 0x000fe200000100c1 */
[----:B------:R-:W-:Y:S01]  /*abb0*/  FFMA.FTZ R189, R229, R207, R189 ;  /* 0x000000cfe5bd7223 */ /* 0x000fe200000100bd */
[----:B------:R-:W-:Y:S01]  /*abc0*/  FFMA.FTZ R185, R228, R206, R185 ;  /* 0x000000cee4b97223 */ /* 0x000fe200000100b9 */
[C---:B------:R-:W-:Y:S01]  /*abd0*/  HMMA.16816.F32 R108, R8.reuse, R22, R108 ;  /* 0x00000016086c723c */ /* 0x040fe2000000186c */
[----:B------:R-:W-:Y:S01]  /*abe0*/  FADD.FTZ R164, R196, R164 ;  /* 0x000000a4c4a47221 */ /* 0x000fe20000010000 */
[----:B------:R-:W-:Y:S01]  /*abf0*/  FADD.FTZ R193, R192, R193 ;  /* 0x000000c1c0c17221 */ /* 0x000fe20000010000 */
[----:B------:R-:W-:Y:S01]  /*ac00*/  MUFU.EX2 R222, R222 ;  /* 0x000000de00de7308 */ /* 0x000fe20000000800 */
[----:B------:R-:W-:Y:S01]  /*ac10*/  FADD.FTZ R189, R188, R189 ;  /* 0x000000bdbcbd7221 */ /* 0x000fe20000010000 */
[----:B------:R-:W-:Y:S01]  /*ac20*/  FADD.FTZ R185, R184, R185 ;  /* 0x000000b9b8b97221 */ /* 0x000fe20000010000 */
[----:B------:R-:W-:Y:S01]  /*ac30*/  FADD.FTZ R164, R195, R164 ;  /* 0x000000a4c3a47221 */ /* 0x000fe20000010000 */
[----:B------:R-:W-:Y:S01]  /*ac40*/  FADD.FTZ R193, R191, R193 ;  /* 0x000000c1bfc17221 */ /* 0x000fe20000010000 */
        /* <DEDUP_REMOVED lines=8> */
[----:B------:R-:W-:Y:S03]  /*acd0*/  HMMA.16816.F32 R140, R8, R18, R140 ;  /* 0x00000012088c723c */ /* 0x000fe6000000188c */
[----:B------:R-:W-:Y:S01]  /*ace0*/  MUFU.EX2 R181, R181 ;  /* 0x000000b500b57308 */ /* 0x000fe20000000800 */
[----:B----4-:R-:W-:-:S04]  /*acf0*/  FADD.FTZ R185, R233, R185 ;  /* 0x000000b9e9b97221 */ /* 0x010fc80000010000 */
[C---:B--2---:R-:W-:Y:S01]  /*ad00*/  HMMA.16816.F32 R124, R8.reuse, R12, R124 ;  /* 0x0000000c087c723c */ /* 0x044fe2000000187c */
[----:B-----5:R-:W-:Y:S02]  /*ad10*/  FADD.FTZ R185, R245, R185 ;  /* 0x000000b9f5b97221 */ /* 0x020fe40000010000 */
[----:B------:R-:W1:Y:S05]  /*ad20*/  MUFU.EX2 R211, R211 ;  /* 0x000000d300d37308 */ /* 0x000e6a0000000800 */
[----:B------:R-:W-:Y:S01]  /*ad30*/  HMMA.16816.F32 R128, R8, R14, R128 ;  /* 0x0000000e0880723c */ /* 0x000fe20000001880 */
[----:B------:R-:W-:Y:S01]  /*ad40*/  LOP3.LUT R8, R218, UR11, R33, 0x96, !PT ;  /* 0x0000000bda087c12 */ /* 0x000fe2000f8e9621 */
[--C-:B------:R-:W-:Y:S01]  /*ad50*/  FFMA.FTZ R218, R249, UR4, -R221.reuse ;  /* 0x00000004f9da7c23 */ /* 0x100fe200080108dd */
[----:B------:R-:W-:Y:S01]  /*ad60*/  FFMA.FTZ R221, R172, UR4, -R221 ;  /* 0x00000004acdd7c23 */ /* 0x000fe200080108dd */
[----:B------:R-:W2:Y:S02]  /*ad70*/  MUFU.EX2 R180, R180 ;  /* 0x000000b400b47308 */ /* 0x000ea40000000800 */
[----:B------:R-:W-:-:S02]  /*ad80*/  IMAD.WIDE.U32 R10, R8, -0x2daee0ad, RZ ;  /* 0xd2511f53080a7825 */ /* 0x000fc400078e00ff */
[----:B------:R-:W-:Y:S01]  /*ad90*/  HMMA.16816.F32 R144, R4, R16, R144 ;  /* 0x000000100490723c */ /* 0x000fe20000001890 */
[----:B------:R-:W-:-:S03]  /*ada0*/  PRMT R8, R10, 0x7773, RZ ;  /* 0x000077730a087816 */ /* 0x000fc600000000ff */
[----:B------:R-:W3:Y:S01]  /*adb0*/  MUFU.EX2 R218, R218 ;  /* 0x000000da00da7308 */ /* 0x000ee20000000800 */
[----:B------:R-:W-:Y:S01]  /*adc0*/  PRMT R9, R10, 0x7772, RZ ;  /* 0x000077720a097816 */ /* 0x000fe200000000ff */
[----:B-1----:R-:W-:Y:S01]  /*add0*/  FADD.FTZ R164, R211, R164 ;  /* 0x000000a4d3a47221 */ /* 0x002fe20000010000 */
[----:B------:R-:W-:Y:S01]  /*ade0*/  MOV R16, R10 ;  /* 0x0000000a00107202 */ /* 0x000fe20000000f00 */
[C---:B------:R-:W-:Y:S01]  /*adf0*/  HMMA.16816.F32 R64, R4.reuse, R34, R64 ;  /* 0x000000220440723c */ /* 0x040fe20000001840 */
[----:B------:R-:W-:Y:S01]  /*ae00*/  LOP3.LUT R250, R250, UR8, R11, 0x96, !PT ;  /* 0x00000008fafa7c12 */ /* 0x000fe2000f8e960b */
[----:B------:R-:W1:Y:S01]  /*ae10*/  LDSM.16.MT88.4 R32, [R174+0xa800] ;  /* 0x00a80000ae20783b */ /* 0x000e620000004200 */
[----:B------:R-:W-:Y:S01]  /*ae20*/  PRMT R248, R9, 0x5410, R8 ;  /* 0x0000541009f87816 */ /* 0x000fe20000000008 */
[----:B------:R-:W4:Y:S01]  /*ae30*/  MUFU.EX2 R221, R221 ;  /* 0x000000dd00dd7308 */ /* 0x000f220000000800 */
[----:B------:R-:W-:Y:S01]  /*ae40*/  LOP3.LUT R247, R16, 0xff, RZ, 0xc0, !PT ;  /* 0x000000ff10f77812 */ /* 0x000fe200078ec0ff */
[----:B--2---:R-:W-:Y:S01]  /*ae50*/  FADD.FTZ R164, R180, R164 ;  /* 0x000000a4b4a47221 */ /* 0x004fe20000010000 */
[----:B------:R-:W-:Y:S01]  /*ae60*/  PRMT R10, R10, 0x7771, RZ ;  /* 0x000077710a0a7816 */ /* 0x000fe200000000ff */
[----:B------:R-:W-:Y:S01]  /*ae70*/  HMMA.16816.F32 R68, R4, R28, R68 ;  /* 0x0000001c0444723c */ /* 0x000fe20000001844 */
[----:B------:R-:W-:Y:S01]  /*ae80*/  PRMT R9, R250, 0x7632, R9 ;  /* 0x00007632fa097816 */ /* 0x000fe20000000009 */
[----:B------:R-:W-:Y:S01]  /*ae90*/  FADD.FTZ R164, R198, R164 ;  /* 0x000000a4c6a47221 */ /* 0x000fe20000010000 */
[----:B------:R-:W-:-:S02]  /*aea0*/  LOP3.LUT R11, R250, 0xffff, RZ, 0xc0, !PT ;  /* 0x0000fffffa0b7812 */ /* 0x000fc400078ec0ff */
[----:B------:R-:W-:Y:S01]  /*aeb0*/  PRMT R247, R247, 0x5410, R10 ;  /* 0x00005410f7f77816 */ /* 0x000fe2000000000a */
[----:B---3--:R-:W-:Y:S01]  /*aec0*/  FADD.FTZ R189, R218, R189 ;  /* 0x000000bddabd7221 */ /* 0x008fe20000010000 */
[----:B------:R-:W-:Y:S01]  /*aed0*/  SHF.R.U32.HI R8, RZ, 0x18, R250 ;  /* 0x00000018ff087819 */ /* 0x000fe200000116fa */
[C---:B------:R-:W-:Y:S01]  /*aee0*/  HMMA.16816.F32 R80, R4.reuse, R30, R80 ;  /* 0x0000001e0450723c */ /* 0x040fe20000001850 */
[----:B------:R-:W-:Y:S01]  /*aef0*/  LOP3.LUT R9, R9, 0xff, RZ, 0xc0, !PT ;  /* 0x000000ff09097812 */ /* 0x000fe200078ec0ff */
[----:B------:R2:W-:Y:S01]  /*af00*/  LDSM.16.MT88.4 R28, [R174+0xb800] ;  /* 0x00b80000ae1c783b */ /* 0x0005e20000004200 */
[----:B------:R-:W-:Y:S01]  /*af10*/  LOP3.LUT R10, R250, 0xff, RZ, 0xc0, !PT ;  /* 0x000000fffa0a7812 */ /* 0x000fe200078ec0ff */
[----:B------:R-:W-:Y:S01]  /*af20*/  FADD.FTZ R189, R219, R189 ;  /* 0x000000bddbbd7221 */ /* 0x000fe20000010000 */
[----:B------:R-:W-:Y:S01]  /*af30*/  SHF.R.U32.HI R11, RZ, 0x8, R11 ;  /* 0x00000008ff0b7819 */ /* 0x000fe2000001160b */
[----:B------:R-:W-:Y:S01]  /*af40*/  FADD.FTZ R231, R181, R164 ;  /* 0x000000a4b5e77221 */ /* 0x000fe20000010000 */
[----:B------:R-:W-:Y:S01]  /*af50*/  PRMT R8, R9, 0x5410, R8 ;  /* 0x0000541009087816 */ /* 0x000fe20000000008 */
[----:B------:R-:W-:Y:S01]  /*af60*/  FFMA.FTZ R9, R173, UR4, -R210 ;  /* 0x00000004ad097c23 */ /* 0x000fe200080108d2 */
[----:B------:R-:W-:Y:S01]  /*af70*/  PRMT R10, R10, 0x5410, R11 ;  /* 0x000054100a0a7816 */ /* 0x000fe2000000000b */
[----:B------:R-:W-:Y:S01]  /*af80*/  HMMA.16816.F32 R84, R4, R24, R84 ;  /* 0x000000180454723c */ /* 0x000fe20000001854 */
[----:B------:R-:W-:Y:S01]  /*af90*/  F2FP.F16.F32.PACK_AB R172, R219, R218 ;  /* 0x000000dadbac723e */ /* 0x000fe200000000ff */
[----:B------:R3:W5:Y:S01]  /*afa0*/  MUFU.EX2 R210, R9 ;  /* 0x0000000900d27308 */ /* 0x0007620000000800 */
[--C-:B------:R-:W-:Y:S01]  /*afb0*/  HSET2.LE.AND R173, R8, R209.reuse, PT ;  /* 0x000000d108ad7233 */ /* 0x100fe20003803000 */
[----:B------:R-:W-:Y:S01]  /*afc0*/  FADD.FTZ R189, R243, R189 ;  /* 0x000000bdf3bd7221 */ /* 0x000fe20000010000 */
[----:B------:R-:W-:-:S02]  /*afd0*/  HSET2.LE.AND R10, R10, R209, PT ;  /* 0x000000d10a0a7233 */ /* 0x000fc40003803000 */
[----:B------:R-:W-:Y:S01]  /*afe0*/  F2FP.F16.F32.PACK_AB R8, R245, R233 ;  /* 0x000000e9f508723e */ /* 0x000fe200000000ff */
[C---:B------:R-:W-:Y:S01]  /*aff0*/  HMMA.16816.F32 R96, R4.reuse, R26, R96 ;  /* 0x0000001a0460723c */ /* 0x040fe20000001860 */
[----:B------:R-:W1:Y:S01]  /*b000*/  LDSM.16.MT88.4 R24, [R175+0xa800] ;  /* 0x00a80000af18783b */ /* 0x000e620000004200 */
[----:B------:R-:W-:Y:S01]  /*b010*/  LOP3.LUT R172, R172, R10, RZ, 0xc0, !PT ;  /* 0x0000000aacac7212 */ /* 0x000fe200078ec0ff */
[----:B----4-:R-:W-:Y:S01]  /*b020*/  FADD.FTZ R229, R221, R189 ;  /* 0x000000bddde57221 */ /* 0x010fe20000010000 */
[----:B------:R-:W-:Y:S02]  /*b030*/  LOP3.LUT R173, R8, R173, RZ, 0xc0, !PT ;  /* 0x000000ad08ad7212 */ /* 0x000fe400078ec0ff */
[----:B------:R-:W-:Y:S02]  /*b040*/  LOP3.LUT R248, R248, 0xff00ff, RZ, 0xc0, !PT ;  /* 0x00ff00fff8f87812 */ /* 0x000fe400078ec0ff */
[----:B------:R-:W-:Y:S01]  /*b050*/  HMMA.16816.F32 R100, R4, R20, R100 ;  /* 0x000000140464723c */ /* 0x000fe20000001864 */
[----:B--2---:R-:W-:Y:S01]  /*b060*/  HSET2.LE.AND R174, R247, R209, PT ;  /* 0x000000d1f7ae7233 */ /* 0x004fe20003803000 */
[----:B---3--:R-:W-:Y:S01]  /*b070*/  LDSM.16.MT88.4 R8, [R217+0x800] ;  /* 0x00080000d908783b */ /* 0x008fe20000004200 */
[----:B-----5:R-:W-:-:S05]  /*b080*/  FADD.FTZ R185, R210, R185 ;  /* 0x000000b9d2b97221 */ /* 0x020fca0000010000 */
[----:B------:R-:W-:Y:S01]  /*b090*/  HMMA.16816.F32 R112, R4, R22, R112 ;  /* 0x000000160470723c */ /* 0x000fe20000001870 */
[----:B------:R2:W-:Y:S01]  /*b0a0*/  LDSM.16.MT88.4 R20, [R175+0xb800] ;  /* 0x00b80000af14783b */ /* 0x0005e20000004200 */
[----:B------:R-:W-:-:S06]  /*b0b0*/  FADD.FTZ R228, R222, R185 ;  /* 0x000000b9dee47221 */ /* 0x000fcc0000010000 */
[C---:B------:R-:W-:Y:S01]  /*b0c0*/  HMMA.16816.F32 R120, R4.reuse, R18, R120 ;  /* 0x000000120478723c */ /* 0x040fe20000001878 */
[----:B------:R-:W3:Y:S07]  /*b0d0*/  LDSM.16.MT88.4 R16, [R216+0x800] ;  /* 0x00080000d810783b */ /* 0x000eee0000004200 */
[C---:B------:R-:W-:Y:S08]  /*b0e0*/  HMMA.16816.F32 R136, R4.reuse, R12, R136 ;  /* 0x0000000c0488723c */ /* 0x040ff00000001888 */
[----:B------:R-:W-:Y:S01]  /*b0f0*/  HMMA.16816.F32 R4, R4, R14, R132 ;  /* 0x0000000e0404723c */ /* 0x000fe20000001884 */
[----:B------:R4:W5:Y:S01]  /*b100*/  LDSM.16.MT88.4 R12, [R216+0x1800] ;  /* 0x00180000d80c783b */ /* 0x0009620000004200 */
[----:B--2---:R-:W-:-:S03]  /*b110*/  F2FP.F16.F32.PACK_AB R175, R221, R243 ;  /* 0x000000f3ddaf723e */ /* 0x004fc600000000ff */
[----:B------:R-:W2:Y:S01]  /*b120*/  LDSM.16.MT88.4 R132, [R217+0x1800] ;  /* 0x00180000d984783b */ /* 0x000ea20000004200 */
[----:B------:R-:W-:Y:S02]  /*b130*/  LOP3.LUT R174, R175, R174, RZ, 0xc0, !PT ;  /* 0x000000aeafae7212 */ /* 0x000fe400078ec0ff */
[----:B------:R-:W-:Y:S02]  /*b140*/  HSET2.LE.AND R175, R248, R209, PT ;  /* 0x000000d1f8af7233 */ /* 0x000fe40003803000 */
[----:B----4-:R-:W-:-:S04]  /*b150*/  F2FP.F16.F32.PACK_AB R216, R222, R210 ;  /* 0x000000d2ded8723e */ /* 0x010fc800000000ff */
[----:B------:R-:W-:Y:S01]  /*b160*/  LOP3.LUT R175, R216, R175, RZ, 0xc0, !PT ;  /* 0x000000afd8af7212 */ /* 0x000fe200078ec0ff */
[----:B------:R-:W-:-:S06]  /*b170*/  FFMA.FTZ R216, R203, UR4, -R205 ;  /* 0x00000004cbd87c23 */ /* 0x000fcc00080108cd */
[C---:B-1----:R-:W-:Y:S08]  /*b180*/  HMMA.16816.F32 R156, R172.reuse, R32, R156 ;  /* 0x00000020ac9c723c */ /* 0x042ff0000000189c */
[C---:B------:R-:W-:Y:S08]  /*b190*/  HMMA.16816.F32 R152, R172.reuse, R34, R152 ;  /* 0x00000022ac98723c */ /* 0x040ff00000001898 */
        /* <DEDUP_REMOVED lines=10> */
[C---:B-----5:R-:W-:Y:S08]  /*b240*/  HMMA.16816.F32 R116, R172.reuse, R12, R116 ;  /* 0x0000000cac74723c */ /* 0x060ff00000001874 */
[C---:B------:R-:W-:Y:S08]  /*b250*/  HMMA.16816.F32 R140, R172.reuse, R14, R140 ;  /* 0x0000000eac8c723c */ /* 0x040ff0000000188c */
[C---:B--2---:R-:W-:Y:S08]  /*b260*/  HMMA.16816.F32 R124, R172.reuse, R132, R124 ;  /* 0x00000084ac7c723c */ /* 0x044ff0000000187c */
[----:B------:R-:W-:Y:S01]  /*b270*/  HMMA.16816.F32 R128, R172, R134, R128 ;  /* 0x00000086ac80723c */ /* 0x000fe20000001880 */
[----:B------:R-:W-:-:S05]  /*b280*/  IMAD.WIDE.U32 R172, R244, -0x2daee0ad, RZ ;  /* 0xd2511f53f4ac7825 */ /* 0x000fca00078e00ff */
[----:B------:R-:W-:Y:S02]  /*b290*/  LOP3.LUT R174, R242, UR8, R173, 0x96, !PT ;  /* 0x00000008f2ae7c12 */ /* 0x000fe4000f8e96ad */
[----:B------:R-:W-:Y:S02]  /*b2a0*/  MOV R175, R172 ;  /* 0x000000ac00af7202 */ /* 0x000fe40000000f00 */
[C---:B------:R-:W-:Y:S02]  /*b2b0*/  PRMT R200, R172.reuse, 0x7773, RZ ;  /* 0x00007773acc87816 */ /* 0x040fe400000000ff */
[----:B------:R-:W-:Y:S02]  /*b2c0*/  PRMT R173, R172, 0x7772, RZ ;  /* 0x00007772acad7816 */ /* 0x000fe400000000ff */
[----:B------:R-:W-:Y:S02]  /*b2d0*/  LOP3.LUT R201, R174, 0xffff, RZ, 0xc0, !PT ;  /* 0x0000ffffaec97812 */ /* 0x000fe400078ec0ff */
[----:B------:R-:W-:-:S02]  /*b2e0*/  PRMT R172, R172, 0x7771, RZ ;  /* 0x00007771acac7816 */ /* 0x000fc400000000ff */
[----:B------:R-:W-:Y:S02]  /*b2f0*/  LOP3.LUT R175, R175, 0xff, RZ, 0xc0, !PT ;  /* 0x000000ffafaf7812 */ /* 0x000fe400078ec0ff */
[----:B------:R-:W-:Y:S01]  /*b300*/  PRMT R173, R173, 0x5410, R200 ;  /* 0x00005410adad7816 */ /* 0x000fe200000000c8 */
[----:B------:R-:W-:Y:S01]  /*b310*/  FFMA.FTZ R200, R202, UR4, -R205 ;  /* 0x00000004cac87c23 */ /* 0x000fe200080108cd */
[----:B------:R-:W-:Y:S02]  /*b320*/  SHF.R.U32.HI R201, RZ, 0x8, R201 ;  /* 0x00000008ffc97819 */ /* 0x000fe400000116c9 */
[----:B------:R-:W-:Y:S02]  /*b330*/  PRMT R172, R175, 0x5410, R172 ;  /* 0x00005410afac7816 */ /* 0x000fe400000000ac */
[C---:B------:R-:W-:Y:S01]  /*b340*/  LOP3.LUT R202, R174.reuse, 0xff, RZ, 0xc0, !PT ;  /* 0x000000ffaeca7812 */ /* 0x040fe200078ec0ff */
[----:B------:R-:W-:Y:S01]  /*b350*/  MUFU.EX2 R200, R200 ;  /* 0x000000c800c87308 */ /* 0x000fe20000000800 */
[----:B------:R-:W-:-:S02]  /*b360*/  PRMT R175, R174, 0x7632, R175 ;  /* 0x00007632aeaf7816 */ /* 0x000fc400000000af */
[----:B------:R-:W-:Y:S01]  /*b370*/  PRMT R203, R202, 0x5410, R201 ;  /* 0x00005410cacb7816 */ /* 0x000fe200000000c9 */
[--C-:B------:R-:W-:Y:S01]  /*b380*/  FFMA.FTZ R202, R182, UR4, -R205.reuse ;  /* 0x00000004b6ca7c23 */ /* 0x100fe200080108cd */
[----:B------:R-:W-:Y:S01]  /*b390*/  SHF.R.U32.HI R174, RZ, 0x18, R174 ;  /* 0x00000018ffae7819 */ /* 0x000fe200000116ae */
[----:B------:R-:W-:Y:S01]  /*b3a0*/  FFMA.FTZ R182, R183, UR4, -R205 ;  /* 0x00000004b7b67c23 */ /* 0x000fe200080108cd */
[----:B------:R-:W-:Y:S01]  /*b3b0*/  LOP3.LUT R175, R175, 0xff, RZ, 0xc0, !PT ;  /* 0x000000ffafaf7812 */ /* 0x000fe200078ec0ff */
[----:B------:R-:W1:Y:S03]  /*b3c0*/  MUFU.EX2 R201, R216 ;  /* 0x000000d800c97308 */ /* 0x000e660000000800 */
[----:B------:R-:W-:Y:S02]  /*b3d0*/  PRMT R174, R175, 0x5410, R174 ;  /* 0x00005410afae7816 */ /* 0x000fe400000000ae */
[----:B------:R-:W-:-:S02]  /*b3e0*/  LOP3.LUT R175, R173, 0xff00ff, RZ, 0xc0, !PT ;  /* 0x00ff00ffadaf7812 */ /* 0x000fc400078ec0ff */
        /* <DEDUP_REMOVED lines=40> */
[C---:B------:R-:W-:Y:S01]  /*b670*/  LOP3.LUT R170, R0.reuse, 0x1c0, RZ, 0xc0, !PT ;  /* 0x000001c000aa7812 */ /* 0x040fe200078ec0ff */
[----:B------:R-:W-:Y:S01]  /*b680*/  IMAD.SHL.U32 R8, R169, 0x20, RZ ;  /* 0x00000020a9087824 */ /* 0x000fe200078e00ff */
[----:B------:R-:W-:Y:S01]  /*b690*/  LOP3.LUT R9, R0, 0x200, RZ, 0xc0, !PT ;  /* 0x0000020000097812 */ /* 0x000fe200078ec0ff */
[----:B------:R-:W-:Y:S01]  /*b6a0*/  IMAD.MOV.U32 R222, RZ, RZ, 0x20 ;  /* 0x00000020ffde7424 */ /* 0x000fe200078e00ff */
[----:B------:R-:W-:Y:S01]  /*b6b0*/  LOP3.LUT R170, R170, 0x38, R220, 0xf8, !PT ;  /* 0x00000038aaaa7812 */ /* 0x000fe200078ef8dc */
[----:B------:R-:W-:Y:S01]  /*b6c0*/  IMAD.MOV.U32 R220, RZ, RZ, 0x40 ;  /* 0x00000040ffdc7424 */ /* 0x000fe200078e00ff */
[----:B------:R-:W-:Y:S02]  /*b6d0*/  SHF.R.U32.HI R11, RZ, 0x1, R169 ;  /* 0x00000001ff0b7819 */ /* 0x000fe400000116a9 */
[----:B------:R-:W-:Y:S02]  /*b6e0*/  LOP3.LUT R8, R9, 0x7c00, R8, 0xf8, !PT ;  /* 0x00007c0009087812 */ /* 0x000fe400078ef808 */
[----:B------:R-:W-:-:S02]  /*b6f0*/  LOP3.LUT R11, R170, 0x8, R11, 0x78, !PT ;  /* 0x00000008aa0b7812 */ /* 0x000fc400078e780b */
[----:B------:R-:W-:Y:S02]  /*b700*/  LOP3.LUT R210, R0, 0x400, RZ, 0xc0, !PT ;  /* 0x0000040000d27812 */ /* 0x000fe400078ec0ff */
[----:B------:R-:W-:Y:S02]  /*b710*/  LOP3.LUT R8, R8, R11, RZ, 0xfc, !PT ;  /* 0x0000000b08087212 */ /* 0x000fe400078efcff */
[----:B------:R-:W-:Y:S01]  /*b720*/  SEL R222, R222, 0xffffffe0, !P0 ;  /* 0xffffffe0dede7807 */ /* 0x000fe20004000000 */
[----:B-1----:R-:W-:Y:S01]  /*b730*/  IMAD.WIDE.U32 R12, R6, R4, RZ ;  /* 0x00000004060c7225 */ /* 0x002fe200078e00ff */
[----:B------:R-:W-:-:S03]  /*b740*/  LEA R209, R8, UR5, 0x1 ;  /* 0x0000000508d17c11 */ /* 0x000fc6000f8e08ff */
[----:B------:R-:W-:Y:S01]  /*b750*/  IMAD R6, R6, R5, R13 ;  /* 0x0000000506067224 */ /* 0x000fe200078e020d */
[----:B------:R-:W-:Y:S01]  /*b760*/  BAR.SYNC.DEFER_BLOCKING 0x0 ;  /* 0x0000000000007b1d */ /* 0x000fe20000010000 */
[C---:B------:R-:W-:Y:S01]  /*b770*/  IMAD.SHL.U32 R7, R12.reuse, 0x20, RZ ;  /* 0x000000200c077824 */ /* 0x040fe200078e00ff */
[----:B------:R-:W-:Y:S01]  /*b780*/  LEA R16, P2, R12, R224, 0x6 ;  /* 0x000000e00c107211 */ /* 0x000fe200078430ff */
[----:B------:R-:W-:Y:S01]  /*b790*/  IMAD.IADD R208, R222, 0x1, R209 ;  /* 0x00000001ded07824 */ /* 0x000fe200078e02d1 */
[--C-:B------:R-:W-:Y:S02]  /*b7a0*/  SHF.L.U64.HI R10, R12, 0x5, R6.reuse ;  /* 0x000000050c0a7819 */ /* 0x100fe40000010206 */
[----:B------:R-:W-:Y:S02]  /*b7b0*/  LEA R7, P1, R4, R7, 0x4 ;  /* 0x0000000704077211 */ /* 0x000fe400078220ff */
[----:B------:R-:W-:Y:S02]  /*b7c0*/  LEA.HI.X R17, R12, R223, R6, 0x6, P2 ;  /* 0x000000df0c117211 */ /* 0x000fe400010f3406 */
[----:B------:R-:W-:-:S02]  /*b7d0*/  LEA.HI.X R10, R4, R10, R5, 0x4, P1 ;  /* 0x0000000a040a7211 */ /* 0x000fc400008f2405 */
        /* <DEDUP_REMOVED lines=9> */
[----:B------:R-:W-:Y:S01]  /*b870*/  IMAD.IADD R216, R233, 0x1, R222 ;  /* 0x00000001e9d87824 */ /* 0x000fe200078e02de */
[----:B------:R1:W-:Y:S04]  /*b880*/  LDGSTS.E.BYPASS.LTC128B.128 [R232+0xb000], desc[UR16][R16.64+0x80] ;  /* 0x0b00008010e87fae */ /* 0x0003e8000b981a10 */
[----:B------:R-:W-:Y:S04]  /*b890*/  LDGSTS.E.BYPASS.LTC128B.128 [R232+0xa800], desc[UR16][R14.64] ;  /* 0x0a8000000ee87fae */ /* 0x000fe8000b981a10 */
[----:B------:R2:W-:Y:S04]  /*b8a0*/  LDGSTS.E.BYPASS.LTC128B.128 [R232+0xb800], desc[UR16][R14.64+0x80] ;  /* 0x0b8000800ee87fae */ /* 0x0005e8000b981a10 */
[----:B------:R-:W-:Y:S04]  /*b8b0*/  LDSM.16.M88.4 R204, [R209] ;  /* 0x00000000d1cc783b */ /* 0x000fe80000000200 */
[----:B------:R-:W3:Y:S04]  /*b8c0*/  LDSM.16.M88.4 R32, [R210+UR5+0x8000] ;  /* 0x00800005d220783b */ /* 0x000ee80008000200 */
[----:B------:R-:W4:Y:S04]  /*b8d0*/  LDSM.16.M88.4 R20, [R209+0x2000] ;  /* 0x00200000d114783b */ /* 0x000f280000000200 */
[----:B------:R-:W-:Y:S01]  /*b8e0*/  LDSM.16.M88.4 R4, [R216+0x8000] ;  /* 0x00800000d804783b */ /* 0x000fe20000000200 */
[----:B-1----:R-:W-:-:S03]  /*b8f0*/  SEL R16, R220, 0xffffffc0, !P6 ;  /* 0xffffffc0dc107807 */ /* 0x002fc60007000000 */
[----:B------:R-:W-:Y:S04]  /*b900*/  LDSM.16.M88.4 R8, [R208+0x2000] ;  /* 0x00200000d008783b */ /* 0x000fe80000000200 */
[----:B------:R-:W-:Y:S01]  /*b910*/  LDSM.16.M88.4 R200, [R216+0x8800] ;  /* 0x00880000d8c8783b */ /* 0x000fe20000000200 */
[----:B------:R-:W-:Y:S02]  /*b920*/  IMAD.IADD R221, R16, 0x1, R209 ;  /* 0x0000000110dd7824 */ /* 0x000fe400078e02d1 */
[----:B------:R-:W-:Y:S01]  /*b930*/  IMAD.IADD R233, R233, 0x1, R16 ;  /* 0x00000001e9e97824 */ /* 0x000fe200078e0210 */
[----:B--2---:R-:W1:Y:S01]  /*b940*/  LDSM.16.M88.4 R12, [R210+UR5+0x8800] ;  /* 0x00880005d20c783b */ /* 0x004e620008000200 */
[C---:B------:R-:W-:Y:S02]  /*b950*/  IMAD.IADD R164, R222.reuse, 0x1, R221 ;  /* 0x00000001dea47824 */ /* 0x040fe400078e02dd */
[----:B------:R-:W-:Y:S01]  /*b960*/  IMAD.IADD R222, R222, 0x1, R233 ;  /* 0x00000001dede7824 */ /* 0x000fe200078e02e9 */
[----:B------:R-:W2:Y:S04]  /*b970*/  LDSM.16.M88.4 R196, [R208] ;  /* 0x00000000d0c4783b */ /* 0x000ea80000000200 */
        /* <DEDUP_REMOVED lines=21> */
[----:B------:R-:W2:Y:S07]  /*bad0*/  LDSM.16.M88.4 R4, [R222+0x8000] ;  /* 0x00800000de04783b */ /* 0x000eae0000000200 */
[----:B------:R-:W-:Y:S01]  /*bae0*/  HMMA.16816.F32 R204, R196, R202, R204 ;  /* 0x000000cac4cc723c */ /* 0x000fe200000018cc */
[----:B------:R-:W3:Y:S04]  /*baf0*/  LDSM.16.M88.4 R196, [R164] ;  /* 0x00000000a4c4783b */ /* 0x000ee80000000200 */
[----:B------:R-:W4:Y:S03]  /*bb00*/  LDSM.16.M88.4 R200, [R222+0x8800] ;  /* 0x00880000dec8783b */ /* 0x000f260000000200 */
[C---:B-----5:R-:W-:Y:S08]  /*bb10*/  HMMA.16816.F32 R180, R192.reuse, R188, R180 ;  /* 0x000000bcc0b4723c */ /* 0x060ff000000018b4 */
        /* <DEDUP_REMOVED lines=50> */
[-C--:B------:R-:W-:Y:S08]  /*be40*/  HMMA.16816.F32 R172, R196, R194.reuse, R172 ;  /* 0x000000c2c4ac723c */ /* 0x080ff000000018ac */
[----:B------:R-:W-:Y:S08]  /*be50*/  HMMA.16816.F32 R32, R200, R194, R32 ;  /* 0x000000c2c820723c */ /* 0x000ff00000001820 */
[-C--:B----4-:R-:W-:Y:S08]  /*be60*/  HMMA.16816.F32 R24, R196, R188.reuse, R24 ;  /* 0x000000bcc418723c */ /* 0x090ff00000001818 */
[----:B------:R-:W-:Y:S08]  /*be70*/  HMMA.16816.F32 R28, R200, R188, R28 ;  /* 0x000000bcc81c723c */ /* 0x000ff0000000181c */
[-C--:B------:R-:W-:Y:S08]  /*be80*/  HMMA.16816.F32 R20, R196, R190.reuse, R20 ;  /* 0x000000bec414723c */ /* 0x080ff00000001814 */
[----:B------:R-:W-:Y:S08]  /*be90*/  HMMA.16816.F32 R204, R200, R190, R204 ;  /* 0x000000bec8cc723c */ /* 0x000ff000000018cc */
[-C--:B--2---:R-:W-:Y:S08]  /*bea0*/  HMMA.16816.F32 R180, R12, R8.reuse, R180 ;  /* 0x000000080cb4723c */ /* 0x084ff000000018b4 */
[----:B------:R-:W-:Y:S01]  /*beb0*/  HMMA.16816.F32 R184, R16, R8, R184 ;  /* 0x0000000810b8723c */ /* 0x000fe200000018b8 */
[----:B------:R-:W-:-:S05]  /*bec0*/  IMAD.SHL.U32 R8, R169, 0x2, RZ ;  /* 0x00000002a9087824 */ /* 0x000fca00078e00ff */
[----:B------:R-:W-:Y:S02]  /*bed0*/  LOP3.LUT R8, R8, 0x6, RZ, 0xc0, !PT ;  /* 0x0000000608087812 */ /* 0x000fe400078ec0ff */
[-C--:B------:R-:W-:Y:S08]  /*bee0*/  HMMA.16816.F32 R172, R12, R10.reuse, R172 ;  /* 0x0000000a0cac723c */ /* 0x080ff000000018ac */
[----:B------:R-:W-:Y:S01]  /*bef0*/  HMMA.16816.F32 R32, R16, R10, R32 ;  /* 0x0000000a1020723c */ /* 0x000fe20000001820 */
[----:B------:R-:W-:-:S02]  /*bf00*/  IMAD.U32 R11, RZ, RZ, UR13 ;  /* 0x0000000dff0b7e24 */ /* 0x000fc4000f8e00ff */
[----:B------:R-:W-:Y:S02]  /*bf10*/  IMAD.U32 R10, RZ, RZ, UR14 ;  /* 0x0000000eff0a7e24 */ /* 0x000fe4000f8e00ff */
[----:B------:R-:W-:-:S03]  /*bf20*/  IMAD R11, R11, 0x20, R8 ;  /* 0x000000200b0b7824 */ /* 0x000fc600078e0208 */
[-C--:B---3--:R-:W-:Y:S01]  /*bf30*/  HMMA.16816.F32 R24, R12, R4.reuse, R24 ;  /* 0x000000040c18723c */ /* 0x088fe20000001818 */
[----:B------:R-:W-:Y:S01]  /*bf40*/  VIADD R8, R11, 0xffffff80 ;  /* 0xffffff800b087836 */ /* 0x000fe20000000000 */
[----:B------:R-:W-:Y:S04]  /*bf50*/  BAR.SYNC.DEFER_BLOCKING 0x0 ;  /* 0x0000000000007b1d */ /* 0x000fe80000010000 */
[----:B------:R-:W-:Y:S02]  /*bf60*/  ISETP.GE.AND P4, PT, R8, R214, PT ;  /* 0x000000d60800720c */ /* 0x000fe40003f86270 */
[----:B------:R-:W-:Y:S01]  /*bf70*/  HMMA.16816.F32 R28, R16, R4, R28 ;  /* 0x00000004101c723c */ /* 0x000fe2000000181c */
[----:B------:R-:W-:Y:S01]  /*bf80*/  IMAD.U32 R5, RZ, RZ, UR13 ;  /* 0x0000000dff057e24 */ /* 0x000fe2000f8e00ff */
[----:B------:R-:W-:-:S02]  /*bf90*/  SHF.R.U32.HI R4, RZ, 0x5, R169 ;  /* 0x00000005ff047819 */ /* 0x000fc400000116a9 */
[-C--:B------:R-:W-:Y:S02]  /*bfa0*/  ISETP.GE.AND P2, PT, R8, R213.reuse, PT ;  /* 0x000000d50800720c */ /* 0x080fe40003f46270 */
[----:B------:R-:W-:Y:S01]  /*bfb0*/  ISETP.GE.U32.AND P5, PT, R5, 0x5, PT ;  /* 0x000000050500780c */ /* 0x000fe20003fa6070 */
[C---:B------:R-:W-:Y:S01]  /*bfc0*/  VIADD R5, R11.reuse, 0xffffff81 ;  /* 0xffffff810b057836 */ /* 0x040fe20000000000 */
[----:B------:R-:W-:Y:S01]  /*bfd0*/  HMMA.16816.F32 R20, R12, R6, R20 ;  /* 0x000000060c14723c */ /* 0x000fe20000001814 */
[----:B------:R-:W-:Y:S01]  /*bfe0*/  IMAD R10, R10, 0x8, R4 ;  /* 0x000000080a0a7824 */ /* 0x000fe200078e0204 */
[----:B------:R-:W-:Y:S01]  /*bff0*/  FSEL R15, R184, -INF , !P4 ;  /* 0xff800000b80f7808 */ /* 0x000fe20006000000 */
[----:B------:R-:W-:Y:S01]  /*c000*/  VIADD R13, R11, 0xffffff98 ;  /* 0xffffff980b0d7836 */ /* 0x000fe20000000000 */
[C---:B------:R-:W-:Y:S02]  /*c010*/  ISETP.GE.AND P1, PT, R5.reuse, R213, PT ;  /* 0x000000d50500720c */ /* 0x040fe40003f26270 */
[----:B------:R-:W-:-:S02]  /*c020*/  ISETP.GE.AND P3, PT, R5, R214, PT ;  /* 0x000000d60500720c */ /* 0x000fc40003f66270 */
[----:B------:R-:W-:Y:S01]  /*c030*/  HMMA.16816.F32 R204, R16, R6, R204 ;  /* 0x0000000610cc723c */ /* 0x000fe200000018cc */
[----:B------:R-:W-:Y:S01]  /*c040*/  VIADD R7, R11, 0xffffff89 ;  /* 0xffffff890b077836 */ /* 0x000fe20000000000 */
[----:B------:R-:W-:Y:S01]  /*c050*/  FSEL R4, R187, -INF , !P1 ;  /* 0xff800000bb047808 */ /* 0x000fe20004800000 */
[----:B------:R-:W-:Y:S01]  /*c060*/  VIADD R6, R11, 0xffffff88 ;  /* 0xffffff880b067836 */ /* 0x000fe20000000000 */
[----:B------:R-:W-:Y:S01]  /*c070*/  FSEL R14, R185, -INF , !P3 ;  /* 0xff800000b90e7808 */ /* 0x000fe20005800000 */
[----:B------:R-:W-:Y:S01]  /*c080*/  VIADD R18, R11, 0xffffff90 ;  /* 0xffffff900b127836 */ /* 0x000fe20000000000 */
        /* <DEDUP_REMOVED lines=8> */
[----:B------:R-:W-:Y:S02]  /*c110*/  FSEL R12, R32, -INF , !P3 ;  /* 0xff800000200c7808 */ /* 0x000fe40005800000 */
[----:B------:R-:W-:Y:S02]  /*c120*/  FMNMX3.FTZ R19, R168, R15, R14, !PT ;  /* 0x0000000fa8137276 */ /* 0x000fe4000781000e */
[----:B------:R-:W-:-:S02]  /*c130*/  FSEL R184, R28, -INF , !P2 ;  /* 0xff8000001cb87808 */ /* 0x000fc40005000000 */
[----:B------:R-:W-:Y:S02]  /*c140*/  FSEL R185, R29, -INF , !P1 ;  /* 0xff8000001db97808 */ /* 0x000fe40004800000 */
[-C--:B------:R-:W-:Y:S02]  /*c150*/  ISETP.GE.AND P2, PT, R13, R214.reuse, PT ;  /* 0x000000d60d00720c */ /* 0x080fe40003f46270 */
[----:B------:R-:W-:Y:S02]  /*c160*/  ISETP.GE.AND P1, PT, R16, R214, PT ;  /* 0x000000d61000720c */ /* 0x000fe40003f26270 */
[----:B------:R-:W-:Y:S02]  /*c170*/  FMNMX3.FTZ R19, R19, R12, R11, !PT ;  /* 0x0000000c13137276 */ /* 0x000fe4000781000b */
[----:B------:R-:W-:Y:S02]  /*c180*/  FSEL R204, R204, -INF , !P2 ;  /* 0xff800000cccc7808 */ /* 0x000fe40005000000 */
[----:B------:R-:W-:-:S02]  /*c190*/  FSEL R205, R205, -INF , !P1 ;  /* 0xff800000cdcd7808 */ /* 0x000fc40004800000 */
[----:B------:R-:W-:Y:S02]  /*c1a0*/  FMNMX3.FTZ R19, R19, R184, R185, !PT ;  /* 0x000000b813137276 */ /* 0x000fe400078100b9 */
[-C--:B------:R-:W-:Y:S02]  /*c1b0*/  ISETP.GE.AND P4, PT, R6, R213.reuse, PT ;  /* 0x000000d50600720c */ /* 0x080fe40003f86270 */
[-C--:B------:R-:W-:Y:S02]  /*c1c0*/  ISETP.GE.AND P3, PT, R7, R213.reuse, PT ;  /* 0x000000d50700720c */ /* 0x080fe40003f66270 */
[----:B------:R-:W-:Y:S02]  /*c1d0*/  ISETP.GE.AND P2, PT, R18, R213, PT ;  /* 0x000000d51200720c */ /* 0x000fe40003f46270 */
[----:B------:R-:W-:Y:S01]  /*c1e0*/  FMNMX3.FTZ R28, R19, R204, R205, !PT ;  /* 0x000000cc131c7276 */ /* 0x000fe200078100cd */
[----:B------:R-:W-:Y:S10]  /*c1f0*/  @!P5 BRA `(.L_x_1115) ;  /* 0x000000000050d947 */ /* 0x000ff40003800000 */
[----:B------:R-:W-:-:S04]  /*c200*/  IMAD.U32 R19, RZ, RZ, UR13 ;  /* 0x0000000dff137e24 */ /* 0x000fc8000f8e00ff */
[----:B------:R-:W-:-:S04]  /*c210*/  VIADD R19, R19, 0xfffffffb ;  /* 0xfffffffb13137836 */ /* 0x000fc80000000000 */
[----:B------:R-:W-:-:S04]  /*c220*/  IMAD.WIDE.U32 R186, R19, R2, RZ ;  /* 0x0000000213ba7225 */ /* 0x000fc800078e00ff */
[----:B------:R-:W-:Y:S02]  /*c230*/  IMAD R19, R19, R3, R187 ;  /* 0x0000000313137224 */ /* 0x000fe400078e02bb */
[----:B------:R-:W-:-:S03]  /*c240*/  IMAD.SHL.U32 R32, R186, 0x20, RZ ;  /* 0x00000020ba207824 */ /* 0x000fc600078e00ff */
[----:B------:R-:W-:Y:S02]  /*c250*/  SHF.L.U64.HI R29, R186, 0x5, R19 ;  /* 0x00000005ba1d7819 */ /* 0x000fe40000010213 */
[----:B------:R-:W-:-:S04]  /*c260*/  LEA R32, P1, R2, R32, 0x4 ;  /* 0x0000002002207211 */ /* 0x000fc800078220ff */
        /* <DEDUP_REMOVED lines=13> */
.L_x_1115:
[----:B------:R-:W2:Y:S01]  /*c340*/  SHFL.BFLY PT, R19, R28, 0x2, 0x1f ;  /* 0x0c401f001c137f89 */ /* 0x000ea200000e0000 */
[----:B------:R-:W-:Y:S01]  /*c350*/  ISETP.GE.AND P1, PT, R17, R213, PT ;  /* 0x000000d51100720c */ /* 0x000fe20003f26270 */
[----:B------:R-:W3:Y:S01]  /*c360*/  LDCU UR4, c[0x0][0x45c] ;  /* 0x00008b80ff0477ac */ /* 0x000ee20008000800 */
[----:B------:R-:W-:Y:S02]  /*c370*/  FSEL R34, R34, -INF , !P4 ;  /* 0xff80000022227808 */ /* 0x000fe40006000000 */
[----:B------:R-:W-:Y:S01]  /*c380*/  FSEL R35, R35, -INF , !P3 ;  /* 0xff80000023237808 */ /* 0x000fe20005800000 */
[----:B------:R-:W-:Y:S01]  /*c390*/  UIADD3 UR6, UPT, UPT, UR18, -0x61c88647, URZ ;  /* 0x9e3779b912067890 */ /* 0x000fe2000fffe0ff */
[----:B------:R-:W-:Y:S01]  /*c3a0*/  FMNMX3.FTZ R29, R167, R9, R4, !PT ;  /* 0x00000009a71d7276 */ /* 0x000fe20007810004 */
[----:B------:R-:W-:Y:S01]  /*c3b0*/  UIADD3 UR5, UPT, UPT, UR18, 0x3c6ef372, URZ ;  /* 0x3c6ef37212057890 */ /* 0x000fe2000fffe0ff */
[----:B-1----:R-:W-:Y:S02]  /*c3c0*/  FSEL R187, R31, -INF , !P1 ;  /* 0xff8000001fbb7808 */ /* 0x002fe40004800000 */
[----:B------:R-:W-:-:S02]  /*c3d0*/  FSEL R186, R30, -INF , !P2 ;  /* 0xff8000001eba7808 */ /* 0x000fc40005000000 */
[C---:B------:R-:W-:Y:S02]  /*c3e0*/  ISETP.GE.AND P1, PT, R8.reuse, R212, PT ;  /* 0x000000d40800720c */ /* 0x040fe40003f26270 */
[----:B------:R-:W-:Y:S02]  /*c3f0*/  ISETP.GE.AND P4, PT, R13, R213, PT ;  /* 0x000000d50d00720c */ /* 0x000fe40003f86270 */
[----:B------:R-:W-:Y:S02]  /*c400*/  ISETP.GE.AND P2, PT, R8, R171, PT ;  /* 0x000000ab0800720c */ /* 0x000fe40003f46270 */
[----:B------:R-:W-:Y:S02]  /*c410*/  ISETP.GE.AND P3, PT, R16, R213, PT ;  /* 0x000000d51000720c */ /* 0x000fe40003f66270 */
[----:B------:R-:W-:Y:S02]  /*c420*/  FMNMX3.FTZ R8, R29, R34, R35, !PT ;  /* 0x000000221d087276 */ /* 0x000fe40007810023 */
[----:B------:R-:W-:-:S02]  /*c430*/  FSEL R206, R206, -INF , !P4 ;  /* 0xff800000cece7808 */ /* 0x000fc40006000000 */
[----:B------:R-:W-:Y:S02]  /*c440*/  FSEL R180, R180, -INF , !P1 ;  /* 0xff800000b4b47808 */ /* 0x000fe40004800000 */
[C---:B------:R-:W-:Y:S02]  /*c450*/  ISETP.GE.AND P4, PT, R5.reuse, R212, PT ;  /* 0x000000d40500720c */ /* 0x040fe40003f86270 */
[----:B------:R-:W-:Y:S02]  /*c460*/  ISETP.GE.AND P1, PT, R5, R171, PT ;  /* 0x000000ab0500720c */ /* 0x000fe40003f26270 */
[----:B------:R-:W-:Y:S02]  /*c470*/  FSEL R207, R207, -INF , !P3 ;  /* 0xff800000cfcf7808 */ /* 0x000fe40005800000 */
[----:B------:R-:W-:Y:S02]  /*c480*/  FMNMX3.FTZ R8, R8, R186, R187, !PT ;  /* 0x000000ba08087276 */ /* 0x000fe400078100bb */
[----:B------:R-:W-:-:S02]  /*c490*/  FSEL R5, R182, -INF , !P2 ;  /* 0xff800000b6057808 */ /* 0x000fc40005000000 */
[----:B------:R-:W-:Y:S02]  /*c4a0*/  ISETP.GE.AND P2, PT, R6, R212, PT ;  /* 0x000000d40600720c */ /* 0x000fe40003f46270 */
[----:B------:R-:W-:Y:S02]  /*c4b0*/  FMNMX3.FTZ R29, R8, R206, R207, !PT ;  /* 0x000000ce081d7276 */ /* 0x000fe400078100cf */
[----:B--2---:R-:W-:Y:S02]  /*c4c0*/  FMNMX.FTZ R19, R28, R19, !PT ;  /* 0x000000131c137209 */ /* 0x004fe40007810000 */
[----:B------:R-:W-:Y:S01]  /*c4d0*/  FSEL R8, R172, -INF , !P2 ;  /* 0xff800000ac087808 */ /* 0x000fe20005000000 */
[----:B------:R-:W-:Y:S01]  /*c4e0*/  SHFL.BFLY PT, R28, R29, 0x2, 0x1f ;  /* 0x0c401f001d1c7f89 */ /* 0x000fe200000e0000 */
[----:B------:R-:W-:Y:S02]  /*c4f0*/  ISETP.GE.AND P3, PT, R6, R171, PT ;  /* 0x000000ab0600720c */ /* 0x000fe40003f66270 */
[----:B------:R-:W-:Y:S01]  /*c500*/  ISETP.GE.AND P2, PT, R18, R212, PT ;  /* 0x000000d41200720c */ /* 0x000fe20003f46270 */
[----:B------:R-:W1:Y:S01]  /*c510*/  SHFL.BFLY PT, R216, R19, 0x1, 0x1f ;  /* 0x0c201f0013d87f89 */ /* 0x000e6200000e0000 */
[----:B------:R-:W-:-:S02]  /*c520*/  FSEL R6, R183, -INF , !P1 ;  /* 0xff800000b7067808 */ /* 0x000fc40004800000 */
[----:B------:R-:W-:Y:S02]  /*c530*/  FSEL R181, R181, -INF , !P4 ;  /* 0xff800000b5b57808 */ /* 0x000fe40006000000 */
[CC--:B------:R-:W-:Y:S02]  /*c540*/  ISETP.GE.AND P1, PT, R7.reuse, R212.reuse, PT ;  /* 0x000000d40700720c */ /* 0x0c0fe40003f26270 */
[----:B------:R-:W-:Y:S02]  /*c550*/  ISETP.GE.AND P4, PT, R7, R171, PT ;  /* 0x000000ab0700720c */ /* 0x000fe40003f86270 */
[----:B------:R-:W-:Y:S02]  /*c560*/  FSEL R244, R24, -INF , !P2 ;  /* 0xff80000018f47808 */ /* 0x000fe40005000000 */
[----:B------:R-:W-:Y:S02]  /*c570*/  FSEL R7, R174, -INF , !P3 ;  /* 0xff800000ae077808 */ /* 0x000fe40005800000 */
[----:B------:R-:W-:-:S02]  /*c580*/  ISETP.GE.AND P2, PT, R13, R212, PT ;  /* 0x000000d40d00720c */ /* 0x000fc40003f46270 */
[----:B------:R-:W-:Y:S02]  /*c590*/  ISETP.GE.AND P3, PT, R17, R212, PT ;  /* 0x000000d41100720c */ /* 0x000fe40003f66270 */
[----:B------:R-:W-:Y:S02]  /*c5a0*/  FSEL R173, R173, -INF , !P1 ;  /* 0xff800000adad7808 */ /* 0x000fe40004800000 */
[----:B------:R-:W-:Y:S02]  /*c5b0*/  FMNMX3.FTZ R218, R166, R180, R181, !PT ;  /* 0x000000b4a6da7276 */ /* 0x000fe400078100b5 */
[----:B------:R-:W-:Y:S02]  /*c5c0*/  FSEL R242, R20, -INF , !P2 ;  /* 0xff80000014f27808 */ /* 0x000fe40005000000 */
[----:B------:R-:W-:Y:S02]  /*c5d0*/  FSEL R243, R25, -INF , !P3 ;  /* 0xff80000019f37808 */ /* 0x000fe40005800000 */
[----:B------:R-:W-:-:S02]  /*c5e0*/  ISETP.GE.AND P2, PT, R16, R212, PT ;  /* 0x000000d41000720c */ /* 0x000fc40003f46270 */
[----:B------:R-:W-:Y:S02]  /*c5f0*/  FMNMX3.FTZ R218, R218, R8, R173, !PT ;  /* 0x00000008dada7276 */ /* 0x000fe400078100ad */
[----:B------:R-:W-:Y:S02]  /*c600*/  ISETP.GE.AND P3, PT, R17, R171, PT ;  /* 0x000000ab1100720c */ /* 0x000fe40003f66270 */
[----:B------:R-:W-:Y:S02]  /*c610*/  MOV R17, UR13 ;  /* 0x0000000d00117c02 */ /* 0x000fe40008000f00 */
[----:B------:R-:W-:Y:S02]  /*c620*/  FSEL R32, R21, -INF , !P2 ;  /* 0xff80000015207808 */ /* 0x000fe40005000000 */
[----:B------:R-:W-:Y:S02]  /*c630*/  FMNMX3.FTZ R218, R218, R244, R243, !PT ;  /* 0x000000f4dada7276 */ /* 0x000fe400078100f3 */
[----:B------:R-:W-:-:S02]  /*c640*/  IADD3 R17, PT, PT, R17, -0x4, RZ ;  /* 0xfffffffc11117810 */ /* 0x000fc40007ffe0ff */
[----:B------:R-:W-:Y:S02]  /*c650*/  FMNMX3.FTZ R218, R218, R242, R32, !PT ;  /* 0x000000f2dada7276 */ /* 0x000fe40007810020 */
[----:B------:R-:W-:Y:S01]  /*c660*/  LOP3.LUT R248, R17, UR19, R179, 0x96, !PT ;  /* 0x0000001311f87c12 */ /* 0x000fe2000f8e96b3 */
[----:B------:R-:W-:Y:S01]  /*c670*/  IMAD R17, R10, -0x326172a9, RZ ;  /* 0xcd9e8d570a117824 */ /* 0x000fe200078e02ff */
[----:B-1----:R-:W-:Y:S01]  /*c680*/  FMNMX.FTZ R216, R19, R216, !PT ;  /* 0x000000d813d87209 */ /* 0x002fe20007810000 */
[----:B------:R-:W1:Y:S01]  /*c690*/  SHFL.BFLY PT, R10, R218, 0x2, 0x1f ;  /* 0x0c401f00da0a7f89 */ /* 0x000e6200000e0000 */
[----:B------:R-:W-:Y:S01]  /*c6a0*/  ISETP.GE.AND P2, PT, R13, R171, PT ;  /* 0x000000ab0d00720c */ /* 0x000fe20003f46270 */
[----:B------:R-:W-:Y:S01]  /*c6b0*/  IMAD.WIDE.U32 R248, R248, -0x326172a9, RZ ;  /* 0xcd9e8d57f8f87825 */ /* 0x000fe200078e00ff */
[----:B------:R-:W-:-:S03]  /*c6c0*/  FSEL R13, R175, -INF , !P4 ;  /* 0xff800000af0d7808 */ /* 0x000fc60006000000 */
[C---:B---3--:R-:W-:Y:S01]  /*c6d0*/  FMUL.FTZ R195, R216.reuse, UR4 ;  /* 0x00000004d8c37c20 */ /* 0x048fe20008410000 */
[----:B------:R-:W-:Y:S02]  /*c6e0*/  FSETP.NEU.FTZ.AND P4, PT, R216, -INF , PT ;  /* 0xff800000d800780b */ /* 0x000fe40003f9d000 */
[----:B------:R-:W-:Y:S02]  /*c6f0*/  ISETP.GE.AND P1, PT, R18, R171, PT ;  /* 0x000000ab1200720c */ /* 0x000fe40003f26270 */
[----:B------:R-:W-:Y:S02]  /*c700*/  FSEL R195, R195, RZ, P4 ;  /* 0x000000ffc3c37208 */ /* 0x000fe40002000000 */
[----:B------:R-:W-:Y:S02]  /*c710*/  FSEL R222, R26, -INF , !P1 ;  /* 0xff8000001ade7808 */ /* 0x000fe40004800000 */
[----:B------:R-:W-:Y:S01]  /*c720*/  FMNMX.FTZ R29, R29, R28, !PT ;  /* 0x0000001c1d1d7209 */ /* 0x000fe20007810000 */
[--C-:B------:R-:W-:Y:S01]  /*c730*/  FFMA.FTZ R172, R15, UR4, -R195.reuse ;  /* 0x000000040fac7c23 */ /* 0x100fe200080108c3 */
[----:B------:R-:W-:Y:S01]  /*c740*/  FMNMX3.FTZ R15, R165, R5, R6, !PT ;  /* 0x00000005a50f7276 */ /* 0x000fe20007810006 */
[--C-:B------:R-:W-:Y:S01]  /*c750*/  FFMA.FTZ R192, R11, UR4, -R195.reuse ;  /* 0x000000040bc07c23 */ /* 0x100fe200080108c3 */
[----:B------:R-:W-:Y:S01]  /*c760*/  ISETP.GE.AND P1, PT, R16, R171, PT ;  /* 0x000000ab1000720c */ /* 0x000fe20003f26270 */
[----:B------:R-:W2:Y:S01]  /*c770*/  SHFL.BFLY PT, R219, R29, 0x1, 0x1f ;  /* 0x0c201f001ddb7f89 */ /* 0x000ea200000e0000 */
[----:B------:R-:W-:Y:S01]  /*c780*/  FSEL R233, R27, -INF , !P3 ;  /* 0xff8000001be97808 */ /* 0x000fe20005800000 */
[--C-:B------:R-:W-:Y:S01]  /*c790*/  FFMA.FTZ R193, R12, UR4, -R195.reuse ;  /* 0x000000040cc17c23 */ /* 0x100fe200080108c3 */
[----:B------:R-:W-:Y:S01]  /*c7a0*/  FSEL R33, R22, -INF , !P2 ;  /* 0xff80000016217808 */ /* 0x000fe20005000000 */
[--C-:B------:R-:W-:Y:S01]  /*c7b0*/  FFMA.FTZ R194, R14, UR4, -R195.reuse ;  /* 0x000000040ec27c23 */ /* 0x100fe200080108c3 */
[----:B------:R-:W-:Y:S01]  /*c7c0*/  FSEL R221, R23, -INF , !P1 ;  /* 0xff80000017dd7808 */ /* 0x000fe20004800000 */
[----:B------:R-:W-:Y:S01]  /*c7d0*/  MUFU.EX2 R192, R192 ;  /* 0x000000c000c07308 */ /* 0x000fe20000000800 */
[----:B-1----:R-:W-:Y:S01]  /*c7e0*/  FMNMX.FTZ R218, R218, R10, !PT ;  /* 0x0000000adada7209 */ /* 0x002fe20007810000 */
[----:B------:R-:W-:Y:S01]  /*c7f0*/  FFMA.FTZ R184, R184, UR4, -R195 ;  /* 0x00000004b8b87c23 */ /* 0x000fe200080108c3 */
[----:B------:R-:W-:-:S02]  /*c800*/  FMNMX3.FTZ R10, R15, R7, R13, !PT ;  /* 0x000000070f0a7276 */ /* 0x000fc4000781000d */
[----:B------:R-:W-:Y:S01]  /*c810*/  LOP3.LUT R17, R17, UR6, R249, 0x96, !PT ;  /* 0x0000000611117c12 */ /* 0x000fe2000f8e96f9 */
[----:B------:R-:W1:Y:S01]  /*c820*/  SHFL.BFLY PT, R12, R218, 0x1, 0x1f ;  /* 0x0c201f00da0c7f89 */ /* 0x000e6200000e0000 */
[----:B------:R-:W-:Y:S01]  /*c830*/  FMNMX3.FTZ R10, R10, R222, R233, !PT ;  /* 0x000000de0a0a7276 */ /* 0x000fe200078100e9 */
[----:B------:R-:W-:Y:S01]  /*c840*/  MUFU.EX2 R193, R193 ;  /* 0x000000c100c17308 */ /* 0x000fe20000000800 */
[----:B------:R-:W-:Y:S01]  /*c850*/  LOP3.LUT R202, R248, UR5, R239, 0x96, !PT ;  /* 0x00000005f8ca7c12 */ /* 0x000fe2000f8e96ef */
[----:B------:R-:W-:Y:S01]  /*c860*/  IMAD.WIDE.U32 R210, R17, -0x2daee0ad, RZ ;  /* 0xd2511f5311d27825 */ /* 0x000fe200078e00ff */
[----:B------:R-:W-:Y:S02]  /*c870*/  FMNMX3.FTZ R10, R10, R33, R221, !PT ;  /* 0x000000210a0a7276 */ /* 0x000fe400078100dd */
[----:B------:R-:W-:Y:S01]  /*c880*/  LOP3.LUT R17, R176, UR6, R249, 0x96, !PT ;  /* 0x00000006b0117c12 */ /* 0x000fe2000f8e96f9 */
[----:B------:R-:W-:Y:S01]  /*c890*/  IMAD.WIDE.U32 R202, R202, -0x2daee0ad, RZ ;  /* 0xd2511f53caca7825 */ /* 0x000fe200078e00ff */
[----:B------:R-:W-:Y:S01]  /*c8a0*/  LOP3.LUT R248, R248, UR5, R235, 0x96, !PT ;  /* 0x00000005f8f87c12 */ /* 0x000fe2000f8e96eb */
[----:B------:R-:W3:Y:S01]  /*c8b0*/  SHFL.BFLY PT, R11, R10, 0x2, 0x1f ;  /* 0x0c401f000a0b7f89 */ /* 0x000ee200000e0000 */
[----:B------:R-:W-:Y:S01]  /*c8c0*/  LOP3.LUT R16, R240, UR24, R211, 0x96, !PT ;  /* 0x00000018f0107c12 */ /* 0x000fe2000f8e96d3 */
[----:B------:R-:W-:Y:S01]  /*c8d0*/  IMAD.WIDE.U32 R250, R17, -0x2daee0ad, RZ ;  /* 0xd2511f5311fa7825 */ /* 0x000fe200078e00ff */
[----:B--2---:R-:W-:Y:S01]  /*c8e0*/  FMNMX.FTZ R219, R29, R219, !PT ;  /* 0x000000db1ddb7209 */ /* 0x004fe20007810000 */
[----:B------:R-:W2:Y:S01]  /*c8f0*/  S2UR UR6, SR_CgaCtaId ;  /* 0x00000000000679c3 */ /* 0x000ea20000008800 */
[----:B------:R-:W-:Y:S01]  /*c900*/  LOP3.LUT R210, R210, UR22, R203, 0x96, !PT ;  /* 0x00000016d2d27c12 */ /* 0x000fe2000f8e96cb */
[----:B------:R-:W-:Y:S01]  /*c910*/  IMAD.WIDE.U32 R248, R248, -0x2daee0ad, RZ ;  /* 0xd2511f53f8f87825 */ /* 0x000fe200078e00ff */
[----:B------:R-:W-:-:S03]  /*c920*/  LOP3.LUT R15, R236, UR24, R251, 0x96, !PT ;  /* 0x00000018ec0f7c12 */ /* 0x000fc6000f8e96fb */
[C---:B------:R-:W-:Y:S01]  /*c930*/  FMUL.FTZ R196, R219.reuse, UR4 ;  /* 0x00000004dbc47c20 */ /* 0x040fe20008410000 */
[----:B------:R-:W-:Y:S01]  /*c940*/  FSETP.NEU.FTZ.AND P3, PT, R219, -INF , PT ;  /* 0xff800000db00780b */ /* 0x000fe20003f7d000 */
[----:B------:R-:W-:Y:S01]  /*c950*/  IMAD.WIDE.U32 R16, R16, -0x326172a9, RZ ;  /* 0xcd9e8d5710107825 */ /* 0x000fe200078e00ff */
[----:B------:R-:W-:Y:S01]  /*c960*/  LOP3.LUT R250, R250, UR22, R249, 0x96, !PT ;  /* 0x00000016fafa7c12 */ /* 0x000fe2000f8e96f9 */
[----:B------:R-:W-:Y:S01]  /*c970*/  MUFU.EX2 R172, R172 ;  /* 0x000000ac00ac7308 */ /* 0x000fe20000000800 */
[----:B------:R-:W-:Y:S01]  /*c980*/  FSEL R196, R196, RZ, P3 ;  /* 0x000000ffc4c47208 */ /* 0x000fe20001800000 */
[----:B------:R-:W-:Y:S01]  /*c990*/  IMAD.WIDE.U32 R210, R210, -0x326172a9, RZ ;  /* 0xcd9e8d57d2d27825 */ /* 0x000fe200078e00ff */
[----:B------:R-:W-:Y:S01]  /*c9a0*/  LOP3.LUT R14, R238, UR23, R17, 0x96, !PT ;  /* 0x00000017ee0e7c12 */ /* 0x000fe2000f8e9611 */
[----:B------:R-:W-:Y:S01]  /*c9b0*/  UMOV UR5, 0x400 ;  /* 0x0000040000057882 */ /* 0x000fe20000000000 */
[----:B-1----:R-:W-:Y:S01]  /*c9c0*/  FMNMX.FTZ R218, R218, R12, !PT ;  /* 0x0000000cdada7209 */ /* 0x002fe20007810000 */
[----:B------:R-:W-:Y:S01]  /*c9d0*/  IMAD.WIDE.U32 R246, R15, -0x326172a9, RZ ;  /* 0xcd9e8d570ff67825 */ /* 0x000fe200078e00ff */
[----:B------:R-:W-:-:S03]  /*c9e0*/  LOP3.LUT R208, R16, UR21, R211, 0x96, !PT ;  /* 0x0000001510d07c12 */ /* 0x000fc6000f8e96d3 */
[--C-:B------:R-:W-:Y:S01]  /*c9f0*/  FFMA.FTZ R191, R9, UR4, -R196.reuse ;  /* 0x0000000409bf7c23 */ /* 0x100fe200080108c4 */
[----:B------:R-:W-:Y:S01]  /*ca00*/  FFMA.FTZ R190, R4, UR4, -R196 ;  /* 0x0000000404be7c23 */ /* 0x000fe200080108c4 */
[----:B------:R-:W-:Y:S01]  /*ca10*/  IMAD.WIDE.U32 R250, R250, -0x326172a9, RZ ;  /* 0xcd9e8d57fafa7825 */ /* 0x000fe200078e00ff */
[----:B------:R-:W-:-:S03]  /*ca20*/  LOP3.LUT R9, R234, UR23, R247, 0x96, !PT ;  /* 0x00000017ea097c12 */ /* 0x000fc6000f8e96f7 */
[----:B------:R-:W-:Y:S01]  /*ca30*/  FFMA.FTZ R188, R35, UR4, -R196 ;  /* 0x0000000423bc7c23 */ /* 0x000fe200080108c4 */
[----:B---3--:R-:W-:Y:S01]  /*ca40*/  FMNMX.FTZ R11, R10, R11, !PT ;  /* 0x0000000b0a0b7209 */ /* 0x008fe20007810000 */
[----:B------:R-:W-:Y:S01]  /*ca50*/  IMAD.WIDE.U32 R14, R14, -0x2daee0ad, RZ ;  /* 0xd2511f530e0e7825 */ /* 0x000fe200078e00ff */
[----:B------:R-:W-:-:S03]  /*ca60*/  LOP3.LUT R246, R246, UR21, R251, 0x96, !PT ;  /* 0x00000015f6f67c12 */ /* 0x000fc6000f8e96fb */
[----:B------:R-:W-:Y:S01]  /*ca70*/  FFMA.FTZ R189, R34, UR4, -R196 ;  /* 0x0000000422bd7c23 */ /* 0x000fe200080108c4 */
[----:B------:R-:W-:Y:S01]  /*ca80*/  FSETP.NEU.FTZ.AND P2, PT, R218, -INF , PT ;  /* 0xff800000da00780b */ /* 0x000fe20003f5d000 */
[----:B------:R-:W1:Y:S01]  /*ca90*/  SHFL.BFLY PT, R217, R11, 0x1, 0x1f ;  /* 0x0c201f000bd97f89 */ /* 0x000e6200000e0000 */
[----:B------:R-:W-:Y:S01]  /*caa0*/  IMAD.WIDE.U32 R208, R208, -0x2daee0ad, RZ ;  /* 0xd2511f53d0d07825 */ /* 0x000fe200078e00ff */
[----:B------:R-:W-:Y:S01]  /*cab0*/  LOP3.LUT R202, R202, UR20, R15, 0x96, !PT ;  /* 0x00000014caca7c12 */ /* 0x000fe2000f8e960f */
[----:B------:R-:W-:Y:S01]  /*cac0*/  MUFU.EX2 R188, R188 ;  /* 0x000000bc00bc7308 */ /* 0x000fe20000000800 */
[----:B--2---:R-:W-:Y:S01]  /*cad0*/  ULEA UR5, UR6, UR5, 0x18 ;  /* 0x0000000506057291 */ /* 0x004fe2000f8ec0ff */
[----:B------:R-:W-:Y:S01]  /*cae0*/  IMAD.WIDE.U32 R20, R9, -0x2daee0ad, RZ ;  /* 0xd2511f5309147825 */ /* 0x000fe200078e00ff */
[----:B------:R-:W-:-:S03]  /*caf0*/  LOP3.LUT R4, R14, UR10, R209, 0x96, !PT ;  /* 0x0000000a0e047c12 */ /* 0x000fc6000f8e96d1 */
[----:B------:R-:W-:Y:S01]  /*cb00*/  FMUL.FTZ R9, R218, UR4 ;  /* 0x00000004da097c20 */ /* 0x000fe20008410000 */
[----:B------:R-:W-:Y:S01]  /*cb10*/  MOV R211, 0x20 ;  /* 0x0000002000d37802 */ /* 0x000fe20000000f00 */
[----:B------:R-:W-:Y:S01]  /*cb20*/  IMAD.WIDE.U32 R246, R246, -0x2daee0ad, RZ ;  /* 0xd2511f53f6f67825 */ /* 0x000fe200078e00ff */
[----:B------:R-:W-:Y:S01]  /*cb30*/  LOP3.LUT R248, R248, UR20, R21, 0x96, !PT ;  /* 0x00000014f8f87c12 */ /* 0x000fe2000f8e9615 */
[----:B------:R-:W2:Y:S01]  /*cb40*/  MUFU.EX2 R189, R189 ;  /* 0x000000bd00bd7308 */ /* 0x000ea20000000800 */
[----:B------:R-:W-:Y:S01]  /*cb50*/  FSEL R35, R9, RZ, P2 ;  /* 0x000000ff09237208 */ /* 0x000fe20001000000 */
[----:B------:R-:W-:Y:S01]  /*cb60*/  IMAD.WIDE.U32 R202, R202, -0x326172a9, RZ ;  /* 0xcd9e8d57caca7825 */ /* 0x000fe200078e00ff */
[----:B------:R-:W-:-:S03]  /*cb70*/  LOP3.LUT R20, R20, UR10, R247, 0x96, !PT ;  /* 0x0000000a14147c12 */ /* 0x000fc6000f8e96f7 */
[----:B------:R-:W-:Y:S01]  /*cb80*/  FFMA.FTZ R207, R207, UR4, -R196 ;  /* 0x00000004cfcf7c23 */ /* 0x000fe200080108c4 */
[----:B------:R-:W-:Y:S01]  /*cb90*/  LEA R215, R215, UR5, 0x1 ;  /* 0x00000005d7d77c11 */ /* 0x000fe2000f8e08ff */
[----:B------:R-:W-:-:S04]  /*cba0*/  IMAD.WIDE.U32 R14, R4, -0x326172a9, RZ ;  /* 0xcd9e8d57040e7825 */ /* 0x000fc800078e00ff */
[--C-:B------:R-:W-:Y:S01]  /*cbb0*/  FFMA.FTZ R182, R181, UR4, -R35.reuse ;  /* 0x00000004b5b67c23 */ /* 0x100fe20008010823 */
[--C-:B------:R-:W-:Y:S01]  /*cbc0*/  FFMA.FTZ R181, R8, UR4, -R35.reuse ;  /* 0x0000000408b57c23 */ /* 0x100fe20008010823 */
[----:B------:R-:W-:Y:S01]  /*cbd0*/  FFMA.FTZ R183, R180, UR4, -R35 ;  /* 0x00000004b4b77c23 */ /* 0x000fe20008010823 */
[----:B------:R-:W-:Y:S01]  /*cbe0*/  IMAD.WIDE.U32 R20, R20, -0x326172a9, RZ ;  /* 0xcd9e8d5714147825 */ /* 0x000fe200078e00ff */
[----:B------:R-:W-:-:S03]  /*cbf0*/  LOP3.LUT R16, R202, UR9, R15, 0x96, !PT ;  /* 0x00000009ca107c12 */ /* 0x000fc6000f8e960f */
[--C-:B------:R-:W-:Y:S01]  /*cc00*/  FFMA.FTZ R180, R173, UR4, -R35.reuse ;  /* 0x00000004adb47c23 */ /* 0x100fe20008010823 */
[----:B-1----:R-:W-:Y:S01]  /*cc10*/  FMNMX.FTZ R217, R11, R217, !PT ;  /* 0x000000d90bd97209 */ /* 0x002fe20007810000 */
[----:B------:R-:W-:Y:S01]  /*cc20*/  IMAD.WIDE.U32 R248, R248, -0x326172a9, RZ ;  /* 0xcd9e8d57f8f87825 */ /* 0x000fe200078e00ff */
[----:B------:R-:W-:Y:S01]  /*cc30*/  MOV R15, R20 ;  /* 0x00000014000f7202 */ /* 0x000fe20000000f00 */
[----:B------:R-:W1:Y:S01]  /*cc40*/  MUFU.EX2 R194, R194 ;  /* 0x000000c200c27308 */ /* 0x000e620000000800 */
[C---:B------:R-:W-:Y:S01]  /*cc50*/  LOP3.LUT R11, R16.reuse, 0xffff, RZ, 0xc0, !PT ;  /* 0x0000ffff100b7812 */ /* 0x040fe200078ec0ff */
[----:B------:R-:W-:Y:S01]  /*cc60*/  FMUL.FTZ R34, R217, UR4 ;  /* 0x00000004d9227c20 */ /* 0x000fe20008410000 */
[----:B------:R-:W-:Y:S01]  /*cc70*/  LOP3.LUT R8, R15, 0xff, RZ, 0xc0, !PT ;  /* 0x000000ff0f087812 */ /* 0x000fe200078ec0ff */
[----:B------:R-:W-:Y:S01]  /*cc80*/  LDSM.16.MT88.4 R24, [R215+0xb000] ;  /* 0x00b00000d718783b */ /* 0x000fe20000004200 */
[----:B------:R-:W-:Y:S01]  /*cc90*/  LOP3.LUT R15, R16, 0xff, RZ, 0xc0, !PT ;  /* 0x000000ff100f7812 */ /* 0x000fe200078ec0ff */
[----:B------:R-:W-:Y:S01]  /*cca0*/  FFMA.FTZ R244, R244, UR4, -R35 ;  /* 0x00000004f4f47c23 */ /* 0x000fe20008010823 */
[----:B------:R-:W-:Y:S01]  /*ccb0*/  SHF.R.U32.HI R11, RZ, 0x8, R11 ;  /* 0x00000008ff0b7819 */ /* 0x000fe2000001160b */
[----:B------:R-:W-:Y:S01]  /*ccc0*/  MUFU.EX2 R191, R191 ;  /* 0x000000bf00bf7308 */ /* 0x000fe20000000800 */
[----:B------:R-:W-:Y:S01]  /*ccd0*/  FSETP.NEU.FTZ.AND P1, PT, R217, -INF , PT ;  /* 0xff800000d900780b */ /* 0x000fe20003f3d000 */
[----:B------:R-:W-:Y:S01]  /*cce0*/  FFMA.FTZ R243, R243, UR4, -R35 ;  /* 0x00000004f3f37c23 */ /* 0x000fe20008010823 */
[----:B------:R-:W-:Y:S01]  /*ccf0*/  PRMT R11, R15, 0x5410, R11 ;  /* 0x000054100f0b7816 */ /* 0x000fe2000000000b */
[--C-:B------:R-:W-:Y:S01]  /*cd00*/  FFMA.FTZ R242, R242, UR4, -R35.reuse ;  /* 0x00000004f2f27c23 */ /* 0x100fe20008010823 */
[----:B------:R-:W3:Y:S01]  /*cd10*/  LDC R15, c[0x0][0x4f8] ;  /* 0x00013e00ff0f7b82 */ /* 0x000ee20000000800 */
[----:B------:R-:W-:Y:S01]  /*cd20*/  FSEL R34, R34, RZ, P1 ;  /* 0x000000ff22227208 */ /* 0x000fe20000800000 */
[----:B------:R-:W-:Y:S01]  /*cd30*/  FFMA.FTZ R245, R32, UR4, -R35 ;  /* 0x0000000420f57c23 */ /* 0x000fe20008010823 */
[----:B------:R-:W-:Y:S01]  /*cd40*/  MOV R17, R14 ;  /* 0x0000000e00117202 */ /* 0x000fe20000000f00 */
[----:B------:R-:W4:Y:S01]  /*cd50*/  MUFU.EX2 R190, R190 ;  /* 0x000000be00be7308 */ /* 0x000f220000000800 */
[----:B------:R-:W-:Y:S01]  /*cd60*/  PRMT R12, R14, 0x7771, RZ ;  /* 0x000077710e0c7816 */ /* 0x000fe200000000ff */
[--C-:B------:R-:W-:Y:S01]  /*cd70*/  FFMA.FTZ R174, R6, UR4, -R34.reuse ;  /* 0x0000000406ae7c23 */ /* 0x100fe20008010822 */
[----:B------:R-:W-:Y:S01]  /*cd80*/  FSEL R6, R216, RZ, P4 ;  /* 0x000000ffd8067208 */ /* 0x000fe20002000000 */
[--C-:B------:R-:W-:Y:S01]  /*cd90*/  FFMA.FTZ R175, R5, UR4, -R34.reuse ;  /* 0x0000000405af7c23 */ /* 0x100fe20008010822 */
[----:B------:R-:W-:Y:S01]  /*cda0*/  LOP3.LUT R17, R17, 0xff, RZ, 0xc0, !PT ;  /* 0x000000ff11117812 */ /* 0x000fe200078ec0ff */
[----:B------:R-:W-:Y:S01]  /*cdb0*/  FFMA.FTZ R173, R7, UR4, -R34 ;  /* 0x0000000407ad7c23 */ /* 0x000fe20008010822 */
[----:B------:R-:W-:Y:S01]  /*cdc0*/  PRMT R19, R14, 0x7773, RZ ;  /* 0x000077730e137816 */ /* 0x000fe200000000ff */
[----:B------:R-:W-:Y:S01]  /*cdd0*/  FADD.FTZ R6, R168, -R6 ;  /* 0x80000006a8067221 */ /* 0x000fe20000010000 */
[----:B------:R-:W-:Y:S01]  /*cde0*/  PRMT R14, R14, 0x7772, RZ ;  /* 0x000077720e0e7816 */ /* 0x000fe200000000ff */
[----:B------:R-:W-:Y:S01]  /*cdf0*/  FFMA.FTZ R168, R13, UR4, -R34 ;  /* 0x000000040da87c23 */ /* 0x000fe20008010822 */
[----:B------:R-:W-:Y:S01]  /*ce00*/  PRMT R12, R17, 0x5410, R12 ;  /* 0x00005410110c7816 */ /* 0x000fe2000000000c */
[----:B------:R-:W-:Y:S01]  /*ce10*/  MUFU.EX2 R183, R183 ;  /* 0x000000b700b77308 */ /* 0x000fe20000000800 */
[----:B------:R-:W-:Y:S01]  /*ce20*/  PRMT R18, R20, 0x7773, RZ ;  /* 0x0000777314127816 */ /* 0x000fe200000000ff */
[----:B------:R-:W-:Y:S01]  /*ce30*/  FMUL.FTZ R197, R6, UR4 ;  /* 0x0000000406c57c20 */ /* 0x000fe20008410000 */
[----:B------:R-:W-:Y:S01]  /*ce40*/  PRMT R4, R20, 0x7772, RZ ;  /* 0x0000777214047816 */ /* 0x000fe200000000ff */
[--C-:B------:R-:W-:Y:S01]  /*ce50*/  FFMA.FTZ R222, R222, UR4, -R34.reuse ;  /* 0x00000004dede7c23 */ /* 0x100fe20008010822 */
[----:B------:R-:W-:Y:S01]  /*ce60*/  LOP3.LUT R9, R248, UR9, R21, 0x96, !PT ;  /* 0x00000009f8097c12 */ /* 0x000fe2000f8e9615 */
[--C-:B------:R-:W-:Y:S01]  /*ce70*/  FFMA.FTZ R233, R233, UR4, -R34.reuse ;  /* 0x00000004e9e97c23 */ /* 0x100fe20008010822 */
[----:B------:R-:W-:Y:S01]  /*ce80*/  PRMT R14, R14, 0x5410, R19 ;  /* 0x000054100e0e7816 */ /* 0x000fe20000000013 */
[----:B------:R-:W5:Y:S01]  /*ce90*/  MUFU.EX2 R182, R182 ;  /* 0x000000b600b67308 */ /* 0x000f620000000800 */
[----:B---3--:R-:W-:Y:S01]  /*cea0*/  LOP3.LUT R15, R15, 0xff, RZ, 0xc0, !PT ;  /* 0x000000ff0f0f7812 */ /* 0x008fe200078ec0ff */
[----:B------:R-:W-:Y:S01]  /*ceb0*/  FFMA.FTZ R33, R33, UR4, -R34 ;  /* 0x0000000421217c23 */ /* 0x000fe20008010822 */
[----:B------:R-:W-:Y:S01]  /*cec0*/  PRMT R10, R20, 0x7771, RZ ;  /* 0x00007771140a7816 */ /* 0x000fe200000000ff */
[--C-:B------:R-:W-:Y:S01]  /*ced0*/  FFMA.FTZ R186, R186, UR4, -R196.reuse ;  /* 0x00000004baba7c23 */ /* 0x100fe200080108c4 */
[----:B------:R-:W-:Y:S01]  /*cee0*/  LEA R201, R15, R15, 0x10 ;  /* 0x0000000f0fc97211 */ /* 0x000fe200078e80ff */
[----:B------:R-:W-:Y:S01]  /*cef0*/  FFMA.FTZ R187, R187, UR4, -R196 ;  /* 0x00000004bbbb7c23 */ /* 0x000fe200080108c4 */
[--C-:B------:R-:W-:Y:S01]  /*cf00*/  PRMT R4, R4, 0x5410, R18.reuse ;  /* 0x0000541004047816 */ /* 0x100fe20000000012 */
[----:B------:R-:W-:Y:S01]  /*cf10*/  MUFU.EX2 R181, R181 ;  /* 0x000000b500b57308 */ /* 0x000fe20000000800 */
[----:B------:R-:W-:-:S02]  /*cf20*/  PRMT R18, R16, 0x7632, R18 ;  /* 0x0000763210127816 */ /* 0x000fc40000000012 */
[----:B------:R-:W-:Y:S02]  /*cf30*/  HSET2.LE.AND R6, R12, R201, PT ;  /* 0x000000c90c067233 */ /* 0x000fe40003803000 */
[----:B------:R-:W-:Y:S02]  /*cf40*/  LOP3.LUT R17, R9, 0xffff, RZ, 0xc0, !PT ;  /* 0x0000ffff09117812 */ /* 0x000fe400078ec0ff */
[----:B------:R-:W-:Y:S01]  /*cf50*/  FSEL R12, R217, RZ, P1 ;  /* 0x000000ffd90c7208 */ /* 0x000fe20000800000 */
[----:B------:R-:W-:Y:S01]  /*cf60*/  MUFU.EX2 R180, R180 ;  /* 0x000000b400b47308 */ /* 0x000fe20000000800 */
[--C-:B------:R-:W-:Y:S02]  /*cf70*/  SHF.R.U32.HI R5, RZ, 0x18, R16.reuse ;  /* 0x00000018ff057819 */ /* 0x100fe40000011610 */
[----:B------:R-:W-:Y:S01]  /*cf80*/  PRMT R16, R9, 0x7632, R16 ;  /* 0x0000763209107816 */ /* 0x000fe20000000010 */
[----:B------:R-:W-:Y:S01]  /*cf90*/  FADD.FTZ R12, R165, -R12 ;  /* 0x8000000ca50c7221 */ /* 0x000fe20000010000 */
[----:B------:R-:W-:-:S02]  /*cfa0*/  LOP3.LUT R7, R14, 0xff00ff, RZ, 0xc0, !PT ;  /* 0x00ff00ff0e077812 */ /* 0x000fc400078ec0ff */
[----:B------:R-:W-:Y:S01]  /*cfb0*/  PRMT R10, R8, 0x5410, R10 ;  /* 0x00005410080a7816 */ /* 0x000fe2000000000a */
[----:B------:R-:W-:Y:S01]  /*cfc0*/  MUFU.EX2 R175, R175 ;  /* 0x000000af00af7308 */ /* 0x000fe20000000800 */
[----:B------:R-:W-:Y:S01]  /*cfd0*/  LOP3.LUT R8, R9, 0xff, RZ, 0xc0, !PT ;  /* 0x000000ff09087812 */ /* 0x000fe200078ec0ff */
[----:B------:R-:W-:Y:S01]  /*cfe0*/  FMUL.FTZ R12, R12, UR4 ;  /* 0x000000040c0c7c20 */ /* 0x000fe20008410000 */
[----:B------:R-:W-:Y:S02]  /*cff0*/  LOP3.LUT R18, R18, 0xff, RZ, 0xc0, !PT ;  /* 0x000000ff12127812 */ /* 0x000fe400078ec0ff */
[----:B------:R-:W-:Y:S02]  /*d000*/  SHF.R.U32.HI R17, RZ, 0x8, R17 ;  /* 0x00000008ff117819 */ /* 0x000fe40000011611 */
[----:B------:R-:W-:Y:S01]  /*d010*/  FSEL R13, R218, RZ, P2 ;  /* 0x000000ffda0d7208 */ /* 0x000fe20001000000 */
[----:B------:R-:W-:Y:S01]  /*d020*/  MUFU.EX2 R174, R174 ;  /* 0x000000ae00ae7308 */ /* 0x000fe20000000800 */
[----:B------:R-:W-:-:S02]  /*d030*/  LOP3.LUT R16, R16, 0xff, RZ, 0xc0, !PT ;  /* 0x000000ff10107812 */ /* 0x000fc400078ec0ff */
[----:B------:R-:W-:Y:S01]  /*d040*/  SHF.R.U32.HI R9, RZ, 0x18, R9 ;  /* 0x00000018ff097819 */ /* 0x000fe20000011609 */
[----:B------:R-:W-:Y:S01]  /*d050*/  FADD.FTZ R13, R166, -R13 ;  /* 0x8000000da60d7221 */ /* 0x000fe20000010000 */
[----:B------:R-:W-:Y:S02]  /*d060*/  HSET2.LE.AND R7, R7, R201, PT ;  /* 0x000000c907077233 */ /* 0x000fe40003803000 */
[----:B------:R-:W-:Y:S01]  /*d070*/  PRMT R5, R18, 0x5410, R5 ;  /* 0x0000541012057816 */ /* 0x000fe20000000005 */
[----:B------:R-:W-:Y:S01]  /*d080*/  MUFU.EX2 R173, R173 ;  /* 0x000000ad00ad7308 */ /* 0x000fe20000000800 */
[----:B------:R-:W-:Y:S01]  /*d090*/  PRMT R8, R8, 0x5410, R17 ;  /* 0x0000541008087816 */ /* 0x000fe20000000011 */
[----:B------:R-:W-:Y:S01]  /*d0a0*/  FMUL.FTZ R199, R13, UR4 ;  /* 0x000000040dc77c20 */ /* 0x000fe20008410000 */
[----:B--2---:R-:W-:Y:S02]  /*d0b0*/  F2FP.F16.F32.PACK_AB R14, R188, R189 ;  /* 0x000000bdbc0e723e */ /* 0x004fe400000000ff */
[----:B------:R-:W-:-:S02]  /*d0c0*/  F2FP.F16.F32.PACK_AB R15, R192, R193 ;  /* 0x000000c1c00f723e */ /* 0x000fc400000000ff */
[----:B------:R-:W-:Y:S01]  /*d0d0*/  PRMT R9, R16, 0x5410, R9 ;  /* 0x0000541010097816 */ /* 0x000fe20000000009 */
[----:B------:R-:W-:Y:S01]  /*d0e0*/  MUFU.EX2 R168, R168 ;  /* 0x000000a800a87308 */ /* 0x000fe20000000800 */
[----:B------:R-:W2:Y:S01]  /*d0f0*/  LDSM.16.MT88.4 R16, [R215+0xa000] ;  /* 0x00a00000d710783b */ /* 0x000ea20000004200 */
[----:B------:R-:W-:Y:S02]  /*d100*/  LOP3.LUT R7, R14, R7, RZ, 0xc0, !PT ;  /* 0x000000070e077212 */ /* 0x000fe400078ec0ff */
[----:B------:R-:W-:Y:S02]  /*d110*/  FSEL R200, R219, RZ, P3 ;  /* 0x000000ffdbc87208 */ /* 0x000fe40001800000 */
[----:B------:R-:W-:Y:S02]  /*d120*/  LOP3.LUT R6, R15, R6, RZ, 0xc0, !PT ;  /* 0x000000060f067212 */ /* 0x000fe400078ec0ff */
[--C-:B------:R-:W-:Y:S01]  /*d130*/  HSET2.LE.AND R14, R11, R201.reuse, PT ;  /* 0x000000c90b0e7233 */ /* 0x100fe20003803000 */
[----:B------:R5:W3:Y:S01]  /*d140*/  MUFU.EX2 R198, R12 ;  /* 0x0000000c00c67308 */ /* 0x000ae20000000800 */
[--C-:B------:R-:W-:Y:S01]  /*d150*/  HSET2.LE.AND R5, R5, R201.reuse, PT ;  /* 0x000000c905057233 */ /* 0x100fe20003803000 */
[----:B------:R-:W-:Y:S01]  /*d160*/  FADD.FTZ R200, R167, -R200 ;  /* 0x800000c8a7c87221 */ /* 0x000fe20000010000 */
[----:B------:R-:W-:-:S02]  /*d170*/  HSET2.LE.AND R8, R8, R201, PT ;  /* 0x000000c908087233 */ /* 0x000fc40003803000 */
[----:B-1----:R-:W-:Y:S01]  /*d180*/  F2FP.F16.F32.PACK_AB R15, R194, R172 ;  /* 0x000000acc20f723e */ /* 0x002fe200000000ff */
[----:B------:R-:W-:Y:S01]  /*d190*/  FMUL.FTZ R200, R200, UR4 ;  /* 0x00000004c8c87c20 */ /* 0x000fe20008410000 */
[----:B----4-:R-:W-:Y:S01]  /*d1a0*/  F2FP.F16.F32.PACK_AB R13, R190, R191 ;  /* 0x000000bfbe0d723e */ /* 0x010fe200000000ff */
[----:B------:R-:W1:Y:S01]  /*d1b0*/  MUFU.EX2 R197, R197 ;  /* 0x000000c500c57308 */ /* 0x000e620000000800 */
[----:B------:R-:W-:Y:S02]  /*d1c0*/  LOP3.LUT R11, R4, 0xff00ff, RZ, 0xc0, !PT ;  /* 0x00ff00ff040b7812 */ /* 0x000fe400078ec0ff */
[----:B------:R-:W-:Y:S02]  /*d1d0*/  SEL R211, R211, 0xffffffe0, !P0 ;  /* 0xffffffe0d3d37807 */ /* 0x000fe40004000000 */
[----:B------:R-:W-:Y:S02]  /*d1e0*/  LOP3.LUT R4, R15, R14, RZ, 0xc0, !PT ;  /* 0x0000000e0f047212 */ /* 0x000fe400078ec0ff */
[----:B------:R-:W-:Y:S01]  /*d1f0*/  LOP3.LUT R5, R13, R5, RZ, 0xc0, !PT ;  /* 0x000000050d057212 */ /* 0x000fe200078ec0ff */
[----:B------:R-:W4:Y:S01]  /*d200*/  MUFU.EX2 R200, R200 ;  /* 0x000000c800c87308 */ /* 0x000f220000000800 */
[----:B-----5:R-:W-:Y:S01]  /*d210*/  F2FP.F16.F32.PACK_AB R12, R182, R183 ;  /* 0x000000b7b60c723e */ /* 0x020fe200000000ff */
[-C--:B---3--:R-:W-:Y:S01]  /*d220*/  FMUL.FTZ R158, R158, R198.reuse ;  /* 0x000000c69e9e7220 */ /* 0x088fe20000410000 */
[--C-:B------:R-:W-:Y:S01]  /*d230*/  HSET2.LE.AND R10, R10, R201.reuse, PT ;  /* 0x000000c90a0a7233 */ /* 0x100fe20003803000 */
[----:B------:R-:W-:Y:S01]  /*d240*/  FMUL.FTZ R159, R159, R198 ;  /* 0x000000c69f9f7220 */ /* 0x000fe20000410000 */
[----:B------:R-:W-:Y:S01]  /*d250*/  LOP3.LUT R8, R12, R8, RZ, 0xc0, !PT ;  /* 0x000000080c087212 */ /* 0x000fe200078ec0ff */
[-C--:B------:R-:W-:Y:S01]  /*d260*/  FMUL.FTZ R154, R154, R198.reuse ;  /* 0x000000c69a9a7220 */ /* 0x080fe20000410000 */
[--C-:B------:R-:W-:Y:S01]  /*d270*/  HSET2.LE.AND R11, R11, R201.reuse, PT ;  /* 0x000000c90b0b7233 */ /* 0x100fe20003803000 */
[----:B------:R-:W3:Y:S01]  /*d280*/  MUFU.EX2 R199, R199 ;  /* 0x000000c700c77308 */ /* 0x000ee20000000800 */
[----:B------:R-:W-:Y:S01]  /*d290*/  F2FP.F16.F32.PACK_AB R14, R180, R181 ;  /* 0x000000b5b40e723e */ /* 0x000fe200000000ff */
[----:B-1----:R-:W-:Y:S01]  /*d2a0*/  FMUL.FTZ R160, R160, R197 ;  /* 0x000000c5a0a07220 */ /* 0x002fe20000410000 */
[----:B------:R-:W-:Y:S01]  /*d2b0*/  F2FP.F16.F32.PACK_AB R13, R168, R173 ;  /* 0x000000ada80d723e */ /* 0x000fe200000000ff */
[----:B------:R-:W-:Y:S01]  /*d2c0*/  FMUL.FTZ R161, R161, R197 ;  /* 0x000000c5a1a17220 */ /* 0x000fe20000410000 */
[----:B------:R-:W-:Y:S01]  /*d2d0*/  HSET2.LE.AND R9, R9, R201, PT ;  /* 0x000000c909097233 */ /* 0x000fe20003803000 */
[----:B------:R-:W-:Y:S01]  /*d2e0*/  FMUL.FTZ R155, R155, R198 ;  /* 0x000000c69b9b7220 */ /* 0x000fe20000410000 */
[----:B------:R-:W-:Y:S01]  /*d2f0*/  F2FP.F16.F32.PACK_AB R12, R174, R175 ;  /* 0x000000afae0c723e */ /* 0x000fe200000000ff */
[----:B------:R-:W-:Y:S01]  /*d300*/  FMUL.FTZ R148, R148, R197 ;  /* 0x000000c594947220 */ /* 0x000fe20000410000 */
[----:B------:R-:W-:Y:S01]  /*d310*/  IADD3 R202, PT, PT, R215, R211, RZ ;  /* 0x000000d3d7ca7210 */ /* 0x000fe20007ffe0ff */
[----:B----4-:R-:W-:Y:S01]  /*d320*/  FMUL.FTZ R162, R162, R200 ;  /* 0x000000c8a2a27220 */ /* 0x010fe20000410000 */
[----:B------:R-:W-:Y:S01]  /*d330*/  LOP3.LUT R10, R14, R10, RZ, 0xc0, !PT ;  /* 0x0000000a0e0a7212 */ /* 0x000fe200078ec0ff */
[-C--:B------:R-:W-:Y:S01]  /*d340*/  FMUL.FTZ R163, R163, R200.reuse ;  /* 0x000000c8a3a37220 */ /* 0x080fe20000410000 */
[----:B------:R-:W-:Y:S01]  /*d350*/  LOP3.LUT R11, R13, R11, RZ, 0xc0, !PT ;  /* 0x0000000b0d0b7212 */ /* 0x000fe200078ec0ff */
[----:B------:R-:W-:Y:S01]  /*d360*/  FMUL.FTZ R149, R149, R197 ;  /* 0x000000c595957220 */ /* 0x000fe20000410000 */
[----:B------:R-:W-:Y:S01]  /*d370*/  LOP3.LUT R9, R12, R9, RZ, 0xc0, !PT ;  /* 0x000000090c097212 */ /* 0x000fe200078ec0ff */
[-C--:B------:R-:W-:Y:S01]  /*d380*/  FMUL.FTZ R150, R150, R200.reuse ;  /* 0x000000c896967220 */ /* 0x080fe20000410000 */
[----:B------:R-:W1:Y:S01]  /*d390*/  LDSM.16.MT88.4 R12, [R202+0xa000] ;  /* 0x00a00000ca0c783b */ /* 0x000e620000004200 */
[-C--:B---3--:R-:W-:Y:S01]  /*d3a0*/  FMUL.FTZ R156, R156, R199.reuse ;  /* 0x000000c79c9c7220 */ /* 0x088fe20000410000 */
[-C--:B------:R-:W-:Y:S01]  /*d3b0*/  FMUL.FTZ R157, R157, R199.reuse ;  /* 0x000000c79d9d7220 */ /* 0x080fe20000410000 */
[-C--:B--2---:R-:W-:Y:S01]  /*d3c0*/  HMMA.16816.F32 R160, R4, R16.reuse, R160 ;  /* 0x0000001004a0723c */ /* 0x084fe200000018a0 */
[----:B------:R-:W-:Y:S01]  /*d3d0*/  IADD3 R209, PT, PT, R215, 0xa040, RZ ;  /* 0x0000a040d7d17810 */ /* 0x000fe20007ffe0ff */
[-C--:B------:R-:W-:Y:S01]  /*d3e0*/  FMUL.FTZ R152, R152, R199.reuse ;  /* 0x000000c798987220 */ /* 0x080fe20000410000 */
[----:B------:R-:W-:Y:S01]  /*d3f0*/  FMUL.FTZ R153, R153, R199 ;  /* 0x000000c799997220 */ /* 0x000fe20000410000 */
[-C--:B------:R-:W-:Y:S01]  /*d400*/  FMUL.FTZ R151, R151, R200.reuse ;  /* 0x000000c897977220 */ /* 0x080fe20000410000 */
[-C--:B------:R-:W-:Y:S01]  /*d410*/  FMUL.FTZ R36, R36, R197.reuse ;  /* 0x000000c524247220 */ /* 0x080fe20000410000 */
[----:B------:R-:W-:Y:S01]  /*d420*/  FMUL.FTZ R37, R37, R197 ;  /* 0x000000c525257220 */ /* 0x000fe20000410000 */
[-C--:B------:R-:W-:Y:S01]  /*d430*/  FMUL.FTZ R38, R38, R200.reuse ;  /* 0x000000c826267220 */ /* 0x080fe20000410000 */
[C---:B------:R-:W-:Y:S01]  /*d440*/  HMMA.16816.F32 R156, R8.reuse, R16, R156 ;  /* 0x00000010089c723c */ /* 0x040fe2000000189c */
[----:B------:R-:W-:Y:S01]  /*d450*/  IADD3 R16, PT, PT, R215, 0xa000, RZ ;  /* 0x0000a000d7107810 */ /* 0x000fe20007ffe0ff */
[----:B------:R-:W-:Y:S01]  /*d460*/  FMUL.FTZ R39, R39, R200 ;  /* 0x000000c827277220 */ /* 0x000fe20000410000 */
[-C--:B------:R-:W-:Y:S01]  /*d470*/  FMUL.FTZ R40, R40, R199.reuse ;  /* 0x000000c728287220 */ /* 0x080fe20000410000 */
[-C--:B------:R-:W-:Y:S01]  /*d480*/  FMUL.FTZ R41, R41, R199.reuse ;  /* 0x000000c729297220 */ /* 0x080fe20000410000 */
[----:B------:R-:W-:Y:S01]  /*d490*/  @P6 IADD3 R209, PT, PT, R16, -0x40, RZ ;  /* 0xffffffc010d16810 */ /* 0x000fe20007ffe0ff */
        /* <DEDUP_REMOVED lines=13> */
[----:B------:R-:W-:Y:S01]  /*d570*/  LOP3.LUT R248, R250, UR11, R249, 0x96, !PT ;  /* 0x0000000bfaf87c12 */ /* 0x000fe2000f8e96f9 */
        /* <DEDUP_REMOVED lines=57> */
[----:B------:R-:W-:Y:S01]  /*d910*/  IMAD.WIDE.U32 R248, R248, -0x2daee0ad, RZ ;  /* 0xd2511f53f8f87825 */ /* 0x000fe200078e00ff */
[C---:B--2---:R-:W-:Y:S01]  /*d920*/  HMMA.16816.F32 R56, R8.reuse, R28, R56 ;  /* 0x0000001c0838723c */ /* 0x044fe20000001838 */
[----:B------:R-:W-:Y:S02]  /*d930*/  MUFU.EX2 R222, R222 ;  /* 0x000000de00de7308 */ /* 0x000fe40000000800 */
[-C--:B------:R-:W-:Y:S01]  /*d940*/  FMUL.FTZ R136, R136, R197.reuse ;  /* 0x000000c588887220 */ /* 0x080fe20000410000 */
[-C--:B------:R-:W-:Y:S01]  /*d950*/  FMUL.FTZ R137, R137, R197.reuse ;  /* 0x000000c589897220 */ /* 0x080fe20000410000 */
[----:B------:R-:W-:Y:S01]  /*d960*/  LOP3.LUT R246, R246, UR8, R249, 0x96, !PT ;  /* 0x00000008f6f67c12 */ /* 0x000fe2000f8e96f9 */
[-C--:B------:R-:W-:Y:S01]  /*d970*/  FMUL.FTZ R138, R138, R200.reuse ;  /* 0x000000c88a8a7220 */ /* 0x080fe20000410000 */
[----:B------:R-:W-:Y:S01]  /*d980*/  PRMT R247, R248, 0x7771, RZ ;  /* 0x00007771f8f77816 */ /* 0x000fe200000000ff */
        /* <DEDUP_REMOVED lines=9> */
[C---:B---3--:R-:W-:Y:S01]  /*da20*/  HMMA.16816.F32 R72, R8.reuse, R20, R72 ;  /* 0x000000140848723c */ /* 0x048fe20000001848 */
[----:B------:R-:W2:Y:S01]  /*da30*/  MUFU.EX2 R244, R244 ;  /* 0x000000f400f47308 */ /* 0x000ea20000000800 */
[-C--:B------:R-:W-:Y:S01]  /*da40*/  FMUL.FTZ R66, R66, R200.reuse ;  /* 0x000000c842427220 */ /* 0x080fe20000410000 */
[-C--:B------:R-:W-:Y:S01]  /*da50*/  FMUL.FTZ R67, R67, R200.reuse ;  /* 0x000000c843437220 */ /* 0x080fe20000410000 */
[-C--:B------:R-:W-:Y:S01]  /*da60*/  FMUL.FTZ R68, R68, R197.reuse ;  /* 0x000000c544447220 */ /* 0x080fe20000410000 */
[-C--:B------:R-:W-:Y:S01]  /*da70*/  FMUL.FTZ R69, R69, R197.reuse ;  /* 0x000000c545457220 */ /* 0x080fe20000410000 */
[-C--:B------:R-:W-:Y:S01]  /*da80*/  FMUL.FTZ R70, R70, R200.reuse ;  /* 0x000000c846467220 */ /* 0x080fe20000410000 */
[-C--:B------:R-:W-:Y:S01]  /*da90*/  FMUL.FTZ R71, R71, R200.reuse ;  /* 0x000000c847477220 */ /* 0x080fe20000410000 */
[C---:B------:R-:W-:Y:S01]  /*daa0*/  HMMA.16816.F32 R76, R8.reuse, R22, R76 ;  /* 0x00000016084c723c */ /* 0x040fe2000000184c */
[----:B------:R-:W3:Y:S01]  /*dab0*/  MUFU.EX2 R243, R243 ;  /* 0x000000f300f37308 */ /* 0x000ee20000000800 */
        /* <DEDUP_REMOVED lines=22> */
[C---:B----4-:R-:W-:Y:S01]  /*dc20*/  HMMA.16816.F32 R104, R8.reuse, R16, R104 ;  /* 0x000000100868723c */ /* 0x050fe20000001868 */
        /* <DEDUP_REMOVED lines=14> */
[----:B------:R-:W-:Y:S01]  /*dd10*/  FFMA.FTZ R172, R231, R197, R172 ;  /* 0x000000c5e7ac7223 */ /* 0x000fe200000100ac */
[C---:B-1----:R-:W-:Y:S01]  /*dd20*/  HMMA.16816.F32 R116, R8.reuse, R12, R116 ;  /* 0x0000000c0874723c */ /* 0x042fe20000001874 */
[----:B------:R-:W-:Y:S01]  /*dd30*/  FFMA.FTZ R191, R230, R200, R191 ;  /* 0x000000c8e6bf7223 */ /* 0x000fe200000100bf */
[----:B------:R-:W-:Y:S01]  /*dd40*/  FFMA.FTZ R183, R229, R199, R183 ;  /* 0x000000c7e5b77223 */ /* 0x000fe200000100b7 */
[----:B------:R-:W-:Y:S01]  /*dd50*/  FFMA.FTZ R175, R228, R198, R175 ;  /* 0x000000c6e4af7223 */ /* 0x000fe200000100af */
[----:B------:R-:W-:Y:S01]  /*dd60*/  FADD.FTZ R172, R194, R172 ;  /* 0x000000acc2ac7221 */ /* 0x000fe20000010000 */
[----:B------:R-:W-:Y:S01]  /*dd70*/  FADD.FTZ R191, R190, R191 ;  /* 0x000000bfbebf7221 */ /* 0x000fe20000010000 */
[----:B------:R-:W-:Y:S01]  /*dd80*/  MUFU.EX2 R245, R245 ;  /* 0x000000f500f57308 */ /* 0x000fe20000000800 */
[----:B------:R-:W-:Y:S01]  /*dd90*/  FADD.FTZ R183, R182, R183 ;  /* 0x000000b7b6b77221 */ /* 0x000fe20000010000 */
[C---:B------:R-:W-:Y:S01]  /*dda0*/  HMMA.16816.F32 R140, R8.reuse, R14, R140 ;  /* 0x0000000e088c723c */ /* 0x040fe2000000188c */
[----:B------:R-:W-:Y:S01]  /*ddb0*/  FADD.FTZ R175, R174, R175 ;  /* 0x000000afaeaf7221 */ /* 0x000fe20000010000 */
[----:B------:R-:W-:Y:S01]  /*ddc0*/  FADD.FTZ R172, R193, R172 ;  /* 0x000000acc1ac7221 */ /* 0x000fe20000010000 */
[----:B------:R-:W-:Y:S01]  /*ddd0*/  FADD.FTZ R191, R189, R191 ;  /* 0x000000bfbdbf7221 */ /* 0x000fe20000010000 */
[----:B------:R-:W-:Y:S01]  /*dde0*/  FADD.FTZ R183, R181, R183 ;  /* 0x000000b7b5b77221 */ /* 0x000fe20000010000 */
[----:B------:R-:W-:Y:S01]  /*ddf0*/  FADD.FTZ R175, R173, R175 ;  /* 0x000000afadaf7221 */ /* 0x000fe20000010000 */
[----:B------:R-:W1:Y:S01]  /*de00*/  MUFU.EX2 R184, R184 ;  /* 0x000000b800b87308 */ /* 0x000e620000000800 */
[----:B------:R-:W-:Y:S01]  /*de10*/  FADD.FTZ R172, R192, R172 ;  /* 0x000000acc0ac7221 */ /* 0x000fe20000010000 */
[----:B------:R-:W-:Y:S01]  /*de20*/  HMMA.16816.F32 R124, R8, R164, R124 ;  /* 0x000000a4087c723c */ /* 0x000fe2000000187c */
[----:B------:R-:W-:Y:S01]  /*de30*/  FADD.FTZ R191, R188, R191 ;  /* 0x000000bfbcbf7221 */ /* 0x000fe20000010000 */
[----:B------:R-:W-:Y:S01]  /*de40*/  FADD.FTZ R183, R180, R183 ;  /* 0x000000b7b4b77221 */ /* 0x000fe20000010000 */
[----:B------:R-:W-:Y:S01]  /*de50*/  FADD.FTZ R175, R168, R175 ;  /* 0x000000afa8af7221 */ /* 0x000fe20000010000 */
[----:B------:R-:W-:-:S02]  /*de60*/  MOV R168, R216 ;  /* 0x000000d800a87202 */ /* 0x000fc40000000f00 */
[----:B------:R-:W4:Y:S01]  /*de70*/  MUFU.EX2 R186, R186 ;  /* 0x000000ba00ba7308 */ /* 0x000f220000000800 */
[----:B--2---:R-:W-:Y:S01]  /*de80*/  FADD.FTZ R183, R244, R183 ;  /* 0x000000b7f4b77221 */ /* 0x004fe20000010000 */
[----:B------:R-:W-:Y:S01]  /*de90*/  HMMA.16816.F32 R128, R8, R166, R128 ;  /* 0x000000a60880723c */ /* 0x000fe20000001880 */
[----:B------:R-:W-:Y:S01]  /*dea0*/  MOV R8, R248 ;  /* 0x000000f800087202 */ /* 0x000fe20000000f00 */
[----:B------:R-:W-:Y:S01]  /*deb0*/  FADD.FTZ R175, R222, R175 ;  /* 0x000000afdeaf7221 */ /* 0x000fe20000010000 */
[----:B------:R-:W-:Y:S01]  /*dec0*/  PRMT R9, R248, 0x7773, RZ ;  /* 0x00007773f8097816 */ /* 0x000fe200000000ff */
[----:B---3--:R-:W-:Y:S01]  /*ded0*/  FADD.FTZ R183, R243, R183 ;  /* 0x000000b7f3b77221 */ /* 0x008fe20000010000 */
[----:B------:R-:W-:Y:S01]  /*dee0*/  LOP3.LUT R8, R8, 0xff, RZ, 0xc0, !PT ;  /* 0x000000ff08087812 */ /* 0x000fe200078ec0ff */
[----:B------:R-:W2:Y:S01]  /*def0*/  MUFU.EX2 R187, R187 ;  /* 0x000000bb00bb7308 */ /* 0x000ea20000000800 */
[----:B------:R-:W-:Y:S01]  /*df00*/  PRMT R248, R248, 0x7772, RZ ;  /* 0x00007772f8f87816 */ /* 0x000fe200000000ff */
[C---:B------:R-:W-:Y:S01]  /*df10*/  HMMA.16816.F32 R136, R4.reuse, R164, R136 ;  /* 0x000000a40488723c */ /* 0x040fe20000001888 */
[----:B------:R-:W-:Y:S01]  /*df20*/  PRMT R10, R246, 0x7632, R10 ;  /* 0x00007632f60a7816 */ /* 0x000fe2000000000a */
[----:B-1----:R-:W-:Y:S01]  /*df30*/  FADD.FTZ R172, R184, R172 ;  /* 0x000000acb8ac7221 */ /* 0x002fe20000010000 */
[----:B------:R-:W-:Y:S01]  /*df40*/  LOP3.LUT R11, R246, 0xffff, RZ, 0xc0, !PT ;  /* 0x0000fffff60b7812 */ /* 0x000fe200078ec0ff */
[----:B------:R-:W-:Y:S01]  /*df50*/  FADD.FTZ R175, R233, R175 ;  /* 0x000000afe9af7221 */ /* 0x000fe20000010000 */
[----:B------:R-:W-:Y:S01]  /*df60*/  PRMT R247, R8, 0x5410, R247 ;  /* 0x0000541008f77816 */ /* 0x000fe200000000f7 */
[----:B------:R-:W-:Y:S01]  /*df70*/  FADD.FTZ R183, R242, R183 ;  /* 0x000000b7f2b77221 */ /* 0x000fe20000010000 */
[----:B------:R-:W-:Y:S01]  /*df80*/  PRMT R248, R248, 0x5410, R9 ;  /* 0x00005410f8f87816 */ /* 0x000fe20000000009 */
[C---:B------:R-:W-:Y:S01]  /*df90*/  HMMA.16816.F32 R52, R4.reuse, R28, R52 ;  /* 0x0000001c0434723c */ /* 0x040fe20000001834 */
[----:B------:R-:W-:Y:S01]  /*dfa0*/  SHF.R.U32.HI R8, RZ, 0x18, R246 ;  /* 0x00000018ff087819 */ /* 0x000fe200000116f6 */
[----:B----4-:R-:W-:Y:S01]  /*dfb0*/  FADD.FTZ R191, R186, R191 ;  /* 0x000000bfbabf7221 */ /* 0x010fe20000010000 */
[----:B------:R-:W-:Y:S01]  /*dfc0*/  LOP3.LUT R10, R10, 0xff, RZ, 0xc0, !PT ;  /* 0x000000ff0a0a7812 */ /* 0x000fe200078ec0ff */
[----:B------:R-:W-:Y:S01]  /*dfd0*/  FADD.FTZ R229, R245, R183 ;  /* 0x000000b7f5e57221 */ /* 0x000fe20000010000 */
[----:B------:R-:W-:Y:S01]  /*dfe0*/  LOP3.LUT R9, R246, 0xff, RZ, 0xc0, !PT ;  /* 0x000000fff6097812 */ /* 0x000fe200078ec0ff */
[----:B------:R-:W-:Y:S01]  /*dff0*/  FFMA.FTZ R246, R221, UR4, -R34 ;  /* 0x00000004ddf67c23 */ /* 0x000fe20008010822 */
[----:B------:R-:W-:Y:S01]  /*e000*/  SHF.R.U32.HI R11, RZ, 0x8, R11 ;  /* 0x00000008ff0b7819 */ /* 0x000fe2000001160b */
[C---:B------:R-:W-:Y:S01]  /*e010*/  HMMA.16816.F32 R64, R4.reuse, R30, R64 ;  /* 0x0000001e0440723c */ /* 0x040fe20000001840 */
[----:B------:R-:W-:Y:S01]  /*e020*/  PRMT R8, R10, 0x5410, R8 ;  /* 0x000054100a087816 */ /* 0x000fe20000000008 */
[----:B------:R-:W1:Y:S01]  /*e030*/  MUFU.EX2 R221, R33 ;  /* 0x0000002100dd7308 */ /* 0x000e620000000800 */
[----:B------:R-:W-:Y:S01]  /*e040*/  PRMT R9, R9, 0x5410, R11 ;  /* 0x0000541009097816 */ /* 0x000fe2000000000b */
[----:B------:R-:W-:Y:S01]  /*e050*/  LDSM.16.MT88.4 R28, [R202+0xb800] ;  /* 0x00b80000ca1c783b */ /* 0x000fe20000004200 */
[----:B------:R-:W-:Y:S01]  /*e060*/  F2FP.F16.F32.PACK_AB R164, R243, R244 ;  /* 0x000000f4f3a4723e */ /* 0x000fe200000000ff */
[----:B--2---:R-:W-:Y:S01]  /*e070*/  FADD.FTZ R191, R187, R191 ;  /* 0x000000bfbbbf7221 */ /* 0x004fe20000010000 */
[--C-:B------:R-:W-:Y:S01]  /*e080*/  HSET2.LE.AND R165, R8, R201.reuse, PT ;  /* 0x000000c908a57233 */ /* 0x100fe20003803000 */
[----:B------:R-:W-:Y:S01]  /*e090*/  HMMA.16816.F32 R68, R4, R20, R68 ;  /* 0x000000140444723c */ /* 0x000fe20000001844 */
[----:B------:R-:W-:Y:S01]  /*e0a0*/  HSET2.LE.AND R9, R9, R201, PT ;  /* 0x000000c909097233 */ /* 0x000fe20003803000 */
[----:B------:R-:W2:Y:S01]  /*e0b0*/  MUFU.EX2 R246, R246 ;  /* 0x000000f600f67308 */ /* 0x000ea20000000800 */
[----:B------:R-:W-:-:S02]  /*e0c0*/  F2FP.F16.F32.PACK_AB R8, R233, R222 ;  /* 0x000000dee908723e */ /* 0x000fc400000000ff */
[----:B------:R-:W-:Y:S02]  /*e0d0*/  LOP3.LUT R248, R248, 0xff00ff, RZ, 0xc0, !PT ;  /* 0x00ff00fff8f87812 */ /* 0x000fe400078ec0ff */
[----:B------:R-:W-:Y:S01]  /*e0e0*/  LOP3.LUT R164, R164, R9, RZ, 0xc0, !PT ;  /* 0x00000009a4a47212 */ /* 0x000fe200078ec0ff */
[----:B------:R-:W-:Y:S01]  /*e0f0*/  HMMA.16816.F32 R80, R4, R22, R80 ;  /* 0x000000160450723c */ /* 0x000fe20000001850 */
[----:B------:R-:W-:Y:S01]  /*e100*/  LOP3.LUT R165, R8, R165, RZ, 0xc0, !PT ;  /* 0x000000a508a57212 */ /* 0x000fe200078ec0ff */
[----:B------:R-:W-:Y:S01]  /*e110*/  LDSM.16.MT88.4 R20, [R209+0x1800] ;  /* 0x00180000d114783b */ /* 0x000fe20000004200 */
[----:B-1----:R-:W-:-:S03]  /*e120*/  FADD.FTZ R175, R221, R175 ;  /* 0x000000afddaf7221 */ /* 0x002fc60000010000 */
[----:B------:R1:W-:Y:S02]  /*e130*/  LDSM.16.MT88.4 R32, [R202+0xa800] ;  /* 0x00a80000ca20783b */ /* 0x0003e40000004200 */
[----:B------:R-:W-:Y:S02]  /*e140*/  HMMA.16816.F32 R84, R4, R24, R84 ;  /* 0x000000180454723c */ /* 0x000fe40000001854 */
[----:B------:R-:W-:Y:S01]  /*e150*/  LDSM.16.MT88.4 R8, [R215+0xb800] ;  /* 0x00b80000d708783b */ /* 0x000fe20000004200 */
[----:B--2---:R-:W-:-:S05]  /*e160*/  FADD.FTZ R228, R246, R175 ;  /* 0x000000aff6e47221 */ /* 0x004fca0000010000 */
[C---:B------:R-:W-:Y:S01]  /*e170*/  HMMA.16816.F32 R96, R4.reuse, R26, R96 ;  /* 0x0000001a0460723c */ /* 0x040fe20000001860 */
[----:B------:R-:W-:Y:S07]  /*e180*/  LDSM.16.MT88.4 R24, [R209+0x800] ;  /* 0x00080000d118783b */ /* 0x000fee0000004200 */
[----:B------:R-:W-:Y:S01]  /*e190*/  HMMA.16816.F32 R100, R4, R16, R100 ;  /* 0x000000100464723c */ /* 0x000fe20000001864 */
[----:B-1----:R-:W-:-:S07]  /*e1a0*/  F2FP.F16.F32.PACK_AB R202, R246, R221 ;  /* 0x000000ddf6ca723e */ /* 0x002fce00000000ff */
[C---:B------:R-:W-:Y:S01]  /*e1b0*/  HMMA.16816.F32 R112, R4.reuse, R18, R112 ;  /* 0x000000120470723c */ /* 0x040fe20000001870 */
[----:B------:R-:W1:Y:S07]  /*e1c0*/  LDSM.16.MT88.4 R16, [R215+0xa800] ;  /* 0x00a80000d710783b */ /* 0x000e6e0000004200 */
[C---:B------:R-:W-:Y:S08]  /*e1d0*/  HMMA.16816.F32 R144, R4.reuse, R12, R144 ;  /* 0x0000000c0490723c */ /* 0x040ff00000001890 */
[C---:B------:R-:W-:Y:S01]  /*e1e0*/  HMMA.16816.F32 R120, R4.reuse, R14, R120 ;  /* 0x0000000e0478723c */ /* 0x040fe20000001878 */
[----:B------:R-:W2:Y:S07]  /*e1f0*/  LDSM.16.MT88.4 R12, [R211+0x800] ;  /* 0x00080000d30c783b */ /* 0x000eae0000004200 */
[----:B------:R-:W-:Y:S01]  /*e200*/  HMMA.16816.F32 R4, R4, R166, R132 ;  /* 0x000000a60404723c */ /* 0x000fe20000001884 */
[----:B------:R3:W4:Y:S01]  /*e210*/  LDSM.16.MT88.4 R132, [R211+0x1800] ;  /* 0x00180000d384783b */ /* 0x0007220000004200 */
[----:B------:R-:W-:-:S02]  /*e220*/  HSET2.LE.AND R166, R247, R201, PT ;  /* 0x000000c9f7a67233 */ /* 0x000fc40003803000 */
[----:B------:R-:W-:-:S04]  /*e230*/  F2FP.F16.F32.PACK_AB R167, R245, R242 ;  /* 0x000000f2f5a7723e */ /* 0x000fc800000000ff */
[----:B------:R-:W-:Y:S02]  /*e240*/  LOP3.LUT R166, R167, R166, RZ, 0xc0, !PT ;  /* 0x000000a6a7a67212 */ /* 0x000fe400078ec0ff */
[----:B------:R-:W-:-:S05]  /*e250*/  HSET2.LE.AND R167, R248, R201, PT ;  /* 0x000000c9f8a77233 */ /* 0x000fca0003803000 */
[----:B------:R-:W-:Y:S02]  /*e260*/  LOP3.LUT R167, R202, R167, RZ, 0xc0, !PT ;  /* 0x000000a7caa77212 */ /* 0x000fe400078ec0ff */
[----:B------:R-:W-:-:S05]  /*e270*/  LOP3.LUT R202, R210, UR11, R203, 0x96, !PT ;  /* 0x0000000bd2ca7c12 */ /* 0x000fca000f8e96cb */
[----:B-1----:R-:W-:Y:S01]  /*e280*/  HMMA.16816.F32 R156, R164, R16, R156 ;  /* 0x00000010a49c723c */ /* 0x002fe2000000189c */
[----:B---3--:R-:W-:-:S03]  /*e290*/  IMAD.WIDE.U32 R210, R202, -0x2daee0ad, RZ ;  /* 0xd2511f53cad27825 */ /* 0x008fc600078e00ff */
[----:B------:R-:W-:-:S04]  /*e2a0*/  PRMT R202, R210, 0x7773, RZ ;  /* 0x00007773d2ca7816 */ /* 0x000fc800000000ff */
        /* <DEDUP_REMOVED lines=15> */
[--C-:B------:R-:W-:Y:S01]  /*e3a0*/  FFMA.FTZ R165, R185, UR4, -R195.reuse ;  /* 0x00000004b9a57c23 */ /* 0x100fe200080108c3 */
[----:B------:R-:W-:Y:S01]  /*e3b0*/  FFMA.FTZ R164, R204, UR4, -R195 ;  /* 0x00000004cca47c23 */ /* 0x000fe200080108c3 */
[----:B------:R-:W-:Y:S01]  /*e3c0*/  LOP3.LUT R166, R208, UR8, R211, 0x96, !PT ;  /* 0x00000008d0a67c12 */ /* 0x000fe2000f8e96d3 */
[----:B------:R-:W-:Y:S01]  /*e3d0*/  FFMA.FTZ R185, R205, UR4, -R195 ;  /* 0x00000004cdb97c23 */ /* 0x000fe200080108c3 */
[----:B------:R-:W-:Y:S01]  /*e3e0*/  MOV R167, R210 ;  /* 0x000000d200a77202 */ /* 0x000fe20000000f00 */
[----:B------:R1:W2:Y:S01]  /*e3f0*/  MUFU.EX2 R204, R165 ;  /* 0x000000a500cc7308 */ /* 0x0002a20000000800 */
[----:B------:R-:W-:-:S02]  /*e400*/  LOP3.LUT R203, R166, 0xffff, RZ, 0xc0, !PT ;  /* 0x0000ffffa6cb7812 */ /* 0x000fc400078ec0ff */
[----:B------:R-:W-:Y:S02]  /*e410*/  LOP3.LUT R167, R167, 0xff, RZ, 0xc0, !PT ;  /* 0x000000ffa7a77812 */ /* 0x000fe400078ec0ff */
[----:B------:R-:W-:Y:S02]  /*e420*/  SHF.R.U32.HI R203, RZ, 0x8, R203 ;  /* 0x00000008ffcb7819 */ /* 0x000fe400000116cb */
[----:B------:R-:W-:Y:S01]  /*e430*/  LOP3.LUT R205, R166, 0xff, RZ, 0xc0, !PT ;  /* 0x000000ffa6cd7812 */ /* 0x000fe200078ec0ff */
[----:B------:R3:W4:Y:S03]  /*e440*/  MUFU.EX2 R195, R164 ;  /* 0x000000a400c37308 */ /* 0x0007260000000800 */
[----:B------:R-:W-:-:S05]  /*e450*/  PRMT R205, R205, 0x5410, R203 ;  /* 0x00005410cdcd7816 */ /* 0x000fca00000000cb */
        /* <DEDUP_REMOVED lines=56> */
[C---:B------:R-:W-:Y:S01]  /*e7e0*/  LOP3.LUT R9, R0.reuse, 0x200, RZ, 0xc0, !PT ;  /* 0x0000020000097812 */ /* 0x040fe200078ec0ff */
[----:B------:R-:W-:Y:S01]  /*e7f0*/  IMAD.SHL.U32 R8, R169, 0x20, RZ ;  /* 0x00000020a9087824 */ /* 0x000fe200078e00ff */
[----:B------:R-:W-:Y:S01]  /*e800*/  LOP3.LUT R206, R0, 0x400, RZ, 0xc0, !PT ;  /* 0x0000040000ce7812 */ /* 0x000fe200078ec0ff */
[----:B------:R-:W-:Y:S01]  /*e810*/  IMAD.MOV.U32 R192, RZ, RZ, 0x20 ;  /* 0x00000020ffc07424 */ /* 0x000fe200078e00ff */
[----:B------:R-:W-:Y:S02]  /*e820*/  LOP3.LUT R170, R170, 0x38, R11, 0xf8, !PT ;  /* 0x00000038aaaa7812 */ /* 0x000fe400078ef80b */
[----:B------:R-:W-:Y:S02]  /*e830*/  SHF.R.U32.HI R11, RZ, 0x1, R169 ;  /* 0x00000001ff0b7819 */ /* 0x000fe400000116a9 */
[----:B------:R-:W-:-:S02]  /*e840*/  LOP3.LUT R8, R9, 0x7c00, R8, 0xf8, !PT ;  /* 0x00007c0009087812 */ /* 0x000fc400078ef808 */
[----:B------:R-:W-:Y:S02]  /*e850*/  LOP3.LUT R11, R170, 0x8, R11, 0x78, !PT ;  /* 0x00000008aa0b7812 */ /* 0x000fe400078e780b */
[----:B------:R-:W-:Y:S02]  /*e860*/  SEL R192, R192, 0xffffffe0, !P0 ;  /* 0xffffffe0c0c07807 */ /* 0x000fe40004000000 */
[----:B------:R-:W-:Y:S01]  /*e870*/  LOP3.LUT R8, R8, R11, RZ, 0xfc, !PT ;  /* 0x0000000b08087212 */ /* 0x000fe200078efcff */
[----:B-1----:R-:W-:Y:S01]  /*e880*/  IMAD.WIDE.U32 R12, R6, R4, RZ ;  /* 0x00000004060c7225 */ /* 0x002fe200078e00ff */
[----:B------:R-:W-:Y:S02]  /*e890*/  SEL R220, R220, 0xffffffc0, !P6 ;  /* 0xffffffc0dcdc7807 */ /* 0x000fe40007000000 */
[----:B------:R-:W-:Y:S01]  /*e8a0*/  LEA R205, R8, UR5, 0x1 ;  /* 0x0000000508cd7c11 */ /* 0x000fe2000f8e08ff */
        /* <DEDUP_REMOVED lines=8> */
[-C--:B------:R-:W-:Y:S01]  /*e930*/  LEA.HI.X R17, R12, R223.reuse, R6, 0x6, P2 ;  /* 0x000000df0c117211 */ /* 0x080fe200010f3406 */
        /* <DEDUP_REMOVED lines=17> */
[----:B------:R-:W-:Y:S04]  /*ea50*/  LDSM.16.M88.4 R28, [R206+UR5+0x8000] ;  /* 0x00800005ce1c783b */ /* 0x000fe80008000200 */
[----:B------:R-:W3:Y:S04]  /*ea60*/  LDSM.16.M88.4 R196, [R205+0x2000] ;  /* 0x00200000cdc4783b */ /* 0x000ee80000000200 */
[----:B------:R-:W-:Y:S04]  /*ea70*/  LDSM.16.M88.4 R20, [R205] ;  /* 0x00000000cd14783b */ /* 0x000fe80000000200 */
[----:B------:R-:W-:Y:S04]  /*ea80*/  LDSM.16.M88.4 R188, [R204+0x8000] ;  /* 0x00800000ccbc783b */ /* 0x000fe80000000200 */
[----:B-1----:R-:W1:Y:S04]  /*ea90*/  LDSM.16.M88.4 R16, [R206+UR5+0x8800] ;  /* 0x00880005ce10783b */ /* 0x002e680008000200 */
[----:B------:R-:W-:Y:S04]  /*eaa0*/  LDSM.16.M88.4 R8, [R204+0x8800] ;  /* 0x00880000cc08783b */ /* 0x000fe80000000200 */
[----:B--2---:R-:W2:Y:S04]  /*eab0*/  LDSM.16.M88.4 R12, [R208+0x2000] ;  /* 0x00200000d00c783b */ /* 0x004ea80000000200 */
[----:B------:R-:W4:Y:S04]  /*eac0*/  LDSM.16.M88.4 R4, [R208] ;  /* 0x00000000d004783b */ /* 0x000f280000000200 */
[----:B------:R-:W-:Y:S04]  /*ead0*/  LDSM.16.M88.4 R184, [R221+0x2000] ;  /* 0x00200000ddb8783b */ /* 0x000fe80000000200 */
[----:B------:R-:W5:Y:S04]  /*eae0*/  LDSM.16.M88.4 R180, [R222+0x8000] ;  /* 0x00800000deb4783b */ /* 0x000f680000000200 */
[----:B------:R-:W-:Y:S01]  /*eaf0*/  LDSM.16.M88.4 R192, [R220+0x8800] ;  /* 0x00880000dcc0783b */ /* 0x000fe20000000200 */
[C---:B---3--:R-:W-:Y:S03]  /*eb00*/  HMMA.16816.F32 R164, R196.reuse, R28, RZ ;  /* 0x0000001cc4a4723c */ /* 0x048fe600000018ff */
[----:B------:R-:W0:Y:S05]  /*eb10*/  LDGDEPBAR ;  /* 0x00000000000079af */ /* 0x000e2a0000000000 */
[C---:B------:R-:W-:Y:S08]  /*eb20*/  HMMA.16816.F32 R32, R196.reuse, R30, RZ ;  /* 0x0000001ec420723c */ /* 0x040ff000000018ff */
[C---:B-1----:R-:W-:Y:S08]  /*eb30*/  HMMA.16816.F32 R200, R196.reuse, R16, RZ ;  /* 0x00000010c4c8723c */ /* 0x042ff000000018ff */
[----:B------:R-:W-:Y:S08]  /*eb40*/  HMMA.16816.F32 R196, R196, R18, RZ ;  /* 0x00000012c4c4723c */ /* 0x000ff000000018ff */
[C---:B------:R-:W-:Y:S08]  /*eb50*/  HMMA.16816.F32 R172, R20.reuse, R28, RZ ;  /* 0x0000001c14ac723c */ /* 0x040ff000000018ff */
[C---:B------:R-:W-:Y:S08]  /*eb60*/  HMMA.16816.F32 R28, R20.reuse, R30, RZ ;  /* 0x0000001e141c723c */ /* 0x040ff000000018ff */
[C---:B------:R-:W-:Y:S08]  /*eb70*/  HMMA.16816.F32 R24, R20.reuse, R16, RZ ;  /* 0x000000101418723c */ /* 0x040ff000000018ff */
[----:B------:R-:W-:Y:S01]  /*eb80*/  HMMA.16816.F32 R20, R20, R18, RZ ;  /* 0x000000121414723c */ /* 0x000fe200000018ff */
[----:B------:R-:W-:Y:S07]  /*eb90*/  LDSM.16.M88.4 R16, [R222+0x8800] ;  /* 0x00880000de10783b */ /* 0x000fee0000000200 */
[C---:B--2---:R-:W-:Y:S08]  /*eba0*/  HMMA.16816.F32 R164, R12.reuse, R188, R164 ;  /* 0x000000bc0ca4723c */ /* 0x044ff000000018a4 */
[C---:B------:R-:W-:Y:S08]  /*ebb0*/  HMMA.16816.F32 R200, R12.reuse, R8, R200 ;  /* 0x000000080cc8723c */ /* 0x040ff000000018c8 */
[C---:B------:R-:W-:Y:S08]  /*ebc0*/  HMMA.16816.F32 R32, R12.reuse, R190, R32 ;  /* 0x000000be0c20723c */ /* 0x040ff00000001820 */
[----:B------:R-:W-:Y:S01]  /*ebd0*/  HMMA.16816.F32 R196, R12, R10, R196 ;  /* 0x0000000a0cc4723c */ /* 0x000fe200000018c4 */
[----:B------:R-:W1:Y:S07]  /*ebe0*/  LDSM.16.M88.4 R12, [R221] ;  /* 0x00000000dd0c783b */ /* 0x000e6e0000000200 */
[C---:B----4-:R-:W-:Y:S08]  /*ebf0*/  HMMA.16816.F32 R172, R4.reuse, R188, R172 ;  /* 0x000000bc04ac723c */ /* 0x050ff000000018ac */
[C---:B------:R-:W-:Y:S08]  /*ec00*/  HMMA.16816.F32 R24, R4.reuse, R8, R24 ;  /* 0x000000080418723c */ /* 0x040ff00000001818 */
[C---:B------:R-:W-:Y:S01]  /*ec10*/  HMMA.16816.F32 R28, R4.reuse, R190, R28 ;  /* 0x000000be041c723c */ /* 0x040fe2000000181c */
[----:B------:R-:W-:Y:S07]  /*ec20*/  LDSM.16.M88.4 R188, [R168] ;  /* 0x00000000a8bc783b */ /* 0x000fee0000000200 */
[----:B------:R-:W-:Y:S01]  /*ec30*/  HMMA.16816.F32 R20, R4, R10, R20 ;  /* 0x0000000a0414723c */ /* 0x000fe20000001814 */
[----:B------:R-:W-:Y:S04]  /*ec40*/  LDSM.16.M88.4 R8, [R168+0x2000] ;  /* 0x00200000a808783b */ /* 0x000fe80000000200 */
[----:B------:R-:W2:Y:S03]  /*ec50*/  LDSM.16.M88.4 R4, [R220+0x8000] ;  /* 0x00800000dc04783b */ /* 0x000ea60000000200 */
        /* <DEDUP_REMOVED lines=10> */
[----:B------:R-:W3:Y:S04]  /*ed00*/  LDSM.16.M88.4 R16, [R206+UR5+0x9800] ;  /* 0x00980005ce10783b */ /* 0x000ee80008000200 */
[----:B------:R-:W4:Y:S03]  /*ed10*/  LDSM.16.M88.4 R12, [R205+0x6000] ;  /* 0x00600000cd0c783b */ /* 0x000f260000000200 */
[C---:B--2---:R-:W-:Y:S08]  /*ed20*/  HMMA.16816.F32 R164, R8.reuse, R4, R164 ;  /* 0x0000000408a4723c */ /* 0x044ff000000018a4 */
[----:B------:R-:W-:Y:S08]  /*ed30*/  HMMA.16816.F32 R32, R8, R6, R32 ;  /* 0x000000060820723c */ /* 0x000ff00000001820 */
[C---:B------:R-:W-:Y:S08]  /*ed40*/  HMMA.16816.F32 R172, R188.reuse, R4, R172 ;  /* 0x00000004bcac723c */ /* 0x040ff000000018ac */
[----:B------:R-:W-:Y:S01]  /*ed50*/  HMMA.16816.F32 R28, R188, R6, R28 ;  /* 0x00000006bc1c723c */ /* 0x000fe2000000181c */
[----:B------:R-:W-:Y:S04]  /*ed60*/  LDSM.16.M88.4 R4, [R204+0x9000] ;  /* 0x00900000cc04783b */ /* 0x000fe80000000200 */
[----:B------:R-:W-:Y:S03]  /*ed70*/  LDSM.16.M88.4 R204, [R204+0x9800] ;  /* 0x00980000cccc783b */ /* 0x000fe60000000200 */
[C---:B------:R-:W-:Y:S08]  /*ed80*/  HMMA.16816.F32 R200, R8.reuse, R192, R200 ;  /* 0x000000c008c8723c */ /* 0x040ff000000018c8 */
[----:B------:R-:W-:Y:S01]  /*ed90*/  HMMA.16816.F32 R196, R8, R194, R196 ;  /* 0x000000c208c4723c */ /* 0x000fe200000018c4 */
[----:B------:R-:W2:Y:S04]  /*eda0*/  LDSM.16.M88.4 R8, [R208+0x4000] ;  /* 0x00400000d008783b */ /* 0x000ea80000000200 */
[----:B------:R-:W5:Y:S03]  /*edb0*/  LDSM.16.M88.4 R208, [R208+0x6000] ;  /* 0x00600000d0d0783b */ /* 0x000f660000000200 */
[C---:B------:R-:W-:Y:S08]  /*edc0*/  HMMA.16816.F32 R24, R188.reuse, R192, R24 ;  /* 0x000000c0bc18723c */ /* 0x040ff00000001818 */
[----:B------:R-:W-:Y:S01]  /*edd0*/  HMMA.16816.F32 R20, R188, R194, R20 ;  /* 0x000000c2bc14723c */ /* 0x000fe20000001814 */
[----:B------:R-:W-:Y:S04]  /*ede0*/  LDSM.16.M88.4 R192, [R221+0x4000] ;  /* 0x00400000ddc0783b */ /* 0x000fe80000000200 */
[----:B------:R-:W-:Y:S03]  /*edf0*/  LDSM.16.M88.4 R188, [R221+0x6000] ;  /* 0x00600000ddbc783b */ /* 0x000fe60000000200 */
[C---:B-1----:R-:W-:Y:S08]  /*ee00*/  HMMA.16816.F32 R172, R184.reuse, R180, R172 ;  /* 0x000000b4b8ac723c */ /* 0x042ff000000018ac */
[C---:B------:R-:W-:Y:S08]  /*ee10*/  HMMA.16816.F32 R28, R184.reuse, R182, R28 ;  /* 0x000000b6b81c723c */ /* 0x040ff0000000181c */
[C---:B---3--:R-:W-:Y:S08]  /*ee20*/  HMMA.16816.F32 R24, R184.reuse, R16, R24 ;  /* 0x00000010b818723c */ /* 0x048ff00000001818 */
[----:B------:R-:W-:Y:S01]  /*ee30*/  HMMA.16816.F32 R20, R184, R18, R20 ;  /* 0x00000012b814723c */ /* 0x000fe20000001814 */
[----:B------:R-:W1:Y:S07]  /*ee40*/  LDSM.16.M88.4 R184, [R222+0x9000] ;  /* 0x00900000deb8783b */ /* 0x000e6e0000000200 */
[C---:B----4-:R-:W-:Y:S08]  /*ee50*/  HMMA.16816.F32 R164, R12.reuse, R180, R164 ;  /* 0x000000b40ca4723c */ /* 0x050ff000000018a4 */
[C---:B------:R-:W-:Y:S01]  /*ee60*/  HMMA.16816.F32 R32, R12.reuse, R182, R32 ;  /* 0x000000b60c20723c */ /* 0x040fe20000001820 */
[----:B------:R-:W3:Y:S07]  /*ee70*/  LDSM.16.M88.4 R180, [R222+0x9800] ;  /* 0x00980000deb4783b */ /* 0x000eee0000000200 */
        /* <DEDUP_REMOVED lines=9> */
[C---:B-----5:R-:W-:Y:S08]  /*ef10*/  HMMA.16816.F32 R164, R208.reuse, R4, R164 ;  /* 0x00000004d0a4723c */ /* 0x060ff000000018a4 */
[----:B------:R-:W-:Y:S01]  /*ef20*/  HMMA.16816.F32 R32, R208, R6, R32 ;  /* 0x00000006d020723c */ /* 0x000fe20000001820 */
[----:B------:R-:W4:Y:S01]  /*ef30*/  LDSM.16.M88.4 R4, [R220+0x9800] ;  /* 0x00980000dc04783b */ /* 0x000f220000000200 */
[----:B------:R-:W-:-:S06]  /*ef40*/  DEPBAR.LE SB0, 0x0 ;  /* 0x000080000000791a */ /* 0x000fcc0000000000 */
[----:B------:R-:W-:Y:S08]  /*ef50*/  HMMA.16816.F32 R200, R208, R204, R200 ;  /* 0x000000ccd0c8723c */ /* 0x000ff000000018c8 */
[-C--:B-1----:R-:W-:Y:S08]  /*ef60*/  HMMA.16816.F32 R172, R192, R184.reuse, R172 ;  /* 0x000000b8c0ac723c */ /* 0x082ff000000018ac */
[----:B------:R-:W-:Y:S08]  /*ef70*/  HMMA.16816.F32 R164, R188, R184, R164 ;  /* 0x000000b8bca4723c */ /* 0x000ff000000018a4 */
[C---:B------:R-:W-:Y:S08]  /*ef80*/  HMMA.16816.F32 R28, R192.reuse, R186, R28 ;  /* 0x000000bac01c723c */ /* 0x040ff0000000181c */
[C---:B---3--:R-:W-:Y:S08]  /*ef90*/  HMMA.16816.F32 R24, R192.reuse, R180, R24 ;  /* 0x000000b4c018723c */ /* 0x048ff00000001818 */
[----:B------:R-:W-:Y:S08]  /*efa0*/  HMMA.16816.F32 R20, R192, R182, R20 ;  /* 0x000000b6c014723c */ /* 0x000ff00000001814 */
[----:B------:R-:W-:Y:S08]  /*efb0*/  HMMA.16816.F32 R196, R208, R206, R196 ;  /* 0x000000ced0c4723c */ /* 0x000ff000000018c4 */
[C---:B------:R-:W-:Y:S08]  /*efc0*/  HMMA.16816.F32 R32, R188.reuse, R186, R32 ;  /* 0x000000babc20723c */ /* 0x040ff00000001820 */
[----:B------:R-:W-:Y:S08]  /*efd0*/  HMMA.16816.F32 R200, R188, R180, R200 ;  /* 0x000000b4bcc8723c */ /* 0x000ff000000018c8 */
[-C--:B--2---:R-:W-:Y:S08]  /*efe0*/  HMMA.16816.F32 R172, R16, R8.reuse, R172 ;  /* 0x0000000810ac723c */ /* 0x084ff000000018ac */
[----:B------:R-:W-:Y:S01]  /*eff0*/  HMMA.16816.F32 R164, R12, R8, R164 ;  /* 0x000000080ca4723c */ /* 0x000fe200000018a4 */
[----:B------:R-:W-:-:S02]  /*f000*/  IMAD.SHL.U32 R8, R169, 0x2, RZ ;  /* 0x00000002a9087824 */ /* 0x000fc400078e00ff */
[----:B------:R-:W-:-:S05]  /*f010*/  IMAD.U32 R9, RZ, RZ, UR13 ;  /* 0x0000000dff097e24 */ /* 0x000fca000f8e00ff */
[C---:B------:R-:W-:Y:S08]  /*f020*/  HMMA.16816.F32 R28, R16.reuse, R10, R28 ;  /* 0x0000000a101c723c */ /* 0x040ff0000000181c */
[C---:B----4-:R-:W-:Y:S08]  /*f030*/  HMMA.16816.F32 R24, R16.reuse, R4, R24 ;  /* 0x000000041018723c */ /* 0x050ff00000001818 */
[----:B------:R-:W-:Y:S01]  /*f040*/  HMMA.16816.F32 R20, R16, R6, R20 ;  /* 0x000000061014723c */ /* 0x000fe20000001814 */
[----:B------:R-:W-:Y:S01]  /*f050*/  LOP3.LUT R16, R8, 0x6, RZ, 0xc0, !PT ;  /* 0x0000000608107812 */ /* 0x000fe200078ec0ff */
[----:B------:R-:W-:-:S04]  /*f060*/  IMAD.U32 R8, RZ, RZ, UR14 ;  /* 0x0000000eff087e24 */ /* 0x000fc8000f8e00ff */
[----:B------:R-:W-:Y:S02]  /*f070*/  IMAD R9, R9, 0x20, R16 ;  /* 0x0000002009097824 */ /* 0x000fe400078e0210 */
[----:B------:R-:W-:Y:S02]  /*f080*/  HMMA.16816.F32 R196, R188, R182, R196 ;  /* 0x000000b6bcc4723c */ /* 0x000fe400000018c4 */
[C---:B------:R-:W-:Y:S02]  /*f090*/  VIADD R18, R9.reuse, 0xffffff60 ;  /* 0xffffff6009127836 */ /* 0x040fe40000000000 */
[C---:B------:R-:W-:Y:S02]  /*f0a0*/  VIADD R17, R9.reuse, 0xffffff61 ;  /* 0xffffff6109117836 */ /* 0x040fe40000000000 */
[----:B------:R-:W-:Y:S01]  /*f0b0*/  VIADD R16, R9, 0xffffff70 ;  /* 0xffffff7009107836 */ /* 0x000fe20000000000 */
[----:B------:R-:W-:Y:S01]  /*f0c0*/  BAR.SYNC.DEFER_BLOCKING 0x0 ;  /* 0x0000000000007b1d */ /* 0x000fe20000010000 */
[----:B------:R-:W-:Y:S01]  /*f0d0*/  HMMA.16816.F32 R32, R12, R10, R32 ;  /* 0x0000000a0c20723c */ /* 0x000fe20000001820 */
[----:B------:R-:W-:Y:S01]  /*f0e0*/  IMAD.U32 R10, RZ, RZ, UR13 ;  /* 0x0000000dff0a7e24 */ /* 0x000fe2000f8e00ff */
[----:B------:R-:W-:-:S02]  /*f0f0*/  SHF.R.U32.HI R11, RZ, 0x5, R169 ;  /* 0x00000005ff0b7819 */ /* 0x000fc400000116a9 */
[-C--:B------:R-:W-:Y:S02]  /*f100*/  ISETP.GE.AND P2, PT, R18, R214.reuse, PT ;  /* 0x000000d61200720c */ /* 0x080fe40003f46270 */
[-C--:B------:R-:W-:Y:S01]  /*f110*/  ISETP.GE.AND P5, PT, R17, R214.reuse, PT ;  /* 0x000000d61100720c */ /* 0x080fe20003fa6270 */
[----:B------:R-:W-:Y:S01]  /*f120*/  IMAD R8, R8, 0x8, R11 ;  /* 0x0000000808087824 */ /* 0x000fe200078e020b */
[C---:B------:R-:W-:Y:S01]  /*f130*/  HMMA.16816.F32 R200, R12.reuse, R4, R200 ;  /* 0x000000040cc8723c */ /* 0x040fe200000018c8 */
[C---:B------:R-:W-:Y:S01]  /*f140*/  VIADD R4, R9.reuse, 0xffffff68 ;  /* 0xffffff6809047836 */ /* 0x040fe20000000000 */
[----:B------:R-:W-:Y:S01]  /*f150*/  ISETP.NE.AND P1, PT, R10, 0x5, PT ;  /* 0x000000050a00780c */ /* 0x000fe20003f25270 */
[C---:B------:R-:W-:Y:S01]  /*f160*/  VIADD R5, R9.reuse, 0xffffff69 ;  /* 0xffffff6909057836 */ /* 0x040fe20000000000 */
[----:B------:R-:W-:Y:S01]  /*f170*/  FSEL R172, R172, -INF , !P2 ;  /* 0xff800000acac7808 */ /* 0x000fe20005000000 */
[C---:B------:R-:W-:Y:S01]  /*f180*/  VIADD R11, R9.reuse, 0xffffff71 ;  /* 0xffffff71090b7836 */ /* 0x040fe20000000000 */
[-C--:B------:R-:W-:Y:S01]  /*f190*/  ISETP.GE.AND P3, PT, R4, R214.reuse, PT ;  /* 0x000000d60400720c */ /* 0x080fe20003f66270 */
[----:B------:R-:W-:Y:S01]  /*f1a0*/  VIADD R10, R9, 0xffffff78 ;  /* 0xffffff78090a7836 */ /* 0x000fe20000000000 */
[----:B------:R-:W-:Y:S01]  /*f1b0*/  ISETP.GE.AND P4, PT, R5, R214, PT ;  /* 0x000000d60500720c */ /* 0x000fe20003f86270 */
[----:B------:R-:W-:Y:S01]  /*f1c0*/  VIADD R9, R9, 0xffffff79 ;  /* 0xffffff7909097836 */ /* 0x000fe20000000000 */
[----:B------:R-:W-:Y:S01]  /*f1d0*/  FSEL R173, R173, -INF , !P5 ;  /* 0xff800000adad7808 */ /* 0x000fe20006800000 */
[----:B------:R-:W-:Y:S01]  /*f1e0*/  HMMA.16816.F32 R196, R12, R6, R196 ;  /* 0x000000060cc4723c */ /* 0x000fe200000018c4 */
[----:B------:R-:W-:-:S02]  /*f1f0*/  FSEL R28, R28, -INF , !P3 ;  /* 0xff8000001c1c7808 */ /* 0x000fc40005800000 */
[-C--:B------:R-:W-:Y:S02]  /*f200*/  ISETP.GE.AND P2, PT, R16, R214.reuse, PT ;  /* 0x000000d61000720c */ /* 0x080fe40003f46270 */
[----:B------:R-:W-:Y:S02]  /*f210*/  ISETP.GE.AND P3, PT, R18, R213, PT ;  /* 0x000000d51200720c */ /* 0x000fe40003f66270 */
[----:B------:R-:W-:Y:S02]  /*f220*/  ISETP.GE.AND P5, PT, R11, R214, PT ;  /* 0x000000d60b00720c */ /* 0x000fe40003fa6270 */
[----:B------:R-:W-:Y:S02]  /*f230*/  FSEL R29, R29, -INF , !P4 ;  /* 0xff8000001d1d7808 */ /* 0x000fe40006000000 */
[----:B------:R-:W-:Y:S02]  /*f240*/  FMNMX3.FTZ R19, R216, R172, R173, !PT ;  /* 0x000000acd8137276 */ /* 0x000fe400078100ad */
[----:B------:R-:W-:-:S02]  /*f250*/  FSEL R184, R24, -INF , !P2 ;  /* 0xff80000018b87808 */ /* 0x000fc40005000000 */
[----:B------:R-:W-:Y:S02]  /*f260*/  FSEL R174, R174, -INF , !P3 ;  /* 0xff800000aeae7808 */ /* 0x000fe40005800000 */
[-C--:B------:R-:W-:Y:S02]  /*f270*/  ISETP.GE.AND P4, PT, R10, R214.reuse, PT ;  /* 0x000000d60a00720c */ /* 0x080fe40003f86270 */
[----:B------:R-:W-:Y:S02]  /*f280*/  ISETP.GE.AND P2, PT, R17, R213, PT ;  /* 0x000000d51100720c */ /* 0x000fe40003f46270 */
[----:B------:R-:W-:Y:S02]  /*f290*/  ISETP.GE.AND P3, PT, R9, R214, PT ;  /* 0x000000d60900720c */ /* 0x000fe40003f66270 */
[----:B------:R-:W-:Y:S02]  /*f2a0*/  FSEL R187, R25, -INF , !P5 ;  /* 0xff80000019bb7808 */ /* 0x000fe40006800000 */
[----:B------:R-:W-:-:S02]  /*f2b0*/  FMNMX3.FTZ R13, R19, R28, R29, !PT ;  /* 0x0000001c130d7276 */ /* 0x000fc4000781001d */
[----:B------:R-:W-:Y:S02]  /*f2c0*/  FSEL R175, R175, -INF , !P2 ;  /* 0xff800000afaf7808 */ /* 0x000fe40005000000 */
[----:B------:R-:W-:Y:S02]  /*f2d0*/  FSEL R185, R20, -INF , !P4 ;  /* 0xff80000014b97808 */ /* 0x000fe40006000000 */
[----:B------:R-:W-:Y:S02]  /*f2e0*/  FSEL R186, R21, -INF , !P3 ;  /* 0xff80000015ba7808 */ /* 0x000fe40005800000 */
[----:B------:R-:W-:Y:S01]  /*f2f0*/  FMNMX3.FTZ R13, R13, R184, R187, !PT ;  /* 0x000000b80d0d7276 */ /* 0x000fe200078100bb */
[----:B------:R-:W-:Y:S06]  /*f300*/  @!P1 BRA `(.L_x_1116) ;  /* 0x0000000000509947 */ /* 0x000fec0003800000 */
        /* <DEDUP_REMOVED lines=20> */
.L_x_1116:
[----:B------:R-:W-:Y:S01]  /*f450*/  FMNMX3.FTZ R7, R13, R185, R186, !PT ;  /* 0x000000b90d077276 */ /* 0x000fe200078100ba */
[----:B------:R-:W-:Y:S01]  /*f460*/  UIADD3 UR6, UPT, UPT, UR18, -0x61c88647, URZ ;  /* 0x9e3779b912067890 */ /* 0x000fe2000fffe0ff */
[-C--:B------:R-:W-:Y:S01]  /*f470*/  ISETP.GE.AND P5, PT, R4, R213.reuse, PT ;  /* 0x000000d50400720c */ /* 0x080fe20003fa6270 */
[----:B------:R-:W-:Y:S01]  /*f480*/  IMAD R8, R8, -0x326172a9, RZ ;  /* 0xcd9e8d5708087824 */ /* 0x000fe200078e02ff */
[-C--:B------:R-:W-:Y:S01]  /*f490*/  ISETP.GE.AND P3, PT, R5, R213.reuse, PT ;  /* 0x000000d50500720c */ /* 0x080fe20003f66270 */
[----:B------:R-:W2:Y:S01]  /*f4a0*/  SHFL.BFLY PT, R12, R7, 0x2, 0x1f ;  /* 0x0c401f00070c7f89 */ /* 0x000ea200000e0000 */
[-C--:B------:R-:W-:Y:S01]  /*f4b0*/  ISETP.GE.AND P4, PT, R16, R213.reuse, PT ;  /* 0x000000d51000720c */ /* 0x080fe20003f86270 */
[----:B------:R-:W-:Y:S01]  /*f4c0*/  UIADD3 UR4, UPT, UPT, UR18, 0x3c6ef372, URZ ;  /* 0x3c6ef37212047890 */ /* 0x000fe2000fffe0ff */
[----:B------:R-:W-:Y:S01]  /*f4d0*/  ISETP.GE.AND P2, PT, R11, R213, PT ;  /* 0x000000d50b00720c */ /* 0x000fe20003f46270 */
[----:B------:R-:W3:Y:S01]  /*f4e0*/  LDCU UR7, c[0x0][0x45c] ;  /* 0x00008b80ff0777ac */ /* 0x000ee20008000800 */
[----:B------:R-:W-:Y:S01]  /*f4f0*/  FSEL R30, R30, -INF , !P5 ;  /* 0xff8000001e1e7808 */ /* 0x000fe20006800000 */
[----:B------:R-:W-:Y:S01]  /*f500*/  LDSM.16.MT88.4 R180, [R215+0xa000] ;  /* 0x00a00000d7b4783b */ /* 0x000fe20000004200 */
[----:B------:R-:W-:Y:S01]  /*f510*/  FSEL R31, R31, -INF , !P3 ;  /* 0xff8000001f1f7808 */ /* 0x000fe20005800000 */
[----:B------:R-:W-:Y:S01]  /*f520*/  UIADD3 UR25, UPT, UPT, UR13, -0x6, URZ ;  /* 0xfffffffa0d197890 */ /* 0x000fe2000fffe0ff */
[----:B------:R-:W-:-:S02]  /*f530*/  FMNMX3.FTZ R6, R219, R174, R175, !PT ;  /* 0x000000aedb067276 */ /* 0x000fc400078100af */
[-C--:B------:R-:W-:Y:S02]  /*f540*/  ISETP.GE.AND P1, PT, R10, R213.reuse, PT ;  /* 0x000000d50a00720c */ /* 0x080fe40003f26270 */
[----:B------:R-:W-:Y:S02]  /*f550*/  ISETP.GE.AND P5, PT, R9, R213, PT ;  /* 0x000000d50900720c */ /* 0x000fe40003fa6270 */
[----:B-1----:R-:W-:Y:S02]  /*f560*/  FSEL R2, R26, -INF , !P4 ;  /* 0xff8000001a027808 */ /* 0x002fe40006000000 */
[----:B------:R-:W-:Y:S02]  /*f570*/  FSEL R3, R27, -INF , !P2 ;  /* 0xff8000001b037808 */ /* 0x000fe40005000000 */
[----:B------:R-:W-:Y:S02]  /*f580*/  FMNMX3.FTZ R6, R6, R30, R31, !PT ;  /* 0x0000001e06067276 */ /* 0x000fe4000781001f */
[----:B------:R-:W-:-:S02]  /*f590*/  FSEL R188, R22, -INF , !P1 ;  /* 0xff80000016bc7808 */ /* 0x000fc40004800000 */
[----:B------:R-:W-:Y:S02]  /*f5a0*/  FSEL R189, R23, -INF , !P5 ;  /* 0xff80000017bd7808 */ /* 0x000fe40006800000 */
[----:B------:R-:W-:Y:S02]  /*f5b0*/  FMNMX3.FTZ R13, R6, R2, R3, !PT ;  /* 0x00000002060d7276 */ /* 0x000fe40007810003 */
[-C--:B------:R-:W-:Y:S02]  /*f5c0*/  ISETP.GE.AND P2, PT, R17, R212.reuse, PT ;  /* 0x000000d41100720c */ /* 0x080fe40003f46270 */
[C---:B------:R-:W-:Y:S02]  /*f5d0*/  ISETP.GE.AND P3, PT, R18.reuse, R212, PT ;  /* 0x000000d41200720c */ /* 0x040fe40003f66270 */
[----:B------:R-:W-:Y:S02]  /*f5e0*/  FMNMX3.FTZ R13, R13, R188, R189, !PT ;  /* 0x000000bc0d0d7276 */ /* 0x000fe400078100bd */
[----:B------:R-:W-:-:S02]  /*f5f0*/  ISETP.GE.AND P4, PT, R18, R171, PT ;  /* 0x000000ab1200720c */ /* 0x000fc40003f86270 */
[----:B------:R-:W-:Y:S01]  /*f600*/  FSEL R165, R165, -INF , !P2 ;  /* 0xff800000a5a57808 */ /* 0x000fe20005000000 */
[----:B------:R-:W1:Y:S01]  /*f610*/  SHFL.BFLY PT, R14, R13, 0x2, 0x1f ;  /* 0x0c401f000d0e7f89 */ /* 0x000e6200000e0000 */
[-C--:B------:R-:W-:Y:S02]  /*f620*/  ISETP.GE.AND P1, PT, R17, R171.reuse, PT ;  /* 0x000000ab1100720c */ /* 0x080fe40003f26270 */
[----:B------:R-:W-:Y:S02]  /*f630*/  FSEL R6, R164, -INF , !P3 ;  /* 0xff800000a4067808 */ /* 0x000fe40005800000 */
[-C--:B------:R-:W-:Y:S02]  /*f640*/  ISETP.GE.AND P2, PT, R5, R171.reuse, PT ;  /* 0x000000ab0500720c */ /* 0x080fe40003f46270 */
[C---:B------:R-:W-:Y:S02]  /*f650*/  ISETP.GE.AND P5, PT, R4.reuse, R212, PT ;  /* 0x000000d40400720c */ /* 0x040fe40003fa6270 */
[----:B------:R-:W-:-:S02]  /*f660*/  ISETP.GE.AND P3, PT, R4, R171, PT ;  /* 0x000000ab0400720c */ /* 0x000fc40003f66270 */
[----:B------:R-:W-:Y:S02]  /*f670*/  FSEL R4, R166, -INF , !P4 ;  /* 0xff800000a6047808 */ /* 0x000fe40006000000 */
[----:B------:R-:W-:Y:S02]  /*f680*/  ISETP.GE.AND P4, PT, R5, R212, PT ;  /* 0x000000d40500720c */ /* 0x000fe40003f86270 */
[----:B------:R-:W-:Y:S02]  /*f690*/  FSEL R5, R167, -INF , !P1 ;  /* 0xff800000a7057808 */ /* 0x000fe40004800000 */
[----:B------:R-:W-:Y:S02]  /*f6a0*/  FSEL R35, R35, -INF , !P2 ;  /* 0xff80000023237808 */ /* 0x000fe40005000000 */
[----:B--2---:R-:W-:Y:S02]  /*f6b0*/  FMNMX.FTZ R12, R7, R12, !PT ;  /* 0x0000000c070c7209 */ /* 0x004fe40007810000 */
[----:B------:R-:W-:-:S02]  /*f6c0*/  ISETP.GE.AND P1, PT, R16, R212, PT ;  /* 0x000000d41000720c */ /* 0x000fc40003f26270 */
[-C--:B------:R-:W-:Y:S01]  /*f6d0*/  ISETP.GE.AND P2, PT, R10, R212.reuse, PT ;  /* 0x000000d40a00720c */ /* 0x080fe20003f46270 */
[----:B------:R-:W-:Y:S01]  /*f6e0*/  SHFL.BFLY PT, R168, R12, 0x1, 0x1f ;  /* 0x0c201f000ca87f89 */ /* 0x000fe200000e0000 */
[----:B------:R-:W-:Y:S02]  /*f6f0*/  MOV R7, UR13 ;  /* 0x0000000d00077c02 */ /* 0x000fe40008000f00 */
[----:B------:R-:W-:Y:S02]  /*f700*/  FSEL R250, R200, -INF , !P1 ;  /* 0xff800000c8fa7808 */ /* 0x000fe40004800000 */
[----:B------:R-:W-:Y:S02]  /*f710*/  FSEL R246, R196, -INF , !P2 ;  /* 0xff800000c4f67808 */ /* 0x000fe40005000000 */
[----:B------:R-:W-:Y:S02]  /*f720*/  FSEL R34, R34, -INF , !P3 ;  /* 0xff80000022227808 */ /* 0x000fe40005800000 */
[----:B------:R-:W-:-:S02]  /*f730*/  ISETP.GE.AND P1, PT, R9, R212, PT ;  /* 0x000000d40900720c */ /* 0x000fc40003f26270 */
[----:B------:R-:W-:Y:S02]  /*f740*/  IADD3 R7, PT, PT, R7, -0x5, RZ ;  /* 0xfffffffb07077810 */ /* 0x000fe40007ffe0ff */
[----:B------:R-:W-:Y:S02]  /*f750*/  ISETP.GE.AND P2, PT, R9, R171, PT ;  /* 0x000000ab0900720c */ /* 0x000fe40003f46270 */
[----:B------:R-:W-:Y:S02]  /*f760*/  FSEL R32, R32, -INF , !P5 ;  /* 0xff80000020207808 */ /* 0x000fe40006800000 */
[----:B------:R-:W-:Y:S02]  /*f770*/  ISETP.GE.AND P3, PT, R11, R212, PT ;  /* 0x000000d40b00720c */ /* 0x000fe40003f66270 */
[----:B------:R-:W-:Y:S02]  /*f780*/  FSEL R33, R33, -INF , !P4 ;  /* 0xff80000021217808 */ /* 0x000fe40006000000 */
[----:B------:R-:W-:-:S02]  /*f790*/  FMNMX3.FTZ R9, R218, R6, R165, !PT ;  /* 0x00000006da097276 */ /* 0x000fc400078100a5 */
[----:B------:R-:W-:Y:S02]  /*f7a0*/  LOP3.LUT R15, R7, UR19, R179, 0x96, !PT ;  /* 0x00000013070f7c12 */ /* 0x000fe4000f8e96b3 */
[----:B------:R-:W-:Y:S02]  /*f7b0*/  FSEL R247, R201, -INF , !P3 ;  /* 0xff800000c9f77808 */ /* 0x000fe40005800000 */
[----:B------:R-:W-:Y:S02]  /*f7c0*/  FMNMX3.FTZ R7, R9, R32, R33, !PT ;  /* 0x0000002009077276 */ /* 0x000fe40007810021 */
[----:B------:R-:W-:Y:S02]  /*f7d0*/  FSEL R245, R197, -INF , !P1 ;  /* 0xff800000c5f57808 */ /* 0x000fe40004800000 */
[----:B------:R-:W-:Y:S02]  /*f7e0*/  FMNMX3.FTZ R7, R7, R250, R247, !PT ;  /* 0x000000fa07077276 */ /* 0x000fe400078100f7 */
[----:B------:R-:W-:-:S02]  /*f7f0*/  ISETP.GE.AND P3, PT, R10, R171, PT ;  /* 0x000000ab0a00720c */ /* 0x000fc40003f66270 */
[----:B------:R-:W-:Y:S02]  /*f800*/  FMNMX3.FTZ R10, R7, R246, R245, !PT ;  /* 0x000000f6070a7276 */ /* 0x000fe400078100f5 */
[----:B-1----:R-:W-:Y:S01]  /*f810*/  FMNMX.FTZ R13, R13, R14, !PT ;  /* 0x0000000e0d0d7209 */ /* 0x002fe20007810000 */
[----:B------:R-:W-:Y:S01]  /*f820*/  IMAD.WIDE.U32 R14, R15, -0x326172a9, RZ ;  /* 0xcd9e8d570f0e7825 */ /* 0x000fe200078e00ff */
[-C--:B------:R-:W-:Y:S01]  /*f830*/  ISETP.GE.AND P4, PT, R11, R171.reuse, PT ;  /* 0x000000ab0b00720c */ /* 0x080fe20003f86270 */
[----:B------:R-:W1:Y:S01]  /*f840*/  SHFL.BFLY PT, R166, R10, 0x2, 0x1f ;  /* 0x0c401f000aa67f89 */ /* 0x000e6200000e0000 */
[----:B------:R-:W-:Y:S02]  /*f850*/  ISETP.GE.AND P5, PT, R16, R171, PT ;  /* 0x000000ab1000720c */ /* 0x000fe40003fa6270 */
[----:B------:R-:W-:Y:S01]  /*f860*/  LOP3.LUT R8, R8, UR6, R15, 0x96, !PT ;  /* 0x0000000608087c12 */ /* 0x000fe2000f8e960f */
[----:B------:R-:W2:Y:S01]  /*f870*/  SHFL.BFLY PT, R167, R13, 0x1, 0x1f ;  /* 0x0c201f000da77f89 */ /* 0x000ea200000e0000 */
[----:B------:R-:W-:-:S02]  /*f880*/  FMNMX3.FTZ R11, R217, R4, R5, !PT ;  /* 0x00000004d90b7276 */ /* 0x000fc40007810005 */
[----:B------:R-:W-:Y:S01]  /*f890*/  FSEL R233, R202, -INF , !P5 ;  /* 0xff800000cae97808 */ /* 0x000fe20006800000 */
[----:B------:R-:W-:Y:S01]  /*f8a0*/  IMAD.WIDE.U32 R242, R8, -0x2daee0ad, RZ ;  /* 0xd2511f5308f27825 */ /* 0x000fe200078e00ff */
[----:B------:R-:W-:Y:S02]  /*f8b0*/  FSEL R244, R203, -INF , !P4 ;  /* 0xff800000cbf47808 */ /* 0x000fe40006000000 */
[----:B------:R-:W-:Y:S02]  /*f8c0*/  FMNMX3.FTZ R11, R11, R34, R35, !PT ;  /* 0x000000220b0b7276 */ /* 0x000fe40007810023 */
[----:B------:R-:W-:Y:S02]  /*f8d0*/  LOP3.LUT R8, R240, UR24, R243, 0x96, !PT ;  /* 0x00000018f0087c12 */ /* 0x000fe4000f8e96f3 */
[----:B------:R-:W-:Y:S02]  /*f8e0*/  LOP3.LUT R220, R14, UR4, R239, 0x96, !PT ;  /* 0x000000040edc7c12 */ /* 0x000fe4000f8e96ef */
[----:B------:R-:W-:Y:S01]  /*f8f0*/  LOP3.LUT R7, R176, UR6, R15, 0x96, !PT ;  /* 0x00000006b0077c12 */ /* 0x000fe2000f8e960f */
[----:B------:R-:W-:Y:S01]  /*f900*/  IMAD.WIDE.U32 R212, R8, -0x326172a9, RZ ;  /* 0xcd9e8d5708d47825 */ /* 0x000fe200078e00ff */
[----:B------:R-:W-:-:S02]  /*f910*/  LOP3.LUT R14, R14, UR4, R235, 0x96, !PT ;  /* 0x000000040e0e7c12 */ /* 0x000fc4000f8e96eb */
[----:B------:R-:W-:Y:S01]  /*f920*/  FSEL R214, R198, -INF , !P3 ;  /* 0xff800000c6d67808 */ /* 0x000fe20005800000 */
[----:B------:R-:W-:Y:S01]  /*f930*/  IMAD.WIDE.U32 R16, R7, -0x2daee0ad, RZ ;  /* 0xd2511f5307107825 */ /* 0x000fe200078e00ff */
[----:B------:R-:W-:Y:S02]  /*f940*/  FSEL R222, R199, -INF , !P2 ;  /* 0xff800000c7de7808 */ /* 0x000fe40005000000 */
[----:B------:R-:W-:Y:S01]  /*f950*/  FMNMX3.FTZ R11, R11, R233, R244, !PT ;  /* 0x000000e90b0b7276 */ /* 0x000fe200078100f4 */
[----:B------:R-:W-:Y:S01]  /*f960*/  IMAD.WIDE.U32 R14, R14, -0x2daee0ad, RZ ;  /* 0xd2511f530e0e7825 */ /* 0x000fe200078e00ff */
[----:B-1----:R-:W-:Y:S02]  /*f970*/  FMNMX.FTZ R166, R10, R166, !PT ;  /* 0x000000a60aa67209 */ /* 0x002fe40007810000 */
[----:B------:R-:W-:Y:S01]  /*f980*/  FMNMX3.FTZ R8, R11, R214, R222, !PT ;  /* 0x000000d60b087276 */ /* 0x000fe200078100de */
[----:B------:R-:W-:Y:S01]  /*f990*/  IMAD.WIDE.U32 R220, R220, -0x2daee0ad, RZ ;  /* 0xd2511f53dcdc7825 */ /* 0x000fe200078e00ff */
[----:B------:R-:W-:-:S02]  /*f9a0*/  LOP3.LUT R9, R236, UR24, R17, 0x96, !PT ;  /* 0x00000018ec097c12 */ /* 0x000fc4000f8e9611 */
[----:B------:R-:W-:Y:S01]  /*f9b0*/  LOP3.LUT R7, R16, UR22, R15, 0x96, !PT ;  /* 0x0000001610077c12 */ /* 0x000fe2000f8e960f */
[----:B------:R-:W1:Y:S01]  /*f9c0*/  SHFL.BFLY PT, R11, R8, 0x2, 0x1f ;  /* 0x0c401f00080b7f89 */ /* 0x000e6200000e0000 */
[----:B------:R-:W-:Y:S01]  /*f9d0*/  FMNMX.FTZ R168, R12, R168, !PT ;  /* 0x000000a80ca87209 */ /* 0x000fe20007810000 */
[----:B------:R-:W-:Y:S01]  /*f9e0*/  IMAD.WIDE.U32 R248, R9, -0x326172a9, RZ ;  /* 0xcd9e8d5709f87825 */ /* 0x000fe200078e00ff */
[----:B------:R-:W-:Y:S01]  /*f9f0*/  LOP3.LUT R242, R242, UR22, R221, 0x96, !PT ;  /* 0x00000016f2f27c12 */ /* 0x000fe2000f8e96dd */
[----:B------:R-:W4:Y:S01]  /*fa00*/  SHFL.BFLY PT, R12, R166, 0x1, 0x1f ;  /* 0x0c201f00a60c7f89 */ /* 0x000f2200000e0000 */
[----:B------:R-:W-:Y:S01]  /*fa10*/  LOP3.LUT R9, R238, UR23, R213, 0x96, !PT ;  /* 0x00000017ee097c12 */ /* 0x000fe2000f8e96d5 */
[----:B------:R-:W-:Y:S01]  /*fa20*/  IMAD.WIDE.U32 R24, R7, -0x326172a9, RZ ;  /* 0xcd9e8d5707187825 */ /* 0x000fe200078e00ff */
[----:B------:R-:W-:-:S03]  /*fa30*/  LOP3.LUT R7, R234, UR23, R249, 0x96, !PT ;  /* 0x00000017ea077c12 */ /* 0x000fc6000f8e96f9 */
[C---:B---3--:R-:W-:Y:S01]  /*fa40*/  FMUL.FTZ R205, R168.reuse, UR7 ;  /* 0x00000007a8cd7c20 */ /* 0x048fe20008410000 */
[----:B------:R-:W-:Y:S01]  /*fa50*/  FSETP.NEU.FTZ.AND P1, PT, R168, -INF , PT ;  /* 0xff800000a800780b */ /* 0x000fe20003f3d000 */
[----:B------:R-:W-:Y:S01]  /*fa60*/  IMAD.WIDE.U32 R242, R242, -0x326172a9, RZ ;  /* 0xcd9e8d57f2f27825 */ /* 0x000fe200078e00ff */
[----:B------:R-:W-:Y:S02]  /*fa70*/  LOP3.LUT R248, R248, UR21, R25, 0x96, !PT ;  /* 0x00000015f8f87c12 */ /* 0x000fe4000f8e9619 */
[----:B------:R-:W-:Y:S01]  /*fa80*/  IADD3 R211, PT, PT, R215, 0xa040, RZ ;  /* 0x0000a040d7d37810 */ /* 0x000fe20007ffe0ff */
[----:B------:R-:W-:Y:S01]  /*fa90*/  IMAD.WIDE.U32 R18, R7, -0x2daee0ad, RZ ;  /* 0xd2511f5307127825 */ /* 0x000fe200078e00ff */
[----:B------:R-:W-:Y:S02]  /*faa0*/  LOP3.LUT R212, R212, UR21, R243, 0x96, !PT ;  /* 0x00000015d4d47c12 */ /* 0x000fe4000f8e96f3 */
[----:B------:R-:W-:Y:S01]  /*fab0*/  FSEL R205, R205, RZ, P1 ;  /* 0x000000ffcdcd7208 */ /* 0x000fe20000800000 */
[----:B------:R-:W-:Y:S01]  /*fac0*/  IMAD.WIDE.U32 R248, R248, -0x2daee0ad, RZ ;  /* 0xd2511f53f8f87825 */ /* 0x000fe200078e00ff */
[----:B--2---:R-:W-:-:S03]  /*fad0*/  FMNMX.FTZ R167, R13, R167, !PT ;  /* 0x000000a70da77209 */ /* 0x004fc60007810000 */
[----:B------:R-:W-:Y:S01]  /*fae0*/  IMAD.WIDE.U32 R16, R9, -0x2daee0ad, RZ ;  /* 0xd2511f5309107825 */ /* 0x000fe200078e00ff */
[----:B------:R-:W-:-:S03]  /*faf0*/  LOP3.LUT R7, R18, UR10, R249, 0x96, !PT ;  /* 0x0000000a12077c12 */ /* 0x000fc6000f8e96f9 */
[----:B------:R-:W-:Y:S01]  /*fb00*/  FFMA.FTZ R171, R173, UR7, -R205 ;  /* 0x00000007adab7c23 */ /* 0x000fe200080108cd */
[----:B-1----:R-:W-:Y:S01]  /*fb10*/  FMNMX.FTZ R8, R8, R11, !PT ;  /* 0x0000000b08087209 */ /* 0x002fe20007810000 */
[----:B------:R-:W-:Y:S01]  /*fb20*/  IMAD.WIDE.U32 R212, R212, -0x2daee0ad, RZ ;  /* 0xd2511f53d4d47825 */ /* 0x000fe200078e00ff */
[----:B------:R-:W-:-:S03]  /*fb30*/  LOP3.LUT R9, R14, UR20, R19, 0x96, !PT ;  /* 0x000000140e097c12 */ /* 0x000fc6000f8e9613 */
[----:B------:R-:W-:Y:S01]  /*fb40*/  FMUL.FTZ R204, R167, UR7 ;  /* 0x00000007a7cc7c20 */ /* 0x000fe20008410000 */
[----:B----4-:R-:W-:Y:S01]  /*fb50*/  FMNMX.FTZ R166, R166, R12, !PT ;  /* 0x0000000ca6a67209 */ /* 0x010fe20007810000 */
[----:B------:R-:W-:Y:S01]  /*fb60*/  IMAD.WIDE.U32 R14, R7, -0x326172a9, RZ ;  /* 0xcd9e8d57070e7825 */ /* 0x000fe200078e00ff */
[----:B------:R-:W-:Y:S01]  /*fb70*/  LOP3.LUT R10, R16, UR10, R213, 0x96, !PT ;  /* 0x0000000a100a7c12 */ /* 0x000fe2000f8e96d5 */
[----:B------:R-:W1:Y:S01]  /*fb80*/  SHFL.BFLY PT, R12, R8, 0x1, 0x1f ;  /* 0x0c201f00080c7f89 */ /* 0x000e6200000e0000 */
[----:B------:R-:W-:Y:S01]  /*fb90*/  IADD3 R11, PT, PT, R215, 0xa000, RZ ;  /* 0x0000a000d70b7810 */ /* 0x000fe20007ffe0ff */
[----:B------:R-:W-:Y:S01]  /*fba0*/  IMAD.WIDE.U32 R20, R9, -0x326172a9, RZ ;  /* 0xcd9e8d5709147825 */ /* 0x000fe200078e00ff */
[----:B------:R-:W-:-:S03]  /*fbb0*/  PRMT R9, R14, 0x7771, RZ ;  /* 0x000077710e097816 */ /* 0x000fc600000000ff */
[C---:B------:R-:W-:Y:S01]  /*fbc0*/  FMUL.FTZ R243, R166.reuse, UR7 ;  /* 0x00000007a6f37c20 */ /* 0x040fe20008410000 */
[----:B------:R-:W-:Y:S01]  /*fbd0*/  FSETP.NEU.FTZ.AND P3, PT, R166, -INF , PT ;  /* 0xff800000a600780b */ /* 0x000fe20003f7d000 */
[----:B------:R-:W-:Y:S01]  /*fbe0*/  IMAD.WIDE.U32 R18, R10, -0x326172a9, RZ ;  /* 0xcd9e8d570a127825 */ /* 0x000fe200078e00ff */
[----:B------:R-:W-:-:S03]  /*fbf0*/  MOV R10, R14 ;  /* 0x0000000e000a7202 */ /* 0x000fc60000000f00 */
[----:B------:R-:W-:Y:S01]  /*fc00*/  FFMA.FTZ R164, R172, UR7, -R205 ;  /* 0x00000007aca47c23 */ /* 0x000fe200080108cd */
[----:B------:R-:W-:Y:S01]  /*fc10*/  LOP3.LUT R220, R220, UR20, R17, 0x96, !PT ;  /* 0x00000014dcdc7c12 */ /* 0x000fe2000f8e9611 */
[--C-:B------:R-:W-:Y:S01]  /*fc20*/  FFMA.FTZ R202, R28, UR7, -R205.reuse ;  /* 0x000000071cca7c23 */ /* 0x100fe200080108cd */
[----:B------:R-:W-:Y:S01]  /*fc30*/  LOP3.LUT R10, R10, 0xff, RZ, 0xc0, !PT ;  /* 0x000000ff0a0a7812 */ /* 0x000fe200078ec0ff */
[----:B------:R-:W-:Y:S01]  /*fc40*/  FFMA.FTZ R201, R29, UR7, -R205 ;  /* 0x000000071dc97c23 */ /* 0x000fe200080108cd */
[----:B------:R-:W-:Y:S01]  /*fc50*/  FSEL R243, R243, RZ, P3 ;  /* 0x000000fff3f37208 */ /* 0x000fe20001800000 */
[----:B------:R-:W-:Y:S01]  /*fc60*/  IMAD.WIDE.U32 R220, R220, -0x326172a9, RZ ;  /* 0xcd9e8d57dcdc7825 */ /* 0x000fe200078e00ff */
[----:B------:R-:W-:Y:S01]  /*fc70*/  PRMT R9, R10, 0x5410, R9 ;  /* 0x000054100a097816 */ /* 0x000fe20000000009 */
[----:B------:R-:W-:Y:S01]  /*fc80*/  MUFU.EX2 R164, R164 ;  /* 0x000000a400a47308 */ /* 0x000fe20000000800 */
[----:B------:R-:W2:Y:S01]  /*fc90*/  LDC R10, c[0x0][0x4f8] ;  /* 0x00013e00ff0a7b82 */ /* 0x000ea20000000800 */
[----:B------:R-:W-:Y:S01]  /*fca0*/  @P6 IADD3 R211, PT, PT, R11, -0x40, RZ ;  /* 0xffffffc00bd36810 */ /* 0x000fe20007ffe0ff */
[--C-:B------:R-:W-:Y:S01]  /*fcb0*/  FFMA.FTZ R195, R165, UR7, -R243.reuse ;  /* 0x00000007a5c37c23 */ /* 0x100fe200080108f3 */
[----:B------:R-:W-:Y:S01]  /*fcc0*/  MOV R11, R18 ;  /* 0x00000012000b7202 */ /* 0x000fe20000000f00 */
[--C-:B------:R-:W-:Y:S01]  /*fcd0*/  FFMA.FTZ R194, R32, UR7, -R243.reuse ;  /* 0x0000000720c27c23 */ /* 0x100fe200080108f3 */
[----:B------:R-:W-:Y:S01]  /*fce0*/  PRMT R7, R18, 0x7771, RZ ;  /* 0x0000777112077816 */ /* 0x000fe200000000ff */
[----:B------:R-:W-:Y:S01]  /*fcf0*/  FFMA.FTZ R193, R33, UR7, -R243 ;  /* 0x0000000721c17c23 */ /* 0x000fe200080108f3 */
[----:B------:R-:W-:Y:S01]  /*fd00*/  LOP3.LUT R11, R11, 0xff, RZ, 0xc0, !PT ;  /* 0x000000ff0b0b7812 */ /* 0x000fe200078ec0ff */
[----:B------:R-:W3:Y:S01]  /*fd10*/  MUFU.EX2 R171, R171 ;  /* 0x000000ab00ab7308 */ /* 0x000ee20000000800 */
[----:B------:R-:W-:Y:S01]  /*fd20*/  LOP3.LUT R173, R20, UR9, R15, 0x96, !PT ;  /* 0x0000000914ad7c12 */ /* 0x000fe2000f8e960f */
[----:B------:R-:W-:Y:S01]  /*fd30*/  FFMA.FTZ R196, R6, UR7, -R243 ;  /* 0x0000000706c47c23 */ /* 0x000fe200080108f3 */
[----:B-1----:R-:W-:Y:S01]  /*fd40*/  FMNMX.FTZ R165, R8, R12, !PT ;  /* 0x0000000c08a57209 */ /* 0x002fe20007810000 */
[--C-:B------:R-:W-:Y:S01]  /*fd50*/  FFMA.FTZ R184, R184, UR7, -R205.reuse ;  /* 0x00000007b8b87c23 */ /* 0x100fe200080108cd */
[----:B------:R-:W-:Y:S01]  /*fd60*/  FSETP.NEU.FTZ.AND P4, PT, R167, -INF , PT ;  /* 0xff800000a700780b */ /* 0x000fe20003f9d000 */
[----:B------:R-:W-:Y:S01]  /*fd70*/  FFMA.FTZ R187, R187, UR7, -R205 ;  /* 0x00000007bbbb7c23 */ /* 0x000fe200080108cd */
[----:B------:R-:W-:Y:S01]  /*fd80*/  PRMT R7, R11, 0x5410, R7 ;  /* 0x000054100b077816 */ /* 0x000fe20000000007 */
[----:B------:R-:W-:Y:S01]  /*fd90*/  MUFU.EX2 R202, R202 ;  /* 0x000000ca00ca7308 */ /* 0x000fe20000000800 */
[----:B------:R-:W-:Y:S01]  /*fda0*/  LOP3.LUT R13, R220, UR9, R19, 0x96, !PT ;  /* 0x00000009dc0d7c12 */ /* 0x000fe2000f8e9613 */
[----:B------:R-:W-:Y:S01]  /*fdb0*/  FMUL.FTZ R220, R165, UR7 ;  /* 0x00000007a5dc7c20 */ /* 0x000fe20008410000 */
[----:B------:R-:W-:Y:S01]  /*fdc0*/  PRMT R11, R173, 0x7632, R11 ;  /* 0x00007632ad0b7816 */ /* 0x000fe2000000000b */
[--C-:B------:R-:W-:Y:S01]  /*fdd0*/  FFMA.FTZ R185, R185, UR7, -R205.reuse ;  /* 0x00000007b9b97c23 */ /* 0x100fe200080108cd */
[----:B------:R-:W-:Y:S01]  /*fde0*/  FSEL R204, R204, RZ, P4 ;  /* 0x000000ffcccc7208 */ /* 0x000fe20002000000 */
[----:B------:R-:W-:Y:S01]  /*fdf0*/  FFMA.FTZ R186, R186, UR7, -R205 ;  /* 0x00000007baba7c23 */ /* 0x000fe200080108cd */
[----:B------:R-:W-:Y:S01]  /*fe00*/  FSETP.NEU.FTZ.AND P2, PT, R165, -INF , PT ;  /* 0xff800000a500780b */ /* 0x000fe20003f5d000 */
[----:B------:R-:W1:Y:S01]  /*fe10*/  MUFU.EX2 R201, R201 ;  /* 0x000000c900c97308 */ /* 0x000e620000000800 */
[C---:B------:R-:W-:Y:S01]  /*fe20*/  LOP3.LUT R12, R173.reuse, 0xffff, RZ, 0xc0, !PT ;  /* 0x0000ffffad0c7812 */ /* 0x040fe200078ec0ff */
[--C-:B------:R-:W-:Y:S01]  /*fe30*/  FFMA.FTZ R200, R174, UR7, -R204.reuse ;  /* 0x00000007aec87c23 */ /* 0x100fe200080108cc */
[----:B------:R-:W-:Y:S01]  /*fe40*/  LOP3.LUT R172, R173, 0xff, RZ, 0xc0, !PT ;  /* 0x000000ffadac7812 */ /* 0x000fe200078ec0ff */
[--C-:B------:R-:W-:Y:S01]  /*fe50*/  FFMA.FTZ R199, R175, UR7, -R204.reuse ;  /* 0x00000007afc77c23 */ /* 0x100fe200080108cc */
[----:B------:R-:W-:Y:S01]  /*fe60*/  PRMT R15, R14, 0x7773, RZ ;  /* 0x000077730e0f7816 */ /* 0x000fe200000000ff */
[--C-:B------:R-:W-:Y:S01]  /*fe70*/  FFMA.FTZ R198, R30, UR7, -R204.reuse ;  /* 0x000000071ec67c23 */ /* 0x100fe200080108cc */
[----:B------:R-:W-:Y:S01]  /*fe80*/  SHF.R.U32.HI R173, RZ, 0x18, R173 ;  /* 0x00000018ffad7819 */ /* 0x000fe200000116ad */
[--C-:B------:R-:W-:Y:S01]  /*fe90*/  FFMA.FTZ R197, R31, UR7, -R204.reuse ;  /* 0x000000071fc57c23 */ /* 0x100fe200080108cc */
[----:B------:R-:W-:Y:S01]  /*fea0*/  LOP3.LUT R11, R11, 0xff, RZ, 0xc0, !PT ;  /* 0x000000ff0b0b7812 */ /* 0x000fe200078ec0ff */
[----:B------:R-:W-:Y:S01]  /*feb0*/  MUFU.EX2 R200, R200 ;  /* 0x000000c800c87308 */ /* 0x000fe20000000800 */
[----:B------:R-:W-:Y:S01]  /*fec0*/  PRMT R14, R14, 0x7772, RZ ;  /* 0x000077720e0e7816 */ /* 0x000fe200000000ff */
[--C-:B------:R-:W-:Y:S01]  /*fed0*/  FFMA.FTZ R2, R2, UR7, -R204.reuse ;  /* 0x0000000702027c23 */ /* 0x100fe200080108cc */
[----:B------:R-:W-:Y:S01]  /*fee0*/  FSEL R220, R220, RZ, P2 ;  /* 0x000000ffdcdc7208 */ /* 0x000fe20001000000 */
[----:B------:R-:W-:Y:S01]  /*fef0*/  FFMA.FTZ R3, R3, UR7, -R204 ;  /* 0x0000000703037c23 */ /* 0x000fe200080108cc */
[----:B------:R-:W-:-:S02]  /*ff00*/  PRMT R173, R11, 0x5410, R173 ;  /* 0x000054100bad7816 */ /* 0x000fc400000000ad */
[----:B--2---:R-:W-:Y:S01]  /*ff10*/  LOP3.LUT R210, R10, 0xff, RZ, 0xc0, !PT ;  /* 0x000000ff0ad27812 */ /* 0x004fe200078ec0ff */
[--C-:B------:R-:W-:Y:S01]  /*ff20*/  FFMA.FTZ R192, R4, UR7, -R220.reuse ;  /* 0x0000000704c07c23 */ /* 0x100fe200080108dc */
[----:B------:R-:W-:Y:S01]  /*ff30*/  PRMT R8, R14, 0x5410, R15 ;  /* 0x000054100e087816 */ /* 0x000fe2000000000f */
[--C-:B------:R-:W-:Y:S01]  /*ff40*/  FFMA.FTZ R191, R5, UR7, -R220.reuse ;  /* 0x0000000705bf7c23 */ /* 0x100fe200080108dc */
[----:B------:R-:W-:Y:S01]  /*ff50*/  FSEL R11, R168, RZ, P1 ;  /* 0x000000ffa80b7208 */ /* 0x000fe20000800000 */
[--C-:B------:R-:W-:Y:S01]  /*ff60*/  FFMA.FTZ R190, R34, UR7, -R220.reuse ;  /* 0x0000000722be7c23 */ /* 0x100fe200080108dc */
[----:B------:R-:W-:Y:S01]  /*ff70*/  FSEL R10, R167, RZ, P4 ;  /* 0x000000ffa70a7208 */ /* 0x000fe20002000000 */
[----:B------:R-:W-:Y:S01]  /*ff80*/  FFMA.FTZ R203, R35, UR7, -R220 ;  /* 0x0000000723cb7c23 */ /* 0x000fe200080108dc */
[----:B------:R-:W-:Y:S01]  /*ff90*/  FSEL R207, R166, RZ, P3 ;  /* 0x000000ffa6cf7208 */ /* 0x000fe20001800000 */
[----:B------:R-:W2:Y:S01]  /*ffa0*/  MUFU.EX2 R199, R199 ;  /* 0x000000c700c77308 */ /* 0x000ea20000000800 */
[----:B------:R-:W-:Y:S01]  /*ffb0*/  FSEL R206, R165, RZ, P2 ;  /* 0x000000ffa5ce7208 */ /* 0x000fe20001000000 */
[----:B------:R-:W-:Y:S01]  /*ffc0*/  FADD.FTZ R11, R216, -R11 ;  /* 0x8000000bd80b7221 */ /* 0x000fe20000010000 */
[C---:B------:R-:W-:Y:S01]  /*ffd0*/  PRMT R16, R18.reuse, 0x7773, RZ ;  /* 0x0000777312107816 */ /* 0x040fe200000000ff */
[----:B------:R-:W-:Y:S01]  /*ffe0*/  FADD.FTZ R10, R219, -R10 ;  /* 0x8000000adb0a7221 */ /* 0x000fe20000010000 */
[----:B------:R-:W-:Y:S01]  /*fff0*/  PRMT R6, R18, 0x7772, RZ ;  /* 0x0000777212067816 */ /* 0x000fe200000000ff */
[----:B------:R-:W-:Y:S01]  /*10000*/  FADD.FTZ R207, R218, -R207 ;  /* 0x800000cfdacf7221 */ /* 0x000fe20000010000 */
[----:B------:R-:W-:Y:S01]  /*10010*/  LOP3.LUT R15, R13, 0xffff, RZ, 0xc0, !PT ;  /* 0x0000ffff0d0f7812 */ /* 0x000fe200078ec0ff */
[----:B------:R-:W-:Y:S01]  /*10020*/  MUFU.EX2 R194, R194 ;  /* 0x000000c200c27308 */ /* 0x000fe20000000800 */
[----:B------:R-:W-:Y:S01]  /*10030*/  PRMT R6, R6, 0x5410, R16 ;  /* 0x0000541006067816 */ /* 0x000fe20000000010 */
[----:B------:R-:W-:Y:S01]  /*10040*/  FADD.FTZ R206, R217, -R206 ;  /* 0x800000ced9ce7221 */ /* 0x000fe20000010000 */
[----:B------:R-:W-:Y:S01]  /*10050*/  LOP3.LUT R14, R13, 0xff, RZ, 0xc0, !PT ;  /* 0x000000ff0d0e7812 */ /* 0x000fe200078ec0ff */
[----:B------:R-:W-:Y:S01]  /*10060*/  FMUL.FTZ R209, R11, UR7 ;  /* 0x000000070bd17c20 */ /* 0x000fe20008410000 */
[----:B------:R-:W-:Y:S01]  /*10070*/  SHF.R.U32.HI R4, RZ, 0x8, R15 ;  /* 0x00000008ff047819 */ /* 0x000fe2000001160f */
[----:B------:R-:W-:Y:S01]  /*10080*/  FMUL.FTZ R208, R10, UR7 ;  /* 0x000000070ad07c20 */ /* 0x000fe20008410000 */
[----:B------:R-:W-:Y:S01]  /*10090*/  PRMT R16, R13, 0x7632, R16 ;  /* 0x000076320d107816 */ /* 0x000fe20000000010 */
[----:B------:R-:W4:Y:S01]  /*100a0*/  MUFU.EX2 R193, R193 ;  /* 0x000000c100c17308 */ /* 0x000f220000000800 */
[----:B------:R-:W-:Y:S01]  /*100b0*/  PRMT R4, R14, 0x5410, R4 ;  /* 0x000054100e047816 */ /* 0x000fe20000000004 */
[----:B------:R-:W-:Y:S01]  /*100c0*/  FMUL.FTZ R207, R207, UR7 ;  /* 0x00000007cfcf7c20 */ /* 0x000fe20008410000 */
[----:B------:R-:W-:Y:S01]  /*100d0*/  LEA R210, R210, R210, 0x10 ;  /* 0x000000d2d2d27211 */ /* 0x000fe200078e80ff */
[----:B------:R-:W-:Y:S01]  /*100e0*/  FMUL.FTZ R206, R206, UR7 ;  /* 0x00000007cece7c20 */ /* 0x000fe20008410000 */
[----:B------:R-:W-:Y:S01]  /*100f0*/  SHF.R.U32.HI R13, RZ, 0x18, R13 ;  /* 0x00000018ff0d7819 */ /* 0x000fe2000001160d */
[----:B------:R-:W-:Y:S01]  /*10100*/  LDSM.16.MT88.4 R32, [R215+0xb000] ;  /* 0x00b00000d720783b */ /* 0x000fe20000004200 */
[----:B------:R-:W-:Y:S01]  /*10110*/  LOP3.LUT R5, R16, 0xff, RZ, 0xc0, !PT ;  /* 0x000000ff10057812 */ /* 0x000fe200078ec0ff */
[----:B------:R-:W-:Y:S01]  /*10120*/  MUFU.EX2 R198, R198 ;  /* 0x000000c600c67308 */ /* 0x000fe20000000800 */
[----:B------:R-:W-:-:S02]  /*10130*/  SHF.R.U32.HI R12, RZ, 0x8, R12 ;  /* 0x00000008ff0c7819 */ /* 0x000fc4000001160c */
[----:B------:R-:W-:Y:S02]  /*10140*/  PRMT R5, R5, 0x5410, R13 ;  /* 0x0000541005057816 */ /* 0x000fe4000000000d */
[--C-:B------:R-:W-:Y:S02]  /*10150*/  HSET2.LE.AND R4, R4, R210.reuse, PT ;  /* 0x000000d204047233 */ /* 0x100fe40003803000 */
[----:B---3--:R-:W-:Y:S01]  /*10160*/  F2FP.F16.F32.PACK_AB R10, R171, R164 ;  /* 0x000000a4ab0a723e */ /* 0x008fe200000000ff */
[----:B------:R-:W3:Y:S01]  /*10170*/  MUFU.EX2 R197, R197 ;  /* 0x000000c500c57308 */ /* 0x000ee20000000800 */
[----:B------:R-:W-:Y:S02]  /*10180*/  PRMT R172, R172, 0x5410, R12 ;  /* 0x00005410acac7816 */ /* 0x000fe4000000000c */
[----:B------:R-:W-:Y:S02]  /*10190*/  HSET2.LE.AND R12, R7, R210, PT ;  /* 0x000000d2070c7233 */ /* 0x000fe40003803000 */
[----:B------:R-:W-:-:S02]  /*101a0*/  LOP3.LUT R4, R10, R4, RZ, 0xc0, !PT ;  /* 0x000000040a047212 */ /* 0x000fc400078ec0ff */
[--C-:B------:R-:W-:Y:S01]  /*101b0*/  HSET2.LE.AND R9, R9, R210.reuse, PT ;  /* 0x000000d209097233 */ /* 0x100fe20003803000 */
[----:B------:R-:W-:Y:S01]  /*101c0*/  MUFU.EX2 R196, R196 ;  /* 0x000000c400c47308 */ /* 0x000fe20000000800 */
[----:B------:R-:W-:Y:S02]  /*101d0*/  HSET2.LE.AND R5, R5, R210, PT ;  /* 0x000000d205057233 */ /* 0x000fe40003803000 */
[----:B------:R-:W-:Y:S02]  /*101e0*/  LOP3.LUT R8, R8, 0xff00ff, RZ, 0xc0, !PT ;  /* 0x00ff00ff08087812 */ /* 0x000fe400078ec0ff */
[----:B-1----:R-:W-:Y:S02]  /*101f0*/  F2FP.F16.F32.PACK_AB R11, R201, R202 ;  /* 0x000000cac90b723e */ /* 0x002fe400000000ff */
[----:B------:R-:W-:Y:S01]  /*10200*/  LOP3.LUT R7, R6, 0xff00ff, RZ, 0xc0, !PT ;  /* 0x00ff00ff06077812 */ /* 0x000fe200078ec0ff */
[----:B------:R-:W1:Y:S01]  /*10210*/  MUFU.EX2 R195, R195 ;  /* 0x000000c300c37308 */ /* 0x000e620000000800 */
[----:B--2---:R-:W-:-:S02]  /*10220*/  F2FP.F16.F32.PACK_AB R10, R199, R200 ;  /* 0x000000c8c70a723e */ /* 0x004fc400000000ff */
[----:B----4-:R-:W-:Y:S02]  /*10230*/  F2FP.F16.F32.PACK_AB R174, R193, R194 ;  /* 0x000000c2c1ae723e */ /* 0x010fe400000000ff */
[----:B------:R-:W-:Y:S02]  /*10240*/  LOP3.LUT R6, R11, R12, RZ, 0xc0, !PT ;  /* 0x0000000c0b067212 */ /* 0x000fe400078ec0ff */
[----:B------:R-:W-:Y:S01]  /*10250*/  LOP3.LUT R5, R10, R5, RZ, 0xc0, !PT ;  /* 0x000000050a057212 */ /* 0x000fe200078ec0ff */
[----:B------:R-:W-:Y:S01]  /*10260*/  MUFU.EX2 R192, R192 ;  /* 0x000000c000c07308 */ /* 0x000fe20000000800 */
[----:B------:R-:W-:Y:S02]  /*10270*/  LOP3.LUT R174, R174, R9, RZ, 0xc0, !PT ;  /* 0x00000009aeae7212 */ /* 0x000fe400078ec0ff */
[--C-:B------:R-:W-:Y:S02]  /*10280*/  HSET2.LE.AND R175, R8, R210.reuse, PT ;  /* 0x000000d208af7233 */ /* 0x100fe40003803000 */
[----:B------:R-:W-:-:S02]  /*10290*/  HSET2.LE.AND R7, R7, R210, PT ;  /* 0x000000d207077233 */ /* 0x000fc40003803000 */
[----:B---3--:R-:W-:Y:S01]  /*102a0*/  F2FP.F16.F32.PACK_AB R11, R197, R198 ;  /* 0x000000c6c50b723e */ /* 0x008fe200000000ff */
[----:B------:R-:W2:Y:S01]  /*102b0*/  MUFU.EX2 R191, R191 ;  /* 0x000000bf00bf7308 */ /* 0x000ea20000000800 */
[--C-:B------:R-:W-:Y:S02]  /*102c0*/  HSET2.LE.AND R172, R172, R210.reuse, PT ;  /* 0x000000d2acac7233 */ /* 0x100fe40003803000 */
[----:B------:R-:W-:Y:S02]  /*102d0*/  HSET2.LE.AND R173, R173, R210, PT ;  /* 0x000000d2adad7233 */ /* 0x000fe40003803000 */
[----:B-1----:R-:W-:Y:S02]  /*102e0*/  F2FP.F16.F32.PACK_AB R9, R195, R196 ;  /* 0x000000c4c309723e */ /* 0x002fe400000000ff */
[----:B------:R-:W-:Y:S01]  /*102f0*/  LOP3.LUT R7, R11, R7, RZ, 0xc0, !PT ;  /* 0x000000070b077212 */ /* 0x000fe200078ec0ff */
[----:B------:R-:W-:Y:S01]  /*10300*/  MUFU.EX2 R190, R190 ;  /* 0x000000be00be7308 */ /* 0x000fe20000000800 */
[----:B------:R-:W-:-:S02]  /*10310*/  LOP3.LUT R172, R9, R172, RZ, 0xc0, !PT ;  /* 0x000000ac09ac7212 */ /* 0x000fc400078ec0ff */
[----:B------:R-:W-:Y:S02]  /*10320*/  MOV R16, 0x20 ;  /* 0x0000002000107802 */ /* 0x000fe40000000f00 */
[----:B------:R-:W-:Y:S01]  /*10330*/  MOV R216, R20 ;  /* 0x0000001400d87202 */ /* 0x000fe20000000f00 */
[----:B------:R-:W-:Y:S01]  /*10340*/  FFMA.FTZ R216, R245, UR7, -R243 ;  /* 0x00000007f5d87c23 */ /* 0x000fe200080108f3 */
[----:B------:R-:W-:Y:S01]  /*10350*/  SEL R16, R16, 0xffffffe0, !P0 ;  /* 0xffffffe010107807 */ /* 0x000fe20004000000 */
[----:B------:R-:W1:Y:S01]  /*10360*/  MUFU.EX2 R203, R203 ;  /* 0x000000cb00cb7308 */ /* 0x000e620000000800 */
[----:B--2---:R-:W-:Y:S02]  /*10370*/  F2FP.F16.F32.PACK_AB R8, R191, R192 ;  /* 0x000000c0bf08723e */ /* 0x004fe400000000ff */
[----:B------:R-:W-:Y:S02]  /*10380*/  MOV R217, R21 ;  /* 0x0000001500d97202 */ /* 0x000fe40000000f00 */
[----:B------:R-:W-:-:S02]  /*10390*/  LOP3.LUT R173, R8, R173, RZ, 0xc0, !PT ;  /* 0x000000ad08ad7212 */ /* 0x000fc400078ec0ff */
[----:B------:R-:W-:Y:S01]  /*103a0*/  IADD3 R213, PT, PT, R215, R16, RZ ;  /* 0x00000010d7d57210 */ /* 0x000fe20007ffe0ff */
[----:B------:R-:W2:Y:S01]  /*103b0*/  MUFU.EX2 R209, R209 ;  /* 0x000000d100d17308 */ /* 0x000ea20000000800 */
[----:B------:R-:W-:Y:S02]  /*103c0*/  MOV R218, R24 ;  /* 0x0000001800da7202 */ /* 0x000fe40000000f00 */
[----:B------:R-:W-:Y:S01]  /*103d0*/  MOV R219, R25 ;  /* 0x0000001900db7202 */ /* 0x000fe20000000f00 */
[----:B------:R-:W-:Y:S01]  /*103e0*/  LDSM.16.MT88.4 R12, [R213+0xa000] ;  /* 0x00a00000d50c783b */ /* 0x000fe20000004200 */
[--C-:B------:R-:W-:Y:S01]  /*103f0*/  FFMA.FTZ R219, R214, UR7, -R220.reuse ;  /* 0x00000007d6db7c23 */ /* 0x100fe200080108dc */
[--C-:B------:R-:W-:Y:S02]  /*10400*/  FFMA.FTZ R214, R222, UR7, -R220.reuse ;  /* 0x00000007ded67c23 */ /* 0x100fe400080108dc */
[----:B------:R-:W3:Y:S01]  /*10410*/  MUFU.EX2 R208, R208 ;  /* 0x000000d000d07308 */ /* 0x000ee20000000800 */
[----:B-1----:R-:W-:Y:S01]  /*10420*/  F2FP.F16.F32.PACK_AB R10, R203, R190 ;  /* 0x000000becb0a723e */ /* 0x002fe200000000ff */
[----:B------:R-:W-:Y:S03]  /*10430*/  LDSM.16.MT88.4 R24, [R211+0x1000] ;  /* 0x00100000d318783b */ /* 0x000fe60000004200 */
[----:B------:R-:W-:Y:S01]  /*10440*/  LOP3.LUT R175, R10, R175, RZ, 0xc0, !PT ;  /* 0x000000af0aaf7212 */ /* 0x000fe200078ec0ff */
[----:B------:R-:W-:Y:S02]  /*10450*/  LDSM.16.MT88.4 R28, [R213+0xb000] ;  /* 0x00b00000d51c783b */ /* 0x000fe40000004200 */
[----:B------:R-:W1:Y:S01]  /*10460*/  MUFU.EX2 R207, R207 ;  /* 0x000000cf00cf7308 */ /* 0x000e620000000800 */
[-C--:B--2---:R-:W-:Y:S01]  /*10470*/  FMUL.FTZ R160, R160, R209.reuse ;  /* 0x000000d1a0a07220 */ /* 0x084fe20000410000 */
[----:B------:R-:W2:Y:S01]  /*10480*/  LDSM.16.MT88.4 R8, [R211] ;  /* 0x00000000d308783b */ /* 0x000ea20000004200 */
[-C--:B------:R-:W-:Y:S01]  /*10490*/  FMUL.FTZ R161, R161, R209.reuse ;  /* 0x000000d1a1a17220 */ /* 0x080fe20000410000 */
[-C--:B------:R-:W-:Y:S01]  /*104a0*/  FMUL.FTZ R52, R52, R209.reuse ;  /* 0x000000d134347220 */ /* 0x080fe20000410000 */
[-C--:B------:R-:W-:Y:S01]  /*104b0*/  FMUL.FTZ R53, R53, R209.reuse ;  /* 0x000000d135357220 */ /* 0x080fe20000410000 */
[-C--:B------:R-:W-:Y:S01]  /*104c0*/  FMUL.FTZ R148, R148, R209.reuse ;  /* 0x000000d194947220 */ /* 0x080fe20000410000 */
[-C--:B------:R-:W-:Y:S01]  /*104d0*/  FMUL.FTZ R149, R149, R209.reuse ;  /* 0x000000d195957220 */ /* 0x080fe20000410000 */
[----:B------:R-:W4:Y:S01]  /*104e0*/  MUFU.EX2 R206, R206 ;  /* 0x000000ce00ce7308 */ /* 0x000f220000000800 */
[-C--:B---3--:R-:W-:Y:S01]  /*104f0*/  FMUL.FTZ R162, R162, R208.reuse ;  /* 0x000000d0a2a27220 */ /* 0x088fe20000410000 */
[-C--:B------:R-:W-:Y:S01]  /*10500*/  FMUL.FTZ R163, R163, R208.reuse ;  /* 0x000000d0a3a37220 */ /* 0x080fe20000410000 */
[-C--:B------:R-:W-:Y:S01]  /*10510*/  FMUL.FTZ R54, R54, R208.reuse ;  /* 0x000000d036367220 */ /* 0x080fe20000410000 */
[-C--:B------:R-:W-:Y:S01]  /*10520*/  FMUL.FTZ R55, R55, R208.reuse ;  /* 0x000000d037377220 */ /* 0x080fe20000410000 */
[-C--:B------:R-:W-:Y:S01]  /*10530*/  FMUL.FTZ R150, R150, R208.reuse ;  /* 0x000000d096967220 */ /* 0x080fe20000410000 */
[----:B------:R-:W-:Y:S01]  /*10540*/  FMUL.FTZ R151, R151, R208 ;  /* 0x000000d097977220 */ /* 0x000fe20000410000 */
[-C--:B------:R-:W-:Y:S01]  /*10550*/  FMUL.FTZ R64, R64, R209.reuse ;  /* 0x000000d140407220 */ /* 0x080fe20000410000 */
[----:B------:R-:W-:Y:S01]  /*10560*/  FMUL.FTZ R65, R65, R209 ;  /* 0x000000d141417220 */ /* 0x000fe20000410000 */
[-C--:B-1----:R-:W-:Y:S01]  /*10570*/  FMUL.FTZ R156, R156, R207.reuse ;  /* 0x000000cf9c9c7220 */ /* 0x082fe20000410000 */
[-C--:B------:R-:W-:Y:S01]  /*10580*/  FMUL.FTZ R157, R157, R207.reuse ;  /* 0x000000cf9d9d7220 */ /* 0x080fe20000410000 */
[-C--:B------:R-:W-:Y:S01]  /*10590*/  HMMA.16816.F32 R160, R4, R180.reuse, R160 ;  /* 0x000000b404a0723c */ /* 0x080fe200000018a0 */
        /* <DEDUP_REMOVED lines=14> */
[----:B------:R-:W-:Y:S01]  /*10680*/  IADD3 R180, PT, PT, R16, R211, RZ ;  /* 0x000000d310b47210 */ /* 0x000fe20007ffe0ff */
[----:B------:R-:W-:Y:S01]  /*10690*/  FMUL.FTZ R63, R63, R206 ;  /* 0x000000ce3f3f7220 */ /* 0x000fe20000410000 */
[-C--:B------:R-:W-:Y:S01]  /*106a0*/  FMUL.FTZ R66, R66, R208.reuse ;  /* 0x000000d042427220 */ /* 0x080fe20000410000 */
[----:B------:R-:W-:Y:S01]  /*106b0*/  FMUL.FTZ R67, R67, R208 ;  /* 0x000000d043437220 */ /* 0x000fe20000410000 */
[----:B------:R-:W-:Y:S01]  /*106c0*/  FFMA.FTZ R181, R250, UR7, -R243 ;  /* 0x00000007fab57c23 */ /* 0x000fe200080108f3 */
[----:B------:R-:W1:Y:S01]  /*106d0*/  LDSM.16.MT88.4 R20, [R180+0x1000] ;  /* 0x00100000b414783b */ /* 0x000e620000004200 */
[-C--:B------:R-:W-:Y:S01]  /*106e0*/  FMUL.FTZ R124, R124, R207.reuse ;  /* 0x000000cf7c7c7220 */ /* 0x080fe20000410000 */
[C---:B------:R-:W-:Y:S01]  /*106f0*/  HMMA.16816.F32 R152, R172.reuse, R182, R152 ;  /* 0x000000b6ac98723c */ /* 0x040fe20000001898 */
[----:B------:R-:W-:Y:S01]  /*10700*/  FMUL.FTZ R125, R125, R207 ;  /* 0x000000cf7d7d7220 */ /* 0x000fe20000410000 */
[----:B------:R-:W3:Y:S01]  /*10710*/  LDSM.16.MT88.4 R16, [R180] ;  /* 0x00000000b410783b */ /* 0x000ee20000004200 */
[-C--:B------:R-:W-:Y:S01]  /*10720*/  FMUL.FTZ R126, R126, R206.reuse ;  /* 0x000000ce7e7e7220 */ /* 0x080fe20000410000 */
[----:B------:R-:W-:Y:S01]  /*10730*/  FMUL.FTZ R127, R127, R206 ;  /* 0x000000ce7f7f7220 */ /* 0x000fe20000410000 */
[-C--:B------:R-:W-:Y:S01]  /*10740*/  FMUL.FTZ R136, R136, R209.reuse ;  /* 0x000000d188887220 */ /* 0x080fe20000410000 */
[----:B------:R-:W-:Y:S01]  /*10750*/  FMUL.FTZ R137, R137, R209 ;  /* 0x000000d189897220 */ /* 0x000fe20000410000 */
[-C--:B------:R-:W-:Y:S01]  /*10760*/  FMUL.FTZ R138, R138, R208.reuse ;  /* 0x000000d08a8a7220 */ /* 0x080fe20000410000 */
[-C--:B--2---:R-:W-:Y:S01]  /*10770*/  HMMA.16816.F32 R56, R172, R8.reuse, R56 ;  /* 0x00000008ac38723c */ /* 0x084fe20000001838 */
        /* <DEDUP_REMOVED lines=8> */
[----:B------:R-:W-:Y:S01]  /*10800*/  LOP3.LUT R8, R218, UR11, R217, 0x96, !PT ;  /* 0x0000000bda087c12 */ /* 0x000fe2000f8e96d9 */
[--C-:B------:R-:W-:Y:S01]  /*10810*/  FFMA.FTZ R217, R233, UR7, -R220.reuse ;  /* 0x00000007e9d97c23 */ /* 0x100fe200080108dc */
[----:B------:R-:W-:Y:S01]  /*10820*/  FFMA.FTZ R218, R244, UR7, -R220 ;  /* 0x00000007f4da7c23 */ /* 0x000fe200080108dc */
[-C--:B------:R-:W-:Y:S01]  /*10830*/  FMUL.FTZ R142, R142, R206.reuse ;  /* 0x000000ce8e8e7220 */ /* 0x080fe20000410000 */
[----:B------:R-:W-:Y:S01]  /*10840*/  FMUL.FTZ R143, R143, R206 ;  /* 0x000000ce8f8f7220 */ /* 0x000fe20000410000 */
        /* <DEDUP_REMOVED lines=11> */
[--C-:B------:R-:W-:Y:S01]  /*10900*/  FFMA.FTZ R182, R247, UR7, -R243.reuse ;  /* 0x00000007f7b67c23 */ /* 0x100fe200080108f3 */
[----:B------:R-:W-:Y:S01]  /*10910*/  FFMA.FTZ R183, R246, UR7, -R243 ;  /* 0x00000007f6b77c23 */ /* 0x000fe200080108f3 */
        /* <DEDUP_REMOVED lines=33> */
[----:B------:R-:W-:Y:S01]  /*10b30*/  LOP3.LUT R248, R248, UR8, R11, 0x96, !PT ;  /* 0x00000008f8f87c12 */ /* 0x000fe2000f8e960b */
[----:B------:R-:W-:Y:S01]  /*10b40*/  MUFU.EX2 R181, R181 ;  /* 0x000000b500b57308 */ /* 0x000fe20000000800 */
[-C--:B------:R-:W-:Y:S01]  /*10b50*/  FMUL.FTZ R132, R132, R209.reuse ;  /* 0x000000d184847220 */ /* 0x080fe20000410000 */
[----:B------:R-:W-:Y:S01]  /*10b60*/  FMUL.FTZ R133, R133, R209 ;  /* 0x000000d185857220 */ /* 0x000fe20000410000 */
[-C--:B------:R-:W-:Y:S01]  /*10b70*/  FMUL.FTZ R134, R134, R208.reuse ;  /* 0x000000d086867220 */ /* 0x080fe20000410000 */
[----:B------:R-:W-:Y:S01]  /*10b80*/  FMUL.FTZ R135, R135, R208 ;  /* 0x000000d087877220 */ /* 0x000fe20000410000 */
[-C--:B-1----:R-:W-:Y:S01]  /*10b90*/  HMMA.16816.F32 R124, R172, R20.reuse, R124 ;  /* 0x00000014ac7c723c */ /* 0x082fe2000000187c */
[----:B------:R-:W-:Y:S01]  /*10ba0*/  MOV R8, R10 ;  /* 0x0000000a00087202 */ /* 0x000fe20000000f00 */
[-C--:B------:R-:W-:Y:S01]  /*10bb0*/  FMUL.FTZ R40, R40, R207.reuse ;  /* 0x000000cf28287220 */ /* 0x080fe20000410000 */
[----:B------:R-:W-:Y:S01]  /*10bc0*/  MUFU.EX2 R182, R182 ;  /* 0x000000b600b67308 */ /* 0x000fe20000000800 */
[----:B------:R-:W-:Y:S01]  /*10bd0*/  PRMT R9, R10, 0x7773, RZ ;  /* 0x000077730a097816 */ /* 0x000fe200000000ff */
[-C--:B------:R-:W-:Y:S01]  /*10be0*/  FMUL.FTZ R41, R41, R207.reuse ;  /* 0x000000cf29297220 */ /* 0x080fe20000410000 */
[-C--:B------:R-:W-:Y:S01]  /*10bf0*/  FMUL.FTZ R44, R44, R207.reuse ;  /* 0x000000cf2c2c7220 */ /* 0x080fe20000410000 */
[-C--:B------:R-:W-:Y:S01]  /*10c00*/  FMUL.FTZ R42, R42, R206.reuse ;  /* 0x000000ce2a2a7220 */ /* 0x080fe20000410000 */
[----:B------:R-:W-:Y:S01]  /*10c10*/  HMMA.16816.F32 R136, R4, R20, R136 ;  /* 0x000000140488723c */ /* 0x000fe20000001888 */
[----:B------:R-:W-:Y:S01]  /*10c20*/  PRMT R21, R248, 0x7632, R21 ;  /* 0x00007632f8157816 */ /* 0x000fe20000000015 */
[-C--:B------:R-:W-:Y:S01]  /*10c30*/  FMUL.FTZ R43, R43, R206.reuse ;  /* 0x000000ce2b2b7220 */ /* 0x080fe20000410000 */
[----:B------:R-:W-:Y:S01]  /*10c40*/  MUFU.EX2 R183, R183 ;  /* 0x000000b700b77308 */ /* 0x000fe20000000800 */
[----:B------:R-:W-:Y:S01]  /*10c50*/  SHF.R.U32.HI R20, RZ, 0x18, R248 ;  /* 0x00000018ff147819 */ /* 0x000fe200000116f8 */
[-C--:B------:R-:W-:Y:S01]  /*10c60*/  FMUL.FTZ R45, R45, R207.reuse ;  /* 0x000000cf2d2d7220 */ /* 0x080fe20000410000 */
[----:B------:R-:W-:Y:S01]  /*10c70*/  LOP3.LUT R21, R21, 0xff, RZ, 0xc0, !PT ;  /* 0x000000ff15157812 */ /* 0x000fe200078ec0ff */
[-C--:B------:R-:W-:Y:S01]  /*10c80*/  FMUL.FTZ R46, R46, R206.reuse ;  /* 0x000000ce2e2e7220 */ /* 0x080fe20000410000 */
[C---:B------:R-:W-:Y:S01]  /*10c90*/  HMMA.16816.F32 R116, R172.reuse, R24, R116 ;  /* 0x00000018ac74723c */ /* 0x040fe20000001874 */
[-C--:B------:R-:W-:Y:S01]  /*10ca0*/  FMUL.FTZ R47, R47, R206.reuse ;  /* 0x000000ce2f2f7220 */ /* 0x080fe20000410000 */
[-C--:B------:R-:W-:Y:S01]  /*10cb0*/  FMUL.FTZ R72, R72, R207.reuse ;  /* 0x000000cf48487220 */ /* 0x080fe20000410000 */
[----:B------:R-:W1:Y:S01]  /*10cc0*/  MUFU.EX2 R216, R216 ;  /* 0x000000d800d87308 */ /* 0x000e620000000800 */
[-C--:B------:R-:W-:Y:S01]  /*10cd0*/  FMUL.FTZ R73, R73, R207.reuse ;  /* 0x000000cf49497220 */ /* 0x080fe20000410000 */
[-C--:B------:R-:W-:Y:S01]  /*10ce0*/  FMUL.FTZ R74, R74, R206.reuse ;  /* 0x000000ce4a4a7220 */ /* 0x080fe20000410000 */
[-C--:B------:R-:W-:Y:S01]  /*10cf0*/  FMUL.FTZ R75, R75, R206.reuse ;  /* 0x000000ce4b4b7220 */ /* 0x080fe20000410000 */
[-C--:B------:R-:W-:Y:S01]  /*10d00*/  FMUL.FTZ R76, R76, R207.reuse ;  /* 0x000000cf4c4c7220 */ /* 0x080fe20000410000 */
[----:B------:R-:W-:Y:S01]  /*10d10*/  HMMA.16816.F32 R140, R172, R26, R140 ;  /* 0x0000001aac8c723c */ /* 0x000fe2000000188c */
[-C--:B------:R-:W-:Y:S01]  /*10d20*/  FMUL.FTZ R77, R77, R207.reuse ;  /* 0x000000cf4d4d7220 */ /* 0x080fe20000410000 */
[-C--:B------:R-:W-:Y:S01]  /*10d30*/  FMUL.FTZ R78, R78, R206.reuse ;  /* 0x000000ce4e4e7220 */ /* 0x080fe20000410000 */
[----:B------:R-:W-:Y:S01]  /*10d40*/  MUFU.EX2 R217, R217 ;  /* 0x000000d900d97308 */ /* 0x000fe20000000800 */
[-C--:B------:R-:W-:Y:S01]  /*10d50*/  FMUL.FTZ R79, R79, R206.reuse ;  /* 0x000000ce4f4f7220 */ /* 0x080fe20000410000 */
[-C--:B------:R-:W-:Y:S01]  /*10d60*/  FMUL.FTZ R88, R88, R207.reuse ;  /* 0x000000cf58587220 */ /* 0x080fe20000410000 */
[-C--:B------:R-:W-:Y:S01]  /*10d70*/  FMUL.FTZ R89, R89, R207.reuse ;  /* 0x000000cf59597220 */ /* 0x080fe20000410000 */
[-C--:B------:R-:W-:Y:S01]  /*10d80*/  FMUL.FTZ R90, R90, R206.reuse ;  /* 0x000000ce5a5a7220 */ /* 0x080fe20000410000 */
[C---:B------:R-:W-:Y:S01]  /*10d90*/  HMMA.16816.F32 R144, R4.reuse, R24, R144 ;  /* 0x000000180490723c */ /* 0x040fe20000001890 */
[----:B------:R-:W-:Y:S01]  /*10da0*/  PRMT R25, R10, 0x7772, RZ ;  /* 0x000077720a197816 */ /* 0x000fe200000000ff */
[-C--:B------:R-:W-:Y:S01]  /*10db0*/  FMUL.FTZ R91, R91, R206.reuse ;  /* 0x000000ce5b5b7220 */ /* 0x080fe20000410000 */
[----:B------:R-:W-:Y:S01]  /*10dc0*/  MUFU.EX2 R218, R218 ;  /* 0x000000da00da7308 */ /* 0x000fe20000000800 */
[-C--:B------:R-:W-:Y:S01]  /*10dd0*/  FMUL.FTZ R92, R92, R207.reuse ;  /* 0x000000cf5c5c7220 */ /* 0x080fe20000410000 */
[-C--:B------:R-:W-:Y:S01]  /*10de0*/  FMUL.FTZ R93, R93, R207.reuse ;  /* 0x000000cf5d5d7220 */ /* 0x080fe20000410000 */
[-C--:B------:R-:W-:Y:S01]  /*10df0*/  FMUL.FTZ R104, R104, R207.reuse ;  /* 0x000000cf68687220 */ /* 0x080fe20000410000 */
[-C--:B------:R-:W-:Y:S01]  /*10e00*/  FMUL.FTZ R94, R94, R206.reuse ;  /* 0x000000ce5e5e7220 */ /* 0x080fe20000410000 */
[C---:B------:R-:W-:Y:S01]  /*10e10*/  HMMA.16816.F32 R120, R4.reuse, R26, R120 ;  /* 0x0000001a0478723c */ /* 0x040fe20000001878 */
[----:B------:R-:W-:Y:S01]  /*10e20*/  LOP3.LUT R26, R248, 0xffff, RZ, 0xc0, !PT ;  /* 0x0000fffff81a7812 */ /* 0x000fe200078ec0ff */
[-C--:B------:R-:W-:Y:S01]  /*10e30*/  FMUL.FTZ R95, R95, R206.reuse ;  /* 0x000000ce5f5f7220 */ /* 0x080fe20000410000 */
[----:B------:R-:W-:Y:S01]  /*10e40*/  MUFU.EX2 R219, R219 ;  /* 0x000000db00db7308 */ /* 0x000fe20000000800 */
[-C--:B------:R-:W-:Y:S01]  /*10e50*/  FMUL.FTZ R105, R105, R207.reuse ;  /* 0x000000cf69697220 */ /* 0x080fe20000410000 */
[-C--:B------:R-:W-:Y:S01]  /*10e60*/  FMUL.FTZ R108, R108, R207.reuse ;  /* 0x000000cf6c6c7220 */ /* 0x080fe20000410000 */
[-C--:B------:R-:W-:Y:S01]  /*10e70*/  FMUL.FTZ R109, R109, R207.reuse ;  /* 0x000000cf6d6d7220 */ /* 0x080fe20000410000 */
[-C--:B------:R-:W-:Y:S01]  /*10e80*/  FMUL.FTZ R106, R106, R206.reuse ;  /* 0x000000ce6a6a7220 */ /* 0x080fe20000410000 */
[C---:B------:R-:W-:Y:S01]  /*10e90*/  HMMA.16816.F32 R36, R4.reuse, R12, R36 ;  /* 0x0000000c0424723c */ /* 0x040fe20000001824 */
[-C--:B------:R-:W-:Y:S01]  /*10ea0*/  FMUL.FTZ R107, R107, R206.reuse ;  /* 0x000000ce6b6b7220 */ /* 0x080fe20000410000 */
[-C--:B------:R-:W-:Y:S01]  /*10eb0*/  FMUL.FTZ R110, R110, R206.reuse ;  /* 0x000000ce6e6e7220 */ /* 0x080fe20000410000 */
[----:B------:R-:W-:Y:S01]  /*10ec0*/  MUFU.EX2 R214, R214 ;  /* 0x000000d600d67308 */ /* 0x000fe20000000800 */
[-C--:B------:R-:W-:Y:S01]  /*10ed0*/  FMUL.FTZ R111, R111, R206.reuse ;  /* 0x000000ce6f6f7220 */ /* 0x080fe20000410000 */
[-C--:B------:R-:W-:Y:S01]  /*10ee0*/  FMUL.FTZ R128, R128, R207.reuse ;  /* 0x000000cf80807220 */ /* 0x080fe20000410000 */
[----:B------:R-:W-:Y:S01]  /*10ef0*/  FMUL.FTZ R129, R129, R207 ;  /* 0x000000cf81817220 */ /* 0x000fe20000410000 */
[-C--:B------:R-:W-:Y:S01]  /*10f00*/  FMUL.FTZ R130, R130, R206.reuse ;  /* 0x000000ce82827220 */ /* 0x080fe20000410000 */
[C---:B------:R-:W-:Y:S01]  /*10f10*/  HMMA.16816.F32 R48, R4.reuse, R14, R48 ;  /* 0x0000000e0430723c */ /* 0x040fe20000001830 */
[----:B------:R-:W-:Y:S01]  /*10f20*/  FMUL.FTZ R131, R131, R206 ;  /* 0x000000ce83837220 */ /* 0x000fe20000410000 */
[----:B------:R-:W-:Y:S01]  /*10f30*/  PRMT R24, R10, 0x7771, RZ ;  /* 0x000077710a187816 */ /* 0x000fe200000000ff */
[----:B------:R-:W2:Y:S01]  /*10f40*/  MUFU.EX2 R184, R184 ;  /* 0x000000b800b87308 */ /* 0x000ea20000000800 */
[----:B------:R-:W-:Y:S01]  /*10f50*/  LOP3.LUT R8, R8, 0xff, RZ, 0xc0, !PT ;  /* 0x000000ff08087812 */ /* 0x000fe200078ec0ff */
[----:B------:R-:W-:Y:S01]  /*10f60*/  FFMA.FTZ R164, R231, R209, R164 ;  /* 0x000000d1e7a47223 */ /* 0x000fe200000100a4 */
[----:B------:R-:W-:Y:S01]  /*10f70*/  PRMT R25, R25, 0x5410, R9 ;  /* 0x0000541019197816 */ /* 0x000fe20000000009 */
[----:B------:R-:W-:Y:S01]  /*10f80*/  FFMA.FTZ R200, R230, R208, R200 ;  /* 0x000000d0e6c87223 */ /* 0x000fe200000100c8 */
[C---:B---3--:R-:W-:Y:S01]  /*10f90*/  HMMA.16816.F32 R68, R4.reuse, R16, R68 ;  /* 0x000000100444723c */ /* 0x048fe20000001844 */
[----:B------:R-:W-:Y:S01]  /*10fa0*/  LOP3.LUT R27, R248, 0xff, RZ, 0xc0, !PT ;  /* 0x000000fff81b7812 */ /* 0x000fe200078ec0ff */
[----:B------:R-:W-:Y:S01]  /*10fb0*/  FFMA.FTZ R196, R229, R207, R196 ;  /* 0x000000cfe5c47223 */ /* 0x000fe200000100c4 */
[----:B------:R-:W-:Y:S01]  /*10fc0*/  SHF.R.U32.HI R26, RZ, 0x8, R26 ;  /* 0x00000008ff1a7819 */ /* 0x000fe2000001161a */
[----:B------:R-:W3:Y:S01]  /*10fd0*/  MUFU.EX2 R187, R187 ;  /* 0x000000bb00bb7308 */ /* 0x000ee20000000800 */
[----:B------:R-:W-:Y:S01]  /*10fe0*/  PRMT R20, R21, 0x5410, R20 ;  /* 0x0000541015147816 */ /* 0x000fe20000000014 */
[----:B------:R-:W-:Y:S01]  /*10ff0*/  FFMA.FTZ R192, R228, R206, R192 ;  /* 0x000000cee4c07223 */ /* 0x000fe200000100c0 */
[----:B------:R-:W-:Y:S01]  /*11000*/  PRMT R24, R8, 0x5410, R24 ;  /* 0x0000541008187816 */ /* 0x000fe20000000018 */
[C---:B------:R-:W-:Y:S01]  /*11010*/  HMMA.16816.F32 R80, R4.reuse, R18, R80 ;  /* 0x000000120450723c */ /* 0x040fe20000001850 */
[----:B------:R-:W-:Y:S01]  /*11020*/  PRMT R26, R27, 0x5410, R26 ;  /* 0x000054101b1a7816 */ /* 0x000fe2000000001a */
[----:B------:R-:W-:Y:S01]  /*11030*/  LDSM.16.MT88.4 R8, [R180+0x800] ;  /* 0x00080000b408783b */ /* 0x000fe20000004200 */
[----:B------:R-:W-:Y:S01]  /*11040*/  LOP3.LUT R25, R25, 0xff00ff, RZ, 0xc0, !PT ;  /* 0x00ff00ff19197812 */ /* 0x000fe200078ec0ff */
[----:B------:R-:W4:Y:S01]  /*11050*/  MUFU.EX2 R185, R185 ;  /* 0x000000b900b97308 */ /* 0x000f220000000800 */
[----:B-1----:R-:W-:Y:S01]  /*11060*/  F2FP.F16.F32.PACK_AB R21, R216, R183 ;  /* 0x000000b7d815723e */ /* 0x002fe200000000ff */
[----:B------:R-:W-:Y:S01]  /*11070*/  FADD.FTZ R164, R171, R164 ;  /* 0x000000a4aba47221 */ /* 0x000fe20000010000 */
[----:B------:R-:W-:Y:S01]  /*11080*/  FADD.FTZ R200, R199, R200 ;  /* 0x000000c8c7c87221 */ /* 0x000fe20000010000 */
[C---:B------:R-:W-:Y:S01]  /*11090*/  HMMA.16816.F32 R84, R4.reuse, R32, R84 ;  /* 0x000000200454723c */ /* 0x040fe20000001854 */
[----:B------:R-:W-:Y:S01]  /*110a0*/  FADD.FTZ R196, R195, R196 ;  /* 0x000000c4c3c47221 */ /* 0x000fe20000010000 */
        /* <DEDUP_REMOVED lines=10> */
[----:B------:R-:W5:Y:S01]  /*11150*/  MUFU.EX2 R2, R2 ;  /* 0x0000000200027308 */ /* 0x000f620000000800 */
[----:B------:R-:W-:Y:S01]  /*11160*/  FADD.FTZ R192, R203, R192 ;  /* 0x000000c0cbc07221 */ /* 0x000fe20000010000 */
[----:B--2---:R-:W-:Y:S01]  /*11170*/  FADD.FTZ R164, R184, R164 ;  /* 0x000000a4b8a47221 */ /* 0x004fe20000010000 */
[----:B------:R-:W-:Y:S01]  /*11180*/  FADD.FTZ R196, R181, R196 ;  /* 0x000000c4b5c47221 */ /* 0x000fe20000010000 */
[C---:B------:R-:W-:Y:S01]  /*11190*/  HMMA.16816.F32 R100, R4.reuse, R28, R100 ;  /* 0x0000001c0464723c */ /* 0x040fe20000001864 */
[----:B------:R-:W-:Y:S01]  /*111a0*/  FADD.FTZ R192, R217, R192 ;  /* 0x000000c0d9c07221 */ /* 0x000fe20000010000 */
[----:B---3--:R-:W-:Y:S01]  /*111b0*/  FADD.FTZ R164, R187, R164 ;  /* 0x000000a4bba47221 */ /* 0x008fe20000010000 */
[----:B------:R-:W-:Y:S01]  /*111c0*/  FADD.FTZ R196, R182, R196 ;  /* 0x000000c4b6c47221 */ /* 0x000fe20000010000 */
[----:B------:R-:W2:Y:S01]  /*111d0*/  MUFU.EX2 R3, R3 ;  /* 0x0000000300037308 */ /* 0x000ea20000000800 */
[----:B------:R-:W-:Y:S01]  /*111e0*/  FADD.FTZ R192, R218, R192 ;  /* 0x000000c0dac07221 */ /* 0x000fe20000010000 */
[----:B----4-:R-:W-:Y:S01]  /*111f0*/  FADD.FTZ R164, R185, R164 ;  /* 0x000000a4b9a47221 */ /* 0x010fe20000010000 */
[----:B------:R-:W-:Y:S01]  /*11200*/  FADD.FTZ R196, R183, R196 ;  /* 0x000000c4b7c47221 */ /* 0x000fe20000010000 */
[----:B------:R-:W-:Y:S01]  /*11210*/  HMMA.16816.F32 R112, R4, R30, R112 ;  /* 0x0000001e0470723c */ /* 0x000fe20000001870 */
[----:B------:R-:W-:Y:S01]  /*11220*/  FADD.FTZ R192, R219, R192 ;  /* 0x000000c0dbc07221 */ /* 0x000fe20000010000 */
[----:B-1----:R-:W-:Y:S01]  /*11230*/  FADD.FTZ R231, R186, R164 ;  /* 0x000000a4bae77221 */ /* 0x002fe20000010000 */
[----:B------:R-:W-:Y:S01]  /*11240*/  FADD.FTZ R229, R216, R196 ;  /* 0x000000c4d8e57221 */ /* 0x000fe20000010000 */
[----:B-----5:R-:W-:Y:S01]  /*11250*/  FADD.FTZ R200, R2, R200 ;  /* 0x000000c802c87221 */ /* 0x020fe20000010000 */
[----:B------:R-:W-:-:S03]  /*11260*/  FADD.FTZ R228, R214, R192 ;  /* 0x000000c0d6e47221 */ /* 0x000fc60000010000 */
[----:B------:R-:W-:Y:S01]  /*11270*/  HMMA.16816.F32 R4, R4, R22, R132 ;  /* 0x000000160404723c */ /* 0x000fe20000001884 */
[----:B------:R-:W-:Y:S01]  /*11280*/  LOP3.LUT R132, R242, UR11, R221, 0x96, !PT ;  /* 0x0000000bf2847c12 */ /* 0x000fe2000f8e96dd */
[----:B--2---:R-:W-:-:S04]  /*11290*/  FADD.FTZ R200, R3, R200 ;  /* 0x000000c803c87221 */ /* 0x004fc80000010000 */
[----:B------:R-:W-:Y:S02]  /*112a0*/  IMAD.WIDE.U32 R132, R132, -0x2daee0ad, RZ ;  /* 0xd2511f5384847825 */ /* 0x000fe400078e00ff */
[C---:B------:R-:W-:Y:S03]  /*112b0*/  HMMA.16816.F32 R40, R172.reuse, R12, R40 ;  /* 0x0000000cac28723c */ /* 0x040fe60000001828 */
[----:B------:R-:W-:Y:S02]  /*112c0*/  LOP3.LUT R212, R212, UR8, R133, 0x96, !PT ;  /* 0x00000008d4d47c12 */ /* 0x000fe4000f8e9685 */
[C---:B------:R-:W-:Y:S02]  /*112d0*/  PRMT R133, R132.reuse, 0x7773, RZ ;  /* 0x0000777384857816 */ /* 0x040fe400000000ff */
[----:B------:R-:W-:Y:S01]  /*112e0*/  PRMT R205, R132, 0x7772, RZ ;  /* 0x0000777284cd7816 */ /* 0x000fe200000000ff */
[----:B------:R-:W-:Y:S01]  /*112f0*/  HMMA.16816.F32 R44, R172, R14, R44 ;  /* 0x0000000eac2c723c */ /* 0x000fe2000000182c */
[----:B------:R-:W-:Y:S02]  /*11300*/  LDSM.16.MT88.4 R12, [R211+0x800] ;  /* 0x00080000d30c783b */ /* 0x000fe40000004200 */
[----:B------:R-:W-:-:S05]  /*11310*/  PRMT R205, R205, 0x5410, R133 ;  /* 0x00005410cdcd7816 */ /* 0x000fca0000000085 */
[C---:B------:R-:W-:Y:S08]  /*11320*/  HMMA.16816.F32 R72, R172.reuse, R16, R72 ;  /* 0x00000010ac48723c */ /* 0x040ff00000001848 */
[C---:B------:R-:W-:Y:S01]  /*11330*/  HMMA.16816.F32 R76, R172.reuse, R18, R76 ;  /* 0x00000012ac4c723c */ /* 0x040fe2000000184c */
[----:B------:R-:W1:Y:S07]  /*11340*/  LDSM.16.MT88.4 R16, [R213+0xa800] ;  /* 0x00a80000d510783b */ /* 0x000e6e0000004200 */
[C---:B------:R-:W-:Y:S08]  /*11350*/  HMMA.16816.F32 R88, R172.reuse, R32, R88 ;  /* 0x00000020ac58723c */ /* 0x040ff00000001858 */
[C---:B------:R-:W-:Y:S01]  /*11360*/  HMMA.16816.F32 R92, R172.reuse, R34, R92 ;  /* 0x00000022ac5c723c */ /* 0x040fe2000000185c */
[----:B------:R2:W-:Y:S07]  /*11370*/  LDSM.16.MT88.4 R32, [R213+0xb800] ;  /* 0x00b80000d520783b */ /* 0x0005ee0000004200 */
[C---:B------:R-:W-:Y:S08]  /*11380*/  HMMA.16816.F32 R104, R172.reuse, R28, R104 ;  /* 0x0000001cac68723c */ /* 0x040ff00000001868 */
[C---:B------:R-:W-:Y:S01]  /*11390*/  HMMA.16816.F32 R108, R172.reuse, R30, R108 ;  /* 0x0000001eac6c723c */ /* 0x040fe2000000186c */
[----:B------:R-:W3:Y:S07]  /*113a0*/  LDSM.16.MT88.4 R28, [R215+0xa800] ;  /* 0x00a80000d71c783b */ /* 0x000eee0000004200 */
[----:B------:R-:W-:Y:S01]  /*113b0*/  HMMA.16816.F32 R128, R172, R22, R128 ;  /* 0x00000016ac80723c */ /* 0x000fe20000001880 */
[----:B------:R-:W-:-:S02]  /*113c0*/  HSET2.LE.AND R173, R20, R210, PT ;  /* 0x000000d214ad7233 */ /* 0x000fc40003803000 */
[--C-:B------:R-:W-:Y:S02]  /*113d0*/  HSET2.LE.AND R174, R24, R210.reuse, PT ;  /* 0x000000d218ae7233 */ /* 0x100fe40003803000 */
[--C-:B------:R-:W-:Y:S02]  /*113e0*/  HSET2.LE.AND R175, R25, R210.reuse, PT ;  /* 0x000000d219af7233 */ /* 0x100fe40003803000 */
[----:B------:R-:W-:Y:S02]  /*113f0*/  HSET2.LE.AND R172, R26, R210, PT ;  /* 0x000000d21aac7233 */ /* 0x000fe40003803000 */
[----:B------:R-:W-:Y:S01]  /*11400*/  F2FP.F16.F32.PACK_AB R23, R182, R181 ;  /* 0x000000b5b617723e */ /* 0x000fe200000000ff */
[----:B------:R-:W4:Y:S01]  /*11410*/  LDSM.16.MT88.4 R24, [R215+0xb800] ;  /* 0x00b80000d718783b */ /* 0x000f220000004200 */
[----:B------:R-:W-:Y:S02]  /*11420*/  F2FP.F16.F32.PACK_AB R22, R218, R217 ;  /* 0x000000d9da16723e */ /* 0x000fe400000000ff */
[----:B------:R-:W-:-:S02]  /*11430*/  F2FP.F16.F32.PACK_AB R20, R214, R219 ;  /* 0x000000dbd614723e */ /* 0x000fc400000000ff */
[----:B------:R-:W-:Y:S02]  /*11440*/  LOP3.LUT R172, R23, R172, RZ, 0xc0, !PT ;  /* 0x000000ac17ac7212 */ /* 0x000fe400078ec0ff */
[----:B------:R-:W-:Y:S02]  /*11450*/  LOP3.LUT R173, R22, R173, RZ, 0xc0, !PT ;  /* 0x000000ad16ad7212 */ /* 0x000fe400078ec0ff */
[----:B------:R-:W-:Y:S02]  /*11460*/  LOP3.LUT R174, R21, R174, RZ, 0xc0, !PT ;  /* 0x000000ae15ae7212 */ /* 0x000fe400078ec0ff */
[----:B------:R-:W-:Y:S02]  /*11470*/  LOP3.LUT R175, R20, R175, RZ, 0xc0, !PT ;  /* 0x000000af14af7212 */ /* 0x000fe400078ec0ff */
[----:B------:R5:W4:Y:S01]  /*11480*/  LDSM.16.MT88.4 R20, [R211+0x1800] ;  /* 0x00180000d314783b */ /* 0x000b220000004200 */
[----:B--2---:R-:W-:-:S04]  /*11490*/  MOV R213, R132 ;  /* 0x0000008400d57202 */ /* 0x004fc80000000f00 */
[----:B------:R-:W-:Y:S01]  /*114a0*/  LOP3.LUT R213, R213, 0xff, RZ, 0xc0, !PT ;  /* 0x000000ffd5d57812 */ /* 0x000fe200078ec0ff */
[C---:B-1----:R-:W-:Y:S08]  /*114b0*/  HMMA.16816.F32 R40, R172.reuse, R16, R40 ;  /* 0x00000010ac28723c */ /* 0x042ff00000001828 */
[C---:B---3--:R-:W-:Y:S08]  /*114c0*/  HMMA.16816.F32 R156, R172.reuse, R28, R156 ;  /* 0x0000001cac9c723c */ /* 0x048ff0000000189c */
[----:B------:R-:W-:Y:S01]  /*114d0*/  HMMA.16816.F32 R152, R172, R30, R152 ;  /* 0x0000001eac98723c */ /* 0x000fe20000001898 */
[----:B-----5:R-:W-:-:S02]  /*114e0*/  PRMT R211, R132, 0x7771, RZ ;  /* 0x0000777184d37816 */ /* 0x020fc400000000ff */
[----:B------:R1:W2:Y:S02]  /*114f0*/  LDSM.16.MT88.4 R132, [R180+0x1800] ;  /* 0x00180000b484783b */ /* 0x0002a40000004200 */
[----:B------:R-:W-:Y:S02]  /*11500*/  PRMT R211, R213, 0x5410, R211 ;  /* 0x00005410d5d37816 */ /* 0x000fe400000000d3 */
[----:B------:R-:W-:Y:S01]  /*11510*/  PRMT R213, R212, 0x7632, R213 ;  /* 0x00007632d4d57816 */ /* 0x000fe200000000d5 */
[----:B------:R-:W-:Y:S02]  /*11520*/  HMMA.16816.F32 R44, R172, R18, R44 ;  /* 0x00000012ac2c723c */ /* 0x000fe4000000182c */
[----:B------:R-:W-:Y:S02]  /*11530*/  HSET2.LE.AND R211, R211, R210, PT ;  /* 0x000000d2d3d37233 */ /* 0x000fe40003803000 */
[----:B------:R-:W-:-:S04]  /*11540*/  LOP3.LUT R213, R213, 0xff, RZ, 0xc0, !PT ;  /* 0x000000ffd5d57812 */ /* 0x000fc800078ec0ff */
[C---:B------:R-:W-:Y:S08]  /*11550*/  HMMA.16816.F32 R56, R172.reuse, R12, R56 ;  /* 0x0000000cac38723c */ /* 0x040ff00000001838 */
[----:B------:R-:W-:Y:S01]  /*11560*/  HMMA.16816.F32 R60, R172, R14, R60 ;  /* 0x0000000eac3c723c */ /* 0x000fe2000000183c */
[--C-:B-1----:R-:W-:Y:S01]  /*11570*/  FFMA.FTZ R180, R188, UR7, -R204.reuse ;  /* 0x00000007bcb47c23 */ /* 0x102fe200080108cc */
[----:B------:R-:W-:Y:S01]  /*11580*/  FFMA.FTZ R188, R189, UR7, -R204 ;  /* 0x00000007bdbc7c23 */ /* 0x000fe200080108cc */
[----:B------:R-:W-:-:S02]  /*11590*/  LOP3.LUT R189, R212, 0xffff, RZ, 0xc0, !PT ;  /* 0x0000ffffd4bd7812 */ /* 0x000fc400078ec0ff */
[----:B------:R-:W-:Y:S02]  /*115a0*/  LOP3.LUT R204, R212, 0xff, RZ, 0xc0, !PT ;  /* 0x000000ffd4cc7812 */ /* 0x000fe400078ec0ff */
[----:B------:R-:W1:Y:S01]  /*115b0*/  MUFU.EX2 R180, R180 ;  /* 0x000000b400b47308 */ /* 0x000e620000000800 */
[----:B------:R-:W-:Y:S01]  /*115c0*/  SHF.R.U32.HI R189, RZ, 0x8, R189 ;  /* 0x00000008ffbd7819 */ /* 0x000fe200000116bd */
[C---:B------:R-:W-:Y:S01]  /*115d0*/  HMMA.16816.F32 R72, R172.reuse, R8, R72 ;  /* 0x00000008ac48723c */ /* 0x040fe20000001848 */
[----:B------:R-:W-:Y:S02]  /*115e0*/  SHF.R.U32.HI R212, RZ, 0x18, R212 ;  /* 0x00000018ffd47819 */ /* 0x000fe400000116d4 */
[----:B------:R-:W-:Y:S02]  /*115f0*/  PRMT R189, R204, 0x5410, R189 ;  /* 0x00005410ccbd7816 */ /* 0x000fe400000000bd */
[----:B------:R-:W-:Y:S01]  /*11600*/  LOP3.LUT R204, R205, 0xff00ff, RZ, 0xc0, !PT ;  /* 0x00ff00ffcdcc7812 */ /* 0x000fe200078ec0ff */
[----:B------:R-:W3:Y:S01]  /*11610*/  MUFU.EX2 R188, R188 ;  /* 0x000000bc00bc7308 */ /* 0x000ee20000000800 */
[----:B------:R-:W-:Y:S01]  /*11620*/  PRMT R212, R213, 0x5410, R212 ;  /* 0x00005410d5d47816 */ /* 0x000fe200000000d4 */
[----:B------:R-:W-:Y:S01]  /*11630*/  HMMA.16816.F32 R76, R172, R10, R76 ;  /* 0x0000000aac4c723c */ /* 0x000fe2000000184c */
[----:B------:R-:W-:-:S02]  /*11640*/  HSET2.LE.AND R189, R189, R210, PT ;  /* 0x000000d2bdbd7233 */ /* 0x000fc40003803000 */
[--C-:B------:R-:W-:Y:S02]  /*11650*/  HSET2.LE.AND R204, R204, R210.reuse, PT ;  /* 0x000000d2cccc7233 */ /* 0x100fe40003803000 */
[----:B------:R-:W-:Y:S01]  /*11660*/  HSET2.LE.AND R210, R212, R210, PT ;  /* 0x000000d2d4d27233 */ /* 0x000fe20003803000 */
[----:B-1----:R-:W-:Y:S02]  /*11670*/  FADD.FTZ R200, R180, R200 ;  /* 0x000000c8b4c87221 */ /* 0x002fe40000010000 */
[----:B----4-:R-:W-:Y:S02]  /*11680*/  HMMA.16816.F32 R88, R172, R24, R88 ;  /* 0x00000018ac58723c */ /* 0x010fe40000001858 */
[----:B---3--:R-:W-:-:S06]  /*11690*/  FADD.FTZ R230, R188, R200 ;  /* 0x000000c8bce67221 */ /* 0x008fcc0000010000 */
[C---:B------:R-:W-:Y:S08]  /*116a0*/  HMMA.16816.F32 R92, R172.reuse, R26, R92 ;  /* 0x0000001aac5c723c */ /* 0x040ff0000000185c */
[C---:B------:R-:W-:Y:S08]  /*116b0*/  HMMA.16816.F32 R104, R172.reuse, R32, R104 ;  /* 0x00000020ac68723c */ /* 0x040ff00000001868 */
[C---:B------:R-:W-:Y:S08]  /*116c0*/  HMMA.16816.F32 R108, R172.reuse, R34, R108 ;  /* 0x00000022ac6c723c */ /* 0x040ff0000000186c */
[C---:B------:R-:W-:Y:S08]  /*116d0*/  HMMA.16816.F32 R116, R172.reuse, R20, R116 ;  /* 0x00000014ac74723c */ /* 0x040ff00000001874 */
[C---:B------:R-:W-:Y:S08]  /*116e0*/  HMMA.16816.F32 R140, R172.reuse, R22, R140 ;  /* 0x00000016ac8c723c */ /* 0x040ff0000000188c */
[C---:B--2---:R-:W-:Y:S08]  /*116f0*/  HMMA.16816.F32 R124, R172.reuse, R132, R124 ;  /* 0x00000084ac7c723c */ /* 0x044ff0000000187c */
[----:B------:R-:W-:Y:S01]  /*11700*/  HMMA.16816.F32 R128, R172, R134, R128 ;  /* 0x00000086ac80723c */ /* 0x000fe20000001880 */
[----:B------:R-:W-:-:S02]  /*11710*/  F2FP.F16.F32.PACK_AB R174, R186, R185 ;  /* 0x000000b9baae723e */ /* 0x000fc400000000ff */
[----:B------:R-:W-:Y:S02]  /*11720*/  F2FP.F16.F32.PACK_AB R175, R188, R180 ;  /* 0x000000b4bcaf723e */ /* 0x000fe400000000ff */
[----:B------:R-:W-:Y:S02]  /*11730*/  F2FP.F16.F32.PACK_AB R172, R187, R184 ;  /* 0x000000b8bbac723e */ /* 0x000fe400000000ff */
[----:B------:R-:W-:Y:S02]  /*11740*/  F2FP.F16.F32.PACK_AB R173, R3, R2 ;  /* 0x0000000203ad723e */ /* 0x000fe400000000ff */
[----:B------:R-:W-:Y:S02]  /*11750*/  LOP3.LUT R174, R174, R211, RZ, 0xc0, !PT ;  /* 0x000000d3aeae7212 */ /* 0x000fe400078ec0ff */
[----:B------:R-:W-:Y:S02]  /*11760*/  LOP3.LUT R175, R175, R204, RZ, 0xc0, !PT ;  /* 0x000000ccafaf7212 */ /* 0x000fe400078ec0ff */
[----:B------:R-:W-:-:S02]  /*11770*/  LOP3.LUT R172, R172, R189, RZ, 0xc0, !PT ;  /* 0x000000bdacac7212 */ /* 0x000fc400078ec0ff */
        /* <DEDUP_REMOVED lines=18> */
.L_x_1112:
[----:B------:R-:W-:-:S09]  /*118a0*/  UISETP.GE.AND UP0, UPT, UR25, URZ, UPT ;  /* 0x000000ff1900728c */ /* 0x000fd2000bf06270 */
[----:B------:R-:W-:Y:S05]  /*118b0*/  BRA.U !UP0, `(.L_x_1117) ;  /* 0x0000002d08887547 */ /* 0x000fea000b800000 */
[----:B------:R-:W1:Y:S01]  /*118c0*/  LDC R5, c[0x0][0x4f8] ;  /* 0x00013e00ff057b82 */ /* 0x000e620000000800 */
[--C-:B------:R-:W-:Y:S01]  /*118d0*/  SHF.R.U32.HI R2, RZ, 0x5, R169.reuse ;  /* 0x00000005ff027819 */ /* 0x100fe200000116a9 */
[----:B------:R-:W-:Y:S01]  /*118e0*/  IMAD.U32 R4, RZ, RZ, UR14 ;  /* 0x0000000eff047e24 */ /* 0x000fe2000f8e00ff */
[C---:B------:R-:W-:Y:S01]  /*118f0*/  LOP3.LUT R6, R0.reuse, 0x200, RZ, 0xc0, !PT ;  /* 0x0000020000067812 */ /* 0x040fe200078ec0ff */
[----:B------:R-:W-:Y:S01]  /*11900*/  IMAD.SHL.U32 R3, R169, 0x20, RZ ;  /* 0x00000020a9037824 */ /* 0x000fe200078e00ff */
[----:B------:R-:W-:Y:S01]  /*11910*/  LOP3.LUT R222, R0, 0x400, RZ, 0xc0, !PT ;  /* 0x0000040000de7812 */ /* 0x000fe200078ec0ff */
[----:B------:R-:W-:Y:S01]  /*11920*/  IMAD R4, R4, 0x8, R2 ;  /* 0x0000000804047824 */ /* 0x000fe200078e0202 */
[--C-:B------:R-:W-:Y:S01]  /*11930*/  SHF.R.U32.HI R2, RZ, 0x1, R169.reuse ;  /* 0x00000001ff027819 */ /* 0x100fe200000116a9 */
[----:B------:R-:W2:Y:S01]  /*11940*/  LDCU.64 UR6, c[0x0][0x3c0] ;  /* 0x00007800ff0677ac */ /* 0x000ea20008000a00 */
[----:B------:R-:W-:Y:S01]  /*11950*/  LOP3.LUT R169, R170, 0x8, R169, 0x78, !PT ;  /* 0x00000008aaa97812 */ /* 0x000fe200078e78a9 */
[----:B------:R-:W-:Y:S01]  /*11960*/  IMAD.MOV.U32 R220, RZ, RZ, 0x20 ;  /* 0x00000020ffdc7424 */ /* 0x000fe200078e00ff */
[----:B------:R-:W-:Y:S01]  /*11970*/  LOP3.LUT R3, R6, 0x7c00, R3, 0xf8, !PT ;  /* 0x00007c0006037812 */ /* 0x000fe200078ef803 */
[----:B------:R-:W-:Y:S01]  /*11980*/  UIADD3 UR13, UPT, UPT, UR18, -0x61c88647, URZ ;  /* 0x9e3779b9120d7890 */ /* 0x000fe2000fffe0ff */
[----:B------:R-:W-:Y:S01]  /*11990*/  LOP3.LUT R2, R170, 0x8, R2, 0x78, !PT ;  /* 0x00000008aa027812 */ /* 0x000fe200078e7802 */
[----:B------:R-:W-:Y:S01]  /*119a0*/  IMAD R222, R169, 0x2, R222 ;  /* 0x00000002a9de7824 */ /* 0x000fe200078e02de */
[----:B------:R-:W-:Y:S01]  /*119b0*/  MOV R218, 0x40 ;  /* 0x0000004000da7802 */ /* 0x000fe20000000f00 */
[----:B------:R-:W-:Y:S01]  /*119c0*/  UIADD3 UR18, UPT, UPT, UR18, 0x3c6ef372, URZ ;  /* 0x3c6ef37212127890 */ /* 0x000fe2000fffe0ff */
[----:B------:R-:W-:Y:S01]  /*119d0*/  LOP3.LUT R219, R3, R2, RZ, 0xfc, !PT ;  /* 0x0000000203db7212 */ /* 0x000fe200078efcff */
[----:B------:R-:W-:Y:S01]  /*119e0*/  VIADD R222, R222, UR5 ;  /* 0x00000005dede7c36 */ /* 0x000fe20008000000 */
[----:B------:R-:W-:Y:S01]  /*119f0*/  LOP3.LUT R217, R2, 0x200, R0, 0xf8, !PT ;  /* 0x0000020002d97812 */ /* 0x000fe200078ef800 */
[----:B------:R-:W-:Y:S01]  /*11a00*/  IMAD R4, R4, -0x326172a9, RZ ;  /* 0xcd9e8d5704047824 */ /* 0x000fe200078e02ff */
[----:B------:R-:W-:Y:S01]  /*11a10*/  SEL R218, R218, 0xffffffc0, !P6 ;  /* 0xffffffc0dada7807 */ /* 0x000fe20007000000 */
[----:B------:R-:W-:Y:S01]  /*11a20*/  IMAD.MOV.U32 R0, RZ, RZ, R165 ;  /* 0x000000ffff007224 */ /* 0x000fe200078e00a5 */
[----:B------:R-:W-:Y:S01]  /*11a30*/  LEA R219, R219, UR5, 0x1 ;  /* 0x00000005dbdb7c11 */ /* 0x000fe2000f8e08ff */
[----:B------:R-:W-:Y:S01]  /*11a40*/  IMAD.MOV.U32 R2, RZ, RZ, R166 ;  /* 0x000000ffff027224 */ /* 0x000fe200078e00a6 */
[----:B------:R-:W-:Y:S01]  /*11a50*/  SEL R220, R220, 0xffffffe0, !P0 ;  /* 0xffffffe0dcdc7807 */ /* 0x000fe20004000000 */
[----:B------:R-:W-:Y:S01]  /*11a60*/  IMAD.MOV.U32 R164, RZ, RZ, R167 ;  /* 0x000000ffffa47224 */ /* 0x000fe200078e00a7 */
[----:B-1----:R-:W-:Y:S01]  /*11a70*/  LOP3.LUT R5, R5, 0xff, RZ, 0xc0, !PT ;  /* 0x000000ff05057812 */ /* 0x002fe200078ec0ff */
[----:B------:R-:W-:Y:S01]  /*11a80*/  IMAD.MOV.U32 R3, RZ, RZ, R168 ;  /* 0x000000ffff037224 */ /* 0x000fe200078e00a8 */
[----:B------:R-:W-:Y:S01]  /*11a90*/  LEA R217, R217, UR5, 0x1 ;  /* 0x00000005d9d97c11 */ /* 0x000fe2000f8e08ff */
[C-C-:B------:R-:W-:Y:S01]  /*11aa0*/  IMAD.IADD R213, R222.reuse, 0x1, R220.reuse ;  /* 0x00000001ded57824 */ /* 0x140fe200078e02dc */
[----:B------:R-:W-:Y:S01]  /*11ab0*/  IADD3 R221, PT, PT, R222, R218, RZ ;  /* 0x000000dadedd7210 */ /* 0x000fe20007ffe0ff */
[----:B------:R-:W-:Y:S01]  /*11ac0*/  IMAD.IADD R218, R218, 0x1, R219 ;  /* 0x00000001dada7824 */ /* 0x000fe200078e02db */
[----:B------:R-:W-:Y:S01]  /*11ad0*/  LOP3.LUT R242, R179, UR19, RZ, 0x3c, !PT ;  /* 0x00000013b3f27c12 */ /* 0x000fe2000f8e3cff */
[----:B------:R-:W-:Y:S01]  /*11ae0*/  IMAD R245, R5, 0x10000, R5 ;  /* 0x0001000005f57824 */ /* 0x000fe200078e0205 */
[----:B------:R-:W-:Y:S01]  /*11af0*/  LOP3.LUT R233, R176, UR13, RZ, 0x3c, !PT ;  /* 0x0000000db0e97c12 */ /* 0x000fe2000f8e3cff */
[----:B------:R-:W-:Y:S01]  /*11b00*/  VIADD R248, R217, 0xa000 ;  /* 0x0000a000d9f87836 */ /* 0x000fe20000000000 */
[----:B------:R-:W-:Y:S01]  /*11b10*/  LOP3.LUT R244, R239, UR18, RZ, 0x3c, !PT ;  /* 0x00000012eff47c12 */ /* 0x000fe2000f8e3cff */
[----:B------:R-:W-:Y:S01]  /*11b20*/  IMAD.IADD R216, R217, 0x1, R220 ;  /* 0x00000001d9d87824 */ /* 0x000fe200078e02dc */
[----:B------:R-:W-:Y:S01]  /*11b30*/  LOP3.LUT R243, R235, UR18, RZ, 0x3c, !PT ;  /* 0x00000012ebf37c12 */ /* 0x000fe2000f8e3cff */
[----:B------:R-:W-:Y:S01]  /*11b40*/  IMAD.IADD R215, R220, 0x1, R221 ;  /* 0x00000001dcd77824 */ /* 0x000fe200078e02dd */
[----:B------:R-:W-:Y:S01]  /*11b50*/  LOP3.LUT R246, R4, UR13, RZ, 0x3c, !PT ;  /* 0x0000000d04f67c12 */ /* 0x000fe2000f8e3cff */
[C---:B------:R-:W-:Y:S01]  /*11b60*/  IMAD.IADD R212, R220.reuse, 0x1, R219 ;  /* 0x00000001dcd47824 */ /* 0x040fe200078e02db */
[----:B------:R-:W-:Y:S01]  /*11b70*/  IADD3 R247, PT, PT, R217, 0xa040, RZ ;  /* 0x0000a040d9f77810 */ /* 0x000fe20007ffe0ff */
[----:B------:R-:W-:Y:S01]  /*11b80*/  IMAD.IADD R214, R220, 0x1, R218 ;  /* 0x00000001dcd67824 */ /* 0x000fe200078e02da */
[----:B--2---:R-:W-:-:S02]  /*11b90*/  USHF.L.U64.HI UR14, UR6, 0x4, UR7 ;  /* 0x00000004060e7899 */ /* 0x004fc40008010207 */
[----:B------:R-:W-:Y:S01]  /*11ba0*/  USHF.L.U32 UR15, UR6, 0x4, URZ ;  /* 0x00000004060f7899 */ /* 0x000fe200080006ff */
[----:B------:R-:W1:Y:S01]  /*11bb0*/  LDCU UR4, c[0x0][0x45c] ;  /* 0x00008b80ff0477ac */ /* 0x000e620008000800 */
[----:B------:R-:W2:Y:S01]  /*11bc0*/  LDCU.64 UR6, c[0x0][0x3c0] ;  /* 0x00007800ff0677ac */ /* 0x000ea20008000a00 */
[----:B------:R-:W-:Y:S09]  /*11bd0*/  BRA `(.L_x_1118) ;  /* 0x0000000000547947 */ /* 0x000ff20003800000 */
.L_x_1120:
[----:B------:R-:W1:Y:S01]  /*11be0*/  LDC.64 R166, c[0x0][0x3b8] ;  /* 0x0000ee00ffa67b82 */ /* 0x000e620000000a00 */
[----:B------:R-:W-:Y:S06]  /*11bf0*/  UIADD3 UR5, UPT, UPT, UR25, -0x1, URZ ;  /* 0xffffffff19057890 */ /* 0x000fec000fffe0ff */
[----:B-1----:R-:W-:Y:S04]  /*11c00*/  IMAD.WIDE.U32 R174, R166, UR5, RZ ;  /* 0x00000005a6ae7c25 */ /* 0x002fe8000f8e00ff */
[----:B------:R-:W-:Y:S01]  /*11c10*/  IMAD R165, R167, UR5, R175 ;  /* 0x00000005a7a57c24 */ /* 0x000fe2000f8e02af */
[C---:B------:R-:W-:Y:S01]  /*11c20*/  LEA R176, P1, R174.reuse, R226, 0x6 ;  /* 0x000000e2aeb07211 */ /* 0x040fe200078230ff */
[C---:B------:R-:W-:Y:S03]  /*11c30*/  IMAD.SHL.U32 R169, R174.reuse, 0x20, RZ ;  /* 0x00000020aea97824 */ /* 0x040fe600078e00ff */
        /* <DEDUP_REMOVED lines=15> */
.L_x_1118:
[----:B------:R-:W-:Y:S04]  /*11d30*/  DEPBAR.LE SB0, 0x0 ;  /* 0x000080000000791a */ /* 0x000fe80000000000 */
[----:B------:R-:W-:Y:S01]  /*11d40*/  BAR.SYNC.DEFER_BLOCKING 0x0 ;  /* 0x0000000000007b1d */ /* 0x000fe20000010000 */
[----:B--2---:R-:W-:Y:S04]  /*11d50*/  UIMAD.WIDE.U32 UR26, UR25, UR6, URZ ;  /* 0x00000006191a72a5 */ /* 0x004fe8000f8e00ff */
[----:B------:R-:W-:Y:S02]  /*11d60*/  UIMAD UR5, UR25, UR7, UR27 ;  /* 0x00000007190572a4 */ /* 0x000fe4000f8e021b */
[----:B------:R-:W-:Y:S01]  /*11d70*/  IMAD.U32 R5, RZ, RZ, UR26 ;  /* 0x0000001aff057e24 */ /* 0x000fe2000f8e00ff */
[----:B------:R-:W-:Y:S01]  /*11d80*/  ULEA UR18, UP0, UR26, UR15, 0x5 ;  /* 0x0000000f1a127291 */ /* 0x000fe2000f8028ff */
[----:B------:R-:W-:Y:S02]  /*11d90*/  IMAD.U32 R7, RZ, RZ, UR26 ;  /* 0x0000001aff077e24 */ /* 0x000fe4000f8e00ff */
[----:B------:R-:W-:Y:S01]  /*11da0*/  IMAD.U32 R6, RZ, RZ, UR5 ;  /* 0x00000005ff067e24 */ /* 0x000fe2000f8e00ff */
[-C--:B------:R-:W-:Y:S01]  /*11db0*/  LEA R8, P1, R5, R224.reuse, 0x6 ;  /* 0x000000e005087211 */ /* 0x080fe200078230ff */
[----:B------:R-:W-:Y:S01]  /*11dc0*/  ULEA.HI.X UR13, UR26, UR14, UR5, 0x5, UP0 ;  /* 0x0000000e1a0d7291 */ /* 0x000fe200080f2c05 */
[----:B------:R-:W-:Y:S01]  /*11dd0*/  IMAD.U32 R4, RZ, RZ, UR18 ;  /* 0x00000012ff047e24 */ /* 0x000fe2000f8e00ff */
[----:B------:R-:W-:Y:S01]  /*11de0*/  UISETP.NE.AND UP0, UPT, UR25, URZ, UPT ;  /* 0x000000ff1900728c */ /* 0x000fe2000bf05270 */
[-C--:B------:R-:W-:Y:S01]  /*11df0*/  LEA.HI.X R9, R7, R223.reuse, R6, 0x6, P1 ;  /* 0x000000df07097211 */ /* 0x080fe200008f3406 */
[----:B------:R-:W-:Y:S02]  /*11e00*/  IMAD.U32 R5, RZ, RZ, UR18 ;  /* 0x00000012ff057e24 */ /* 0x000fe4000f8e00ff */
[----:B------:R-:W-:Y:S01]  /*11e10*/  LEA R10, P0, R4, R224, 0x1 ;  /* 0x000000e0040a7211 */ /* 0x000fe200078008ff */
[----:B------:R-:W-:Y:S01]  /*11e20*/  IMAD.U32 R4, RZ, RZ, UR13 ;  /* 0x0000000dff047e24 */ /* 0x000fe2000f8e00ff */
[----:B------:R-:W-:Y:S01]  /*11e30*/  @!PT LDS RZ, [RZ] ;  /* 0x00000000fffff984 */ /* 0x000fe20000000800 */
[----:B------:R-:W-:Y:S01]  /*11e40*/  @!PT LDS RZ, [RZ] ;  /* 0x00000000fffff984 */ /* 0x000fe20000000800 */
[----:B------:R-:W-:Y:S01]  /*11e50*/  @!PT LDS RZ, [RZ] ;  /* 0x00000000fffff984 */ /* 0x000fe20000000800 */
[----:B------:R-:W-:Y:S04]  /*11e60*/  LDGSTS.E.BYPASS.LTC128B.128 [R232+0xa000], desc[UR16][R8.64] ;  /* 0x0a00000008e87fae */ /* 0x000fe8000b981a10 */
[----:B------:R-:W-:Y:S01]  /*11e70*/  LEA.HI.X R11, R5, R223, R4, 0x1, P0 ;  /* 0x000000df050b7211 */ /* 0x000fe200000f0c04 */
[----:B------:R-:W-:Y:S05]  /*11e80*/  LDGSTS.E.BYPASS.LTC128B.128 [R232+0xb000], desc[UR16][R8.64+0x80] ;  /* 0x0b00008008e87fae */ /* 0x000fea000b981a10 */
[----:B------:R-:W-:Y:S05]  /*11e90*/  LDGSTS.E.BYPASS.LTC128B.128 [R232+0xa800], desc[UR16][R10.64] ;  /* 0x0a8000000ae87fae */ /* 0x000fea000b981a10 */
[----:B------:R2:W-:Y:S05]  /*11ea0*/  LDGSTS.E.BYPASS.LTC128B.128 [R232+0xb800], desc[UR16][R10.64+0x80] ;  /* 0x0b8000800ae87fae */ /* 0x0005ea000b981a10 */
[----:B------:R-:W-:Y:S05]  /*11eb0*/  LDSM.16.M88.4 R32, [R219] ;  /* 0x00000000db20783b */ /* 0x000fea0000000200 */
[----:B------:R-:W3:Y:S05]  /*11ec0*/  LDSM.16.M88.4 R16, [R222+0x8000] ;  /* 0x00800000de10783b */ /* 0x000eea0000000200 */
[----:B------:R-:W2:Y:S05]  /*11ed0*/  LDSM.16.M88.4 R28, [R219+0x2000] ;  /* 0x00200000db1c783b */ /* 0x000eaa0000000200 */
[----:B------:R-:W4:Y:S05]  /*11ee0*/  LDSM.16.M88.4 R168, [R222+0x8800] ;  /* 0x00880000dea8783b */ /* 0x000f2a0000000200 */
[----:B------:R-:W0:Y:S05]  /*11ef0*/  LDGDEPBAR ;  /* 0x00000000000079af */ /* 0x000e2a0000000000 */
[----:B------:R-:W-:Y:S05]  /*11f00*/  LDSM.16.M88.4 R172, [R212] ;  /* 0x00000000d4ac783b */ /* 0x000fea0000000200 */
[----:B------:R-:W5:Y:S05]  /*11f10*/  LDSM.16.M88.4 R176, [R213+0x8000] ;  /* 0x00800000d5b0783b */ /* 0x000f6a0000000200 */
[----:B------:R-:W1:Y:S05]  /*11f20*/  LDSM.16.M88.4 R180, [R212+0x2000] ;  /* 0x00200000d4b4783b */ /* 0x000e6a0000000200 */
[----:B------:R-:W1:Y:S05]  /*11f30*/  LDSM.16.M88.4 R184, [R213+0x8800] ;  /* 0x00880000d5b8783b */ /* 0x000e6a0000000200 */
[----:B------:R-:W-:Y:S01]  /*11f40*/  LDSM.16.M88.4 R188, [R218] ;  /* 0x00000000dabc783b */ /* 0x000fe20000000200 */
[-C--:B---3--:R-:W-:Y:S04]  /*11f50*/  HMMA.16816.F32 R4, R32, R16.reuse, RZ ;  /* 0x000000102004723c */ /* 0x088fe800000018ff */
[----:B------:R-:W3:Y:S04]  /*11f60*/  LDSM.16.M88.4 R192, [R221+0x8000] ;  /* 0x00800000ddc0783b */ /* 0x000ee80000000200 */
[C---:B--2---:R-:W-:Y:S01]  /*11f70*/  HMMA.16816.F32 R8, R28.reuse, R16, RZ ;  /* 0x000000101c08723c */ /* 0x044fe200000018ff */
[----:B------:R-:W2:Y:S05]  /*11f80*/  LDSM.16.M88.4 R196, [R218+0x2000] ;  /* 0x00200000dac4783b */ /* 0x000eaa0000000200 */
[----:B------:R-:W2:Y:S02]  /*11f90*/  LDSM.16.M88.4 R200, [R221+0x8800] ;  /* 0x00880000ddc8783b */ /* 0x000ea40000000200 */
[-C--:B------:R-:W-:Y:S03]  /*11fa0*/  HMMA.16816.F32 R12, R28, R18.reuse, RZ ;  /* 0x000000121c0c723c */ /* 0x080fe600000018ff */
[----:B------:R-:W-:Y:S05]  /*11fb0*/  LDSM.16.M88.4 R204, [R214+0x2000] ;  /* 0x00200000d6cc783b */ /* 0x000fea0000000200 */
[C---:B------:R-:W-:Y:S01]  /*11fc0*/  HMMA.16816.F32 R16, R32.reuse, R18, RZ ;  /* 0x000000122010723c */ /* 0x040fe200000018ff */
[----:B------:R-:W-:Y:S07]  /*11fd0*/  LDSM.16.M88.4 R208, [R215+0x8800] ;  /* 0x00880000d7d0783b */ /* 0x000fee0000000200 */
[-C--:B----4-:R-:W-:Y:S08]  /*11fe0*/  HMMA.16816.F32 R20, R32, R168.reuse, RZ ;  /* 0x000000a82014723c */ /* 0x090ff000000018ff */
[C---:B------:R-:W-:Y:S08]  /*11ff0*/  HMMA.16816.F32 R24, R28.reuse, R168, RZ ;  /* 0x000000a81c18723c */ /* 0x040ff000000018ff */
[-C--:B------:R-:W-:Y:S08]  /*12000*/  HMMA.16816.F32 R28, R28, R170.reuse, RZ ;  /* 0x000000aa1c1c723c */ /* 0x080ff000000018ff */
[----:B------:R-:W-:Y:S01]  /*12010*/  HMMA.16816.F32 R32, R32, R170, RZ ;  /* 0x000000aa2020723c */ /* 0x000fe200000018ff */
[----:B------:R-:W-:Y:S07]  /*12020*/  LDSM.16.M88.4 R168, [R214] ;  /* 0x00000000d6a8783b */ /* 0x000fee0000000200 */
[-C--:B-----5:R-:W-:Y:S08]  /*12030*/  HMMA.16816.F32 R4, R172, R176.reuse, R4 ;  /* 0x000000b0ac04723c */ /* 0x0a0ff00000001804 */
[C---:B-1----:R-:W-:Y:S08]  /*12040*/  HMMA.16816.F32 R8, R180.reuse, R176, R8 ;  /* 0x000000b0b408723c */ /* 0x042ff00000001808 */
[-C--:B------:R-:W-:Y:S08]  /*12050*/  HMMA.16816.F32 R12, R180, R178.reuse, R12 ;  /* 0x000000b2b40c723c */ /* 0x080ff0000000180c */
[C---:B------:R-:W-:Y:S01]  /*12060*/  HMMA.16816.F32 R16, R172.reuse, R178, R16 ;  /* 0x000000b2ac10723c */ /* 0x040fe20000001810 */
[----:B------:R-:W1:Y:S07]  /*12070*/  LDSM.16.M88.4 R176, [R215+0x8000] ;  /* 0x00800000d7b0783b */ /* 0x000e6e0000000200 */
[-C--:B------:R-:W-:Y:S08]  /*12080*/  HMMA.16816.F32 R20, R172, R184.reuse, R20 ;  /* 0x000000b8ac14723c */ /* 0x080ff00000001814 */
[C---:B------:R-:W-:Y:S08]  /*12090*/  HMMA.16816.F32 R24, R180.reuse, R184, R24 ;  /* 0x000000b8b418723c */ /* 0x040ff00000001818 */
[-C--:B------:R-:W-:Y:S01]  /*120a0*/  HMMA.16816.F32 R28, R180, R186.reuse, R28 ;  /* 0x000000bab41c723c */ /* 0x080fe2000000181c */
[----:B------:R-:W-:Y:S07]  /*120b0*/  LDSM.16.M88.4 R180, [R222+0x9000] ;  /* 0x00900000deb4783b */ /* 0x000fee0000000200 */
[----:B------:R-:W-:Y:S01]  /*120c0*/  HMMA.16816.F32 R32, R172, R186, R32 ;  /* 0x000000baac20723c */ /* 0x000fe20000001820 */
[----:B------:R-:W4:Y:S05]  /*120d0*/  LDSM.16.M88.4 R172, [R219+0x4000] ;  /* 0x00400000dbac783b */ /* 0x000f2a0000000200 */
[----:B------:R-:W5:Y:S02]  /*120e0*/  LDSM.16.M88.4 R184, [R219+0x6000] ;  /* 0x00600000dbb8783b */ /* 0x000f640000000200 */
[-C--:B---3--:R-:W-:Y:S08]  /*120f0*/  HMMA.16816.F32 R4, R188, R192.reuse, R4 ;  /* 0x000000c0bc04723c */ /* 0x088ff00000001804 */
[C---:B--2---:R-:W-:Y:S08]  /*12100*/  HMMA.16816.F32 R8, R196.reuse, R192, R8 ;  /* 0x000000c0c408723c */ /* 0x044ff00000001808 */
        /* <DEDUP_REMOVED lines=23> */
[C---:B-----5:R-:W-:Y:S08]  /*12280*/  HMMA.16816.F32 R8, R184.reuse, R180, R8 ;  /* 0x000000b4b808723c */ /* 0x060ff00000001808 */
[-C--:B------:R-:W-:Y:S08]  /*12290*/  HMMA.16816.F32 R12, R184, R182.reuse, R12 ;  /* 0x000000b6b80c723c */ /* 0x080ff0000000180c */
[C---:B------:R-:W-:Y:S01]  /*122a0*/  HMMA.16816.F32 R16, R172.reuse, R182, R16 ;  /* 0x000000b6ac10723c */ /* 0x040fe20000001810 */
[----:B------:R-:W3:Y:S07]  /*122b0*/  LDSM.16.M88.4 R180, [R221+0x9000] ;  /* 0x00900000ddb4783b */ /* 0x000eee0000000200 */
[-C--:B--2---:R-:W-:Y:S08]  /*122c0*/  HMMA.16816.F32 R20, R172, R192.reuse, R20 ;  /* 0x000000c0ac14723c */ /* 0x084ff00000001814 */
[C---:B------:R-:W-:Y:S08]  /*122d0*/  HMMA.16816.F32 R24, R184.reuse, R192, R24 ;  /* 0x000000c0b818723c */ /* 0x040ff00000001818 */
[-C--:B------:R-:W-:Y:S01]  /*122e0*/  HMMA.16816.F32 R28, R184, R194.reuse, R28 ;  /* 0x000000c2b81c723c */ /* 0x080fe2000000181c */
[----:B------:R-:W2:Y:S07]  /*122f0*/  LDSM.16.M88.4 R184, [R221+0x9800] ;  /* 0x00980000ddb8783b */ /* 0x000eae0000000200 */
[----:B------:R-:W-:Y:S01]  /*12300*/  HMMA.16816.F32 R32, R172, R194, R32 ;  /* 0x000000c2ac20723c */ /* 0x000fe20000001820 */
[----:B------:R-:W-:Y:S05]  /*12310*/  LDSM.16.M88.4 R172, [R214+0x4000] ;  /* 0x00400000d6ac783b */ /* 0x000fea0000000200 */
[----:B------:R-:W-:Y:S02]  /*12320*/  LDSM.16.M88.4 R192, [R214+0x6000] ;  /* 0x00600000d6c0783b */ /* 0x000fe40000000200 */
[-C--:B-1----:R-:W-:Y:S08]  /*12330*/  HMMA.16816.F32 R4, R176, R188.reuse, R4 ;  /* 0x000000bcb004723c */ /* 0x082ff00000001804 */
[C---:B------:R-:W-:Y:S08]  /*12340*/  HMMA.16816.F32 R8, R196.reuse, R188, R8 ;  /* 0x000000bcc408723c */ /* 0x040ff00000001808 */
[-C--:B------:R-:W-:Y:S08]  /*12350*/  HMMA.16816.F32 R12, R196, R190.reuse, R12 ;  /* 0x000000bec40c723c */ /* 0x080ff0000000180c */
[C---:B------:R-:W-:Y:S01]  /*12360*/  HMMA.16816.F32 R16, R176.reuse, R190, R16 ;  /* 0x000000beb010723c */ /* 0x040fe20000001810 */
[----:B------:R-:W1:Y:S01]  /*12370*/  LDSM.16.M88.4 R188, [R215+0x9000] ;  /* 0x00900000d7bc783b */ /* 0x000e620000000200 */
        /* <DEDUP_REMOVED lines=10> */
[-C--:B--2---:R-:W-:Y:S08]  /*12420*/  HMMA.16816.F32 R20, R168, R184.reuse, R20 ;  /* 0x000000b8a814723c */ /* 0x084ff00000001814 */
[C---:B------:R-:W-:Y:S08]  /*12430*/  HMMA.16816.F32 R24, R204.reuse, R184, R24 ;  /* 0x000000b8cc18723c */ /* 0x040ff00000001818 */
[-C--:B------:R-:W-:Y:S08]  /*12440*/  HMMA.16816.F32 R28, R204, R186.reuse, R28 ;  /* 0x000000bacc1c723c */ /* 0x080ff0000000181c */
[----:B------:R-:W-:Y:S08]  /*12450*/  HMMA.16816.F32 R32, R168, R186, R32 ;  /* 0x000000baa820723c */ /* 0x000ff00000001820 */
[-C--:B-1----:R-:W-:Y:S08]  /*12460*/  HMMA.16816.F32 R4, R172, R188.reuse, R4 ;  /* 0x000000bcac04723c */ /* 0x082ff00000001804 */
[C---:B------:R-:W-:Y:S08]  /*12470*/  HMMA.16816.F32 R8, R192.reuse, R188, R8 ;  /* 0x000000bcc008723c */ /* 0x040ff00000001808 */
[-C--:B------:R-:W-:Y:S03]  /*12480*/  HMMA.16816.F32 R12, R192, R190.reuse, R12 ;  /* 0x000000bec00c723c */ /* 0x080fe6000000180c */
[----:B------:R-:W-:Y:S05]  /*12490*/  FMNMX3.FTZ R171, R164, R6, R7, !PT ;  /* 0x00000006a4ab7276 */ /* 0x000fea0007810007 */
[C---:B------:R-:W-:Y:S04]  /*124a0*/  HMMA.16816.F32 R16, R172.reuse, R190, R16 ;  /* 0x000000beac10723c */ /* 0x040fe80000001810 */
[----:B------:R-:W-:Y:S04]  /*124b0*/  FMNMX3.FTZ R170, R2, R8, R9, !PT ;  /* 0x0000000802aa7276 */ /* 0x000fe80007810009 */
[-C--:B------:R-:W-:Y:S08]  /*124c0*/  HMMA.16816.F32 R20, R172, R208.reuse, R20 ;  /* 0x000000d0ac14723c */ /* 0x080ff00000001814 */
[C---:B------:R-:W-:Y:S04]  /*124d0*/  HMMA.16816.F32 R24, R192.reuse, R208, R24 ;  /* 0x000000d0c018723c */ /* 0x040fe80000001818 */
[----:B------:R-:W-:Y:S04]  /*124e0*/  FMNMX3.FTZ R171, R171, R18, R19, !PT ;  /* 0x00000012abab7276 */ /* 0x000fe80007810013 */
[-C--:B------:R-:W-:Y:S03]  /*124f0*/  HMMA.16816.F32 R28, R192, R210.reuse, R28 ;  /* 0x000000d2c01c723c */ /* 0x080fe6000000181c */
[----:B------:R-:W-:Y:S05]  /*12500*/  FMNMX3.FTZ R171, R171, R22, R23, !PT ;  /* 0x00000016abab7276 */ /* 0x000fea0007810017 */
[----:B------:R-:W-:Y:S04]  /*12510*/  HMMA.16816.F32 R32, R172, R210, R32 ;  /* 0x000000d2ac20723c */ /* 0x000fe80000001820 */
[----:B------:R-:W-:Y:S04]  /*12520*/  FMNMX3.FTZ R172, R3, R4, R5, !PT ;  /* 0x0000000403ac7276 */ /* 0x000fe80007810005 */
[----:B------:R-:W-:Y:S04]  /*12530*/  FMNMX3.FTZ R172, R172, R16, R17, !PT ;  /* 0x00000010acac7276 */ /* 0x000fe80007810011 */
[----:B------:R-:W-:Y:S07]  /*12540*/  FMNMX3.FTZ R172, R172, R20, R21, !PT ;  /* 0x00000014acac7276 */ /* 0x000fee0007810015 */
[----:B------:R-:W-:Y:S01]  /*12550*/  FMNMX3.FTZ R172, R172, R32, R33, !PT ;  /* 0x00000020acac7276 */ /* 0x000fe20007810021 */
[----:B------:R-:W-:Y:S06]  /*12560*/  BRA.U.ANY UP0, `(.L_x_1120) ;  /* 0xfffffff5009c7547 */ /* 0x000fec000b93ffff */
.L_x_1119:
[----:B-1----:R-:W1:Y:S01]  /*12570*/  SHFL.BFLY PT, R166, R172, 0x2, 0x1f ;  /* 0x0c401f00aca67f89 */ /* 0x002e6200000e0000 */
[----:B------:R-:W-:Y:S01]  /*12580*/  FMNMX3.FTZ R171, R171, R34, R35, !PT ;  /* 0x00000022abab7276 */ /* 0x000fe20007810023 */
[----:B------:R-:W-:Y:S01]  /*12590*/  UISETP.NE.AND UP0, UPT, UR25, URZ, UPT ;  /* 0x000000ff1900728c */ /* 0x000fe2000bf05270 */
[----:B------:R-:W-:Y:S05]  /*125a0*/  FMNMX3.FTZ R165, R170, R12, R13, !PT ;  /* 0x0000000caaa57276 */ /* 0x000fea000781000d */
[----:B------:R-:W-:Y:S01]  /*125b0*/  LDSM.16.MT88.4 R176, [R217+0xa000] ;  /* 0x00a00000d9b0783b */ /* 0x000fe20000004200 */
[----:B------:R-:W-:Y:S01]  /*125c0*/  LOP3.LUT R194, R242, UR25, RZ, 0x3c, !PT ;  /* 0x00000019f2c27c12 */ /* 0x000fe2000f8e3cff */
[----:B------:R-:W-:Y:S01]  /*125d0*/  UIADD3 UR25, UPT, UPT, UR25, -0x1, URZ ;  /* 0xffffffff19197890 */ /* 0x000fe2000fffe0ff */
[----:B------:R-:W-:Y:S03]  /*125e0*/  FMNMX3.FTZ R165, R165, R24, R25, !PT ;  /* 0x00000018a5a57276 */ /* 0x000fe60007810019 */
[----:B------:R-:W-:Y:S01]  /*125f0*/  IMAD.WIDE.U32 R194, R194, -0x326172a9, RZ ;  /* 0xcd9e8d57c2c27825 */ /* 0x000fe200078e00ff */
[----:B------:R-:W-:Y:S01]  /*12600*/  FMNMX3.FTZ R165, R165, R28, R29, !PT ;  /* 0x0000001ca5a57276 */ /* 0x000fe2000781001d */
[----:B------:R-:W2:Y:S03]  /*12610*/  SHFL.BFLY PT, R170, R171, 0x2, 0x1f ;  /* 0x0c401f00abaa7f89 */ /* 0x000ea600000e0000 */
[----:B------:R-:W-:Y:S05]  /*12620*/  LOP3.LUT R210, R195, R246, RZ, 0x3c, !PT ;  /* 0x000000f6c3d27212 */ /* 0x000fea00078e3cff */
[----:B------:R-:W3:Y:S01]  /*12630*/  SHFL.BFLY PT, R169, R165, 0x2, 0x1f ;  /* 0x0c401f00a5a97f89 */ /* 0x000ee200000e0000 */
[C---:B------:R-:W-:Y:S02]  /*12640*/  LOP3.LUT R208, R194.reuse, R244, RZ, 0x3c, !PT ;  /* 0x000000f4c2d07212 */ /* 0x040fe400078e3cff */
[----:B------:R-:W-:Y:S01]  /*12650*/  LOP3.LUT R194, R194, R243, RZ, 0x3c, !PT ;  /* 0x000000f3c2c27212 */ /* 0x000fe200078e3cff */
[----:B------:R-:W-:Y:S04]  /*12660*/  IMAD.WIDE.U32 R210, R210, -0x2daee0ad, RZ ;  /* 0xd2511f53d2d27825 */ /* 0x000fe800078e00ff */
[----:B------:R-:W-:Y:S05]  /*12670*/  IMAD.WIDE.U32 R208, R208, -0x2daee0ad, RZ ;  /* 0xd2511f53d0d07825 */ /* 0x000fea00078e00ff */
[----:B------:R-:W-:Y:S02]  /*12680*/  LOP3.LUT R210, R210, UR22, R209, 0x96, !PT ;  /* 0x00000016d2d27c12 */ /* 0x000fe4000f8e96d1 */
[----:B-1----:R-:W-:Y:S05]  /*12690*/  FMNMX.FTZ R172, R172, R166, !PT ;  /* 0x000000a6acac7209 */ /* 0x002fea0007810000 */
[----:B------:R-:W1:Y:S01]  /*126a0*/  SHFL.BFLY PT, R168, R172, 0x1, 0x1f ;  /* 0x0c201f00aca87f89 */ /* 0x000e6200000e0000 */
[----:B--2---:R-:W-:Y:S02]  /*126b0*/  FMNMX.FTZ R170, R171, R170, !PT ;  /* 0x000000aaabaa7209 */ /* 0x004fe40007810000 */
[----:B---3--:R-:W-:Y:S05]  /*126c0*/  FMNMX.FTZ R169, R165, R169, !PT ;  /* 0x000000a9a5a97209 */ /* 0x008fea0007810000 */
[----:B------:R-:W2:Y:S08]  /*126d0*/  SHFL.BFLY PT, R167, R170, 0x1, 0x1f ;  /* 0x0c201f00aaa77f89 */ /* 0x000eb000000e0000 */
[----:B------:R-:W3:Y:S01]  /*126e0*/  SHFL.BFLY PT, R166, R169, 0x1, 0x1f ;  /* 0x0c201f00a9a67f89 */ /* 0x000ee200000e0000 */
[----:B-1----:R-:W-:Y:S04]  /*126f0*/  FMNMX.FTZ R168, R172, R168, !PT ;  /* 0x000000a8aca87209 */ /* 0x002fe80007810000 */
[C---:B------:R-:W-:Y:S01]  /*12700*/  FSETP.NEU.FTZ.AND P0, PT, R168.reuse, -INF , PT ;  /* 0xff800000a800780b */ /* 0x040fe20003f1d000 */
[----:B------:R-:W-:Y:S01]  /*12710*/  FADD.FTZ R165, -R168, R3 ;  /* 0x00000003a8a57221 */ /* 0x000fe20000010100 */
[----:B--2---:R-:W-:Y:S01]  /*12720*/  FMNMX.FTZ R167, R170, R167, !PT ;  /* 0x000000a7aaa77209 */ /* 0x004fe20007810000 */
[----:B------:R-:W-:Y:S02]  /*12730*/  FMUL.FTZ R187, R168, UR4 ;  /* 0x00000004a8bb7c20 */ /* 0x000fe40008410000 */
[----:B------:R-:W-:Y:S01]  /*12740*/  FMUL.FTZ R165, R165, UR4 ;  /* 0x00000004a5a57c20 */ /* 0x000fe20008410000 */
[----:B---3--:R-:W-:Y:S01]  /*12750*/  FMNMX.FTZ R166, R169, R166, !PT ;  /* 0x000000a6a9a67209 */ /* 0x008fe20007810000 */
[----:B------:R-:W-:Y:S01]  /*12760*/  FADD.FTZ R3, -R167, R164 ;  /* 0x000000a4a7037221 */ /* 0x000fe20000010100 */
[----:B------:R-:W-:Y:S01]  /*12770*/  FSEL R187, R187, RZ, P0 ;  /* 0x000000ffbbbb7208 */ /* 0x000fe20000000000 */
[----:B------:R1:W2:Y:S01]  /*12780*/  MUFU.EX2 R164, R165 ;  /* 0x000000a500a47308 */ /* 0x0002a20000000800 */
[C---:B------:R-:W-:Y:S01]  /*12790*/  FMUL.FTZ R186, R167.reuse, UR4 ;  /* 0x00000004a7ba7c20 */ /* 0x040fe20008410000 */
[----:B------:R-:W-:Y:S01]  /*127a0*/  FSETP.NEU.FTZ.AND P0, PT, R167, -INF , PT ;  /* 0xff800000a700780b */ /* 0x000fe20003f1d000 */
[----:B------:R-:W-:Y:S01]  /*127b0*/  FMUL.FTZ R185, R166, UR4 ;  /* 0x00000004a6b97c20 */ /* 0x000fe20008410000 */
[--C-:B------:R-:W-:Y:S01]  /*127c0*/  FFMA.FTZ R169, R16, UR4, -R187.reuse ;  /* 0x0000000410a97c23 */ /* 0x100fe200080108bb */
[--C-:B------:R-:W-:Y:S01]  /*127d0*/  FFMA.FTZ R170, R17, UR4, -R187.reuse ;  /* 0x0000000411aa7c23 */ /* 0x100fe200080108bb */
[----:B------:R-:W-:Y:S01]  /*127e0*/  FSEL R186, R186, RZ, P0 ;  /* 0x000000ffbaba7208 */ /* 0x000fe20000000000 */
[--C-:B------:R-:W-:Y:S01]  /*127f0*/  FFMA.FTZ R197, R4, UR4, -R187.reuse ;  /* 0x0000000404c57c23 */ /* 0x100fe200080108bb */
[----:B------:R-:W-:Y:S01]  /*12800*/  LOP3.LUT R17, R195, R233, RZ, 0x3c, !PT ;  /* 0x000000e9c3117212 */ /* 0x000fe200078e3cff */
[----:B------:R-:W-:Y:S04]  /*12810*/  IMAD.WIDE.U32 R194, R194, -0x2daee0ad, RZ ;  /* 0xd2511f53c2c27825 */ /* 0x000fe800078e00ff */
[----:B------:R-:W-:Y:S01]  /*12820*/  FFMA.FTZ R198, R5, UR4, -R187 ;  /* 0x0000000405c67c23 */ /* 0x000fe200080108bb */
[----:B------:R-:W-:Y:S01]  /*12830*/  FSETP.NEU.FTZ.AND P0, PT, R166, -INF , PT ;  /* 0xff800000a600780b */ /* 0x000fe20003f1d000 */
[--C-:B------:R-:W-:Y:S01]  /*12840*/  FFMA.FTZ R171, R18, UR4, -R186.reuse ;  /* 0x0000000412ab7c23 */ /* 0x100fe200080108ba */
[----:B------:R-:W-:Y:S01]  /*12850*/  IMAD.WIDE.U32 R190, R17, -0x2daee0ad, RZ ;  /* 0xd2511f5311be7825 */ /* 0x000fe200078e00ff */
[----:B------:R-:W-:Y:S01]  /*12860*/  LOP3.LUT R18, R240, UR24, R211, 0x96, !PT ;  /* 0x00000018f0127c12 */ /* 0x000fe2000f8e96d3 */
[----:B------:R-:W-:Y:S02]  /*12870*/  MUFU.EX2 R169, R169 ;  /* 0x000000a900a97308 */ /* 0x000fe40000000800 */
[--C-:B------:R-:W-:Y:S01]  /*12880*/  FFMA.FTZ R196, R19, UR4, -R186.reuse ;  /* 0x0000000413c47c23 */ /* 0x100fe200080108ba */
[----:B-1----:R-:W-:Y:S01]  /*12890*/  FMNMX3.FTZ R165, R0, R10, R11, !PT ;  /* 0x0000000a00a57276 */ /* 0x002fe2000781000b */
[----:B------:R-:W-:Y:S01]  /*128a0*/  IMAD.WIDE.U32 R210, R210, -0x326172a9, RZ ;  /* 0xcd9e8d57d2d27825 */ /* 0x000fe200078e00ff */
[----:B------:R-:W-:Y:S02]  /*128b0*/  LOP3.LUT R17, R236, UR24, R191, 0x96, !PT ;  /* 0x00000018ec117c12 */ /* 0x000fe4000f8e96bf */
[----:B------:R-:W-:Y:S01]  /*128c0*/  FMNMX3.FTZ R165, R165, R14, R15, !PT ;  /* 0x0000000ea5a57276 */ /* 0x000fe2000781000f */
[----:B------:R-:W-:Y:S01]  /*128d0*/  IMAD.WIDE.U32 R18, R18, -0x326172a9, RZ ;  /* 0xcd9e8d5712127825 */ /* 0x000fe200078e00ff */
[----:B------:R-:W-:Y:S01]  /*128e0*/  LOP3.LUT R190, R190, UR22, R195, 0x96, !PT ;  /* 0x00000016bebe7c12 */ /* 0x000fe2000f8e96c3 */
[----:B------:R-:W-:Y:S01]  /*128f0*/  MUFU.EX2 R170, R170 ;  /* 0x000000aa00aa7308 */ /* 0x000fe20000000800 */
[----:B------:R-:W-:Y:S01]  /*12900*/  FMNMX3.FTZ R165, R165, R26, R27, !PT ;  /* 0x0000001aa5a57276 */ /* 0x000fe2000781001b */
[----:B------:R-:W-:Y:S01]  /*12910*/  IMAD.WIDE.U32 R188, R17, -0x326172a9, RZ ;  /* 0xcd9e8d5711bc7825 */ /* 0x000fe200078e00ff */
[----:B------:R-:W-:Y:S02]  /*12920*/  LOP3.LUT R192, R18, UR21, R211, 0x96, !PT ;  /* 0x0000001512c07c12 */ /* 0x000fe4000f8e96d3 */
[----:B------:R-:W-:Y:S01]  /*12930*/  FMNMX3.FTZ R165, R165, R30, R31, !PT ;  /* 0x0000001ea5a57276 */ /* 0x000fe2000781001f */
[----:B------:R-:W-:Y:S01]  /*12940*/  IMAD.WIDE.U32 R190, R190, -0x326172a9, RZ ;  /* 0xcd9e8d57bebe7825 */ /* 0x000fe200078e00ff */
[----:B------:R-:W-:Y:S03]  /*12950*/  LOP3.LUT R17, R238, UR23, R19, 0x96, !PT ;  /* 0x00000017ee117c12 */ /* 0x000fe6000f8e9613 */
[----:B------:R-:W-:Y:S01]  /*12960*/  MUFU.EX2 R171, R171 ;  /* 0x000000ab00ab7308 */ /* 0x000fe20000000800 */
[----:B------:R-:W-:Y:S01]  /*12970*/  LOP3.LUT R4, R234, UR23, R189, 0x96, !PT ;  /* 0x00000017ea047c12 */ /* 0x000fe2000f8e96bd */
[----:B------:R-:W1:Y:S01]  /*12980*/  SHFL.BFLY PT, R16, R165, 0x2, 0x1f ;  /* 0x0c401f00a5107f89 */ /* 0x000e6200000e0000 */
[----:B------:R-:W-:Y:S01]  /*12990*/  LOP3.LUT R188, R188, UR21, R191, 0x96, !PT ;  /* 0x00000015bcbc7c12 */ /* 0x000fe2000f8e96bf */
[----:B------:R-:W-:Y:S01]  /*129a0*/  IMAD.WIDE.U32 R192, R192, -0x2daee0ad, RZ ;  /* 0xd2511f53c0c07825 */ /* 0x000fe200078e00ff */
[----:B------:R-:W-:Y:S03]  /*129b0*/  FSEL R185, R185, RZ, P0 ;  /* 0x000000ffb9b97208 */ /* 0x000fe60000000000 */
[--C-:B------:R-:W-:Y:S01]  /*129c0*/  FFMA.FTZ R199, R6, UR4, -R186.reuse ;  /* 0x0000000406c77c23 */ /* 0x100fe200080108ba */
[----:B------:R-:W-:Y:S04]  /*129d0*/  IMAD.WIDE.U32 R18, R17, -0x2daee0ad, RZ ;  /* 0xd2511f5311127825 */ /* 0x000fe800078e00ff */
[----:B------:R-:W-:Y:S01]  /*129e0*/  FFMA.FTZ R200, R7, UR4, -R186 ;  /* 0x0000000407c87c23 */ /* 0x000fe200080108ba */
[----:B------:R-:W-:Y:S01]  /*129f0*/  MUFU.EX2 R196, R196 ;  /* 0x000000c400c47308 */ /* 0x000fe20000000800 */
[----:B------:R-:W-:Y:S01]  /*12a00*/  FFMA.FTZ R201, R12, UR4, -R185 ;  /* 0x000000040cc97c23 */ /* 0x000fe200080108b9 */
[----:B------:R-:W-:Y:S01]  /*12a10*/  IMAD.WIDE.U32 R4, R4, -0x2daee0ad, RZ ;  /* 0xd2511f5304047825 */ /* 0x000fe200078e00ff */
[----:B------:R-:W-:Y:S02]  /*12a20*/  LOP3.LUT R18, R18, UR10, R193, 0x96, !PT ;  /* 0x0000000a12127c12 */ /* 0x000fe4000f8e96c1 */
[----:B------:R-:W-:Y:S01]  /*12a30*/  LOP3.LUT R208, R208, UR20, R19, 0x96, !PT ;  /* 0x00000014d0d07c12 */ /* 0x000fe2000f8e9613 */
[----:B------:R-:W-:Y:S01]  /*12a40*/  IMAD.WIDE.U32 R188, R188, -0x2daee0ad, RZ ;  /* 0xd2511f53bcbc7825 */ /* 0x000fe200078e00ff */
[----:B------:R-:W-:Y:S03]  /*12a50*/  LOP3.LUT R194, R194, UR20, R5, 0x96, !PT ;  /* 0x00000014c2c27c12 */ /* 0x000fe6000f8e9605 */
[----:B------:R-:W-:Y:S01]  /*12a60*/  MUFU.EX2 R197, R197 ;  /* 0x000000c500c57308 */ /* 0x000fe20000000800 */
[----:B------:R-:W-:Y:S01]  /*12a70*/  FFMA.FTZ R202, R13, UR4, -R185 ;  /* 0x000000040dca7c23 */ /* 0x000fe200080108b9 */
[----:B------:R-:W-:Y:S01]  /*12a80*/  IMAD.WIDE.U32 R18, R18, -0x326172a9, RZ ;  /* 0xcd9e8d5712127825 */ /* 0x000fe200078e00ff */
[----:B------:R-:W-:Y:S03]  /*12a90*/  LOP3.LUT R5, R4, UR10, R189, 0x96, !PT ;  /* 0x0000000a04057c12 */ /* 0x000fe6000f8e96bd */
[----:B------:R-:W-:Y:S01]  /*12aa0*/  FMUL.FTZ R3, R3, UR4 ;  /* 0x0000000403037c20 */ /* 0x000fe20008410000 */
[----:B------:R-:W-:Y:S01]  /*12ab0*/  IMAD.WIDE.U32 R208, R208, -0x326172a9, RZ ;  /* 0xcd9e8d57d0d07825 */ /* 0x000fe200078e00ff */
[----:B------:R-:W-:Y:S02]  /*12ac0*/  MOV R4, R18 ;  /* 0x0000001200047202 */ /* 0x000fe40000000f00 */
[----:B------:R-:W-:Y:S01]  /*12ad0*/  MUFU.EX2 R198, R198 ;  /* 0x000000c600c67308 */ /* 0x000fe20000000800 */
[----:B-1----:R-:W-:Y:S01]  /*12ae0*/  FMNMX.FTZ R16, R165, R16, !PT ;  /* 0x00000010a5107209 */ /* 0x002fe20007810000 */
[----:B------:R-:W-:Y:S01]  /*12af0*/  IMAD.WIDE.U32 R194, R194, -0x326172a9, RZ ;  /* 0xcd9e8d57c2c27825 */ /* 0x000fe200078e00ff */
[----:B------:R-:W-:Y:S02]  /*12b00*/  PRMT R174, R18, 0x7771, RZ ;  /* 0x0000777112ae7816 */ /* 0x000fe400000000ff */
[----:B------:R-:W-:Y:S01]  /*12b10*/  LOP3.LUT R12, R4, 0xff, RZ, 0xc0, !PT ;  /* 0x000000ff040c7812 */ /* 0x000fe200078ec0ff */
[----:B------:R-:W1:Y:S01]  /*12b20*/  SHFL.BFLY PT, R165, R16, 0x1, 0x1f ;  /* 0x0c201f0010a57f89 */ /* 0x000e6200000e0000 */
[----:B------:R-:W-:Y:S03]  /*12b30*/  LOP3.LUT R173, R208, UR9, R19, 0x96, !PT ;  /* 0x00000009d0ad7c12 */ /* 0x000fe6000f8e9613 */
[----:B------:R-:W-:Y:S01]  /*12b40*/  MUFU.EX2 R199, R199 ;  /* 0x000000c700c77308 */ /* 0x000fe20000000800 */
[----:B------:R-:W-:Y:S01]  /*12b50*/  PRMT R174, R12, 0x5410, R174 ;  /* 0x000054100cae7816 */ /* 0x000fe200000000ae */
[--C-:B------:R-:W-:Y:S01]  /*12b60*/  FFMA.FTZ R205, R8, UR4, -R185.reuse ;  /* 0x0000000408cd7c23 */ /* 0x100fe200080108b9 */
[C---:B------:R-:W-:Y:S01]  /*12b70*/  PRMT R6, R18.reuse, 0x7773, RZ ;  /* 0x0000777312067816 */ /* 0x040fe200000000ff */
[----:B------:R-:W-:Y:S01]  /*12b80*/  FFMA.FTZ R206, R9, UR4, -R185 ;  /* 0x0000000409ce7c23 */ /* 0x000fe200080108b9 */
[----:B------:R-:W-:Y:S01]  /*12b90*/  PRMT R175, R18, 0x7772, RZ ;  /* 0x0000777212af7816 */ /* 0x000fe200000000ff */
[----:B------:R-:W-:Y:S01]  /*12ba0*/  FADD.FTZ R2, -R166, R2 ;  /* 0x00000002a6027221 */ /* 0x000fe20000010100 */
[----:B------:R-:W-:Y:S03]  /*12bb0*/  LOP3.LUT R12, R173, 0xffff, RZ, 0xc0, !PT ;  /* 0x0000ffffad0c7812 */ /* 0x000fe600078ec0ff */
[----:B------:R-:W-:Y:S01]  /*12bc0*/  MUFU.EX2 R200, R200 ;  /* 0x000000c800c87308 */ /* 0x000fe20000000800 */
[----:B------:R-:W-:Y:S01]  /*12bd0*/  PRMT R175, R175, 0x5410, R6 ;  /* 0x00005410afaf7816 */ /* 0x000fe20000000006 */
[----:B------:R-:W-:Y:S01]  /*12be0*/  FMUL.FTZ R2, R2, UR4 ;  /* 0x0000000402027c20 */ /* 0x000fe20008410000 */
[----:B------:R-:W-:Y:S01]  /*12bf0*/  SHF.R.U32.HI R8, RZ, 0x8, R12 ;  /* 0x00000008ff087819 */ /* 0x000fe2000001160c */
[C---:B--2---:R-:W-:Y:S01]  /*12c00*/  FMUL.FTZ R36, R164.reuse, R36 ;  /* 0x00000024a4247220 */ /* 0x044fe20000410000 */
[C---:B------:R-:W-:Y:S01]  /*12c10*/  LOP3.LUT R172, R173.reuse, 0xff, RZ, 0xc0, !PT ;  /* 0x000000ffadac7812 */ /* 0x040fe200078ec0ff */
[----:B------:R-:W-:Y:S01]  /*12c20*/  FMUL.FTZ R37, R164, R37 ;  /* 0x00000025a4257220 */ /* 0x000fe20000410000 */
[----:B------:R-:W-:Y:S03]  /*12c30*/  PRMT R6, R173, 0x7632, R6 ;  /* 0x00007632ad067816 */ /* 0x000fe60000000006 */
[----:B------:R-:W-:Y:S01]  /*12c40*/  MUFU.EX2 R201, R201 ;  /* 0x000000c900c97308 */ /* 0x000fe20000000800 */
[----:B------:R-:W-:Y:S01]  /*12c50*/  PRMT R172, R172, 0x5410, R8 ;  /* 0x00005410acac7816 */ /* 0x000fe20000000008 */
[C---:B------:R-:W-:Y:S01]  /*12c60*/  FMUL.FTZ R48, R164.reuse, R48 ;  /* 0x00000030a4307220 */ /* 0x040fe20000410000 */
[----:B------:R-:W-:Y:S01]  /*12c70*/  LOP3.LUT R175, R175, 0xff00ff, RZ, 0xc0, !PT ;  /* 0x00ff00ffafaf7812 */ /* 0x000fe200078ec0ff */
[----:B------:R-:W-:Y:S01]  /*12c80*/  FMUL.FTZ R49, R164, R49 ;  /* 0x00000031a4317220 */ /* 0x000fe20000410000 */
[----:B------:R-:W-:Y:S01]  /*12c90*/  LOP3.LUT R6, R6, 0xff, RZ, 0xc0, !PT ;  /* 0x000000ff06067812 */ /* 0x000fe200078ec0ff */
[----:B------:R-:W-:Y:S01]  /*12ca0*/  FMUL.FTZ R52, R164, R52 ;  /* 0x00000034a4347220 */ /* 0x000fe20000410000 */
[----:B-1----:R-:W-:Y:S01]  /*12cb0*/  FMNMX.FTZ R165, R16, R165, !PT ;  /* 0x000000a510a57209 */ /* 0x002fe20007810000 */
[----:B------:R-:W-:Y:S02]  /*12cc0*/  IMAD.WIDE.U32 R16, R5, -0x326172a9, RZ ;  /* 0xcd9e8d5705107825 */ /* 0x000fe400078e00ff */
[----:B------:R-:W-:Y:S01]  /*12cd0*/  MUFU.EX2 R202, R202 ;  /* 0x000000ca00ca7308 */ /* 0x000fe20000000800 */
[C---:B------:R-:W-:Y:S01]  /*12ce0*/  FSETP.NEU.FTZ.AND P0, PT, R165.reuse, -INF , PT ;  /* 0xff800000a500780b */ /* 0x040fe20003f1d000 */
[C---:B------:R-:W-:Y:S01]  /*12cf0*/  FMUL.FTZ R184, R165.reuse, UR4 ;  /* 0x00000004a5b87c20 */ /* 0x040fe20008410000 */
[----:B------:R-:W-:Y:S01]  /*12d00*/  MOV R13, R16 ;  /* 0x00000010000d7202 */ /* 0x000fe20000000f00 */
[----:B------:R-:W-:Y:S01]  /*12d10*/  FADD.FTZ R0, -R165, R0 ;  /* 0x00000000a5007221 */ /* 0x000fe20000010100 */
[----:B------:R-:W-:Y:S01]  /*12d20*/  PRMT R182, R16, 0x7771, RZ ;  /* 0x0000777110b67816 */ /* 0x000fe200000000ff */
[----:B------:R-:W-:Y:S01]  /*12d30*/  FMUL.FTZ R53, R164, R53 ;  /* 0x00000035a4357220 */ /* 0x000fe20000410000 */
[----:B------:R-:W-:Y:S03]  /*12d40*/  FSEL R184, R184, RZ, P0 ;  /* 0x000000ffb8b87208 */ /* 0x000fe60000000000 */
[----:B------:R-:W1:Y:S01]  /*12d50*/  MUFU.EX2 R3, R3 ;  /* 0x0000000300037308 */ /* 0x000e620000000800 */
[----:B------:R-:W-:Y:S01]  /*12d60*/  LOP3.LUT R4, R13, 0xff, RZ, 0xc0, !PT ;  /* 0x000000ff0d047812 */ /* 0x000fe200078ec0ff */
[----:B------:R-:W-:Y:S01]  /*12d70*/  FMUL.FTZ R0, R0, UR4 ;  /* 0x0000000400007c20 */ /* 0x000fe20008410000 */
[----:B------:R-:W-:Y:S01]  /*12d80*/  LOP3.LUT R181, R194, UR9, R17, 0x96, !PT ;  /* 0x00000009c2b57c12 */ /* 0x000fe2000f8e9611 */
[--C-:B------:R-:W-:Y:S01]  /*12d90*/  FFMA.FTZ R203, R14, UR4, -R184.reuse ;  /* 0x000000040ecb7c23 */ /* 0x100fe200080108b8 */
[--C-:B------:R-:W-:Y:S01]  /*12da0*/  FFMA.FTZ R204, R15, UR4, -R184.reuse ;  /* 0x000000040fcc7c23 */ /* 0x100fe200080108b8 */
[----:B------:R-:W-:Y:S01]  /*12db0*/  PRMT R5, R16, 0x7773, RZ ;  /* 0x0000777310057816 */ /* 0x000fe200000000ff */
[--C-:B------:R-:W-:Y:S01]  /*12dc0*/  FFMA.FTZ R207, R10, UR4, -R184.reuse ;  /* 0x000000040acf7c23 */ /* 0x100fe200080108b8 */
[----:B------:R-:W-:Y:S01]  /*12dd0*/  PRMT R7, R16, 0x7772, RZ ;  /* 0x0000777210077816 */ /* 0x000fe200000000ff */
[----:B------:R-:W-:Y:S01]  /*12de0*/  FFMA.FTZ R208, R11, UR4, -R184 ;  /* 0x000000040bd07c23 */ /* 0x000fe200080108b8 */
[----:B------:R-:W-:Y:S01]  /*12df0*/  MUFU.EX2 R203, R203 ;  /* 0x000000cb00cb7308 */ /* 0x000fe20000000800 */
[----:B------:R-:W-:Y:S01]  /*12e00*/  PRMT R182, R4, 0x5410, R182 ;  /* 0x0000541004b67816 */ /* 0x000fe200000000b6 */
[C---:B------:R-:W-:Y:S01]  /*12e10*/  FMUL.FTZ R16, R164.reuse, R148 ;  /* 0x00000094a4107220 */ /* 0x040fe20000410000 */
[C---:B------:R-:W-:Y:S01]  /*12e20*/  PRMT R4, R181.reuse, 0x7632, R4 ;  /* 0x00007632b5047816 */ /* 0x040fe20000000004 */
[----:B------:R-:W-:Y:S01]  /*12e30*/  FMUL.FTZ R17, R164, R149 ;  /* 0x00000095a4117220 */ /* 0x000fe20000410000 */
[----:B------:R-:W-:Y:S01]  /*12e40*/  LOP3.LUT R180, R181, 0xffff, RZ, 0xc0, !PT ;  /* 0x0000ffffb5b47812 */ /* 0x000fe200078ec0ff */
[----:B------:R-:W-:Y:S01]  /*12e50*/  FFMA.FTZ R27, R27, UR4, -R184 ;  /* 0x000000041b1b7c23 */ /* 0x000fe200080108b8 */
[----:B------:R-:W-:Y:S03]  /*12e60*/  PRMT R7, R7, 0x5410, R5 ;  /* 0x0000541007077816 */ /* 0x000fe60000000005 */
[----:B------:R-:W2:Y:S01]  /*12e70*/  MUFU.EX2 R204, R204 ;  /* 0x000000cc00cc7308 */ /* 0x000ea20000000800 */
[----:B------:R-:W-:Y:S01]  /*12e80*/  LOP3.LUT R5, R181, 0xff, RZ, 0xc0, !PT ;  /* 0x000000ffb5057812 */ /* 0x000fe200078ec0ff */
[C---:B-1----:R-:W-:Y:S01]  /*12e90*/  FMUL.FTZ R18, R3.reuse, R150 ;  /* 0x0000009603127220 */ /* 0x042fe20000410000 */
[----:B------:R-:W-:Y:S01]  /*12ea0*/  LOP3.LUT R4, R4, 0xff, RZ, 0xc0, !PT ;  /* 0x000000ff04047812 */ /* 0x000fe200078ec0ff */
[C---:B------:R-:W-:Y:S01]  /*12eb0*/  FMUL.FTZ R19, R3.reuse, R151 ;  /* 0x0000009703137220 */ /* 0x040fe20000410000 */
[----:B------:R-:W-:Y:S01]  /*12ec0*/  SHF.R.U32.HI R173, RZ, 0x18, R173 ;  /* 0x00000018ffad7819 */ /* 0x000fe200000116ad */
[C---:B------:R-:W-:Y:S01]  /*12ed0*/  FMUL.FTZ R38, R3.reuse, R38 ;  /* 0x0000002603267220 */ /* 0x040fe20000410000 */
[----:B------:R-:W-:Y:S03]  /*12ee0*/  SHF.R.U32.HI R181, RZ, 0x18, R181 ;  /* 0x00000018ffb57819 */ /* 0x000fe600000116b5 */
[----:B------:R-:W-:Y:S01]  /*12ef0*/  MUFU.EX2 R205, R205 ;  /* 0x000000cd00cd7308 */ /* 0x000fe20000000800 */
[----:B------:R-:W-:Y:S01]  /*12f00*/  SHF.R.U32.HI R180, RZ, 0x8, R180 ;  /* 0x00000008ffb47819 */ /* 0x000fe200000116b4 */
[C---:B------:R-:W-:Y:S01]  /*12f10*/  FMUL.FTZ R39, R3.reuse, R39 ;  /* 0x0000002703277220 */ /* 0x040fe20000410000 */
[--C-:B------:R-:W-:Y:S01]  /*12f20*/  HSET2.LE.AND R174, R174, R245.reuse, PT ;  /* 0x000000f5aeae7233 */ /* 0x100fe20003803000 */
[C---:B------:R-:W-:Y:S01]  /*12f30*/  FMUL.FTZ R50, R3.reuse, R50 ;  /* 0x0000003203327220 */ /* 0x040fe20000410000 */
[--C-:B------:R-:W-:Y:S01]  /*12f40*/  HSET2.LE.AND R175, R175, R245.reuse, PT ;  /* 0x000000f5afaf7233 */ /* 0x100fe20003803000 */
[----:B------:R-:W-:Y:S01]  /*12f50*/  FMUL.FTZ R51, R3, R51 ;  /* 0x0000003303337220 */ /* 0x000fe20000410000 */
[--C-:B------:R-:W-:Y:S03]  /*12f60*/  HSET2.LE.AND R172, R172, R245.reuse, PT ;  /* 0x000000f5acac7233 */ /* 0x100fe60003803000 */
[----:B------:R-:W-:Y:S01]  /*12f70*/  MUFU.EX2 R206, R206 ;  /* 0x000000ce00ce7308 */ /* 0x000fe20000000800 */
[----:B------:R-:W-:Y:S01]  /*12f80*/  LOP3.LUT R7, R7, 0xff00ff, RZ, 0xc0, !PT ;  /* 0x00ff00ff07077812 */ /* 0x000fe200078ec0ff */
[C---:B------:R-:W-:Y:S01]  /*12f90*/  FMUL.FTZ R54, R3.reuse, R54 ;  /* 0x0000003603367220 */ /* 0x040fe20000410000 */
[----:B------:R-:W-:Y:S01]  /*12fa0*/  PRMT R173, R6, 0x5410, R173 ;  /* 0x0000541006ad7816 */ /* 0x000fe200000000ad */
[----:B------:R-:W-:Y:S01]  /*12fb0*/  FMUL.FTZ R55, R3, R55 ;  /* 0x0000003703377220 */ /* 0x000fe20000410000 */
[----:B------:R-:W-:Y:S01]  /*12fc0*/  PRMT R180, R5, 0x5410, R180 ;  /* 0x0000541005b47816 */ /* 0x000fe200000000b4 */
[----:B------:R-:W-:Y:S01]  /*12fd0*/  FMUL.FTZ R64, R164, R64 ;  /* 0x00000040a4407220 */ /* 0x000fe20000410000 */
[----:B------:R-:W-:Y:S03]  /*12fe0*/  PRMT R181, R4, 0x5410, R181 ;  /* 0x0000541004b57816 */ /* 0x000fe600000000b5 */
[----:B------:R-:W-:Y:S01]  /*12ff0*/  MUFU.EX2 R207, R207 ;  /* 0x000000cf00cf7308 */ /* 0x000fe20000000800 */
[----:B------:R-:W-:Y:S01]  /*13000*/  F2FP.F16.F32.PACK_AB R6, R170, R169 ;  /* 0x000000a9aa06723e */ /* 0x000fe200000000ff */
[----:B------:R-:W-:Y:S01]  /*13010*/  FMUL.FTZ R65, R164, R65 ;  /* 0x00000041a4417220 */ /* 0x000fe20000410000 */
[----:B------:R-:W-:Y:S01]  /*13020*/  F2FP.F16.F32.PACK_AB R5, R196, R171 ;  /* 0x000000abc405723e */ /* 0x000fe200000000ff */
[C---:B------:R-:W-:Y:S01]  /*13030*/  FMUL.FTZ R66, R3.reuse, R66 ;  /* 0x0000004203427220 */ /* 0x040fe20000410000 */
[----:B------:R-:W-:Y:S01]  /*13040*/  F2FP.F16.F32.PACK_AB R4, R198, R197 ;  /* 0x000000c5c604723e */ /* 0x000fe200000000ff */
[----:B------:R-:W-:Y:S01]  /*13050*/  FMUL.FTZ R67, R3, R67 ;  /* 0x0000004303437220 */ /* 0x000fe20000410000 */
[----:B------:R-:W-:Y:S03]  /*13060*/  LOP3.LUT R174, R6, R174, RZ, 0xc0, !PT ;  /* 0x000000ae06ae7212 */ /* 0x000fe600078ec0ff */
[----:B------:R-:W-:Y:S01]  /*13070*/  MUFU.EX2 R208, R208 ;  /* 0x000000d000d07308 */ /* 0x000fe20000000800 */
[----:B------:R-:W-:Y:S01]  /*13080*/  LOP3.LUT R175, R5, R175, RZ, 0xc0, !PT ;  /* 0x000000af05af7212 */ /* 0x000fe200078ec0ff */
[----:B------:R-:W-:Y:S01]  /*13090*/  FMUL.FTZ R68, R164, R68 ;  /* 0x00000044a4447220 */ /* 0x000fe20000410000 */
[----:B------:R-:W-:Y:S01]  /*130a0*/  LOP3.LUT R172, R4, R172, RZ, 0xc0, !PT ;  /* 0x000000ac04ac7212 */ /* 0x000fe200078ec0ff */
[----:B------:R-:W-:Y:S01]  /*130b0*/  FMUL.FTZ R69, R164, R69 ;  /* 0x00000045a4457220 */ /* 0x000fe20000410000 */
[--C-:B------:R-:W-:Y:S01]  /*130c0*/  HSET2.LE.AND R182, R182, R245.reuse, PT ;  /* 0x000000f5b6b67233 */ /* 0x100fe20003803000 */
[C---:B------:R-:W-:Y:S01]  /*130d0*/  FMUL.FTZ R70, R3.reuse, R70 ;  /* 0x0000004603467220 */ /* 0x040fe20000410000 */
[--C-:B------:R-:W-:Y:S03]  /*130e0*/  HSET2.LE.AND R183, R7, R245.reuse, PT ;  /* 0x000000f507b77233 */ /* 0x100fe60003803000 */
[----:B------:R-:W1:Y:S01]  /*130f0*/  MUFU.EX2 R2, R2 ;  /* 0x0000000200027308 */ /* 0x000e620000000800 */
[--C-:B------:R-:W-:Y:S01]  /*13100*/  HSET2.LE.AND R173, R173, R245.reuse, PT ;  /* 0x000000f5adad7233 */ /* 0x100fe20003803000 */
[C---:B------:R-:W-:Y:S01]  /*13110*/  FMUL.FTZ R7, R3.reuse, R163 ;  /* 0x000000a303077220 */ /* 0x040fe20000410000 */
[----:B------:R-:W-:Y:S01]  /*13120*/  F2FP.F16.F32.PACK_AB R6, R200, R199 ;  /* 0x000000c7c806723e */ /* 0x000fe200000000ff */
[C---:B------:R-:W-:Y:S01]  /*13130*/  FMUL.FTZ R71, R3.reuse, R71 ;  /* 0x0000004703477220 */ /* 0x040fe20000410000 */
[----:B------:R-:W-:Y:S01]  /*13140*/  F2FP.F16.F32.PACK_AB R5, R202, R201 ;  /* 0x000000c9ca05723e */ /* 0x000fe200000000ff */
[----:B------:R-:W-:Y:S01]  /*13150*/  FMUL.FTZ R80, R164, R80 ;  /* 0x00000050a4507220 */ /* 0x000fe20000410000 */
[----:B--2---:R-:W-:Y:S03]  /*13160*/  F2FP.F16.F32.PACK_AB R4, R204, R203 ;  /* 0x000000cbcc04723e */ /* 0x004fe600000000ff */
[----:B------:R-:W2:Y:S01]  /*13170*/  MUFU.EX2 R0, R0 ;  /* 0x0000000000007308 */ /* 0x000ea20000000800 */
        /* <DEDUP_REMOVED lines=20> */
[C---:B------:R-:W-:Y:S01]  /*132c0*/  FMUL.FTZ R14, R0.reuse, R154 ;  /* 0x0000009a000e7220 */ /* 0x040fe20000410000 */
[----:B------:R-:W-:Y:S01]  /*132d0*/  FMUL.FTZ R15, R0, R155 ;  /* 0x0000009b000f7220 */ /* 0x000fe20000410000 */
[----:B------:R-:W-:Y:S01]  /*132e0*/  MOV R156, R247 ;  /* 0x000000f7009c7202 */ /* 0x000fe20000000f00 */
[----:B------:R-:W-:Y:S01]  /*132f0*/  FMUL.FTZ R40, R2, R40 ;  /* 0x0000002802287220 */ /* 0x000fe20000410000 */
[----:B------:R-:W-:Y:S01]  /*13300*/  @P6 IADD3 R156, PT, PT, R248, -0x40, RZ ;  /* 0xffffffc0f89c6810 */ /* 0x000fe20007ffe0ff */
[----:B------:R-:W-:Y:S01]  /*13310*/  FMUL.FTZ R41, R2, R41 ;  /* 0x0000002902297220 */ /* 0x000fe20000410000 */
[C---:B------:R-:W-:Y:S03]  /*13320*/  HMMA.16816.F32 R8, R180.reuse, R176, R8 ;  /* 0x000000b0b408723c */ /* 0x040fe60000001808 */
[----:B------:R-:W1:Y:S01]  /*13330*/  LDSM.16.MT88.4 R148, [R156] ;  /* 0x000000009c94783b */ /* 0x000e620000004200 */
[----:B------:R-:W-:Y:S01]  /*13340*/  IADD3 R157, PT, PT, R220, R156, RZ ;  /* 0x0000009cdc9d7210 */ /* 0x000fe20007ffe0ff */
[C---:B------:R-:W-:Y:S01]  /*13350*/  FMUL.FTZ R42, R0.reuse, R42 ;  /* 0x0000002a002a7220 */ /* 0x040fe20000410000 */
[----:B------:R-:W-:Y:S01]  /*13360*/  FMUL.FTZ R43, R0, R43 ;  /* 0x0000002b002b7220 */ /* 0x000fe20000410000 */
[C---:B------:R-:W-:Y:S01]  /*13370*/  FMUL.FTZ R44, R2.reuse, R44 ;  /* 0x0000002c022c7220 */ /* 0x040fe20000410000 */
[-C--:B------:R-:W-:Y:S03]  /*13380*/  HMMA.16816.F32 R12, R180, R178.reuse, R12 ;  /* 0x000000b2b40c723c */ /* 0x080fe6000000180c */
[----:B------:R-:W2:Y:S01]  /*13390*/  LDSM.16.MT88.4 R152, [R157] ;  /* 0x000000009d98783b */ /* 0x000ea20000004200 */
        /* <DEDUP_REMOVED lines=23> */
[----:B------:R-:W-:Y:S01]  /*13510*/  FMUL.FTZ R81, R164, R81 ;  /* 0x00000051a4517220 */ /* 0x000fe20000410000 */
[C---:B------:R-:W-:Y:S01]  /*13520*/  FMUL.FTZ R82, R3.reuse, R82 ;  /* 0x0000005203527220 */ /* 0x040fe20000410000 */
[C---:B------:R-:W-:Y:S01]  /*13530*/  FMUL.FTZ R83, R3.reuse, R83 ;  /* 0x0000005303537220 */ /* 0x040fe20000410000 */
[C---:B------:R-:W-:Y:S04]  /*13540*/  HMMA.16816.F32 R48, R172.reuse, R162, R48 ;  /* 0x000000a2ac30723c */ /* 0x040fe80000001830 */
[----:B------:R-:W-:Y:S01]  /*13550*/  LOP3.LUT R162, R190, UR11, R195, 0x96, !PT ;  /* 0x0000000bbea27c12 */ /* 0x000fe2000f8e96c3 */
[C---:B------:R-:W-:Y:S01]  /*13560*/  FMUL.FTZ R84, R164.reuse, R84 ;  /* 0x00000054a4547220 */ /* 0x040fe20000410000 */
[----:B------:R-:W-:Y:S01]  /*13570*/  FMUL.FTZ R85, R164, R85 ;  /* 0x00000055a4557220 */ /* 0x000fe20000410000 */
[C---:B------:R-:W-:Y:S01]  /*13580*/  FMUL.FTZ R86, R3.reuse, R86 ;  /* 0x0000005603567220 */ /* 0x040fe20000410000 */
[-C--:B-1----:R-:W-:Y:S03]  /*13590*/  HMMA.16816.F32 R52, R172, R148.reuse, R52 ;  /* 0x00000094ac34723c */ /* 0x082fe60000001834 */
        /* <DEDUP_REMOVED lines=12> */
[C---:B------:R-:W-:Y:S01]  /*13660*/  FMUL.FTZ R97, R164.reuse, R97 ;  /* 0x00000061a4617220 */ /* 0x040fe20000410000 */
[C---:B------:R-:W-:Y:S01]  /*13670*/  FMUL.FTZ R98, R3.reuse, R98 ;  /* 0x0000006203627220 */ /* 0x040fe20000410000 */
[C---:B------:R-:W-:Y:S01]  /*13680*/  FMUL.FTZ R99, R3.reuse, R99 ;  /* 0x0000006303637220 */ /* 0x040fe20000410000 */
[C---:B------:R-:W-:Y:S01]  /*13690*/  FMUL.FTZ R100, R164.reuse, R100 ;  /* 0x00000064a4647220 */ /* 0x040fe20000410000 */
[C---:B------:R-:W-:Y:S01]  /*136a0*/  HMMA.16816.F32 R64, R172.reuse, R150, R64 ;  /* 0x00000096ac40723c */ /* 0x040fe20000001840 */
[----:B------:R-:W1:Y:S03]  /*136b0*/  LDSM.16.MT88.4 R148, [R217+0xb000] ;  /* 0x00b00000d994783b */ /* 0x000e660000004200 */
[----:B------:R-:W-:Y:S01]  /*136c0*/  FMUL.FTZ R101, R164, R101 ;  /* 0x00000065a4657220 */ /* 0x000fe20000410000 */
[C---:B------:R-:W-:Y:S01]  /*136d0*/  FMUL.FTZ R102, R3.reuse, R102 ;  /* 0x0000006603667220 */ /* 0x040fe20000410000 */
[C---:B------:R-:W-:Y:S01]  /*136e0*/  FMUL.FTZ R103, R3.reuse, R103 ;  /* 0x0000006703677220 */ /* 0x040fe20000410000 */
        /* <DEDUP_REMOVED lines=15> */
[--C-:B------:R-:W-:Y:S01]  /*137e0*/  FFMA.FTZ R211, R34, UR4, -R186.reuse ;  /* 0x0000000422d37c23 */ /* 0x100fe200080108ba */
[----:B------:R-:W-:Y:S01]  /*137f0*/  FMUL.FTZ R34, R3, R146 ;  /* 0x0000009203227220 */ /* 0x000fe20000410000 */
[--C-:B------:R-:W-:Y:S01]  /*13800*/  FFMA.FTZ R249, R35, UR4, -R186.reuse ;  /* 0x0000000423f97c23 */ /* 0x100fe200080108ba */
[C---:B------:R-:W-:Y:S01]  /*13810*/  HMMA.16816.F32 R80, R172.reuse, R154, R80 ;  /* 0x0000009aac50723c */ /* 0x040fe20000001850 */
[----:B------:R-:W2:Y:S02]  /*13820*/  LDSM.16.MT88.4 R152, [R216+0xb000] ;  /* 0x00b00000d898783b */ /* 0x000ea40000004200 */
[----:B------:R-:W-:Y:S01]  /*13830*/  MUFU.EX2 R211, R211 ;  /* 0x000000d300d37308 */ /* 0x000fe20000000800 */
[----:B------:R-:W-:Y:S01]  /*13840*/  FMUL.FTZ R35, R3, R147 ;  /* 0x0000009303237220 */ /* 0x000fe20000410000 */
[----:B------:R-:W-:Y:S04]  /*13850*/  IMAD.WIDE.U32 R162, R162, -0x2daee0ad, RZ ;  /* 0xd2511f53a2a27825 */ /* 0x000fe800078e00ff */
[C---:B------:R-:W-:Y:S01]  /*13860*/  FMUL.FTZ R116, R2.reuse, R116 ;  /* 0x0000007402747220 */ /* 0x040fe20000410000 */
[----:B------:R-:W-:Y:S01]  /*13870*/  FMUL.FTZ R117, R2, R117 ;  /* 0x0000007502757220 */ /* 0x000fe20000410000 */
[-C--:B-1----:R-:W-:Y:S02]  /*13880*/  HMMA.16816.F32 R84, R172, R148.reuse, R84 ;  /* 0x00000094ac54723c */ /* 0x082fe40000001854 */
[----:B------:R-:W-:Y:S01]  /*13890*/  MUFU.EX2 R249, R249 ;  /* 0x000000f900f97308 */ /* 0x000fe20000000800 */
[----:B------:R-:W-:Y:S01]  /*138a0*/  LOP3.LUT R188, R188, UR8, R163, 0x96, !PT ;  /* 0x00000008bcbc7c12 */ /* 0x000fe2000f8e96a3 */
[C---:B------:R-:W-:Y:S01]  /*138b0*/  FMUL.FTZ R118, R0.reuse, R118 ;  /* 0x0000007600767220 */ /* 0x040fe20000410000 */
[----:B------:R-:W-:Y:S01]  /*138c0*/  FMUL.FTZ R119, R0, R119 ;  /* 0x0000007700777220 */ /* 0x000fe20000410000 */
[----:B------:R-:W-:Y:S01]  /*138d0*/  PRMT R161, R162, 0x7772, RZ ;  /* 0x00007772a2a17816 */ /* 0x000fe200000000ff */
[--C-:B------:R-:W-:Y:S01]  /*138e0*/  FFMA.FTZ R22, R22, UR4, -R186.reuse ;  /* 0x0000000416167c23 */ /* 0x100fe200080108ba */
[C---:B------:R-:W-:Y:S04]  /*138f0*/  HMMA.16816.F32 R88, R180.reuse, R148, R88 ;  /* 0x00000094b458723c */ /* 0x040fe80000001858 */
[----:B------:R-:W-:Y:S01]  /*13900*/  FFMA.FTZ R186, R23, UR4, -R186 ;  /* 0x0000000417ba7c23 */ /* 0x000fe200080108ba */
[----:B------:R-:W-:Y:S01]  /*13910*/  FFMA.FTZ R250, R20, UR4, -R187 ;  /* 0x0000000414fa7c23 */ /* 0x000fe200080108bb */
[----:B------:R-:W-:Y:S01]  /*13920*/  FMUL.FTZ R20, R2, R140 ;  /* 0x0000008c02147220 */ /* 0x000fe20000410000 */
[--C-:B------:R-:W-:Y:S01]  /*13930*/  FFMA.FTZ R28, R28, UR4, -R185.reuse ;  /* 0x000000041c1c7c23 */ /* 0x100fe200080108b9 */
[-C--:B------:R-:W-:Y:S01]  /*13940*/  HMMA.16816.F32 R92, R180, R150.reuse, R92 ;  /* 0x00000096b45c723c */ /* 0x080fe2000000185c */
[----:B------:R-:W-:Y:S02]  /*13950*/  MUFU.EX2 R252, R186 ;  /* 0x000000ba00fc7308 */ /* 0x000fe40000000800 */
[--C-:B------:R-:W-:Y:S01]  /*13960*/  FFMA.FTZ R29, R29, UR4, -R185.reuse ;  /* 0x000000041d1d7c23 */ /* 0x100fe200080108b9 */
[----:B------:R-:W-:Y:S01]  /*13970*/  FMUL.FTZ R23, R0, R143 ;  /* 0x0000008f00177220 */ /* 0x000fe20000410000 */
[----:B------:R-:W-:Y:S01]  /*13980*/  LOP3.LUT R143, R188, 0xffff, RZ, 0xc0, !PT ;  /* 0x0000ffffbc8f7812 */ /* 0x000fe200078ec0ff */
[C---:B------:R-:W-:Y:S01]  /*13990*/  FMUL.FTZ R120, R164.reuse, R120 ;  /* 0x00000078a4787220 */ /* 0x040fe20000410000 */
[----:B------:R-:W-:Y:S01]  /*139a0*/  FMUL.FTZ R121, R164, R121 ;  /* 0x00000079a4797220 */ /* 0x000fe20000410000 */
[C---:B------:R-:W-:Y:S01]  /*139b0*/  HMMA.16816.F32 R96, R172.reuse, R150, R96 ;  /* 0x00000096ac60723c */ /* 0x040fe20000001860 */
[----:B------:R-:W1:Y:S02]  /*139c0*/  LDSM.16.MT88.4 R148, [R156+0x1000] ;  /* 0x001000009c94783b */ /* 0x000e640000004200 */
[----:B------:R3:W-:Y:S01]  /*139d0*/  MUFU.EX2 R195, R29 ;  /* 0x0000001d00c37308 */ /* 0x0007e20000000800 */
[C---:B------:R-:W-:Y:S01]  /*139e0*/  FMUL.FTZ R122, R3.reuse, R122 ;  /* 0x0000007a037a7220 */ /* 0x040fe20000410000 */
[----:B------:R-:W-:Y:S01]  /*139f0*/  FMUL.FTZ R123, R3, R123 ;  /* 0x0000007b037b7220 */ /* 0x000fe20000410000 */
[--C-:B------:R-:W-:Y:S01]  /*13a00*/  FFMA.FTZ R24, R24, UR4, -R185.reuse ;  /* 0x0000000418187c23 */ /* 0x100fe200080108b9 */
[----:B------:R-:W-:Y:S01]  /*13a10*/  FFMA.FTZ R185, R25, UR4, -R185 ;  /* 0x0000000419b97c23 */ /* 0x000fe200080108b9 */
[-C--:B--2---:R-:W-:Y:S05]  /*13a20*/  HMMA.16816.F32 R100, R172, R152.reuse, R100 ;  /* 0x00000098ac64723c */ /* 0x084fea0000001864 */
[----:B------:R-:W2:Y:S01]  /*13a30*/  MUFU.EX2 R250, R250 ;  /* 0x000000fa00fa7308 */ /* 0x000ea20000000800 */
[C---:B------:R-:W-:Y:S01]  /*13a40*/  FMUL.FTZ R124, R2.reuse, R124 ;  /* 0x0000007c027c7220 */ /* 0x040fe20000410000 */
[----:B------:R-:W-:Y:S01]  /*13a50*/  FMUL.FTZ R125, R2, R125 ;  /* 0x0000007d027d7220 */ /* 0x000fe20000410000 */
[C---:B------:R-:W-:Y:S01]  /*13a60*/  FMUL.FTZ R126, R0.reuse, R126 ;  /* 0x0000007e007e7220 */ /* 0x040fe20000410000 */
[----:B------:R-:W-:Y:S01]  /*13a70*/  FMUL.FTZ R127, R0, R127 ;  /* 0x0000007f007f7220 */ /* 0x000fe20000410000 */
[----:B------:R-:W-:Y:S01]  /*13a80*/  FMUL.FTZ R128, R2, R128 ;  /* 0x0000008002807220 */ /* 0x000fe20000410000 */
[C---:B------:R-:W-:Y:S04]  /*13a90*/  HMMA.16816.F32 R104, R180.reuse, R152, R104 ;  /* 0x00000098b468723c */ /* 0x040fe80000001868 */
[----:B---3--:R-:W-:Y:S01]  /*13aa0*/  FMUL.FTZ R29, R164, R137 ;  /* 0x00000089a41d7220 */ /* 0x008fe20000410000 */
[----:B------:R-:W-:Y:S01]  /*13ab0*/  SHF.R.U32.HI R137, RZ, 0x8, R143 ;  /* 0x00000008ff897819 */ /* 0x000fe2000001168f */
[----:B------:R-:W-:Y:S01]  /*13ac0*/  FMUL.FTZ R129, R2, R129 ;  /* 0x0000008102817220 */ /* 0x000fe20000410000 */
[----:B------:R-:W-:Y:S01]  /*13ad0*/  FMUL.FTZ R130, R0, R130 ;  /* 0x0000008200827220 */ /* 0x000fe20000410000 */
[-C--:B------:R-:W-:Y:S03]  /*13ae0*/  HMMA.16816.F32 R108, R180, R154.reuse, R108 ;  /* 0x0000009ab46c723c */ /* 0x080fe6000000186c */
[----:B------:R-:W-:Y:S01]  /*13af0*/  LOP3.LUT R176, R210, UR11, R209, 0x96, !PT ;  /* 0x0000000bd2b07c12 */ /* 0x000fe2000f8e96d1 */
[--C-:B------:R-:W-:Y:S01]  /*13b00*/  FFMA.FTZ R209, R32, UR4, -R187.reuse ;  /* 0x0000000420d17c23 */ /* 0x100fe200080108bb */
[C---:B------:R-:W-:Y:S01]  /*13b10*/  FMUL.FTZ R32, R164.reuse, R144 ;  /* 0x00000090a4207220 */ /* 0x040fe20000410000 */
[--C-:B------:R-:W-:Y:S01]  /*13b20*/  FFMA.FTZ R210, R33, UR4, -R187.reuse ;  /* 0x0000000421d27c23 */ /* 0x100fe200080108bb */
[----:B------:R-:W-:Y:S01]  /*13b30*/  FMUL.FTZ R33, R164, R145 ;  /* 0x00000091a4217220 */ /* 0x000fe20000410000 */
[C---:B------:R-:W-:Y:S01]  /*13b40*/  HMMA.16816.F32 R112, R172.reuse, R154, R112 ;  /* 0x0000009aac70723c */ /* 0x040fe20000001870 */
[----:B------:R-:W3:Y:S01]  /*13b50*/  LDSM.16.MT88.4 R144, [R157+0x1000] ;  /* 0x001000009d90783b */ /* 0x000ee20000004200 */
[----:B------:R-:W-:Y:S02]  /*13b60*/  MUFU.EX2 R209, R209 ;  /* 0x000000d100d17308 */ /* 0x000fe40000000800 */
[----:B------:R-:W-:Y:S01]  /*13b70*/  FFMA.FTZ R187, R21, UR4, -R187 ;  /* 0x0000000415bb7c23 */ /* 0x000fe200080108bb */
[----:B------:R-:W-:Y:S01]  /*13b80*/  LOP3.LUT R155, R188, 0xff, RZ, 0xc0, !PT ;  /* 0x000000ffbc9b7812 */ /* 0x000fe200078ec0ff */
[----:B------:R-:W-:Y:S01]  /*13b90*/  FMUL.FTZ R21, R2, R141 ;  /* 0x0000008d02157220 */ /* 0x000fe20000410000 */
[----:B------:R-:W-:Y:S01]  /*13ba0*/  FFMA.FTZ R141, R30, UR4, -R184 ;  /* 0x000000041e8d7c23 */ /* 0x000fe200080108b8 */
[C---:B------:R-:W-:Y:S01]  /*13bb0*/  FMUL.FTZ R30, R3.reuse, R138 ;  /* 0x0000008a031e7220 */ /* 0x040fe20000410000 */
[-C--:B-1----:R-:W-:Y:S03]  /*13bc0*/  HMMA.16816.F32 R32, R172, R148.reuse, R32 ;  /* 0x00000094ac20723c */ /* 0x082fe60000001820 */
[----:B------:R-:W1:Y:S01]  /*13bd0*/  MUFU.EX2 R251, R187 ;  /* 0x000000bb00fb7308 */ /* 0x000e620000000800 */
[----:B------:R-:W-:Y:S01]  /*13be0*/  IMAD.WIDE.U32 R176, R176, -0x2daee0ad, RZ ;  /* 0xd2511f53b0b07825 */ /* 0x000fe200078e00ff */
[----:B------:R-:W-:Y:S02]  /*13bf0*/  MOV R152, R162 ;  /* 0x000000a200987202 */ /* 0x000fe40000000f00 */
[----:B------:R-:W-:Y:S01]  /*13c00*/  PRMT R153, R162, 0x7773, RZ ;  /* 0x00007773a2997816 */ /* 0x000fe200000000ff */
[----:B------:R-:W-:Y:S01]  /*13c10*/  FMUL.FTZ R131, R0, R131 ;  /* 0x0000008300837220 */ /* 0x000fe20000410000 */
[C---:B------:R-:W-:Y:S04]  /*13c20*/  HMMA.16816.F32 R116, R180.reuse, R148, R116 ;  /* 0x00000094b474723c */ /* 0x040fe80000001874 */
[----:B------:R-:W4:Y:S01]  /*13c30*/  MUFU.EX2 R194, R141 ;  /* 0x0000008d00c27308 */ /* 0x000f220000000800 */
[----:B------:R-:W-:Y:S01]  /*13c40*/  PRMT R162, R162, 0x7771, RZ ;  /* 0x00007771a2a27816 */ /* 0x000fe200000000ff */
[----:B------:R-:W-:Y:S01]  /*13c50*/  FFMA.FTZ R197, R164, R231, R197 ;  /* 0x000000e7a4c57223 */ /* 0x000fe200000100c5 */
[----:B------:R-:W-:Y:S01]  /*13c60*/  LOP3.LUT R152, R152, 0xff, RZ, 0xc0, !PT ;  /* 0x000000ff98987812 */ /* 0x000fe200078ec0ff */
[----:B------:R-:W-:Y:S01]  /*13c70*/  FFMA.FTZ R199, R3, R230, R199 ;  /* 0x000000e603c77223 */ /* 0x000fe200000100c7 */
[----:B------:R-:W-:Y:S05]  /*13c80*/  LOP3.LUT R192, R192, UR8, R177, 0x96, !PT ;  /* 0x00000008c0c07c12 */ /* 0x000fea000f8e96b1 */
[----:B------:R-:W-:Y:S01]  /*13c90*/  MUFU.EX2 R141, R24 ;  /* 0x00000018008d7308 */ /* 0x000fe20000000800 */
[----:B------:R-:W-:Y:S01]  /*13ca0*/  PRMT R152, R152, 0x5410, R162 ;  /* 0x0000541098987816 */ /* 0x000fe200000000a2 */
[----:B------:R-:W-:Y:S01]  /*13cb0*/  FFMA.FTZ R205, R2, R229, R205 ;  /* 0x000000e502cd7223 */ /* 0x000fe200000100cd */
[----:B------:R-:W-:Y:S01]  /*13cc0*/  PRMT R149, R192, 0x7632, R149 ;  /* 0x00007632c0957816 */ /* 0x000fe20000000095 */
[----:B------:R-:W-:Y:S01]  /*13cd0*/  FFMA.FTZ R207, R0, R228, R207 ;  /* 0x000000e400cf7223 */ /* 0x000fe200000100cf */
[----:B------:R-:W-:Y:S01]  /*13ce0*/  SHF.R.U32.HI R177, RZ, 0x18, R192 ;  /* 0x00000018ffb17819 */ /* 0x000fe200000116c0 */
[----:B------:R-:W-:Y:S01]  /*13cf0*/  FADD.FTZ R197, R198, R197 ;  /* 0x000000c5c6c57221 */ /* 0x000fe20000010000 */
[----:B------:R-:W-:Y:S03]  /*13d00*/  LOP3.LUT R140, R149, 0xff, RZ, 0xc0, !PT ;  /* 0x000000ff958c7812 */ /* 0x000fe600078ec0ff */
[----:B------:R5:W-:Y:S01]  /*13d10*/  MUFU.EX2 R162, R22 ;  /* 0x0000001600a27308 */ /* 0x000be20000000800 */
[----:B------:R-:W-:Y:S01]  /*13d20*/  MOV R159, R176 ;  /* 0x000000b0009f7202 */ /* 0x000fe20000000f00 */
[----:B------:R-:W-:Y:S01]  /*13d30*/  FADD.FTZ R199, R200, R199 ;  /* 0x000000c7c8c77221 */ /* 0x000fe20000010000 */
[----:B------:R-:W-:Y:S01]  /*13d40*/  PRMT R177, R140, 0x5410, R177 ;  /* 0x000054108cb17816 */ /* 0x000fe200000000b1 */
[----:B------:R-:W-:Y:S01]  /*13d50*/  FFMA.FTZ R140, R31, UR4, -R184 ;  /* 0x000000041f8c7c23 */ /* 0x000fe200080108b8 */
[C---:B------:R-:W-:Y:S01]  /*13d60*/  PRMT R178, R176.reuse, 0x7771, RZ ;  /* 0x00007771b0b27816 */ /* 0x040fe200000000ff */
[----:B------:R-:W-:Y:S01]  /*13d70*/  FMUL.FTZ R31, R3, R139 ;  /* 0x0000008b031f7220 */ /* 0x000fe20000410000 */
[----:B------:R-:W-:Y:S03]  /*13d80*/  LOP3.LUT R159, R159, 0xff, RZ, 0xc0, !PT ;  /* 0x000000ff9f9f7812 */ /* 0x000fe600078ec0ff */
[----:B------:R2:W-:Y:S01]  /*13d90*/  MUFU.EX2 R163, R140 ;  /* 0x0000008c00a37308 */ /* 0x0005e20000000800 */
[----:B------:R-:W-:Y:S01]  /*13da0*/  PRMT R160, R176, 0x7773, RZ ;  /* 0x00007773b0a07816 */ /* 0x000fe200000000ff */
[----:B------:R-:W-:Y:S01]  /*13db0*/  FADD.FTZ R205, R206, R205 ;  /* 0x000000cdcecd7221 */ /* 0x000fe20000010000 */
[----:B------:R-:W-:Y:S01]  /*13dc0*/  PRMT R178, R159, 0x5410, R178 ;  /* 0x000054109fb27816 */ /* 0x000fe200000000b2 */
[----:B------:R-:W-:Y:S01]  /*13dd0*/  FADD.FTZ R207, R208, R207 ;  /* 0x000000cfd0cf7221 */ /* 0x000fe20000010000 */
[----:B------:R-:W-:Y:S01]  /*13de0*/  PRMT R158, R176, 0x7772, RZ ;  /* 0x00007772b09e7816 */ /* 0x000fe200000000ff */
[----:B------:R-:W-:Y:S01]  /*13df0*/  FADD.FTZ R197, R169, R197 ;  /* 0x000000c5a9c57221 */ /* 0x000fe20000010000 */
[----:B------:R-:W-:Y:S03]  /*13e00*/  LOP3.LUT R148, R192, 0xffff, RZ, 0xc0, !PT ;  /* 0x0000ffffc0947812 */ /* 0x000fe600078ec0ff */
[----:B------:R1:W-:Y:S01]  /*13e10*/  MUFU.EX2 R159, R28 ;  /* 0x0000001c009f7308 */ /* 0x0003e20000000800 */
[----:B-----5:R-:W-:Y:S01]  /*13e20*/  FMUL.FTZ R22, R0, R142 ;  /* 0x0000008e00167220 */ /* 0x020fe20000410000 */
[----:B------:R-:W-:Y:S01]  /*13e30*/  PRMT R142, R188, 0x7632, R142 ;  /* 0x00007632bc8e7816 */ /* 0x000fe2000000008e */
[----:B------:R-:W-:Y:S01]  /*13e40*/  FADD.FTZ R199, R171, R199 ;  /* 0x000000c7abc77221 */ /* 0x000fe20000010000 */
[----:B------:R-:W-:Y:S01]  /*13e50*/  SHF.R.U32.HI R148, RZ, 0x8, R148 ;  /* 0x00000008ff947819 */ /* 0x000fe20000011694 */
[----:B------:R-:W-:Y:S01]  /*13e60*/  FADD.FTZ R205, R201, R205 ;  /* 0x000000cdc9cd7221 */ /* 0x000fe20000010000 */
[----:B------:R-:W-:Y:S01]  /*13e70*/  SHF.R.U32.HI R154, RZ, 0x18, R188 ;  /* 0x00000018ff9a7819 */ /* 0x000fe200000116bc */
[----:B------:R-:W-:Y:S01]  /*13e80*/  FADD.FTZ R207, R203, R207 ;  /* 0x000000cfcbcf7221 */ /* 0x000fe20000010000 */
[-C--:B------:R-:W-:Y:S01]  /*13e90*/  HMMA.16816.F32 R20, R180, R150.reuse, R20 ;  /* 0x00000096b414723c */ /* 0x080fe20000001814 */
[----:B------:R-:W-:Y:S01]  /*13ea0*/  LDSM.16.MT88.4 R188, [R216+0xb800] ;  /* 0x00b80000d8bc783b */ /* 0x000fe20000004200 */
[----:B------:R-:W5:Y:S01]  /*13eb0*/  MUFU.EX2 R210, R210 ;  /* 0x000000d200d27308 */ /* 0x000f620000000800 */
[----:B--2---:R-:W-:Y:S01]  /*13ec0*/  FFMA.FTZ R140, R26, UR4, -R184 ;  /* 0x000000041a8c7c23 */ /* 0x004fe200080108b8 */
[----:B------:R-:W-:Y:S01]  /*13ed0*/  PRMT R158, R158, 0x5410, R160 ;  /* 0x000054109e9e7816 */ /* 0x000fe200000000a0 */
[----:B------:R-:W-:Y:S01]  /*13ee0*/  FADD.FTZ R197, R170, R197 ;  /* 0x000000c5aac57221 */ /* 0x000fe20000010000 */
[----:B------:R-:W-:Y:S01]  /*13ef0*/  LOP3.LUT R176, R192, 0xff, RZ, 0xc0, !PT ;  /* 0x000000ffc0b07812 */ /* 0x000fe200078ec0ff */
[----:B------:R-:W-:Y:S01]  /*13f00*/  FADD.FTZ R199, R196, R199 ;  /* 0x000000c7c4c77221 */ /* 0x000fe20000010000 */
[C---:B------:R-:W-:Y:S04]  /*13f10*/  HMMA.16816.F32 R120, R172.reuse, R150, R120 ;  /* 0x00000096ac78723c */ /* 0x040fe80000001878 */
[----:B------:R2:W-:Y:S01]  /*13f20*/  MUFU.EX2 R160, R27 ;  /* 0x0000001b00a07308 */ /* 0x0005e20000000800 */
[----:B-1----:R-:W-:Y:S01]  /*13f30*/  FMUL.FTZ R28, R164, R136 ;  /* 0x00000088a41c7220 */ /* 0x002fe20000410000 */
[----:B------:R-:W-:Y:S01]  /*13f40*/  PRMT R176, R176, 0x5410, R148 ;  /* 0x00005410b0b07816 */ /* 0x000fe20000000094 */
[----:B------:R-:W-:Y:S01]  /*13f50*/  FADD.FTZ R205, R202, R205 ;  /* 0x000000cdcacd7221 */ /* 0x000fe20000010000 */
[----:B------:R-:W1:Y:S01]  /*13f60*/  LDSM.16.MT88.4 R148, [R217+0xa800] ;  /* 0x00a80000d994783b */ /* 0x000e620000004200 */
[----:B------:R-:W-:Y:S01]  /*13f70*/  LOP3.LUT R136, R142, 0xff, RZ, 0xc0, !PT ;  /* 0x000000ff8e887812 */ /* 0x000fe200078ec0ff */
[----:B------:R-:W-:Y:S04]  /*13f80*/  FADD.FTZ R207, R204, R207 ;  /* 0x000000cfcccf7221 */ /* 0x000fe80000010000 */
[----:B------:R-:W5:Y:S01]  /*13f90*/  MUFU.EX2 R192, R140 ;  /* 0x0000008c00c07308 */ /* 0x000f620000000800 */
[-C--:B---3--:R-:W-:Y:S03]  /*13fa0*/  HMMA.16816.F32 R28, R172, R144.reuse, R28 ;  /* 0x00000090ac1c723c */ /* 0x088fe6000000181c */
[----:B------:R-:W-:Y:S01]  /*13fb0*/  PRMT R153, R161, 0x5410, R153 ;  /* 0x00005410a1997816 */ /* 0x000fe20000000099 */
[----:B------:R-:W-:Y:S01]  /*13fc0*/  FADD.FTZ R197, R250, R197 ;  /* 0x000000c5fac57221 */ /* 0x000fe20000010000 */
[----:B------:R-:W-:Y:S02]  /*13fd0*/  LOP3.LUT R158, R158, 0xff00ff, RZ, 0xc0, !PT ;  /* 0x00ff00ff9e9e7812 */ /* 0x000fe400078ec0ff */
[----:B------:R-:W-:Y:S01]  /*13fe0*/  LOP3.LUT R153, R153, 0xff00ff, RZ, 0xc0, !PT ;  /* 0x00ff00ff99997812 */ /* 0x000fe200078ec0ff */
[C---:B------:R-:W-:Y:S01]  /*13ff0*/  HMMA.16816.F32 R124, R180.reuse, R144, R124 ;  /* 0x00000090b47c723c */ /* 0x040fe2000000187c */
[----:B------:R3:W1:Y:S03]  /*14000*/  MUFU.EX2 R161, R185 ;  /* 0x000000b900a17308 */ /* 0x0006660000000800 */
[----:B--2---:R-:W-:Y:S01]  /*14010*/  FMUL.FTZ R27, R3, R135 ;  /* 0x00000087031b7220 */ /* 0x004fe20000410000 */
[--C-:B------:R-:W-:Y:S01]  /*14020*/  HSET2.LE.AND R179, R158, R245.reuse, PT ;  /* 0x000000f59eb37233 */ /* 0x100fe20003803000 */
[----:B------:R-:W-:Y:S01]  /*14030*/  FADD.FTZ R197, R251, R197 ;  /* 0x000000c5fbc57221 */ /* 0x000fe20000010000 */
[--C-:B------:R-:W-:Y:S01]  /*14040*/  HSET2.LE.AND R144, R152, R245.reuse, PT ;  /* 0x000000f598907233 */ /* 0x100fe20003803000 */
[-C--:B------:R-:W-:Y:S01]  /*14050*/  HMMA.16816.F32 R128, R180, R146.reuse, R128 ;  /* 0x00000092b480723c */ /* 0x080fe20000001880 */
[----:B------:R-:W-:Y:S02]  /*14060*/  LDSM.16.MT88.4 R180, [R157+0x800] ;  /* 0x000800009db4783b */ /* 0x000fe40000004200 */
[--C-:B------:R-:W-:Y:S01]  /*14070*/  HSET2.LE.AND R135, R153, R245.reuse, PT ;  /* 0x000000f599877233 */ /* 0x100fe20003803000 */
[----:B------:R-:W-:Y:S01]  /*14080*/  FADD.FTZ R197, R209, R197 ;  /* 0x000000c5d1c57221 */ /* 0x000fe20000010000 */
[----:B----4-:R-:W-:Y:S02]  /*14090*/  MOV R158, R194 ;  /* 0x000000c2009e7202 */ /* 0x010fe40000000f00 */
[----:B------:R-:W-:Y:S01]  /*140a0*/  MOV R145, R195 ;  /* 0x000000c300917202 */ /* 0x000fe20000000f00 */
[C---:B-----5:R-:W-:Y:S01]  /*140b0*/  FADD.FTZ R231, R210.reuse, R197 ;  /* 0x000000c5d2e77221 */ /* 0x060fe20000010000 */
[----:B------:R-:W-:Y:S01]  /*140c0*/  MOV R152, R141 ;  /* 0x0000008d00987202 */ /* 0x000fe20000000f00 */
[----:B---3--:R-:W-:Y:S01]  /*140d0*/  LDSM.16.MT88.4 R184, [R217+0xb800] ;  /* 0x00b80000d9b8783b */ /* 0x008fe20000004200 */
[----:B------:R-:W-:Y:S02]  /*140e0*/  MOV R153, R192 ;  /* 0x000000c000997202 */ /* 0x000fe40000000f00 */
[--C-:B------:R-:W-:Y:S02]  /*140f0*/  HSET2.LE.AND R178, R178, R245.reuse, PT ;  /* 0x000000f5b2b27233 */ /* 0x100fe40003803000 */
[--C-:B------:R-:W-:Y:S02]  /*14100*/  HSET2.LE.AND R176, R176, R245.reuse, PT ;  /* 0x000000f5b0b07233 */ /* 0x100fe40003803000 */
[----:B------:R-:W-:Y:S01]  /*14110*/  F2FP.F16.F32.PACK_AB R26, R210, R209 ;  /* 0x000000d1d21a723e */ /* 0x000fe200000000ff */
[----:B------:R-:W-:Y:S01]  /*14120*/  LDSM.16.MT88.4 R140, [R156+0x800] ;  /* 0x000800009c8c783b */ /* 0x000fe20000004200 */
[----:B------:R-:W-:Y:S02]  /*14130*/  F2FP.F16.F32.PACK_AB R25, R249, R211 ;  /* 0x000000d3f919723e */ /* 0x000fe400000000ff */
[----:B------:R-:W-:Y:S02]  /*14140*/  F2FP.F16.F32.PACK_AB R24, R251, R250 ;  /* 0x000000fafb18723e */ /* 0x000fe400000000ff */
[----:B------:R-:W-:Y:S01]  /*14150*/  LOP3.LUT R178, R26, R178, RZ, 0xc0, !PT ;  /* 0x000000b21ab27212 */ /* 0x000fe200078ec0ff */
[----:B------:R-:W-:Y:S01]  /*14160*/  FMUL.FTZ R26, R3, R134 ;  /* 0x00000086031a7220 */ /* 0x000fe20000410000 */
[----:B------:R-:W-:Y:S01]  /*14170*/  LOP3.LUT R179, R25, R179, RZ, 0xc0, !PT ;  /* 0x000000b319b37212 */ /* 0x000fe200078ec0ff */
[----:B------:R2:W-:Y:S01]  /*14180*/  LDSM.16.MT88.4 R192, [R156+0x1800] ;  /* 0x001800009cc0783b */ /* 0x0005e20000004200 */
[----:B------:R-:W-:Y:S01]  /*14190*/  LOP3.LUT R176, R24, R176, RZ, 0xc0, !PT ;  /* 0x000000b018b07212 */ /* 0x000fe200078ec0ff */
[C---:B------:R-:W-:Y:S01]  /*141a0*/  FMUL.FTZ R24, R164.reuse, R132 ;  /* 0x00000084a4187220 */ /* 0x040fe20000410000 */
[----:B------:R-:W-:Y:S01]  /*141b0*/  FMUL.FTZ R25, R164, R133 ;  /* 0x00000085a4197220 */ /* 0x000fe20000410000 */
[----:B------:R-:W-:Y:S02]  /*141c0*/  PRMT R155, R155, 0x5410, R137 ;  /* 0x000054109b9b7816 */ /* 0x000fe40000000089 */
[----:B------:R-:W-:Y:S02]  /*141d0*/  PRMT R154, R136, 0x5410, R154 ;  /* 0x00005410889a7816 */ /* 0x000fe4000000009a */
[----:B------:R-:W3:Y:S01]  /*141e0*/  LDSM.16.MT88.4 R136, [R216+0xa800] ;  /* 0x00a80000d888783b */ /* 0x000ee20000004200 */
[--C-:B------:R-:W-:Y:S01]  /*141f0*/  HSET2.LE.AND R177, R177, R245.reuse, PT ;  /* 0x000000f5b1b17233 */ /* 0x100fe20003803000 */
[----:B------:R-:W-:Y:S04]  /*14200*/  HMMA.16816.F32 R24, R172, R146, R24 ;  /* 0x00000092ac18723c */ /* 0x000fe80000001818 */
[----:B------:R-:W-:Y:S02]  /*14210*/  F2FP.F16.F32.PACK_AB R132, R252, R162 ;  /* 0x000000a2fc84723e */ /* 0x000fe400000000ff */
[----:B------:R4:W5:Y:S01]  /*14220*/  LDSM.16.MT88.4 R172, [R157+0x1800] ;  /* 0x001800009dac783b */ /* 0x0009620000004200 */
[----:B------:R-:W-:Y:S02]  /*14230*/  F2FP.F16.F32.PACK_AB R134, R145, R159 ;  /* 0x0000009f9186723e */ /* 0x000fe400000000ff */
[----:B------:R-:W-:Y:S02]  /*14240*/  LOP3.LUT R177, R132, R177, RZ, 0xc0, !PT ;  /* 0x000000b184b17212 */ /* 0x000fe400078ec0ff */
[----:B------:R-:W-:Y:S02]  /*14250*/  F2FP.F16.F32.PACK_AB R132, R163, R158 ;  /* 0x0000009ea384723e */ /* 0x000fe400000000ff */
[----:B--2---:R-:W-:Y:S02]  /*14260*/  MOV R156, R145 ;  /* 0x00000091009c7202 */ /* 0x004fe40000000f00 */
[--C-:B------:R-:W-:Y:S02]  /*14270*/  HSET2.LE.AND R145, R155, R245.reuse, PT ;  /* 0x000000f59b917233 */ /* 0x100fe40003803000 */
[----:B-1----:R-:W-:Y:S02]  /*14280*/  MOV R155, R161 ;  /* 0x000000a1009b7202 */ /* 0x002fe40000000f00 */
[----:B------:R-:W-:Y:S02]  /*14290*/  HSET2.LE.AND R133, R154, R245, PT ;  /* 0x000000f59a857233 */ /* 0x000fe40003803000 */
[----:B------:R-:W-:Y:S02]  /*142a0*/  F2FP.F16.F32.PACK_AB R146, R155, R152 ;  /* 0x000000989b92723e */ /* 0x000fe400000000ff */
[----:B------:R-:W-:Y:S02]  /*142b0*/  MOV R154, R160 ;  /* 0x000000a0009a7202 */ /* 0x000fe40000000f00 */
[----:B------:R-:W-:Y:S02]  /*142c0*/  LOP3.LUT R134, R134, R144, RZ, 0xc0, !PT ;  /* 0x0000009086867212 */ /* 0x000fe400078ec0ff */
[----:B------:R-:W-:Y:S02]  /*142d0*/  LOP3.LUT R135, R132, R135, RZ, 0xc0, !PT ;  /* 0x0000008784877212 */ /* 0x000fe400078ec0ff */
[----:B------:R-:W-:Y:S02]  /*142e0*/  F2FP.F16.F32.PACK_AB R144, R154, R153 ;  /* 0x000000999a90723e */ /* 0x000fe400000000ff */
[----:B------:R-:W-:Y:S02]  /*142f0*/  LOP3.LUT R132, R146, R145, RZ, 0xc0, !PT ;  /* 0x0000009192847212 */ /* 0x000fe400078ec0ff */
[----:B------:R-:W-:Y:S02]  /*14300*/  MOV R147, R162 ;  /* 0x000000a200937202 */ /* 0x000fe40000000f00 */
[----:B------:R-:W-:Y:S02]  /*14310*/  MOV R145, R163 ;  /* 0x000000a300917202 */ /* 0x000fe40000000f00 */
[-C--:B------:R-:W-:Y:S05]  /*14320*/  HMMA.16816.F32 R160, R176, R148.reuse, R4 ;  /* 0x00000094b0a0723c */ /* 0x080fea0000001804 */
[----:B------:R-:W-:Y:S02]  /*14330*/  LOP3.LUT R133, R144, R133, RZ, 0xc0, !PT ;  /* 0x0000008590857212 */ /* 0x000fe400078ec0ff */
[----:B------:R-:W-:Y:S02]  /*14340*/  MOV R6, R156 ;  /* 0x0000009c00067202 */ /* 0x000fe40000000f00 */
[----:B------:R-:W-:Y:S02]  /*14350*/  MOV R5, R158 ;  /* 0x0000009e00057202 */ /* 0x000fe40000000f00 */
[----:B------:R-:W-:Y:S02]  /*14360*/  MOV R4, R159 ;  /* 0x0000009f00047202 */ /* 0x000fe40000000f00 */
[C---:B----4-:R-:W-:Y:S04]  /*14370*/  HMMA.16816.F32 R156, R132.reuse, R148, R8 ;  /* 0x00000094849c723c */ /* 0x050fe80000001808 */
[----:B------:R-:W-:Y:S02]  /*14380*/  MOV R11, R154 ;  /* 0x0000009a000b7202 */ /* 0x000fe40000000f00 */
[----:B------:R-:W-:Y:S02]  /*14390*/  MOV R10, R155 ;  /* 0x0000009b000a7202 */ /* 0x000fe40000000f00 */
[----:B------:R-:W-:Y:S02]  /*143a0*/  MOV R9, R153 ;  /* 0x0000009900097202 */ /* 0x000fe40000000f00 */
[----:B------:R-:W-:Y:S02]  /*143b0*/  MOV R8, R152 ;  /* 0x0000009800087202 */ /* 0x000fe40000000f00 */
[-C--:B------:R-:W-:Y:S03]  /*143c0*/  HMMA.16816.F32 R152, R132, R150.reuse, R12 ;  /* 0x000000968498723c */ /* 0x080fe6000000180c */
[----:B------:R-:W-:Y:S01]  /*143d0*/  FADD.FTZ R205, R8, R205 ;  /* 0x000000cd08cd7221 */ /* 0x000fe20000010000 */
[----:B------:R-:W-:Y:S01]  /*143e0*/  MOV R7, R145 ;  /* 0x0000009100077202 */ /* 0x000fe20000000f00 */
        /* <DEDUP_REMOVED lines=47> */
.L_x_1117:
[----:B------:R-:W1:Y:S01]  /*146e0*/  SHFL.BFLY PT, R0, R230, 0x2, 0x1f ;  /* 0x0c401f00e6007f89 */ /* 0x000e6200000e0000 */
[----:B------:R-:W2:Y:S01]  /*146f0*/  LDCU UR4, c[0x0][0x4fc] ;  /* 0x00009f80ff0477ac */ /* 0x000ea20008000800 */
[----:B------:R-:W3:Y:S02]  /*14700*/  LDC.U8 R17, c[0x0][0x549] ;  /* 0x00015240ff117b82 */ /* 0x000ee40000000000 */
[----:B------:R-:W4:Y:S01]  /*14710*/  SHFL.BFLY PT, R2, R231, 0x2, 0x1f ;  /* 0x0c401f00e7027f89 */ /* 0x000f2200000e0000 */
[----:B------:R-:W-:-:S03]  /*14720*/  UMOV UR5, 0x400 ;  /* 0x0000040000057882 */ /* 0x000fc60000000000 */
[----:B------:R-:W5:Y:S02]  /*14730*/  SHFL.BFLY PT, R4, R229, 0x2, 0x1f ;  /* 0x0c401f00e5047f89 */ /* 0x000f6400000e0000 */
[----:B------:R-:W2:Y:S02]  /*14740*/  LDC.U8 R24, c[0x0][0x548] ;  /* 0x00015200ff187b82 */ /* 0x000ea40000000000 */
[----:B------:R-:W5:Y:S01]  /*14750*/  SHFL.BFLY PT, R3, R228, 0x2, 0x1f ;  /* 0x0c401f00e4037f89 */ /* 0x000f6200000e0000 */
[----:B------:R-:W2:Y:S01]  /*14760*/  S2R R18, SR_CTAID.Z ;  /* 0x0000000000127919 */ /* 0x000ea20000002700 */
[----:B-1----:R-:W-:Y:S02]  /*14770*/  FADD.FTZ R230, R0, R230 ;  /* 0x000000e600e67221 */ /* 0x002fe40000010000 */
[----:B------:R-:W1:Y:S01]  /*14780*/  S2R R0, SR_TID.X ;  /* 0x0000000000007919 */ /* 0x000e620000002100 */
[----:B---3--:R-:W-:Y:S01]  /*14790*/  ISETP.NE.AND P2, PT, R17, RZ, PT ;  /* 0x000000ff1100720c */ /* 0x008fe20003f45270 */
[----:B----4-:R-:W-:Y:S01]  /*147a0*/  FADD.FTZ R231, R2, R231 ;  /* 0x000000e702e77221 */ /* 0x010fe20000010000 */
[----:B------:R-:W3:Y:S01]  /*147b0*/  SHFL.BFLY PT, R7, R230, 0x1, 0x1f ;  /* 0x0c201f00e6077f89 */ /* 0x000ee200000e0000 */
[----:B-----5:R-:W-:-:S03]  /*147c0*/  FADD.FTZ R229, R4, R229 ;  /* 0x000000e504e57221 */ /* 0x020fc60000010000 */
[----:B------:R-:W4:Y:S01]  /*147d0*/  SHFL.BFLY PT, R2, R231, 0x1, 0x1f ;  /* 0x0c201f00e7027f89 */ /* 0x000f2200000e0000 */
[----:B------:R-:W-:-:S03]  /*147e0*/  FADD.FTZ R228, R3, R228 ;  /* 0x000000e403e47221 */ /* 0x000fc60000010000 */
[----:B------:R-:W5:Y:S03]  /*147f0*/  SHFL.BFLY PT, R11, R229, 0x1, 0x1f ;  /* 0x0c201f00e50b7f89 */ /* 0x000f6600000e0000 */
[----:B------:R-:W2:Y:S01]  /*14800*/  @P2 LDC R19, c[0x0][0x430] ;  /* 0x00010c00ff132b82 */ /* 0x000ea20000000800 */
[----:B------:R-:W-:Y:S01]  /*14810*/  @P2 MOV R25, 0x1 ;  /* 0x0000000100192802 */ /* 0x000fe20000000f00 */
[----:B------:R-:W5:Y:S01]  /*14820*/  SHFL.BFLY PT, R10, R228, 0x1, 0x1f ;  /* 0x0c201f00e40a7f89 */ /* 0x000f6200000e0000 */
[----:B---3--:R-:W-:Y:S01]  /*14830*/  FADD.FTZ R7, R230, R7 ;  /* 0x00000007e6077221 */ /* 0x008fe20000010000 */
[C---:B-1----:R-:W-:Y:S01]  /*14840*/  SHF.L.U32 R8, R0.reuse, 0x4, RZ ;  /* 0x0000000400087819 */ /* 0x042fe200000006ff */
[----:B----4-:R-:W-:Y:S01]  /*14850*/  FADD.FTZ R2, R231, R2 ;  /* 0x00000002e7027221 */ /* 0x010fe20000010000 */
[----:B------:R-:W-:Y:S01]  /*14860*/  SHF.L.U32 R5, R0, 0x1, RZ ;  /* 0x0000000100057819 */ /* 0x000fe200000006ff */
[----:B------:R-:W1:Y:S01]  /*14870*/  MUFU.RCP R9, R7 ;  /* 0x0000000700097308 */ /* 0x000e620000001000 */
[----:B------:R-:W-:Y:S01]  /*14880*/  LOP3.LUT R8, R8, 0x1c0, RZ, 0xc0, !PT ;  /* 0x000001c008087812 */ /* 0x000fe200078ec0ff */
[----:B-----5:R-:W-:Y:S01]  /*14890*/  FADD.FTZ R11, R229, R11 ;  /* 0x0000000be50b7221 */ /* 0x020fe20000010000 */
[----:B------:R-:W-:-:S02]  /*148a0*/  SHF.L.U32 R3, R0, 0x5, RZ ;  /* 0x0000000500037819 */ /* 0x000fc400000006ff */
[----:B------:R-:W-:Y:S02]  /*148b0*/  LOP3.LUT R4, R5, 0x6, RZ, 0xc0, !PT ;  /* 0x0000000605047812 */ /* 0x000fe400078ec0ff */
[----:B------:R-:W-:Y:S01]  /*148c0*/  LOP3.LUT R8, R8, 0x38, R5, 0xf8, !PT ;  /* 0x0000003808087812 */ /* 0x000fe200078ef805 */
[----:B------:R-:W3:Y:S01]  /*148d0*/  MUFU.RCP R6, R2 ;  /* 0x0000000200067308 */ /* 0x000ee20000001000 */
[----:B------:R-:W-:Y:S01]  /*148e0*/  LOP3.LUT R3, R4, 0x7c00, R3, 0xf8, !PT ;  /* 0x00007c0004037812 */ /* 0x000fe200078ef803 */
[----:B------:R-:W-:Y:S01]  /*148f0*/  FADD.FTZ R4, R228, R10 ;  /* 0x0000000ae4047221 */ /* 0x000fe20000010000 */
[----:B------:R-:W-:Y:S02]  /*14900*/  FSETP.NE.FTZ.AND P6, PT, R2, RZ, PT ;  /* 0x000000ff0200720b */ /* 0x000fe40003fd5000 */
[----:B------:R-:W-:Y:S02]  /*14910*/  LOP3.LUT R3, R3, R8, RZ, 0xfc, !PT ;  /* 0x0000000803037212 */ /* 0x000fe400078efcff */
[----:B------:R-:W-:Y:S01]  /*14920*/  FSETP.NE.FTZ.AND P5, PT, R7, RZ, PT ;  /* 0x000000ff0700720b */ /* 0x000fe20003fb5000 */
[----:B------:R-:W4:Y:S01]  /*14930*/  MUFU.RCP R5, R11 ;  /* 0x0000000b00057308 */ /* 0x000f220000001000 */
[----:B------:R-:W-:-:S02]  /*14940*/  FSETP.NE.FTZ.AND P4, PT, R11, RZ, PT ;  /* 0x000000ff0b00720b */ /* 0x000fc40003f95000 */
[----:B------:R-:W-:Y:S02]  /*14950*/  FSETP.NE.FTZ.AND P3, PT, R4, RZ, PT ;  /* 0x000000ff0400720b */ /* 0x000fe40003f75000 */
[----:B-1----:R-:W-:Y:S02]  /*14960*/  FSEL R9, R9, 1, P5 ;  /* 0x3f80000009097808 */ /* 0x002fe40002800000 */
[----:B------:R-:W-:Y:S01]  /*14970*/  MOV R10, 0x10 ;  /* 0x00000010000a7802 */ /* 0x000fe20000000f00 */
[----:B------:R-:W1:Y:S01]  /*14980*/  MUFU.RCP R8, R4 ;  /* 0x0000000400087308 */ /* 0x000e620000001000 */
[----:B---3--:R-:W-:Y:S01]  /*14990*/  FSEL R6, R6, 1, P6 ;  /* 0x3f80000006067808 */ /* 0x008fe20003000000 */
[----:B--2---:R-:W-:Y:S01]  /*149a0*/  FMUL.FTZ R9, R9, UR4 ;  /* 0x0000000409097c20 */ /* 0x004fe20008410000 */
[----:B------:R-:W-:Y:S01]  /*149b0*/  LOP3.LUT P0, RZ, R0, 0x4, RZ, 0xc0, !PT ;  /* 0x0000000400ff7812 */ /* 0x000fe2000780c0ff */
[----:B------:R-:W2:Y:S02]  /*149c0*/  @P6 LDC R22, c[0x0][0x458] ;  /* 0x00011600ff166b82 */ /* 0x000ea40000000800 */
[----:B------:R-:W-:Y:S01]  /*149d0*/  FMUL.FTZ R6, R6, UR4 ;  /* 0x0000000406067c20 */ /* 0x000fe20008410000 */
[----:B------:R-:W-:Y:S01]  /*149e0*/  SEL R10, R10, 0xfffffff0, !P0 ;  /* 0xfffffff00a0a7807 */ /* 0x000fe20004000000 */
[----:B------:R-:W-:Y:S01]  /*149f0*/  FMUL.FTZ R162, R9, R162 ;  /* 0x000000a209a27220 */ /* 0x000fe20000410000 */
[----:B----4-:R-:W-:Y:S01]  /*14a00*/  FSEL R5, R5, 1, P4 ;  /* 0x3f80000005057808 */ /* 0x010fe20002000000 */
[----:B------:R-:W-:Y:S01]  /*14a10*/  FMUL.FTZ R160, R6, R160 ;  /* 0x000000a006a07220 */ /* 0x000fe20000410000 */
[----:B------:R-:W-:Y:S01]  /*14a20*/  LOP3.LUT P0, RZ, R0, 0x8, RZ, 0xc0, !PT ;  /* 0x0000000800ff7812 */ /* 0x000fe2000780c0ff */
        /* <DEDUP_REMOVED lines=11> */
[----:B------:R-:W1:Y:S01]  /*14ae0*/  S2UR UR4, SR_CgaCtaId ;  /* 0x00000000000479c3 */ /* 0x000e620000008800 */
        /* <DEDUP_REMOVED lines=28> */
[----:B-1----:R-:W-:Y:S01]  /*14cb0*/  ULEA UR4, UR4, UR5, 0x18 ;  /* 0x0000000504047291 */ /* 0x002fe2000f8ec0ff */
[C---:B------:R-:W-:Y:S01]  /*14cc0*/  FMUL.FTZ R150, R9.reuse, R150 ;  /* 0x0000009609967220 */ /* 0x040fe20000410000 */
[----:B------:R-:W-:Y:S01]  /*14cd0*/  FMUL.FTZ R151, R9, R151 ;  /* 0x0000009709977220 */ /* 0x000fe20000410000 */
[C---:B------:R-:W-:Y:S01]  /*14ce0*/  FMUL.FTZ R158, R8.reuse, R158 ;  /* 0x0000009e089e7220 */ /* 0x040fe20000410000 */
[----:B------:R-:W-:Y:S01]  /*14cf0*/  F2FP.F16.F32.PACK_AB R128, R5, R128 ;  /* 0x000000800580723e */ /* 0x000fe200000000ff */
[C---:B------:R-:W-:Y:S01]  /*14d00*/  FMUL.FTZ R159, R8.reuse, R159 ;  /* 0x0000009f089f7220 */ /* 0x040fe20000410000 */
[----:B------:R-:W-:Y:S01]  /*14d10*/  MOV R5, 0x20 ;  /* 0x0000002000057802 */ /* 0x000fe20000000f00 */
[C---:B------:R-:W-:Y:S01]  /*14d20*/  FMUL.FTZ R154, R8.reuse, R154 ;  /* 0x0000009a089a7220 */ /* 0x040fe20000410000 */
[----:B------:R-:W-:Y:S01]  /*14d30*/  LEA R3, R3, UR4, 0x1 ;  /* 0x0000000403037c11 */ /* 0x000fe2000f8e08ff */
[----:B------:R-:W-:Y:S01]  /*14d40*/  FMUL.FTZ R155, R8, R155 ;  /* 0x0000009b089b7220 */ /* 0x000fe20000410000 */
[----:B------:R-:W-:Y:S01]  /*14d50*/  SEL R5, R5, 0xffffffe0, !P0 ;  /* 0xffffffe005057807 */ /* 0x000fe20004000000 */
[----:B------:R-:W-:Y:S01]  /*14d60*/  FMUL.FTZ R36, R6, R36 ;  /* 0x0000002406247220 */ /* 0x000fe20000410000 */
[----:B------:R-:W-:Y:S01]  /*14d70*/  LOP3.LUT P0, RZ, R0, 0x10, RZ, 0xc0, !PT ;  /* 0x0000001000ff7812 */ /* 0x000fe2000780c0ff */
        /* <DEDUP_REMOVED lines=42> */
[----:B------:R-:W-:Y:S01]  /*15020*/  STS [R12], R148 ;  /* 0x000000940c007388 */ /* 0x000fe20000000800 */
[----:B------:R-:W-:Y:S01]  /*15030*/  F2FP.F16.F32.PACK_AB R40, R41, R40 ;  /* 0x000000282928723e */ /* 0x000fe200000000ff */
[C---:B------:R-:W-:Y:S01]  /*15040*/  FMUL.FTZ R68, R6.reuse, R68 ;  /* 0x0000004406447220 */ /* 0x040fe20000410000 */
[----:B------:R-:W-:Y:S01]  /*15050*/  F2FP.F16.F32.PACK_AB R42, R43, R42 ;  /* 0x0000002a2b2a723e */ /* 0x000fe200000000ff */
[----:B------:R-:W-:Y:S01]  /*15060*/  STS [R12+0x400], R150 ;  /* 0x000400960c007388 */ /* 0x000fe20000000800 */
[C---:B------:R-:W-:Y:S01]  /*15070*/  FMUL.FTZ R69, R6.reuse, R69 ;  /* 0x0000004506457220 */ /* 0x040fe20000410000 */
[C---:B------:R-:W-:Y:S01]  /*15080*/  FMUL.FTZ R70, R9.reuse, R70 ;  /* 0x0000004609467220 */ /* 0x040fe20000410000 */
[----:B------:R-:W-:Y:S01]  /*15090*/  FMUL.FTZ R71, R9, R71 ;  /* 0x0000004709477220 */ /* 0x000fe20000410000 */
        /* <DEDUP_REMOVED lines=15> */
[----:B------:R-:W-:Y:S01]  /*15190*/  FMUL.FTZ R78, R8, R78 ;  /* 0x0000004e084e7220 */ /* 0x000fe20000410000 */
[----:B------:R-:W-:Y:S01]  /*151a0*/  F2FP.F16.F32.PACK_AB R66, R67, R66 ;  /* 0x000000424342723e */ /* 0x000fe200000000ff */
[----:B------:R-:W-:Y:S01]  /*151b0*/  STS [R13], R36 ;  /* 0x000000240d007388 */ /* 0x000fe20000000800 */
[----:B------:R-:W-:Y:S01]  /*151c0*/  IADD3 R16, PT, PT, R10, R15, RZ ;  /* 0x0000000f0a107210 */ /* 0x000fe20007ffe0ff */
[----:B------:R-:W-:Y:S01]  /*151d0*/  FMUL.FTZ R79, R8, R79 ;  /* 0x0000004f084f7220 */ /* 0x000fe20000410000 */
[----:B------:R-:W-:Y:S01]  /*151e0*/  IADD3 R5, PT, PT, R5, R15, RZ ;  /* 0x0000000f05057210 */ /* 0x000fe20007ffe0ff */
[----:B------:R-:W-:Y:S01]  /*151f0*/  STS [R13+0x400], R38 ;  /* 0x000400260d007388 */ /* 0x000fe20000000800 */
[----:B------:R-:W-:Y:S01]  /*15200*/  F2FP.F16.F32.PACK_AB R56, R57, R56 ;  /* 0x000000383938723e */ /* 0x000fe200000000ff */
[C---:B------:R-:W-:Y:S01]  /*15210*/  FMUL.FTZ R84, R6.reuse, R84 ;  /* 0x0000005406547220 */ /* 0x040fe20000410000 */
[----:B------:R-:W-:Y:S01]  /*15220*/  F2FP.F16.F32.PACK_AB R58, R59, R58 ;  /* 0x0000003a3b3a723e */ /* 0x000fe200000000ff */
[----:B------:R-:W-:Y:S01]  /*15230*/  STS [R14], R48 ;  /* 0x000000300e007388 */ /* 0x000fe20000000800 */
[C---:B------:R-:W-:Y:S01]  /*15240*/  FMUL.FTZ R85, R6.reuse, R85 ;  /* 0x0000005506557220 */ /* 0x040fe20000410000 */
[C---:B------:R-:W-:Y:S01]  /*15250*/  FMUL.FTZ R86, R9.reuse, R86 ;  /* 0x0000005609567220 */ /* 0x040fe20000410000 */
[----:B------:R-:W-:Y:S01]  /*15260*/  FMUL.FTZ R87, R9, R87 ;  /* 0x0000005709577220 */ /* 0x000fe20000410000 */
[----:B------:R-:W-:Y:S01]  /*15270*/  STS [R14+0x400], R50 ;  /* 0x000400320e007388 */ /* 0x000fe20000000800 */
[----:B------:R-:W-:Y:S01]  /*15280*/  F2FP.F16.F32.PACK_AB R60, R61, R60 ;  /* 0x0000003c3d3c723e */ /* 0x000fe200000000ff */
[C---:B------:R-:W-:Y:S01]  /*15290*/  FMUL.FTZ R96, R6.reuse, R96 ;  /* 0x0000006006607220 */ /* 0x040fe20000410000 */
        /* <DEDUP_REMOVED lines=16> */
[----:B------:R-:W-:Y:S01]  /*153a0*/  IADD3 R10, PT, PT, R10, R5, RZ ;  /* 0x000000050a0a7210 */ /* 0x000fe20007ffe0ff */
        /* <DEDUP_REMOVED lines=8> */
[----:B------:R-:W-:Y:S01]  /*15430*/  STS [R16], R64 ;  /* 0x0000004010007388 */ /* 0x000fe20000000800 */
        /* <DEDUP_REMOVED lines=23> */
[----:B------:R-:W-:Y:S01]  /*155b0*/  STS [R5], R68 ;  /* 0x0000004405007388 */ /* 0x000fe20000000800 */
[C---:B------:R-:W-:Y:S01]  /*155c0*/  FMUL.FTZ R146, R9.reuse, R146 ;  /* 0x0000009209927220 */ /* 0x040fe20000410000 */
[----:B------:R-:W-:Y:S01]  /*155d0*/  FMUL.FTZ R147, R9, R147 ;  /* 0x0000009309937220 */ /* 0x000fe20000410000 */
[----:B------:R-:W-:Y:S01]  /*155e0*/  F2FP.F16.F32.PACK_AB R92, R93, R92 ;  /* 0x0000005c5d5c723e */ /* 0x000fe200000000ff */
[----:B------:R-:W-:Y:S01]  /*155f0*/  STS [R5+0x400], R70 ;  /* 0x0004004605007388 */ /* 0x000fe20000000800 */
[----:B------:R-:W-:Y:S01]  /*15600*/  F2FP.F16.F32.PACK_AB R94, R95, R94 ;  /* 0x0000005e5f5e723e */ /* 0x000fe200000000ff */
[C---:B------:R-:W-:Y:S01]  /*15610*/  FMUL.FTZ R120, R6.reuse, R120 ;  /* 0x0000007806787220 */ /* 0x040fe20000410000 */
[----:B------:R-:W-:Y:S01]  /*15620*/  FMUL.FTZ R121, R6, R121 ;  /* 0x0000007906797220 */ /* 0x000fe20000410000 */
[----:B------:R-:W-:Y:S01]  /*15630*/  STS [R10], R80 ;  /* 0x000000500a007388 */ /* 0x000fe20000000800 */
        /* <DEDUP_REMOVED lines=32> */
[C---:B------:R-:W-:Y:S01]  /*15840*/  FMUL.FTZ R139, R9.reuse, R139 ;  /* 0x0000008b098b7220 */ /* 0x040fe20000410000 */
[----:B------:R-:W-:Y:S01]  /*15850*/  FMUL.FTZ R134, R9, R134 ;  /* 0x0000008609867220 */ /* 0x000fe20000410000 */
[----:B------:R-:W-:Y:S01]  /*15860*/  ISETP.NE.AND P0, PT, R227, -0x1, PT ;  /* 0xffffffffe300780c */ /* 0x000fe20003f05270 */
[----:B------:R-:W-:Y:S01]  /*15870*/  STS [R12+0x4400], R98 ;  /* 0x004400620c007388 */ /* 0x000fe20000000800 */
[----:B------:R-:W-:Y:S01]  /*15880*/  FMUL.FTZ R6, R6, R133 ;  /* 0x0000008506067220 */ /* 0x000fe20000410000 */
[----:B------:R-:W-:Y:S01]  /*15890*/  FMUL.FTZ R9, R9, R135 ;  /* 0x0000008709097220 */ /* 0x000fe20000410000 */
[C---:B------:R-:W-:Y:S01]  /*158a0*/  FMUL.FTZ R126, R8.reuse, R126 ;  /* 0x0000007e087e7220 */ /* 0x040fe20000410000 */
[----:B------:R-:W-:Y:S01]  /*158b0*/  STS [R3+0x6000], R88 ;  /* 0x0060005803007388 */ /* 0x000fe20000000800 */
[C---:B------:R-:W-:Y:S01]  /*158c0*/  FMUL.FTZ R127, R8.reuse, R127 ;  /* 0x0000007f087f7220 */ /* 0x040fe20000410000 */
[----:B------:R-:W-:Y:S01]  /*158d0*/  F2FP.F16.F32.PACK_AB R140, R141, R140 ;  /* 0x0000008c8d8c723e */ /* 0x000fe200000000ff */
[----:B------:R-:W1:Y:S01]  /*158e0*/  @P5 LDC R21, c[0x0][0x458] ;  /* 0x00011600ff155b82 */ /* 0x000e620000000800 */
[----:B------:R-:W-:Y:S01]  /*158f0*/  STS [R3+0x6400], R90 ;  /* 0x0064005a03007388 */ /* 0x000fe20000000800 */
[----:B------:R-:W-:Y:S01]  /*15900*/  F2FP.F16.F32.PACK_AB R142, R143, R142 ;  /* 0x0000008e8f8e723e */ /* 0x000fe200000000ff */
[----:B------:R-:W3:Y:S01]  /*15910*/  @P4 MUFU.LG2 R26, R11 ;  /* 0x0000000b001a4308 */ /* 0x000ee20000000c00 */
[----:B------:R-:W-:Y:S01]  /*15920*/  F2FP.F16.F32.PACK_AB R136, R137, R136 ;  /* 0x000000888988723e */ /* 0x000fe200000000ff */
[----:B------:R-:W-:Y:S01]  /*15930*/  STS [R12+0x6000], R92 ;  /* 0x0060005c0c007388 */ /* 0x000fe20000000800 */
[----:B------:R-:W-:Y:S01]  /*15940*/  F2FP.F16.F32.PACK_AB R138, R139, R138 ;  /* 0x0000008a8b8a723e */ /* 0x000fe200000000ff */
[----:B------:R-:W-:Y:S01]  /*15950*/  FMUL.FTZ R130, R8, R130 ;  /* 0x0000008208827220 */ /* 0x000fe20000410000 */
[----:B------:R-:W-:Y:S01]  /*15960*/  F2FP.F16.F32.PACK_AB R6, R6, R132 ;  /* 0x000000840606723e */ /* 0x000fe200000000ff */
[----:B------:R-:W-:Y:S01]  /*15970*/  STS [R12+0x6400], R94 ;  /* 0x0064005e0c007388 */ /* 0x000fe20000000800 */
[----:B------:R-:W-:Y:S01]  /*15980*/  F2FP.F16.F32.PACK_AB R9, R9, R134 ;  /* 0x000000860909723e */ /* 0x000fe200000000ff */
[----:B------:R-:W4:Y:S01]  /*15990*/  @P4 LDC R17, c[0x0][0x458] ;  /* 0x00011600ff114b82 */ /* 0x000f220000000800 */
[----:B------:R-:W-:Y:S01]  /*159a0*/  F2FP.F16.F32.PACK_AB R124, R125, R124 ;  /* 0x0000007c7d7c723e */ /* 0x000fe200000000ff */
[----:B------:R-:W-:Y:S01]  /*159b0*/  STS [R13+0x4000], R100 ;  /* 0x004000640d007388 */ /* 0x000fe20000000800 */
[----:B------:R-:W-:Y:S01]  /*159c0*/  F2FP.F16.F32.PACK_AB R126, R127, R126 ;  /* 0x0000007e7f7e723e */ /* 0x000fe200000000ff */
[----:B------:R5:W1:Y:S01]  /*159d0*/  @P5 MUFU.LG2 R23, R7 ;  /* 0x0000000700175308 */ /* 0x000a620000000c00 */
[----:B------:R-:W-:Y:S01]  /*159e0*/  FMUL.FTZ R8, R8, R131 ;  /* 0x0000008308087220 */ /* 0x000fe20000410000 */
[----:B------:R-:W-:Y:S04]  /*159f0*/  STS [R13+0x4400], R102 ;  /* 0x004400660d007388 */ /* 0x000fe80000000800 */
[----:B------:R-:W-:Y:S01]  /*15a00*/  STS [R14+0x4000], R112 ;  /* 0x004000700e007388 */ /* 0x000fe20000000800 */
[----:B------:R-:W-:-:S03]  /*15a10*/  F2FP.F16.F32.PACK_AB R8, R8, R130 ;  /* 0x000000820808723e */ /* 0x000fc600000000ff */
        /* <DEDUP_REMOVED lines=9> */
[----:B--2---:R-:W2:Y:S03]  /*15ab0*/  @!P0 LDC.64 R12, c[0x0][0x400] ;  /* 0x00010000ff0c8b82 */ /* 0x004ea60000000a00 */
[----:B------:R-:W-:Y:S04]  /*15ac0*/  STS [R15+0x6000], R116 ;  /* 0x006000740f007388 */ /* 0x000fe80000000800 */
[----:B------:R5:W-:Y:S01]  /*15ad0*/  STS [R15+0x6400], R118 ;  /* 0x006400760f007388 */ /* 0x000be20000000800 */
[----:B---3--:R-:W3:Y:S03]  /*15ae0*/  LDC R14, c[0x0][0x434] ;  /* 0x00010d00ff0e7b82 */ /* 0x008ee60000000800 */
[----:B------:R-:W-:Y:S04]  /*15af0*/  STS [R16+0x6000], R140 ;  /* 0x0060008c10007388 */ /* 0x000fe80000000800 */
[----:B------:R1:W-:Y:S04]  /*15b00*/  STS [R16+0x6400], R142 ;  /* 0x0064008e10007388 */ /* 0x0003e80000000800 */
[----:B------:R-:W-:Y:S04]  /*15b10*/  STS [R5+0x4000], R136 ;  /* 0x0040008805007388 */ /* 0x000fe80000000800 */
[----:B------:R-:W-:Y:S04]  /*15b20*/  STS [R5+0x4400], R138 ;  /* 0x0044008a05007388 */ /* 0x000fe80000000800 */
[----:B------:R4:W-:Y:S04]  /*15b30*/  STS [R10+0x4000], R6 ;  /* 0x004000060a007388 */ /* 0x0009e80000000800 */
[----:B------:R2:W-:Y:S01]  /*15b40*/  STS [R10+0x4400], R9 ;  /* 0x004400090a007388 */ /* 0x0005e20000000800 */
[----:B-----5:R-:W3:Y:S03]  /*15b50*/  LDC R15, c[0x0][0x434] ;  /* 0x00010d00ff0f7b82 */ /* 0x020ee60000000800 */
[----:B------:R-:W-:Y:S04]  /*15b60*/  STS [R5+0x6000], R124 ;  /* 0x0060007c05007388 */ /* 0x000fe80000000800 */
[----:B------:R5:W-:Y:S04]  /*15b70*/  STS [R5+0x6400], R126 ;  /* 0x0064007e05007388 */ /* 0x000be80000000800 */
[----:B------:R3:W-:Y:S01]  /*15b80*/  STS [R10+0x6000], R128 ;  /* 0x006000800a007388 */ /* 0x0007e20000000800 */
[----:B-1----:R-:W1:Y:S01]  /*15b90*/  S2R R16, SR_CTAID.Y ;  /* 0x0000000000107919 */ /* 0x002e620000002600 */
[----:B----4-:R-:W-:Y:S01]  /*15ba0*/  SHF.L.U32 R6, R0, 0x3, RZ ;  /* 0x0000000300067819 */ /* 0x010fe200000006ff */
[----:B--2---:R2:W4:Y:S01]  /*15bb0*/  @P6 MUFU.LG2 R9, R2 ;  /* 0x0000000200096308 */ /* 0x0045220000000c00 */
[----:B---3--:R-:W-:-:S02]  /*15bc0*/  @P2 IMAD R15, R19, R14, RZ ;  /* 0x0000000e130f2224 */ /* 0x008fc400078e02ff */
[----:B------:R-:W-:Y:S01]  /*15bd0*/  LOP3.LUT R7, R6, 0x1f8, RZ, 0xc0, !PT ;  /* 0x000001f806077812 */ /* 0x000fe200078ec0ff */
[----:B------:R-:W3:Y:S03]  /*15be0*/  @P2 LDC R19, c[0x0][0x430] ;  /* 0x00010c00ff132b82 */ /* 0x000ee60000000800 */
[----:B------:R-:W-:Y:S01]  /*15bf0*/  LOP3.LUT R7, R7, 0x38, R0, 0x78, !PT ;  /* 0x0000003807077812 */ /* 0x000fe200078e7800 */
[----:B-----5:R-:W1:Y:S03]  /*15c00*/  S2R R5, SR_CTAID.X ;  /* 0x0000000000057919 */ /* 0x020e660000002500 */
[----:B------:R-:W-:Y:S01]  /*15c10*/  LOP3.LUT R7, R7, 0x1e00, R6, 0xf8, !PT ;  /* 0x00001e0007077812 */ /* 0x000fe200078ef806 */
[----:B--2---:R-:W2:Y:S01]  /*15c20*/  @P0 LDC.64 R2, c[0x0][0x408] ;  /* 0x00010200ff020b82 */ /* 0x004ea20000000a00 */
[----:B----4-:R-:W-:Y:S05]  /*15c30*/  @P2 BRA `(.L_x_1121) ;  /* 0x0000000000202947 */ /* 0x010fea0003800000 */
        /* <DEDUP_REMOVED lines=8> */
.L_x_1121:
[----:B------:R4:W-:Y:S01]  /*15cc0*/  STS [R10+0x6400], R8 ;  /* 0x006400080a007388 */ /* 0x0009e20000000800 */
[----:B------:R-:W-:Y:S01]  /*15cd0*/  LEA R7, R7, UR4, 0x1 ;  /* 0x0000000407077c11 */ /* 0x000fe2000f8e08ff */
[----:B------:R-:W-:Y:S01]  /*15ce0*/  @P6 FMUL.FTZ R27, R9, 0.69314718246459960938 ;  /* 0x3f317218091b6820 */ /* 0x000fe20000410000 */
[----:B------:R-:W-:Y:S01]  /*15cf0*/  BAR.SYNC.DEFER_BLOCKING 0x0 ;  /* 0x0000000000007b1d */ /* 0x000fe20000010000 */
[----:B------:R-:W-:Y:S01]  /*15d00*/  ISETP.NE.AND P1, PT, R227, -0x1, PT ;  /* 0xffffffffe300780c */ /* 0x000fe20003f25270 */
[----:B-1----:R-:W-:Y:S01]  /*15d10*/  @!P0 IMAD.WIDE.U32 R28, R16, R12, RZ ;  /* 0x0000000c101c8225 */ /* 0x002fe200078e00ff */
[----:B------:R-:W-:-:S03]  /*15d20*/  MOV R20, 0x7f800000 ;  /* 0x7f80000000147802 */ /* 0x000fc60000000f00 */
[----:B------:R-:W-:Y:S01]  /*15d30*/  @P6 FFMA.FTZ R20, R168, R22, R27 ;  /* 0x00000016a8146223 */ /* 0x000fe2000001001b */
[----:B------:R-:W-:Y:S01]  /*15d40*/  ISETP.NE.AND P2, PT, R24, RZ, !P2 ;  /* 0x000000ff1800720c */ /* 0x000fe20005745270 */
[----:B------:R-:W1:Y:S01]  /*15d50*/  @P3 LDC R12, c[0x0][0x458] ;  /* 0x00011600ff0c3b82 */ /* 0x000e620000000800 */
[----:B------:R-:W-:Y:S02]  /*15d60*/  @!P0 IMAD R22, R16, R13, R29 ;  /* 0x0000000d10168224 */ /* 0x000fe400078e021d */
[----:B------:R-:W-:Y:S01]  /*15d70*/  @P4 FMUL.FTZ R29, R26, 0.69314718246459960938 ;  /* 0x3f3172181a1d4820 */ /* 0x000fe20000410000 */
[----:B------:R-:W5:Y:S01]  /*15d80*/  @P3 MUFU.LG2 R13, R4 ;  /* 0x00000004000d3308 */ /* 0x000f620000000c00 */
[----:B--2---:R-:W-:-:S04]  /*15d90*/  @P0 IMAD.WIDE.U32 R26, R227, R2, RZ ;  /* 0x00000002e31a0225 */ /* 0x004fc800078e00ff */
[----:B------:R-:W-:Y:S01]  /*15da0*/  @P5 FMUL.FTZ R23, R23, 0.69314718246459960938 ;  /* 0x3f31721817175820 */ /* 0x000fe20000410000 */
[----:B------:R-:W-:Y:S01]  /*15db0*/  MOV R24, 0x7f800000 ;  /* 0x7f80000000187802 */ /* 0x000fe20000000f00 */
[----:B------:R-:W-:Y:S01]  /*15dc0*/  BSSY.RECONVERGENT B0, `(.L_x_1122) ;  /* 0x0000041000007945 */ /* 0x000fe20003800200 */
[----:B------:R-:W-:Y:S02]  /*15dd0*/  @P0 IMAD R22, R227, R3, R27 ;  /* 0x00000003e3160224 */ /* 0x000fe400078e021b */
[----:B------:R-:W-:Y:S01]  /*15de0*/  @P5 FFMA.FTZ R24, R167, R21, R23 ;  /* 0x00000015a7185223 */ /* 0x000fe20000010017 */
[----:B------:R-:W-:Y:S01]  /*15df0*/  @!P1 IMAD R227, R16, R14, RZ ;  /* 0x0000000e10e39224 */ /* 0x000fe200078e02ff */
[----:B------:R-:W-:Y:S01]  /*15e00*/  LOP3.LUT P1, RZ, R0, 0x3, RZ, 0xc0, !PT ;  /* 0x0000000300ff7812 */ /* 0x000fe2000782c0ff */
[----:B---3--:R-:W-:Y:S01]  /*15e10*/  IMAD R15, R18, R15, RZ ;  /* 0x0000000f120f7224 */ /* 0x008fe200078e02ff */
[----:B------:R-:W-:Y:S01]  /*15e20*/  SHF.R.U32.HI R23, RZ, 0x3, R0 ;  /* 0x00000003ff177819 */ /* 0x000fe20000011600 */
[----:B------:R-:W-:Y:S01]  /*15e30*/  IMAD R2, R5, R19, RZ ;  /* 0x0000001305027224 */ /* 0x000fe200078e02ff */
[----:B------:R-:W-:Y:S01]  /*15e40*/  MOV R21, 0x7f800000 ;  /* 0x7f80000000157802 */ /* 0x000fe20000000f00 */
[----:B------:R-:W-:Y:S01]  /*15e50*/  @!P2 IMAD R15, R16, R25, R15 ;  /* 0x00000019100fa224 */ /* 0x000fe200078e020f */
[----:B------:R-:W-:Y:S01]  /*15e60*/  SEL R25, R227, RZ, P2 ;  /* 0x000000ffe3197207 */ /* 0x000fe20001000000 */
[----:B------:R4:W2:Y:S01]  /*15e70*/  LDS.128 R8, [R7+0x3800] ;  /* 0x0038000007087984 */ /* 0x0008a20000000c00 */
[----:B------:R-:W-:Y:S01]  /*15e80*/  SHF.L.U32 R2, R2, 0x7, RZ ;  /* 0x0000000702027819 */ /* 0x000fe200000006ff */
[----:B-----5:R-:W-:Y:S01]  /*15e90*/  @P3 FMUL.FTZ R13, R13, 0.69314718246459960938 ;  /* 0x3f3172180d0d3820 */ /* 0x020fe20000410000 */
[----:B------:R-:W-:Y:S01]  /*15ea0*/  MOV R4, 0x7f800000 ;  /* 0x7f80000000047802 */ /* 0x000fe20000000f00 */
[----:B------:R-:W-:Y:S01]  /*15eb0*/  @P4 FFMA.FTZ R4, R166, R17, R29 ;  /* 0x00000011a6044223 */ /* 0x000fe2000001001d */
[----:B------:R-:W-:Y:S01]  /*15ec0*/  SHF.R.S32.HI R29, RZ, 0x1f, R227 ;  /* 0x0000001fff1d7819 */ /* 0x000fe200000114e3 */
[----:B-1----:R-:W-:Y:S01]  /*15ed0*/  @P3 FFMA.FTZ R21, R165, R12, R13 ;  /* 0x0000000ca5153223 */ /* 0x002fe2000001000d */
[----:B------:R-:W-:-:S02]  /*15ee0*/  @!P0 MOV R30, R28 ;  /* 0x0000001c001e8202 */ /* 0x000fc40000000f00 */
[----:B------:R-:W-:Y:S02]  /*15ef0*/  SEL R29, R29, RZ, P2 ;  /* 0x000000ff1d1d7207 */ /* 0x000fe40001000000 */
[--C-:B------:R-:W-:Y:S02]  /*15f00*/  IADD3 R25, P4, P2, R2, R25, R15.reuse ;  /* 0x0000001902197210 */ /* 0x100fe40007a9e00f */
[----:B------:R-:W-:Y:S02]  /*15f10*/  SHF.R.S32.HI R15, RZ, 0x1f, R15 ;  /* 0x0000001fff0f7819 */ /* 0x000fe4000001140f */
[----:B------:R-:W-:Y:S02]  /*15f20*/  SHF.R.S32.HI R2, RZ, 0x1f, R2 ;  /* 0x0000001fff027819 */ /* 0x000fe40000011402 */
[----:B------:R-:W-:Y:S02]  /*15f30*/  IADD3 R28, PT, PT, R23, 0x10, RZ ;  /* 0x00000010171c7810 */ /* 0x000fe40007ffe0ff */
[----:B------:R-:W-:Y:S01]  /*15f40*/  IADD3.X R29, PT, PT, R2, R29, R15, P4, P2 ;  /* 0x0000001d021d7210 */ /* 0x000fe200027e440f */
[----:B----4-:R-:W-:Y:S06]  /*15f50*/  @P1 BRA `(.L_x_1123) ;  /* 0x00000000009c1947 */ /* 0x010fec0003800000 */
        /* <DEDUP_REMOVED lines=12> */
[----:B------:R-:W-:-:S05]  /*16020*/  @!P6 IMAD R0, R0, R19, RZ ;  /* 0x000000130000e224 */ /* 0x000fca00078e02ff */
[----:B------:R-:W-:Y:S01]  /*16030*/  @!P6 IADD3 R31, P1, PT, R0, R25, RZ ;  /* 0x00000019001fe210 */ /* 0x000fe20007f3e0ff */
[-C--:B------:R-:W-:Y:S01]  /*16040*/  @!P5 IMAD R34, R34, R19.reuse, RZ ;  /* 0x000000132222d224 */ /* 0x080fe200078e02ff */
[----:B------:R-:W3:Y:S01]  /*16050*/  @!P5 LDC.64 R14, c[0x0][0x420] ;  /* 0x00010800ff0edb82 */ /* 0x000ee20000000a00 */
[----:B------:R-:W-:Y:S01]  /*16060*/  @!P4 IMAD R33, R33, R19, RZ ;  /* 0x000000132121c224 */ /* 0x000fe200078e02ff */
[----:B------:R-:W-:Y:S01]  /*16070*/  @!P6 LEA.HI.X.SX32 R0, R0, R29, 0x1, P1 ;  /* 0x0000001d0000e211 */ /* 0x000fe200008f0eff */
[----:B------:R-:W-:-:S05]  /*16080*/  @!P3 IMAD R19, R32, R19, RZ ;  /* 0x000000132013b224 */ /* 0x000fca00078e02ff */
[----:B------:R-:W4:Y:S08]  /*16090*/  @!P4 LDC.64 R12, c[0x0][0x420] ;  /* 0x00010800ff0ccb82 */ /* 0x000f300000000a00 */
[----:B------:R-:W5:Y:S01]  /*160a0*/  @!P3 LDC.64 R2, c[0x0][0x420] ;  /* 0x00010800ff02bb82 */ /* 0x000f620000000a00 */
[----:B-1----:R-:W-:Y:S02]  /*160b0*/  @!P6 LEA R36, P2, R31, R16, 0x2 ;  /* 0x000000101f24e211 */ /* 0x002fe400078410ff */
[----:B------:R-:W-:-:S02]  /*160c0*/  @!P5 IADD3 R16, P1, PT, R34, R25, RZ ;  /* 0x000000192210d210 */ /* 0x000fc40007f3e0ff */
[----:B------:R-:W-:Y:S02]  /*160d0*/  @!P6 LEA.HI.X R37, R31, R17, R0, 0x2, P2 ;  /* 0x000000111f25e211 */ /* 0x000fe400010f1400 */
[----:B------:R-:W-:Y:S02]  /*160e0*/  @!P5 LEA.HI.X.SX32 R34, R34, R29, 0x1, P1 ;  /* 0x0000001d2222d211 */ /* 0x000fe400008f0eff */
[C---:B---3--:R-:W-:Y:S01]  /*160f0*/  @!P5 LEA R14, P1, R16.reuse, R14, 0x2 ;  /* 0x0000000e100ed211 */ /* 0x048fe200078210ff */
[----:B------:R1:W-:Y:S01]  /*16100*/  @!P6 STG.E desc[UR16][R36.64], R20 ;  /* 0x000000142400e986 */ /* 0x0003e2000c101910 */
[----:B------:R-:W-:Y:S02]  /*16110*/  @!P4 IADD3 R0, P2, PT, R33, R25, RZ ;  /* 0x000000192100c210 */ /* 0x000fe40007f5e0ff */
[----:B------:R-:W-:Y:S02]  /*16120*/  @!P5 LEA.HI.X R15, R16, R15, R34, 0x2, P1 ;  /* 0x0000000f100fd211 */ /* 0x000fe400008f1422 */
[----:B------:R-:W-:-:S02]  /*16130*/  @!P3 IADD3 R25, P1, PT, R19, R25, RZ ;  /* 0x000000191319b210 */ /* 0x000fc40007f3e0ff */
[-C--:B------:R-:W-:Y:S01]  /*16140*/  @!P4 LEA.HI.X.SX32 R33, R33, R29.reuse, 0x1, P2 ;  /* 0x0000001d2121c211 */ /* 0x080fe200010f0eff */
[----:B------:R1:W-:Y:S01]  /*16150*/  @!P5 STG.E desc[UR16][R14.64], R24 ;  /* 0x000000180e00d986 */ /* 0x0003e2000c101910 */
[C---:B----4-:R-:W-:Y:S02]  /*16160*/  @!P4 LEA R12, P2, R0.reuse, R12, 0x2 ;  /* 0x0000000c000cc211 */ /* 0x050fe400078410ff */
[----:B------:R-:W-:Y:S02]  /*16170*/  @!P3 LEA.HI.X.SX32 R19, R19, R29, 0x1, P1 ;  /* 0x0000001d1313b211 */ /* 0x000fe400008f0eff */
[----:B------:R-:W-:Y:S02]  /*16180*/  @!P4 LEA.HI.X R13, R0, R13, R33, 0x2, P2 ;  /* 0x0000000d000dc211 */ /* 0x000fe400010f1421 */
[----:B-----5:R-:W-:-:S03]  /*16190*/  @!P3 LEA R2, P1, R25, R2, 0x2 ;  /* 0x000000021902b211 */ /* 0x020fc600078210ff */
[----:B------:R1:W-:Y:S01]  /*161a0*/  @!P4 STG.E desc[UR16][R12.64], R4 ;  /* 0x000000040c00c986 */ /* 0x0003e2000c101910 */
[----:B------:R-:W-:-:S05]  /*161b0*/  @!P3 LEA.HI.X R3, R25, R3, R19, 0x2, P1 ;  /* 0x000000031903b211 */ /* 0x000fca00008f1413 */
[----:B------:R1:W-:Y:S04]  /*161c0*/  @!P3 STG.E desc[UR16][R2.64], R21 ;  /* 0x000000150200b986 */ /* 0x0003e8000c101910 */
.L_x_1123:
[----:B------:R-:W-:Y:S05]  /*161d0*/  BSYNC.RECONVERGENT B0 ;  /* 0x0000000000007941 */ /* 0x000fea0003800200 */
.L_x_1122:
[----:B------:R-:W3:Y:S01]  /*161e0*/  LDCU.64 UR4, c[0x0][0x410] ;  /* 0x00008200ff0477ac */ /* 0x000ee20008000a00 */
[----:B------:R-:W-:Y:S01]  /*161f0*/  @P0 IMAD.MOV.U32 R30, RZ, RZ, R26 ;  /* 0x000000ffff1e0224 */ /* 0x000fe200078e001a */
[----:B------:R-:W-:Y:S01]  /*16200*/  LOP3.LUT R6, R6, 0x38, RZ, 0xc0, !PT ;  /* 0x0000003806067812 */ /* 0x000fe200078ec0ff */
[----:B-1----:R1:W4:Y:S01]  /*16210*/  LDS.128 R12, [R7+0x4000] ;  /* 0x00400000070c7984 */ /* 0x0023220000000c00 */
[C---:B------:R-:W-:Y:S01]  /*16220*/  VIADD R0, R23.reuse, 0x20 ;  /* 0x0000002017007836 */ /* 0x040fe20000000000 */
[----:B------:R-:W-:Y:S01]  /*16230*/  IADD3 R3, PT, PT, R23, 0x50, RZ ;  /* 0x0000005017037810 */ /* 0x000fe20007ffe0ff */
[----:B------:R-:W-:Y:S01]  /*16240*/  IMAD.WIDE.U32 R4, R5, 0x80, RZ ;  /* 0x0000008005047825 */ /* 0x000fe200078e00ff */
[----:B------:R-:W-:Y:S01]  /*16250*/  IADD3 R20, P0, PT, R6, R30, RZ ;  /* 0x0000001e06147210 */ /* 0x000fe20007f1e0ff */
[----:B------:R-:W-:Y:S01]  /*16260*/  BSSY.RECONVERGENT B0, `(.L_x_1124) ;  /* 0x000001d000007945 */ /* 0x000fe20003800200 */
[----:B------:R-:W-:Y:S01]  /*16270*/  ISETP.GE.AND P5, PT, R0, UR12, PT ;  /* 0x0000000c00007c0c */ /* 0x000fe2000bfa6270 */
[C---:B------:R-:W-:Y:S01]  /*16280*/  VIADD R0, R23.reuse, 0x40 ;  /* 0x0000004017007836 */ /* 0x040fe20000000000 */
[----:B------:R-:W-:Y:S01]  /*16290*/  ISETP.GE.AND P6, PT, R28, UR12, PT ;  /* 0x0000000c1c007c0c */ /* 0x000fe2000bfc6270 */
[----:B------:R-:W-:Y:S01]  /*162a0*/  IMAD.X R21, RZ, RZ, R22, P0 ;  /* 0x000000ffff157224 */ /* 0x000fe200000e0616 */
[C---:B------:R-:W-:Y:S01]  /*162b0*/  ISETP.GE.AND P0, PT, R23.reuse, UR12, PT ;  /* 0x0000000c17007c0c */ /* 0x040fe2000bf06270 */
[C---:B------:R-:W-:Y:S01]  /*162c0*/  VIADD R2, R23.reuse, 0x30 ;  /* 0x0000003017027836 */ /* 0x040fe20000000000 */
[----:B------:R-:W-:Y:S01]  /*162d0*/  ISETP.GE.AND P3, PT, R0, UR12, PT ;  /* 0x0000000c00007c0c */ /* 0x000fe2000bf66270 */
[----:B------:R-:W-:Y:S01]  /*162e0*/  VIADD R0, R23, 0x60 ;  /* 0x0000006017007836 */ /* 0x000fe20000000000 */
[----:B------:R-:W-:Y:S01]  /*162f0*/  ISETP.GE.AND P2, PT, R3, UR12, PT ;  /* 0x0000000c03007c0c */ /* 0x000fe2000bf46270 */
[----:B---3--:R-:W-:Y:S01]  /*16300*/  IMAD.WIDE.U32 R20, R18, UR4, R20 ;  /* 0x0000000412147c25 */ /* 0x008fe2000f8e0014 */
[----:B------:R-:W-:-:S02]  /*16310*/  ISETP.GE.AND P4, PT, R2, UR12, PT ;  /* 0x0000000c02007c0c */ /* 0x000fc4000bf86270 */
[----:B------:R-:W-:Y:S01]  /*16320*/  ISETP.GE.AND P1, PT, R0, UR12, PT ;  /* 0x0000000c00007c0c */ /* 0x000fe2000bf26270 */
[----:B------:R-:W-:Y:S01]  /*16330*/  IMAD R25, R18, UR5, R21 ;  /* 0x0000000512197c24 */ /* 0x000fe2000f8e0215 */
[----:B------:R-:W-:Y:S01]  /*16340*/  LOP3.LUT R0, R4, R23, RZ, 0xfc, !PT ;  /* 0x0000001704007212 */ /* 0x000fe200078efcff */
[----:B------:R1:W3:Y:S01]  /*16350*/  LDS.128 R16, [R7] ;  /* 0x0000000007107984 */ /* 0x0002e20000000c00 */
[----:B------:R-:W-:Y:S01]  /*16360*/  IADD3 R23, PT, PT, R23, 0x70, RZ ;  /* 0x0000007017177810 */ /* 0x000fe20007ffe0ff */
[----:B------:R-:W-:Y:S08]  /*16370*/  @P0 BRA `(.L_x_1125) ;  /* 0x00000000002c0947 */ /* 0x000ff00003800000 */
[----:B------:R-:W5:Y:S01]  /*16380*/  LDCU.64 UR6, c[0x0][0x408] ;  /* 0x00008100ff0677ac */ /* 0x000f620008000a00 */
[----:B------:R-:W-:Y:S01]  /*16390*/  MOV R24, R20 ;  /* 0x0000001400187202 */ /* 0x000fe20000000f00 */
[----:B------:R-:W2:Y:S01]  /*163a0*/  LDCU.64 UR4, c[0x0][0x3f0] ;  /* 0x00007e00ff0477ac */ /* 0x000ea20008000a00 */
[----:B-----5:R-:W-:-:S03]  /*163b0*/  IMAD R2, R5, UR6, RZ ;  /* 0x0000000605027c24 */ /* 0x020fc6000f8e02ff */
[----:B------:R-:W-:-:S04]  /*163c0*/  IMAD.WIDE.U32 R26, R0, UR6, R24 ;  /* 0x00000006001a7c25 */ /* 0x000fc8000f8e0018 */
[----:B------:R-:W-:Y:S01]  /*163d0*/  IMAD R2, R0, UR7, R2 ;  /* 0x0000000700027c24 */ /* 0x000fe2000f8e0202 */
[----:B--2---:R-:W-:-:S04]  /*163e0*/  LEA R28, P0, R26, UR4, 0x1 ;  /* 0x000000041a1c7c11 */ /* 0x004fc8000f8008ff */
[----:B------:R-:W-:-:S04]  /*163f0*/  IADD3 R2, PT, PT, R2, R27, RZ ;  /* 0x0000001b02027210 */ /* 0x000fc80007ffe0ff */
[----:B------:R-:W-:-:S05]  /*16400*/  LEA.HI.X R29, R26, UR5, R2, 0x1, P0 ;  /* 0x000000051a1d7c11 */ /* 0x000fca00080f0c02 */
[----:B---3--:R2:W-:Y:S04]  /*16410*/  STG.E.128 desc[UR16][R28.64], R16 ;  /* 0x000000101c007986 */ /* 0x0085e8000c101d10 */
[----:B----4-:R2:W-:Y:S02]  /*16420*/  STG.E.128 desc[UR16][R28.64+0x80], R12 ;  /* 0x0000800c1c007986 */ /* 0x0105e4000c101d10 */
.L_x_1125:
[----:B------:R-:W-:Y:S05]  /*16430*/  BSYNC.RECONVERGENT B0 ;  /* 0x0000000000007941 */ /* 0x000fea0003800200 */
.L_x_1124:
[----:B--23--:R2:W3:Y:S01]  /*16440*/  LDS.128 R16, [R7+0x800] ;  /* 0x0008000007107984 */ /* 0x00c4e20000000c00 */
[----:B------:R-:W-:Y:S01]  /*16450*/  BSSY.RECONVERGENT B0, `(.L_x_1126) ;  /* 0x0000012000007945 */ /* 0x000fe20003800200 */
[----:B------:R-:W-:Y:S02]  /*16460*/  ISETP.GE.AND P0, PT, R23, UR12, PT ;  /* 0x0000000c17007c0c */ /* 0x000fe4000bf06270 */
[----:B----4-:R2:W4:Y:S01]  /*16470*/  LDS.128 R12, [R7+0x4800] ;  /* 0x00480000070c7984 */ /* 0x0105220000000c00 */
[----:B------:R-:W-:Y:S10]  /*16480*/  @P6 BRA `(.L_x_1127) ;  /* 0x0000000000386947 */ /* 0x000ff40003800000 */
        /* <DEDUP_REMOVED lines=12> */
[----:B---3--:R1:W-:Y:S04]  /*16550*/  STG.E.128 desc[UR16][R26.64], R16 ;  /* 0x000000101a007986 */ /* 0x0083e8000c101d10 */
[----:B----4-:R1:W-:Y:S02]  /*16560*/  STG.E.128 desc[UR16][R26.64+0x80], R12 ;  /* 0x0000800c1a007986 */ /* 0x0103e4000c101d10 */
.L_x_1127:
[----:B------:R-:W-:Y:S05]  /*16570*/  BSYNC.RECONVERGENT B0 ;  /* 0x0000000000007941 */ /* 0x000fea0003800200 */
.L_x_1126:
[----:B-1-3--:R1:W3:Y:S01]  /*16580*/  LDS.128 R16, [R7+0x1000] ;  /* 0x0010000007107984 */ /* 0x00a2e20000000c00 */
[----:B------:R-:W-:Y:S03]  /*16590*/  BSSY.RECONVERGENT B0, `(.L_x_1128) ;  /* 0x0000011000007945 */ /* 0x000fe60003800200 */
[----:B----4-:R1:W4:Y:S01]  /*165a0*/  LDS.128 R12, [R7+0x5000] ;  /* 0x00500000070c7984 */ /* 0x0103220000000c00 */
        /* <DEDUP_REMOVED lines=13> */
[----:B---3--:R2:W-:Y:S04]  /*16680*/  STG.E.128 desc[UR16][R26.64], R16 ;  /* 0x000000101a007986 */ /* 0x0085e8000c101d10 */
[----:B----4-:R2:W-:Y:S02]  /*16690*/  STG.E.128 desc[UR16][R26.64+0x80], R12 ;  /* 0x0000800c1a007986 */ /* 0x0105e4000c101d10 */
.L_x_1129:
[----:B------:R-:W-:Y:S05]  /*166a0*/  BSYNC.RECONVERGENT B0 ;  /* 0x0000000000007941 */ /* 0x000fea0003800200 */
.L_x_1128:
[----:B--23--:R2:W3:Y:S01]  /*166b0*/  LDS.128 R16, [R7+0x1800] ;  /* 0x0018000007107984 */ /* 0x00c4e20000000c00 */
[----:B------:R-:W-:Y:S03]  /*166c0*/  BSSY.RECONVERGENT B0, `(.L_x_1130) ;  /* 0x0000011000007945 */ /* 0x000fe60003800200 */
[----:B----4-:R2:W4:Y:S01]  /*166d0*/  LDS.128 R12, [R7+0x5800] ;  /* 0x00580000070c7984 */ /* 0x0105220000000c00 */
        /* <DEDUP_REMOVED lines=15> */
.L_x_1131:
[----:B------:R-:W-:Y:S05]  /*167d0*/  BSYNC.RECONVERGENT B0 ;  /* 0x0000000000007941 */ /* 0x000fea0003800200 */
.L_x_1130:
        /* <DEDUP_REMOVED lines=18> */
.L_x_1133:
[----:B------:R-:W-:Y:S05]  /*16900*/  BSYNC.RECONVERGENT B0 ;  /* 0x0000000000007941 */ /* 0x000fea0003800200 */
.L_x_1132:
        /* <DEDUP_REMOVED lines=18> */
.L_x_1135:
[----:B------:R-:W-:Y:S05]  /*16a30*/  BSYNC.RECONVERGENT B0 ;  /* 0x0000000000007941 */ /* 0x000fea0003800200 */
.L_x_1134:
        /* <DEDUP_REMOVED lines=18> */
.L_x_1137:
[----:B------:R-:W-:Y:S05]  /*16b60*/  BSYNC.RECONVERGENT B0 ;  /* 0x0000000000007941 */ /* 0x000fea0003800200 */
.L_x_1136:
[----:B--2-4-:R2:W4:Y:S01]  /*16b70*/  LDS.128 R12, [R7+0x7800] ;  /* 0x00780000070c7984 */ /* 0x0145220000000c00 */
[----:B------:R-:W-:Y:S05]  /*16b80*/  @P0 EXIT ;  /* 0x000000000000094d */ /* 0x000fea0003800000 */
[----:B------:R-:W5:Y:S01]  /*16b90*/  LDCU.64 UR6, c[0x0][0x408] ;  /* 0x00008100ff0677ac */ /* 0x000f620008000a00 */
[----:B------:R-:W-:Y:S01]  /*16ba0*/  IADD3 R0, P0, PT, R0, 0x70, RZ ;  /* 0x0000007000007810 */ /* 0x000fe20007f1e0ff */
[----:B------:R-:W-:Y:S01]  /*16bb0*/  IMAD.MOV.U32 R4, RZ, RZ, R20 ;  /* 0x000000ffff047224 */ /* 0x000fe200078e0014 */
[----:B------:R-:W3:Y:S03]  /*16bc0*/  LDCU.64 UR4, c[0x0][0x3f0] ;  /* 0x00007e00ff0477ac */ /* 0x000ee60008000a00 */
[----:B------:R-:W-:Y:S01]  /*16bd0*/  IMAD.X R2, RZ, RZ, R5, P0 ;  /* 0x000000ffff027224 */ /* 0x000fe200000e0605 */
[----:B------:R-:W-:-:S03]  /*16be0*/  MOV R5, R25 ;  /* 0x0000001900057202 */ /* 0x000fc60000000f00 */
[----:B-----5:R-:W-:Y:S02]  /*16bf0*/  IMAD R2, R2, UR6, RZ ;  /* 0x0000000602027c24 */ /* 0x020fe4000f8e02ff */
[----:B------:R-:W-:-:S04]  /*16c00*/  IMAD.WIDE.U32 R4, R0, UR6, R4 ;  /* 0x0000000600047c25 */ /* 0x000fc8000f8e0004 */
[----:B------:R-:W-:Y:S01]  /*16c10*/  IMAD R2, R0, UR7, R2 ;  /* 0x0000000700027c24 */ /* 0x000fe2000f8e0202 */
[----:B---3--:R-:W-:-:S04]  /*16c20*/  LEA R6, P0, R4, UR4, 0x1 ;  /* 0x0000000404067c11 */ /* 0x008fc8000f8008ff */
[----:B------:R-:W-:-:S04]  /*16c30*/  IADD3 R2, PT, PT, R2, R5, RZ ;  /* 0x0000000502027210 */ /* 0x000fc80007ffe0ff */
[----:B-12---:R-:W-:-:S05]  /*16c40*/  LEA.HI.X R7, R4, UR5, R2, 0x1, P0 ;  /* 0x0000000504077c11 */ /* 0x006fca00080f0c02 */
[----:B------:R-:W-:Y:S04]  /*16c50*/  STG.E.128 desc[UR16][R6.64], R8 ;  /* 0x0000000806007986 */ /* 0x000fe8000c101d10 */
[----:B----4-:R-:W-:Y:S01]  /*16c60*/  STG.E.128 desc[UR16][R6.64+0x80], R12 ;  /* 0x0000800c06007986 */ /* 0x010fe2000c101d10 */
[----:B------:R-:W-:Y:S05]  /*16c70*/  EXIT ;  /* 0x000000000000794d */ /* 0x000fea0003800000 */
.L_x_1138:
        /* <DEDUP_REMOVED lines=16> */
.L_x_1673:


//--------------------- .text._ZN5flash16flash_fwd_kernelI23Flash_fwd_kernel_traitsILi128ELi128ELi32ELi4ELb0ELb0EN7cutlass6half_tE19Flash_kernel_traitsILi128ELi128ELi32ELi4ES3_EELb0ELb1ELb0ELb0ELb0ELb1ELb1ELb0EEEvNS_16Flash_fwd_paramsE --------------------------
	.section	.text._ZN5flash16flash_fwd_kernelI23Flash_fwd_kernel_traitsILi128ELi128ELi32ELi4ELb0ELb0EN7cutlass6half_tE19Flash_kernel_traitsILi128ELi128ELi32ELi4ES3_EELb0ELb1ELb0ELb0ELb0ELb1ELb1ELb0EEEvNS_16Flash_fwd_paramsE,"ax",@progbits
	.align	128
        .global         _ZN5flash16flash_fwd_kernelI23Flash_fwd_kernel_traitsILi128ELi128ELi32ELi4ELb0ELb0EN7cutlass6half_tE19Flash_kernel_traitsILi128ELi128ELi32ELi4ES3_EELb0ELb1ELb0ELb0ELb0ELb1ELb1ELb0EEEvNS_16Flash_fwd_paramsE
        .type           _ZN5flash16flash_fwd_kernelI23Flash_fwd_kernel_traitsILi128ELi128ELi32ELi4ELb0ELb0EN7cutlass6half_tE19Flash_kernel_traitsILi128ELi128ELi32ELi4ES3_EELb0ELb1ELb0ELb0ELb0ELb1ELb1ELb0EEEvNS_16Flash_fwd_paramsE,@function
        .size           _ZN5flash16flash_fwd_kernelI23Flash_fwd_kernel_traitsILi128ELi128ELi32ELi4ELb0ELb0EN7cutlass6half_tE19Flash_kernel_traitsILi128ELi128ELi32ELi4ES3_EELb0ELb1ELb0ELb0ELb0ELb1ELb1ELb0EEEvNS_16Flash_fwd_paramsE,(.L_x_1674 - _ZN5flash16flash_fwd_kernelI23Flash_fwd_kernel_traitsILi128ELi128ELi32ELi4ELb0ELb0EN7cutlass6half_tE19Flash_kernel_traitsILi128ELi128ELi32ELi4ES3_EELb0ELb1ELb0ELb0ELb0ELb1ELb1ELb0EEEvNS_16Flash_fwd_paramsE)
        .other          _ZN5flash16flash_fwd_kernelI23Flash_fwd_kernel_traitsILi128ELi128ELi32ELi4ELb0ELb0EN7cutlass6half_tE19Flash_kernel_traitsILi128ELi128ELi32ELi4ES3_EELb0ELb1ELb0ELb0ELb0ELb1ELb1ELb0EEEvNS_16Flash_fwd_paramsE,@"STO_CUDA_ENTRY STV_DEFAULT"
_ZN5flash16flash_fwd_kernelI23Flash_fwd_kernel_traitsILi128ELi128ELi32ELi4ELb0ELb0EN7cutlass6half_tE19Flash_kernel_traitsILi128ELi128ELi32ELi4ES3_EELb0ELb1ELb0ELb0ELb0ELb1ELb1ELb0EEEvNS_16Flash_fwd_paramsE:
.text._ZN5flash16flash_fwd_kernelI23Flash_fwd_kernel_traitsILi128ELi128ELi32ELi4ELb0ELb0EN7cutlass6half_tE19Flash_kernel_traitsILi128ELi128ELi32ELi4ES3_EELb0ELb1ELb0ELb0ELb0ELb1ELb1ELb0EEEvNS_16Flash_fwd_paramsE:
        /* <DEDUP_REMOVED lines=22> */
[C---:B------:R-:W-:Y:S01]  /*0160*/  @P2 IADD3 R12, P0, PT, R11.reuse, UR4, RZ ;  /* 0x000000040b0c2c10 */ /* 0x040fe2000ff1e0ff */
[----:B------:R-:W4:Y:S03]  /*0170*/  S2R R26, SR_CTAID.X ;  /* 0x00000000001a7919 */ /* 0x000f260000002500 */
[----:B------:R-:W-:Y:S01]  /*0180*/  @P2 IADD3.X R13, PT, PT, R2, UR5, RZ, P0, !PT ;  /* 0x00000005020d2c10 */ /* 0x000fe200087fe4ff */
[----:B------:R-:W-:Y:S01]  /*0190*/  IMAD.MOV.U32 R0, RZ, RZ, RZ ;  /* 0x000000ffff007224 */ /* 0x000fe200078e00ff */
[----:B------:R-:W2:Y:S03]  /*01a0*/  @!P4 LDC R118, c[0x0][0x434] ;  /* 0x00010d00ff76cb82 */ /* 0x000ea60000000800 */
[----:B------:R1:W5:Y:S01]  /*01b0*/  @P2 LDG.E R35, desc[UR14][R12.64] ;  /* 0x0000000e0c232981 */ /* 0x000362000c1e1900 */
[----:B------:R-:W3:Y:S01]  /*01c0*/  LDCU.U8 UR4, c[0x0][0x532] ;  /* 0x0000a640ff0477ac */ /* 0x000ee20008000000 */
[----:B------:R-:W-:-:S03]  /*01d0*/  @P3 IADD3 R14, P1, PT, R11, UR6, RZ ;  /* 0x000000060b0e3c10 */ /* 0x000fc6000ff3e0ff */
[----:B------:R-:W2:Y:S01]  /*01e0*/  @!P2 LDC R6, c[0x0][0x43c] ;  /* 0x00010f00ff06ab82 */ /* 0x000ea20000000800 */
[----:B-1----:R-:W-:-:S05]  /*01f0*/  IADD3 R10, P0, PT, R11, R4, RZ ;  /* 0x000000040b0a7210 */ /* 0x002fca0007f1e0ff */
[----:B------:R-:W-:Y:S01]  /*0200*/  IMAD.X R11, R2, 0x1, R5, P0 ;  /* 0x00000001020b7824 */ /* 0x000fe200000e0605 */
[----:B------:R-:W-:Y:S02]  /*0210*/  ISETP.NE.U32.AND P0, PT, R4, RZ, PT ;  /* 0x000000ff0400720c */ /* 0x000fe40003f05070 */
[----:B------:R-:W-:Y:S02]  /*0220*/  @P3 IADD3.X R15, PT, PT, R2, UR7, RZ, P1, !PT ;  /* 0x00000007020f3c10 */ /* 0x000fe40008ffe4ff */
[----:B------:R-:W-:Y:S01]  /*0230*/  ISETP.NE.AND.EX P0, PT, R5, RZ, PT, P0 ;  /* 0x000000ff0500720c */ /* 0x000fe20003f05300 */
[----:B------:R-:W1:Y:S01]  /*0240*/  @!P2 LDC.64 R2, c[0x0][0x488] ;  /* 0x00012200ff02ab82 */ /* 0x000e620000000a00 */
[----:B---3--:R-:W-:Y:S01]  /*0250*/  ISETP.NE.AND P1, PT, RZ, UR4, PT ;  /* 0x00000004ff007c0c */ /* 0x008fe2000bf25270 */
[----:B------:R3:W5:Y:S01]  /*0260*/  @P3 LDG.E R0, desc[UR14][R14.64] ;  /* 0x0000000e0e003981 */ /* 0x000762000c1e1900 */
[----:B------:R-:W-:-:S04]  /*0270*/  ISETP.EQ.U32.AND P3, PT, R4, RZ, PT ;  /* 0x000000ff0400720c */ /* 0x000fc80003f62070 */
[----:B------:R-:W-:-:S05]  /*0280*/  ISETP.EQ.OR.EX P3, PT, R5, RZ, !P1, P3 ;  /* 0x000000ff0500720c */ /* 0x000fca0004f62730 */
[----:B------:R-:W1:Y:S01]  /*0290*/  @!P0 LDC R5, c[0x0][0x438] ;  /* 0x00010e00ff058b82 */ /* 0x000e620000000800 */
[----:B------:R-:W-:Y:S02]  /*02a0*/  IMAD.MOV.U32 R9, RZ, RZ, -0x1 ;  /* 0xffffffffff097424 */ /* 0x000fe400078e00ff */
[----:B----4-:R-:W-:-:S05]  /*02b0*/  IMAD.SHL.U32 R117, R26, 0x80, RZ ;  /* 0x000000801a757824 */ /* 0x010fca00078e00ff */
[----:B------:R3:W5:Y:S01]  /*02c0*/  @!P3 LDG.E R9, desc[UR14][R10.64] ;  /* 0x0000000e0a09b981 */ /* 0x000762000c1e1900 */
[----:B--2---:R-:W-:-:S05]  /*02d0*/  @P4 IMAD.IADD R118, R7, 0x1, -R232 ;  /* 0x0000000107764824 */ /* 0x004fca00078e0ae8 */
[----:B------:R-:W-:Y:S01]  /*02e0*/  ISETP.GT.AND P3, PT, R118, R117, PT ;  /* 0x000000757600720c */ /* 0x000fe20003f64270 */
[----:B-1-3--:R-:W-:-:S12]  /*02f0*/  @!P0 BRA `(.L_x_1139) ;  /* 0x00000000000c8947 */ /* 0x00afd80003800000 */
[----:B------:R-:W2:Y:S02]  /*0300*/  @P1 LDG.E R4, desc[UR14][R10.64+0x4] ;  /* 0x0000040e0a041981 */ /* 0x000ea4000c1e1900 */
[----:B--2--5:R-:W-:-:S06]  /*0310*/  @P1 IADD3 R5, PT, PT, R4, -R9, RZ ;  /* 0x8000000904051210 */ /* 0x024fcc0007ffe0ff */
[----:B------:R1:W5:Y:S02]  /*0320*/  @!P1 LDG.E R5, desc[UR14][R10.64] ;  /* 0x0000000e0a059981 */ /* 0x000364000c1e1900 */
.L_x_1139:
        /* <DEDUP_REMOVED lines=25> */
[----:B------:R-:W4:Y:S01]  /*04c0*/  @!P1 LDC.64 R6, c[0x0][0x400] ;  /* 0x00010000ff069b82 */ /* 0x000f220000000a00 */
[----:B--2---:R-:W-:-:S07]  /*04d0*/  ISETP.NE.AND P0, PT, R0, RZ, PT ;  /* 0x000000ff0000720c */ /* 0x004fce0003f05270 */
[----:B------:R-:W2:Y:S01]  /*04e0*/  LDC R8, c[0x0][0x434] ;  /* 0x00010d00ff087b82 */ /* 0x000ea20000000800 */
[----:B---3--:R-:W-:-:S07]  /*04f0*/  ISETP.NE.AND P2, PT, R9, RZ, !P0 ;  /* 0x000000ff0900720c */ /* 0x008fce0004745270 */
[----:B------:R-:W3:Y:S01]  /*0500*/  @P1 LDC.64 R4, c[0x0][0x408] ;  /* 0x00010200ff041b82 */ /* 0x000ee20000000a00 */
[----:B-1----:R-:W-:Y:S01]  /*0510*/  @P0 MOV R10, 0x1 ;  /* 0x00000001000a0802 */ /* 0x002fe20000000f00 */
[----:B----4-:R-:W-:-:S06]  /*0520*/  @!P1 IMAD.WIDE.U32 R14, R233, R6, RZ ;  /* 0x00000006e90e9225 */ /* 0x010fcc00078e00ff */
[----:B------:R-:W1:Y:S08]  /*0530*/  @P0 LDC.64 R2, c[0x0][0x430] ;  /* 0x00010c00ff020b82 */ /* 0x000e700000000a00 */
[----:B------:R-:W4:Y:S01]  /*0540*/  @P0 LDC R0, c[0x0][0x430] ;  /* 0x00010c00ff000b82 */ /* 0x000f220000000800 */
[----:B-1----:R-:W-:Y:S01]  /*0550*/  @P0 IMAD R2, R2, R3, RZ ;  /* 0x0000000302020224 */ /* 0x002fe200078e02ff */
[----:B--23--:R-:W-:Y:S06]  /*0560*/  @P0 BRA `(.L_x_1141) ;  /* 0x0000000000280947 */ /* 0x00cfec0003800000 */
[----:B------:R-:W-:Y:S01]  /*0570*/  ISETP.NE.AND P0, PT, R9, RZ, PT ;  /* 0x000000ff0900720c */ /* 0x000fe20003f05270 */
[----:B------:R-:W1:-:S12]  /*0580*/  LDC R6, c[0x0][0x3e0] ;  /* 0x0000f800ff067b82 */ /* 0x000e580000000800 */
[----:B------:R-:W2:Y:S01]  /*0590*/  @P0 LDC R2, c[0x0][0x454] ;  /* 0x00011500ff020b82 */ /* 0x000ea20000000800 */
[----:B----4-:R-:W-:Y:S02]  /*05a0*/  @P0 MOV R0, 0x1 ;  /* 0x0000000100000802 */ /* 0x010fe40000000f00 */
[----:B------:R-:W-:-:S05]  /*05b0*/  @!P0 MOV R0, 0x1 ;  /* 0x0000000100008802 */ /* 0x000fca0000000f00 */
[----:B------:R-:W1:Y:S08]  /*05c0*/  @P0 LDC R9, c[0x0][0x454] ;  /* 0x00011500ff090b82 */ /* 0x000e700000000800 */
[----:B------:R-:W3:Y:S08]  /*05d0*/  @!P0 LDC R3, c[0x0][0x434] ;  /* 0x00010d00ff038b82 */ /* 0x000ef00000000800 */
[----:B------:R-:W4:Y:S01]  /*05e0*/  @!P0 LDC R2, c[0x0][0x434] ;  /* 0x00010d00ff028b82 */ /* 0x000f220000000800 */
[----:B-1----:R-:W-:-:S02]  /*05f0*/  @P0 IMAD R10, R9, R6, RZ ;  /* 0x00000006090a0224 */ /* 0x002fc400078e02ff */
[----:B--23--:R-:W-:-:S07]  /*0600*/  @!P0 IMAD R10, R3, R6, RZ ;  /* 0x00000006030a8224 */ /* 0x00cfce00078e02ff */
.L_x_1141:
[----:B------:R-:W-:Y:S01]  /*0610*/  IMAD R3, R233, R8, RZ ;  /* 0x00000008e9037224 */ /* 0x000fe200078e02ff */
[C---:B------:R-:W-:Y:S01]  /*0620*/  ISETP.NE.AND P0, PT, R232.reuse, -0x1, PT ;  /* 0xffffffffe800780c */ /* 0x040fe20003f05270 */
[----:B------:R-:W-:Y:S01]  /*0630*/  @P1 IMAD.WIDE.U32 R8, R232, R4, RZ ;  /* 0x00000004e8081225 */ /* 0x000fe200078e00ff */
[----:B------:R-:W1:Y:S01]  /*0640*/  LDCU.64 UR4, c[0x0][0x410] ;  /* 0x00008200ff0477ac */ /* 0x000e620008000a00 */
[----:B------:R-:W-:Y:S01]  /*0650*/  SHF.R.U32.HI R19, RZ, 0x3, R115 ;  /* 0x00000003ff137819 */ /* 0x000fe20000011673 */
[----:B------:R-:W-:Y:S01]  /*0660*/  BSSY.RECONVERGENT B0, `(.L_x_1142) ;  /* 0x0000033000007945 */ /* 0x000fe20003800200 */
[----:B----4-:R-:W-:Y:S01]  /*0670*/  IMAD R2, R13, R2, RZ ;  /* 0x000000020d027224 */ /* 0x010fe200078e02ff */
[----:B------:R-:W-:Y:S01]  /*0680*/  SEL R3, R3, R232, !P0 ;  /* 0x000000e803037207 */ /* 0x000fe20004000000 */
[----:B------:R-:W-:Y:S02]  /*0690*/  @!P1 IMAD R6, R233, R7, R15 ;  /* 0x00000007e9069224 */ /* 0x000fe400078e020f */
[----:B------:R-:W-:Y:S01]  /*06a0*/  IMAD.IADD R118, R118, 0x1, -R117 ;  /* 0x0000000176767824 */ /* 0x000fe200078e0a75 */
[----:B------:R-:W-:Y:S01]  /*06b0*/  SHF.R.S32.HI R4, RZ, 0x1f, R3 ;  /* 0x0000001fff047819 */ /* 0x000fe20000011403 */
[----:B------:R-:W-:Y:S01]  /*06c0*/  @P1 IMAD R6, R232, R5, R9 ;  /* 0x00000005e8061224 */ /* 0x000fe200078e0209 */
[----:B------:R-:W-:Y:S01]  /*06d0*/  SEL R3, R3, RZ, P2 ;  /* 0x000000ff03037207 */ /* 0x000fe20001000000 */
[----:B------:R-:W-:Y:S01]  /*06e0*/  @!P2 IMAD R2, R233, R10, R2 ;  /* 0x0000000ae902a224 */ /* 0x000fe200078e0202 */
[----:B------:R-:W-:Y:S01]  /*06f0*/  SEL R4, R4, RZ, P2 ;  /* 0x000000ff04047207 */ /* 0x000fe20001000000 */
[----:B------:R-:W-:-:S02]  /*0700*/  IMAD R117, R117, R0, RZ ;  /* 0x0000000075757224 */ /* 0x000fc400078e02ff */
[----:B------:R-:W-:Y:S02]  /*0710*/  IMAD.SHL.U32 R5, R115, 0x8, RZ ;  /* 0x0000000873057824 */ /* 0x000fe400078e00ff */
[----:B------:R-:W-:Y:S01]  /*0720*/  @P1 IMAD.MOV.U32 R14, RZ, RZ, R8 ;  /* 0x000000ffff0e1224 */ /* 0x000fe200078e0008 */
[--C-:B------:R-:W-:Y:S01]  /*0730*/  IADD3 R3, P2, P0, R117, R3, R2.reuse ;  /* 0x0000000375037210 */ /* 0x100fe2000785e002 */
[----:B------:R-:W-:Y:S01]  /*0740*/  VIADD R17, R19, 0x10 ;  /* 0x0000001013117836 */ /* 0x000fe20000000000 */
[----:B------:R-:W-:Y:S01]  /*0750*/  LOP3.LUT R5, R5, 0x38, RZ, 0xc0, !PT ;  /* 0x0000003805057812 */ /* 0x000fe200078ec0ff */
[C---:B------:R-:W-:Y:S01]  /*0760*/  VIADD R15, R19.reuse, 0x20 ;  /* 0x00000020130f7836 */ /* 0x040fe20000000000 */
[----:B------:R-:W-:Y:S01]  /*0770*/  SHF.R.S32.HI R117, RZ, 0x1f, R117 ;  /* 0x0000001fff757819 */ /* 0x000fe20000011475 */
[C---:B------:R-:W-:Y:S01]  /*0780*/  VIADD R11, R19.reuse, 0x30 ;  /* 0x00000030130b7836 */ /* 0x040fe20000000000 */
[----:B------:R-:W-:Y:S01]  /*0790*/  SHF.R.S32.HI R2, RZ, 0x1f, R2 ;  /* 0x0000001fff027819 */ /* 0x000fe20000011402 */
[----:B------:R-:W-:Y:S01]  /*07a0*/  VIADD R9, R19, 0x40 ;  /* 0x0000004013097836 */ /* 0x000fe20000000000 */
[----:B------:R-:W-:Y:S01]  /*07b0*/  IADD3 R20, P1, PT, R5, R14, RZ ;  /* 0x0000000e05147210 */ /* 0x000fe20007f3e0ff */
[----:B------:R-:W-:Y:S01]  /*07c0*/  VIADD R7, R19, 0x50 ;  /* 0x0000005013077836 */ /* 0x000fe20000000000 */
[----:B------:R-:W-:Y:S01]  /*07d0*/  IADD3.X R2, PT, PT, R117, R4, R2, P2, P0 ;  /* 0x0000000475027210 */ /* 0x000fe200017e0402 */
[C---:B------:R-:W-:Y:S01]  /*07e0*/  VIADD R5, R19.reuse, 0x60 ;  /* 0x0000006013057836 */ /* 0x040fe20000000000 */
[-C--:B------:R-:W-:Y:S01]  /*07f0*/  ISETP.GE.AND P0, PT, R19, R118.reuse, PT ;  /* 0x000000761300720c */ /* 0x080fe20003f06270 */
[----:B------:R-:W-:Y:S01]  /*0800*/  IMAD.X R21, RZ, RZ, R6, P1 ;  /* 0x000000ffff157224 */ /* 0x000fe200008e0606 */
[-C--:B------:R-:W-:Y:S01]  /*0810*/  ISETP.GE.AND P2, PT, R17, R118.reuse, PT ;  /* 0x000000761100720c */ /* 0x080fe20003f46270 */
[----:B------:R-:W-:Y:S01]  /*0820*/  IMAD.WIDE.U32 R26, R26, 0x80, RZ ;  /* 0x000000801a1a7825 */ /* 0x000fe200078e00ff */
[----:B------:R-:W-:-:S02]  /*0830*/  ISETP.GE.AND P6, PT, R15, R118, PT ;  /* 0x000000760f00720c */ /* 0x000fc40003fc6270 */
[----:B------:R-:W-:Y:S01]  /*0840*/  P2R R4, PR, RZ, 0x4 ;  /* 0x00000004ff047803 */ /* 0x000fe20000000000 */
[----:B-1----:R-:W-:Y:S01]  /*0850*/  IMAD.WIDE.U32 R20, R13, UR4, R20 ;  /* 0x000000040d147c25 */ /* 0x002fe2000f8e0014 */
[-C--:B------:R-:W-:Y:S02]  /*0860*/  ISETP.GE.AND P5, PT, R11, R118.reuse, PT ;  /* 0x000000760b00720c */ /* 0x080fe40003fa6270 */
[-C--:B------:R-:W-:Y:S01]  /*0870*/  ISETP.GE.AND P4, PT, R9, R118.reuse, PT ;  /* 0x000000760900720c */ /* 0x080fe20003f86270 */
[----:B------:R-:W-:Y:S01]  /*0880*/  IMAD R29, R13, UR5, R21 ;  /* 0x000000050d1d7c24 */ /* 0x000fe2000f8e0215 */
[-C--:B------:R-:W-:Y:S01]  /*0890*/  ISETP.GE.AND P3, PT, R7, R118.reuse, PT ;  /* 0x000000760700720c */ /* 0x080fe20003f66270 */
[----:B------:R-:W-:Y:S01]  /*08a0*/  VIADD R23, R19, 0x70 ;  /* 0x0000007013177836 */ /* 0x000fe20000000000 */
        /* <DEDUP_REMOVED lines=14> */
.L_x_1143:
[----:B------:R-:W-:Y:S05]  /*0990*/  BSYNC.RECONVERGENT B0 ;  /* 0x0000000000007941 */ /* 0x000fea0003800200 */
.L_x_1142:
[----:B------:R-:W-:Y:S01]  /*09a0*/  ISETP.NE.AND P0, PT, R4, RZ, PT ;  /* 0x000000ff0400720c */ /* 0x000fe20003f05270 */
[----:B------:R-:W-:-:S12]  /*09b0*/  BSSY.RECONVERGENT B0, `(.L_x_1144) ;  /* 0x0000010000007945 */ /* 0x000fd80003800200 */
[----:B------:R-:W-:Y:S05]  /*09c0*/  @P0 BRA `(.L_x_1145) ;  /* 0x0000000000380947 */ /* 0x000fea0003800000 */
[----:B------:R-:W2:Y:S01]  /*09d0*/  LDCU.64 UR6, c[0x0][0x408] ;  /* 0x00008100ff0677ac */ /* 0x000ea20008000a00 */
[----:B-1----:R-:W-:Y:S01]  /*09e0*/  IADD3 R13, P0, PT, R8, 0x10, RZ ;  /* 0x00000010080d7810 */ /* 0x002fe20007f1e0ff */
        /* <DEDUP_REMOVED lines=12> */
.L_x_1145:
[----:B------:R-:W-:Y:S05]  /*0ab0*/  BSYNC.RECONVERGENT B0 ;  /* 0x0000000000007941 */ /* 0x000fea0003800200 */
.L_x_1144:
[----:B------:R-:W-:Y:S04]  /*0ac0*/  BSSY.RECONVERGENT B0, `(.L_x_1146) ;  /* 0x0000010000007945 */ /* 0x000fe80003800200 */
[----:B------:R-:W-:Y:S05]  /*0ad0*/  @P6 BRA `(.L_x_1147) ;  /* 0x0000000000386947 */ /* 0x000fea0003800000 */
[----:B------:R-:W3:Y:S01]  /*0ae0*/  LDCU.64 UR6, c[0x0][0x408] ;  /* 0x00008100ff0677ac */ /* 0x000ee20008000a00 */
[----:B-12---:R-:W-:Y:S01]  /*0af0*/  IADD3 R13, P0, PT, R8, 0x20, RZ ;  /* 0x00000020080d7810 */ /* 0x006fe20007f1e0ff */
[----:B------:R-:W-:Y:S01]  /*0b00*/  IMAD.MOV.U32 R24, RZ, RZ, R20 ;  /* 0x000000ffff187224 */ /* 0x000fe200078e0014 */
[----:B------:R-:W-:Y:S01]  /*0b10*/  MOV R25, R29 ;  /* 0x0000001d00197202 */ /* 0x000fe20000000f00 */
[----:B------:R-:W1:Y:S02]  /*0b20*/  LDCU.64 UR4, c[0x0][0x3f0] ;  /* 0x00007e00ff0477ac */ /* 0x000e640008000a00 */
[----:B------:R-:W-:-:S04]  /*0b30*/  IMAD.X R6, RZ, RZ, R27, P0 ;  /* 0x000000ffff067224 */ /* 0x000fc800000e061b */
        /* <DEDUP_REMOVED lines=8> */
.L_x_1147:
[----:B------:R-:W-:Y:S05]  /*0bc0*/  BSYNC.RECONVERGENT B0 ;  /* 0x0000000000007941 */ /* 0x000fea0003800200 */
.L_x_1146:
[----:B------:R-:W-:Y:S04]  /*0bd0*/  BSSY.RECONVERGENT B0, `(.L_x_1148) ;  /* 0x0000010000007945 */ /* 0x000fe80003800200 */
[----:B------:R-:W-:Y:S05]  /*0be0*/  @P5 BRA `(.L_x_1149) ;  /* 0x0000000000385947 */ /* 0x000fea0003800000 */
[----:B------:R-:W4:Y:S01]  /*0bf0*/  LDCU.64 UR6, c[0x0][0x408] ;  /* 0x00008100ff0677ac */ /* 0x000f220008000a00 */
[----:B-123--:R-:W-:Y:S01]  /*0c00*/  IADD3 R13, P0, PT, R8, 0x30, RZ ;  /* 0x00000030080d7810 */ /* 0x00efe20007f1e0ff */
[----:B------:R-:W-:Y:S01]  /*0c10*/  IMAD.MOV.U32 R24, RZ, RZ, R20 ;  /* 0x000000ffff187224 */ /* 0x000fe200078e0014 */
[----:B------:R-:W-:Y:S01]  /*0c20*/  MOV R25, R29 ;  /* 0x0000001d00197202 */ /* 0x000fe20000000f00 */
[----:B------:R-:W1:Y:S02]  /*0c30*/  LDCU.64 UR4, c[0x0][0x3f0] ;  /* 0x00007e00ff0477ac */ /* 0x000e640008000a00 */
[----:B------:R-:W-:-:S04]  /*0c40*/  IMAD.X R6, RZ, RZ, R27, P0 ;  /* 0x000000ffff067224 */ /* 0x000fc800000e061b */
        /* <DEDUP_REMOVED lines=8> */
.L_x_1149:
[----:B------:R-:W-:Y:S05]  /*0cd0*/  BSYNC.RECONVERGENT B0 ;  /* 0x0000000000007941 */ /* 0x000fea0003800200 */
.L_x_1148:
[----:B------:R-:W-:Y:S04]  /*0ce0*/  BSSY.RECONVERGENT B0, `(.L_x_1150) ;  /* 0x0000010000007945 */ /* 0x000fe80003800200 */
[----:B------:R-:W-:Y:S05]  /*0cf0*/  @P4 BRA `(.L_x_1151) ;  /* 0x0000000000384947 */ /* 0x000fea0003800000 */
[----:B------:R-:W5:Y:S01]  /*0d00*/  LDCU.64 UR6, c[0x0][0x408] ;  /* 0x00008100ff0677ac */ /* 0x000f620008000a00 */
[----:B-1234-:R-:W-:Y:S01]  /*0d10*/  IADD3 R13, P0, PT, R8, 0x40, RZ ;  /* 0x00000040080d7810 */ /* 0x01efe20007f1e0ff */
        /* <DEDUP_REMOVED lines=12> */
.L_x_1151:
[----:B------:R-:W-:Y:S05]  /*0de0*/  BSYNC.RECONVERGENT B0 ;  /* 0x0000000000007941 */ /* 0x000fea0003800200 */
.L_x_1150:
        /* <DEDUP_REMOVED lines=16> */
.L_x_1153:
[----:B------:R-:W-:Y:S05]  /*0ef0*/  BSYNC.RECONVERGENT B0 ;  /* 0x0000000000007941 */ /* 0x000fea0003800200 */
.L_x_1152:
        /* <DEDUP_REMOVED lines=16> */
.L_x_1155:
[----:B------:R-:W-:Y:S05]  /*1000*/  BSYNC.RECONVERGENT B0 ;  /* 0x0000000000007941 */ /* 0x000fea0003800200 */
.L_x_1154:
[----:B------:R-:W-:Y:S01]  /*1010*/  ISETP.GE.AND P1, PT, R23, R118, PT ;  /* 0x000000761700720c */ /* 0x000fe20003f26270 */
[----:B------:R-:W-:-:S12]  /*1020*/  BSSY.RECONVERGENT B0, `(.L_x_1156) ;  /* 0x000000f000007945 */ /* 0x000fd80003800200 */
[----:B------:R-:W-:Y:S05]  /*1030*/  @P1 BRA `(.L_x_1157) ;  /* 0x0000000000341947 */ /* 0x000fea0003800000 */
[----:B------:R-:W5:Y:S01]  /*1040*/  LDCU.64 UR6, c[0x0][0x408] ;  /* 0x00008100ff0677ac */ /* 0x000f620008000a00 */
[----:B------:R-:W-:Y:S02]  /*1050*/  IADD3 R8, P0, PT, R8, 0x70, RZ ;  /* 0x0000007008087810 */ /* 0x000fe40007f1e0ff */
[----:B------:R-:W-:Y:S01]  /*1060*/  MOV R21, R29 ;  /* 0x0000001d00157202 */ /* 0x000fe20000000f00 */
[----:B------:R-:W5:Y:S01]  /*1070*/  LDCU.64 UR4, c[0x0][0x3f0] ;  /* 0x00007e00ff0477ac */ /* 0x000f620008000a00 */
[----:B-1234-:R-:W-:-:S05]  /*1080*/  IADD3.X R13, PT, PT, RZ, R27, RZ, P0, !PT ;  /* 0x0000001bff0d7210 */ /* 0x01efca00007fe4ff */
[----:B-----5:R-:W-:Y:S02]  /*1090*/  IMAD R13, R13, UR6, RZ ;  /* 0x000000060d0d7c24 */ /* 0x020fe4000f8e02ff */
[----:B------:R-:W-:-:S04]  /*10a0*/  IMAD.WIDE.U32 R20, R8, UR6, R20 ;  /* 0x0000000608147c25 */ /* 0x000fc8000f8e0014 */
[----:B------:R-:W-:Y:S01]  /*10b0*/  IMAD R13, R8, UR7, R13 ;  /* 0x00000007080d7c24 */ /* 0x000fe2000f8e020d */
[----:B------:R-:W-:-:S04]  /*10c0*/  LEA R12, P0, R20, UR4, 0x1 ;  /* 0x00000004140c7c11 */ /* 0x000fc8000f8008ff */
[----:B------:R-:W-:-:S04]  /*10d0*/  IADD3 R13, PT, PT, R21, R13, RZ ;  /* 0x0000000d150d7210 */ /* 0x000fc80007ffe0ff */
[----:B------:R-:W-:-:S05]  /*10e0*/  LEA.HI.X R13, R20, UR5, R13, 0x1, P0 ;  /* 0x00000005140d7c11 */ /* 0x000fca00080f0c0d */
[----:B------:R1:W-:Y:S04]  /*10f0*/  STG.E.128 desc[UR14][R12.64], RZ ;  /* 0x000000ff0c007986 */ /* 0x0003e8000c101d0e */
[----:B------:R1:W-:Y:S02]  /*1100*/  STG.E.128 desc[UR14][R12.64+0x80], RZ ;  /* 0x000080ff0c007986 */ /* 0x0003e4000c101d0e */
.L_x_1157:
[----:B------:R-:W-:Y:S05]  /*1110*/  BSYNC.RECONVERGENT B0 ;  /* 0x0000000000007941 */ /* 0x000fea0003800200 */
.L_x_1156:
[----:B------:R-:W-:Y:S01]  /*1120*/  LOP3.LUT P0, R115, R115, 0x7, RZ, 0xc0, !PT ;  /* 0x0000000773737812 */ /* 0x000fe2000780c0ff */
[----:B------:R-:W-:Y:S01]  /*1130*/  BSSY.RECONVERGENT B0, `(.L_x_1158) ;  /* 0x0000016000007945 */ /* 0x000fe20003800200 */
[----:B------:R-:W-:Y:S02]  /*1140*/  P2R R6, PR, RZ, 0x2 ;  /* 0x00000002ff067803 */ /* 0x000fe40000000000 */
[----:B------:R-:W-:Y:S02]  /*1150*/  ISETP.GE.OR P0, PT, R19, R118, P0 ;  /* 0x000000761300720c */ /* 0x000fe40000706670 */
[----:B------:R-:W-:Y:S02]  /*1160*/  ISETP.NE.AND P1, PT, R4, RZ, PT ;  /* 0x000000ff0400720c */ /* 0x000fe40003f25270 */
[C---:B------:R-:W-:Y:S02]  /*1170*/  ISETP.NE.OR P6, PT, R115.reuse, RZ, P6 ;  /* 0x000000ff7300720c */ /* 0x040fe400037c5670 */
[----:B------:R-:W-:-:S02]  /*1180*/  ISETP.NE.OR P1, PT, R115, RZ, P1 ;  /* 0x000000ff7300720c */ /* 0x000fc40000f25670 */
[C---:B------:R-:W-:Y:S02]  /*1190*/  ISETP.NE.OR P5, PT, R115.reuse, RZ, P5 ;  /* 0x000000ff7300720c */ /* 0x040fe40002fa5670 */
        /* <DEDUP_REMOVED lines=8> */
[----:B------:R-:W-:Y:S02]  /*1220*/  IMAD R6, R19, R0, RZ ;  /* 0x0000000013067224 */ /* 0x000fe400078e02ff */
[----:B------:R-:W-:-:S03]  /*1230*/  IMAD.MOV.U32 R19, RZ, RZ, 0x7f800000 ;  /* 0x7f800000ff137424 */ /* 0x000fc600078e00ff */
[----:B-1234-:R-:W-:-:S04]  /*1240*/  IADD3 R13, P0, PT, R6, R3, RZ ;  /* 0x00000003060d7210 */ /* 0x01efc80007f1e0ff */
[----:B------:R-:W-:Y:S02]  /*1250*/  LEA.HI.X.SX32 R6, R6, R2, 0x1, P0 ;  /* 0x0000000206067211 */ /* 0x000fe400000f0eff */
[----:B-----5:R-:W-:-:S04]  /*1260*/  LEA R12, P0, R13, UR4, 0x2 ;  /* 0x000000040d0c7c11 */ /* 0x020fc8000f8010ff */
[----:B------:R-:W-:-:S05]  /*1270*/  LEA.HI.X R13, R13, UR5, R6, 0x2, P0 ;  /* 0x000000050d0d7c11 */ /* 0x000fca00080f1406 */
[----:B------:R1:W-:Y:S04]  /*1280*/  STG.E desc[UR14][R12.64], R19 ;  /* 0x000000130c007986 */ /* 0x0003e8000c10190e */
.L_x_1159:
[----:B------:R-:W-:Y:S05]  /*1290*/  BSYNC.RECONVERGENT B0 ;  /* 0x0000000000007941 */ /* 0x000fea0003800200 */
.L_x_1158:
[----:B------:R-:W-:Y:S01]  /*12a0*/  ISETP.NE.AND P0, PT, R4, RZ, PT ;  /* 0x000000ff0400720c */ /* 0x000fe20003f05270 */
[----:B------:R-:W-:-:S12]  /*12b0*/  BSSY.RECONVERGENT B0, `(.L_x_1160) ;  /* 0x000000a000007945 */ /* 0x000fd80003800200 */
[----:B------:R-:W-:Y:S05]  /*12c0*/  @P0 BRA `(.L_x_1161) ;  /* 0x0000000000200947 */ /* 0x000fea0003800000 */
        /* <DEDUP_REMOVED lines=8> */
.L_x_1161:
[----:B------:R-:W-:Y:S05]  /*1350*/  BSYNC.RECONVERGENT B0 ;  /* 0x0000000000007941 */ /* 0x000fea0003800200 */
.L_x_1160:
[----:B------:R-:W-:Y:S04]  /*1360*/  BSSY.RECONVERGENT B0, `(.L_x_1162) ;  /* 0x000000a000007945 */ /* 0x000fe80003800200 */
        /* <DEDUP_REMOVED lines=9> */
.L_x_1163:
[----:B------:R-:W-:Y:S05]  /*1400*/  BSYNC.RECONVERGENT B0 ;  /* 0x0000000000007941 */ /* 0x000fea0003800200 */
.L_x_1162:
[----:B------:R-:W-:Y:S04]  /*1410*/  BSSY.RECONVERGENT B0, `(.L_x_1164) ;  /* 0x000000a000007945 */ /* 0x000fe80003800200 */
[----:B------:R-:W-:Y:S05]  /*1420*/  @P5 BRA `(.L_x_1165) ;  /* 0x0000000000205947 */ /* 0x000fea0003800000 */
[----:B------:R-:W5:Y:S01]  /*1430*/  LDCU.64 UR4, c[0x0][0x420] ;  /* 0x00008400ff0477ac */ /* 0x000f620008000a00 */
[----:B------:R-:W-:Y:S02]  /*1440*/  IMAD R4, R11, R0, RZ ;  /* 0x000000000b047224 */ /* 0x000fe400078e02ff */
[----:B-1234-:R-:W-:-:S03]  /*1450*/  IMAD.MOV.U32 R13, RZ, RZ, 0x7f800000 ;  /* 0x7f800000ff0d7424 */ /* 0x01efc600078e00ff */
[----:B------:R-:W-:-:S04]  /*1460*/  IADD3 R11, P0, PT, R4, R3, RZ ;  /* 0x00000003040b7210 */ /* 0x000fc80007f1e0ff */
[----:B------:R-:W-:Y:S02]  /*1470*/  LEA.HI.X.SX32 R4, R4, R2, 0x1, P0 ;  /* 0x0000000204047211 */ /* 0x000fe400000f0eff */
[----:B-----5:R-:W-:-:S04]  /*1480*/  LEA R10, P0, R11, UR4, 0x2 ;  /* 0x000000040b0a7c11 */ /* 0x020fc8000f8010ff */
[----:B------:R-:W-:-:S05]  /*1490*/  LEA.HI.X R11, R11, UR5, R4, 0x2, P0 ;  /* 0x000000050b0b7c11 */ /* 0x000fca00080f1404 */
[----:B------:R1:W-:Y:S04]  /*14a0*/  STG.E desc[UR14][R10.64], R13 ;  /* 0x0000000d0a007986 */ /* 0x0003e8000c10190e */
.L_x_1165:
[----:B------:R-:W-:Y:S05]  /*14b0*/  BSYNC.RECONVERGENT B0 ;  /* 0x0000000000007941 */ /* 0x000fea0003800200 */
.L_x_1164:
[----:B------:R-:W-:Y:S04]  /*14c0*/  BSSY.RECONVERGENT B0, `(.L_x_1166) ;  /* 0x000000a000007945 */ /* 0x000fe80003800200 */
[----:B------:R-:W-:Y:S05]  /*14d0*/  @P4 BRA `(.L_x_1167) ;  /* 0x0000000000204947 */ /* 0x000fea0003800000 */
[----:B------:R-:W5:Y:S01]  /*14e0*/  LDCU.64 UR4, c[0x0][0x420] ;  /* 0x00008400ff0477ac */ /* 0x000f620008000a00 */
[----:B------:R-:W-:Y:S02]  /*14f0*/  IMAD R4, R9, R0, RZ ;  /* 0x0000000009047224 */ /* 0x000fe400078e02ff */
[----:B-1----:R-:W-:-:S03]  /*1500*/  IMAD.MOV.U32 R11, RZ, RZ, 0x7f800000 ;  /* 0x7f800000ff0b7424 */ /* 0x002fc600078e00ff */
[----:B------:R-:W-:-:S04]  /*1510*/  IADD3 R9, P0, PT, R4, R3, RZ ;  /* 0x0000000304097210 */ /* 0x000fc80007f1e0ff */
[----:B------:R-:W-:Y:S02]  /*1520*/  LEA.HI.X.SX32 R4, R4, R2, 0x1, P0 ;  /* 0x0000000204047211 */ /* 0x000fe400000f0eff */
[----:B-----5:R-:W-:-:S04]  /*1530*/  LEA R8, P0, R9, UR4, 0x2 ;  /* 0x0000000409087c11 */ /* 0x020fc8000f8010ff */
[----:B------:R-:W-:-:S05]  /*1540*/  LEA.HI.X R9, R9, UR5, R4, 0x2, P0 ;  /* 0x0000000509097c11 */ /* 0x000fca00080f1404 */
[----:B------:R1:W-:Y:S04]  /*1550*/  STG.E desc[UR14][R8.64], R11 ;  /* 0x0000000b08007986 */ /* 0x0003e8000c10190e */
.L_x_1167:
[----:B------:R-:W-:Y:S05]  /*1560*/  BSYNC.RECONVERGENT B0 ;  /* 0x0000000000007941 */ /* 0x000fea0003800200 */
.L_x_1166:
        /* <DEDUP_REMOVED lines=10> */
.L_x_1169:
[----:B------:R-:W-:Y:S05]  /*1610*/  BSYNC.RECONVERGENT B0 ;  /* 0x0000000000007941 */ /* 0x000fea0003800200 */
.L_x_1168:
[----:B------:R-:W-:Y:S04]  /*1620*/  BSSY.RECONVERGENT B0, `(.L_x_1170) ;  /* 0x000000a000007945 */ /* 0x000fe80003800200 */
[----:B------:R-:W-:Y:S05]  /*1630*/  @P2 BRA `(.L_x_1171) ;  /* 0x0000000000202947 */ /* 0x000fea0003800000 */
[----:B------:R-:W1:Y:S01]  /*1640*/  LDCU.64 UR4, c[0x0][0x420] ;  /* 0x00008400ff0477ac */ /* 0x000e620008000a00 */
[----:B------:R-:W-:-:S05]  /*1650*/  IMAD R4, R5, R0, RZ ;  /* 0x0000000005047224 */ /* 0x000fca00078e02ff */
[----:B------:R-:W-:-:S04]  /*1660*/  IADD3 R5, P0, PT, R4, R3, RZ ;  /* 0x0000000304057210 */ /* 0x000fc80007f1e0ff */
[----:B------:R-:W-:Y:S02]  /*1670*/  LEA.HI.X.SX32 R4, R4, R2, 0x1, P0 ;  /* 0x0000000204047211 */ /* 0x000fe400000f0eff */
[----:B-1----:R-:W-:-:S04]  /*1680*/  LEA R6, P0, R5, UR4, 0x2 ;  /* 0x0000000405067c11 */ /* 0x002fc8000f8010ff */
[----:B------:R-:W-:Y:S01]  /*1690*/  LEA.HI.X R7, R5, UR5, R4, 0x2, P0 ;  /* 0x0000000505077c11 */ /* 0x000fe200080f1404 */
[----:B------:R-:W-:-:S05]  /*16a0*/  IMAD.MOV.U32 R5, RZ, RZ, 0x7f800000 ;  /* 0x7f800000ff057424 */ /* 0x000fca00078e00ff */
[----:B------:R1:W-:Y:S03]  /*16b0*/  STG.E desc[UR14][R6.64], R5 ;  /* 0x0000000506007986 */ /* 0x0003e6000c10190e */
.L_x_1171:
[----:B------:R-:W-:Y:S05]  /*16c0*/  BSYNC.RECONVERGENT B0 ;  /* 0x0000000000007941 */ /* 0x000fea0003800200 */
.L_x_1170:
[----:B------:R-:W-:Y:S05]  /*16d0*/  @P1 EXIT ;  /* 0x000000000000194d */ /* 0x000fea0003800000 */
[----:B------:R-:W5:Y:S01]  /*16e0*/  LDCU.64 UR4, c[0x0][0x420] ;  /* 0x00008400ff0477ac */ /* 0x000f620008000a00 */
[----:B------:R-:W-:Y:S02]  /*16f0*/  IMAD R0, R23, R0, RZ ;  /* 0x0000000017007224 */ /* 0x000fe400078e02ff */
[----:B-1----:R-:W-:-:S03]  /*1700*/  IMAD.MOV.U32 R5, RZ, RZ, 0x7f800000 ;  /* 0x7f800000ff057424 */ /* 0x002fc600078e00ff */
[----:B------:R-:W-:-:S04]  /*1710*/  IADD3 R3, P0, PT, R0, R3, RZ ;  /* 0x0000000300037210 */ /* 0x000fc80007f1e0ff */
[----:B------:R-:W-:Y:S02]  /*1720*/  LEA.HI.X.SX32 R0, R0, R2, 0x1, P0 ;  /* 0x0000000200007211 */ /* 0x000fe400000f0eff */
[----:B-----5:R-:W-:-:S04]  /*1730*/  LEA R2, P0, R3, UR4, 0x2 ;  /* 0x0000000403027c11 */ /* 0x020fc8000f8010ff */
[----:B------:R-:W-:-:S05]  /*1740*/  LEA.HI.X R3, R3, UR5, R0, 0x2, P0 ;  /* 0x0000000503037c11 */ /* 0x000fca00080f1400 */
[----:B------:R-:W-:Y:S01]  /*1750*/  STG.E desc[UR14][R2.64], R5 ;  /* 0x0000000502007986 */ /* 0x000fe2000c10190e */
[----:B------:R-:W-:Y:S05]  /*1760*/  EXIT ;  /* 0x000000000000794d */ /* 0x000fea0003800000 */
.L_x_1140:
        /* <DEDUP_REMOVED lines=22> */
.L_x_1172:
[----:B------:R-:W1:Y:S01]  /*18d0*/  LDC.64 R32, c[0x0][0x3b8] ;  /* 0x0000ee00ff207b82 */ /* 0x000e620000000a00 */
[----:B------:R-:W-:-:S05]  /*18e0*/  IADD3 R28, PT, PT, R0, R9, RZ ;  /* 0x00000009001c7210 */ /* 0x000fca0007ffe0ff */
[C---:B-1----:R-:W-:Y:S02]  /*18f0*/  IMAD R3, R28.reuse, R33, RZ ;  /* 0x000000211c037224 */ /* 0x042fe400078e02ff */
[----:B------:R-:W-:-:S05]  /*1900*/  IMAD.WIDE.U32 R28, R28, R32, RZ ;  /* 0x000000201c1c7225 */ /* 0x000fca00078e00ff */
[----:B------:R-:W-:Y:S02]  /*1910*/  IADD3 R3, PT, PT, R29, R3, RZ ;  /* 0x000000031d037210 */ /* 0x000fe40007ffe0ff */
.L_x_1173:
        /* <DEDUP_REMOVED lines=10> */
[----:B------:R-:W-:-:S06]  /*19c0*/  IMAD.HI.U32 R7, R11, R7, R10 ;  /* 0x000000070b077227 */ /* 0x000fcc00078e000a */
[----:B------:R-:W-:-:S04]  /*19d0*/  IMAD.HI.U32 R18, R7, R6, RZ ;  /* 0x0000000607127227 */ /* 0x000fc800078e00ff */
[----:B------:R-:W-:-:S04]  /*19e0*/  IMAD.MOV R7, RZ, RZ, -R18 ;  /* 0x000000ffff077224 */ /* 0x000fc800078e0a12 */
[----:B------:R-:W-:Y:S01]  /*19f0*/  IMAD R7, R8, R7, R6 ;  /* 0x0000000708077224 */ /* 0x000fe200078e0206 */
[----:B------:R-:W-:-:S04]  /*1a00*/  LOP3.LUT R6, R13, R4, RZ, 0x3c, !PT ;  /* 0x000000040d067212 */ /* 0x000fc800078e3cff */
[----:B------:R-:W-:Y:S02]  /*1a10*/  ISETP.GT.U32.AND P1, PT, R8, R7, PT ;  /* 0x000000070800720c */ /* 0x000fe40003f24070 */
[----:B------:R-:W-:-:S11]  /*1a20*/  ISETP.GE.AND P0, PT, R6, RZ, PT ;  /* 0x000000ff0600720c */ /* 0x000fd60003f06270 */
[----:B------:R-:W-:Y:S01]  /*1a30*/  @!P1 IMAD.IADD R7, R7, 0x1, -R8 ;  /* 0x0000000107079824 */ /* 0x000fe200078e0a08 */
[----:B------:R-:W-:Y:S02]  /*1a40*/  @!P1 IADD3 R18, PT, PT, R18, 0x1, RZ ;  /* 0x0000000112129810 */ /* 0x000fe40007ffe0ff */
[----:B------:R-:W-:Y:S02]  /*1a50*/  ISETP.NE.AND P1, PT, R4, RZ, PT ;  /* 0x000000ff0400720c */ /* 0x000fe40003f25270 */
[----:B------:R-:W-:-:S13]  /*1a60*/  ISETP.GE.U32.AND P3, PT, R7, R8, PT ;  /* 0x000000080700720c */ /* 0x000fda0003f66070 */
[----:B------:R-:W-:-:S05]  /*1a70*/  @P3 VIADD R18, R18, 0x1 ;  /* 0x0000000112123836 */ /* 0x000fca0000000000 */
        /* <DEDUP_REMOVED lines=15> */
.L_x_1174:
[----:B------:R-:W1:Y:S01]  /*1b70*/  LDC.64 R6, c[0x0][0x3c0] ;  /* 0x0000f000ff067b82 */ /* 0x000e620000000a00 */
[----:B------:R-:W-:-:S05]  /*1b80*/  IADD3 R0, PT, PT, R0, R9, RZ ;  /* 0x0000000900007210 */ /* 0x000fca0007ffe0ff */
[C---:B-1----:R-:W-:Y:S02]  /*1b90*/  IMAD R20, R0.reuse, R7, RZ ;  /* 0x0000000700147224 */ /* 0x042fe400078e02ff */
[----:B------:R-:W-:-:S05]  /*1ba0*/  IMAD.WIDE.U32 R24, R0, R6, RZ ;  /* 0x0000000600187225 */ /* 0x000fca00078e00ff */
[----:B------:R-:W-:-:S07]  /*1bb0*/  IADD3 R20, PT, PT, R25, R20, RZ ;  /* 0x0000001419147210 */ /* 0x000fce0007ffe0ff */
.L_x_1175:
[----:B------:R-:W-:Y:S01]  /*1bc0*/  SHF.R.U32.HI R108, RZ, 0x3, R115 ;  /* 0x00000003ff6c7819 */ /* 0x000fe20000011673 */
[----:B------:R-:W-:Y:S01]  /*1bd0*/  IMAD.IADD R227, R118, 0x1, -R117 ;  /* 0x0000000176e37824 */ /* 0x000fe200078e0a75 */
[----:B------:R-:W1:Y:S01]  /*1be0*/  LDCU.128 UR8, c[0x0][0x3d0] ;  /* 0x00007a00ff0877ac */ /* 0x000e620008000c00 */
[----:B------:R-:W-:Y:S01]  /*1bf0*/  IMAD.SHL.U32 R0, R115, 0x8, RZ ;  /* 0x0000000873007824 */ /* 0x000fe200078e00ff */
[----:B------:R-:W-:Y:S01]  /*1c00*/  SHF.R.S32.HI R19, RZ, 0x1f, R18 ;  /* 0x0000001fff137819 */ /* 0x000fe20000011412 */
[C---:B------:R-:W-:Y:S01]  /*1c10*/  VIADD R4, R108.reuse, 0x20 ;  /* 0x000000206c047836 */ /* 0x040fe20000000000 */
[-C--:B------:R-:W-:Y:S01]  /*1c20*/  ISETP.GE.AND P2, PT, R108, R227.reuse, PT ;  /* 0x000000e36c00720c */ /* 0x080fe20003f46270 */
[----:B------:R-:W2:Y:S01]  /*1c30*/  LDCU.64 UR6, c[0x0][0x3c8] ;  /* 0x00007900ff0677ac */ /* 0x000ea20008000a00 */
[----:B------:R-:W-:Y:S01]  /*1c40*/  LOP3.LUT R21, R0, 0x38, RZ, 0xc0, !PT ;  /* 0x0000003800157812 */ /* 0x000fe200078ec0ff */
[----:B------:R-:W-:Y:S01]  /*1c50*/  VIADD R8, R108, 0x30 ;  /* 0x000000306c087836 */ /* 0x000fe20000000000 */
[-C--:B------:R-:W-:Y:S01]  /*1c60*/  ISETP.GE.AND P0, PT, R4, R227.reuse, PT ;  /* 0x000000e30400720c */ /* 0x080fe20003f06270 */
[----:B------:R-:W3:Y:S01]  /*1c70*/  LDCU.64 UR12, c[0x0][0x388] ;  /* 0x00007100ff0c77ac */ /* 0x000ee20008000a00 */
[C---:B------:R-:W-:Y:S01]  /*1c80*/  IADD3 R28, P1, PT, R21.reuse, R28, RZ ;  /* 0x0000001c151c7210 */ /* 0x040fe20007f3e0ff */
[----:B------:R-:W4:Y:S01]  /*1c90*/  S2UR UR5, SR_CgaCtaId ;  /* 0x00000000000579c3 */ /* 0x000f220000008800 */
[----:B------:R-:W-:Y:S01]  /*1ca0*/  IADD3 R4, PT, PT, R108, 0x10, RZ ;  /* 0x000000106c047810 */ /* 0x000fe20007ffe0ff */
[----:B------:R-:W-:Y:S01]  /*1cb0*/  IMAD.WIDE.U32 R26, R26, 0x80, RZ ;  /* 0x000000801a1a7825 */ /* 0x000fe200078e00ff */
[----:B------:R-:W-:Y:S01]  /*1cc0*/  IADD3 R22, P3, PT, R21, R22, RZ ;  /* 0x0000001615167210 */ /* 0x000fe20007f7e0ff */
[----:B------:R-:W-:Y:S01]  /*1cd0*/  UMOV UR4, 0x400 ;  /* 0x0000040000047882 */ /* 0x000fe20000000000 */
[-C--:B------:R-:W-:Y:S01]  /*1ce0*/  ISETP.GE.AND P6, PT, R8, R227.reuse, PT ;  /* 0x000000e30800720c */ /* 0x080fe20003fc6270 */
[----:B------:R-:W-:Y:S01]  /*1cf0*/  IMAD.X R29, RZ, RZ, R3, P1 ;  /* 0x000000ffff1d7224 */ /* 0x000fe200008e0603 */
[----:B------:R-:W-:Y:S01]  /*1d00*/  ISETP.GE.AND P1, PT, R4, R227, PT ;  /* 0x000000e30400720c */ /* 0x000fe20003f26270 */
[----:B------:R-:W5:Y:S01]  /*1d10*/  @!P2 LDC.64 R10, c[0x0][0x3b0] ;  /* 0x0000ec00ff0aab82 */ /* 0x000f620000000a00 */
[----:B-1----:R-:W-:Y:S01]  /*1d20*/  IMAD R3, R19, UR8, RZ ;  /* 0x0000000813037c24 */ /* 0x002fe2000f8e02ff */
[----:B------:R-:W-:Y:S01]  /*1d30*/  LOP3.LUT R25, R26, R108, RZ, 0xfc, !PT ;  /* 0x0000006c1a197212 */ /* 0x000fe200078efcff */
[C---:B------:R-:W-:Y:S01]  /*1d40*/  IMAD.WIDE.U32 R28, R108.reuse, R32, R28 ;  /* 0x000000206c1c7225 */ /* 0x040fe200078e001c */
[----:B------:R-:W-:-:S02]  /*1d50*/  IADD3 R14, PT, PT, R108, 0x50, RZ ;  /* 0x000000506c0e7810 */ /* 0x000fc40007ffe0ff */
[----:B------:R-:W-:Y:S01]  /*1d60*/  SHF.L.U64.HI R111, R32, 0x5, R33 ;  /* 0x00000005206f7819 */ /* 0x000fe20000010221 */
[----:B------:R-:W-:Y:S01]  /*1d70*/  IMAD.X R23, RZ, RZ, R2, P3 ;  /* 0x000000ffff177224 */ /* 0x000fe200018e0602 */
[----:B------:R-:W1:Y:S01]  /*1d80*/  @!P2 LDC.64 R8, c[0x0][0x380] ;  /* 0x0000e000ff08ab82 */ /* 0x000e620000000a00 */
[----:B------:R-:W-:Y:S01]  /*1d90*/  IMAD R230, R18, UR9, R3 ;  /* 0x0000000912e67c24 */ /* 0x000fe2000f8e0203 */
[----:B------:R-:W-:Y:S01]  /*1da0*/  ISETP.GE.AND P4, PT, R14, R227, PT ;  /* 0x000000e30e00720c */ /* 0x000fe20003f86270 */
[----:B------:R-:W-:Y:S01]  /*1db0*/  IMAD R29, R108, R33, R29 ;  /* 0x000000216c1d7224 */ /* 0x000fe200078e021d */
[----:B------:R-:W-:Y:S01]  /*1dc0*/  SHF.L.U64.HI R113, R32, 0x4, R33 ;  /* 0x0000000420717819 */ /* 0x000fe20000010221 */
[----:B--2---:R-:W-:Y:S01]  /*1dd0*/  IMAD.WIDE.U32 R22, R13, UR6, R22 ;  /* 0x000000060d167c25 */ /* 0x004fe2000f8e0016 */
[----:B------:R-:W-:Y:S02]  /*1de0*/  SHF.R.U32.HI R116, RZ, 0x1, R115 ;  /* 0x00000001ff747819 */ /* 0x000fe40000011673 */
[----:B------:R-:W2:Y:S01]  /*1df0*/  @!P1 LDC.64 R2, c[0x0][0x3b0] ;  /* 0x0000ec00ff029b82 */ /* 0x000ea20000000a00 */
[----:B------:R-:W-:Y:S01]  /*1e00*/  IMAD.WIDE.U32 R28, R18, UR8, R28 ;  /* 0x00000008121c7c25 */ /* 0x000fe2000f8e001c */
[----:B----4-:R-:W-:Y:S01]  /*1e10*/  ULEA UR5, UR5, UR4, 0x18 ;  /* 0x0000000405057291 */ /* 0x010fe2000f8ec0ff */
[----:B------:R-:W-:-:S02]  /*1e20*/  MOV R110, 0x20 ;  /* 0x00000020006e7802 */ /* 0x000fc40000000f00 */
[----:B------:R-:W-:Y:S01]  /*1e30*/  IMAD.IADD R230, R29, 0x1, R230 ;  /* 0x000000011de67824 */ /* 0x000fe200078e02e6 */
[C---:B---3--:R-:W-:Y:S01]  /*1e40*/  LEA R231, P3, R28.reuse, UR12, 0x1 ;  /* 0x0000000c1ce77c11 */ /* 0x048fe2000f8608ff */
[----:B------:R-:W-:Y:S01]  /*1e50*/  IMAD R23, R13, UR7, R23 ;  /* 0x000000070d177c24 */ /* 0x000fe2000f8e0217 */
[----:B------:R-:W3:Y:S01]  /*1e60*/  @!P1 LDC.64 R14, c[0x0][0x380] ;  /* 0x0000e000ff0e9b82 */ /* 0x000ee20000000a00 */
[-C--:B-----5:R-:W-:Y:S01]  /*1e70*/  @!P2 IMAD R12, R27, R10.reuse, RZ ;  /* 0x0000000a1b0ca224 */ /* 0x0a0fe200078e02ff */
[----:B------:R-:W-:Y:S01]  /*1e80*/  LEA.HI.X R230, R28, UR13, R230, 0x1, P3 ;  /* 0x0000000d1ce67c11 */ /* 0x000fe200098f0ce6 */
[C---:B------:R-:W-:Y:S01]  /*1e90*/  @!P2 IMAD.WIDE.U32 R28, R25.reuse, R10, R22 ;  /* 0x0000000a191ca225 */ /* 0x040fe200078e0016 */
[C---:B------:R-:W-:Y:S01]  /*1ea0*/  @!P1 IADD3 R30, P3, PT, R25.reuse, 0x10, RZ ;  /* 0x00000010191e9810 */ /* 0x040fe20007f7e0ff */
[----:B------:R-:W4:Y:S01]  /*1eb0*/  LDCU.64 UR6, c[0x0][0x390] ;  /* 0x00007200ff0677ac */ /* 0x000f220008000a00 */
[----:B------:R-:W-:Y:S01]  /*1ec0*/  LOP3.LUT R10, R0, 0x1f8, RZ, 0xc0, !PT ;  /* 0x000001f8000a7812 */ /* 0x000fe200078ec0ff */
[----:B------:R-:W-:Y:S01]  /*1ed0*/  VIADD R16, R108, 0x40 ;  /* 0x000000406c107836 */ /* 0x000fe20000000000 */
[----:B------:R-:W-:Y:S01]  /*1ee0*/  @!P4 MOV R43, R23 ;  /* 0x00000017002bc202 */ /* 0x000fe20000000f00 */
[----:B------:R-:W-:Y:S01]  /*1ef0*/  @!P2 IMAD R31, R25, R11, R12 ;  /* 0x0000000b191fa224 */ /* 0x000fe200078e020c */
[----:B------:R-:W-:Y:S01]  /*1f00*/  LOP3.LUT R11, R10, 0x38, R115, 0x78, !PT ;  /* 0x000000380a0b7812 */ /* 0x000fe200078e7873 */
[----:B------:R-:W-:Y:S01]  /*1f10*/  @!P1 IMAD.X R17, RZ, RZ, R27, P3 ;  /* 0x000000ffff119224 */ /* 0x000fe200018e061b */
[----:B------:R-:W-:Y:S01]  /*1f20*/  ISETP.GE.AND P5, PT, R16, R227, PT ;  /* 0x000000e31000720c */ /* 0x000fe20003fa6270 */
[----:B------:R-:W-:Y:S01]  /*1f30*/  @!P2 IMAD.IADD R16, R29, 0x1, R31 ;  /* 0x000000011d10a824 */ /* 0x000fe200078e021f */
[C---:B-1----:R-:W-:Y:S01]  /*1f40*/  @!P2 LEA R38, P3, R28.reuse, R8, 0x1 ;  /* 0x000000081c26a211 */ /* 0x042fe200078608ff */
[----:B------:R-:W1:Y:S01]  /*1f50*/  @!P0 LDC.64 R12, c[0x0][0x3b0] ;  /* 0x0000ec00ff0c8b82 */ /* 0x000e620000000a00 */
[----:B--2---:R-:W-:Y:S01]  /*1f60*/  @!P1 IMAD R8, R17, R2, RZ ;  /* 0x0000000211089224 */ /* 0x004fe200078e02ff */
[----:B------:R-:W-:Y:S01]  /*1f70*/  LOP3.LUT R234, R11, 0x1e00, R0, 0xf8, !PT ;  /* 0x00001e000bea7812 */ /* 0x000fe200078ef800 */
[--C-:B------:R-:W-:Y:S01]  /*1f80*/  @!P0 IMAD.MOV.U32 R29, RZ, RZ, R23.reuse ;  /* 0x000000ffff1d8224 */ /* 0x100fe200078e0017 */
[----:B------:R-:W-:Y:S01]  /*1f90*/  @!P2 LEA.HI.X R39, R28, R9, R16, 0x1, P3 ;  /* 0x000000091c27a211 */ /* 0x000fe200018f0c10 */
[----:B------:R-:W-:Y:S01]  /*1fa0*/  @!P1 IMAD R3, R30, R3, R8 ;  /* 0x000000031e039224 */ /* 0x000fe200078e0208 */
[----:B------:R-:W-:Y:S01]  /*1fb0*/  @!P1 MOV R8, R22 ;  /* 0x0000001600089202 */ /* 0x000fe20000000f00 */
[----:B------:R-:W-:Y:S01]  /*1fc0*/  @!P1 IMAD.MOV.U32 R9, RZ, RZ, R23 ;  /* 0x000000ffff099224 */ /* 0x000fe200078e0017 */
[----:B------:R-:W2:Y:S01]  /*1fd0*/  @!P6 LDC.64 R10, c[0x0][0x3b0] ;  /* 0x0000ec00ff0aeb82 */ /* 0x000ea20000000a00 */
[----:B------:R-:W-:Y:S01]  /*1fe0*/  LEA R234, R234, UR5, 0x1 ;  /* 0x00000005eaea7c11 */ /* 0x000fe2000f8e08ff */
[----:B------:R-:W-:Y:S01]  /*1ff0*/  @!P5 IMAD.MOV.U32 R44, RZ, RZ, R22 ;  /* 0x000000ffff2cd224 */ /* 0x000fe200078e0016 */
[----:B------:R-:W-:Y:S01]  /*2000*/  @!P0 IADD3 R26, P3, PT, R25, 0x20, RZ ;  /* 0x00000020191a8810 */ /* 0x000fe20007f7e0ff */
[----:B------:R-:W-:-:S02]  /*2010*/  @!P1 IMAD.WIDE.U32 R30, R30, R2, R8 ;  /* 0x000000021e1e9225 */ /* 0x000fc400078e0008 */
[----:B------:R-:W-:Y:S01]  /*2020*/  @!PT LDS RZ, [RZ] ;  /* 0x00000000fffff984 */ /* 0x000fe20000000800 */
[----:B------:R-:W-:Y:S01]  /*2030*/  @!PT LDS RZ, [RZ] ;  /* 0x00000000fffff984 */ /* 0x000fe20000000800 */
[----:B------:R-:W-:Y:S01]  /*2040*/  @!PT LDS RZ, [RZ] ;  /* 0x00000000fffff984 */ /* 0x000fe20000000800 */
[----:B------:R-:W-:Y:S02]  /*2050*/  @!P2 LDGSTS.E.BYPASS.LTC128B.128 [R234], desc[UR14][R38.64] ;  /* 0x0000000026eaafae */ /* 0x000fe4000b981a0e */
[----:B------:R-:W5:Y:S01]  /*2060*/  @!P0 LDC.64 R8, c[0x0][0x380] ;  /* 0x0000e000ff088b82 */ /* 0x000f620000000a00 */
[----:B------:R-:W-:Y:S01]  /*2070*/  @!P0 IMAD.X R17, RZ, RZ, R27, P3 ;  /* 0x000000ffff118224 */ /* 0x000fe200018e061b */
[----:B------:R4:W-:Y:S01]  /*2080*/  @!P2 LDGSTS.E.BYPASS.LTC128B.128 [R234+0x4000], desc[UR14][R38.64+0x80] ;  /* 0x0400008026eaafae */ /* 0x0009e2000b981a0e */
[----:B------:R-:W-:Y:S01]  /*2090*/  @!P1 IMAD.IADD R28, R31, 0x1, R3 ;  /* 0x000000011f1c9824 */ /* 0x000fe200078e0203 */
[----:B------:R-:W-:Y:S01]  /*20a0*/  @!P6 IADD3 R16, P2, PT, R25, 0x30, RZ ;  /* 0x000000301910e810 */ /* 0x000fe20007f5e0ff */
[----:B------:R-:W-:Y:S01]  /*20b0*/  @!P5 IMAD.MOV.U32 R45, RZ, RZ, R23 ;  /* 0x000000ffff2dd224 */ /* 0x000fe200078e0017 */
[----:B---3--:R-:W-:Y:S01]  /*20c0*/  @!P1 LEA R36, P3, R30, R14, 0x1 ;  /* 0x0000000e1e249211 */ /* 0x008fe200078608ff */
[----:B------:R-:W-:Y:S01]  /*20d0*/  @!P4 IMAD.MOV.U32 R42, RZ, RZ, R22 ;  /* 0x000000ffff2ac224 */ /* 0x000fe200078e0016 */
[----:B------:R-:W4:Y:S01]  /*20e0*/  @!P6 LDC.64 R2, c[0x0][0x380] ;  /* 0x0000e000ff02eb82 */ /* 0x000f220000000a00 */
[----:B------:R-:W-:Y:S01]  /*20f0*/  IADD3 R14, PT, PT, R108, 0x60, RZ ;  /* 0x000000606c0e7810 */ /* 0x000fe20007ffe0ff */
[----:B-1----:R-:W-:Y:S01]  /*2100*/  @!P0 IMAD R17, R17, R12, RZ ;  /* 0x0000000c11118224 */ /* 0x002fe200078e02ff */
[----:B------:R-:W-:Y:S01]  /*2110*/  @!P1 LEA.HI.X R37, R30, R15, R28, 0x1, P3 ;  /* 0x0000000f1e259211 */ /* 0x000fe200018f0c1c */
[----:B------:R-:W-:Y:S01]  /*2120*/  @!P6 IMAD.X R15, RZ, RZ, R27, P2 ;  /* 0x000000ffff0fe224 */ /* 0x000fe200010e061b */
[----:B------:R-:W-:Y:S01]  /*2130*/  ISETP.GE.AND P3, PT, R14, R227, PT ;  /* 0x000000e30e00720c */ /* 0x000fe20003f66270 */
[----:B------:R-:W-:-:S02]  /*2140*/  @!P0 IMAD.MOV.U32 R28, RZ, RZ, R22 ;  /* 0x000000ffff1c8224 */ /* 0x000fc400078e0016 */
[----:B--2---:R-:W-:Y:S01]  /*2150*/  @!P6 IMAD R15, R15, R10, RZ ;  /* 0x0000000a0f0fe224 */ /* 0x004fe200078e02ff */
[----:B------:R-:W-:Y:S01]  /*2160*/  @!P1 LDGSTS.E.BYPASS.LTC128B.128 [R234+0x800], desc[UR14][R36.64] ;  /* 0x0080000024ea9fae */ /* 0x000fe2000b981a0e */
[----:B------:R-:W-:Y:S02]  /*2170*/  @!P0 IMAD R13, R26, R13, R17 ;  /* 0x0000000d1a0d8224 */ /* 0x000fe400078e0211 */
[----:B------:R-:W-:Y:S01]  /*2180*/  @!P6 IMAD R11, R16, R11, R15 ;  /* 0x0000000b100be224 */ /* 0x000fe200078e020f */
[----:B------:R1:W-:Y:S01]  /*2190*/  @!P1 LDGSTS.E.BYPASS.LTC128B.128 [R234+0x4800], desc[UR14][R36.64+0x80] ;  /* 0x0480008024ea9fae */ /* 0x0003e2000b981a0e */
[----:B------:R-:W-:Y:S01]  /*21a0*/  @!P0 IMAD.WIDE.U32 R28, R26, R12, R28 ;  /* 0x0000000c1a1c8225 */ /* 0x000fe200078e001c */
[----:B------:R-:W-:-:S03]  /*21b0*/  IADD3 R12, PT, PT, R108, 0x70, RZ ;  /* 0x000000706c0c7810 */ /* 0x000fc60007ffe0ff */
[----:B------:R-:W-:Y:S01]  /*21c0*/  @!P6 IMAD.MOV.U32 R14, RZ, RZ, R22 ;  /* 0x000000ffff0ee224 */ /* 0x000fe200078e0016 */
[----:B-----5:R-:W-:Y:S01]  /*21d0*/  @!P0 LEA R40, P1, R28, R8, 0x1 ;  /* 0x000000081c288211 */ /* 0x020fe200078208ff */
[----:B------:R-:W-:Y:S01]  /*21e0*/  @!P6 IMAD.MOV.U32 R15, RZ, RZ, R23 ;  /* 0x000000ffff0fe224 */ /* 0x000fe200078e0017 */
[----:B------:R-:W-:Y:S01]  /*21f0*/  ISETP.GE.AND P2, PT, R12, R227, PT ;  /* 0x000000e30c00720c */ /* 0x000fe20003f46270 */
[----:B------:R-:W-:Y:S02]  /*2200*/  @!P0 IMAD.IADD R13, R29, 0x1, R13 ;  /* 0x000000011d0d8824 */ /* 0x000fe400078e020d */
[----:B------:R-:W-:Y:S02]  /*2210*/  @!P6 IMAD.WIDE.U32 R14, R16, R10, R14 ;  /* 0x0000000a100ee225 */ /* 0x000fe400078e000e */
[----:B------:R-:W2:Y:S01]  /*2220*/  @!P5 LDC.64 R16, c[0x0][0x3b0] ;  /* 0x0000ec00ff10db82 */ /* 0x000ea20000000a00 */
[----:B------:R-:W-:Y:S01]  /*2230*/  @!P0 LEA.HI.X R41, R28, R9, R13, 0x1, P1 ;  /* 0x000000091c298211 */ /* 0x000fe200008f0c0d */
[C---:B------:R-:W-:Y:S01]  /*2240*/  IMAD.SHL.U32 R112, R32.reuse, 0x20, RZ ;  /* 0x0000002020707824 */ /* 0x040fe200078e00ff */
[----:B------:R-:W-:Y:S01]  /*2250*/  @!P6 IADD3 R10, PT, PT, R15, R11, RZ ;  /* 0x0000000b0f0ae210 */ /* 0x000fe20007ffe0ff */
[----:B------:R-:W-:Y:S01]  /*2260*/  IMAD.SHL.U32 R114, R32, 0x10, RZ ;  /* 0x0000001020727824 */ /* 0x000fe200078e00ff */
[C---:B----4-:R-:W-:Y:S01]  /*2270*/  @!P6 LEA R38, P1, R14.reuse, R2, 0x1 ;  /* 0x000000020e26e211 */ /* 0x050fe200078208ff */
[----:B------:R-:W-:Y:S01]  /*2280*/  @!P0 LDGSTS.E.BYPASS.LTC128B.128 [R234+0x1000], desc[UR14][R40.64] ;  /* 0x0100000028ea8fae */ /* 0x000fe2000b981a0e */
[----:B------:R-:W-:Y:S01]  /*2290*/  IMAD R19, R19, UR10, RZ ;  /* 0x0000000a13137c24 */ /* 0x000fe2000f8e02ff */
[----:B------:R-:W3:Y:S01]  /*22a0*/  @!P4 LDC.64 R8, c[0x0][0x3b0] ;  /* 0x0000ec00ff08cb82 */ /* 0x000ee20000000a00 */
[----:B------:R-:W-:Y:S01]  /*22b0*/  @!P6 LEA.HI.X R39, R14, R3, R10, 0x1, P1 ;  /* 0x000000030e27e211 */ /* 0x000fe200008f0c0a */
[----:B------:R4:W-:Y:S01]  /*22c0*/  @!P0 LDGSTS.E.BYPASS.LTC128B.128 [R234+0x5000], desc[UR14][R40.64+0x80] ;  /* 0x0500008028ea8fae */ /* 0x0009e2000b981a0e */
[C---:B------:R-:W-:Y:S01]  /*22d0*/  @!P5 IADD3 R30, P1, PT, R25.reuse, 0x40, RZ ;  /* 0x00000040191ed810 */ /* 0x040fe20007f3e0ff */
[----:B------:R-:W-:Y:S01]  /*22e0*/  IMAD R19, R18, UR11, R19 ;  /* 0x0000000b12137c24 */ /* 0x000fe2000f8e0213 */
[----:B------:R-:W-:Y:S01]  /*22f0*/  @!P4 IADD3 R28, P0, PT, R25, 0x50, RZ ;  /* 0x00000050191cc810 */ /* 0x000fe20007f1e0ff */
[----:B------:R-:W-:Y:S01]  /*2300*/  @!P6 LDGSTS.E.BYPASS.LTC128B.128 [R234+0x1800], desc[UR14][R38.64] ;  /* 0x0180000026eaefae */ /* 0x000fe2000b981a0e */
[----:B------:R-:W-:Y:S01]  /*2310*/  IMAD.SHL.U32 R225, R115, 0x40, RZ ;  /* 0x0000004073e17824 */ /* 0x000fe200078e00ff */
[----:B------:R-:W5:Y:S01]  /*2320*/  @!P5 LDC.64 R2, c[0x0][0x380] ;  /* 0x0000e000ff02db82 */ /* 0x000f620000000a00 */
[--C-:B-1----:R-:W-:Y:S01]  /*2330*/  @!P5 IMAD.X R37, RZ, RZ, R27.reuse, P1 ;  /* 0x000000ffff25d224 */ /* 0x102fe200008e061b */
[C---:B------:R-:W-:Y:S01]  /*2340*/  @!P3 IADD3 R26, P1, PT, R25.reuse, 0x60, RZ ;  /* 0x00000060191ab810 */ /* 0x040fe20007f3e0ff */
[----:B------:R-:W-:Y:S01]  /*2350*/  @!P4 IMAD.X R31, RZ, RZ, R27, P0 ;  /* 0x000000ffff1fc224 */ /* 0x000fe200000e061b */
[----:B------:R-:W-:Y:S01]  /*2360*/  @!P2 IADD3 R25, P0, PT, R25, 0x70, RZ ;  /* 0x000000701919a810 */ /* 0x000fe20007f1e0ff */
[----:B------:R-:W-:Y:S01]  /*2370*/  @!P6 LDGSTS.E.BYPASS.LTC128B.128 [R234+0x5800], desc[UR14][R38.64+0x80] ;  /* 0x0580008026eaefae */ /* 0x000fe2000b981a0e */
[----:B------:R-:W-:-:S02]  /*2380*/  IMAD.SHL.U32 R226, R115, 0x20, RZ ;  /* 0x0000002073e27824 */ /* 0x000fc400078e00ff */
[----:B------:R-:W1:Y:S01]  /*2390*/  @!P4 LDC.64 R14, c[0x0][0x380] ;  /* 0x0000e000ff0ecb82 */ /* 0x000e620000000a00 */
[----:B--2---:R-:W-:Y:S02]  /*23a0*/  @!P5 IMAD R37, R37, R16, RZ ;  /* 0x000000102525d224 */ /* 0x004fe400078e02ff */
[----:B------:R-:W-:Y:S01]  /*23b0*/  @!P3 IMAD.X R29, RZ, RZ, R27, P1 ;  /* 0x000000ffff1db224 */ /* 0x000fe200008e061b */
[----:B------:R-:W-:Y:S01]  /*23c0*/  @!P2 IADD3.X R27, PT, PT, RZ, R27, RZ, P0, !PT ;  /* 0x0000001bff1ba210 */ /* 0x000fe200007fe4ff */
[C---:B------:R-:W-:Y:S01]  /*23d0*/  @!P5 IMAD R17, R30.reuse, R17, R37 ;  /* 0x000000111e11d224 */ /* 0x040fe200078e0225 */
[----:B------:R-:W-:Y:S01]  /*23e0*/  IADD3 R24, P1, PT, R21, R24, RZ ;  /* 0x0000001815187210 */ /* 0x000fe20007f3e0ff */
[----:B------:R-:W-:Y:S01]  /*23f0*/  @!P5 IMAD.WIDE.U32 R36, R30, R16, R44 ;  /* 0x000000101e24d225 */ /* 0x000fe200078e002c */
[----:B------:R-:W2:Y:S01]  /*2400*/  @!P2 LDC.64 R10, c[0x0][0x3b0] ;  /* 0x0000ec00ff0aab82 */ /* 0x000ea20000000a00 */
[----:B------:R-:W-:Y:S02]  /*2410*/  LOP3.LUT R226, R226, 0x7c00, RZ, 0xc0, !PT ;  /* 0x00007c00e2e27812 */ /* 0x000fe400078ec0ff */
[----:B------:R-:W-:-:S02]  /*2420*/  @!P5 IMAD.IADD R16, R37, 0x1, R17 ;  /* 0x000000012510d824 */ /* 0x000fc400078e0211 */
[-C--:B---3--:R-:W-:Y:S02]  /*2430*/  @!P4 IMAD R31, R31, R8.reuse, RZ ;  /* 0x000000081f1fc224 */ /* 0x088fe400078e02ff */
[----:B------:R-:W-:Y:S01]  /*2440*/  @!P4 IMAD.WIDE.U32 R42, R28, R8, R42 ;  /* 0x000000081c2ac225 */ /* 0x000fe200078e002a */
[----:B------:R-:W3:Y:S01]  /*2450*/  @!P3 LDC.64 R12, c[0x0][0x3b0] ;  /* 0x0000ec00ff0cbb82 */ /* 0x000ee20000000a00 */
[----:B-----5:R-:W-:Y:S02]  /*2460*/  @!P5 LEA R44, P0, R36, R2, 0x1 ;  /* 0x00000002242cd211 */ /* 0x020fe400078008ff */
[----:B------:R-:W-:Y:S02]  /*2470*/  @!P4 IMAD R31, R28, R9, R31 ;  /* 0x000000091c1fc224 */ /* 0x000fe400078e021f */
[----:B------:R-:W-:Y:S01]  /*2480*/  @!P5 LEA.HI.X R45, R36, R3, R16, 0x1, P0 ;  /* 0x00000003242dd211 */ /* 0x000fe200000f0c10 */
[----:B----4-:R-:W-:Y:S02]  /*2490*/  @!P3 IMAD.MOV.U32 R40, RZ, RZ, R22 ;  /* 0x000000ffff28b224 */ /* 0x010fe400078e0016 */
[----:B------:R-:W4:Y:S01]  /*24a0*/  @!P2 LDC.64 R2, c[0x0][0x380] ;  /* 0x0000e000ff02ab82 */ /* 0x000f220000000a00 */
[----:B------:R-:W-:Y:S01]  /*24b0*/  @!P4 IADD3 R31, PT, PT, R43, R31, RZ ;  /* 0x0000001f2b1fc210 */ /* 0x000fe20007ffe0ff */
[----:B------:R-:W-:Y:S01]  /*24c0*/  @!P5 LDGSTS.E.BYPASS.LTC128B.128 [R234+0x2000], desc[UR14][R44.64] ;  /* 0x020000002ceadfae */ /* 0x000fe2000b981a0e */
[----:B-1----:R-:W-:Y:S01]  /*24d0*/  @!P4 LEA R16, P0, R42, R14, 0x1 ;  /* 0x0000000e2a10c211 */ /* 0x002fe200078008ff */
[----:B------:R-:W-:-:S02]  /*24e0*/  VIADD R14, R5, 0xffffffff ;  /* 0xffffffff050e7836 */ /* 0x000fc40000000000 */
[----:B------:R-:W-:Y:S01]  /*24f0*/  @!P3 IMAD.MOV.U32 R41, RZ, RZ, R23 ;  /* 0x000000ffff29b224 */ /* 0x000fe200078e0017 */
[----:B------:R-:W-:Y:S01]  /*2500*/  @!P4 LEA.HI.X R17, R42, R15, R31, 0x1, P0 ;  /* 0x0000000f2a11c211 */ /* 0x000fe200000f0c1f */
[----:B------:R-:W1:Y:S01]  /*2510*/  @!P3 LDC.64 R8, c[0x0][0x380] ;  /* 0x0000e000ff08bb82 */ /* 0x000e620000000a00 */
[----:B------:R-:W-:Y:S01]  /*2520*/  IMAD R15, R14, -0x20, R35 ;  /* 0xffffffe00e0f7824 */ /* 0x000fe200078e0223 */
[----:B------:R-:W-:Y:S01]  /*2530*/  @!P5 LDGSTS.E.BYPASS.LTC128B.128 [R234+0x6000], desc[UR14][R44.64+0x80] ;  /* 0x060000802ceadfae */ /* 0x000fe2000b981a0e */
[-C--:B--2---:R-:W-:Y:S02]  /*2540*/  @!P2 IMAD R28, R27, R10.reuse, RZ ;  /* 0x0000000a1b1ca224 */ /* 0x084fe400078e02ff */
[----:B------:R-:W-:Y:S01]  /*2550*/  @!P2 IMAD.WIDE.U32 R22, R25, R10, R22 ;  /* 0x0000000a1916a225 */ /* 0x000fe200078e0016 */
[-C--:B------:R-:W-:Y:S01]  /*2560*/  ISETP.GE.AND P5, PT, R108, R15.reuse, PT ;  /* 0x0000000f6c00720c */ /* 0x080fe20003fa6270 */
[----:B------:R-:W-:Y:S01]  /*2570*/  @!P4 LDGSTS.E.BYPASS.LTC128B.128 [R234+0x2800], desc[UR14][R16.64] ;  /* 0x0280000010eacfae */ /* 0x000fe2000b981a0e */
[----:B------:R-:W-:Y:S01]  /*2580*/  ISETP.GE.AND P0, PT, R4, R15, PT ;  /* 0x0000000f0400720c */ /* 0x000fe20003f06270 */
[----:B---3--:R-:W-:-:S02]  /*2590*/  @!P3 IMAD R29, R29, R12, RZ ;  /* 0x0000000c1d1db224 */ /* 0x008fc400078e02ff */
[----:B------:R-:W-:Y:S01]  /*25a0*/  @!P2 IMAD R11, R25, R11, R28 ;  /* 0x0000000b190ba224 */ /* 0x000fe200078e021c */
[----:B------:R-:W-:Y:S01]  /*25b0*/  @!P4 LDGSTS.E.BYPASS.LTC128B.128 [R234+0x6800], desc[UR14][R16.64+0x80] ;  /* 0x0680008010eacfae */ /* 0x000fe2000b981a0e */
[C---:B------:R-:W-:Y:S02]  /*25c0*/  @!P3 IMAD R13, R26.reuse, R13, R29 ;  /* 0x0000000d1a0db224 */ /* 0x040fe400078e021d */
[----:B------:R-:W-:-:S04]  /*25d0*/  @!P3 IMAD.WIDE.U32 R40, R26, R12, R40 ;  /* 0x0000000c1a28b225 */ /* 0x000fc800078e0028 */
[----:B------:R-:W-:Y:S01]  /*25e0*/  IMAD.X R25, RZ, RZ, R20, P1 ;  /* 0x000000ffff197224 */ /* 0x000fe200008e0614 */
[----:B----4-:R-:W-:Y:S01]  /*25f0*/  @!P2 LEA R2, P1, R22, R2, 0x1 ;  /* 0x000000021602a211 */ /* 0x010fe200078208ff */
[----:B------:R-:W-:Y:S01]  /*2600*/  @!P2 IMAD.IADD R11, R23, 0x1, R11 ;  /* 0x00000001170ba824 */ /* 0x000fe200078e020b */
[----:B------:R-:W-:Y:S01]  /*2610*/  @!P3 IADD3 R13, PT, PT, R41, R13, RZ ;  /* 0x0000000d290db210 */ /* 0x000fe20007ffe0ff */
[----:B------:R-:W-:Y:S01]  /*2620*/  IMAD R10, R111, R14, RZ ;  /* 0x0000000e6f0a7224 */ /* 0x000fe200078e02ff */
[----:B-1----:R-:W-:Y:S01]  /*2630*/  @!P3 LEA R8, P6, R40, R8, 0x1 ;  /* 0x000000082808b211 */ /* 0x002fe200078c08ff */
[----:B------:R-:W-:Y:S01]  /*2640*/  IMAD.WIDE.U32 R20, R112, R14, RZ ;  /* 0x0000000e70147225 */ /* 0x000fe200078e00ff */
[----:B------:R-:W-:Y:S02]  /*2650*/  @!P2 LEA.HI.X R3, R22, R3, R11, 0x1, P1 ;  /* 0x000000031603a211 */ /* 0x000fe400008f0c0b */
[----:B------:R-:W-:Y:S01]  /*2660*/  @!P3 LEA.HI.X R9, R40, R9, R13, 0x1, P6 ;  /* 0x000000092809b211 */ /* 0x000fe200030f0c0d */
[----:B------:R-:W-:Y:S01]  /*2670*/  IMAD.IADD R11, R21, 0x1, R10 ;  /* 0x00000001150b7824 */ /* 0x000fe200078e020a */
[----:B------:R-:W-:Y:S01]  /*2680*/  @!P5 LEA R12, P6, R20, R231, 0x1 ;  /* 0x000000e7140cd211 */ /* 0x000fe200078c08ff */
[----:B------:R-:W-:Y:S01]  /*2690*/  IMAD.WIDE.U32 R24, R108, R6, R24 ;  /* 0x000000066c187225 */ /* 0x000fe200078e0018 */
[----:B------:R-:W-:Y:S01]  /*26a0*/  @!P0 IADD3 R10, P1, PT, R114, R20, RZ ;  /* 0x00000014720a8210 */ /* 0x000fe20007f3e0ff */
[----:B------:R-:W-:Y:S01]  /*26b0*/  @!P3 LDGSTS.E.BYPASS.LTC128B.128 [R234+0x3000], desc[UR14][R8.64] ;  /* 0x0300000008eabfae */ /* 0x000fe2000b981a0e */
[-C--:B------:R-:W-:Y:S01]  /*26c0*/  @!P5 LEA.HI.X R13, R20, R230.reuse, R11, 0x1, P6 ;  /* 0x000000e6140dd211 */ /* 0x080fe200030f0c0b */
[----:B------:R-:W-:Y:S01]  /*26d0*/  IMAD R21, R108, R7, R25 ;  /* 0x000000076c157224 */ /* 0x000fe200078e0219 */
[----:B------:R-:W-:Y:S01]  /*26e0*/  @!P0 IADD3.X R11, PT, PT, R113, R11, RZ, P1, !PT ;  /* 0x0000000b710b8210 */ /* 0x000fe20000ffe4ff */
[----:B------:R1:W-:Y:S01]  /*26f0*/  @!P3 LDGSTS.E.BYPASS.LTC128B.128 [R234+0x7000], desc[UR14][R8.64+0x80] ;  /* 0x0700008008eabfae */ /* 0x0003e2000b981a0e */
[----:B------:R-:W-:Y:S01]  /*2700*/  @!P0 LEA R22, P1, R10, R231, 0x1 ;  /* 0x000000e70a168211 */ /* 0x000fe200078208ff */
[----:B------:R-:W-:Y:S01]  /*2710*/  IMAD.MOV.U32 R20, RZ, RZ, R24 ;  /* 0x000000ffff147224 */ /* 0x000fe200078e0018 */
[----:B------:R-:W-:Y:S01]  /*2720*/  ISETP.GE.AND P6, PT, R4, R15, PT ;  /* 0x0000000f0400720c */ /* 0x000fe20003fc6270 */
[----:B------:R-:W-:Y:S01]  /*2730*/  @!P2 LDGSTS.E.BYPASS.LTC128B.128 [R234+0x3800], desc[UR14][R2.64] ;  /* 0x0380000002eaafae */ /* 0x000fe2000b981a0e */
[----:B------:R-:W-:Y:S01]  /*2740*/  @!P0 LEA.HI.X R23, R10, R230, R11, 0x1, P1 ;  /* 0x000000e60a178211 */ /* 0x000fe200008f0c0b */
[----:B------:R-:W-:Y:S01]  /*2750*/  IMAD.WIDE.U32 R20, R18, UR10, R20 ;  /* 0x0000000a12147c25 */ /* 0x000fe2000f8e0014 */
[C---:B------:R-:W-:Y:S01]  /*2760*/  SHF.L.U64.HI R11, R6.reuse, 0x5, R7 ;  /* 0x00000005060b7819 */ /* 0x040fe20000010207 */
[----:B------:R2:W-:Y:S01]  /*2770*/  @!P2 LDGSTS.E.BYPASS.LTC128B.128 [R234+0x7800], desc[UR14][R2.64+0x80] ;  /* 0x0780008002eaafae */ /* 0x0005e2000b981a0e */
[----:B------:R-:W-:Y:S01]  /*2780*/  LOP3.LUT R4, R225, 0x200, RZ, 0xc0, !PT ;  /* 0x00000200e1047812 */ /* 0x000fe200078ec0ff */
[----:B------:R-:W-:Y:S01]  /*2790*/  IMAD.SHL.U32 R15, R6, 0x20, RZ ;  /* 0x00000020060f7824 */ /* 0x000fe200078e00ff */
[----:B------:R-:W-:Y:S01]  /*27a0*/  IADD3 R19, PT, PT, R21, R19, RZ ;  /* 0x0000001315137210 */ /* 0x000fe20007ffe0ff */
[----:B------:R-:W-:Y:S01]  /*27b0*/  @!P5 LDGSTS.E.BYPASS.LTC128B.128 [R234+0x8000], desc[UR14][R12.64] ;  /* 0x080000000ceadfae */ /* 0x000fe2000b981a0e */
[-C--:B------:R-:W-:Y:S01]  /*27c0*/  IMAD R11, R11, R14.reuse, RZ ;  /* 0x0000000e0b0b7224 */ /* 0x080fe200078e02ff */
[C---:B------:R-:W-:Y:S01]  /*27d0*/  LEA R229, P1, R20.reuse, UR6, 0x1 ;  /* 0x0000000614e57c11 */ /* 0x040fe2000f8208ff */
[----:B------:R-:W-:Y:S01]  /*27e0*/  IMAD.WIDE.U32 R14, R15, R14, RZ ;  /* 0x0000000e0f0e7225 */ /* 0x000fe200078e00ff */
[----:B------:R-:W-:Y:S01]  /*27f0*/  @!P5 LDGSTS.E.BYPASS.LTC128B.128 [R234+0x9000], desc[UR14][R12.64+0x80] ;  /* 0x090000800ceadfae */ /* 0x000fe2000b981a0e */
[----:B------:R-:W3:Y:S01]  /*2800*/  LDCU UR6, c[0x0][0x50c] ;  /* 0x0000a180ff0677ac */ /* 0x000ee20008000800 */
[----:B------:R-:W-:-:S02]  /*2810*/  LEA.HI.X R228, R20, UR7, R19, 0x1, P1 ;  /* 0x0000000714e47c11 */ /* 0x000fc400088f0c13 */
[----:B------:R-:W-:Y:S01]  /*2820*/  @!P0 LDGSTS.E.BYPASS.LTC128B.128 [R234+0x8800], desc[UR14][R22.64] ;  /* 0x0880000016ea8fae */ /* 0x000fe2000b981a0e */
[----:B------:R-:W-:-:S03]  /*2830*/  @!P5 LEA R10, P1, R14, R229, 0x1 ;  /* 0x000000e50e0ad211 */ /* 0x000fc600078208ff */
[----:B------:R-:W-:Y:S01]  /*2840*/  @!P0 LDGSTS.E.BYPASS.LTC128B.128 [R234+0x9800], desc[UR14][R22.64+0x80] ;  /* 0x0980008016ea8fae */ /* 0x000fe2000b981a0e */
[----:B-1----:R-:W-:-:S03]  /*2850*/  LOP3.LUT R9, R225, 0x1c0, RZ, 0xc0, !PT ;  /* 0x000001c0e1097812 */ /* 0x002fc600078ec0ff */
[----:B------:R-:W0:Y:S01]  /*2860*/  LDGDEPBAR ;  /* 0x00000000000079af */ /* 0x000e220000000000 */
[----:B------:R-:W-:Y:S02]  /*2870*/  LOP3.LUT R225, R225, 0x400, RZ, 0xc0, !PT ;  /* 0x00000400e1e17812 */ /* 0x000fe400078ec0ff */
[----:B------:R-:W-:Y:S01]  /*2880*/  LOP3.LUT R0, R9, 0x38, R0, 0xf8, !PT ;  /* 0x0000003809007812 */ /* 0x000fe200078ef800 */
[----:B--2---:R-:W-:Y:S01]  /*2890*/  IMAD.IADD R3, R15, 0x1, R11 ;  /* 0x000000010f037824 */ /* 0x004fe200078e020b */
[----:B------:R-:W-:Y:S02]  /*28a0*/  @!P6 LEA R2, P0, R6, R14, 0x4 ;  /* 0x0000000e0602e211 */ /* 0x000fe400078020ff */
[----:B------:R-:W-:Y:S02]  /*28b0*/  LOP3.LUT R109, R0, 0x8, R116, 0x78, !PT ;  /* 0x00000008006d7812 */ /* 0x000fe400078e7874 */
[----:B------:R-:W-:Y:S02]  /*28c0*/  @!P5 LEA.HI.X R11, R14, R228, R3, 0x1, P1 ;  /* 0x000000e40e0bd211 */ /* 0x000fe400008f0c03 */
[----:B------:R-:W-:-:S02]  /*28d0*/  @!P6 LEA.HI.X R3, R6, R3, R7, 0x4, P0 ;  /* 0x000000030603e211 */ /* 0x000fc400000f2407 */
[----:B------:R-:W-:Y:S02]  /*28e0*/  @!P6 LEA R8, P0, R2, R229, 0x1 ;  /* 0x000000e50208e211 */ /* 0x000fe400078008ff */
[----:B------:R-:W-:Y:S02]  /*28f0*/  LOP3.LUT R0, R0, 0x8, R115, 0x78, !PT ;  /* 0x0000000800007812 */ /* 0x000fe400078e7873 */
[----:B------:R-:W-:Y:S02]  /*2900*/  IADD3 R226, PT, PT, R109, R4, R226 ;  /* 0x000000046de27210 */ /* 0x000fe40007ffe0e2 */
[----:B------:R-:W-:Y:S01]  /*2910*/  @!P6 LEA.HI.X R9, R2, R228, R3, 0x1, P0 ;  /* 0x000000e40209e211 */ /* 0x000fe200000f0c03 */
[----:B------:R-:W-:Y:S01]  /*2920*/  IMAD R225, R0, 0x2, R225 ;  /* 0x0000000200e17824 */ /* 0x000fe200078e02e1 */
[----:B------:R-:W-:-:S04]  /*2930*/  DEPBAR.LE SB0, 0x0 ;  /* 0x000080000000791a */ /* 0x000fc80000000000 */
[----:B------:R-:W-:Y:S01]  /*2940*/  BAR.SYNC.DEFER_BLOCKING 0x0 ;  /* 0x0000000000007b1d */ /* 0x000fe20000010000 */
[----:B------:R-:W-:Y:S01]  /*2950*/  LEA R226, R226, UR5, 0x1 ;  /* 0x00000005e2e27c11 */ /* 0x000fe2000f8e08ff */
[----:B------:R-:W-:Y:S01]  /*2960*/  VIADD R4, R225, UR5 ;  /* 0x00000005e1047c36 */ /* 0x000fe20008000000 */
[----:B------:R-:W-:Y:S02]  /*2970*/  MOV R3, 0x10 ;  /* 0x0000001000037802 */ /* 0x000fe40000000f00 */
        /* <DEDUP_REMOVED lines=9> */
[----:B------:R-:W-:-:S03]  /*2a10*/  LOP3.LUT P5, RZ, R115, 0x2, RZ, 0xc0, !PT ;  /* 0x0000000273ff7812 */ /* 0x000fc600078ac0ff */
[----:B------:R-:W-:Y:S01]  /*2a20*/  @P6 STS.128 [R234+0xa800], RZ ;  /* 0x00a800ffea006388 */ /* 0x000fe20000000c00 */
[----:B------:R-:W-:-:S03]  /*2a30*/  SEL R3, R3, 0xfffffff0, !P5 ;  /* 0xfffffff003037807 */ /* 0x000fc60006800000 */
[----:B------:R-:W-:Y:S02]  /*2a40*/  @P6 STS.128 [R234+0xb800], RZ ;  /* 0x00b800ffea006388 */ /* 0x000fe40000000c00 */
[C---:B------:R-:W-:Y:S02]  /*2a50*/  IMAD R224, R3.reuse, 0x2, R226 ;  /* 0x0000000203e07824 */ /* 0x040fe400078e02e2 */
[----:B------:R-:W-:Y:S01]  /*2a60*/  @!PT LDS RZ, [RZ] ;  /* 0x00000000fffff984 */ /* 0x000fe20000000800 */
[----:B------:R-:W-:Y:S01]  /*2a70*/  @!PT LDS RZ, [RZ] ;  /* 0x00000000fffff984 */ /* 0x000fe20000000800 */
[----:B------:R-:W-:Y:S01]  /*2a80*/  @!PT LDS RZ, [RZ] ;  /* 0x00000000fffff984 */ /* 0x000fe20000000800 */
[----:B------:R-:W-:Y:S01]  /*2a90*/  @!P6 LDGSTS.E.BYPASS.LTC128B.128 [R234+0xa800], desc[UR14][R8.64] ;  /* 0x0a80000008eaefae */ /* 0x000fe2000b981a0e */
[----:B------:R-:W-:-:S03]  /*2aa0*/  IMAD R221, R3, 0x2, R4 ;  /* 0x0000000203dd7824 */ /* 0x000fc600078e0204 */
[----:B------:R1:W-:Y:S01]  /*2ab0*/  @!P6 LDGSTS.E.BYPASS.LTC128B.128 [R234+0xb800], desc[UR14][R8.64+0x80] ;  /* 0x0b80008008eaefae */ /* 0x0003e2000b981a0e */
[----:B------:R-:W-:-:S03]  /*2ac0*/  LOP3.LUT P6, RZ, R115, 0x4, RZ, 0xc0, !PT ;  /* 0x0000000473ff7812 */ /* 0x000fc600078cc0ff */
[----:B------:R-:W-:Y:S04]  /*2ad0*/  LDSM.16.M88.4 R16, [R226] ;  /* 0x00000000e210783b */ /* 0x000fe80000000200 */
[----:B------:R-:W2:Y:S04]  /*2ae0*/  LDSM.16.M88.4 R68, [R225+UR5+0x8000] ;  /* 0x00800005e144783b */ /* 0x000ea80008000200 */
[----:B------:R-:W4:Y:S04]  /*2af0*/  LDSM.16.M88.4 R24, [R226+0x2000] ;  /* 0x00200000e218783b */ /* 0x000f280000000200 */
[----:B------:R-:W5:Y:S04]  /*2b00*/  LDSM.16.M88.4 R36, [R225+UR5+0x8800] ;  /* 0x00880005e124783b */ /* 0x000f680008000200 */
[----:B------:R-:W-:Y:S04]  /*2b10*/  LDSM.16.M88.4 R88, [R224] ;  /* 0x00000000e058783b */ /* 0x000fe80000000200 */
[----:B------:R-:W3:Y:S01]  /*2b20*/  LDSM.16.M88.4 R44, [R221+0x8000] ;  /* 0x00800000dd2c783b */ /* 0x000ee20000000200 */
[----:B-1----:R-:W-:-:S03]  /*2b30*/  SEL R9, R110, 0xffffffe0, !P6 ;  /* 0xffffffe06e097807 */ /* 0x002fc60007000000 */
[----:B------:R-:W1:Y:S02]  /*2b40*/  LDSM.16.M88.4 R60, [R224+0x2000] ;  /* 0x00200000e03c783b */ /* 0x000e640000000200 */
[C---:B------:R-:W-:Y:S02]  /*2b50*/  IMAD R0, R9.reuse, 0x2, R4 ;  /* 0x0000000209007824 */ /* 0x040fe400078e0204 */
[----:B------:R-:W1:Y:S01]  /*2b60*/  LDSM.16.M88.4 R28, [R221+0x8800] ;  /* 0x00880000dd1c783b */ /* 0x000e620000000200 */
[----:B------:R-:W-:Y:S02]  /*2b70*/  IMAD R2, R9, 0x2, R226 ;  /* 0x0000000209027824 */ /* 0x000fe400078e02e2 */
[C---:B------:R-:W-:Y:S01]  /*2b80*/  IMAD R220, R3.reuse, 0x2, R0 ;  /* 0x0000000203dc7824 */ /* 0x040fe200078e0200 */
[----:B------:R-:W-:Y:S02]  /*2b90*/  LDSM.16.M88.4 R104, [R0+0x8000] ;  /* 0x008000000068783b */ /* 0x000fe40000000200 */
[----:B------:R-:W-:-:S02]  /*2ba0*/  LEA R223, R3, R2, 0x1 ;  /* 0x0000000203df7211 */ /* 0x000fc400078e08ff */
[----:B------:R-:W1:Y:S04]  /*2bb0*/  LDSM.16.M88.4 R8, [R2] ;  /* 0x000000000208783b */ /* 0x000e680000000200 */
[----:B------:R-:W1:Y:S01]  /*2bc0*/  LDSM.16.M88.4 R12, [R2+0x2000] ;  /* 0x00200000020c783b */ /* 0x000e620000000200 */
        /* <DEDUP_REMOVED lines=16> */
[-C--:B---3--:R-:W-:Y:S08]  /*2cd0*/  HMMA.16816.F32 R20, R88, R44.reuse, R20 ;  /* 0x0000002c5814723c */ /* 0x088ff00000001814 */
[----:B-1----:R-:W-:Y:S08]  /*2ce0*/  HMMA.16816.F32 R40, R60, R44, R40 ;  /* 0x0000002c3c28723c */ /* 0x002ff00000001828 */
[----:B------:R-:W-:Y:S01]  /*2cf0*/  HMMA.16816.F32 R16, R16, R38, RZ ;  /* 0x000000261010723c */ /* 0x000fe200000018ff */
[----:B------:R-:W-:Y:S07]  /*2d00*/  LDSM.16.M88.4 R36, [R224+0x4000] ;  /* 0x00400000e024783b */ /* 0x000fee0000000200 */
[-C--:B------:R-:W-:Y:S08]  /*2d10*/  HMMA.16816.F32 R72, R60, R46.reuse, R72 ;  /* 0x0000002e3c48723c */ /* 0x080ff00000001848 */
[----:B------:R-:W-:Y:S01]  /*2d20*/  HMMA.16816.F32 R68, R88, R46, R68 ;  /* 0x0000002e5844723c */ /* 0x000fe20000001844 */
[----:B------:R-:W1:Y:S07]  /*2d30*/  LDSM.16.M88.4 R44, [R225+UR5+0x9800] ;  /* 0x00980005e12c783b */ /* 0x000e6e0008000200 */
[C---:B------:R-:W-:Y:S08]  /*2d40*/  HMMA.16816.F32 R64, R60.reuse, R28, R64 ;  /* 0x0000001c3c40723c */ /* 0x040ff00000001840 */
[----:B------:R-:W-:Y:S01]  /*2d50*/  HMMA.16816.F32 R60, R60, R30, R24 ;  /* 0x0000001e3c3c723c */ /* 0x000fe20000001818 */
[----:B------:R-:W3:Y:S07]  /*2d60*/  LDSM.16.M88.4 R24, [R221+0x9000] ;  /* 0x00900000dd18783b */ /* 0x000eee0000000200 */
[----:B------:R-:W-:Y:S08]  /*2d70*/  HMMA.16816.F32 R92, R88, R28, R92 ;  /* 0x0000001c585c723c */ /* 0x000ff0000000185c */
[-C--:B------:R-:W-:Y:S08]  /*2d80*/  HMMA.16816.F32 R20, R8, R104.reuse, R20 ;  /* 0x000000680814723c */ /* 0x080ff00000001814 */
[----:B------:R-:W-:Y:S08]  /*2d90*/  HMMA.16816.F32 R40, R12, R104, R40 ;  /* 0x000000680c28723c */ /* 0x000ff00000001828 */
[----:B------:R-:W-:Y:S01]  /*2da0*/  HMMA.16816.F32 R88, R88, R30, R16 ;  /* 0x0000001e5858723c */ /* 0x000fe20000001810 */
[----:B------:R-:W5:Y:S04]  /*2db0*/  LDSM.16.M88.4 R28, [R224+0x6000] ;  /* 0x00600000e01c783b */ /* 0x000f680000000200 */
        /* <DEDUP_REMOVED lines=10> */
[----:B------:R-:W4:Y:S04]  /*2e60*/  LDSM.16.M88.4 R96, [R2+0x6000] ;  /* 0x006000000260783b */ /* 0x000f280000000200 */
[----:B------:R-:W-:Y:S03]  /*2e70*/  LDSM.16.M88.4 R8, [R223+0x4000] ;  /* 0x00400000df08783b */ /* 0x000fe60000000200 */
[-C--:B------:R-:W-:Y:S08]  /*2e80*/  HMMA.16816.F32 R72, R80, R102.reuse, R72 ;  /* 0x000000665048723c */ /* 0x080ff00000001848 */
[----:B------:R-:W-:Y:S08]  /*2e90*/  HMMA.16816.F32 R68, R84, R102, R68 ;  /* 0x000000665444723c */ /* 0x000ff00000001844 */
[C---:B------:R-:W-:Y:S08]  /*2ea0*/  HMMA.16816.F32 R64, R80.reuse, R76, R64 ;  /* 0x0000004c5040723c */ /* 0x040ff00000001840 */
[----:B------:R-:W-:Y:S08]  /*2eb0*/  HMMA.16816.F32 R60, R80, R78, R60 ;  /* 0x0000004e503c723c */ /* 0x000ff0000000183c */
        /* <DEDUP_REMOVED lines=8> */
[-C--:B---3--:R-:W-:Y:S01]  /*2f40*/  HMMA.16816.F32 R80, R36, R24.reuse, R20 ;  /* 0x000000182450723c */ /* 0x088fe20000001814 */
[----:B------:R-:W-:Y:S07]  /*2f50*/  LDSM.16.M88.4 R20, [R220+0x9000] ;  /* 0x00900000dc14783b */ /* 0x000fee0000000200 */
[----:B-----5:R-:W-:Y:S01]  /*2f60*/  HMMA.16816.F32 R52, R28, R24, R40 ;  /* 0x000000181c34723c */ /* 0x020fe20000001828 */
        /* <DEDUP_REMOVED lines=14> */
[----:B------:R-:W-:Y:S01]  /*3050*/  HMMA.16816.F32 R60, R28, R46, R60 ;  /* 0x0000002e1c3c723c */ /* 0x000fe2000000183c */
[----:B------:R-:W-:-:S04]  /*3060*/  SHF.R.U32.HI R30, RZ, 0x2, R115 ;  /* 0x00000002ff1e7819 */ /* 0x000fc80000011673 */
[----:B------:R-:W-:-:S03]  /*3070*/  LOP3.LUT R30, R30, 0x7, RZ, 0xc0, !PT ;  /* 0x000000071e1e7812 */ /* 0x000fc600078ec0ff */
[----:B------:R-:W-:Y:S01]  /*3080*/  HMMA.16816.F32 R92, R36, R44, R92 ;  /* 0x0000002c245c723c */ /* 0x000fe2000000185c */
[----:B------:R-:W-:-:S04]  /*3090*/  IADD3 R30, PT, PT, -R118, R117, R30 ;  /* 0x00000075761e7210 */ /* 0x000fc80007ffe11e */
[----:B------:R-:W-:-:S03]  /*30a0*/  IADD3 R30, PT, PT, R30, R34, R35 ;  /* 0x000000221e1e7210 */ /* 0x000fc60007ffe023 */
[----:B------:R-:W-:Y:S01]  /*30b0*/  HMMA.16816.F32 R52, R40, R20, R52 ;  /* 0x000000142834723c */ /* 0x000fe20000001834 */
[----:B------:R-:W-:-:S07]  /*30c0*/  VIADDMNMX R34, R30, 0x40, R35, PT ;  /* 0x000000401e227846 */ /* 0x000fce0003800123 */
[----:B------:R-:W-:Y:S08]  /*30d0*/  HMMA.16816.F32 R72, R40, R22, R72 ;  /* 0x000000162848723c */ /* 0x000ff00000001848 */
[----:B--2---:R-:W-:Y:S03]  /*30e0*/  HMMA.16816.F32 R64, R96, R12, R64 ;  /* 0x0000000c6040723c */ /* 0x004fe60000001840 */
[----:B------:R-:W-:Y:S01]  /*30f0*/  FMUL.FTZ R2, R52, UR6 ;  /* 0x0000000634027c20 */ /* 0x000fe20008410000 */
[----:B------:R-:W-:Y:S01]  /*3100*/  FMUL.FTZ R50, R53, UR6 ;  /* 0x0000000635327c20 */ /* 0x000fe20008410000 */
[----:B------:R-:W-:-:S03]  /*3110*/  FMUL.FTZ R0, R55, UR6 ;  /* 0x0000000637007c20 */ /* 0x000fc60008410000 */
[----:B------:R-:W-:Y:S01]  /*3120*/  HMMA.16816.F32 R60, R96, R14, R60 ;  /* 0x0000000e603c723c */ /* 0x000fe2000000183c */
[----:B------:R-:W1:Y:S07]  /*3130*/  MUFU.TANH R2, R2 ;  /* 0x0000000200027308 */ /* 0x000e6e0000002400 */
[----:B------:R-:W-:Y:S01]  /*3140*/  HMMA.16816.F32 R92, R16, R12, R92 ;  /* 0x0000000c105c723c */ /* 0x000fe2000000185c */
[----:B------:R-:W-:Y:S01]  /*3150*/  FMUL.FTZ R12, R72, UR6 ;  /* 0x00000006480c7c20 */ /* 0x000fe20008410000 */
[----:B------:R-:W2:Y:S06]  /*3160*/  MUFU.TANH R50, R50 ;  /* 0x0000003200327308 */ /* 0x000eac0000002400 */
[C---:B------:R-:W-:Y:S02]  /*3170*/  HMMA.16816.F32 R64, R40.reuse, R24, R64 ;  /* 0x000000182840723c */ /* 0x040fe40000001840 */
[----:B------:R-:W3:Y:S06]  /*3180*/  MUFU.TANH R12, R12 ;  /* 0x0000000c000c7308 */ /* 0x000eec0000002400 */
[----:B------:R-:W-:Y:S02]  /*3190*/  HMMA.16816.F32 R60, R40, R26, R60 ;  /* 0x0000001a283c723c */ /* 0x000fe4000000183c */
[----:B------:R-:W-:Y:S06]  /*31a0*/  MUFU.TANH R0, R0 ;  /* 0x0000000000007308 */ /* 0x000fec0000002400 */
[----:B------:R-:W-:Y:S01]  /*31b0*/  HMMA.16816.F32 R88, R36, R46, R88 ;  /* 0x0000002e2458723c */ /* 0x000fe20000001858 */
[----:B------:R-:W-:-:S02]  /*31c0*/  IMAD.SHL.U32 R36, R115, 0x2, RZ ;  /* 0x0000000273247824 */ /* 0x000fc400078e00ff */
[----:B------:R-:W-:Y:S01]  /*31d0*/  FMUL.FTZ R42, R64, UR6 ;  /* 0x00000006402a7c20 */ /* 0x000fe20008410000 */
[----:B------:R-:W-:Y:S02]  /*31e0*/  FMUL.FTZ R65, R65, UR6 ;  /* 0x0000000641417c20 */ /* 0x000fe40008410000 */
[----:B------:R-:W-:Y:S02]  /*31f0*/  LOP3.LUT R36, R36, 0x6, RZ, 0xc0, !PT ;  /* 0x0000000624247812 */ /* 0x000fe400078ec0ff */
[----:B------:R-:W-:Y:S01]  /*3200*/  HMMA.16816.F32 R68, R8, R22, R68 ;  /* 0x000000160844723c */ /* 0x000fe20000001844 */
[----:B------:R-:W-:Y:S01]  /*3210*/  FMUL.FTZ R22, R73, UR6 ;  /* 0x0000000649167c20 */ /* 0x000fe20008410000 */
[----:B------:R-:W-:Y:S01]  /*3220*/  MUFU.TANH R42, R42 ;  /* 0x0000002a002a7308 */ /* 0x000fe20000002400 */
[----:B------:R-:W-:Y:S01]  /*3230*/  FMUL.FTZ R44, R60, UR6 ;  /* 0x000000063c2c7c20 */ /* 0x000fe20008410000 */
[----:B------:R-:W-:-:S04]  /*3240*/  IMAD R217, R5, 0x20, R36 ;  /* 0x0000002005d97824 */ /* 0x000fc800078e0224 */
[C---:B------:R-:W-:Y:S01]  /*3250*/  HMMA.16816.F32 R80, R8.reuse, R20, R80 ;  /* 0x000000140850723c */ /* 0x040fe20000001850 */
[C---:B------:R-:W-:Y:S01]  /*3260*/  VIADD R45, R217.reuse, 0xffffffe8 ;  /* 0xffffffe8d92d7836 */ /* 0x040fe20000000000 */
[----:B------:R-:W4:Y:S01]  /*3270*/  MUFU.TANH R22, R22 ;  /* 0x0000001600167308 */ /* 0x000f220000002400 */
[C---:B------:R-:W-:Y:S01]  /*3280*/  VIADD R43, R217.reuse, 0xffffffe9 ;  /* 0xffffffe9d92b7836 */ /* 0x040fe20000000000 */
[C---:B------:R-:W-:Y:S01]  /*3290*/  IADD3 R47, PT, PT, R217.reuse, -0x1f, RZ ;  /* 0xffffffe1d92f7810 */ /* 0x040fe20007ffe0ff */
[----:B------:R-:W-:Y:S01]  /*32a0*/  VIADD R41, R217, 0xfffffff0 ;  /* 0xfffffff0d9297836 */ /* 0x000fe20000000000 */
[-C--:B------:R-:W-:Y:S01]  /*32b0*/  ISETP.GE.AND P0, PT, R45, R34.reuse, PT ;  /* 0x000000222d00720c */ /* 0x080fe20003f06270 */
[----:B------:R-:W-:Y:S01]  /*32c0*/  FMUL.FTZ R20, R54, UR6 ;  /* 0x0000000636147c20 */ /* 0x000fe20008410000 */
[----:B------:R-:W-:Y:S01]  /*32d0*/  HMMA.16816.F32 R92, R8, R24, R92 ;  /* 0x00000018085c723c */ /* 0x000fe2000000185c */
[-C--:B------:R-:W-:Y:S01]  /*32e0*/  ISETP.GE.AND P1, PT, R47, R34.reuse, PT ;  /* 0x000000222f00720c */ /* 0x080fe20003f26270 */
[----:B------:R-:W-:Y:S01]  /*32f0*/  MUFU.TANH R44, R44 ;  /* 0x0000002c002c7308 */ /* 0x000fe20000002400 */
[----:B------:R-:W-:Y:S01]  /*3300*/  ISETP.GE.AND P4, PT, R43, R34, PT ;  /* 0x000000222b00720c */ /* 0x000fe20003f86270 */
[----:B------:R-:W-:Y:S01]  /*3310*/  FMUL.FTZ R28, R68, UR6 ;  /* 0x00000006441c7c20 */ /* 0x000fe20008410000 */
[----:B------:R-:W-:Y:S01]  /*3320*/  FMUL.FTZ R29, R69, UR6 ;  /* 0x00000006451d7c20 */ /* 0x000fe20008410000 */
[----:B------:R-:W-:Y:S01]  /*3330*/  FMUL.FTZ R23, R70, UR6 ;  /* 0x0000000646177c20 */ /* 0x000fe20008410000 */
[----:B------:R-:W-:Y:S01]  /*3340*/  FMUL.FTZ R13, R71, UR6 ;  /* 0x00000006470d7c20 */ /* 0x000fe20008410000 */
[----:B------:R-:W-:Y:S01]  /*3350*/  HMMA.16816.F32 R88, R16, R14, R88 ;  /* 0x0000000e1058723c */ /* 0x000fe20000001858 */
[----:B------:R-:W-:Y:S01]  /*3360*/  FMUL.FTZ R16, R61, UR6 ;  /* 0x000000063d107c20 */ /* 0x000fe20008410000 */
[----:B------:R-:W5:Y:S01]  /*3370*/  MUFU.TANH R15, R65 ;  /* 0x00000041000f7308 */ /* 0x000f620000002400 */
[----:B------:R-:W-:-:S02]  /*3380*/  VIADD R19, R217, 0xffffffe0 ;  /* 0xffffffe0d9137836 */ /* 0x000fc40000000000 */
[----:B------:R-:W-:Y:S01]  /*3390*/  FMUL.FTZ R3, R80, UR6 ;  /* 0x0000000650037c20 */ /* 0x000fe20008410000 */
[----:B------:R-:W-:Y:S01]  /*33a0*/  FMUL.FTZ R48, R81, UR6 ;  /* 0x0000000651307c20 */ /* 0x000fe20008410000 */
[----:B------:R-:W-:Y:S01]  /*33b0*/  FMUL.FTZ R21, R82, UR6 ;  /* 0x0000000652157c20 */ /* 0x000fe20008410000 */
[----:B------:R-:W-:Y:S01]  /*33c0*/  FMUL.FTZ R49, R83, UR6 ;  /* 0x0000000653317c20 */ /* 0x000fe20008410000 */
[----:B------:R-:W-:Y:S01]  /*33d0*/  ISETP.GE.AND P2, PT, R19, R34, PT ;  /* 0x000000221300720c */ /* 0x000fe20003f46270 */
[----:B------:R-:W-:Y:S01]  /*33e0*/  FMUL.FTZ R24, R74, UR6 ;  /* 0x000000064a187c20 */ /* 0x000fe20008410000 */
[----:B------:R-:W5:Y:S01]  /*33f0*/  MUFU.TANH R16, R16 ;  /* 0x0000001000107308 */ /* 0x000f620000002400 */
[----:B------:R-:W-:Y:S01]  /*3400*/  FMUL.FTZ R25, R75, UR6 ;  /* 0x000000064b197c20 */ /* 0x000fe20008410000 */
[----:B------:R-:W-:Y:S01]  /*3410*/  FMUL.FTZ R14, R66, UR6 ;  /* 0x00000006420e7c20 */ /* 0x000fe20008410000 */
[----:B------:R-:W-:Y:S01]  /*3420*/  FMUL.FTZ R18, R67, UR6 ;  /* 0x0000000643127c20 */ /* 0x000fe20008410000 */
[C---:B------:R-:W-:Y:S01]  /*3430*/  IADD3 R39, PT, PT, R217.reuse, -0xf, RZ ;  /* 0xfffffff1d9277810 */ /* 0x040fe20007ffe0ff */
[----:B------:R-:W-:-:S02]  /*3440*/  VIADD R37, R217, 0xfffffff8 ;  /* 0xfffffff8d9257836 */ /* 0x000fc40000000000 */
[----:B------:R-:W-:Y:S01]  /*3450*/  FMUL.FTZ R92, R92, UR6 ;  /* 0x000000065c5c7c20 */ /* 0x000fe20008410000 */
[-C--:B------:R-:W-:Y:S01]  /*3460*/  ISETP.GE.AND P3, PT, R41, R34.reuse, PT ;  /* 0x000000222900720c */ /* 0x080fe20003f66270 */
[----:B------:R-:W-:Y:S01]  /*3470*/  VIADD R31, R217, 0xfffffff9 ;  /* 0xfffffff9d91f7836 */ /* 0x000fe20000000000 */
[----:B-1----:R-:W-:Y:S01]  /*3480*/  FSEL R40, R2, -INF , !P2 ;  /* 0xff80000002287808 */ /* 0x002fe20005000000 */
[----:B------:R-:W1:Y:S01]  /*3490*/  MUFU.TANH R3, R3 ;  /* 0x0000000300037308 */ /* 0x000e620000002400 */
[----:B--2---:R-:W-:Y:S01]  /*34a0*/  FSEL R50, R50, -INF , !P1 ;  /* 0xff80000032327808 */ /* 0x004fe20004800000 */
[----:B------:R-:W-:Y:S01]  /*34b0*/  HMMA.16816.F32 R88, R8, R26, R88 ;  /* 0x0000001a0858723c */ /* 0x000fe20000001858 */
[----:B---3--:R-:W-:Y:S01]  /*34c0*/  FSEL R38, R12, -INF , !P0 ;  /* 0xff8000000c267808 */ /* 0x008fe20004000000 */
[----:B------:R-:W-:Y:S01]  /*34d0*/  FMUL.FTZ R11, R62, UR6 ;  /* 0x000000063e0b7c20 */ /* 0x000fe20008410000 */
[----:B----4-:R-:W-:Y:S02]  /*34e0*/  FSEL R36, R22, -INF , !P4 ;  /* 0xff80000016247808 */ /* 0x010fe40006000000 */
[----:B------:R-:W-:Y:S01]  /*34f0*/  ISETP.NE.AND P4, PT, R5, 0x1, PT ;  /* 0x000000010500780c */ /* 0x000fe20003f85270 */
[----:B------:R-:W2:Y:S01]  /*3500*/  MUFU.TANH R48, R48 ;  /* 0x0000003000307308 */ /* 0x000ea20000002400 */
[----:B------:R-:W-:-:S02]  /*3510*/  ISETP.GE.AND P2, PT, R39, R34, PT ;  /* 0x000000222700720c */ /* 0x000fc40003f46270 */
[----:B------:R-:W-:Y:S02]  /*3520*/  ISETP.GE.AND P1, PT, R37, R34, PT ;  /* 0x000000222500720c */ /* 0x000fe40003f26270 */
[----:B------:R-:W-:Y:S02]  /*3530*/  FSEL R17, R42, -INF , !P3 ;  /* 0xff8000002a117808 */ /* 0x000fe40005800000 */
[----:B------:R-:W-:Y:S01]  /*3540*/  FMNMX3.FTZ R2, R40, R50, R38, !PT ;  /* 0x0000003228027276 */ /* 0x000fe20007810026 */
[----:B------:R-:W3:Y:S01]  /*3550*/  MUFU.TANH R21, R21 ;  /* 0x0000001500157308 */ /* 0x000ee20000002400 */
[----:B-----5:R-:W-:Y:S02]  /*3560*/  FSEL R22, R15, -INF , !P2 ;  /* 0xff8000000f167808 */ /* 0x020fe40005000000 */
[----:B------:R-:W-:Y:S02]  /*3570*/  ISETP.GE.AND P0, PT, R31, R34, PT ;  /* 0x000000221f00720c */ /* 0x000fe40003f06270 */
[----:B------:R-:W-:-:S02]  /*3580*/  FSEL R15, R44, -INF , !P1 ;  /* 0xff8000002c0f7808 */ /* 0x000fc40004800000 */
[----:B------:R-:W-:Y:S01]  /*3590*/  FMNMX3.FTZ R2, R2, R36, R17, !PT ;  /* 0x0000002402027276 */ /* 0x000fe20007810011 */
[----:B------:R-:W4:Y:S01]  /*35a0*/  MUFU.TANH R49, R49 ;  /* 0x0000003100317308 */ /* 0x000f220000002400 */
[----:B------:R-:W-:Y:S02]  /*35b0*/  FSEL R16, R16, -INF , !P0 ;  /* 0xff80000010107808 */ /* 0x000fe40004000000 */
[----:B------:R-:W-:-:S04]  /*35c0*/  FMNMX3.FTZ R9, R2, R22, R15, !PT ;  /* 0x0000001602097276 */ /* 0x000fc8000781000f */
[----:B------:R-:W-:Y:S01]  /*35d0*/  FMNMX.FTZ R9, R16, R9, !PT ;  /* 0x0000000910097209 */ /* 0x000fe20007810000 */
        /* <DEDUP_REMOVED lines=9> */
[----:B------:R-:W1:Y:S01]  /*3670*/  MUFU.TANH R18, R18 ;  /* 0x0000001200127308 */ /* 0x000e620000002400 */
[----:B------:R-:W-:Y:S06]  /*3680*/  BAR.SYNC.DEFER_BLOCKING 0x0 ;  /* 0x0000000000007b1d */ /* 0x000fec0000010000 */
[----:B--234-:R-:W-:Y:S05]  /*3690*/  @!P4 BRA `(.L_x_1176) ;  /* 0x000000000048c947 */ /* 0x01cfea0003800000 */
[----:B------:R-:W-:-:S04]  /*36a0*/  VIADD R26, R5, 0xfffffffe ;  /* 0xfffffffe051a7836 */ /* 0x000fc80000000000 */
[-C--:B------:R-:W-:Y:S02]  /*36b0*/  IMAD R111, R111, R26.reuse, RZ ;  /* 0x0000001a6f6f7224 */ /* 0x080fe400078e02ff */
[----:B------:R-:W-:-:S04]  /*36c0*/  IMAD.WIDE.U32 R26, R112, R26, RZ ;  /* 0x0000001a701a7225 */ /* 0x000fc800078e00ff */
[----:B------:R-:W-:Y:S01]  /*36d0*/  IMAD.IADD R111, R27, 0x1, R111 ;  /* 0x000000011b6f7824 */ /* 0x000fe200078e026f */
        /* <DEDUP_REMOVED lines=14> */
.L_x_1176:
[----:B------:R-:W3:Y:S01]  /*37c0*/  SHFL.BFLY PT, R166, R9, 0x2, 0x1f ;  /* 0x0c401f0009a67f89 */ /* 0x000ee200000e0000 */
[----:B------:R-:W4:Y:S01]  /*37d0*/  MUFU.TANH R11, R11 ;  /* 0x0000000b000b7308 */ /* 0x000f220000002400 */
[----:B------:R-:W-:Y:S01]  /*37e0*/  FMUL.FTZ R12, R63, UR6 ;  /* 0x000000063f0c7c20 */ /* 0x000fe20008410000 */
[C---:B------:R-:W-:Y:S01]  /*37f0*/  VIADDMNMX R2, R30.reuse, 0x48, R35, PT ;  /* 0x000000481e027846 */ /* 0x040fe20003800123 */
[----:B------:R-:W-:Y:S01]  /*3800*/  FMUL.FTZ R93, R93, UR6 ;  /* 0x000000065d5d7c20 */ /* 0x000fe20008410000 */
[----:B------:R-:W-:Y:S01]  /*3810*/  VIMNMX R216, PT, PT, R30, R35, PT ;  /* 0x000000231ed87248 */ /* 0x000fe20003fe0100 */
[----:B------:R-:W-:Y:S01]  /*3820*/  FMUL.FTZ R88, R88, UR6 ;  /* 0x0000000658587c20 */ /* 0x000fe20008410000 */
[-C--:B------:R-:W-:Y:S01]  /*3830*/  ISETP.GE.AND P3, PT, R19, R2.reuse, PT ;  /* 0x000000021300720c */ /* 0x080fe20003f66270 */
[----:B------:R-:W-:Y:S01]  /*3840*/  FMUL.FTZ R89, R89, UR6 ;  /* 0x0000000659597c20 */ /* 0x000fe20008410000 */
[-C--:B------:R-:W-:Y:S01]  /*3850*/  ISETP.GE.AND P2, PT, R47, R2.reuse, PT ;  /* 0x000000022f00720c */ /* 0x080fe20003f46270 */
[----:B------:R-:W5:Y:S01]  /*3860*/  MUFU.TANH R12, R12 ;  /* 0x0000000c000c7308 */ /* 0x000f620000002400 */
[-C--:B------:R-:W-:Y:S01]  /*3870*/  ISETP.GE.AND P1, PT, R45, R2.reuse, PT ;  /* 0x000000022d00720c */ /* 0x080fe20003f26270 */
[----:B------:R-:W2:Y:S01]  /*3880*/  LDCU UR4, c[0x0][0x45c] ;  /* 0x00008b80ff0477ac */ /* 0x000ea20008000800 */
[-C--:B------:R-:W-:Y:S01]  /*3890*/  ISETP.GE.AND P0, PT, R43, R2.reuse, PT ;  /* 0x000000022b00720c */ /* 0x080fe20003f06270 */
[----:B------:R-:W-:Y:S01]  /*38a0*/  FMUL.FTZ R94, R94, UR6 ;  /* 0x000000065e5e7c20 */ /* 0x000fe20008410000 */
[----:B-1----:R-:W-:Y:S01]  /*38b0*/  FSEL R42, R20, -INF , !P3 ;  /* 0xff800000142a7808 */ /* 0x002fe20005800000 */
[----:B------:R-:W-:Y:S01]  /*38c0*/  FMUL.FTZ R95, R95, UR6 ;  /* 0x000000065f5f7c20 */ /* 0x000fe20008410000 */
[----:B------:R-:W-:Y:S01]  /*38d0*/  FSEL R10, R0, -INF , !P2 ;  /* 0xff800000000a7808 */ /* 0x000fe20005000000 */
[----:B------:R-:W1:Y:S01]  /*38e0*/  MUFU.TANH R212, R93 ;  /* 0x0000005d00d47308 */ /* 0x000e620000002400 */
[-C--:B------:R-:W-:Y:S01]  /*38f0*/  ISETP.GE.AND P3, PT, R41, R2.reuse, PT ;  /* 0x000000022900720c */ /* 0x080fe20003f66270 */
[----:B------:R-:W-:Y:S01]  /*3900*/  FMUL.FTZ R90, R90, UR6 ;  /* 0x000000065a5a7c20 */ /* 0x000fe20008410000 */
[----:B------:R-:W-:Y:S01]  /*3910*/  FSEL R0, R24, -INF , !P1 ;  /* 0xff80000018007808 */ /* 0x000fe20004800000 */
[----:B------:R-:W-:Y:S01]  /*3920*/  FMUL.FTZ R91, R91, UR6 ;  /* 0x000000065b5b7c20 */ /* 0x000fe20008410000 */
[----:B------:R-:W-:Y:S01]  /*3930*/  ISETP.GE.AND P1, PT, R37, R2, PT ;  /* 0x000000022500720c */ /* 0x000fe20003f26270 */
[----:B------:R-:W-:Y:S01]  /*3940*/  IMAD.SHL.U32 R222, R108, 0x200, RZ ;  /* 0x000002006cde7824 */ /* 0x000fe200078e00ff */
[----:B------:R-:W-:Y:S01]  /*3950*/  FSEL R8, R25, -INF , !P0 ;  /* 0xff80000019087808 */ /* 0x000fe20004000000 */
[----:B------:R-:W2:Y:S01]  /*3960*/  MUFU.TANH R208, R88 ;  /* 0x0000005800d07308 */ /* 0x000ea20000002400 */
[----:B------:R-:W-:Y:S01]  /*3970*/  FSEL R20, R14, -INF , !P3 ;  /* 0xff8000000e147808 */ /* 0x000fe20005800000 */
[----:B------:R-:W-:Y:S01]  /*3980*/  IMAD.MOV.U32 R238, RZ, RZ, -0x1 ;  /* 0xffffffffffee7424 */ /* 0x000fe200078e00ff */
[----:B------:R-:W-:-:S02]  /*3990*/  FMNMX3.FTZ R25, R42, R10, R0, !PT ;  /* 0x0000000a2a197276 */ /* 0x000fc40007810000 */
[----:B------:R-:W-:Y:S02]  /*39a0*/  ISETP.GE.AND P2, PT, R39, R2, PT ;  /* 0x000000022700720c */ /* 0x000fe40003f46270 */
[----:B----4-:R-:W-:Y:S01]  /*39b0*/  FSEL R14, R11, -INF , !P1 ;  /* 0xff8000000b0e7808 */ /* 0x010fe20004800000 */
[----:B------:R-:W4:Y:S01]  /*39c0*/  MUFU.TANH R206, R89 ;  /* 0x0000005900ce7308 */ /* 0x000f220000002400 */
[----:B------:R-:W-:Y:S02]  /*39d0*/  FMNMX3.FTZ R11, R25, R8, R20, !PT ;  /* 0x00000008190b7276 */ /* 0x000fe40007810014 */
[----:B------:R-:W-:Y:S02]  /*39e0*/  ISETP.GE.AND P0, PT, R31, R2, PT ;  /* 0x000000021f00720c */ /* 0x000fe40003f06270 */
[----:B------:R-:W-:Y:S02]  /*39f0*/  FSEL R18, R18, -INF , !P2 ;  /* 0xff80000012127808 */ /* 0x000fe40005000000 */
[----:B---3--:R-:W-:Y:S01]  /*3a00*/  FMNMX.FTZ R166, R9, R166, !PT ;  /* 0x000000a609a67209 */ /* 0x008fe20007810000 */
[----:B------:R-:W3:Y:S01]  /*3a10*/  MUFU.TANH R203, R94 ;  /* 0x0000005e00cb7308 */ /* 0x000ee20000002400 */
[----:B-----5:R-:W-:-:S02]  /*3a20*/  FSEL R12, R12, -INF , !P0 ;  /* 0xff8000000c0c7808 */ /* 0x020fc40004000000 */
[----:B------:R-:W-:Y:S02]  /*3a30*/  FMNMX3.FTZ R9, R11, R18, R14, !PT ;  /* 0x000000120b097276 */ /* 0x000fe4000781000e */
[----:B------:R-:W5:Y:S01]  /*3a40*/  SHFL.BFLY PT, R11, R166, 0x1, 0x1f ;  /* 0x0c201f00a60b7f89 */ /* 0x000f6200000e0000 */
[-C--:B------:R-:W-:Y:S02]  /*3a50*/  ISETP.GE.AND P0, PT, R19, R216.reuse, PT ;  /* 0x000000d81300720c */ /* 0x080fe40003f06270 */
[----:B------:R-:W-:Y:S01]  /*3a60*/  VIADDMNMX R35, R30, 0x8, R35, PT ;  /* 0x000000081e237846 */ /* 0x000fe20003800123 */
[----:B------:R-:W3:Y:S01]  /*3a70*/  MUFU.TANH R209, R95 ;  /* 0x0000005f00d17308 */ /* 0x000ee20000002400 */
[-C--:B------:R-:W-:Y:S02]  /*3a80*/  ISETP.GE.AND P1, PT, R47, R216.reuse, PT ;  /* 0x000000d82f00720c */ /* 0x080fe40003f26270 */
[----:B------:R-:W-:Y:S02]  /*3a90*/  FSEL R30, R3, -INF , !P0 ;  /* 0xff800000031e7808 */ /* 0x000fe40004000000 */
[----:B------:R-:W-:-:S02]  /*3aa0*/  ISETP.GE.AND P0, PT, R45, R216, PT ;  /* 0x000000d82d00720c */ /* 0x000fc40003f06270 */
[----:B------:R-:W-:Y:S01]  /*3ab0*/  FSEL R26, R48, -INF , !P1 ;  /* 0xff800000301a7808 */ /* 0x000fe20004800000 */
[----:B------:R-:W3:Y:S01]  /*3ac0*/  MUFU.TANH R205, R90 ;  /* 0x0000005a00cd7308 */ /* 0x000ee20000002400 */
[-C--:B------:R-:W-:Y:S02]  /*3ad0*/  ISETP.GE.AND P1, PT, R43, R216.reuse, PT ;  /* 0x000000d82b00720c */ /* 0x080fe40003f26270 */
[----:B------:R-:W-:Y:S02]  /*3ae0*/  FSEL R28, R28, -INF , !P0 ;  /* 0xff8000001c1c7808 */ /* 0x000fe40004000000 */
[-C--:B------:R-:W-:Y:S02]  /*3af0*/  ISETP.GE.AND P0, PT, R41, R216.reuse, PT ;  /* 0x000000d82900720c */ /* 0x080fe40003f06270 */
[----:B------:R-:W-:Y:S01]  /*3b00*/  FSEL R24, R29, -INF , !P1 ;  /* 0xff8000001d187808 */ /* 0x000fe20004800000 */
[----:B------:R-:W3:Y:S01]  /*3b10*/  MUFU.TANH R207, R91 ;  /* 0x0000005b00cf7308 */ /* 0x000ee20000002400 */
[----:B------:R-:W-:-:S02]  /*3b20*/  ISETP.GE.AND P1, PT, R39, R216, PT ;  /* 0x000000d82700720c */ /* 0x000fc40003f26270 */
[----:B------:R-:W-:Y:S02]  /*3b30*/  FSEL R214, R214, -INF , !P0 ;  /* 0xff800000d6d67808 */ /* 0x000fe40004000000 */
[----:B------:R-:W-:Y:S02]  /*3b40*/  ISETP.GE.AND P0, PT, R37, R216, PT ;  /* 0x000000d82500720c */ /* 0x000fe40003f06270 */
[----:B------:R-:W-:Y:S02]  /*3b50*/  FMNMX3.FTZ R3, R30, R26, R28, !PT ;  /* 0x0000001a1e037276 */ /* 0x000fe4000781001c */
[----:B-1----:R-:W-:Y:S02]  /*3b60*/  FSEL R212, R212, -INF , !P1 ;  /* 0xff800000d4d47808 */ /* 0x002fe40004800000 */
[----:B--2---:R-:W-:Y:S02]  /*3b70*/  FSEL R208, R208, -INF , !P0 ;  /* 0xff800000d0d07808 */ /* 0x004fe40004000000 */
[----:B------:R-:W-:-:S02]  /*3b80*/  ISETP.GE.AND P1, PT, R31, R216, PT ;  /* 0x000000d81f00720c */ /* 0x000fc40003f26270 */
[----:B------:R-:W-:Y:S02]  /*3b90*/  FMNMX3.FTZ R3, R3, R24, R214, !PT ;  /* 0x0000001803037276 */ /* 0x000fe400078100d6 */
[----:B------:R-:W-:Y:S02]  /*3ba0*/  FMNMX.FTZ R9, R12, R9, !PT ;  /* 0x000000090c097209 */ /* 0x000fe40007810000 */
[----:B----4-:R-:W-:Y:S02]  /*3bb0*/  FSEL R206, R206, -INF , !P1 ;  /* 0xff800000cece7808 */ /* 0x010fe40004800000 */
[----:B------:R-:W-:Y:S01]  /*3bc0*/  FMNMX3.FTZ R3, R3, R212, R208, !PT ;  /* 0x000000d403037276 */ /* 0x000fe200078100d0 */
[----:B------:R-:W1:Y:S01]  /*3bd0*/  SHFL.BFLY PT, R44, R9, 0x2, 0x1f ;  /* 0x0c401f00092c7f89 */ /* 0x000e6200000e0000 */
[----:B-----5:R-:W-:Y:S02]  /*3be0*/  FMNMX.FTZ R166, R166, R11, !PT ;  /* 0x0000000ba6a67209 */ /* 0x020fe40007810000 */
[----:B------:R-:W-:-:S02]  /*3bf0*/  FMNMX.FTZ R168, R206, R3, !PT ;  /* 0x00000003cea87209 */ /* 0x000fc40007810000 */
[-C--:B------:R-:W-:Y:S01]  /*3c00*/  ISETP.GE.AND P3, PT, R19, R35.reuse, PT ;  /* 0x000000231300720c */ /* 0x080fe20003f66270 */
[C---:B------:R-:W-:Y:S01]  /*3c10*/  FMUL.FTZ R19, R166.reuse, UR4 ;  /* 0x00000004a6137c20 */ /* 0x040fe20008410000 */
[----:B------:R-:W-:Y:S01]  /*3c20*/  FSETP.NEU.FTZ.AND P0, PT, R166, -INF , PT ;  /* 0xff800000a600780b */ /* 0x000fe20003f1d000 */
[----:B------:R-:W2:Y:S01]  /*3c30*/  SHFL.BFLY PT, R11, R168, 0x2, 0x1f ;  /* 0x0c401f00a80b7f89 */ /* 0x000ea200000e0000 */
[-C--:B------:R-:W-:Y:S02]  /*3c40*/  ISETP.GE.AND P2, PT, R47, R35.reuse, PT ;  /* 0x000000232f00720c */ /* 0x080fe40003f46270 */
[----:B------:R-:W-:Y:S02]  /*3c50*/  ISETP.GE.AND P1, PT, R45, R35, PT ;  /* 0x000000232d00720c */ /* 0x000fe40003f26270 */
[----:B------:R-:W-:Y:S02]  /*3c60*/  FSEL R19, R19, RZ, P0 ;  /* 0x000000ff13137208 */ /* 0x000fe40000000000 */
[----:B------:R-:W-:-:S02]  /*3c70*/  FSEL R27, R21, -INF , !P3 ;  /* 0xff800000151b7808 */ /* 0x000fc40005800000 */
[-C--:B------:R-:W-:Y:S01]  /*3c80*/  ISETP.GE.AND P0, PT, R43, R35.reuse, PT ;  /* 0x000000232b00720c */ /* 0x080fe20003f06270 */
[--C-:B------:R-:W-:Y:S01]  /*3c90*/  FFMA.FTZ R186, R38, UR4, -R19.reuse ;  /* 0x0000000426ba7c23 */ /* 0x100fe20008010813 */
[-C--:B------:R-:W-:Y:S01]  /*3ca0*/  ISETP.GE.AND P3, PT, R41, R35.reuse, PT ;  /* 0x000000232900720c */ /* 0x080fe20003f66270 */
[--C-:B------:R-:W-:Y:S01]  /*3cb0*/  FFMA.FTZ R169, R36, UR4, -R19.reuse ;  /* 0x0000000424a97c23 */ /* 0x100fe20008010813 */
[----:B------:R-:W-:Y:S01]  /*3cc0*/  FSEL R25, R49, -INF , !P2 ;  /* 0xff80000031197808 */ /* 0x000fe20005000000 */
[--C-:B------:R-:W-:Y:S01]  /*3cd0*/  FFMA.FTZ R185, R50, UR4, -R19.reuse ;  /* 0x0000000432b97c23 */ /* 0x100fe20008010813 */
[----:B------:R-:W-:Y:S01]  /*3ce0*/  FSEL R23, R23, -INF , !P1 ;  /* 0xff80000017177808 */ /* 0x000fe20004800000 */
[--C-:B------:R-:W-:Y:S01]  /*3cf0*/  FFMA.FTZ R188, R40, UR4, -R19.reuse ;  /* 0x0000000428bc7c23 */ /* 0x100fe20008010813 */
[-C--:B------:R-:W-:Y:S01]  /*3d00*/  ISETP.GE.AND P2, PT, R39, R35.reuse, PT ;  /* 0x000000232700720c */ /* 0x080fe20003f46270 */
[----:B------:R-:W-:Y:S01]  /*3d10*/  MUFU.EX2 R186, R186 ;  /* 0x000000ba00ba7308 */ /* 0x000fe20000000800 */
[----:B------:R-:W-:Y:S01]  /*3d20*/  ISETP.GE.AND P1, PT, R37, R35, PT ;  /* 0x000000232500720c */ /* 0x000fe20003f26270 */
[--C-:B------:R-:W-:Y:S01]  /*3d30*/  FFMA.FTZ R195, R17, UR4, -R19.reuse ;  /* 0x0000000411c37c23 */ /* 0x100fe20008010813 */
[----:B------:R-:W-:Y:S01]  /*3d40*/  FSEL R21, R13, -INF , !P0 ;  /* 0xff8000000d157808 */ /* 0x000fe20004000000 */
[--C-:B------:R-:W-:Y:S01]  /*3d50*/  FFMA.FTZ R198, R22, UR4, -R19.reuse ;  /* 0x0000000416c67c23 */ /* 0x100fe20008010813 */
[----:B---3--:R-:W-:Y:S01]  /*3d60*/  FSEL R203, R203, -INF , !P3 ;  /* 0xff800000cbcb7808 */ /* 0x008fe20005800000 */
[----:B------:R-:W-:Y:S01]  /*3d70*/  FFMA.FTZ R200, R15, UR4, -R19 ;  /* 0x000000040fc87c23 */ /* 0x000fe20008010813 */
[----:B------:R-:W-:Y:S01]  /*3d80*/  FMNMX3.FTZ R38, R27, R25, R23, !PT ;  /* 0x000000191b267276 */ /* 0x000fe20007810017 */
[----:B------:R-:W-:Y:S01]  /*3d90*/  MUFU.EX2 R188, R188 ;  /* 0x000000bc00bc7308 */ /* 0x000fe20000000800 */
[----:B------:R-:W-:Y:S01]  /*3da0*/  ISETP.GE.AND P0, PT, R31, R35, PT ;  /* 0x000000231f00720c */ /* 0x000fe20003f06270 */
[----:B------:R-:W-:Y:S01]  /*3db0*/  FFMA.FTZ R239, R16, UR4, -R19 ;  /* 0x0000000410ef7c23 */ /* 0x000fe20008010813 */
[----:B------:R-:W-:-:S02]  /*3dc0*/  FSEL R209, R209, -INF , !P2 ;  /* 0xff800000d1d17808 */ /* 0x000fc40005000000 */
[----:B------:R-:W-:Y:S02]  /*3dd0*/  FSEL R205, R205, -INF , !P1 ;  /* 0xff800000cdcd7808 */ /* 0x000fe40004800000 */
[----:B------:R-:W-:Y:S01]  /*3de0*/  FMNMX3.FTZ R36, R38, R21, R203, !PT ;  /* 0x0000001526247276 */ /* 0x000fe200078100cb */
[----:B------:R-:W3:Y:S01]  /*3df0*/  MUFU.EX2 R185, R185 ;  /* 0x000000b900b97308 */ /* 0x000ee20000000800 */
[----:B------:R-:W-:Y:S02]  /*3e00*/  FSEL R207, R207, -INF , !P0 ;  /* 0xff800000cfcf7808 */ /* 0x000fe40004000000 */
[----:B------:R-:W-:Y:S02]  /*3e10*/  FMNMX3.FTZ R36, R36, R209, R205, !PT ;  /* 0x000000d124247276 */ /* 0x000fe400078100cd */
[----:B-1----:R-:W-:Y:S02]  /*3e20*/  FMNMX.FTZ R9, R9, R44, !PT ;  /* 0x0000002c09097209 */ /* 0x002fe40007810000 */
[----:B------:R-:W-:Y:S01]  /*3e30*/  FMNMX.FTZ R36, R207, R36, !PT ;  /* 0x00000024cf247209 */ /* 0x000fe20007810000 */
[----:B------:R-:W1:Y:S01]  /*3e40*/  MUFU.EX2 R169, R169 ;  /* 0x000000a900a97308 */ /* 0x000e620000000800 */
[----:B--2---:R-:W-:Y:S01]  /*3e50*/  FMNMX.FTZ R168, R168, R11, !PT ;  /* 0x0000000ba8a87209 */ /* 0x004fe20007810000 */
[----:B------:R-:W2:Y:S01]  /*3e60*/  SHFL.BFLY PT, R44, R9, 0x1, 0x1f ;  /* 0x0c201f00092c7f89 */ /* 0x000ea200000e0000 */
[----:B------:R-:W-:-:S02]  /*3e70*/  LOP3.LUT R222, R109, 0x200, R222, 0xf8, !PT ;  /* 0x000002006dde7812 */ /* 0x000fc400078ef8de */
[----:B------:R-:W-:Y:S01]  /*3e80*/  SEL R3, R110, 0xffffffe0, !P5 ;  /* 0xffffffe06e037807 */ /* 0x000fe20006800000 */
[----:B------:R-:W4:Y:S01]  /*3e90*/  SHFL.BFLY PT, R11, R36, 0x2, 0x1f ;  /* 0x0c401f00240b7f89 */ /* 0x000f2200000e0000 */
[----:B------:R-:W-:Y:S01]  /*3ea0*/  LEA R222, R222, UR5, 0x1 ;  /* 0x00000005dede7c11 */ /* 0x000fe2000f8e08ff */
[----:B------:R-:W-:Y:S01]  /*3eb0*/  MUFU.EX2 R195, R195 ;  /* 0x000000c300c37308 */ /* 0x000fe20000000800 */
[----:B---3--:R-:W-:Y:S01]  /*3ec0*/  F2FP.F16.F32.PACK_AB R124, R185, R188 ;  /* 0x000000bcb97c723e */ /* 0x008fe200000000ff */
[----:B------:R-:W-:Y:S02]  /*3ed0*/  FADD.FTZ R185, R188, R185 ;  /* 0x000000b9bcb97221 */ /* 0x000fe40000010000 */
[C---:B------:R-:W-:Y:S01]  /*3ee0*/  VIADD R164, R222.reuse, 0xa040 ;  /* 0x0000a040dea47836 */ /* 0x040fe20000000000 */
[----:B------:R-:W-:Y:S01]  /*3ef0*/  LDSM.16.MT88.4 R148, [R222+0xa000] ;  /* 0x00a00000de94783b */ /* 0x000fe20000004200 */
[C---:B------:R-:W-:Y:S02]  /*3f00*/  VIADD R235, R222.reuse, 0xa000 ;  /* 0x0000a000deeb7836 */ /* 0x040fe40000000000 */
[----:B------:R-:W-:Y:S01]  /*3f10*/  IMAD.IADD R219, R222, 0x1, R3 ;  /* 0x00000001dedb7824 */ /* 0x000fe200078e0203 */
[----:B------:R-:W-:Y:S01]  /*3f20*/  LDSM.16.MT88.4 R80, [R222+0xb000] ;  /* 0x00b00000de50783b */ /* 0x000fe20000004200 */
[C---:B-1----:R-:W-:Y:S01]  /*3f30*/  F2FP.F16.F32.PACK_AB R126, R169.reuse, R186 ;  /* 0x000000baa97e723e */ /* 0x042fe200000000ff */
[----:B------:R-:W-:Y:S01]  /*3f40*/  MUFU.EX2 R198, R198 ;  /* 0x000000c600c67308 */ /* 0x000fe20000000800 */
[----:B------:R-:W-:Y:S01]  /*3f50*/  FADD.FTZ R186, R186, R185 ;  /* 0x000000b9baba7221 */ /* 0x000fe20000010000 */
[----:B------:R-:W-:Y:S03]  /*3f60*/  LDSM.16.MT88.4 R132, [R219+0xa000] ;  /* 0x00a00000db84783b */ /* 0x000fe60000004200 */
[----:B------:R-:W-:Y:S01]  /*3f70*/  FADD.FTZ R186, R169, R186 ;  /* 0x000000baa9ba7221 */ /* 0x000fe20000010000 */
[----:B------:R-:W-:Y:S01]  /*3f80*/  LDSM.16.MT88.4 R96, [R219+0xb000] ;  /* 0x00b00000db60783b */ /* 0x000fe20000004200 */
[----:B--2---:R-:W-:Y:S01]  /*3f90*/  FMNMX.FTZ R165, R9, R44, !PT ;  /* 0x0000002c09a57209 */ /* 0x004fe20007810000 */
[----:B------:R-:W-:Y:S02]  /*3fa0*/  MUFU.EX2 R200, R200 ;  /* 0x000000c800c87308 */ /* 0x000fe40000000800 */
[----:B------:R-:W1:Y:S01]  /*3fb0*/  SHFL.BFLY PT, R9, R168, 0x1, 0x1f ;  /* 0x0c201f00a8097f89 */ /* 0x000e6200000e0000 */
[----:B----4-:R-:W-:Y:S01]  /*3fc0*/  FMNMX.FTZ R36, R36, R11, !PT ;  /* 0x0000000b24247209 */ /* 0x010fe20007810000 */
[C---:B------:R-:W-:Y:S01]  /*3fd0*/  FMUL.FTZ R13, R165.reuse, UR4 ;  /* 0x00000004a50d7c20 */ /* 0x040fe20008410000 */
[----:B------:R-:W-:Y:S01]  /*3fe0*/  FSETP.NEU.FTZ.AND P2, PT, R165, -INF , PT ;  /* 0xff800000a500780b */ /* 0x000fe20003f5d000 */
[----:B------:R-:W-:Y:S02]  /*3ff0*/  LDSM.16.MT88.4 R180, [R222+0xa800] ;  /* 0x00a80000deb4783b */ /* 0x000fe40000004200 */
[----:B------:R-:W-:Y:S01]  /*4000*/  MUFU.EX2 R239, R239 ;  /* 0x000000ef00ef7308 */ /* 0x000fe20000000800 */
[----:B------:R-:W-:Y:S01]  /*4010*/  FSEL R13, R13, RZ, P2 ;  /* 0x000000ff0d0d7208 */ /* 0x000fe20001000000 */
[----:B------:R-:W2:Y:S04]  /*4020*/  SHFL.BFLY PT, R167, R36, 0x1, 0x1f ;  /* 0x0c201f0024a77f89 */ /* 0x000ea800000e0000 */
[----:B------:R-:W-:Y:S01]  /*4030*/  FFMA.FTZ R190, R0, UR4, -R13 ;  /* 0x0000000400be7c23 */ /* 0x000fe2000801080d */
[----:B------:R-:W-:-:S02]  /*4040*/  IMAD.MOV.U32 R0, RZ, RZ, R164 ;  /* 0x000000ffff007224 */ /* 0x000fc400078e00a4 */
[--C-:B------:R-:W-:Y:S01]  /*4050*/  FFMA.FTZ R8, R8, UR4, -R13.reuse ;  /* 0x0000000408087c23 */ /* 0x100fe2000801080d */
[----:B------:R-:W-:Y:S02]  /*4060*/  @P6 VIADD R0, R235, 0xffffffc0 ;  /* 0xffffffc0eb006836 */ /* 0x000fe40000000000 */
[--C-:B------:R-:W-:Y:S01]  /*4070*/  FFMA.FTZ R187, R10, UR4, -R13.reuse ;  /* 0x000000040abb7c23 */ /* 0x100fe2000801080d */
[--C-:B------:R-:W-:Y:S01]  /*4080*/  FFMA.FTZ R184, R42, UR4, -R13.reuse ;  /* 0x000000042ab87c23 */ /* 0x100fe2000801080d */
[----:B------:R-:W-:Y:S01]  /*4090*/  MUFU.EX2 R190, R190 ;  /* 0x000000be00be7308 */ /* 0x000fe20000000800 */
[----:B------:R-:W-:Y:S01]  /*40a0*/  IMAD.IADD R218, R3, 0x1, R0 ;  /* 0x0000000103da7824 */ /* 0x000fe200078e0200 */
[----:B------:R-:W3:Y:S01]  /*40b0*/  LDSM.16.MT88.4 R48, [R0] ;  /* 0x000000000030783b */ /* 0x000ee20000004200 */
[--C-:B------:R-:W-:Y:S01]  /*40c0*/  FFMA.FTZ R197, R20, UR4, -R13.reuse ;  /* 0x0000000414c57c23 */ /* 0x100fe2000801080d */
[--C-:B------:R-:W-:Y:S01]  /*40d0*/  FFMA.FTZ R202, R18, UR4, -R13.reuse ;  /* 0x0000000412ca7c23 */ /* 0x100fe2000801080d */
[--C-:B------:R-:W-:Y:S01]  /*40e0*/  FFMA.FTZ R204, R14, UR4, -R13.reuse ;  /* 0x000000040ecc7c23 */ /* 0x100fe2000801080d */
[----:B-1----:R-:W-:Y:S01]  /*40f0*/  FMNMX.FTZ R168, R168, R9, !PT ;  /* 0x00000009a8a87209 */ /* 0x002fe20007810000 */
[----:B------:R-:W1:Y:S01]  /*4100*/  LDSM.16.MT88.4 R64, [R218] ;  /* 0x00000000da40783b */ /* 0x000e620000004200 */
[----:B------:R4:W5:Y:S01]  /*4110*/  MUFU.EX2 R3, R8 ;  /* 0x0000000800037308 */ /* 0x0009620000000800 */
[----:B------:R-:W-:Y:S01]  /*4120*/  FFMA.FTZ R237, R12, UR4, -R13 ;  /* 0x000000040ced7c23 */ /* 0x000fe2000801080d */
[C---:B------:R-:W-:Y:S01]  /*4130*/  FSETP.NEU.FTZ.AND P0, PT, R168.reuse, -INF , PT ;  /* 0xff800000a800780b */ /* 0x040fe20003f1d000 */
[----:B------:R-:W1:Y:S01]  /*4140*/  LDSM.16.MT88.4 R112, [R0+0x1000] ;  /* 0x001000000070783b */ /* 0x000e620000004200 */
[----:B------:R-:W-:Y:S01]  /*4150*/  FMUL.FTZ R211, R168, UR4 ;  /* 0x00000004a8d37c20 */ /* 0x000fe20008410000 */
[----:B--2---:R-:W-:-:S02]  /*4160*/  FMNMX.FTZ R167, R36, R167, !PT ;  /* 0x000000a724a77209 */ /* 0x004fc40007810000 */
[----:B------:R-:W-:Y:S01]  /*4170*/  LDSM.16.MT88.4 R176, [R219+0xa800] ;  /* 0x00a80000dbb0783b */ /* 0x000fe20000004200 */
[----:B------:R-:W-:Y:S01]  /*4180*/  MUFU.EX2 R184, R184 ;  /* 0x000000b800b87308 */ /* 0x000fe20000000800 */
[----:B------:R-:W-:Y:S01]  /*4190*/  FSEL R211, R211, RZ, P0 ;  /* 0x000000ffd3d37208 */ /* 0x000fe20000000000 */
[C---:B------:R-:W-:Y:S01]  /*41a0*/  FMUL.FTZ R210, R167.reuse, UR4 ;  /* 0x00000004a7d27c20 */ /* 0x040fe20008410000 */
[----:B------:R-:W-:Y:S01]  /*41b0*/  FSETP.NEU.FTZ.AND P0, PT, R167, -INF , PT ;  /* 0xff800000a700780b */ /* 0x000fe20003f1d000 */
[----:B------:R-:W-:Y:S02]  /*41c0*/  LDSM.16.MT88.4 R172, [R0+0x800] ;  /* 0x0008000000ac783b */ /* 0x000fe40000004200 */
[--C-:B------:R-:W-:Y:S01]  /*41d0*/  FFMA.FTZ R196, R30, UR4, -R211.reuse ;  /* 0x000000041ec47c23 */ /* 0x100fe200080108d3 */
[--C-:B------:R-:W-:Y:S01]  /*41e0*/  FFMA.FTZ R193, R26, UR4, -R211.reuse ;  /* 0x000000041ac17c23 */ /* 0x100fe200080108d3 */
[----:B------:R-:W-:Y:S01]  /*41f0*/  FSEL R210, R210, RZ, P0 ;  /* 0x000000ffd2d27208 */ /* 0x000fe20000000000 */
[----:B----4-:R-:W2:Y:S01]  /*4200*/  LDSM.16.MT88.4 R8, [R218+0x1000] ;  /* 0x00100000da08783b */ /* 0x010ea20000004200 */
[----:B------:R-:W4:Y:S01]  /*4210*/  MUFU.EX2 R187, R187 ;  /* 0x000000bb00bb7308 */ /* 0x000f220000000800 */
[--C-:B------:R-:W-:Y:S01]  /*4220*/  FFMA.FTZ R194, R28, UR4, -R211.reuse ;  /* 0x000000041cc27c23 */ /* 0x100fe200080108d3 */
[--C-:B------:R-:W-:Y:S01]  /*4230*/  FFMA.FTZ R171, R24, UR4, -R211.reuse ;  /* 0x0000000418ab7c23 */ /* 0x100fe200080108d3 */
[--C-:B------:R-:W-:Y:S01]  /*4240*/  FFMA.FTZ R192, R27, UR4, -R210.reuse ;  /* 0x000000041bc07c23 */ /* 0x100fe200080108d2 */
[--C-:B------:R-:W-:Y:S01]  /*4250*/  FFMA.FTZ R191, R25, UR4, -R210.reuse ;  /* 0x0000000419bf7c23 */ /* 0x100fe200080108d2 */
[--C-:B------:R-:W-:Y:S01]  /*4260*/  FFMA.FTZ R189, R23, UR4, -R210.reuse ;  /* 0x0000000417bd7c23 */ /* 0x100fe200080108d2 */
[--C-:B------:R-:W-:Y:S01]  /*4270*/  FFMA.FTZ R170, R21, UR4, -R210.reuse ;  /* 0x0000000415aa7c23 */ /* 0x100fe200080108d2 */
[----:B------:R-:W2:Y:S01]  /*4280*/  LDSM.16.MT88.4 R28, [R218+0x800] ;  /* 0x00080000da1c783b */ /* 0x000ea20000004200 */
        /* <DEDUP_REMOVED lines=9> */
[----:B----4-:R-:W-:Y:S01]  /*4320*/  F2FP.F16.F32.PACK_AB R125, R187, R184 ;  /* 0x000000b8bb7d723e */ /* 0x010fe200000000ff */
[--C-:B------:R-:W-:Y:S01]  /*4330*/  FFMA.FTZ R212, R212, UR4, -R211.reuse ;  /* 0x00000004d4d47c23 */ /* 0x100fe200080108d3 */
[----:B------:R4:W5:Y:S01]  /*4340*/  LDSM.16.MT88.4 R16, [R0+0x1800] ;  /* 0x001800000010783b */ /* 0x0009620000004200 */
[----:B------:R-:W-:Y:S01]  /*4350*/  FFMA.FTZ R206, R206, UR4, -R211 ;  /* 0x00000004cece7c23 */ /* 0x000fe200080108d3 */
[--C-:B------:R-:W-:Y:S01]  /*4360*/  FFMA.FTZ R205, R205, UR4, -R210.reuse ;  /* 0x00000004cdcd7c23 */ /* 0x100fe200080108d2 */
[----:B------:R-:W-:Y:S01]  /*4370*/  FFMA.FTZ R236, R207, UR4, -R210 ;  /* 0x00000004cfec7c23 */ /* 0x000fe200080108d2 */
[----:B------:R-:W5:Y:S01]  /*4380*/  LDSM.16.MT88.4 R12, [R218+0x1800] ;  /* 0x00180000da0c783b */ /* 0x000f620000004200 */
[----:B------:R-:W-:Y:S01]  /*4390*/  MUFU.EX2 R194, R194 ;  /* 0x000000c200c27308 */ /* 0x000fe20000000800 */
[----:B------:R-:W-:Y:S01]  /*43a0*/  HMMA.16816.F32 R156, R124, R148, RZ ;  /* 0x000000947c9c723c */ /* 0x000fe200000018ff */
[----:B------:R-:W-:-:S04]  /*43b0*/  FADD.FTZ R187, R184, R187 ;  /* 0x000000bbb8bb7221 */ /* 0x000fc80000010000 */
[----:B------:R-:W-:Y:S02]  /*43c0*/  FADD.FTZ R190, R190, R187 ;  /* 0x000000bbbebe7221 */ /* 0x000fe40000010000 */
[----:B------:R-:W4:Y:S01]  /*43d0*/  MUFU.EX2 R171, R171 ;  /* 0x000000ab00ab7308 */ /* 0x000f220000000800 */
[----:B------:R-:W-:Y:S01]  /*43e0*/  HMMA.16816.F32 R140, R124, R132, RZ ;  /* 0x000000847c8c723c */ /* 0x000fe200000018ff */
[----:B---3--:R-:W-:Y:S01]  /*43f0*/  F2FP.F16.F32.PACK_AB R128, R193, R196 ;  /* 0x000000c4c180723e */ /* 0x008fe200000000ff */
[----:B------:R-:W-:Y:S01]  /*4400*/  FADD.FTZ R193, R196, R193 ;  /* 0x000000c1c4c17221 */ /* 0x000fe20000010000 */
[----:B------:R-:W-:-:S04]  /*4410*/  FADD.FTZ R190, R3, R190 ;  /* 0x000000be03be7221 */ /* 0x000fc80000010000 */
[----:B------:R-:W-:Y:S01]  /*4420*/  MUFU.EX2 R192, R192 ;  /* 0x000000c000c07308 */ /* 0x000fe20000000800 */
[C---:B------:R-:W-:Y:S07]  /*4430*/  HMMA.16816.F32 R40, R124.reuse, R48, RZ ;  /* 0x000000307c28723c */ /* 0x040fee00000018ff */
[----:B------:R-:W3:Y:S01]  /*4440*/  MUFU.EX2 R191, R191 ;  /* 0x000000bf00bf7308 */ /* 0x000ee20000000800 */
[----:B-1----:R-:W-:Y:S01]  /*4450*/  HMMA.16816.F32 R56, R124, R64, RZ ;  /* 0x000000407c38723c */ /* 0x002fe200000018ff */
[----:B----4-:R-:W-:Y:S01]  /*4460*/  F2FP.F16.F32.PACK_AB R130, R171, R194 ;  /* 0x000000c2ab82723e */ /* 0x010fe200000000ff */
[----:B------:R-:W-:-:S04]  /*4470*/  FADD.FTZ R194, R194, R193 ;  /* 0x000000c1c2c27221 */ /* 0x000fc80000010000 */
[----:B------:R-:W-:Y:S01]  /*4480*/  FADD.FTZ R194, R171, R194 ;  /* 0x000000c2abc27221 */ /* 0x000fe20000010000 */
[----:B------:R-:W-:Y:S01]  /*4490*/  MUFU.EX2 R189, R189 ;  /* 0x000000bd00bd7308 */ /* 0x000fe20000000800 */
[C---:B------:R-:W-:Y:S07]  /*44a0*/  HMMA.16816.F32 R72, R124.reuse, R80, RZ ;  /* 0x000000507c48723c */ /* 0x040fee00000018ff */
[----:B------:R-:W1:Y:S01]  /*44b0*/  MUFU.EX2 R170, R170 ;  /* 0x000000aa00aa7308 */ /* 0x000e620000000800 */
[----:B------:R-:W-:Y:S01]  /*44c0*/  HMMA.16816.F32 R88, R124, R96, RZ ;  /* 0x000000607c58723c */ /* 0x000fe200000018ff */
[----:B---3--:R-:W-:Y:S01]  /*44d0*/  F2FP.F16.F32.PACK_AB R129, R191, R192 ;  /* 0x000000c0bf81723e */ /* 0x008fe200000000ff */
[----:B------:R-:W-:-:S05]  /*44e0*/  FADD.FTZ R192, R192, R191 ;  /* 0x000000bfc0c07221 */ /* 0x000fca0000010000 */
[----:B------:R-:W-:Y:S01]  /*44f0*/  MUFU.EX2 R197, R197 ;  /* 0x000000c500c57308 */ /* 0x000fe20000000800 */
[C---:B------:R-:W-:Y:S07]  /*4500*/  HMMA.16816.F32 R104, R124.reuse, R112, RZ ;  /* 0x000000707c68723c */ /* 0x040fee00000018ff */
[----:B------:R-:W3:Y:S01]  /*4510*/  MUFU.EX2 R202, R202 ;  /* 0x000000ca00ca7308 */ /* 0x000ee20000000800 */
[----:B--2---:R-:W-:Y:S01]  /*4520*/  HMMA.16816.F32 R120, R124, R8, RZ ;  /* 0x000000087c78723c */ /* 0x004fe200000018ff */
[----:B-1----:R-:W-:Y:S01]  /*4530*/  F2FP.F16.F32.PACK_AB R131, R170, R189 ;  /* 0x000000bdaa83723e */ /* 0x002fe200000000ff */
[----:B------:R-:W-:-:S04]  /*4540*/  FADD.FTZ R189, R189, R192 ;  /* 0x000000c0bdbd7221 */ /* 0x000fc80000010000 */
[----:B------:R-:W-:Y:S01]  /*4550*/  FADD.FTZ R170, R170, R189 ;  /* 0x000000bdaaaa7221 */ /* 0x000fe20000010000 */
[----:B------:R-:W-:Y:S01]  /*4560*/  MUFU.EX2 R204, R204 ;  /* 0x000000cc00cc7308 */ /* 0x000fe20000000800 */
[C---:B------:R-:W-:Y:S07]  /*4570*/  HMMA.16816.F32 R152, R124.reuse, R150, RZ ;  /* 0x000000967c98723c */ /* 0x040fee00000018ff */
[----:B------:R-:W1:Y:S01]  /*4580*/  MUFU.EX2 R237, R237 ;  /* 0x000000ed00ed7308 */ /* 0x000e620000000800 */
        /* <DEDUP_REMOVED lines=11> */
[----:B------:R-:W4:Y:S01]  /*4640*/  MUFU.EX2 R206, R206 ;  /* 0x000000ce00ce7308 */ /* 0x000f220000000800 */
[----:B------:R-:W-:Y:S07]  /*4650*/  HMMA.16816.F32 R124, R124, R10, RZ ;  /* 0x0000000a7c7c723c */ /* 0x000fee00000018ff */
[----:B------:R-:W-:Y:S01]  /*4660*/  MUFU.EX2 R205, R205 ;  /* 0x000000cd00cd7308 */ /* 0x000fe20000000800 */
[C---:B------:R-:W-:Y:S07]  /*4670*/  HMMA.16816.F32 R160, R128.reuse, R148, RZ ;  /* 0x0000009480a0723c */ /* 0x040fee00000018ff */
[----:B------:R-:W4:Y:S01]  /*4680*/  MUFU.EX2 R236, R236 ;  /* 0x000000ec00ec7308 */ /* 0x000f220000000800 */
        /* <DEDUP_REMOVED lines=16> */
[----:B---3--:R-:W-:Y:S01]  /*4790*/  F2FP.F16.F32.PACK_AB R9, R202, R197 ;  /* 0x000000c5ca09723e */ /* 0x008fe200000000ff */
        /* <DEDUP_REMOVED lines=12> */
[C---:B------:R-:W-:Y:S08]  /*4860*/  HMMA.16816.F32 R40, R8.reuse, R172, R40 ;  /* 0x000000ac0828723c */ /* 0x040ff00000001828 */
[C---:B------:R-:W-:Y:S08]  /*4870*/  HMMA.16816.F32 R56, R8.reuse, R28, R56 ;  /* 0x0000001c0838723c */ /* 0x040ff00000001838 */
[C---:B-----5:R-:W-:Y:S08]  /*4880*/  HMMA.16816.F32 R72, R8.reuse, R24, R72 ;  /* 0x000000180848723c */ /* 0x060ff00000001848 */
        /* <DEDUP_REMOVED lines=11> */
[----:B--2---:R-:W-:Y:S01]  /*4940*/  F2FP.F16.F32.PACK_AB R8, R0, R199 ;  /* 0x000000c70008723e */ /* 0x004fe200000000ff */
[----:B------:R-:W-:Y:S01]  /*4950*/  FADD.FTZ R199, R199, R194 ;  /* 0x000000c2c7c77221 */ /* 0x000fe20000010000 */
[----:B----4-:R-:W-:Y:S01]  /*4960*/  F2FP.F16.F32.PACK_AB R9, R208, R203 ;  /* 0x000000cbd009723e */ /* 0x010fe200000000ff */
        /* <DEDUP_REMOVED lines=27> */
[----:B------:R-:W-:Y:S01]  /*4b20*/  VIADD R3, R5, 0xfffffffe ;  /* 0xfffffffe05037836 */ /* 0x000fe20000000000 */
[----:B------:R-:W-:-:S04]  /*4b30*/  DEPBAR.LE SB0, 0x0 ;  /* 0x000080000000791a */ /* 0x000fc80000000000 */
[----:B------:R-:W-:Y:S01]  /*4b40*/  IMAD.WIDE.U32 R10, R3, R6, RZ ;  /* 0x00000006030a7225 */ /* 0x000fe200078e00ff */
[----:B------:R-:W-:Y:S01]  /*4b50*/  BAR.SYNC.DEFER_BLOCKING 0x0 ;  /* 0x0000000000007b1d */ /* 0x000fe20000010000 */
[----:B------:R-:W-:Y:S02]  /*4b60*/  ISETP.GE.U32.AND P5, PT, R5, 0x3, PT ;  /* 0x000000030500780c */ /* 0x000fe40003fa6070 */
[----:B------:R-:W-:Y:S01]  /*4b70*/  IMAD R3, R3, R7, R11 ;  /* 0x0000000703037224 */ /* 0x000fe200078e020b */
[C---:B------:R-:W-:Y:S01]  /*4b80*/  LEA R20, P1, R10.reuse, R229, 0x6 ;  /* 0x000000e50a147211 */ /* 0x040fe200078230ff */
[----:B------:R-:W-:-:S03]  /*4b90*/  IMAD.SHL.U32 R9, R10, 0x20, RZ ;  /* 0x000000200a097824 */ /* 0x000fc600078e00ff */
[--C-:B------:R-:W-:Y:S02]  /*4ba0*/  SHF.L.U64.HI R0, R10, 0x5, R3.reuse ;  /* 0x000000050a007819 */ /* 0x100fe40000010203 */
[----:B------:R-:W-:Y:S02]  /*4bb0*/  LEA R8, P0, R6, R9, 0x4 ;  /* 0x0000000906087211 */ /* 0x000fe400078020ff */
[----:B------:R-:W-:Y:S02]  /*4bc0*/  LEA.HI.X R21, R10, R228, R3, 0x6, P1 ;  /* 0x000000e40a157211 */ /* 0x000fe400008f3403 */
[----:B------:R-:W-:Y:S02]  /*4bd0*/  LEA.HI.X R3, R6, R0, R7, 0x4, P0 ;  /* 0x0000000006037211 */ /* 0x000fe400000f2407 */
[----:B------:R-:W-:-:S04]  /*4be0*/  LEA R22, P0, R8, R229, 0x1 ;  /* 0x000000e508167211 */ /* 0x000fc800078008ff */
[----:B------:R-:W-:Y:S02]  /*4bf0*/  LEA.HI.X R23, R8, R228, R3, 0x1, P0 ;  /* 0x000000e408177211 */ /* 0x000fe400000f0c03 */
[----:B------:R-:W-:Y:S01]  /*4c00*/  MOV R3, 0x40 ;  /* 0x0000004000037802 */ /* 0x000fe20000000f00 */
[----:B------:R-:W-:Y:S01]  /*4c10*/  @!PT LDS RZ, [RZ] ;  /* 0x00000000fffff984 */ /* 0x000fe20000000800 */
[----:B------:R-:W-:Y:S01]  /*4c20*/  @!PT LDS RZ, [RZ] ;  /* 0x00000000fffff984 */ /* 0x000fe20000000800 */
[----:B------:R-:W-:Y:S01]  /*4c30*/  @!PT LDS RZ, [RZ] ;  /* 0x00000000fffff984 */ /* 0x000fe20000000800 */
[----:B------:R-:W-:Y:S03]  /*4c40*/  LDGSTS.E.BYPASS.LTC128B.128 [R234+0xa000], desc[UR14][R20.64] ;  /* 0x0a00000014ea7fae */ /* 0x000fe6000b981a0e */
[----:B------:R-:W-:Y:S01]  /*4c50*/  SEL R3, R3, 0xffffffc0, !P6 ;  /* 0xffffffc003037807 */ /* 0x000fe20007000000 */
[----:B------:R-:W-:Y:S04]  /*4c60*/  LDGSTS.E.BYPASS.LTC128B.128 [R234+0xb000], desc[UR14][R20.64+0x80] ;  /* 0x0b00008014ea7fae */ /* 0x000fe8000b981a0e */
[----:B------:R-:W-:Y:S01]  /*4c70*/  IMAD.IADD R0, R226, 0x1, R3 ;  /* 0x00000001e2007824 */ /* 0x000fe200078e0203 */
[----:B------:R-:W-:Y:S01]  /*4c80*/  LDGSTS.E.BYPASS.LTC128B.128 [R234+0xa800], desc[UR14][R22.64] ;  /* 0x0a80000016ea7fae */ /* 0x000fe2000b981a0e */
[----:B------:R-:W-:-:S03]  /*4c90*/  IADD3 R3, PT, PT, R4, R3, RZ ;  /* 0x0000000304037210 */ /* 0x000fc60007ffe0ff */
        /* <DEDUP_REMOVED lines=8> */
[----:B------:R-:W5:Y:S04]  /*4d20*/  LDSM.16.M88.4 R28, [R224] ;  /* 0x00000000e01c783b */ /* 0x000f680000000200 */
[----:B------:R-:W-:Y:S04]  /*4d30*/  LDSM.16.M88.4 R200, [R0+0x2000] ;  /* 0x0020000000c8783b */ /* 0x000fe80000000200 */
[----:B------:R-:W5:Y:S04]  /*4d40*/  LDSM.16.M88.4 R24, [R3+0x8000] ;  /* 0x008000000318783b */ /* 0x000f680000000200 */
[----:B-1----:R-:W1:Y:S01]  /*4d50*/  LDSM.16.M88.4 R20, [R3+0x8800] ;  /* 0x008800000314783b */ /* 0x002e620000000200 */
[-C--:B--2---:R-:W-:Y:S03]  /*4d60*/  HMMA.16816.F32 R8, R176, R192.reuse, RZ ;  /* 0x000000c0b008723c */ /* 0x084fe600000018ff */
[----:B------:R-:W-:Y:S04]  /*4d70*/  LDSM.16.M88.4 R244, [R221+0x9000] ;  /* 0x00900000ddf4783b */ /* 0x000fe80000000200 */
[----:B------:R-:W-:Y:S01]  /*4d80*/  LDSM.16.M88.4 R212, [R3+0x9000] ;  /* 0x0090000003d4783b */ /* 0x000fe20000000200 */
[C---:B---3--:R-:W-:Y:S03]  /*4d90*/  HMMA.16816.F32 R12, R180.reuse, R192, RZ ;  /* 0x000000c0b40c723c */ /* 0x048fe600000018ff */
[----:B------:R-:W0:Y:S05]  /*4da0*/  LDGDEPBAR ;  /* 0x00000000000079af */ /* 0x000e2a0000000000 */
        /* <DEDUP_REMOVED lines=11> */
[----:B------:R-:W-:Y:S07]  /*4e60*/  LDSM.16.M88.4 R208, [R223+0x2000] ;  /* 0x00200000dfd0783b */ /* 0x000fee0000000200 */
[C---:B------:R-:W-:Y:S08]  /*4e70*/  HMMA.16816.F32 R8, R28.reuse, R204, R8 ;  /* 0x000000cc1c08723c */ /* 0x040ff00000001808 */
[C---:B------:R-:W-:Y:S08]  /*4e80*/  HMMA.16816.F32 R188, R28.reuse, R172, R188 ;  /* 0x000000ac1cbc723c */ /* 0x040ff000000018bc */
[C---:B------:R-:W-:Y:S01]  /*4e90*/  HMMA.16816.F32 R192, R28.reuse, R206, R192 ;  /* 0x000000ce1cc0723c */ /* 0x040fe200000018c0 */
[----:B------:R-:W3:Y:S07]  /*4ea0*/  LDSM.16.M88.4 R204, [R220+0x8000] ;  /* 0x00800000dccc783b */ /* 0x000eee0000000200 */
[----:B------:R-:W-:Y:S01]  /*4eb0*/  HMMA.16816.F32 R176, R28, R174, R176 ;  /* 0x000000ae1cb0723c */ /* 0x000fe200000018b0 */
[----:B------:R-:W4:Y:S04]  /*4ec0*/  LDSM.16.M88.4 R172, [R220+0x8800] ;  /* 0x00880000dcac783b */ /* 0x000f280000000200 */
[----:B------:R-:W5:Y:S03]  /*4ed0*/  LDSM.16.M88.4 R28, [R223] ;  /* 0x00000000df1c783b */ /* 0x000f660000000200 */
[C---:B------:R-:W-:Y:S08]  /*4ee0*/  HMMA.16816.F32 R12, R200.reuse, R24, R12 ;  /* 0x00000018c80c723c */ /* 0x040ff0000000180c */
[C---:B-1----:R-:W-:Y:S08]  /*4ef0*/  HMMA.16816.F32 R184, R200.reuse, R20, R184 ;  /* 0x00000014c8b8723c */ /* 0x042ff000000018b8 */
[C---:B------:R-:W-:Y:S08]  /*4f00*/  HMMA.16816.F32 R196, R200.reuse, R26, R196 ;  /* 0x0000001ac8c4723c */ /* 0x040ff000000018c4 */
[----:B------:R-:W-:Y:S01]  /*4f10*/  HMMA.16816.F32 R180, R200, R22, R180 ;  /* 0x00000016c8b4723c */ /* 0x000fe200000018b4 */
[----:B------:R-:W-:Y:S07]  /*4f20*/  LDSM.16.M88.4 R200, [R225+UR5+0x9000] ;  /* 0x00900005e1c8783b */ /* 0x000fee0008000200 */
[C---:B--2---:R-:W-:Y:S08]  /*4f30*/  HMMA.16816.F32 R8, R16.reuse, R24, R8 ;  /* 0x000000181008723c */ /* 0x044ff00000001808 */
[C---:B------:R-:W-:Y:S01]  /*4f40*/  HMMA.16816.F32 R192, R16.reuse, R26, R192 ;  /* 0x0000001a10c0723c */ /* 0x040fe200000018c0 */
[----:B------:R-:W-:Y:S07]  /*4f50*/  LDSM.16.M88.4 R24, [R226+0x6000] ;  /* 0x00600000e218783b */ /* 0x000fee0000000200 */
[C---:B------:R-:W-:Y:S08]  /*4f60*/  HMMA.16816.F32 R188, R16.reuse, R20, R188 ;  /* 0x0000001410bc723c */ /* 0x040ff000000018bc */
[----:B------:R-:W-:Y:S01]  /*4f70*/  HMMA.16816.F32 R176, R16, R22, R176 ;  /* 0x0000001610b0723c */ /* 0x000fe200000018b0 */
[----:B------:R-:W1:Y:S04]  /*4f80*/  LDSM.16.M88.4 R16, [R226+0x4000] ;  /* 0x00400000e210783b */ /* 0x000e680000000200 */
[----:B------:R-:W2:Y:S03]  /*4f90*/  LDSM.16.M88.4 R20, [R225+UR5+0x9800] ;  /* 0x00980005e114783b */ /* 0x000ea60008000200 */
[C---:B---3--:R-:W-:Y:S08]  /*4fa0*/  HMMA.16816.F32 R12, R208.reuse, R204, R12 ;  /* 0x000000ccd00c723c */ /* 0x048ff0000000180c */
[C---:B------:R-:W-:Y:S08]  /*4fb0*/  HMMA.16816.F32 R196, R208.reuse, R206, R196 ;  /* 0x000000ced0c4723c */ /* 0x040ff000000018c4 */
[C---:B----4-:R-:W-:Y:S08]  /*4fc0*/  HMMA.16816.F32 R184, R208.reuse, R172, R184 ;  /* 0x000000acd0b8723c */ /* 0x050ff000000018b8 */
[----:B------:R-:W-:Y:S01]  /*4fd0*/  HMMA.16816.F32 R180, R208, R174, R180 ;  /* 0x000000aed0b4723c */ /* 0x000fe200000018b4 */
[----:B------:R-:W3:Y:S07]  /*4fe0*/  LDSM.16.M88.4 R208, [R224+0x4000] ;  /* 0x00400000e0d0783b */ /* 0x000eee0000000200 */
[C---:B-----5:R-:W-:Y:S08]  /*4ff0*/  HMMA.16816.F32 R8, R28.reuse, R204, R8 ;  /* 0x000000cc1c08723c */ /* 0x060ff00000001808 */
[C---:B------:R-:W-:Y:S01]  /*5000*/  HMMA.16816.F32 R192, R28.reuse, R206, R192 ;  /* 0x000000ce1cc0723c */ /* 0x040fe200000018c0 */
[----:B------:R-:W4:Y:S07]  /*5010*/  LDSM.16.M88.4 R204, [R224+0x6000] ;  /* 0x00600000e0cc783b */ /* 0x000f2e0000000200 */
[C---:B------:R-:W-:Y:S08]  /*5020*/  HMMA.16816.F32 R188, R28.reuse, R172, R188 ;  /* 0x000000ac1cbc723c */ /* 0x040ff000000018bc */
[----:B------:R-:W-:Y:S01]  /*5030*/  HMMA.16816.F32 R176, R28, R174, R176 ;  /* 0x000000ae1cb0723c */ /* 0x000fe200000018b0 */
[----:B------:R-:W5:Y:S04]  /*5040*/  LDSM.16.M88.4 R172, [R0+0x4000] ;  /* 0x0040000000ac783b */ /* 0x000f680000000200 */
[----:B------:R-:W5:Y:S03]  /*5050*/  LDSM.16.M88.4 R28, [R0+0x6000] ;  /* 0x00600000001c783b */ /* 0x000f660000000200 */
[-C--:B-1----:R-:W-:Y:S08]  /*5060*/  HMMA.16816.F32 R8, R16, R200.reuse, R8 ;  /* 0x000000c81008723c */ /* 0x082ff00000001808 */
[C---:B------:R-:W-:Y:S08]  /*5070*/  HMMA.16816.F32 R12, R24.reuse, R200, R12 ;  /* 0x000000c8180c723c */ /* 0x040ff0000000180c */
[C---:B------:R-:W-:Y:S08]  /*5080*/  HMMA.16816.F32 R196, R24.reuse, R202, R196 ;  /* 0x000000ca18c4723c */ /* 0x040ff000000018c4 */
[C---:B--2---:R-:W-:Y:S08]  /*5090*/  HMMA.16816.F32 R184, R24.reuse, R20, R184 ;  /* 0x0000001418b8723c */ /* 0x044ff000000018b8 */
[----:B------:R-:W-:Y:S01]  /*50a0*/  HMMA.16816.F32 R180, R24, R22, R180 ;  /* 0x0000001618b4723c */ /* 0x000fe200000018b4 */
[----:B------:R-:W-:Y:S07]  /*50b0*/  LDSM.16.M88.4 R24, [R223+0x4000] ;  /* 0x00400000df18783b */ /* 0x000fee0000000200 */
[C---:B------:R-:W-:Y:S01]  /*50c0*/  HMMA.16816.F32 R192, R16.reuse, R202, R192 ;  /* 0x000000ca10c0723c */ /* 0x040fe200000018c0 */
[----:B------:R-:W1:Y:S07]  /*50d0*/  LDSM.16.M88.4 R200, [R221+0x9800] ;  /* 0x00980000ddc8783b */ /* 0x000e6e0000000200 */
[C---:B------:R-:W-:Y:S08]  /*50e0*/  HMMA.16816.F32 R188, R16.reuse, R20, R188 ;  /* 0x0000001410bc723c */ /* 0x040ff000000018bc */
[----:B------:R-:W-:Y:S01]  /*50f0*/  HMMA.16816.F32 R176, R16, R22, R176 ;  /* 0x0000001610b0723c */ /* 0x000fe200000018b0 */
[----:B------:R-:W2:Y:S04]  /*5100*/  LDSM.16.M88.4 R16, [R220+0x9000] ;  /* 0x00900000dc10783b */ /* 0x000ea80000000200 */
[----:B------:R-:W2:Y:S03]  /*5110*/  LDSM.16.M88.4 R20, [R223+0x6000] ;  /* 0x00600000df14783b */ /* 0x000ea60000000200 */
[-C--:B---3--:R-:W-:Y:S08]  /*5120*/  HMMA.16816.F32 R8, R208, R244.reuse, R8 ;  /* 0x000000f4d008723c */ /* 0x088ff00000001808 */
[C---:B----4-:R-:W-:Y:S08]  /*5130*/  HMMA.16816.F32 R12, R204.reuse, R244, R12 ;  /* 0x000000f4cc0c723c */ /* 0x050ff0000000180c */
[----:B------:R-:W-:Y:S08]  /*5140*/  HMMA.16816.F32 R196, R204, R246, R196 ;  /* 0x000000f6ccc4723c */ /* 0x000ff000000018c4 */
[-C--:B-----5:R-:W-:Y:S08]  /*5150*/  HMMA.16816.F32 R8, R172, R212.reuse, R8 ;  /* 0x000000d4ac08723c */ /* 0x0a0ff00000001808 */
[----:B------:R-:W-:Y:S08]  /*5160*/  HMMA.16816.F32 R12, R28, R212, R12 ;  /* 0x000000d41c0c723c */ /* 0x000ff0000000180c */
[----:B-1----:R-:W-:Y:S08]  /*5170*/  HMMA.16816.F32 R184, R204, R200, R184 ;  /* 0x000000c8ccb8723c */ /* 0x002ff000000018b8 */
[-C--:B--2---:R-:W-:Y:S08]  /*5180*/  HMMA.16816.F32 R8, R24, R16.reuse, R8 ;  /* 0x000000101808723c */ /* 0x084ff00000001808 */
[----:B------:R-:W-:Y:S08]  /*5190*/  HMMA.16816.F32 R12, R20, R16, R12 ;  /* 0x00000010140c723c */ /* 0x000ff0000000180c */
[----:B------:R-:W-:Y:S01]  /*51a0*/  HMMA.16816.F32 R180, R204, R202, R180 ;  /* 0x000000caccb4723c */ /* 0x000fe200000018b4 */
[----:B------:R-:W-:Y:S02]  /*51b0*/  LDSM.16.M88.4 R204, [R220+0x9800] ;  /* 0x00980000dccc783b */ /* 0x000fe40000000200 */
[----:B------:R-:W-:Y:S01]  /*51c0*/  FMUL.FTZ R16, R8, UR6 ;  /* 0x0000000608107c20 */ /* 0x000fe20008410000 */
[----:B------:R-:W-:Y:S01]  /*51d0*/  FMUL.FTZ R169, R9, UR6 ;  /* 0x0000000609a97c20 */ /* 0x000fe20008410000 */
[----:B------:R-:W-:Y:S01]  /*51e0*/  FMUL.FTZ R17, R10, UR6 ;  /* 0x000000060a117c20 */ /* 0x000fe20008410000 */
[----:B------:R-:W-:-:S02]  /*51f0*/  FMUL.FTZ R170, R11, UR6 ;  /* 0x000000060baa7c20 */ /* 0x000fc40008410000 */
[----:B------:R-:W1:Y:S01]  /*5200*/  LDSM.16.M88.4 R8, [R3+0x9800] ;  /* 0x009800000308783b */ /* 0x000e620000000200 */
[----:B------:R-:W-:Y:S01]  /*5210*/  HMMA.16816.F32 R196, R28, R214, R196 ;  /* 0x000000d61cc4723c */ /* 0x000fe200000018c4 */
[----:B------:R-:W-:Y:S01]  /*5220*/  MUFU.TANH R16, R16 ;  /* 0x0000001000107308 */ /* 0x000fe20000002400 */
[----:B------:R-:W-:Y:S01]  /*5230*/  FMUL.FTZ R13, R13, UR6 ;  /* 0x000000060d0d7c20 */ /* 0x000fe20008410000 */
[----:B------:R-:W-:Y:S01]  /*5240*/  FMUL.FTZ R12, R12, UR6 ;  /* 0x000000060c0c7c20 */ /* 0x000fe20008410000 */
[----:B------:R-:W-:Y:S01]  /*5250*/  FMUL.FTZ R14, R14, UR6 ;  /* 0x000000060e0e7c20 */ /* 0x000fe20008410000 */
[----:B------:R-:W-:Y:S01]  /*5260*/  FMUL.FTZ R15, R15, UR6 ;  /* 0x000000060f0f7c20 */ /* 0x000fe20008410000 */
[----:B------:R-:W-:-:S04]  /*5270*/  DEPBAR.LE SB0, 0x0 ;  /* 0x000080000000791a */ /* 0x000fc80000000000 */
[C---:B------:R-:W-:Y:S01]  /*5280*/  HMMA.16816.F32 R192, R208.reuse, R246, R192 ;  /* 0x000000f6d0c0723c */ /* 0x040fe200000018c0 */
[----:B------:R-:W2:Y:S07]  /*5290*/  MUFU.TANH R13, R13 ;  /* 0x0000000d000d7308 */ /* 0x000eae0000002400 */
[----:B------:R-:W-:Y:S01]  /*52a0*/  HMMA.16816.F32 R188, R208, R200, R188 ;  /* 0x000000c8d0bc723c */ /* 0x000fe200000018bc */
[----:B------:R-:W-:Y:S07]  /*52b0*/  MUFU.TANH R12, R12 ;  /* 0x0000000c000c7308 */ /* 0x000fee0000002400 */
[----:B------:R-:W-:Y:S01]  /*52c0*/  HMMA.16816.F32 R196, R20, R18, R196 ;  /* 0x0000001214c4723c */ /* 0x000fe200000018c4 */
[----:B------:R-:W-:Y:S07]  /*52d0*/  MUFU.TANH R169, R169 ;  /* 0x000000a900a97308 */ /* 0x000fee0000002400 */
[----:B------:R-:W-:Y:S01]  /*52e0*/  HMMA.16816.F32 R192, R172, R214, R192 ;  /* 0x000000d6acc0723c */ /* 0x000fe200000018c0 */
[----:B------:R-:W-:Y:S07]  /*52f0*/  MUFU.TANH R17, R17 ;  /* 0x0000001100117308 */ /* 0x000fee0000002400 */
[----:B-1----:R-:W-:Y:S01]  /*5300*/  HMMA.16816.F32 R184, R28, R8, R184 ;  /* 0x000000081cb8723c */ /* 0x002fe200000018b8 */
[----:B------:R-:W-:Y:S02]  /*5310*/  MUFU.TANH R170, R170 ;  /* 0x000000aa00aa7308 */ /* 0x000fe40000002400 */
[----:B------:R-:W-:-:S05]  /*5320*/  FMUL.FTZ R171, R197, UR6 ;  /* 0x00000006c5ab7c20 */ /* 0x000fca0008410000 */
[----:B------:R-:W-:Y:S01]  /*5330*/  HMMA.16816.F32 R180, R28, R10, R180 ;  /* 0x0000000a1cb4723c */ /* 0x000fe200000018b4 */
[----:B------:R-:W-:Y:S01]  /*5340*/  MUFU.TANH R171, R171 ;  /* 0x000000ab00ab7308 */ /* 0x000fe20000002400 */
[C---:B------:R-:W-:Y:S01]  /*5350*/  VIADD R31, R217.reuse, 0xffffffc9 ;  /* 0xffffffc9d91f7836 */ /* 0x040fe20000000000 */
[----:B------:R-:W-:Y:S01]  /*5360*/  IADD3 R29, PT, PT, R217, -0x30, RZ ;  /* 0xffffffd0d91d7810 */ /* 0x000fe20007ffe0ff */
[----:B------:R-:W-:-:S04]  /*5370*/  FMUL.FTZ R28, R199, UR6 ;  /* 0x00000006c71c7c20 */ /* 0x000fc80008410000 */
[----:B------:R-:W-:Y:S01]  /*5380*/  HMMA.16816.F32 R176, R208, R202, R176 ;  /* 0x000000cad0b0723c */ /* 0x000fe200000018b0 */
[----:B------:R-:W-:Y:S07]  /*5390*/  MUFU.TANH R14, R14 ;  /* 0x0000000e000e7308 */ /* 0x000fee0000002400 */
[----:B------:R-:W-:Y:S01]  /*53a0*/  HMMA.16816.F32 R188, R172, R8, R188 ;  /* 0x00000008acbc723c */ /* 0x000fe200000018bc */
[----:B------:R-:W-:Y:S01]  /*53b0*/  FMUL.FTZ R9, R196, UR6 ;  /* 0x00000006c4097c20 */ /* 0x000fe20008410000 */
[----:B------:R-:W-:Y:S06]  /*53c0*/  MUFU.TANH R15, R15 ;  /* 0x0000000f000f7308 */ /* 0x000fec0000002400 */
[C---:B------:R-:W-:Y:S02]  /*53d0*/  HMMA.16816.F32 R184, R20.reuse, R204, R184 ;  /* 0x000000cc14b8723c */ /* 0x040fe400000018b8 */
[----:B------:R-:W1:Y:S06]  /*53e0*/  MUFU.TANH R9, R9 ;  /* 0x0000000900097308 */ /* 0x000e6c0000002400 */
[----:B------:R-:W-:Y:S01]  /*53f0*/  HMMA.16816.F32 R180, R20, R206, R180 ;  /* 0x000000ce14b4723c */ /* 0x000fe200000018b4 */
[C---:B------:R-:W-:Y:S01]  /*5400*/  VIADD R21, R217.reuse, 0xffffffc0 ;  /* 0xffffffc0d9157836 */ /* 0x040fe20000000000 */
[----:B------:R-:W-:Y:S01]  /*5410*/  MUFU.TANH R28, R28 ;  /* 0x0000001c001c7308 */ /* 0x000fe20000002400 */
[----:B------:R-:W-:-:S05]  /*5420*/  IADD3 R23, PT, PT, R217, -0x27, RZ ;  /* 0xffffffd9d9177810 */ /* 0x000fca0007ffe0ff */
[----:B------:R-:W-:Y:S03]  /*5430*/  HMMA.16816.F32 R192, R24, R18, R192 ;  /* 0x0000001218c0723c */ /* 0x000fe600000018c0 */
[----:B------:R-:W-:Y:S01]  /*5440*/  FMUL.FTZ R184, R184, UR6 ;  /* 0x00000006b8b87c20 */ /* 0x000fe20008410000 */
[----:B------:R-:W-:Y:S01]  /*5450*/  FMUL.FTZ R185, R185, UR6 ;  /* 0x00000006b9b97c20 */ /* 0x000fe20008410000 */
[----:B------:R-:W-:Y:S01]  /*5460*/  FMUL.FTZ R186, R186, UR6 ;  /* 0x00000006baba7c20 */ /* 0x000fe20008410000 */
[----:B------:R-:W-:Y:S01]  /*5470*/  FMUL.FTZ R187, R187, UR6 ;  /* 0x00000006bbbb7c20 */ /* 0x000fe20008410000 */
[----:B------:R-:W3:Y:S01]  /*5480*/  MUFU.TANH R248, R184 ;  /* 0x000000b800f87308 */ /* 0x000ee20000002400 */
[----:B------:R-:W-:Y:S01]  /*5490*/  HMMA.16816.F32 R176, R172, R10, R176 ;  /* 0x0000000aacb0723c */ /* 0x000fe200000018b0 */
[C---:B------:R-:W-:Y:S01]  /*54a0*/  VIADD R11, R217.reuse, 0xffffffc1 ;  /* 0xffffffc1d90b7836 */ /* 0x040fe20000000000 */
[----:B------:R-:W-:Y:S01]  /*54b0*/  IADD3 R173, PT, PT, R217, -0x38, RZ ;  /* 0xffffffc8d9ad7810 */ /* 0x000fe20007ffe0ff */
[----:B------:R-:W-:Y:S01]  /*54c0*/  FMUL.FTZ R180, R180, UR6 ;  /* 0x00000006b4b47c20 */ /* 0x000fe20008410000 */
[----:B------:R-:W-:Y:S01]  /*54d0*/  FMUL.FTZ R181, R181, UR6 ;  /* 0x00000006b5b57c20 */ /* 0x000fe20008410000 */
[----:B------:R-:W-:Y:S01]  /*54e0*/  FMUL.FTZ R182, R182, UR6 ;  /* 0x00000006b6b67c20 */ /* 0x000fe20008410000 */
[-C--:B------:R-:W-:Y:S01]  /*54f0*/  ISETP.GE.AND P0, PT, R11, R34.reuse, PT ;  /* 0x000000220b00720c */ /* 0x080fe20003f06270 */
[----:B------:R-:W4:Y:S01]  /*5500*/  MUFU.TANH R246, R185 ;  /* 0x000000b900f67308 */ /* 0x000f220000002400 */
[C---:B------:R-:W-:Y:S01]  /*5510*/  HMMA.16816.F32 R188, R24.reuse, R204, R188 ;  /* 0x000000cc18bc723c */ /* 0x040fe200000018bc */
[-C--:B------:R-:W-:Y:S01]  /*5520*/  ISETP.GE.AND P1, PT, R173, R34.reuse, PT ;  /* 0x00000022ad00720c */ /* 0x080fe20003f26270 */
[----:B------:R-:W-:Y:S01]  /*5530*/  FMUL.FTZ R183, R183, UR6 ;  /* 0x00000006b7b77c20 */ /* 0x000fe20008410000 */
[----:B--2---:R-:W-:Y:S01]  /*5540*/  FSEL R22, R13, -INF , !P0 ;  /* 0xff8000000d167808 */ /* 0x004fe20004000000 */
[----:B------:R-:W-:Y:S01]  /*5550*/  FMUL.FTZ R3, R192, UR6 ;  /* 0x00000006c0037c20 */ /* 0x000fe20008410000 */
[-C--:B------:R-:W-:Y:S01]  /*5560*/  ISETP.GE.AND P0, PT, R31, R34.reuse, PT ;  /* 0x000000221f00720c */ /* 0x080fe20003f06270 */
[----:B------:R-:W-:Y:S01]  /*5570*/  FMUL.FTZ R19, R193, UR6 ;  /* 0x00000006c1137c20 */ /* 0x000fe20008410000 */
[----:B------:R-:W2:Y:S01]  /*5580*/  MUFU.TANH R244, R180 ;  /* 0x000000b400f47308 */ /* 0x000ea20000002400 */
[----:B-1----:R-:W-:Y:S01]  /*5590*/  FSEL R20, R9, -INF , !P1 ;  /* 0xff80000009147808 */ /* 0x002fe20004800000 */
[----:B------:R-:W-:Y:S01]  /*55a0*/  FMUL.FTZ R18, R194, UR6 ;  /* 0x00000006c2127c20 */ /* 0x000fe20008410000 */
[-C--:B------:R-:W-:Y:S01]  /*55b0*/  ISETP.GE.AND P1, PT, R21, R34.reuse, PT ;  /* 0x000000221500720c */ /* 0x080fe20003f26270 */
[----:B------:R-:W-:Y:S01]  /*55c0*/  FMUL.FTZ R8, R195, UR6 ;  /* 0x00000006c3087c20 */ /* 0x000fe20008410000 */
[----:B------:R-:W-:Y:S01]  /*55d0*/  FSEL R10, R171, -INF , !P0 ;  /* 0xff800000ab0a7808 */ /* 0x000fe20004000000 */
[----:B------:R-:W-:Y:S01]  /*55e0*/  FMUL.FTZ R192, R198, UR6 ;  /* 0x00000006c6c07c20 */ /* 0x000fe20008410000 */
[----:B------:R-:W-:Y:S01]  /*55f0*/  HMMA.16816.F32 R176, R24, R206, R176 ;  /* 0x000000ce18b0723c */ /* 0x000fe200000018b0 */
[----:B------:R-:W1:Y:S01]  /*5600*/  MUFU.TANH R242, R181 ;  /* 0x000000b500f27308 */ /* 0x000e620000002400 */
[-C--:B------:R-:W-:Y:S01]  /*5610*/  ISETP.GE.AND P0, PT, R29, R34.reuse, PT ;  /* 0x000000221d00720c */ /* 0x080fe20003f06270 */
[C---:B------:R-:W-:Y:S01]  /*5620*/  VIADD R25, R217.reuse, 0xffffffd8 ;  /* 0xffffffd8d9197836 */ /* 0x040fe20000000000 */
[----:B------:R-:W-:Y:S01]  /*5630*/  IADD3 R27, PT, PT, R217, -0x2f, RZ ;  /* 0xffffffd1d91b7810 */ /* 0x000fe20007ffe0ff */
[----:B------:R-:W-:Y:S01]  /*5640*/  FMUL.FTZ R188, R188, UR6 ;  /* 0x00000006bcbc7c20 */ /* 0x000fe20008410000 */
[----:B------:R-:W-:Y:S01]  /*5650*/  FSEL R12, R12, -INF , !P1 ;  /* 0xff8000000c0c7808 */ /* 0x000fe20004800000 */
[----:B------:R-:W-:Y:S01]  /*5660*/  FMUL.FTZ R189, R189, UR6 ;  /* 0x00000006bdbd7c20 */ /* 0x000fe20008410000 */
[----:B---3--:R-:W-:Y:S01]  /*5670*/  FSEL R248, R248, -INF , !P0 ;  /* 0xff800000f8f87808 */ /* 0x008fe20004000000 */
[----:B------:R-:W3:Y:S01]  /*5680*/  MUFU.TANH R3, R3 ;  /* 0x0000000300037308 */ /* 0x000ee20000002400 */
[----:B------:R-:W-:Y:S01]  /*5690*/  ISETP.GE.AND P0, PT, R27, R34, PT ;  /* 0x000000221b00720c */ /* 0x000fe20003f06270 */
[----:B------:R-:W-:Y:S01]  /*56a0*/  FMUL.FTZ R190, R190, UR6 ;  /* 0x00000006bebe7c20 */ /* 0x000fe20008410000 */
[----:B------:R-:W-:-:S02]  /*56b0*/  FMNMX3.FTZ R9, R166, R12, R22, !PT ;  /* 0x0000000ca6097276 */ /* 0x000fc40007810016 */
[----:B----4-:R-:W-:Y:S02]  /*56c0*/  FSEL R246, R246, -INF , !P0 ;  /* 0xff800000f6f67808 */ /* 0x010fe40004000000 */
[-C--:B------:R-:W-:Y:S01]  /*56d0*/  ISETP.GE.AND P1, PT, R25, R34.reuse, PT ;  /* 0x000000221900720c */ /* 0x080fe20003f26270 */
[----:B------:R-:W4:Y:S01]  /*56e0*/  MUFU.TANH R19, R19 ;  /* 0x0000001300137308 */ /* 0x000f220000002400 */
[----:B------:R-:W-:Y:S02]  /*56f0*/  ISETP.GE.AND P0, PT, R23, R34, PT ;  /* 0x000000221700720c */ /* 0x000fe40003f06270 */
[----:B------:R-:W-:Y:S02]  /*5700*/  FMNMX3.FTZ R9, R9, R20, R10, !PT ;  /* 0x0000001409097276 */ /* 0x000fe4000781000a */
[----:B--2---:R-:W-:Y:S02]  /*5710*/  FSEL R244, R244, -INF , !P1 ;  /* 0xff800000f4f47808 */ /* 0x004fe40004800000 */
[----:B-1----:R-:W-:Y:S01]  /*5720*/  FSEL R242, R242, -INF , !P0 ;  /* 0xff800000f2f27808 */ /* 0x002fe20004000000 */
[----:B------:R-:W1:Y:S01]  /*5730*/  MUFU.TANH R18, R18 ;  /* 0x0000001200127308 */ /* 0x000e620000002400 */
[----:B------:R-:W-:-:S02]  /*5740*/  FMNMX3.FTZ R9, R9, R248, R246, !PT ;  /* 0x000000f809097276 */ /* 0x000fc400078100f6 */
[C---:B------:R-:W-:Y:S02]  /*5750*/  ISETP.GE.AND P4, PT, R11.reuse, R216, PT ;  /* 0x000000d80b00720c */ /* 0x040fe40003f86270 */
[C---:B------:R-:W-:Y:S02]  /*5760*/  ISETP.GE.AND P3, PT, R11.reuse, R35, PT ;  /* 0x000000230b00720c */ /* 0x040fe40003f66270 */
[----:B------:R-:W-:Y:S01]  /*5770*/  ISETP.GE.AND P2, PT, R11, R2, PT ;  /* 0x000000020b00720c */ /* 0x000fe20003f46270 */
[----:B------:R-:W2:Y:S01]  /*5780*/  MUFU.TANH R8, R8 ;  /* 0x0000000800087308 */ /* 0x000ea20000002400 */
[----:B------:R-:W-:-:S07]  /*5790*/  FMNMX3.FTZ R171, R9, R244, R242, !PT ;  /* 0x000000f409ab7276 */ /* 0x000fce00078100f2 */
[----:B------:R-:W1:Y:S08]  /*57a0*/  MUFU.TANH R192, R192 ;  /* 0x000000c000c07308 */ /* 0x000e700000002400 */
[----:B------:R1:W1:Y:S08]  /*57b0*/  MUFU.TANH R202, R188 ;  /* 0x000000bc00ca7308 */ /* 0x0002700000002400 */
[----:B------:R1:W1:Y:S08]  /*57c0*/  MUFU.TANH R245, R186 ;  /* 0x000000ba00f57308 */ /* 0x0002700000002400 */
[----:B------:R1:W1:Y:S08]  /*57d0*/  MUFU.TANH R243, R187 ;  /* 0x000000bb00f37308 */ /* 0x0002700000002400 */
[----:B------:R1:W1:Y:S08]  /*57e0*/  MUFU.TANH R211, R182 ;  /* 0x000000b600d37308 */ /* 0x0002700000002400 */
[----:B------:R1:W1:Y:S01]  /*57f0*/  MUFU.TANH R207, R183 ;  /* 0x000000b700cf7308 */ /* 0x0002620000002400 */
[----:B------:R-:W-:Y:S06]  /*5800*/  BAR.SYNC.DEFER_BLOCKING 0x0 ;  /* 0x0000000000007b1d */ /* 0x000fec0000010000 */
[----:B--234-:R-:W-:Y:S05]  /*5810*/  @!P5 BRA `(.L_x_1178) ;  /* 0x00000000004cd947 */ /* 0x01cfea0003800000 */
        /* <DEDUP_REMOVED lines=9> */
[C---:B-1----:R-:W-:Y:S01]  /*58b0*/  LEA R182, P0, R13.reuse, R231, 0x1 ;  /* 0x000000e70db67211 */ /* 0x042fe200078008ff */
        /* <DEDUP_REMOVED lines=9> */
.L_x_1178:
[----:B------:R-:W-:Y:S01]  /*5950*/  FSEL R15, R15, -INF , !P2 ;  /* 0xff8000000f0f7808 */ /* 0x000fe20005000000 */
[----:B------:R-:W3:Y:S01]  /*5960*/  SHFL.BFLY PT, R214, R171, 0x2, 0x1f ;  /* 0x0c401f00abd67f89 */ /* 0x000ee200000e0000 */
[-C--:B------:R-:W-:Y:S01]  /*5970*/  ISETP.GE.AND P2, PT, R21, R2.reuse, PT ;  /* 0x000000021500720c */ /* 0x080fe20003f46270 */
[----:B------:R-:W4:Y:S01]  /*5980*/  MUFU.TANH R193, R190 ;  /* 0x000000be00c17308 */ /* 0x000f220000002400 */
[-C--:B------:R-:W-:Y:S01]  /*5990*/  ISETP.GE.AND P1, PT, R173, R2.reuse, PT ;  /* 0x00000002ad00720c */ /* 0x080fe20003f26270 */
[----:B------:R-:W-:Y:S01]  /*59a0*/  FMUL.FTZ R191, R191, UR6 ;  /* 0x00000006bfbf7c20 */ /* 0x000fe20008410000 */
[-C--:B------:R-:W-:Y:S01]  /*59b0*/  ISETP.GE.AND P0, PT, R31, R2.reuse, PT ;  /* 0x000000021f00720c */ /* 0x080fe20003f06270 */
[----:B------:R-:W-:Y:S01]  /*59c0*/  FMUL.FTZ R176, R176, UR6 ;  /* 0x00000006b0b07c20 */ /* 0x000fe20008410000 */
[----:B------:R-:W-:Y:S01]  /*59d0*/  FSEL R13, R14, -INF , !P2 ;  /* 0xff8000000e0d7808 */ /* 0x000fe20005000000 */
[----:B------:R-:W-:Y:S01]  /*59e0*/  FMUL.FTZ R177, R177, UR6 ;  /* 0x00000006b1b17c20 */ /* 0x000fe20008410000 */
[----:B-1----:R-:W-:Y:S01]  /*59f0*/  FSEL R11, R192, -INF , !P1 ;  /* 0xff800000c00b7808 */ /* 0x002fe20004800000 */
[----:B------:R-:W1:Y:S01]  /*5a00*/  MUFU.TANH R200, R189 ;  /* 0x000000bd00c87308 */ /* 0x000e620000002400 */
[-C--:B------:R-:W-:Y:S01]  /*5a10*/  ISETP.GE.AND P1, PT, R29, R2.reuse, PT ;  /* 0x000000021d00720c */ /* 0x080fe20003f26270 */
[----:B------:R-:W-:Y:S01]  /*5a20*/  FMUL.FTZ R178, R178, UR6 ;  /* 0x00000006b2b27c20 */ /* 0x000fe20008410000 */
[----:B------:R-:W-:Y:S01]  /*5a30*/  FSEL R9, R28, -INF , !P0 ;  /* 0xff8000001c097808 */ /* 0x000fe20004000000 */
[----:B------:R-:W-:Y:S01]  /*5a40*/  FMUL.FTZ R179, R179, UR6 ;  /* 0x00000006b3b37c20 */ /* 0x000fe20008410000 */
[----:B------:R-:W-:-:S02]  /*5a50*/  ISETP.GE.AND P0, PT, R27, R2, PT ;  /* 0x000000021b00720c */ /* 0x000fc40003f06270 */
[----:B------:R-:W-:Y:S01]  /*5a60*/  FMNMX3.FTZ R14, R165, R13, R15, !PT ;  /* 0x0000000da50e7276 */ /* 0x000fe2000781000f */
[----:B------:R-:W5:Y:S01]  /*5a70*/  MUFU.TANH R192, R191 ;  /* 0x000000bf00c07308 */ /* 0x000f620000002400 */
[----:B------:R-:W-:Y:S02]  /*5a80*/  FSEL R245, R245, -INF , !P1 ;  /* 0xff800000f5f57808 */ /* 0x000fe40004800000 */
[-C--:B------:R-:W-:Y:S02]  /*5a90*/  ISETP.GE.AND P2, PT, R25, R2.reuse, PT ;  /* 0x000000021900720c */ /* 0x080fe40003f46270 */
[----:B------:R-:W-:Y:S02]  /*5aa0*/  ISETP.GE.AND P1, PT, R23, R2, PT ;  /* 0x000000021700720c */ /* 0x000fe40003f26270 */
[----:B------:R-:W-:Y:S01]  /*5ab0*/  FSEL R243, R243, -INF , !P0 ;  /* 0xff800000f3f37808 */ /* 0x000fe20004000000 */
[----:B------:R-:W2:Y:S01]  /*5ac0*/  MUFU.TANH R198, R176 ;  /* 0x000000b000c67308 */ /* 0x000ea20000002400 */
[----:B------:R-:W-:-:S02]  /*5ad0*/  FMNMX3.FTZ R14, R14, R11, R9, !PT ;  /* 0x0000000b0e0e7276 */ /* 0x000fc40007810009 */
[----:B------:R-:W-:Y:S02]  /*5ae0*/  FSEL R211, R211, -INF , !P2 ;  /* 0xff800000d3d37808 */ /* 0x000fe40005000000 */
[----:B------:R-:W-:Y:S02]  /*5af0*/  FSEL R207, R207, -INF , !P1 ;  /* 0xff800000cfcf7808 */ /* 0x000fe40004800000 */
[----:B------:R-:W-:Y:S01]  /*5b00*/  FMNMX3.FTZ R14, R14, R245, R243, !PT ;  /* 0x000000f50e0e7276 */ /* 0x000fe200078100f3 */
[----:B------:R-:W2:Y:S01]  /*5b10*/  MUFU.TANH R196, R177 ;  /* 0x000000b100c47308 */ /* 0x000ea20000002400 */
[----:B------:R-:W-:Y:S02]  /*5b20*/  FSEL R206, R169, -INF , !P4 ;  /* 0xff800000a9ce7808 */ /* 0x000fe40006000000 */
[----:B------:R-:W-:Y:S02]  /*5b30*/  FMNMX3.FTZ R14, R14, R211, R207, !PT ;  /* 0x000000d30e0e7276 */ /* 0x000fe400078100cf */
[----:B---3--:R-:W-:-:S02]  /*5b40*/  FMNMX.FTZ R214, R171, R214, !PT ;  /* 0x000000d6abd67209 */ /* 0x008fc40007810000 */
[CC--:B------:R-:W-:Y:S01]  /*5b50*/  ISETP.GE.AND P2, PT, R31.reuse, R216.reuse, PT ;  /* 0x000000d81f00720c */ /* 0x0c0fe20003f46270 */
[----:B------:R-:W3:Y:S01]  /*5b60*/  MUFU.TANH R191, R178 ;  /* 0x000000b200bf7308 */ /* 0x000ee20000002400 */
[-C--:B------:R-:W-:Y:S01]  /*5b70*/  ISETP.GE.AND P4, PT, R31, R35.reuse, PT ;  /* 0x000000231f00720c */ /* 0x080fe20003f86270 */
[----:B------:R-:W-:Y:S01]  /*5b80*/  SHFL.BFLY PT, R169, R214, 0x1, 0x1f ;  /* 0x0c201f00d6a97f89 */ /* 0x000fe200000e0000 */
[C---:B------:R-:W-:Y:S02]  /*5b90*/  ISETP.GE.AND P0, PT, R173.reuse, R216, PT ;  /* 0x000000d8ad00720c */ /* 0x040fe40003f06270 */
[-C--:B------:R-:W-:Y:S01]  /*5ba0*/  ISETP.GE.AND P1, PT, R173, R35.reuse, PT ;  /* 0x00000023ad00720c */ /* 0x080fe20003f26270 */
[----:B------:R-:W5:Y:S01]  /*5bb0*/  SHFL.BFLY PT, R31, R14, 0x2, 0x1f ;  /* 0x0c401f000e1f7f89 */ /* 0x000f6200000e0000 */
[----:B------:R-:W-:Y:S01]  /*5bc0*/  FSEL R204, R3, -INF , !P0 ;  /* 0xff80000003cc7808 */ /* 0x000fe20004000000 */
[----:B------:R-:W3:Y:S01]  /*5bd0*/  MUFU.TANH R190, R179 ;  /* 0x000000b300be7308 */ /* 0x000ee20000002400 */
[----:B------:R-:W-:Y:S01]  /*5be0*/  ISETP.GE.AND P0, PT, R29, R35, PT ;  /* 0x000000231d00720c */ /* 0x000fe20003f06270 */
[----:B------:R-:W-:Y:S01]  /*5bf0*/  LDSM.16.MT88.4 R172, [R222+0xa000] ;  /* 0x00a00000deac783b */ /* 0x000fe20000004200 */
[----:B------:R-:W-:-:S02]  /*5c00*/  FSEL R18, R18, -INF , !P1 ;  /* 0xff80000012127808 */ /* 0x000fc40004800000 */
[-C--:B------:R-:W-:Y:S02]  /*5c10*/  ISETP.GE.AND P1, PT, R27, R216.reuse, PT ;  /* 0x000000d81b00720c */ /* 0x080fe40003f26270 */
[----:B----4-:R-:W-:Y:S02]  /*5c20*/  FSEL R193, R193, -INF , !P0 ;  /* 0xff800000c1c17808 */ /* 0x010fe40004000000 */
[----:B------:R-:W-:Y:S02]  /*5c30*/  ISETP.GE.AND P0, PT, R21, R216, PT ;  /* 0x000000d81500720c */ /* 0x000fe40003f06270 */
[----:B------:R-:W-:Y:S02]  /*5c40*/  FSEL R24, R170, -INF , !P3 ;  /* 0xff800000aa187808 */ /* 0x000fe40005800000 */
[----:B-1----:R-:W-:Y:S02]  /*5c50*/  FSEL R200, R200, -INF , !P1 ;  /* 0xff800000c8c87808 */ /* 0x002fe40004800000 */
[----:B------:R-:W-:-:S02]  /*5c60*/  FSEL R170, R8, -INF , !P4 ;  /* 0xff80000008aa7808 */ /* 0x000fc40006000000 */
[-C--:B------:R-:W-:Y:S02]  /*5c70*/  ISETP.GE.AND P1, PT, R21, R35.reuse, PT ;  /* 0x000000231500720c */ /* 0x080fe40003f26270 */
[----:B------:R-:W-:Y:S02]  /*5c80*/  FSEL R8, R16, -INF , !P0 ;  /* 0xff80000010087808 */ /* 0x000fe40004000000 */
[----:B------:R-:W-:Y:S02]  /*5c90*/  FSEL R26, R19, -INF , !P2 ;  /* 0xff800000131a7808 */ /* 0x000fe40005000000 */
[----:B------:R-:W-:Y:S02]  /*5ca0*/  ISETP.GE.AND P2, PT, R27, R35, PT ;  /* 0x000000231b00720c */ /* 0x000fe40003f46270 */
[----:B------:R-:W-:Y:S02]  /*5cb0*/  FSEL R16, R17, -INF , !P1 ;  /* 0xff80000011107808 */ /* 0x000fe40004800000 */
[----:B------:R-:W-:-:S02]  /*5cc0*/  ISETP.GE.AND P3, PT, R29, R216, PT ;  /* 0x000000d81d00720c */ /* 0x000fc40003f66270 */
[----:B------:R-:W-:Y:S02]  /*5cd0*/  FMNMX3.FTZ R17, R168, R8, R206, !PT ;  /* 0x00000008a8117276 */ /* 0x000fe400078100ce */
[----:B-----5:R-:W-:Y:S02]  /*5ce0*/  FMNMX.FTZ R31, R14, R31, !PT ;  /* 0x0000001f0e1f7209 */ /* 0x020fe40007810000 */
[----:B------:R-:W-:Y:S02]  /*5cf0*/  FSEL R192, R192, -INF , !P2 ;  /* 0xff800000c0c07808 */ /* 0x000fe40005000000 */
[-C--:B------:R-:W-:Y:S01]  /*5d00*/  ISETP.GE.AND P4, PT, R25, R216.reuse, PT ;  /* 0x000000d81900720c */ /* 0x080fe20003f86270 */
[----:B------:R-:W1:Y:S01]  /*5d10*/  SHFL.BFLY PT, R14, R31, 0x1, 0x1f ;  /* 0x0c201f001f0e7f89 */ /* 0x000e6200000e0000 */
[----:B------:R-:W-:Y:S02]  /*5d20*/  FSEL R202, R202, -INF , !P3 ;  /* 0xff800000caca7808 */ /* 0x000fe40005800000 */
[----:B------:R-:W-:-:S02]  /*5d30*/  ISETP.GE.AND P2, PT, R23, R216, PT ;  /* 0x000000d81700720c */ /* 0x000fc40003f46270 */
[----:B------:R-:W-:Y:S02]  /*5d40*/  FMNMX3.FTZ R3, R167, R16, R24, !PT ;  /* 0x00000010a7037276 */ /* 0x000fe40007810018 */
[----:B------:R-:W-:Y:S02]  /*5d50*/  FMNMX3.FTZ R17, R17, R204, R26, !PT ;  /* 0x000000cc11117276 */ /* 0x000fe4000781001a */
[----:B------:R-:W-:Y:S02]  /*5d60*/  FMNMX.FTZ R214, R214, R169, !PT ;  /* 0x000000a9d6d67209 */ /* 0x000fe40007810000 */
[-C--:B------:R-:W-:Y:S02]  /*5d70*/  ISETP.GE.AND P3, PT, R25, R35.reuse, PT ;  /* 0x000000231900720c */ /* 0x080fe40003f66270 */
[----:B------:R-:W-:Y:S01]  /*5d80*/  ISETP.GE.AND P0, PT, R23, R35, PT ;  /* 0x000000231700720c */ /* 0x000fe20003f06270 */
[----:B------:R-:W-:Y:S01]  /*5d90*/  FMUL.FTZ R247, R214, UR4 ;  /* 0x00000004d6f77c20 */ /* 0x000fe20008410000 */
[----:B--2---:R-:W-:-:S02]  /*5da0*/  FSEL R198, R198, -INF , !P4 ;  /* 0xff800000c6c67808 */ /* 0x004fc40006000000 */
[----:B------:R-:W-:Y:S02]  /*5db0*/  FMNMX3.FTZ R3, R3, R18, R170, !PT ;  /* 0x0000001203037276 */ /* 0x000fe400078100aa */
[----:B------:R-:W-:Y:S02]  /*5dc0*/  FSEL R196, R196, -INF , !P2 ;  /* 0xff800000c4c47808 */ /* 0x000fe40005000000 */
[----:B------:R-:W-:Y:S02]  /*5dd0*/  FMNMX3.FTZ R17, R17, R202, R200, !PT ;  /* 0x000000ca11117276 */ /* 0x000fe400078100c8 */
[----:B------:R-:W-:Y:S02]  /*5de0*/  FSETP.NEU.FTZ.AND P1, PT, R214, -INF , PT ;  /* 0xff800000d600780b */ /* 0x000fe40003f3d000 */
[----:B---3--:R-:W-:Y:S02]  /*5df0*/  FSEL R191, R191, -INF , !P3 ;  /* 0xff800000bfbf7808 */ /* 0x008fe40005800000 */
[----:B------:R-:W-:-:S02]  /*5e00*/  FSEL R190, R190, -INF , !P0 ;  /* 0xff800000bebe7808 */ /* 0x000fc40004000000 */
[----:B------:R-:W-:Y:S02]  /*5e10*/  FMNMX3.FTZ R3, R3, R193, R192, !PT ;  /* 0x000000c103037276 */ /* 0x000fe400078100c0 */
[----:B------:R-:W-:Y:S02]  /*5e20*/  FMNMX3.FTZ R17, R17, R198, R196, !PT ;  /* 0x000000c611117276 */ /* 0x000fe400078100c4 */
[----:B------:R-:W-:Y:S02]  /*5e30*/  FSEL R247, R247, RZ, P1 ;  /* 0x000000fff7f77208 */ /* 0x000fe40000800000 */
[----:B------:R-:W-:Y:S01]  /*5e40*/  FMNMX3.FTZ R3, R3, R191, R190, !PT ;  /* 0x000000bf03037276 */ /* 0x000fe200078100be */
[----:B------:R-:W2:Y:S01]  /*5e50*/  SHFL.BFLY PT, R212, R17, 0x2, 0x1f ;  /* 0x0c401f0011d47f89 */ /* 0x000ea200000e0000 */
[----:B-1----:R-:W-:Y:S01]  /*5e60*/  FMNMX.FTZ R213, R31, R14, !PT ;  /* 0x0000000e1fd57209 */ /* 0x002fe20007810000 */
[--C-:B------:R-:W-:Y:S01]  /*5e70*/  FFMA.FTZ R186, R12, UR4, -R247.reuse ;  /* 0x000000040cba7c23 */ /* 0x100fe200080108f7 */
[--C-:B------:R-:W-:Y:S01]  /*5e80*/  FFMA.FTZ R183, R10, UR4, -R247.reuse ;  /* 0x000000040ab77c23 */ /* 0x100fe200080108f7 */
[----:B------:R-:W1:Y:S01]  /*5e90*/  SHFL.BFLY PT, R12, R3, 0x2, 0x1f ;  /* 0x0c401f00030c7f89 */ /* 0x000e6200000e0000 */
[C---:B------:R-:W-:Y:S01]  /*5ea0*/  FSETP.NEU.FTZ.AND P0, PT, R213.reuse, -INF , PT ;  /* 0xff800000d500780b */ /* 0x040fe20003f1d000 */
[----:B------:R-:W-:Y:S01]  /*5eb0*/  FMUL.FTZ R208, R213, UR4 ;  /* 0x00000004d5d07c20 */ /* 0x000fe20008410000 */
[----:B------:R-:W-:Y:S01]  /*5ec0*/  MOV R195, R164 ;  /* 0x000000a400c37202 */ /* 0x000fe20000000f00 */
[--C-:B------:R-:W-:Y:S01]  /*5ed0*/  FFMA.FTZ R185, R22, UR4, -R247.reuse ;  /* 0x0000000416b97c23 */ /* 0x100fe200080108f7 */
[----:B------:R-:W-:Y:S01]  /*5ee0*/  @P6 IADD3 R195, PT, PT, R235, -0x40, RZ ;  /* 0xffffffc0ebc36810 */ /* 0x000fe20007ffe0ff */
[----:B------:R-:W-:Y:S01]  /*5ef0*/  FFMA.FTZ R184, R20, UR4, -R247 ;  /* 0x0000000414b87c23 */ /* 0x000fe200080108f7 */
[----:B------:R-:W-:Y:S01]  /*5f00*/  FSEL R208, R208, RZ, P0 ;  /* 0x000000ffd0d07208 */ /* 0x000fe20000000000 */
[----:B------:R-:W-:Y:S01]  /*5f10*/  LDSM.16.MT88.4 R28, [R219+0xa000] ;  /* 0x00a00000db1c783b */ /* 0x000fe20000004200 */
[----:B------:R-:W-:Y:S03]  /*5f20*/  MUFU.EX2 R186, R186 ;  /* 0x000000ba00ba7308 */ /* 0x000fe60000000800 */
[--C-:B------:R-:W-:Y:S01]  /*5f30*/  FFMA.FTZ R182, R13, UR4, -R208.reuse ;  /* 0x000000040db67c23 */ /* 0x100fe200080108d0 */
[--C-:B------:R-:W-:Y:S01]  /*5f40*/  FFMA.FTZ R181, R15, UR4, -R208.reuse ;  /* 0x000000040fb57c23 */ /* 0x100fe200080108d0 */
[----:B------:R-:W-:Y:S01]  /*5f50*/  FSEL R15, R214, RZ, P1 ;  /* 0x000000ffd60f7208 */ /* 0x000fe20000800000 */
[--C-:B------:R-:W-:Y:S01]  /*5f60*/  FFMA.FTZ R180, R11, UR4, -R208.reuse ;  /* 0x000000040bb47c23 */ /* 0x100fe200080108d0 */
[--C-:B------:R-:W-:Y:S01]  /*5f70*/  FFMA.FTZ R187, R9, UR4, -R208.reuse ;  /* 0x0000000409bb7c23 */ /* 0x100fe200080108d0 */
[----:B------:R-:W-:Y:S01]  /*5f80*/  LDSM.16.MT88.4 R20, [R218] ;  /* 0x00000000da14783b */ /* 0x000fe20000004200 */
[----:B------:R-:W3:Y:S01]  /*5f90*/  MUFU.EX2 R185, R185 ;  /* 0x000000b900b97308 */ /* 0x000ee20000000800 */
[----:B------:R-:W-:Y:S01]  /*5fa0*/  FADD.FTZ R11, R166, -R15 ;  /* 0x8000000fa60b7221 */ /* 0x000fe20000010000 */
[----:B--2---:R-:W-:Y:S01]  /*5fb0*/  FMNMX.FTZ R212, R17, R212, !PT ;  /* 0x000000d411d47209 */ /* 0x004fe20007810000 */
[--C-:B------:R-:W-:Y:S01]  /*5fc0*/  FFMA.FTZ R243, R243, UR4, -R208.reuse ;  /* 0x00000004f3f37c23 */ /* 0x100fe200080108d0 */
[----:B------:R-:W-:Y:S01]  /*5fd0*/  FFMA.FTZ R211, R211, UR4, -R208 ;  /* 0x00000004d3d37c23 */ /* 0x000fe200080108d0 */
[----:B------:R-:W-:Y:S01]  /*5fe0*/  FMUL.FTZ R11, R11, UR4 ;  /* 0x000000040b0b7c20 */ /* 0x000fe20008410000 */
[----:B-1----:R-:W-:Y:S01]  /*5ff0*/  FMNMX.FTZ R3, R3, R12, !PT ;  /* 0x0000000c03037209 */ /* 0x002fe20007810000 */
[----:B------:R-:W1:Y:S01]  /*6000*/  SHFL.BFLY PT, R13, R212, 0x1, 0x1f ;  /* 0x0c201f00d40d7f89 */ /* 0x000e6200000e0000 */
[----:B------:R-:W-:Y:S01]  /*6010*/  FSEL R12, R213, RZ, P0 ;  /* 0x000000ffd50c7208 */ /* 0x000fe20000000000 */
[----:B------:R-:W2:Y:S02]  /*6020*/  MUFU.EX2 R188, R11 ;  /* 0x0000000b00bc7308 */ /* 0x000ea40000000800 */
[----:B------:R-:W4:Y:S02]  /*6030*/  SHFL.BFLY PT, R10, R3, 0x1, 0x1f ;  /* 0x0c201f00030a7f89 */ /* 0x000f2400000e0000 */
[----:B------:R-:W-:-:S04]  /*6040*/  FADD.FTZ R12, R165, -R12 ;  /* 0x8000000ca50c7221 */ /* 0x000fc80000010000 */
[----:B------:R-:W-:Y:S01]  /*6050*/  FMUL.FTZ R189, R12, UR4 ;  /* 0x000000040cbd7c20 */ /* 0x000fe20008410000 */
[----:B------:R-:W-:Y:S01]  /*6060*/  MUFU.EX2 R184, R184 ;  /* 0x000000b800b87308 */ /* 0x000fe20000000800 */
[----:B---3--:R-:W-:-:S07]  /*6070*/  F2FP.F16.F32.PACK_AB R176, R185, R186 ;  /* 0x000000bab9b0723e */ /* 0x008fce00000000ff */
[----:B------:R-:W3:Y:S01]  /*6080*/  MUFU.EX2 R183, R183 ;  /* 0x000000b700b77308 */ /* 0x000ee20000000800 */
[-C--:B--2---:R-:W-:Y:S01]  /*6090*/  FMUL.FTZ R156, R156, R188.reuse ;  /* 0x000000bc9c9c7220 */ /* 0x084fe20000410000 */
[-C--:B------:R-:W-:Y:S01]  /*60a0*/  FMUL.FTZ R157, R157, R188.reuse ;  /* 0x000000bc9d9d7220 */ /* 0x080fe20000410000 */
[-C--:B------:R-:W-:Y:S01]  /*60b0*/  FMUL.FTZ R152, R152, R188.reuse ;  /* 0x000000bc98987220 */ /* 0x080fe20000410000 */
[-C--:B------:R-:W-:Y:S01]  /*60c0*/  FMUL.FTZ R153, R153, R188.reuse ;  /* 0x000000bc99997220 */ /* 0x080fe20000410000 */
[----:B-1----:R-:W-:Y:S01]  /*60d0*/  FMNMX.FTZ R212, R212, R13, !PT ;  /* 0x0000000dd4d47209 */ /* 0x002fe20007810000 */
[----:B------:R-:W-:Y:S01]  /*60e0*/  FMUL.FTZ R140, R140, R188 ;  /* 0x000000bc8c8c7220 */ /* 0x000fe20000410000 */
[----:B------:R-:W1:Y:S01]  /*60f0*/  LDSM.16.MT88.4 R12, [R195] ;  /* 0x00000000c30c783b */ /* 0x000e620000004200 */
[----:B------:R-:W-:Y:S01]  /*6100*/  MUFU.EX2 R182, R182 ;  /* 0x000000b600b67308 */ /* 0x000fe20000000800 */
[----:B----4-:R-:W-:Y:S01]  /*6110*/  FMNMX.FTZ R3, R3, R10, !PT ;  /* 0x0000000a03037209 */ /* 0x010fe20007810000 */
[C---:B------:R-:W-:Y:S01]  /*6120*/  FMUL.FTZ R199, R212.reuse, UR4 ;  /* 0x00000004d4c77c20 */ /* 0x040fe20008410000 */
[C---:B------:R-:W-:Y:S01]  /*6130*/  FSETP.NEU.FTZ.AND P1, PT, R212.reuse, -INF , PT ;  /* 0xff800000d400780b */ /* 0x040fe20003f3d000 */
[-C--:B------:R-:W-:Y:S01]  /*6140*/  FMUL.FTZ R141, R141, R188.reuse ;  /* 0x000000bc8d8d7220 */ /* 0x080fe20000410000 */
[C---:B------:R-:W-:Y:S01]  /*6150*/  FSETP.NEU.FTZ.AND P0, PT, R3.reuse, -INF , PT ;  /* 0xff8000000300780b */ /* 0x040fe20003f1d000 */
[----:B------:R-:W-:Y:S01]  /*6160*/  FMUL.FTZ R203, R3, UR4 ;  /* 0x0000000403cb7c20 */ /* 0x000fe20008410000 */
[----:B------:R-:W-:Y:S01]  /*6170*/  FSEL R169, R212, RZ, P1 ;  /* 0x000000ffd4a97208 */ /* 0x000fe20000800000 */
[----:B------:R-:W2:Y:S01]  /*6180*/  MUFU.EX2 R181, R181 ;  /* 0x000000b500b57308 */ /* 0x000ea20000000800 */
[----:B------:R-:W-:Y:S01]  /*6190*/  FSEL R199, R199, RZ, P1 ;  /* 0x000000ffc7c77208 */ /* 0x000fe20000800000 */
[----:B------:R-:W-:Y:S01]  /*61a0*/  FMUL.FTZ R136, R136, R188 ;  /* 0x000000bc88887220 */ /* 0x000fe20000410000 */
        /* <DEDUP_REMOVED lines=11> */
[----:B------:R-:W4:Y:S01]  /*6260*/  LDSM.16.MT88.4 R8, [R222+0xb000] ;  /* 0x00b00000de08783b */ /* 0x000f220000004200 */
[----:B------:R-:W-:Y:S01]  /*6270*/  FFMA.FTZ R240, R170, UR4, -R203 ;  /* 0x00000004aaf07c23 */ /* 0x000fe200080108cb */
[----:B------:R-:W-:Y:S01]  /*6280*/  FMUL.FTZ R169, R169, UR4 ;  /* 0x00000004a9a97c20 */ /* 0x000fe20008410000 */
[----:B------:R-:W-:Y:S01]  /*6290*/  FMUL.FTZ R168, R168, UR4 ;  /* 0x00000004a8a87c20 */ /* 0x000fe20008410000 */
[----:B------:R-:W5:Y:S01]  /*62a0*/  LDSM.16.MT88.4 R164, [R219+0xb000] ;  /* 0x00b00000dba4783b */ /* 0x000f620000004200 */
[----:B------:R-:W-:Y:S01]  /*62b0*/  MUFU.EX2 R180, R180 ;  /* 0x000000b400b47308 */ /* 0x000fe20000000800 */
[----:B---3--:R-:W-:Y:S01]  /*62c0*/  F2FP.F16.F32.PACK_AB R178, R183, R184 ;  /* 0x000000b8b7b2723e */ /* 0x008fe200000000ff */
[----:B------:R-:W-:Y:S01]  /*62d0*/  FMUL.FTZ R137, R137, R188 ;  /* 0x000000bc89897220 */ /* 0x000fe20000410000 */
[----:B------:R-:W3:Y:S01]  /*62e0*/  LDSM.16.MT88.4 R24, [R195+0x1000] ;  /* 0x00100000c318783b */ /* 0x000ee20000004200 */
[----:B--2---:R-:W-:Y:S01]  /*62f0*/  F2FP.F16.F32.PACK_AB R177, R181, R182 ;  /* 0x000000b6b5b1723e */ /* 0x004fe200000000ff */
[-C--:B------:R-:W-:Y:S01]  /*6300*/  FMUL.FTZ R40, R40, R188.reuse ;  /* 0x000000bc28287220 */ /* 0x080fe20000410000 */
[-C--:B------:R-:W-:Y:S01]  /*6310*/  FMUL.FTZ R41, R41, R188.reuse ;  /* 0x000000bc29297220 */ /* 0x080fe20000410000 */
[----:B------:R-:W2:Y:S01]  /*6320*/  LDSM.16.MT88.4 R16, [R218+0x1000] ;  /* 0x00100000da10783b */ /* 0x000ea20000004200 */
        /* <DEDUP_REMOVED lines=17> */
[----:B-1----:R-:W-:Y:S01]  /*6440*/  F2FP.F16.F32.PACK_AB R179, R187, R180 ;  /* 0x000000b4bbb3723e */ /* 0x002fe200000000ff */
        /* <DEDUP_REMOVED lines=44> */
[----:B------:R-:W-:Y:S01]  /*6710*/  FMUL.FTZ R127, R127, R189 ;  /* 0x000000bd7f7f7220 */ /* 0x000fe20000410000 */
[----:B-1----:R-:W-:Y:S01]  /*6720*/  F2FP.F16.F32.PACK_AB R170, R204, R201 ;  /* 0x000000c9ccaa723e */ /* 0x002fe200000000ff */
[----:B------:R-:W-:Y:S01]  /*6730*/  MUFU.EX2 R209, R209 ;  /* 0x000000d100d17308 */ /* 0x000fe20000000800 */
[C---:B------:R-:W-:Y:S01]  /*6740*/  HMMA.16816.F32 R156, R176.reuse, R172, R156 ;  /* 0x000000acb09c723c */ /* 0x040fe2000000189c */
[----:B------:R-:W-:Y:S01]  /*6750*/  FFMA.FTZ R202, R202, UR4, -R199 ;  /* 0x00000004caca7c23 */ /* 0x000fe200080108c7 */
[--C-:B------:R-:W-:Y:S01]  /*6760*/  FFMA.FTZ R193, R193, UR4, -R203.reuse ;  /* 0x00000004c1c17c23 */ /* 0x100fe200080108cb */
[----:B------:R-:W-:Y:S01]  /*6770*/  FFMA.FTZ R192, R192, UR4, -R203 ;  /* 0x00000004c0c07c23 */ /* 0x000fe200080108cb */
[----:B------:R-:W-:Y:S01]  /*6780*/  FFMA.FTZ R198, R198, UR4, -R199 ;  /* 0x00000004c6c67c23 */ /* 0x000fe200080108c7 */
[--C-:B------:R-:W-:Y:S01]  /*6790*/  FFMA.FTZ R191, R191, UR4, -R203.reuse ;  /* 0x00000004bfbf7c23 */ /* 0x100fe200080108cb */
[----:B------:R-:W-:Y:S01]  /*67a0*/  FFMA.FTZ R190, R190, UR4, -R203 ;  /* 0x00000004bebe7c23 */ /* 0x000fe200080108cb */
[----:B------:R-:W1:Y:S01]  /*67b0*/  MUFU.EX2 R210, R169 ;  /* 0x000000a900d27308 */ /* 0x000e620000000800 */
[----:B------:R-:W-:Y:S01]  /*67c0*/  HMMA.16816.F32 R152, R176, R174, R152 ;  /* 0x000000aeb098723c */ /* 0x000fe20000001898 */
[----:B------:R-:W-:Y:S01]  /*67d0*/  FFMA.FTZ R186, R239, R188, R186 ;  /* 0x000000bcefba7223 */ /* 0x000fe200000100ba */
[----:B------:R-:W-:-:S03]  /*67e0*/  FFMA.FTZ R182, R237, R189, R182 ;  /* 0x000000bdedb67223 */ /* 0x000fc600000100b6 */
[----:B------:R-:W-:Y:S01]  /*67f0*/  FADD.FTZ R185, R185, R186 ;  /* 0x000000bab9b97221 */ /* 0x000fe20000010000 */
[----:B------:R-:W-:Y:S01]  /*6800*/  FADD.FTZ R181, R181, R182 ;  /* 0x000000b6b5b57221 */ /* 0x000fe20000010000 */
[----:B------:R-:W4:Y:S01]  /*6810*/  MUFU.EX2 R215, R168 ;  /* 0x000000a800d77308 */ /* 0x000f220000000800 */
[----:B------:R-:W-:Y:S01]  /*6820*/  HMMA.16816.F32 R140, R176, R28, R140 ;  /* 0x0000001cb08c723c */ /* 0x000fe2000000188c */
[----:B------:R-:W-:Y:S01]  /*6830*/  FADD.FTZ R184, R184, R185 ;  /* 0x000000b9b8b87221 */ /* 0x000fe20000010000 */
[----:B------:R-:W-:-:S03]  /*6840*/  FADD.FTZ R180, R180, R181 ;  /* 0x000000b5b4b47221 */ /* 0x000fc60000010000 */
[----:B------:R-:W-:Y:S01]  /*6850*/  FADD.FTZ R183, R183, R184 ;  /* 0x000000b8b7b77221 */ /* 0x000fe20000010000 */
[----:B------:R-:W-:Y:S01]  /*6860*/  FADD.FTZ R187, R187, R180 ;  /* 0x000000b4bbbb7221 */ /* 0x000fe20000010000 */
[----:B------:R-:W5:Y:S01]  /*6870*/  MUFU.EX2 R240, R240 ;  /* 0x000000f000f07308 */ /* 0x000f620000000800 */
[-C--:B-1----:R-:W-:Y:S01]  /*6880*/  FMUL.FTZ R160, R160, R210.reuse ;  /* 0x000000d2a0a07220 */ /* 0x082fe20000410000 */
[-C--:B------:R-:W-:Y:S01]  /*6890*/  FMUL.FTZ R161, R161, R210.reuse ;  /* 0x000000d2a1a17220 */ /* 0x080fe20000410000 */
[----:B------:R-:W-:Y:S01]  /*68a0*/  F2FP.F16.F32.PACK_AB R169, R206, R205 ;  /* 0x000000cdcea9723e */ /* 0x000fe200000000ff */
[-C--:B------:R-:W-:Y:S01]  /*68b0*/  FMUL.FTZ R148, R148, R210.reuse ;  /* 0x000000d294947220 */ /* 0x080fe20000410000 */
[-C--:B------:R-:W-:Y:S01]  /*68c0*/  FMUL.FTZ R149, R149, R210.reuse ;  /* 0x000000d295957220 */ /* 0x080fe20000410000 */
[-C--:B------:R-:W-:Y:S01]  /*68d0*/  FMUL.FTZ R144, R144, R210.reuse ;  /* 0x000000d290907220 */ /* 0x080fe20000410000 */
[-C--:B------:R-:W-:Y:S01]  /*68e0*/  FMUL.FTZ R145, R145, R210.reuse ;  /* 0x000000d291917220 */ /* 0x080fe20000410000 */
[----:B------:R-:W-:Y:S01]  /*68f0*/  FMUL.FTZ R132, R132, R210 ;  /* 0x000000d284847220 */ /* 0x000fe20000410000 */
[-C--:B----4-:R-:W-:Y:S01]  /*6900*/  FMUL.FTZ R162, R162, R215.reuse ;  /* 0x000000d7a2a27220 */ /* 0x090fe20000410000 */
[-C--:B------:R-:W-:Y:S01]  /*6910*/  FMUL.FTZ R163, R163, R215.reuse ;  /* 0x000000d7a3a37220 */ /* 0x080fe20000410000 */
[----:B------:R-:W-:Y:S01]  /*6920*/  F2FP.F16.F32.PACK_AB R168, R197, R194 ;  /* 0x000000c2c5a8723e */ /* 0x000fe200000000ff */
[-C--:B------:R-:W-:Y:S01]  /*6930*/  FMUL.FTZ R150, R150, R215.reuse ;  /* 0x000000d796967220 */ /* 0x080fe20000410000 */
[-C--:B------:R-:W-:Y:S01]  /*6940*/  FMUL.FTZ R151, R151, R215.reuse ;  /* 0x000000d797977220 */ /* 0x080fe20000410000 */
[-C--:B------:R-:W-:Y:S01]  /*6950*/  FMUL.FTZ R146, R146, R215.reuse ;  /* 0x000000d792927220 */ /* 0x080fe20000410000 */
[----:B------:R-:W-:Y:S01]  /*6960*/  FMUL.FTZ R147, R147, R215 ;  /* 0x000000d793937220 */ /* 0x000fe20000410000 */
[-C--:B------:R-:W-:Y:S01]  /*6970*/  FMUL.FTZ R133, R133, R210.reuse ;  /* 0x000000d285857220 */ /* 0x080fe20000410000 */
[----:B-----5:R-:W-:Y:S01]  /*6980*/  F2FP.F16.F32.PACK_AB R171, R240, R209 ;  /* 0x000000d1f0ab723e */ /* 0x020fe200000000ff */
        /* <DEDUP_REMOVED lines=56> */
[----:B------:R-:W-:Y:S01]  /*6d10*/  HMMA.16816.F32 R40, R176, R12, R40 ;  /* 0x0000000cb028723c */ /* 0x000fe20000001828 */
[----:B------:R-:W-:Y:S01]  /*6d20*/  MUFU.EX2 R211, R211 ;  /* 0x000000d300d37308 */ /* 0x000fe20000000800 */
[----:B------:R-:W-:Y:S01]  /*6d30*/  FADD.FTZ R201, R201, R194 ;  /* 0x000000c2c9c97221 */ /* 0x000fe20000010000 */
[----:B------:R-:W-:-:S03]  /*6d40*/  FADD.FTZ R209, R209, R206 ;  /* 0x000000ced1d17221 */ /* 0x000fc60000010000 */
        /* <DEDUP_REMOVED lines=14> */
[C---:B------:R-:W-:Y:S08]  /*6e30*/  HMMA.16816.F32 R92, R176.reuse, R166, R92 ;  /* 0x000000a6b05c723c */ /* 0x040ff0000000185c */
[C---:B---3--:R-:W-:Y:S08]  /*6e40*/  HMMA.16816.F32 R104, R176.reuse, R24, R104 ;  /* 0x00000018b068723c */ /* 0x048ff00000001868 */
[C---:B------:R-:W-:Y:S08]  /*6e50*/  HMMA.16816.F32 R108, R176.reuse, R26, R108 ;  /* 0x0000001ab06c723c */ /* 0x040ff0000000186c */
[C---:B--2---:R-:W-:Y:S08]  /*6e60*/  HMMA.16816.F32 R120, R176.reuse, R16, R120 ;  /* 0x00000010b078723c */ /* 0x044ff00000001878 */
        /* <DEDUP_REMOVED lines=10> */
[----:B------:R-:W-:-:S05]  /*6f10*/  FFMA.FTZ R199, R196, UR4, -R199 ;  /* 0x00000004c4c77c23 */ /* 0x000fca00080108c7 */
[----:B------:R-:W-:Y:S01]  /*6f20*/  MUFU.EX2 R176, R176 ;  /* 0x000000b000b07308 */ /* 0x000fe20000000800 */
[C---:B------:R-:W-:Y:S01]  /*6f30*/  HMMA.16816.F32 R148, R168.reuse, R174, R148 ;  /* 0x000000aea894723c */ /* 0x040fe20000001894 */
[----:B------:R-:W-:Y:S06]  /*6f40*/  LDSM.16.MT88.4 R172, [R195+0x1800] ;  /* 0x00180000c3ac783b */ /* 0x000fec0000004200 */
[----:B------:R-:W1:Y:S01]  /*6f50*/  MUFU.EX2 R177, R177 ;  /* 0x000000b100b17308 */ /* 0x000e620000000800 */
[C---:B------:R-:W-:Y:S07]  /*6f60*/  HMMA.16816.F32 R144, R168.reuse, R28, R144 ;  /* 0x0000001ca890723c */ /* 0x040fee0000001890 */
[----:B------:R-:W2:Y:S01]  /*6f70*/  MUFU.EX2 R178, R178 ;  /* 0x000000b200b27308 */ /* 0x000ea20000000800 */
[C---:B------:R-:W-:Y:S01]  /*6f80*/  HMMA.16816.F32 R132, R168.reuse, R30, R132 ;  /* 0x0000001ea884723c */ /* 0x040fe20000001884 */
[----:B------:R-:W3:Y:S06]  /*6f90*/  LDSM.16.MT88.4 R28, [R222+0xa800] ;  /* 0x00a80000de1c783b */ /* 0x000eec0000004200 */
[----:B------:R-:W4:Y:S01]  /*6fa0*/  MUFU.EX2 R242, R242 ;  /* 0x000000f200f27308 */ /* 0x000f220000000800 */
[C---:B------:R-:W-:Y:S07]  /*6fb0*/  HMMA.16816.F32 R36, R168.reuse, R12, R36 ;  /* 0x0000000ca824723c */ /* 0x040fee0000001824 */
[----:B------:R-:W5:Y:S01]  /*6fc0*/  MUFU.EX2 R208, R208 ;  /* 0x000000d000d07308 */ /* 0x000f620000000800 */
[C---:B------:R-:W-:Y:S01]  /*6fd0*/  HMMA.16816.F32 R48, R168.reuse, R14, R48 ;  /* 0x0000000ea830723c */ /* 0x040fe20000001830 */
[----:B------:R-:W-:Y:S06]  /*6fe0*/  LDSM.16.MT88.4 R12, [R219+0xb800] ;  /* 0x00b80000db0c783b */ /* 0x000fec0000004200 */
[----:B------:R-:W3:Y:S01]  /*6ff0*/  MUFU.EX2 R207, R207 ;  /* 0x000000cf00cf7308 */ /* 0x000ee20000000800 */
[C---:B------:R-:W-:Y:S07]  /*7000*/  HMMA.16816.F32 R52, R168.reuse, R20, R52 ;  /* 0x00000014a834723c */ /* 0x040fee0000001834 */
[----:B------:R-:W3:Y:S01]  /*7010*/  MUFU.EX2 R199, R199 ;  /* 0x000000c700c77308 */ /* 0x000ee20000000800 */
[C---:B------:R-:W-:Y:S01]  /*7020*/  HMMA.16816.F32 R64, R168.reuse, R22, R64 ;  /* 0x00000016a840723c */ /* 0x040fe20000001840 */
[----:B------:R-:W-:Y:S07]  /*7030*/  LDSM.16.MT88.4 R20, [R218+0x800] ;  /* 0x00080000da14783b */ /* 0x000fee0000004200 */
[C---:B------:R-:W-:Y:S08]  /*7040*/  HMMA.16816.F32 R68, R168.reuse, R8, R68 ;  /* 0x00000008a844723c */ /* 0x040ff00000001844 */
[C---:B------:R-:W-:Y:S01]  /*7050*/  HMMA.16816.F32 R80, R168.reuse, R10, R80 ;  /* 0x0000000aa850723c */ /* 0x040fe20000001850 */
[----:B------:R-:W-:Y:S07]  /*7060*/  LDSM.16.MT88.4 R8, [R218+0x1800] ;  /* 0x00180000da08783b */ /* 0x000fee0000004200 */
[C---:B------:R-:W-:Y:S08]  /*7070*/  HMMA.16816.F32 R84, R168.reuse, R164, R84 ;  /* 0x000000a4a854723c */ /* 0x040ff00000001854 */
[C---:B------:R-:W-:Y:S01]  /*7080*/  HMMA.16816.F32 R96, R168.reuse, R166, R96 ;  /* 0x000000a6a860723c */ /* 0x040fe20000001860 */
[----:B------:R-:W-:Y:S07]  /*7090*/  LDSM.16.MT88.4 R164, [R195+0x800] ;  /* 0x00080000c3a4783b */ /* 0x000fee0000004200 */
[C---:B------:R-:W-:Y:S08]  /*70a0*/  HMMA.16816.F32 R100, R168.reuse, R24, R100 ;  /* 0x00000018a864723c */ /* 0x040ff00000001864 */
[C---:B------:R-:W-:Y:S01]  /*70b0*/  HMMA.16816.F32 R112, R168.reuse, R26, R112 ;  /* 0x0000001aa870723c */ /* 0x040fe20000001870 */
[----:B------:R-:W3:Y:S07]  /*70c0*/  LDSM.16.MT88.4 R24, [R219+0xa800] ;  /* 0x00a80000db18783b */ /* 0x000eee0000004200 */
[C---:B------:R-:W-:Y:S08]  /*70d0*/  HMMA.16816.F32 R116, R168.reuse, R16, R116 ;  /* 0x00000010a874723c */ /* 0x040ff00000001874 */
[----:B------:R-:W-:Y:S01]  /*70e0*/  HMMA.16816.F32 R128, R168, R18, R128 ;  /* 0x00000012a880723c */ /* 0x000fe20000001880 */
[----:B------:R-:W3:Y:S01]  /*70f0*/  LDSM.16.MT88.4 R16, [R222+0xb800] ;  /* 0x00b80000de10783b */ /* 0x000ee20000004200 */
[----:B-1----:R-:W-:Y:S01]  /*7100*/  F2FP.F16.F32.PACK_AB R168, R177, R176 ;  /* 0x000000b0b1a8723e */ /* 0x002fe200000000ff */
[----:B------:R-:W-:Y:S01]  /*7110*/  FADD.FTZ R176, R176, R183 ;  /* 0x000000b7b0b07221 */ /* 0x000fe20000010000 */
[----:B--2---:R-:W-:-:S02]  /*7120*/  F2FP.F16.F32.PACK_AB R170, R179, R178 ;  /* 0x000000b2b3aa723e */ /* 0x004fc400000000ff */
[----:B----4-:R-:W-:Y:S01]  /*7130*/  F2FP.F16.F32.PACK_AB R169, R243, R242 ;  /* 0x000000f2f3a9723e */ /* 0x010fe200000000ff */
[----:B------:R-:W-:Y:S01]  /*7140*/  FADD.FTZ R242, R242, R187 ;  /* 0x000000bbf2f27221 */ /* 0x000fe20000010000 */
[----:B-----5:R-:W-:Y:S01]  /*7150*/  F2FP.F16.F32.PACK_AB R171, R208, R211 ;  /* 0x000000d3d0ab723e */ /* 0x020fe200000000ff */
[----:B------:R-:W-:Y:S02]  /*7160*/  FADD.FTZ R177, R177, R176 ;  /* 0x000000b0b1b17221 */ /* 0x000fe40000010000 */
[----:B------:R-:W-:Y:S02]  /*7170*/  FADD.FTZ R242, R243, R242 ;  /* 0x000000f2f3f27221 */ /* 0x000fe40000010000 */
[----:B------:R-:W-:Y:S02]  /*7180*/  FADD.FTZ R178, R178, R177 ;  /* 0x000000b1b2b27221 */ /* 0x000fe40000010000 */
[----:B---3--:R-:W-:Y:S01]  /*7190*/  HMMA.16816.F32 R156, R168, R28, R156 ;  /* 0x0000001ca89c723c */ /* 0x008fe2000000189c */
        /* <DEDUP_REMOVED lines=30> */
[----:B------:R-:W-:Y:S01]  /*7380*/  FADD.FTZ R236, R190, R191 ;  /* 0x000000bfbeec7221 */ /* 0x000fe20000010000 */
[----:B------:R-:W-:-:S05]  /*7390*/  MOV R165, R213 ;  /* 0x000000d500a57202 */ /* 0x000fca0000000f00 */
[----:B------:R-:W-:Y:S01]  /*73a0*/  HMMA.16816.F32 R48, R168, R166, R48 ;  /* 0x000000a6a830723c */ /* 0x000fe20000001830 */
[----:B------:R-:W-:Y:S02]  /*73b0*/  MOV R166, R214 ;  /* 0x000000d600a67202 */ /* 0x000fe40000000f00 */
[----:B------:R-:W-:-:S05]  /*73c0*/  MOV R167, R3 ;  /* 0x0000000300a77202 */ /* 0x000fca0000000f00 */
        /* <DEDUP_REMOVED lines=15> */
[----:B------:R-:W-:-:S03]  /*74c0*/  NOP ;  /* 0x0000000000007918 */ /* 0x000fc60000000000 */
[----:B------:R-:W-:-:S15]  /*74d0*/  @!P5 BRA `(.L_x_1177) ;  /* 0x0000007c0024d947 */ /* 0x000fde0003800000 */
[----:B------:R-:W-:Y:S01]  /*74e0*/  VIADD R9, R5, 0xfffffffd ;  /* 0xfffffffd05097836 */ /* 0x000fe20000000000 */
[----:B------:R-:W-:-:S04]  /*74f0*/  DEPBAR.LE SB0, 0x0 ;  /* 0x000080000000791a */ /* 0x000fc80000000000 */
[----:B------:R-:W-:Y:S01]  /*7500*/  IMAD.WIDE.U32 R12, R9, R6, RZ ;  /* 0x00000006090c7225 */ /* 0x000fe200078e00ff */
[----:B------:R-:W-:Y:S01]  /*7510*/  BAR.SYNC.DEFER_BLOCKING 0x0 ;  /* 0x0000000000007b1d */ /* 0x000fe20000010000 */
[----:B------:R-:W-:Y:S02]  /*7520*/  ISETP.NE.AND P5, PT, R5, 0x3, PT ;  /* 0x000000030500780c */ /* 0x000fe40003fa5270 */
        /* <DEDUP_REMOVED lines=8> */
[----:B------:R-:W-:Y:S01]  /*75b0*/  LEA.HI.X R23, R10, R228, R9, 0x1, P0 ;  /* 0x000000e40a177211 */ /* 0x000fe200000f0c09 */
        /* <DEDUP_REMOVED lines=10> */
[----:B------:R-:W5:Y:S01]  /*7660*/  LDSM.16.M88.4 R12, [R225+UR5+0x8800] ;  /* 0x00880005e10c783b */ /* 0x000f620008000200 */
[----:B-1----:R-:W-:-:S03]  /*7670*/  MOV R20, 0x40 ;  /* 0x0000004000147802 */ /* 0x002fc60000000f00 */
[----:B------:R-:W-:Y:S01]  /*7680*/  LDSM.16.M88.4 R16, [R221+0x8000] ;  /* 0x00800000dd10783b */ /* 0x000fe20000000200 */
[----:B------:R-:W-:-:S03]  /*7690*/  SEL R215, R20, 0xffffffc0, !P6 ;  /* 0xffffffc014d77807 */ /* 0x000fc60007000000 */
[----:B------:R-:W1:Y:S04]  /*76a0*/  LDSM.16.M88.4 R168, [R224+0x2000] ;  /* 0x00200000e0a8783b */ /* 0x000e680000000200 */
[----:B------:R-:W1:Y:S01]  /*76b0*/  LDSM.16.M88.4 R204, [R221+0x8800] ;  /* 0x00880000ddcc783b */ /* 0x000e620000000200 */
[----:B------:R-:W-:-:S03]  /*76c0*/  IMAD.IADD R215, R4, 0x1, R215 ;  /* 0x0000000104d77824 */ /* 0x000fc600078e02d7 */
[----:B------:R-:W1:Y:S04]  /*76d0*/  LDSM.16.M88.4 R28, [R224] ;  /* 0x00000000e01c783b */ /* 0x000e680000000200 */
[----:B------:R-:W-:Y:S04]  /*76e0*/  LDSM.16.M88.4 R164, [R0+0x2000] ;  /* 0x0020000000a4783b */ /* 0x000fe80000000200 */
[----:B------:R-:W-:Y:S04]  /*76f0*/  LDSM.16.M88.4 R200, [R215+0x8800] ;  /* 0x00880000d7c8783b */ /* 0x000fe80000000200 */
[----:B--2---:R-:W-:Y:S01]  /*7700*/  LDSM.16.M88.4 R20, [R0] ;  /* 0x000000000014783b */ /* 0x004fe20000000200 */
[-C--:B---3--:R-:W-:Y:S03]  /*7710*/  HMMA.16816.F32 R8, R172, R188.reuse, RZ ;  /* 0x000000bcac08723c */ /* 0x088fe600000018ff */
[----:B------:R-:W-:Y:S04]  /*7720*/  LDSM.16.M88.4 R196, [R220+0x8000] ;  /* 0x00800000dcc4783b */ /* 0x000fe80000000200 */
[----:B------:R-:W-:Y:S01]  /*7730*/  LDSM.16.M88.4 R208, [R221+0x9000] ;  /* 0x00900000ddd0783b */ /* 0x000fe20000000200 */
[C---:B----4-:R-:W-:Y:S03]  /*7740*/  HMMA.16816.F32 R24, R176.reuse, R188, RZ ;  /* 0x000000bcb018723c */ /* 0x050fe600000018ff */
[----:B------:R-:W0:Y:S05]  /*7750*/  LDGDEPBAR ;  /* 0x00000000000079af */ /* 0x000e2a0000000000 */
[-C--:B------:R-:W-:Y:S08]  /*7760*/  HMMA.16816.F32 R192, R176, R190.reuse, RZ ;  /* 0x000000beb0c0723c */ /* 0x080ff000000018ff */
[----:B------:R-:W-:Y:S08]  /*7770*/  HMMA.16816.F32 R188, R172, R190, RZ ;  /* 0x000000beacbc723c */ /* 0x000ff000000018ff */
[-C--:B-----5:R-:W-:Y:S08]  /*7780*/  HMMA.16816.F32 R180, R176, R12.reuse, RZ ;  /* 0x0000000cb0b4723c */ /* 0x0a0ff000000018ff */
[----:B------:R-:W-:Y:S08]  /*7790*/  HMMA.16816.F32 R184, R172, R12, RZ ;  /* 0x0000000cacb8723c */ /* 0x000ff000000018ff */
[-C--:B------:R-:W-:Y:S08]  /*77a0*/  HMMA.16816.F32 R176, R176, R14.reuse, RZ ;  /* 0x0000000eb0b0723c */ /* 0x080ff000000018ff */
[----:B------:R-:W-:Y:S01]  /*77b0*/  HMMA.16816.F32 R172, R172, R14, RZ ;  /* 0x0000000eacac723c */ /* 0x000fe200000018ff */
[----:B------:R-:W2:Y:S07]  /*77c0*/  LDSM.16.M88.4 R12, [R215+0x8000] ;  /* 0x00800000d70c783b */ /* 0x000eae0000000200 */
[C---:B-1----:R-:W-:Y:S08]  /*77d0*/  HMMA.16816.F32 R24, R168.reuse, R16, R24 ;  /* 0x00000010a818723c */ /* 0x042ff00000001818 */
        /* <DEDUP_REMOVED lines=8> */
[----:B------:R-:W-:Y:S01]  /*7860*/  HMMA.16816.F32 R172, R28, R206, R172 ;  /* 0x000000ce1cac723c */ /* 0x000fe200000018ac */
[----:B------:R-:W3:Y:S04]  /*7870*/  LDSM.16.M88.4 R28, [R223] ;  /* 0x00000000df1c783b */ /* 0x000ee80000000200 */
[----:B------:R-:W-:Y:S03]  /*7880*/  LDSM.16.M88.4 R204, [R224+0x4000] ;  /* 0x00400000e0cc783b */ /* 0x000fe60000000200 */
[C---:B--2---:R-:W-:Y:S08]  /*7890*/  HMMA.16816.F32 R24, R164.reuse, R12, R24 ;  /* 0x0000000ca418723c */ /* 0x044ff00000001818 */
[C---:B------:R-:W-:Y:S08]  /*78a0*/  HMMA.16816.F32 R180, R164.reuse, R200, R180 ;  /* 0x000000c8a4b4723c */ /* 0x040ff000000018b4 */
[C---:B------:R-:W-:Y:S08]  /*78b0*/  HMMA.16816.F32 R192, R164.reuse, R14, R192 ;  /* 0x0000000ea4c0723c */ /* 0x040ff000000018c0 */
[----:B------:R-:W-:Y:S01]  /*78c0*/  HMMA.16816.F32 R176, R164, R202, R176 ;  /* 0x000000caa4b0723c */ /* 0x000fe200000018b0 */
[----:B------:R-:W-:Y:S07]  /*78d0*/  LDSM.16.M88.4 R164, [R225+UR5+0x9000] ;  /* 0x00900005e1a4783b */ /* 0x000fee0008000200 */
[C---:B------:R-:W-:Y:S08]  /*78e0*/  HMMA.16816.F32 R8, R20.reuse, R12, R8 ;  /* 0x0000000c1408723c */ /* 0x040ff00000001808 */
[C---:B------:R-:W-:Y:S01]  /*78f0*/  HMMA.16816.F32 R188, R20.reuse, R14, R188 ;  /* 0x0000000e14bc723c */ /* 0x040fe200000018bc */
[----:B------:R-:W2:Y:S07]  /*7900*/  LDSM.16.M88.4 R12, [R226+0x4000] ;  /* 0x00400000e20c783b */ /* 0x000eae0000000200 */
[C---:B------:R-:W-:Y:S08]  /*7910*/  HMMA.16816.F32 R184, R20.reuse, R200, R184 ;  /* 0x000000c814b8723c */ /* 0x040ff000000018b8 */
[----:B------:R-:W-:Y:S01]  /*7920*/  HMMA.16816.F32 R172, R20, R202, R172 ;  /* 0x000000ca14ac723c */ /* 0x000fe200000018ac */
[----:B------:R-:W4:Y:S04]  /*7930*/  LDSM.16.M88.4 R20, [R226+0x6000] ;  /* 0x00600000e214783b */ /* 0x000f280000000200 */
[----:B------:R-:W-:Y:S03]  /*7940*/  LDSM.16.M88.4 R200, [R224+0x6000] ;  /* 0x00600000e0c8783b */ /* 0x000fe60000000200 */
[C---:B-1----:R-:W-:Y:S08]  /*7950*/  HMMA.16816.F32 R24, R16.reuse, R196, R24 ;  /* 0x000000c41018723c */ /* 0x042ff00000001818 */
[C---:B------:R-:W-:Y:S08]  /*7960*/  HMMA.16816.F32 R192, R16.reuse, R198, R192 ;  /* 0x000000c610c0723c */ /* 0x040ff000000018c0 */
[C---:B------:R-:W-:Y:S08]  /*7970*/  HMMA.16816.F32 R180, R16.reuse, R168, R180 ;  /* 0x000000a810b4723c */ /* 0x040ff000000018b4 */
[----:B------:R-:W-:Y:S01]  /*7980*/  HMMA.16816.F32 R176, R16, R170, R176 ;  /* 0x000000aa10b0723c */ /* 0x000fe200000018b0 */
[----:B------:R-:W1:Y:S07]  /*7990*/  LDSM.16.M88.4 R16, [R225+UR5+0x9800] ;  /* 0x00980005e110783b */ /* 0x000e6e0008000200 */
[C---:B---3--:R-:W-:Y:S08]  /*79a0*/  HMMA.16816.F32 R8, R28.reuse, R196, R8 ;  /* 0x000000c41c08723c */ /* 0x048ff00000001808 */
[C---:B------:R-:W-:Y:S01]  /*79b0*/  HMMA.16816.F32 R188, R28.reuse, R198, R188 ;  /* 0x000000c61cbc723c */ /* 0x040fe200000018bc */
[----:B------:R-:W-:Y:S07]  /*79c0*/  LDSM.16.M88.4 R196, [R221+0x9800] ;  /* 0x00980000ddc4783b */ /* 0x000fee0000000200 */
[C---:B------:R-:W-:Y:S08]  /*79d0*/  HMMA.16816.F32 R184, R28.reuse, R168, R184 ;  /* 0x000000a81cb8723c */ /* 0x040ff000000018b8 */
[----:B------:R-:W-:Y:S01]  /*79e0*/  HMMA.16816.F32 R172, R28, R170, R172 ;  /* 0x000000aa1cac723c */ /* 0x000fe200000018ac */
[----:B------:R-:W-:Y:S04]  /*79f0*/  LDSM.16.M88.4 R28, [R215+0x9000] ;  /* 0x00900000d71c783b */ /* 0x000fe80000000200 */
[----:B------:R-:W3:Y:S03]  /*7a00*/  LDSM.16.M88.4 R168, [R0+0x4000] ;  /* 0x0040000000a8783b */ /* 0x000ee60000000200 */
[-C--:B--2---:R-:W-:Y:S08]  /*7a10*/  HMMA.16816.F32 R8, R12, R164.reuse, R8 ;  /* 0x000000a40c08723c */ /* 0x084ff00000001808 */
[C---:B----4-:R-:W-:Y:S08]  /*7a20*/  HMMA.16816.F32 R24, R20.reuse, R164, R24 ;  /* 0x000000a41418723c */ /* 0x050ff00000001818 */
[C---:B------:R-:W-:Y:S08]  /*7a30*/  HMMA.16816.F32 R192, R20.reuse, R166, R192 ;  /* 0x000000a614c0723c */ /* 0x040ff000000018c0 */
[C---:B-1----:R-:W-:Y:S08]  /*7a40*/  HMMA.16816.F32 R180, R20.reuse, R16, R180 ;  /* 0x0000001014b4723c */ /* 0x042ff000000018b4 */
[----:B------:R-:W-:Y:S01]  /*7a50*/  HMMA.16816.F32 R176, R20, R18, R176 ;  /* 0x0000001214b0723c */ /* 0x000fe200000018b0 */
[----:B------:R-:W-:Y:S07]  /*7a60*/  LDSM.16.M88.4 R20, [R223+0x4000] ;  /* 0x00400000df14783b */ /* 0x000fee0000000200 */
[C---:B------:R-:W-:Y:S01]  /*7a70*/  HMMA.16816.F32 R188, R12.reuse, R166, R188 ;  /* 0x000000a60cbc723c */ /* 0x040fe200000018bc */
[----:B------:R-:W1:Y:S07]  /*7a80*/  LDSM.16.M88.4 R164, [R0+0x6000] ;  /* 0x0060000000a4783b */ /* 0x000e6e0000000200 */
[C---:B------:R-:W-:Y:S08]  /*7a90*/  HMMA.16816.F32 R184, R12.reuse, R16, R184 ;  /* 0x000000100cb8723c */ /* 0x040ff000000018b8 */
[----:B------:R-:W-:Y:S01]  /*7aa0*/  HMMA.16816.F32 R172, R12, R18, R172 ;  /* 0x000000120cac723c */ /* 0x000fe200000018ac */
[----:B------:R-:W2:Y:S04]  /*7ab0*/  LDSM.16.M88.4 R12, [R220+0x9000] ;  /* 0x00900000dc0c783b */ /* 0x000ea80000000200 */
[----:B------:R-:W4:Y:S03]  /*7ac0*/  LDSM.16.M88.4 R16, [R223+0x6000] ;  /* 0x00600000df10783b */ /* 0x000f260000000200 */
[-C--:B------:R-:W-:Y:S08]  /*7ad0*/  HMMA.16816.F32 R8, R204, R208.reuse, R8 ;  /* 0x000000d0cc08723c */ /* 0x080ff00000001808 */
[C---:B------:R-:W-:Y:S08]  /*7ae0*/  HMMA.16816.F32 R24, R200.reuse, R208, R24 ;  /* 0x000000d0c818723c */ /* 0x040ff00000001818 */
[----:B------:R-:W-:Y:S08]  /*7af0*/  HMMA.16816.F32 R192, R200, R210, R192 ;  /* 0x000000d2c8c0723c */ /* 0x000ff000000018c0 */
[-C--:B---3--:R-:W-:Y:S08]  /*7b00*/  HMMA.16816.F32 R8, R168, R28.reuse, R8 ;  /* 0x0000001ca808723c */ /* 0x088ff00000001808 */
[----:B-1----:R-:W-:Y:S08]  /*7b10*/  HMMA.16816.F32 R24, R164, R28, R24 ;  /* 0x0000001ca418723c */ /* 0x002ff00000001818 */
[----:B------:R-:W-:Y:S08]  /*7b20*/  HMMA.16816.F32 R180, R200, R196, R180 ;  /* 0x000000c4c8b4723c */ /* 0x000ff000000018b4 */
[----:B--2---:R-:W-:Y:S08]  /*7b30*/  HMMA.16816.F32 R8, R20, R12, R8 ;  /* 0x0000000c1408723c */ /* 0x004ff00000001808 */
[----:B------:R-:W-:Y:S01]  /*7b40*/  HMMA.16816.F32 R176, R200, R198, R176 ;  /* 0x000000c6c8b0723c */ /* 0x000fe200000018b0 */
[----:B------:R-:W1:Y:S07]  /*7b50*/  LDSM.16.M88.4 R200, [R215+0x9800] ;  /* 0x00980000d7c8783b */ /* 0x000e6e0000000200 */
[----:B----4-:R-:W-:Y:S03]  /*7b60*/  HMMA.16816.F32 R24, R16, R12, R24 ;  /* 0x0000000c1018723c */ /* 0x010fe60000001818 */
[----:B------:R-:W-:Y:S01]  /*7b70*/  FMUL.FTZ R8, R8, UR6 ;  /* 0x0000000608087c20 */ /* 0x000fe20008410000 */
[----:B------:R-:W-:Y:S01]  /*7b80*/  FMUL.FTZ R9, R9, UR6 ;  /* 0x0000000609097c20 */ /* 0x000fe20008410000 */
[----:B------:R-:W-:Y:S01]  /*7b90*/  FMUL.FTZ R28, R10, UR6 ;  /* 0x000000060a1c7c20 */ /* 0x000fe20008410000 */
[----:B------:R-:W-:Y:S01]  /*7ba0*/  FMUL.FTZ R29, R11, UR6 ;  /* 0x000000060b1d7c20 */ /* 0x000fe20008410000 */
[----:B------:R-:W-:Y:S01]  /*7bb0*/  MUFU.TANH R12, R8 ;  /* 0x00000008000c7308 */ /* 0x000fe20000002400 */
[----:B------:R-:W-:Y:S07]  /*7bc0*/  HMMA.16816.F32 R188, R204, R210, R188 ;  /* 0x000000d2ccbc723c */ /* 0x000fee00000018bc */
[----:B------:R2:W-:Y:S01]  /*7bd0*/  MUFU.TANH R13, R9 ;  /* 0x00000009000d7308 */ /* 0x0005e20000002400 */
[----:B------:R-:W-:Y:S03]  /*7be0*/  HMMA.16816.F32 R192, R164, R30, R192 ;  /* 0x0000001ea4c0723c */ /* 0x000fe600000018c0 */
[----:B------:R-:W-:-:S04]  /*7bf0*/  FMUL.FTZ R24, R24, UR6 ;  /* 0x0000000618187c20 */ /* 0x000fc80008410000 */
[----:B------:R-:W-:Y:S01]  /*7c00*/  MUFU.TANH R28, R28 ;  /* 0x0000001c001c7308 */ /* 0x000fe20000002400 */
[----:B------:R-:W-:Y:S07]  /*7c10*/  HMMA.16816.F32 R184, R204, R196, R184 ;  /* 0x000000c4ccb8723c */ /* 0x000fee00000018b8 */
[----:B------:R-:W3:Y:S01]  /*7c20*/  MUFU.TANH R24, R24 ;  /* 0x0000001800187308 */ /* 0x000ee20000002400 */
[----:B--2---:R-:W2:Y:S01]  /*7c30*/  LDSM.16.M88.4 R8, [R220+0x9800] ;  /* 0x00980000dc08783b */ /* 0x004ea20000000200 */
[----:B-1----:R-:W-:Y:S01]  /*7c40*/  HMMA.16816.F32 R180, R164, R200, R180 ;  /* 0x000000c8a4b4723c */ /* 0x002fe200000018b4 */
[----:B------:R-:W-:-:S05]  /*7c50*/  DEPBAR.LE SB0, 0x0 ;  /* 0x000080000000791a */ /* 0x000fca0000000000 */
[----:B------:R-:W-:Y:S02]  /*7c60*/  MUFU.TANH R29, R29 ;  /* 0x0000001d001d7308 */ /* 0x000fe40000002400 */
[----:B------:R-:W-:Y:S01]  /*7c70*/  HMMA.16816.F32 R176, R164, R202, R176 ;  /* 0x000000caa4b0723c */ /* 0x000fe200000018b0 */
[C---:B------:R-:W-:Y:S01]  /*7c80*/  VIADD R167, R217.reuse, 0xffffffa9 ;  /* 0xffffffa9d9a77836 */ /* 0x040fe20000000000 */
[----:B------:R-:W-:-:S06]  /*7c90*/  IADD3 R165, PT, PT, R217, -0x50, RZ ;  /* 0xffffffb0d9a57810 */ /* 0x000fcc0007ffe0ff */
[----:B------:R-:W-:Y:S01]  /*7ca0*/  HMMA.16816.F32 R188, R168, R30, R188 ;  /* 0x0000001ea8bc723c */ /* 0x000fe200000018bc */
[----:B------:R-:W-:Y:S01]  /*7cb0*/  FMUL.FTZ R30, R25, UR6 ;  /* 0x00000006191e7c20 */ /* 0x000fe20008410000 */
[----:B------:R-:W-:Y:S01]  /*7cc0*/  FMUL.FTZ R25, R26, UR6 ;  /* 0x000000061a197c20 */ /* 0x000fe20008410000 */
[----:B------:R-:W-:-:S04]  /*7cd0*/  FMUL.FTZ R26, R27, UR6 ;  /* 0x000000061b1a7c20 */ /* 0x000fc80008410000 */
[----:B------:R-:W-:Y:S01]  /*7ce0*/  MUFU.TANH R30, R30 ;  /* 0x0000001e001e7308 */ /* 0x000fe20000002400 */
[----:B------:R-:W-:Y:S07]  /*7cf0*/  HMMA.16816.F32 R192, R16, R14, R192 ;  /* 0x0000000e10c0723c */ /* 0x000fee00000018c0 */
[----:B------:R-:W-:Y:S01]  /*7d00*/  MUFU.TANH R25, R25 ;  /* 0x0000001900197308 */ /* 0x000fe20000002400 */
[----:B------:R-:W-:Y:S07]  /*7d10*/  HMMA.16816.F32 R184, R168, R200, R184 ;  /* 0x000000c8a8b8723c */ /* 0x000fee00000018b8 */
[----:B------:R-:W-:Y:S01]  /*7d20*/  MUFU.TANH R26, R26 ;  /* 0x0000001a001a7308 */ /* 0x000fe20000002400 */
[----:B------:R-:W-:Y:S03]  /*7d30*/  HMMA.16816.F32 R172, R204, R198, R172 ;  /* 0x000000c6ccac723c */ /* 0x000fe600000018ac */
[----:B------:R-:W-:-:S05]  /*7d40*/  FMUL.FTZ R164, R195, UR6 ;  /* 0x00000006c3a47c20 */ /* 0x000fca0008410000 */
[C---:B--2---:R-:W-:Y:S01]  /*7d50*/  HMMA.16816.F32 R180, R16.reuse, R8, R180 ;  /* 0x0000000810b4723c */ /* 0x044fe200000018b4 */
[----:B------:R-:W-:Y:S07]  /*7d60*/  MUFU.TANH R164, R164 ;  /* 0x000000a400a47308 */ /* 0x000fee0000002400 */
[----:B------:R-:W-:Y:S01]  /*7d70*/  HMMA.16816.F32 R176, R16, R10, R176 ;  /* 0x0000000a10b0723c */ /* 0x000fe200000018b0 */
[C---:B------:R-:W-:Y:S02]  /*7d80*/  IADD3 R17, PT, PT, R217.reuse, -0x60, RZ ;  /* 0xffffffa0d9117810 */ /* 0x040fe40007ffe0ff */
[----:B------:R-:W-:-:S02]  /*7d90*/  IADD3 R19, PT, PT, R217, -0x48, RZ ;  /* 0xffffffb8d9137810 */ /* 0x000fc40007ffe0ff */
[C---:B------:R-:W-:Y:S02]  /*7da0*/  ISETP.GE.AND P0, PT, R17.reuse, R34, PT ;  /* 0x000000221100720c */ /* 0x040fe40003f06270 */
[----:B------:R-:W-:Y:S01]  /*7db0*/  ISETP.GE.AND P4, PT, R17, R216, PT ;  /* 0x000000d81100720c */ /* 0x000fe20003f86270 */
[C---:B------:R-:W-:Y:S01]  /*7dc0*/  HMMA.16816.F32 R188, R20.reuse, R14, R188 ;  /* 0x0000000e14bc723c */ /* 0x040fe200000018bc */
[----:B------:R-:W-:Y:S01]  /*7dd0*/  FMUL.FTZ R14, R192, UR6 ;  /* 0x00000006c00e7c20 */ /* 0x000fe20008410000 */
[----:B---3--:R-:W-:Y:S01]  /*7de0*/  FSEL R18, R24, -INF , !P0 ;  /* 0xff80000018127808 */ /* 0x008fe20004000000 */
[----:B------:R-:W-:Y:S01]  /*7df0*/  FMUL.FTZ R180, R180, UR6 ;  /* 0x00000006b4b47c20 */ /* 0x000fe20008410000 */
[----:B------:R-:W-:Y:S01]  /*7e00*/  FMUL.FTZ R181, R181, UR6 ;  /* 0x00000006b5b57c20 */ /* 0x000fe20008410000 */
[----:B------:R-:W-:Y:S01]  /*7e10*/  FMUL.FTZ R182, R182, UR6 ;  /* 0x00000006b6b67c20 */ /* 0x000fe20008410000 */
[----:B------:R-:W-:Y:S01]  /*7e20*/  FMUL.FTZ R183, R183, UR6 ;  /* 0x00000006b7b77c20 */ /* 0x000fe20008410000 */
[----:B------:R-:W1:Y:S01]  /*7e30*/  MUFU.TANH R14, R14 ;  /* 0x0000000e000e7308 */ /* 0x000e620000002400 */
[----:B------:R-:W-:Y:S01]  /*7e40*/  HMMA.16816.F32 R184, R20, R8, R184 ;  /* 0x0000000814b8723c */ /* 0x000fe200000018b8 */
[----:B------:R-:W-:Y:S01]  /*7e50*/  FMUL.FTZ R8, R193, UR6 ;  /* 0x00000006c1087c20 */ /* 0x000fe20008410000 */
[----:B------:R-:W-:Y:S01]  /*7e60*/  FMUL.FTZ R9, R194, UR6 ;  /* 0x00000006c2097c20 */ /* 0x000fe20008410000 */
[----:B------:R-:W-:Y:S01]  /*7e70*/  FMUL.FTZ R176, R176, UR6 ;  /* 0x00000006b0b07c20 */ /* 0x000fe20008410000 */
[----:B------:R-:W-:Y:S01]  /*7e80*/  FMUL.FTZ R177, R177, UR6 ;  /* 0x00000006b1b17c20 */ /* 0x000fe20008410000 */
[----:B------:R-:W-:Y:S01]  /*7e90*/  FMUL.FTZ R178, R178, UR6 ;  /* 0x00000006b2b27c20 */ /* 0x000fe20008410000 */
[----:B------:R-:W-:Y:S01]  /*7ea0*/  FMUL.FTZ R179, R179, UR6 ;  /* 0x00000006b3b37c20 */ /* 0x000fe20008410000 */
[----:B------:R-:W2:Y:S01]  /*7eb0*/  MUFU.TANH R246, R180 ;  /* 0x000000b400f67308 */ /* 0x000ea20000002400 */
[----:B------:R-:W-:Y:S01]  /*7ec0*/  HMMA.16816.F32 R172, R168, R202, R172 ;  /* 0x000000caa8ac723c */ /* 0x000fe200000018ac */
[C---:B------:R-:W-:Y:S01]  /*7ed0*/  VIADD R171, R217.reuse, 0xffffffa1 ;  /* 0xffffffa1d9ab7836 */ /* 0x040fe20000000000 */
[----:B------:R-:W-:Y:S01]  /*7ee0*/  IADD3 R169, PT, PT, R217, -0x58, RZ ;  /* 0xffffffa8d9a97810 */ /* 0x000fe20007ffe0ff */
[----:B------:R-:W-:Y:S01]  /*7ef0*/  FMUL.FTZ R15, R188, UR6 ;  /* 0x00000006bc0f7c20 */ /* 0x000fe20008410000 */
[----:B------:R-:W-:Y:S01]  /*7f00*/  FMUL.FTZ R27, R189, UR6 ;  /* 0x00000006bd1b7c20 */ /* 0x000fe20008410000 */
[----:B------:R-:W-:Y:S01]  /*7f10*/  FMUL.FTZ R31, R190, UR6 ;  /* 0x00000006be1f7c20 */ /* 0x000fe20008410000 */
[-C--:B------:R-:W-:Y:S01]  /*7f20*/  ISETP.GE.AND P0, PT, R169, R34.reuse, PT ;  /* 0x00000022a900720c */ /* 0x080fe20003f06270 */
[----:B------:R-:W3:Y:S01]  /*7f30*/  MUFU.TANH R8, R8 ;  /* 0x0000000800087308 */ /* 0x000ee20000002400 */
[-C--:B------:R-:W-:Y:S01]  /*7f40*/  ISETP.GE.AND P1, PT, R171, R34.reuse, PT ;  /* 0x00000022ab00720c */ /* 0x080fe20003f26270 */
[----:B------:R-:W-:Y:S01]  /*7f50*/  FMUL.FTZ R191, R191, UR6 ;  /* 0x00000006bfbf7c20 */ /* 0x000fe20008410000 */
[----:B-1----:R-:W-:Y:S01]  /*7f60*/  FSEL R16, R14, -INF , !P0 ;  /* 0xff8000000e107808 */ /* 0x002fe20004000000 */
[----:B------:R-:W-:Y:S01]  /*7f70*/  FMUL.FTZ R184, R184, UR6 ;  /* 0x00000006b8b87c20 */ /* 0x000fe20008410000 */
[----:B------:R-:W-:Y:S01]  /*7f80*/  FSEL R30, R30, -INF , !P1 ;  /* 0xff8000001e1e7808 */ /* 0x000fe20004800000 */
[----:B------:R-:W-:Y:S01]  /*7f90*/  FMUL.FTZ R185, R185, UR6 ;  /* 0x00000006b9b97c20 */ /* 0x000fe20008410000 */
[-C--:B------:R-:W-:Y:S01]  /*7fa0*/  ISETP.GE.AND P0, PT, R165, R34.reuse, PT ;  /* 0x00000022a500720c */ /* 0x080fe20003f06270 */
[----:B------:R-:W1:Y:S01]  /*7fb0*/  MUFU.TANH R242, R176 ;  /* 0x000000b000f27308 */ /* 0x000e620000002400 */
[----:B------:R-:W-:Y:S01]  /*7fc0*/  ISETP.GE.AND P1, PT, R167, R34, PT ;  /* 0x00000022a700720c */ /* 0x000fe20003f26270 */
[----:B------:R-:W-:Y:S01]  /*7fd0*/  FMUL.FTZ R186, R186, UR6 ;  /* 0x00000006baba7c20 */ /* 0x000fe20008410000 */
[----:B--2---:R-:W-:Y:S01]  /*7fe0*/  FSEL R246, R246, -INF , !P0 ;  /* 0xff800000f6f67808 */ /* 0x004fe20004000000 */
[----:B------:R-:W-:Y:S01]  /*7ff0*/  FMUL.FTZ R187, R187, UR6 ;  /* 0x00000006bbbb7c20 */ /* 0x000fe20008410000 */
[----:B------:R-:W-:Y:S01]  /*8000*/  HMMA.16816.F32 R172, R20, R10, R172 ;  /* 0x0000000a14ac723c */ /* 0x000fe200000018ac */
[----:B------:R-:W-:Y:S01]  /*8010*/  VIADD R23, R217, 0xffffffb1 ;  /* 0xffffffb1d9177836 */ /* 0x000fe20000000000 */
[C---:B------:R-:W-:Y:S01]  /*8020*/  ISETP.GE.AND P3, PT, R17.reuse, R35, PT ;  /* 0x000000231100720c */ /* 0x040fe20003f66270 */
[----:B------:R-:W2:Y:S01]  /*8030*/  MUFU.TANH R244, R181 ;  /* 0x000000b500f47308 */ /* 0x000ea20000002400 */
[----:B------:R-:W-:Y:S01]  /*8040*/  ISETP.GE.AND P2, PT, R17, R2, PT ;  /* 0x000000021100720c */ /* 0x000fe20003f46270 */
[----:B------:R-:W-:Y:S01]  /*8050*/  VIADD R21, R217, 0xffffffb9 ;  /* 0xffffffb9d9157836 */ /* 0x000fe20000000000 */
[----:B---3--:R-:W-:-:S02]  /*8060*/  FSEL R10, R8, -INF , !P1 ;  /* 0xff800000080a7808 */ /* 0x008fc40004800000 */
[-C--:B------:R-:W-:Y:S02]  /*8070*/  ISETP.GE.AND P0, PT, R19, R34.reuse, PT ;  /* 0x000000221300720c */ /* 0x080fe40003f06270 */
[----:B------:R-:W-:Y:S01]  /*8080*/  ISETP.GE.AND P1, PT, R23, R34, PT ;  /* 0x000000221700720c */ /* 0x000fe20003f26270 */
[----:B------:R-:W3:Y:S01]  /*8090*/  MUFU.TANH R240, R177 ;  /* 0x000000b100f07308 */ /* 0x000ee20000002400 */
[----:B------:R-:W-:Y:S02]  /*80a0*/  FMNMX3.FTZ R17, R214, R18, R30, !PT ;  /* 0x00000012d6117276 */ /* 0x000fe4000781001e */
[----:B-1----:R-:W-:Y:S02]  /*80b0*/  FSEL R242, R242, -INF , !P0 ;  /* 0xff800000f2f27808 */ /* 0x002fe40004000000 */
[----:B------:R-:W-:Y:S02]  /*80c0*/  ISETP.GE.AND P0, PT, R21, R34, PT ;  /* 0x000000221500720c */ /* 0x000fe40003f06270 */
[----:B------:R-:W-:Y:S01]  /*80d0*/  FMNMX3.FTZ R17, R17, R16, R10, !PT ;  /* 0x0000001011117276 */ /* 0x000fe2000781000a */
[----:B------:R-:W1:Y:S01]  /*80e0*/  MUFU.TANH R15, R15 ;  /* 0x0000000f000f7308 */ /* 0x000e620000002400 */
[----:B--2---:R-:W-:-:S02]  /*80f0*/  FSEL R244, R244, -INF , !P1 ;  /* 0xff800000f4f47808 */ /* 0x004fc40004800000 */
[----:B------:R-:W-:Y:S02]  /*8100*/  ISETP.GE.AND P1, PT, R171, R2, PT ;  /* 0x00000002ab00720c */ /* 0x000fe40003f26270 */
[----:B------:R-:W-:-:S03]  /*8110*/  FMNMX3.FTZ R17, R17, R246, R244, !PT ;  /* 0x000000f611117276 */ /* 0x000fc600078100f4 */
[----:B------:R-:W2:Y:S01]  /*8120*/  MUFU.TANH R27, R27 ;  /* 0x0000001b001b7308 */ /* 0x000ea20000002400 */
[----:B---3--:R-:W-:-:S07]  /*8130*/  FSEL R240, R240, -INF , !P0 ;  /* 0xff800000f0f07808 */ /* 0x008fce0004000000 */
[----:B------:R-:W3:Y:S08]  /*8140*/  MUFU.TANH R31, R31 ;  /* 0x0000001f001f7308 */ /* 0x000ef00000002400 */
[----:B------:R4:W1:Y:S08]  /*8150*/  MUFU.TANH R210, R191 ;  /* 0x000000bf00d27308 */ /* 0x0008700000002400 */
[----:B------:R-:W1:Y:S08]  /*8160*/  MUFU.TANH R9, R9 ;  /* 0x0000000900097308 */ /* 0x000e700000002400 */
[----:B------:R4:W1:Y:S08]  /*8170*/  MUFU.TANH R204, R184 ;  /* 0x000000b800cc7308 */ /* 0x0008700000002400 */
[----:B------:R4:W1:Y:S08]  /*8180*/  MUFU.TANH R243, R182 ;  /* 0x000000b600f37308 */ /* 0x0008700000002400 */
[----:B------:R4:W1:Y:S08]  /*8190*/  MUFU.TANH R215, R183 ;  /* 0x000000b700d77308 */ /* 0x0008700000002400 */
[----:B------:R4:W1:Y:S08]  /*81a0*/  MUFU.TANH R211, R178 ;  /* 0x000000b200d37308 */ /* 0x0008700000002400 */
[----:B------:R4:W1:Y:S01]  /*81b0*/  MUFU.TANH R205, R179 ;  /* 0x000000b300cd7308 */ /* 0x0008620000002400 */
[----:B------:R-:W-:Y:S06]  /*81c0*/  BAR.SYNC.DEFER_BLOCKING 0x0 ;  /* 0x0000000000007b1d */ /* 0x000fec0000010000 */
[----:B--23--:R-:W-:Y:S05]  /*81d0*/  @!P5 BRA `(.L_x_1179) ;  /* 0x00000000004cd947 */ /* 0x00cfea0003800000 */
[----:B------:R-:W-:-:S04]  /*81e0*/  VIADD R11, R5, 0xfffffffc ;  /* 0xfffffffc050b7836 */ /* 0x000fc80000000000 */
[----:B------:R-:W-:-:S04]  /*81f0*/  IMAD.WIDE.U32 R176, R11, R32, RZ ;  /* 0x000000200bb07225 */ /* 0x000fc800078e00ff */
[----:B------:R-:W-:Y:S02]  /*8200*/  IMAD R11, R11, R33, R177 ;  /* 0x000000210b0b7224 */ /* 0x000fe400078e02b1 */
[----:B------:R-:W-:-:S03]  /*8210*/  IMAD.SHL.U32 R177, R176, 0x20, RZ ;  /* 0x00000020b0b17824 */ /* 0x000fc600078e00ff */
[----:B------:R-:W-:Y:S02]  /*8220*/  SHF.L.U64.HI R8, R176, 0x5, R11 ;  /* 0x00000005b0087819 */ /* 0x000fe4000001020b */
[----:B------:R-:W-:-:S04]  /*8230*/  LEA R14, P0, R32, R177, 0x4 ;  /* 0x000000b1200e7211 */ /* 0x000fc800078020ff */
[----:B------:R-:W-:Y:S02]  /*8240*/  LEA.HI.X R177, R32, R8, R33, 0x4, P0 ;  /* 0x0000000820b17211 */ /* 0x000fe400000f2421 */
[----:B----4-:R-:W-:-:S04]  /*8250*/  LEA R178, P0, R176, R231, 0x6 ;  /* 0x000000e7b0b27211 */ /* 0x010fc800078030ff */
        /* <DEDUP_REMOVED lines=11> */
.L_x_1179:
[----:B------:R-:W-:Y:S01]  /*8310*/  FMNMX3.FTZ R14, R17, R242, R240, !PT ;  /* 0x000000f2110e7276 */ /* 0x000fe200078100f0 */
[----:B------:R-:W-:Y:S01]  /*8320*/  FMUL.FTZ R200, R172, UR6 ;  /* 0x00000006acc87c20 */ /* 0x000fe20008410000 */
[-C--:B------:R-:W-:Y:S01]  /*8330*/  ISETP.GE.AND P0, PT, R169, R2.reuse, PT ;  /* 0x00000002a900720c */ /* 0x080fe20003f06270 */
[----:B------:R-:W3:Y:S01]  /*8340*/  MUFU.TANH R186, R186 ;  /* 0x000000ba00ba7308 */ /* 0x000ee20000002400 */
[----:B------:R-:W-:Y:S01]  /*8350*/  FSEL R25, R25, -INF , !P2 ;  /* 0xff80000019197808 */ /* 0x000fe20005000000 */
[----:B--2---:R-:W2:Y:S01]  /*8360*/  SHFL.BFLY PT, R177, R14, 0x2, 0x1f ;  /* 0x0c401f000eb17f89 */ /* 0x004ea200000e0000 */
[-C--:B------:R-:W-:Y:S01]  /*8370*/  ISETP.GE.AND P2, PT, R167, R2.reuse, PT ;  /* 0x00000002a700720c */ /* 0x080fe20003f46270 */
[----:B------:R-:W-:Y:S01]  /*8380*/  FMUL.FTZ R173, R173, UR6 ;  /* 0x00000006adad7c20 */ /* 0x000fe20008410000 */
[----:B------:R-:W-:Y:S01]  /*8390*/  FSEL R17, R26, -INF , !P1 ;  /* 0xff8000001a117808 */ /* 0x000fe20004800000 */
[----:B------:R-:W-:Y:S01]  /*83a0*/  FMUL.FTZ R174, R174, UR6 ;  /* 0x00000006aeae7c20 */ /* 0x000fe20008410000 */
[-C--:B------:R-:W-:Y:S01]  /*83b0*/  ISETP.GE.AND P1, PT, R165, R2.reuse, PT ;  /* 0x00000002a500720c */ /* 0x080fe20003f26270 */
[----:B------:R-:W5:Y:S01]  /*83c0*/  MUFU.TANH R202, R185 ;  /* 0x000000b900ca7308 */ /* 0x000f620000002400 */
[----:B-1----:R-:W-:Y:S01]  /*83d0*/  FSEL R11, R9, -INF , !P0 ;  /* 0xff800000090b7808 */ /* 0x002fe20004000000 */
[----:B------:R-:W-:Y:S01]  /*83e0*/  FMUL.FTZ R175, R175, UR6 ;  /* 0x00000006afaf7c20 */ /* 0x000fe20008410000 */
[----:B------:R-:W-:-:S02]  /*83f0*/  ISETP.GE.AND P0, PT, R23, R2, PT ;  /* 0x000000021700720c */ /* 0x000fc40003f06270 */
[----:B------:R-:W-:Y:S02]  /*8400*/  FSEL R9, R164, -INF , !P2 ;  /* 0xff800000a4097808 */ /* 0x000fe40005000000 */
[----:B------:R-:W-:Y:S01]  /*8410*/  FMNMX3.FTZ R8, R213, R25, R17, !PT ;  /* 0x00000019d5087276 */ /* 0x000fe20007810011 */
[----:B------:R-:W1:Y:S01]  /*8420*/  MUFU.TANH R187, R187 ;  /* 0x000000bb00bb7308 */ /* 0x000e620000002400 */
[----:B------:R-:W-:Y:S02]  /*8430*/  FSEL R243, R243, -INF , !P1 ;  /* 0xff800000f3f37808 */ /* 0x000fe40004800000 */
[-C--:B------:R-:W-:Y:S02]  /*8440*/  ISETP.GE.AND P2, PT, R19, R2.reuse, PT ;  /* 0x000000021300720c */ /* 0x080fe40003f46270 */
[----:B------:R-:W-:Y:S02]  /*8450*/  ISETP.GE.AND P1, PT, R21, R2, PT ;  /* 0x000000021500720c */ /* 0x000fe40003f26270 */
[----:B------:R-:W-:Y:S01]  /*8460*/  FSEL R215, R215, -INF , !P0 ;  /* 0xff800000d7d77808 */ /* 0x000fe20004000000 */
[----:B------:R-:W1:Y:S01]  /*8470*/  MUFU.TANH R200, R200 ;  /* 0x000000c800c87308 */ /* 0x000e620000002400 */
[----:B------:R-:W-:-:S02]  /*8480*/  FMNMX3.FTZ R8, R8, R11, R9, !PT ;  /* 0x0000000b08087276 */ /* 0x000fc40007810009 */
[----:B--2---:R-:W-:Y:S02]  /*8490*/  FMNMX.FTZ R177, R14, R177, !PT ;  /* 0x000000b10eb17209 */ /* 0x004fe40007810000 */
[----:B------:R-:W-:Y:S02]  /*84a0*/  FSEL R211, R211, -INF , !P2 ;  /* 0xff800000d3d37808 */ /* 0x000fe40005000000 */
[----:B------:R-:W-:Y:S01]  /*84b0*/  FSEL R205, R205, -INF , !P1 ;  /* 0xff800000cdcd7808 */ /* 0x000fe20004800000 */
[----:B------:R-:W2:Y:S01]  /*84c0*/  SHFL.BFLY PT, R166, R177, 0x1, 0x1f ;  /* 0x0c201f00b1a67f89 */ /* 0x000ea200000e0000 */
[----:B------:R-:W-:Y:S01]  /*84d0*/  FMNMX3.FTZ R8, R8, R243, R215, !PT ;  /* 0x000000f308087276 */ /* 0x000fe200078100d7 */
[----:B------:R-:W1:Y:S01]  /*84e0*/  MUFU.TANH R196, R173 ;  /* 0x000000ad00c47308 */ /* 0x000e620000002400 */
[C---:B------:R-:W-:Y:S02]  /*84f0*/  ISETP.GE.AND P0, PT, R171.reuse, R216, PT ;  /* 0x000000d8ab00720c */ /* 0x040fe40003f06270 */
[----:B------:R-:W-:-:S02]  /*8500*/  ISETP.GE.AND P1, PT, R171, R35, PT ;  /* 0x00000023ab00720c */ /* 0x000fc40003f26270 */
[----:B------:R-:W-:Y:S02]  /*8510*/  FMNMX3.FTZ R20, R8, R211, R205, !PT ;  /* 0x000000d308147276 */ /* 0x000fe400078100cd */
[CC--:B------:R-:W-:Y:S01]  /*8520*/  ISETP.GE.AND P2, PT, R169.reuse, R216.reuse, PT ;  /* 0x000000d8a900720c */ /* 0x0c0fe20003f46270 */
[----:B----4-:R-:W4:Y:S01]  /*8530*/  MUFU.TANH R191, R174 ;  /* 0x000000ae00bf7308 */ /* 0x010f220000002400 */
[----:B------:R-:W-:Y:S02]  /*8540*/  FSEL R8, R12, -INF , !P4 ;  /* 0xff8000000c087808 */ /* 0x000fe40006000000 */
[----:B------:R-:W-:Y:S02]  /*8550*/  ISETP.GE.AND P4, PT, R169, R35, PT ;  /* 0x00000023a900720c */ /* 0x000fe40003f86270 */
[----:B------:R-:W-:Y:S01]  /*8560*/  FSEL R14, R28, -INF , !P3 ;  /* 0xff8000001c0e7808 */ /* 0x000fe20005800000 */
[----:B------:R-:W4:Y:S01]  /*8570*/  SHFL.BFLY PT, R169, R20, 0x2, 0x1f ;  /* 0x0c401f0014a97f89 */ /* 0x000f2200000e0000 */
[----:B------:R-:W-:Y:S01]  /*8580*/  ISETP.GE.AND P3, PT, R167, R216, PT ;  /* 0x000000d8a700720c */ /* 0x000fe20003f66270 */
[----:B------:R-:W4:Y:S01]  /*8590*/  MUFU.TANH R190, R175 ;  /* 0x000000af00be7308 */ /* 0x000f220000002400 */
[----:B------:R-:W-:-:S02]  /*85a0*/  FSEL R198, R13, -INF , !P0 ;  /* 0xff8000000dc67808 */ /* 0x000fc40004000000 */
[-C--:B------:R-:W-:Y:S02]  /*85b0*/  ISETP.GE.AND P0, PT, R167, R35.reuse, PT ;  /* 0x00000023a700720c */ /* 0x080fe40003f06270 */
[----:B------:R-:W-:Y:S02]  /*85c0*/  FSEL R24, R29, -INF , !P1 ;  /* 0xff8000001d187808 */ /* 0x000fe40004800000 */
[----:B------:R-:W-:Y:S02]  /*85d0*/  FSEL R172, R15, -INF , !P2 ;  /* 0xff8000000fac7808 */ /* 0x000fe40005000000 */
[----:B------:R-:W-:Y:S02]  /*85e0*/  ISETP.GE.AND P2, PT, R165, R35, PT ;  /* 0x00000023a500720c */ /* 0x000fe40003f46270 */
[----:B------:R-:W-:Y:S02]  /*85f0*/  FSEL R12, R31, -INF , !P4 ;  /* 0xff8000001f0c7808 */ /* 0x000fe40006000000 */
[----:B------:R-:W-:-:S02]  /*8600*/  ISETP.GE.AND P1, PT, R165, R216, PT ;  /* 0x000000d8a500720c */ /* 0x000fc40003f26270 */
[----:B------:R-:W-:Y:S02]  /*8610*/  ISETP.GE.AND P4, PT, R23, R216, PT ;  /* 0x000000d81700720c */ /* 0x000fe40003f86270 */
[----:B------:R-:W-:Y:S02]  /*8620*/  FSEL R26, R27, -INF , !P3 ;  /* 0xff8000001b1a7808 */ /* 0x000fe40005800000 */
[----:B------:R-:W-:Y:S02]  /*8630*/  FMNMX3.FTZ R13, R212, R8, R198, !PT ;  /* 0x00000008d40d7276 */ /* 0x000fe400078100c6 */
[----:B------:R-:W-:Y:S02]  /*8640*/  ISETP.GE.AND P3, PT, R23, R35, PT ;  /* 0x000000231700720c */ /* 0x000fe40003f66270 */
[----:B------:R-:W-:Y:S02]  /*8650*/  FSEL R210, R210, -INF , !P0 ;  /* 0xff800000d2d27808 */ /* 0x000fe40004000000 */
[----:B------:R-:W-:-:S02]  /*8660*/  FMNMX3.FTZ R167, R3, R14, R24, !PT ;  /* 0x0000000e03a77276 */ /* 0x000fc40007810018 */
[----:B--2---:R-:W-:Y:S02]  /*8670*/  FMNMX.FTZ R166, R177, R166, !PT ;  /* 0x000000a6b1a67209 */ /* 0x004fe40007810000 */
[-C--:B------:R-:W-:Y:S01]  /*8680*/  ISETP.GE.AND P0, PT, R19, R216.reuse, PT ;  /* 0x000000d81300720c */ /* 0x080fe20003f06270 */
[----:B------:R-:W-:Y:S01]  /*8690*/  LDSM.16.MT88.4 R176, [R222+0xa000] ;  /* 0x00a00000deb0783b */ /* 0x000fe20000004200 */
[----:B---3--:R-:W-:Y:S01]  /*86a0*/  FSEL R193, R186, -INF , !P2 ;  /* 0xff800000bac17808 */ /* 0x008fe20005000000 */
[----:B------:R-:W-:Y:S01]  /*86b0*/  FMUL.FTZ R245, R166, UR4 ;  /* 0x00000004a6f57c20 */ /* 0x000fe20008410000 */
[----:B------:R-:W-:Y:S02]  /*86c0*/  FSEL R204, R204, -INF , !P1 ;  /* 0xff800000cccc7808 */ /* 0x000fe40004800000 */
[----:B------:R-:W-:Y:S02]  /*86d0*/  ISETP.GE.AND P2, PT, R21, R216, PT ;  /* 0x000000d81500720c */ /* 0x000fe40003f46270 */
[----:B-----5:R-:W-:-:S02]  /*86e0*/  FSEL R202, R202, -INF , !P4 ;  /* 0xff800000caca7808 */ /* 0x020fc40006000000 */
[----:B------:R-:W-:Y:S02]  /*86f0*/  FMNMX3.FTZ R13, R13, R172, R26, !PT ;  /* 0x000000ac0d0d7276 */ /* 0x000fe4000781001a */
[-C--:B------:R-:W-:Y:S02]  /*8700*/  ISETP.GE.AND P1, PT, R19, R35.reuse, PT ;  /* 0x000000231300720c */ /* 0x080fe40003f26270 */
[----:B------:R-:W-:Y:S02]  /*8710*/  ISETP.GE.AND P4, PT, R21, R35, PT ;  /* 0x000000231500720c */ /* 0x000fe40003f86270 */
[----:B-1----:R-:W-:Y:S02]  /*8720*/  FSEL R192, R187, -INF , !P3 ;  /* 0xff800000bbc07808 */ /* 0x002fe40005800000 */
[----:B------:R-:W-:Y:S02]  /*8730*/  FMNMX3.FTZ R167, R167, R12, R210, !PT ;  /* 0x0000000ca7a77276 */ /* 0x000fe400078100d2 */
[----:B------:R-:W-:-:S02]  /*8740*/  FSEL R200, R200, -INF , !P0 ;  /* 0xff800000c8c87808 */ /* 0x000fc40004000000 */
[----:B------:R-:W-:Y:S02]  /*8750*/  FSETP.NEU.FTZ.AND P0, PT, R166, -INF , PT ;  /* 0xff800000a600780b */ /* 0x000fe40003f1d000 */
[----:B------:R-:W-:Y:S02]  /*8760*/  FSEL R196, R196, -INF , !P2 ;  /* 0xff800000c4c47808 */ /* 0x000fe40005000000 */
[----:B------:R-:W-:Y:S02]  /*8770*/  FMNMX3.FTZ R13, R13, R204, R202, !PT ;  /* 0x000000cc0d0d7276 */ /* 0x000fe400078100ca */
[----:B----4-:R-:W-:Y:S02]  /*8780*/  FSEL R191, R191, -INF , !P1 ;  /* 0xff800000bfbf7808 */ /* 0x010fe40004800000 */
[----:B------:R-:W-:Y:S02]  /*8790*/  FSEL R190, R190, -INF , !P4 ;  /* 0xff800000bebe7808 */ /* 0x000fe40006000000 */
[----:B------:R-:W-:-:S02]  /*87a0*/  FMNMX3.FTZ R167, R167, R193, R192, !PT ;  /* 0x000000c1a7a77276 */ /* 0x000fc400078100c0 */
[----:B------:R-:W-:Y:S02]  /*87b0*/  FSEL R245, R245, RZ, P0 ;  /* 0x000000fff5f57208 */ /* 0x000fe40000000000 */
[----:B------:R-:W-:Y:S02]  /*87c0*/  FMNMX3.FTZ R13, R13, R200, R196, !PT ;  /* 0x000000c80d0d7276 */ /* 0x000fe400078100c4 */
[----:B------:R-:W-:Y:S01]  /*87d0*/  FMNMX3.FTZ R167, R167, R191, R190, !PT ;  /* 0x000000bfa7a77276 */ /* 0x000fe200078100be */
[--C-:B------:R-:W-:Y:S01]  /*87e0*/  FFMA.FTZ R186, R18, UR4, -R245.reuse ;  /* 0x0000000412ba7c23 */ /* 0x100fe200080108f5 */
[----:B------:R-:W-:Y:S01]  /*87f0*/  FMNMX.FTZ R169, R20, R169, !PT ;  /* 0x000000a914a97209 */ /* 0x000fe20007810000 */
[----:B------:R-:W1:Y:S01]  /*8800*/  SHFL.BFLY PT, R168, R13, 0x2, 0x1f ;  /* 0x0c401f000da87f89 */ /* 0x000e6200000e0000 */
[--C-:B------:R-:W-:Y:S01]  /*8810*/  FFMA.FTZ R171, R10, UR4, -R245.reuse ;  /* 0x000000040aab7c23 */ /* 0x100fe200080108f5 */
[----:B------:R-:W-:Y:S01]  /*8820*/  FSEL R15, R166, RZ, P0 ;  /* 0x000000ffa60f7208 */ /* 0x000fe20000000000 */
[--C-:B------:R-:W-:Y:S01]  /*8830*/  FFMA.FTZ R184, R16, UR4, -R245.reuse ;  /* 0x0000000410b87c23 */ /* 0x100fe200080108f5 */
[----:B------:R-:W2:Y:S01]  /*8840*/  SHFL.BFLY PT, R18, R167, 0x2, 0x1f ;  /* 0x0c401f00a7127f89 */ /* 0x000ea200000e0000 */
[----:B------:R-:W-:Y:S01]  /*8850*/  IADD3 R195, PT, PT, R222, 0xa040, RZ ;  /* 0x0000a040dec37810 */ /* 0x000fe20007ffe0ff */
[--C-:B------:R-:W-:Y:S01]  /*8860*/  FFMA.FTZ R185, R30, UR4, -R245.reuse ;  /* 0x000000041eb97c23 */ /* 0x100fe200080108f5 */
[----:B------:R-:W-:Y:S01]  /*8870*/  @P6 IADD3 R195, PT, PT, R235, -0x40, RZ ;  /* 0xffffffc0ebc36810 */ /* 0x000fe20007ffe0ff */
[----:B------:R-:W3:Y:S01]  /*8880*/  SHFL.BFLY PT, R20, R169, 0x1, 0x1f ;  /* 0x0c201f00a9147f89 */ /* 0x000ee200000e0000 */
[----:B------:R-:W-:Y:S01]  /*8890*/  MUFU.EX2 R186, R186 ;  /* 0x000000ba00ba7308 */ /* 0x000fe20000000800 */
[----:B------:R-:W-:-:S02]  /*88a0*/  FFMA.FTZ R242, R242, UR4, -R245 ;  /* 0x00000004f2f27c23 */ /* 0x000fc400080108f5 */
[----:B------:R-:W-:Y:S05]  /*88b0*/  LDSM.16.MT88.4 R28, [R219+0xa000] ;  /* 0x00a00000db1c783b */ /* 0x000fea0000004200 */
[----:B------:R-:W4:Y:S01]  /*88c0*/  MUFU.EX2 R185, R185 ;  /* 0x000000b900b97308 */ /* 0x000f220000000800 */
[----:B-1----:R-:W-:-:S07]  /*88d0*/  FMNMX.FTZ R168, R13, R168, !PT ;  /* 0x000000a80da87209 */ /* 0x002fce0007810000 */
[----:B------:R-:W-:Y:S01]  /*88e0*/  MUFU.EX2 R184, R184 ;  /* 0x000000b800b87308 */ /* 0x000fe20000000800 */
[----:B--2---:R-:W-:Y:S01]  /*88f0*/  FMNMX.FTZ R167, R167, R18, !PT ;  /* 0x00000012a7a77209 */ /* 0x004fe20007810000 */
[----:B------:R-:W1:Y:S01]  /*8900*/  SHFL.BFLY PT, R13, R168, 0x1, 0x1f ;  /* 0x0c201f00a80d7f89 */ /* 0x000e6200000e0000 */
[----:B---3--:R-:W-:-:S03]  /*8910*/  FMNMX.FTZ R165, R169, R20, !PT ;  /* 0x00000014a9a57209 */ /* 0x008fc60007810000 */
[----:B------:R-:W2:Y:S02]  /*8920*/  SHFL.BFLY PT, R10, R167, 0x1, 0x1f ;  /* 0x0c201f00a70a7f89 */ /* 0x000ea400000e0000 */
[----:B------:R-:W3:Y:S01]  /*8930*/  MUFU.EX2 R171, R171 ;  /* 0x000000ab00ab7308 */ /* 0x000ee20000000800 */
[----:B----4-:R-:W-:Y:S01]  /*8940*/  F2FP.F16.F32.PACK_AB R180, R185, R186 ;  /* 0x000000bab9b4723e */ /* 0x010fe200000000ff */
[C---:B------:R-:W-:Y:S01]  /*8950*/  FMUL.FTZ R208, R165.reuse, UR4 ;  /* 0x00000004a5d07c20 */ /* 0x040fe20008410000 */
[C---:B------:R-:W-:Y:S01]  /*8960*/  FSETP.NEU.FTZ.AND P1, PT, R165.reuse, -INF , PT ;  /* 0xff800000a500780b */ /* 0x040fe20003f3d000 */
[----:B------:R-:W4:Y:S03]  /*8970*/  LDSM.16.MT88.4 R20, [R195] ;  /* 0x00000000c314783b */ /* 0x000f260000004200 */
[----:B------:R-:W-:Y:S01]  /*8980*/  FSEL R208, R208, RZ, P1 ;  /* 0x000000ffd0d07208 */ /* 0x000fe20000800000 */
[----:B------:R-:W-:Y:S01]  /*8990*/  MUFU.EX2 R242, R242 ;  /* 0x000000f200f27308 */ /* 0x000fe20000000800 */
[----:B------:R-:W-:-:S03]  /*89a0*/  FSEL R16, R165, RZ, P1 ;  /* 0x000000ffa5107208 */ /* 0x000fc60000800000 */
[----:B------:R-:W-:Y:S01]  /*89b0*/  FFMA.FTZ R164, R11, UR4, -R208 ;  /* 0x000000040ba47c23 */ /* 0x000fe200080108d0 */
[----:B------:R-:W-:Y:S01]  /*89c0*/  FADD.FTZ R11, R214, -R15 ;  /* 0x8000000fd60b7221 */ /* 0x000fe20000010000 */
[----:B------:R-:W-:Y:S01]  /*89d0*/  FADD.FTZ R16, R213, -R16 ;  /* 0x80000010d5107221 */ /* 0x000fe20000010000 */
[--C-:B------:R-:W-:Y:S01]  /*89e0*/  FFMA.FTZ R170, R25, UR4, -R208.reuse ;  /* 0x0000000419aa7c23 */ /* 0x100fe200080108d0 */
[--C-:B------:R-:W-:Y:S01]  /*89f0*/  FFMA.FTZ R169, R17, UR4, -R208.reuse ;  /* 0x0000000411a97c23 */ /* 0x100fe200080108d0 */
[----:B------:R-:W-:Y:S01]  /*8a00*/  FMUL.FTZ R11, R11, UR4 ;  /* 0x000000040b0b7c20 */ /* 0x000fe20008410000 */
[----:B-1----:R-:W-:Y:S01]  /*8a10*/  FMNMX.FTZ R168, R168, R13, !PT ;  /* 0x0000000da8a87209 */ /* 0x002fe20007810000 */
[--C-:B------:R-:W-:Y:S01]  /*8a20*/  FFMA.FTZ R187, R9, UR4, -R208.reuse ;  /* 0x0000000409bb7c23 */ /* 0x100fe200080108d0 */
[----:B------:R-:W-:Y:S01]  /*8a30*/  FMUL.FTZ R188, R16, UR4 ;  /* 0x0000000410bc7c20 */ /* 0x000fe20008410000 */
[----:B------:R1:W5:Y:S01]  /*8a40*/  MUFU.EX2 R189, R11 ;  /* 0x0000000b00bd7308 */ /* 0x0003620000000800 */
[----:B--2---:R-:W-:Y:S01]  /*8a50*/  FMNMX.FTZ R167, R167, R10, !PT ;  /* 0x0000000aa7a77209 */ /* 0x004fe20007810000 */
[C---:B------:R-:W-:Y:S01]  /*8a60*/  FMUL.FTZ R197, R168.reuse, UR4 ;  /* 0x00000004a8c57c20 */ /* 0x040fe20008410000 */
[C---:B------:R-:W-:Y:S01]  /*8a70*/  FSETP.NEU.FTZ.AND P1, PT, R168.reuse, -INF , PT ;  /* 0xff800000a800780b */ /* 0x040fe20003f3d000 */
[----:B------:R-:W2:Y:S01]  /*8a80*/  LDSM.16.MT88.4 R16, [R218] ;  /* 0x00000000da10783b */ /* 0x000ea20000004200 */
[C---:B------:R-:W-:Y:S01]  /*8a90*/  FSETP.NEU.FTZ.AND P0, PT, R167.reuse, -INF , PT ;  /* 0xff800000a700780b */ /* 0x040fe20003f1d000 */
[C---:B------:R-:W-:Y:S01]  /*8aa0*/  FMUL.FTZ R199, R167.reuse, UR4 ;  /* 0x00000004a7c77c20 */ /* 0x040fe20008410000 */
[----:B------:R-:W-:Y:S01]  /*8ab0*/  FSEL R207, R168, RZ, P1 ;  /* 0x000000ffa8cf7208 */ /* 0x000fe20000800000 */
[----:B------:R-:W-:Y:S01]  /*8ac0*/  MUFU.EX2 R170, R170 ;  /* 0x000000aa00aa7308 */ /* 0x000fe20000000800 */
[----:B------:R-:W-:Y:S01]  /*8ad0*/  FSEL R10, R167, RZ, P0 ;  /* 0x000000ffa70a7208 */ /* 0x000fe20000000000 */
[----:B------:R-:W-:Y:S01]  /*8ae0*/  FFMA.FTZ R215, R215, UR4, -R208 ;  /* 0x00000004d7d77c23 */ /* 0x000fe200080108d0 */
[----:B------:R-:W-:Y:S01]  /*8af0*/  FSEL R197, R197, RZ, P1 ;  /* 0x000000ffc5c57208 */ /* 0x000fe20000800000 */
[----:B------:R-:W-:Y:S01]  /*8b00*/  FADD.FTZ R207, R212, -R207 ;  /* 0x800000cfd4cf7221 */ /* 0x000fe20000010000 */
[----:B------:R-:W-:Y:S01]  /*8b10*/  FSEL R199, R199, RZ, P0 ;  /* 0x000000ffc7c77208 */ /* 0x000fe20000000000 */
[----:B------:R-:W-:Y:S01]  /*8b20*/  FADD.FTZ R209, R3, -R10 ;  /* 0x8000000a03d17221 */ /* 0x000fe20000010000 */
[----:B---3--:R-:W-:Y:S01]  /*8b30*/  F2FP.F16.F32.PACK_AB R182, R171, R184 ;  /* 0x000000b8abb6723e */ /* 0x008fe200000000ff */
[--C-:B------:R-:W-:Y:S01]  /*8b40*/  FFMA.FTZ R3, R198, UR4, -R197.reuse ;  /* 0x00000004c6037c23 */ /* 0x100fe200080108c5 */
[--C-:B------:R-:W-:Y:S01]  /*8b50*/  FFMA.FTZ R194, R8, UR4, -R197.reuse ;  /* 0x0000000408c27c23 */ /* 0x100fe200080108c5 */
[--C-:B------:R-:W-:Y:S01]  /*8b60*/  FFMA.FTZ R198, R172, UR4, -R197.reuse ;  /* 0x00000004acc67c23 */ /* 0x100fe200080108c5 */
[----:B------:R-:W-:Y:S01]  /*8b70*/  FFMA.FTZ R201, R26, UR4, -R197 ;  /* 0x000000041ac97c23 */ /* 0x000fe200080108c5 */
[--C-:B------:R-:W-:Y:S01]  /*8b80*/  FFMA.FTZ R203, R14, UR4, -R199.reuse ;  /* 0x000000040ecb7c23 */ /* 0x100fe200080108c7 */
[--C-:B------:R-:W-:Y:S01]  /*8b90*/  FFMA.FTZ R206, R24, UR4, -R199.reuse ;  /* 0x0000000418ce7c23 */ /* 0x100fe200080108c7 */
[--C-:B------:R-:W-:Y:S01]  /*8ba0*/  FFMA.FTZ R212, R12, UR4, -R199.reuse ;  /* 0x000000040cd47c23 */ /* 0x100fe200080108c7 */
[----:B-1----:R-:W1:Y:S01]  /*8bb0*/  LDSM.16.MT88.4 R8, [R222+0xb000] ;  /* 0x00b00000de08783b */ /* 0x002e620000004200 */
[----:B------:R-:W3:Y:S01]  /*8bc0*/  MUFU.EX2 R169, R169 ;  /* 0x000000a900a97308 */ /* 0x000ee20000000800 */
[----:B------:R-:W-:Y:S01]  /*8bd0*/  FMUL.FTZ R213, R207, UR4 ;  /* 0x00000004cfd57c20 */ /* 0x000fe20008410000 */
[----:B------:R-:W-:Y:S01]  /*8be0*/  FMUL.FTZ R214, R209, UR4 ;  /* 0x00000004d1d67c20 */ /* 0x000fe20008410000 */
[----:B------:R-:W1:Y:S01]  /*8bf0*/  LDSM.16.MT88.4 R172, [R219+0xb000] ;  /* 0x00b00000dbac783b */ /* 0x000e620000004200 */
[-C--:B-----5:R-:W-:Y:S01]  /*8c00*/  FMUL.FTZ R156, R156, R189.reuse ;  /* 0x000000bd9c9c7220 */ /* 0x0a0fe20000410000 */
[-C--:B------:R-:W-:Y:S01]  /*8c10*/  FMUL.FTZ R157, R157, R189.reuse ;  /* 0x000000bd9d9d7220 */ /* 0x080fe20000410000 */
[-C--:B------:R-:W-:Y:S01]  /*8c20*/  FMUL.FTZ R152, R152, R189.reuse ;  /* 0x000000bd98987220 */ /* 0x080fe20000410000 */
[----:B------:R-:W5:Y:S01]  /*8c30*/  LDSM.16.MT88.4 R24, [R195+0x1000] ;  /* 0x00100000c318783b */ /* 0x000f620000004200 */
[----:B------:R-:W-:Y:S01]  /*8c40*/  MUFU.EX2 R164, R164 ;  /* 0x000000a400a47308 */ /* 0x000fe20000000800 */
[-C--:B------:R-:W-:Y:S01]  /*8c50*/  FMUL.FTZ R153, R153, R189.reuse ;  /* 0x000000bd99997220 */ /* 0x080fe20000410000 */
[-C--:B------:R-:W-:Y:S01]  /*8c60*/  FMUL.FTZ R140, R140, R189.reuse ;  /* 0x000000bd8c8c7220 */ /* 0x080fe20000410000 */
[----:B------:R-:W5:Y:S01]  /*8c70*/  LDSM.16.MT88.4 R12, [R218+0x1000] ;  /* 0x00100000da0c783b */ /* 0x000f620000004200 */
[-C--:B------:R-:W-:Y:S01]  /*8c80*/  FMUL.FTZ R141, R141, R189.reuse ;  /* 0x000000bd8d8d7220 */ /* 0x080fe20000410000 */
[-C--:B------:R-:W-:Y:S01]  /*8c90*/  FMUL.FTZ R136, R136, R189.reuse ;  /* 0x000000bd88887220 */ /* 0x080fe20000410000 */
[-C--:B------:R-:W-:Y:S01]  /*8ca0*/  FMUL.FTZ R137, R137, R189.reuse ;  /* 0x000000bd89897220 */ /* 0x080fe20000410000 */
[-C--:B------:R-:W-:Y:S01]  /*8cb0*/  FMUL.FTZ R40, R40, R189.reuse ;  /* 0x000000bd28287220 */ /* 0x080fe20000410000 */
[----:B------:R-:W4:Y:S01]  /*8cc0*/  MUFU.EX2 R187, R187 ;  /* 0x000000bb00bb7308 */ /* 0x000f220000000800 */
        /* <DEDUP_REMOVED lines=15> */
[----:B------:R2:W-:Y:S01]  /*8dc0*/  MUFU.EX2 R207, R212 ;  /* 0x000000d400cf7308 */ /* 0x0005e20000000800 */
[----:B----4-:R-:W-:Y:S01]  /*8dd0*/  F2FP.F16.F32.PACK_AB R183, R187, R164 ;  /* 0x000000a4bbb7723e */ /* 0x010fe200000000ff */
[-C--:B------:R-:W-:Y:S01]  /*8de0*/  FMUL.FTZ R92, R92, R189.reuse ;  /* 0x000000bd5c5c7220 */ /* 0x080fe20000410000 */
[-C--:B------:R-:W-:Y:S01]  /*8df0*/  FMUL.FTZ R93, R93, R189.reuse ;  /* 0x000000bd5d5d7220 */ /* 0x080fe20000410000 */
[-C--:B------:R-:W-:Y:S01]  /*8e00*/  FMUL.FTZ R104, R104, R189.reuse ;  /* 0x000000bd68687220 */ /* 0x080fe20000410000 */
[-C--:B------:R-:W-:Y:S01]  /*8e10*/  FMUL.FTZ R105, R105, R189.reuse ;  /* 0x000000bd69697220 */ /* 0x080fe20000410000 */
[-C--:B------:R-:W-:Y:S01]  /*8e20*/  FMUL.FTZ R108, R108, R189.reuse ;  /* 0x000000bd6c6c7220 */ /* 0x080fe20000410000 */
[-C--:B------:R-:W-:Y:S01]  /*8e30*/  FMUL.FTZ R109, R109, R189.reuse ;  /* 0x000000bd6d6d7220 */ /* 0x080fe20000410000 */
        /* <DEDUP_REMOVED lines=9> */
[----:B--2---:R-:W-:Y:S01]  /*8ed0*/  FFMA.FTZ R212, R210, UR4, -R199 ;  /* 0x00000004d2d47c23 */ /* 0x004fe200080108c7 */
        /* <DEDUP_REMOVED lines=34> */
[----:B------:R-:W-:Y:S01]  /*9100*/  FFMA.FTZ R211, R211, UR4, -R208 ;  /* 0x00000004d3d37c23 */ /* 0x000fe200080108d0 */
[----:B------:R-:W-:Y:S01]  /*9110*/  FFMA.FTZ R204, R204, UR4, -R197 ;  /* 0x00000004cccc7c23 */ /* 0x000fe200080108c5 */
[--C-:B------:R-:W-:Y:S01]  /*9120*/  FFMA.FTZ R193, R193, UR4, -R199.reuse ;  /* 0x00000004c1c17c23 */ /* 0x100fe200080108c7 */
[----:B------:R-:W-:Y:S01]  /*9130*/  FFMA.FTZ R192, R192, UR4, -R199 ;  /* 0x00000004c0c07c23 */ /* 0x000fe200080108c7 */
[----:B------:R-:W2:Y:S01]  /*9140*/  MUFU.EX2 R209, R213 ;  /* 0x000000d500d17308 */ /* 0x000ea20000000800 */
[----:B------:R-:W-:Y:S01]  /*9150*/  FFMA.FTZ R200, R200, UR4, -R197 ;  /* 0x00000004c8c87c23 */ /* 0x000fe200080108c5 */
[--C-:B------:R-:W-:Y:S01]  /*9160*/  FFMA.FTZ R191, R191, UR4, -R199.reuse ;  /* 0x00000004bfbf7c23 */ /* 0x100fe200080108c7 */
[----:B------:R-:W-:Y:S01]  /*9170*/  HMMA.16816.F32 R152, R180, R178, R152 ;  /* 0x000000b2b498723c */ /* 0x000fe20000001898 */
[----:B------:R-:W-:Y:S01]  /*9180*/  FFMA.FTZ R190, R190, UR4, -R199 ;  /* 0x00000004bebe7c23 */ /* 0x000fe200080108c7 */
[----:B------:R-:W-:Y:S01]  /*9190*/  FFMA.FTZ R186, R239, R189, R186 ;  /* 0x000000bdefba7223 */ /* 0x000fe200000100ba */
[----:B------:R-:W-:-:S02]  /*91a0*/  FFMA.FTZ R170, R237, R188, R170 ;  /* 0x000000bcedaa7223 */ /* 0x000fc400000100aa */
[----:B------:R-:W3:Y:S01]  /*91b0*/  MUFU.EX2 R210, R214 ;  /* 0x000000d600d27308 */ /* 0x000ee20000000800 */
[----:B------:R-:W-:Y:S01]  /*91c0*/  FADD.FTZ R185, R185, R186 ;  /* 0x000000bab9b97221 */ /* 0x000fe20000010000 */
[----:B------:R-:W-:Y:S01]  /*91d0*/  FADD.FTZ R169, R169, R170 ;  /* 0x000000aaa9a97221 */ /* 0x000fe20000010000 */
[C---:B------:R-:W-:Y:S02]  /*91e0*/  HMMA.16816.F32 R140, R180.reuse, R28, R140 ;  /* 0x0000001cb48c723c */ /* 0x040fe4000000188c */
[----:B------:R-:W-:Y:S01]  /*91f0*/  FADD.FTZ R184, R184, R185 ;  /* 0x000000b9b8b87221 */ /* 0x000fe20000010000 */
[----:B------:R-:W-:Y:S02]  /*9200*/  FADD.FTZ R164, R164, R169 ;  /* 0x000000a9a4a47221 */ /* 0x000fe40000010000 */
[----:B------:R-:W4:Y:S01]  /*9210*/  MUFU.EX2 R212, R212 ;  /* 0x000000d400d47308 */ /* 0x000f220000000800 */
[-C--:B--2---:R-:W-:Y:S01]  /*9220*/  FMUL.FTZ R160, R160, R209.reuse ;  /* 0x000000d1a0a07220 */ /* 0x084fe20000410000 */
[-C--:B------:R-:W-:Y:S01]  /*9230*/  FMUL.FTZ R161, R161, R209.reuse ;  /* 0x000000d1a1a17220 */ /* 0x080fe20000410000 */
[C---:B------:R-:W-:Y:S01]  /*9240*/  HMMA.16816.F32 R136, R180.reuse, R30, R136 ;  /* 0x0000001eb488723c */ /* 0x040fe20000001888 */
[-C--:B------:R-:W-:Y:S01]  /*9250*/  FMUL.FTZ R148, R148, R209.reuse ;  /* 0x000000d194947220 */ /* 0x080fe20000410000 */
[-C--:B------:R-:W-:Y:S01]  /*9260*/  FMUL.FTZ R149, R149, R209.reuse ;  /* 0x000000d195957220 */ /* 0x080fe20000410000 */
[-C--:B------:R-:W-:Y:S01]  /*9270*/  FMUL.FTZ R144, R144, R209.reuse ;  /* 0x000000d190907220 */ /* 0x080fe20000410000 */
[-C--:B------:R-:W-:Y:S01]  /*9280*/  FMUL.FTZ R145, R145, R209.reuse ;  /* 0x000000d191917220 */ /* 0x080fe20000410000 */
[-C--:B------:R-:W-:Y:S01]  /*9290*/  FMUL.FTZ R132, R132, R209.reuse ;  /* 0x000000d184847220 */ /* 0x080fe20000410000 */
[-C--:B---3--:R-:W-:Y:S01]  /*92a0*/  FMUL.FTZ R162, R162, R210.reuse ;  /* 0x000000d2a2a27220 */ /* 0x088fe20000410000 */
        /* <DEDUP_REMOVED lines=61> */
[----:B------:R-:W-:Y:S01]  /*9680*/  FMUL.FTZ R129, R129, R209 ;  /* 0x000000d181817220 */ /* 0x000fe20000410000 */
[-C--:B------:R-:W-:Y:S01]  /*9690*/  FMUL.FTZ R130, R130, R210.reuse ;  /* 0x000000d282827220 */ /* 0x080fe20000410000 */
[----:B------:R-:W-:Y:S01]  /*96a0*/  FMUL.FTZ R131, R131, R210 ;  /* 0x000000d283837220 */ /* 0x000fe20000410000 */
[--C-:B------:R-:W-:Y:S01]  /*96b0*/  FFMA.FTZ R213, R246, UR4, -R245.reuse ;  /* 0x00000004f6d57c23 */ /* 0x100fe200080108f5 */
[C---:B-----5:R-:W-:Y:S01]  /*96c0*/  HMMA.16816.F32 R104, R180.reuse, R24, R104 ;  /* 0x00000018b468723c */ /* 0x060fe20000001868 */
[--C-:B------:R-:W-:Y:S01]  /*96d0*/  FFMA.FTZ R214, R244, UR4, -R245.reuse ;  /* 0x00000004f4d67c23 */ /* 0x100fe200080108f5 */
[----:B------:R-:W-:Y:S01]  /*96e0*/  FFMA.FTZ R245, R240, UR4, -R245 ;  /* 0x00000004f0f57c23 */ /* 0x000fe200080108f5 */
[--C-:B------:R-:W-:Y:S01]  /*96f0*/  FFMA.FTZ R240, R243, UR4, -R208.reuse ;  /* 0x00000004f3f07c23 */ /* 0x100fe200080108d0 */
[----:B------:R-:W-:Y:S01]  /*9700*/  FFMA.FTZ R208, R205, UR4, -R208 ;  /* 0x00000004cdd07c23 */ /* 0x000fe200080108d0 */
[----:B------:R-:W-:Y:S01]  /*9710*/  MUFU.EX2 R213, R213 ;  /* 0x000000d500d57308 */ /* 0x000fe20000000800 */
[--C-:B------:R-:W-:Y:S01]  /*9720*/  FFMA.FTZ R205, R202, UR4, -R197.reuse ;  /* 0x00000004cacd7c23 */ /* 0x100fe200080108c5 */
[----:B------:R-:W-:Y:S01]  /*9730*/  FFMA.FTZ R197, R196, UR4, -R197 ;  /* 0x00000004c4c57c23 */ /* 0x000fe200080108c5 */
[----:B------:R-:W-:Y:S01]  /*9740*/  HMMA.16816.F32 R108, R180, R26, R108 ;  /* 0x0000001ab46c723c */ /* 0x000fe2000000186c */
[----:B------:R-:W-:Y:S01]  /*9750*/  FADD.FTZ R184, R171, R184 ;  /* 0x000000b8abb87221 */ /* 0x000fe20000010000 */
[----:B------:R-:W-:-:S03]  /*9760*/  FADD.FTZ R187, R187, R164 ;  /* 0x000000a4bbbb7221 */ /* 0x000fc60000010000 */
[----:B------:R-:W1:Y:S03]  /*9770*/  MUFU.EX2 R214, R214 ;  /* 0x000000d600d67308 */ /* 0x000e660000000800 */
[C---:B------:R-:W-:Y:S05]  /*9780*/  HMMA.16816.F32 R120, R180.reuse, R12, R120 ;  /* 0x0000000cb478723c */ /* 0x040fea0000001878 */
[----:B------:R-:W2:Y:S03]  /*9790*/  MUFU.EX2 R245, R245 ;  /* 0x000000f500f57308 */ /* 0x000ea60000000800 */
[----:B------:R-:W-:Y:S01]  /*97a0*/  HMMA.16816.F32 R124, R180, R14, R124 ;  /* 0x0000000eb47c723c */ /* 0x000fe2000000187c */
[----:B------:R-:W-:Y:S01]  /*97b0*/  F2FP.F16.F32.PACK_AB R180, R3, R194 ;  /* 0x000000c203b4723e */ /* 0x000fe200000000ff */
[----:B------:R-:W-:Y:S01]  /*97c0*/  FFMA.FTZ R194, R241, R209, R194 ;  /* 0x000000d1f1c27223 */ /* 0x000fe200000100c2 */
[----:B------:R-:W-:Y:S01]  /*97d0*/  F2FP.F16.F32.PACK_AB R181, R206, R203 ;  /* 0x000000cbceb5723e */ /* 0x000fe200000000ff */
[----:B------:R-:W-:Y:S01]  /*97e0*/  FFMA.FTZ R203, R236, R210, R203 ;  /* 0x000000d2eccb7223 */ /* 0x000fe200000100cb */
        /* <DEDUP_REMOVED lines=8> */
[----:B------:R-:W3:Y:S01]  /*9870*/  MUFU.EX2 R215, R215 ;  /* 0x000000d700d77308 */ /* 0x000ee20000000800 */
[----:B-1----:R-:W-:Y:S01]  /*9880*/  F2FP.F16.F32.PACK_AB R176, R214, R213 ;  /* 0x000000d5d6b0723e */ /* 0x002fe200000000ff */
[----:B------:R-:W-:Y:S01]  /*9890*/  FADD.FTZ R201, R201, R198 ;  /* 0x000000c6c9c97221 */ /* 0x000fe20000010000 */
[----:B------:R-:W-:Y:S01]  /*98a0*/  FADD.FTZ R212, R212, R207 ;  /* 0x000000cfd4d47221 */ /* 0x000fe20000010000 */
[----:B------:R-:W-:-:S03]  /*98b0*/  FADD.FTZ R213, R213, R184 ;  /* 0x000000b8d5d57221 */ /* 0x000fc60000010000 */
[----:B------:R-:W-:Y:S01]  /*98c0*/  HMMA.16816.F32 R148, R180, R178, R148 ;  /* 0x000000b2b494723c */ /* 0x000fe20000001894 */
[----:B------:R-:W-:Y:S01]  /*98d0*/  MUFU.EX2 R211, R211 ;  /* 0x000000d300d37308 */ /* 0x000fe20000000800 */
[----:B--2---:R-:W-:Y:S01]  /*98e0*/  F2FP.F16.F32.PACK_AB R178, R245, R242 ;  /* 0x000000f2f5b2723e */ /* 0x004fe200000000ff */
[----:B------:R-:W-:-:S04]  /*98f0*/  FADD.FTZ R213, R214, R213 ;  /* 0x000000d5d6d57221 */ /* 0x000fc80000010000 */
[----:B------:R-:W-:Y:S01]  /*9900*/  FADD.FTZ R242, R242, R213 ;  /* 0x000000d5f2f27221 */ /* 0x000fe20000010000 */
[----:B------:R-:W-:Y:S01]  /*9910*/  HMMA.16816.F32 R144, R180, R28, R144 ;  /* 0x0000001cb490723c */ /* 0x000fe20000001890 */
[----:B------:R-:W1:Y:S01]  /*9920*/  MUFU.EX2 R208, R208 ;  /* 0x000000d000d07308 */ /* 0x000e620000000800 */
[----:B---3--:R-:W-:Y:S01]  /*9930*/  F2FP.F16.F32.PACK_AB R177, R215, R240 ;  /* 0x000000f0d7b1723e */ /* 0x008fe200000000ff */
[----:B------:R-:W-:Y:S01]  /*9940*/  FADD.FTZ R240, R240, R187 ;  /* 0x000000bbf0f07221 */ /* 0x000fe20000010000 */
[----:B------:R-:W-:-:S03]  /*9950*/  FADD.FTZ R239, R245, R242 ;  /* 0x000000f2f5ef7221 */ /* 0x000fc60000010000 */
[----:B------:R-:W-:Y:S01]  /*9960*/  FADD.FTZ R240, R215, R240 ;  /* 0x000000f0d7f07221 */ /* 0x000fe20000010000 */
[C---:B------:R-:W-:Y:S01]  /*9970*/  HMMA.16816.F32 R132, R180.reuse, R30, R132 ;  /* 0x0000001eb484723c */ /* 0x040fe20000001884 */
[----:B------:R-:W2:Y:S01]  /*9980*/  LDSM.16.MT88.4 R28, [R222+0xa800] ;  /* 0x00a80000de1c783b */ /* 0x000ea20000004200 */
[----:B------:R-:W-:Y:S06]  /*9990*/  MUFU.EX2 R204, R204 ;  /* 0x000000cc00cc7308 */ /* 0x000fec0000000800 */
[----:B------:R-:W-:Y:S02]  /*99a0*/  HMMA.16816.F32 R36, R180, R20, R36 ;  /* 0x00000014b424723c */ /* 0x000fe40000001824 */
[----:B------:R-:W3:Y:S01]  /*99b0*/  MUFU.EX2 R205, R205 ;  /* 0x000000cd00cd7308 */ /* 0x000ee20000000800 */
[----:B-1----:R-:W-:Y:S01]  /*99c0*/  F2FP.F16.F32.PACK_AB R179, R208, R211 ;  /* 0x000000d3d0b3723e */ /* 0x002fe200000000ff */
[----:B------:R-:W-:-:S04]  /*99d0*/  FADD.FTZ R211, R211, R240 ;  /* 0x000000f0d3d37221 */ /* 0x000fc80000010000 */
[----:B------:R-:W-:Y:S01]  /*99e0*/  HMMA.16816.F32 R48, R180, R22, R48 ;  /* 0x00000016b430723c */ /* 0x000fe20000001830 */
[----:B------:R-:W-:Y:S01]  /*99f0*/  LDSM.16.MT88.4 R20, [R218+0x800] ;  /* 0x00080000da14783b */ /* 0x000fe20000004200 */
[----:B------:R-:W-:Y:S01]  /*9a00*/  MUFU.EX2 R193, R193 ;  /* 0x000000c100c17308 */ /* 0x000fe20000000800 */
[----:B------:R-:W-:-:S05]  /*9a10*/  FADD.FTZ R237, R208, R211 ;  /* 0x000000d3d0ed7221 */ /* 0x000fca0000010000 */
[C---:B------:R-:W-:Y:S02]  /*9a20*/  HMMA.16816.F32 R52, R180.reuse, R16, R52 ;  /* 0x00000010b434723c */ /* 0x040fe40000001834 */
[----:B------:R-:W1:Y:S06]  /*9a30*/  MUFU.EX2 R192, R192 ;  /* 0x000000c000c07308 */ /* 0x000e6c0000000800 */
[C---:B------:R-:W-:Y:S01]  /*9a40*/  HMMA.16816.F32 R64, R180.reuse, R18, R64 ;  /* 0x00000012b440723c */ /* 0x040fe20000001840 */
[----:B------:R-:W-:Y:S01]  /*9a50*/  LDSM.16.MT88.4 R16, [R222+0xb800] ;  /* 0x00b80000de10783b */ /* 0x000fe20000004200 */
[----:B------:R-:W-:Y:S06]  /*9a60*/  MUFU.EX2 R200, R200 ;  /* 0x000000c800c87308 */ /* 0x000fec0000000800 */
[C---:B------:R-:W-:Y:S02]  /*9a70*/  HMMA.16816.F32 R68, R180.reuse, R8, R68 ;  /* 0x00000008b444723c */ /* 0x040fe40000001844 */
[----:B------:R-:W4:Y:S06]  /*9a80*/  MUFU.EX2 R197, R197 ;  /* 0x000000c500c57308 */ /* 0x000f2c0000000800 */
[C---:B------:R-:W-:Y:S01]  /*9a90*/  HMMA.16816.F32 R80, R180.reuse, R10, R80 ;  /* 0x0000000ab450723c */ /* 0x040fe20000001850 */
[----:B------:R-:W-:Y:S01]  /*9aa0*/  LDSM.16.MT88.4 R8, [R218+0x1800] ;  /* 0x00180000da08783b */ /* 0x000fe20000004200 */
[----:B------:R-:W-:Y:S06]  /*9ab0*/  MUFU.EX2 R191, R191 ;  /* 0x000000bf00bf7308 */ /* 0x000fec0000000800 */
[C---:B------:R-:W-:Y:S02]  /*9ac0*/  HMMA.16816.F32 R84, R180.reuse, R172, R84 ;  /* 0x000000acb454723c */ /* 0x040fe40000001854 */
[----:B------:R-:W5:Y:S06]  /*9ad0*/  MUFU.EX2 R190, R190 ;  /* 0x000000be00be7308 */ /* 0x000f6c0000000800 */
[C---:B------:R-:W-:Y:S01]  /*9ae0*/  HMMA.16816.F32 R96, R180.reuse, R174, R96 ;  /* 0x000000aeb460723c */ /* 0x040fe20000001860 */
[----:B------:R-:W3:Y:S07]  /*9af0*/  LDSM.16.MT88.4 R172, [R195+0x800] ;  /* 0x00080000c3ac783b */ /* 0x000eee0000004200 */
[C---:B------:R-:W-:Y:S08]  /*9b00*/  HMMA.16816.F32 R100, R180.reuse, R24, R100 ;  /* 0x00000018b464723c */ /* 0x040ff00000001864 */
[C---:B------:R-:W-:Y:S01]  /*9b10*/  HMMA.16816.F32 R112, R180.reuse, R26, R112 ;  /* 0x0000001ab470723c */ /* 0x040fe20000001870 */
[----:B------:R-:W1:Y:S07]  /*9b20*/  LDSM.16.MT88.4 R24, [R219+0xa800] ;  /* 0x00a80000db18783b */ /* 0x000e6e0000004200 */
[C---:B------:R-:W-:Y:S08]  /*9b30*/  HMMA.16816.F32 R116, R180.reuse, R12, R116 ;  /* 0x0000000cb474723c */ /* 0x040ff00000001874 */
[----:B------:R-:W-:Y:S01]  /*9b40*/  HMMA.16816.F32 R128, R180, R14, R128 ;  /* 0x0000000eb480723c */ /* 0x000fe20000001880 */
[----:B------:R-:W4:Y:S04]  /*9b50*/  LDSM.16.MT88.4 R12, [R219+0xb800] ;  /* 0x00b80000db0c783b */ /* 0x000f280000004200 */
[----:B------:R-:W5:Y:S03]  /*9b60*/  LDSM.16.MT88.4 R180, [R195+0x1800] ;  /* 0x00180000c3b4783b */ /* 0x000f660000004200 */
[C---:B--2---:R-:W-:Y:S08]  /*9b70*/  HMMA.16816.F32 R156, R176.reuse, R28, R156 ;  /* 0x0000001cb09c723c */ /* 0x044ff0000000189c */
[C---:B------:R-:W-:Y:S08]  /*9b80*/  HMMA.16816.F32 R152, R176.reuse, R30, R152 ;  /* 0x0000001eb098723c */ /* 0x040ff00000001898 */
[C---:B---3--:R-:W-:Y:S08]  /*9b90*/  HMMA.16816.F32 R40, R176.reuse, R172, R40 ;  /* 0x000000acb028723c */ /* 0x048ff00000001828 */
[C---:B-1----:R-:W-:Y:S08]  /*9ba0*/  HMMA.16816.F32 R140, R176.reuse, R24, R140 ;  /* 0x00000018b08c723c */ /* 0x042ff0000000188c */
        /* <DEDUP_REMOVED lines=45> */
[----:B------:R-:W-:Y:S01]  /*9e80*/  IADD3 R169, PT, PT, R217, -0x78, RZ ;  /* 0xffffff88d9a97810 */ /* 0x000fe20007ffe0ff */
[----:B------:R-:W-:Y:S01]  /*9e90*/  BAR.SYNC.DEFER_BLOCKING 0x0 ;  /* 0x0000000000007b1d */ /* 0x000fe20000010000 */
[----:B------:R-:W-:Y:S01]  /*9ea0*/  ISETP.GE.U32.AND P5, PT, R5, 0x5, PT ;  /* 0x000000050500780c */ /* 0x000fe20003fa6070 */
[----:B------:R-:W-:Y:S01]  /*9eb0*/  IMAD R3, R3, R7, R11 ;  /* 0x0000000703037224 */ /* 0x000fe200078e020b */
[C---:B------:R-:W-:Y:S01]  /*9ec0*/  LEA R20, P1, R10.reuse, R229, 0x6 ;  /* 0x000000e50a147211 */ /* 0x040fe200078230ff */
[C---:B------:R-:W-:Y:S02]  /*9ed0*/  IMAD.SHL.U32 R9, R10.reuse, 0x20, RZ ;  /* 0x000000200a097824 */ /* 0x040fe400078e00ff */
[----:B------:R-:W-:Y:S01]  /*9ee0*/  VIADD R171, R217, 0xffffff81 ;  /* 0xffffff81d9ab7836 */ /* 0x000fe20000000000 */
[----:B------:R-:W-:Y:S02]  /*9ef0*/  SHF.L.U64.HI R8, R10, 0x5, R3 ;  /* 0x000000050a087819 */ /* 0x000fe40000010203 */
[----:B------:R-:W-:-:S02]  /*9f00*/  LEA R9, P0, R6, R9, 0x4 ;  /* 0x0000000906097211 */ /* 0x000fc400078020ff */
[----:B------:R-:W-:Y:S02]  /*9f10*/  LEA.HI.X R21, R10, R228, R3, 0x6, P1 ;  /* 0x000000e40a157211 */ /* 0x000fe400008f3403 */
[----:B------:R-:W-:Y:S02]  /*9f20*/  LEA.HI.X R8, R6, R8, R7, 0x4, P0 ;  /* 0x0000000806087211 */ /* 0x000fe400000f2407 */
[C---:B------:R-:W-:Y:S02]  /*9f30*/  LEA R22, P0, R9.reuse, R229, 0x1 ;  /* 0x000000e509167211 */ /* 0x040fe400078008ff */
[----:B------:R-:W-:Y:S02]  /*9f40*/  MOV R3, 0x40 ;  /* 0x0000004000037802 */ /* 0x000fe40000000f00 */
[----:B------:R-:W-:Y:S02]  /*9f50*/  LEA.HI.X R23, R9, R228, R8, 0x1, P0 ;  /* 0x000000e409177211 */ /* 0x000fe400000f0c08 */
[----:B------:R-:W-:-:S02]  /*9f60*/  SEL R3, R3, 0xffffffc0, !P6 ;  /* 0xffffffc003037807 */ /* 0x000fc40007000000 */
[----:B------:R-:W-:Y:S01]  /*9f70*/  ISETP.GE.AND P1, PT, R171, R34, PT ;  /* 0x00000022ab00720c */ /* 0x000fe20003f26270 */
[----:B------:R-:W-:Y:S01]  /*9f80*/  @!PT LDS RZ, [RZ] ;  /* 0x00000000fffff984 */ /* 0x000fe20000000800 */
[----:B------:R-:W-:Y:S01]  /*9f90*/  @!PT LDS RZ, [RZ] ;  /* 0x00000000fffff984 */ /* 0x000fe20000000800 */
[----:B------:R-:W-:Y:S01]  /*9fa0*/  @!PT LDS RZ, [RZ] ;  /* 0x00000000fffff984 */ /* 0x000fe20000000800 */
[----:B------:R-:W-:Y:S02]  /*9fb0*/  LDGSTS.E.BYPASS.LTC128B.128 [R234+0xa000], desc[UR14][R20.64] ;  /* 0x0a00000014ea7fae */ /* 0x000fe4000b981a0e */
[----:B------:R-:W-:Y:S02]  /*9fc0*/  IMAD.IADD R3, R4, 0x1, R3 ;  /* 0x0000000104037824 */ /* 0x000fe400078e0203 */
        /* <DEDUP_REMOVED lines=12> */
[----:B------:R-:W-:Y:S04]  /*a090*/  LDSM.16.M88.4 R208, [R3+0x8800] ;  /* 0x0088000003d0783b */ /* 0x000fe80000000200 */
[----:B-1----:R-:W-:Y:S01]  /*a0a0*/  LDSM.16.M88.4 R20, [R0] ;  /* 0x000000000014783b */ /* 0x002fe20000000200 */
        /* <DEDUP_REMOVED lines=11> */
[----:B------:R-:W1:Y:S07]  /*a160*/  LDSM.16.M88.4 R12, [R3+0x8000] ;  /* 0x00800000030c783b */ /* 0x000e6e0000000200 */
[C---:B-----5:R-:W-:Y:S08]  /*a170*/  HMMA.16816.F32 R24, R176.reuse, R16, R24 ;  /* 0x00000010b018723c */ /* 0x060ff00000001818 */
[C---:B------:R-:W-:Y:S08]  /*a180*/  HMMA.16816.F32 R188, R176.reuse, R212, R188 ;  /* 0x000000d4b0bc723c */ /* 0x040ff000000018bc */
[C---:B------:R-:W-:Y:S08]  /*a190*/  HMMA.16816.F32 R200, R176.reuse, R18, R200 ;  /* 0x00000012b0c8723c */ /* 0x040ff000000018c8 */
[----:B------:R-:W-:Y:S01]  /*a1a0*/  HMMA.16816.F32 R184, R176, R214, R184 ;  /* 0x000000d6b0b8723c */ /* 0x000fe200000018b8 */
[----:B------:R-:W-:Y:S07]  /*a1b0*/  LDSM.16.M88.4 R176, [R220+0x8800] ;  /* 0x00880000dcb0783b */ /* 0x000fee0000000200 */
[C---:B------:R-:W-:Y:S08]  /*a1c0*/  HMMA.16816.F32 R8, R28.reuse, R16, R8 ;  /* 0x000000101c08723c */ /* 0x040ff00000001808 */
[C---:B------:R-:W-:Y:S01]  /*a1d0*/  HMMA.16816.F32 R196, R28.reuse, R18, R196 ;  /* 0x000000121cc4723c */ /* 0x040fe200000018c4 */
[----:B------:R-:W2:Y:S07]  /*a1e0*/  LDSM.16.M88.4 R16, [R223+0x2000] ;  /* 0x00200000df10783b */ /* 0x000eae0000000200 */
[C---:B------:R-:W-:Y:S08]  /*a1f0*/  HMMA.16816.F32 R192, R28.reuse, R212, R192 ;  /* 0x000000d41cc0723c */ /* 0x040ff000000018c0 */
[----:B------:R-:W-:Y:S01]  /*a200*/  HMMA.16816.F32 R180, R28, R214, R180 ;  /* 0x000000d61cb4723c */ /* 0x000fe200000018b4 */
[----:B------:R-:W3:Y:S04]  /*a210*/  LDSM.16.M88.4 R28, [R223] ;  /* 0x00000000df1c783b */ /* 0x000ee80000000200 */
[----:B------:R-:W-:Y:S03]  /*a220*/  LDSM.16.M88.4 R212, [R224+0x4000] ;  /* 0x00400000e0d4783b */ /* 0x000fe60000000200 */
[C---:B-1----:R-:W-:Y:S08]  /*a230*/  HMMA.16816.F32 R24, R172.reuse, R12, R24 ;  /* 0x0000000cac18723c */ /* 0x042ff00000001818 */
[C---:B------:R-:W-:Y:S08]  /*a240*/  HMMA.16816.F32 R188, R172.reuse, R208, R188 ;  /* 0x000000d0acbc723c */ /* 0x040ff000000018bc */
[C---:B------:R-:W-:Y:S08]  /*a250*/  HMMA.16816.F32 R200, R172.reuse, R14, R200 ;  /* 0x0000000eacc8723c */ /* 0x040ff000000018c8 */
[----:B------:R-:W-:Y:S01]  /*a260*/  HMMA.16816.F32 R184, R172, R210, R184 ;  /* 0x000000d2acb8723c */ /* 0x000fe200000018b8 */
[----:B------:R-:W-:Y:S07]  /*a270*/  LDSM.16.M88.4 R172, [R225+UR5+0x9000] ;  /* 0x00900005e1ac783b */ /* 0x000fee0008000200 */
[C---:B------:R-:W-:Y:S08]  /*a280*/  HMMA.16816.F32 R8, R20.reuse, R12, R8 ;  /* 0x0000000c1408723c */ /* 0x040ff00000001808 */
[C---:B------:R-:W-:Y:S01]  /*a290*/  HMMA.16816.F32 R196, R20.reuse, R14, R196 ;  /* 0x0000000e14c4723c */ /* 0x040fe200000018c4 */
[----:B------:R-:W1:Y:S07]  /*a2a0*/  LDSM.16.M88.4 R12, [R226+0x4000] ;  /* 0x00400000e20c783b */ /* 0x000e6e0000000200 */
[C---:B------:R-:W-:Y:S08]  /*a2b0*/  HMMA.16816.F32 R192, R20.reuse, R208, R192 ;  /* 0x000000d014c0723c */ /* 0x040ff000000018c0 */
[----:B------:R-:W-:Y:S01]  /*a2c0*/  HMMA.16816.F32 R180, R20, R210, R180 ;  /* 0x000000d214b4723c */ /* 0x000fe200000018b4 */
[----:B------:R-:W4:Y:S04]  /*a2d0*/  LDSM.16.M88.4 R20, [R226+0x6000] ;  /* 0x00600000e214783b */ /* 0x000f280000000200 */
[----:B------:R-:W-:Y:S03]  /*a2e0*/  LDSM.16.M88.4 R208, [R224+0x6000] ;  /* 0x00600000e0d0783b */ /* 0x000fe60000000200 */
[C---:B--2---:R-:W-:Y:S08]  /*a2f0*/  HMMA.16816.F32 R24, R16.reuse, R204, R24 ;  /* 0x000000cc1018723c */ /* 0x044ff00000001818 */
[C---:B------:R-:W-:Y:S08]  /*a300*/  HMMA.16816.F32 R200, R16.reuse, R206, R200 ;  /* 0x000000ce10c8723c */ /* 0x040ff000000018c8 */
[C---:B------:R-:W-:Y:S08]  /*a310*/  HMMA.16816.F32 R188, R16.reuse, R176, R188 ;  /* 0x000000b010bc723c */ /* 0x040ff000000018bc */
[----:B------:R-:W-:Y:S01]  /*a320*/  HMMA.16816.F32 R184, R16, R178, R184 ;  /* 0x000000b210b8723c */ /* 0x000fe200000018b8 */
[----:B------:R-:W2:Y:S07]  /*a330*/  LDSM.16.M88.4 R16, [R225+UR5+0x9800] ;  /* 0x00980005e110783b */ /* 0x000eae0008000200 */
[C---:B---3--:R-:W-:Y:S08]  /*a340*/  HMMA.16816.F32 R8, R28.reuse, R204, R8 ;  /* 0x000000cc1c08723c */ /* 0x048ff00000001808 */
[C---:B------:R-:W-:Y:S01]  /*a350*/  HMMA.16816.F32 R196, R28.reuse, R206, R196 ;  /* 0x000000ce1cc4723c */ /* 0x040fe200000018c4 */
[----:B------:R-:W-:Y:S07]  /*a360*/  LDSM.16.M88.4 R204, [R221+0x9800] ;  /* 0x00980000ddcc783b */ /* 0x000fee0000000200 */
[C---:B------:R-:W-:Y:S08]  /*a370*/  HMMA.16816.F32 R192, R28.reuse, R176, R192 ;  /* 0x000000b01cc0723c */ /* 0x040ff000000018c0 */
[----:B------:R-:W-:Y:S01]  /*a380*/  HMMA.16816.F32 R180, R28, R178, R180 ;  /* 0x000000b21cb4723c */ /* 0x000fe200000018b4 */
[----:B------:R-:W-:Y:S04]  /*a390*/  LDSM.16.M88.4 R28, [R3+0x9000] ;  /* 0x00900000031c783b */ /* 0x000fe80000000200 */
[----:B------:R-:W3:Y:S03]  /*a3a0*/  LDSM.16.M88.4 R176, [R0+0x4000] ;  /* 0x0040000000b0783b */ /* 0x000ee60000000200 */
[-C--:B-1----:R-:W-:Y:S08]  /*a3b0*/  HMMA.16816.F32 R8, R12, R172.reuse, R8 ;  /* 0x000000ac0c08723c */ /* 0x082ff00000001808 */
[C---:B----4-:R-:W-:Y:S08]  /*a3c0*/  HMMA.16816.F32 R24, R20.reuse, R172, R24 ;  /* 0x000000ac1418723c */ /* 0x050ff00000001818 */
        /* <DEDUP_REMOVED lines=18> */
[----:B------:R1:W2:Y:S07]  /*a4f0*/  LDSM.16.M88.4 R208, [R3+0x9800] ;  /* 0x0098000003d0783b */ /* 0x0002ae0000000200 */
        /* <DEDUP_REMOVED lines=9> */
[----:B------:R-:W-:Y:S01]  /*a590*/  FMUL.FTZ R24, R24, UR6 ;  /* 0x0000000618187c20 */ /* 0x000fe20008410000 */
[----:B-1----:R-:W-:-:S03]  /*a5a0*/  FMUL.FTZ R3, R26, UR6 ;  /* 0x000000061a037c20 */ /* 0x002fc60008410000 */
[----:B------:R-:W-:Y:S01]  /*a5b0*/  MUFU.TANH R28, R28 ;  /* 0x0000001c001c7308 */ /* 0x000fe20000002400 */
[----:B------:R-:W-:Y:S07]  /*a5c0*/  HMMA.16816.F32 R192, R212, R204, R192 ;  /* 0x000000ccd4c0723c */ /* 0x000fee00000018c0 */
[----:B------:R-:W-:Y:S01]  /*a5d0*/  MUFU.TANH R24, R24 ;  /* 0x0000001800187308 */ /* 0x000fe20000002400 */
[----:B---3--:R-:W1:Y:S01]  /*a5e0*/  LDSM.16.M88.4 R8, [R220+0x9800] ;  /* 0x00980000dc08783b */ /* 0x008e620000000200 */
[----:B--2---:R-:W-:Y:S01]  /*a5f0*/  HMMA.16816.F32 R188, R172, R208, R188 ;  /* 0x000000d0acbc723c */ /* 0x004fe200000018bc */
[----:B------:R-:W-:-:S05]  /*a600*/  DEPBAR.LE SB0, 0x0 ;  /* 0x000080000000791a */ /* 0x000fca0000000000 */
[----:B------:R-:W-:Y:S02]  /*a610*/  MUFU.TANH R29, R29 ;  /* 0x0000001d001d7308 */ /* 0x000fe40000002400 */
[----:B------:R-:W-:Y:S06]  /*a620*/  HMMA.16816.F32 R184, R172, R210, R184 ;  /* 0x000000d2acb8723c */ /* 0x000fec00000018b8 */
[----:B------:R-:W-:Y:S02]  /*a630*/  MUFU.TANH R3, R3 ;  /* 0x0000000300037308 */ /* 0x000fe40000002400 */
[----:B------:R-:W-:Y:S08]  /*a640*/  HMMA.16816.F32 R180, R212, R206, R180 ;  /* 0x000000ced4b4723c */ /* 0x000ff000000018b4 */
[----:B------:R-:W-:Y:S01]  /*a650*/  HMMA.16816.F32 R196, R176, R30, R196 ;  /* 0x0000001eb0c4723c */ /* 0x000fe200000018c4 */
[----:B------:R-:W-:Y:S01]  /*a660*/  FMUL.FTZ R30, R25, UR6 ;  /* 0x00000006191e7c20 */ /* 0x000fe20008410000 */
[----:B------:R-:W-:-:S05]  /*a670*/  FMUL.FTZ R25, R27, UR6 ;  /* 0x000000061b197c20 */ /* 0x000fca0008410000 */
[----:B------:R-:W2:Y:S01]  /*a680*/  MUFU.TANH R30, R30 ;  /* 0x0000001e001e7308 */ /* 0x000ea20000002400 */
[----:B------:R-:W-:Y:S07]  /*a690*/  HMMA.16816.F32 R200, R16, R14, R200 ;  /* 0x0000000e10c8723c */ /* 0x000fee00000018c8 */
[----:B------:R-:W-:Y:S01]  /*a6a0*/  MUFU.TANH R25, R25 ;  /* 0x0000001900197308 */ /* 0x000fe20000002400 */
[----:B------:R-:W-:Y:S08]  /*a6b0*/  HMMA.16816.F32 R192, R176, R208, R192 ;  /* 0x000000d0b0c0723c */ /* 0x000ff000000018c0 */
[----:B-1----:R-:W-:Y:S01]  /*a6c0*/  HMMA.16816.F32 R188, R16, R8, R188 ;  /* 0x0000000810bc723c */ /* 0x002fe200000018bc */
[----:B--2---:R-:W-:-:S02]  /*a6d0*/  FSEL R30, R30, -INF , !P1 ;  /* 0xff8000001e1e7808 */ /* 0x004fc40004800000 */
[----:B------:R-:W-:Y:S01]  /*a6e0*/  FMUL.FTZ R27, R200, UR6 ;  /* 0x00000006c81b7c20 */ /* 0x000fe20008410000 */
[----:B------:R-:W-:-:S04]  /*a6f0*/  FMUL.FTZ R31, R203, UR6 ;  /* 0x00000006cb1f7c20 */ /* 0x000fc80008410000 */
[----:B------:R-:W-:Y:S01]  /*a700*/  HMMA.16816.F32 R184, R16, R10, R184 ;  /* 0x0000000a10b8723c */ /* 0x000fe200000018b8 */
[----:B------:R-:W1:Y:S01]  /*a710*/  MUFU.TANH R27, R27 ;  /* 0x0000001b001b7308 */ /* 0x000e620000002400 */
[C---:B------:R-:W-:Y:S01]  /*a720*/  IADD3 R17, PT, PT, R217.reuse, -0x80, RZ ;  /* 0xffffff80d9117810 */ /* 0x040fe20007ffe0ff */
[----:B------:R-:W-:-:S03]  /*a730*/  VIADD R19, R217, 0xffffff91 ;  /* 0xffffff91d9137836 */ /* 0x000fc60000000000 */
[C---:B------:R-:W-:Y:S02]  /*a740*/  ISETP.GE.AND P0, PT, R17.reuse, R34, PT ;  /* 0x000000221100720c */ /* 0x040fe40003f06270 */
[----:B------:R-:W-:Y:S01]  /*a750*/  HMMA.16816.F32 R180, R176, R210, R180 ;  /* 0x000000d2b0b4723c */ /* 0x000fe200000018b4 */
[----:B------:R-:W-:Y:S01]  /*a760*/  MUFU.TANH R31, R31 ;  /* 0x0000001f001f7308 */ /* 0x000fe20000002400 */
[----:B------:R-:W-:Y:S01]  /*a770*/  ISETP.GE.AND P4, PT, R17, R216, PT ;  /* 0x000000d81100720c */ /* 0x000fe20003f86270 */
[----:B------:R-:W-:Y:S01]  /*a780*/  FMUL.FTZ R188, R188, UR6 ;  /* 0x00000006bcbc7c20 */ /* 0x000fe20008410000 */
[----:B------:R-:W-:Y:S01]  /*a790*/  FMUL.FTZ R189, R189, UR6 ;  /* 0x00000006bdbd7c20 */ /* 0x000fe20008410000 */
[----:B------:R-:W-:Y:S01]  /*a7a0*/  FMUL.FTZ R190, R190, UR6 ;  /* 0x00000006bebe7c20 */ /* 0x000fe20008410000 */
[----:B------:R-:W-:Y:S01]  /*a7b0*/  FMUL.FTZ R191, R191, UR6 ;  /* 0x00000006bfbf7c20 */ /* 0x000fe20008410000 */
[C---:B------:R-:W-:Y:S01]  /*a7c0*/  ISETP.GE.AND P3, PT, R17.reuse, R35, PT ;  /* 0x000000231100720c */ /* 0x040fe20003f66270 */
[C---:B------:R-:W-:Y:S01]  /*a7d0*/  HMMA.16816.F32 R196, R20.reuse, R14, R196 ;  /* 0x0000000e14c4723c */ /* 0x040fe200000018c4 */
[----:B------:R-:W2:Y:S01]  /*a7e0*/  MUFU.TANH R248, R188 ;  /* 0x000000bc00f87308 */ /* 0x000ea20000002400 */
[----:B------:R-:W-:Y:S01]  /*a7f0*/  ISETP.GE.AND P2, PT, R17, R2, PT ;  /* 0x000000021100720c */ /* 0x000fe20003f46270 */
[----:B------:R-:W-:Y:S01]  /*a800*/  FMUL.FTZ R184, R184, UR6 ;  /* 0x00000006b8b87c20 */ /* 0x000fe20008410000 */
[----:B------:R-:W-:Y:S01]  /*a810*/  FMUL.FTZ R185, R185, UR6 ;  /* 0x00000006b9b97c20 */ /* 0x000fe20008410000 */
[----:B------:R-:W-:Y:S01]  /*a820*/  FMUL.FTZ R186, R186, UR6 ;  /* 0x00000006baba7c20 */ /* 0x000fe20008410000 */
[----:B------:R-:W-:Y:S01]  /*a830*/  FMUL.FTZ R187, R187, UR6 ;  /* 0x00000006bbbb7c20 */ /* 0x000fe20008410000 */
[----:B------:R-:W-:Y:S01]  /*a840*/  VIADD R17, R217, 0xffffff99 ;  /* 0xffffff99d9117836 */ /* 0x000fe20000000000 */
[----:B------:R-:W-:Y:S01]  /*a850*/  HMMA.16816.F32 R192, R20, R8, R192 ;  /* 0x0000000814c0723c */ /* 0x000fe200000018c0 */
[----:B------:R-:W-:Y:S01]  /*a860*/  FMUL.FTZ R8, R201, UR6 ;  /* 0x00000006c9087c20 */ /* 0x000fe20008410000 */
[----:B------:R-:W-:Y:S01]  /*a870*/  MUFU.TANH R244, R184 ;  /* 0x000000b800f47308 */ /* 0x000fe20000002400 */
[----:B------:R-:W-:-:S05]  /*a880*/  FMUL.FTZ R9, R202, UR6 ;  /* 0x00000006ca097c20 */ /* 0x000fca0008410000 */
[----:B------:R-:W-:Y:S01]  /*a890*/  HMMA.16816.F32 R180, R20, R10, R180 ;  /* 0x0000000a14b4723c */ /* 0x000fe200000018b4 */
[----:B------:R-:W-:Y:S01]  /*a8a0*/  FSEL R22, R24, -INF , !P0 ;  /* 0xff80000018167808 */ /* 0x000fe20004000000 */
        /* <DEDUP_REMOVED lines=8> */
[----:B------:R-:W4:Y:S01]  /*a930*/  MUFU.TANH R246, R189 ;  /* 0x000000bd00f67308 */ /* 0x000f220000002400 */
[----:B------:R-:W-:Y:S01]  /*a940*/  FMUL.FTZ R192, R192, UR6 ;  /* 0x00000006c0c07c20 */ /* 0x000fe20008410000 */
[----:B-1----:R-:W-:Y:S01]  /*a950*/  FSEL R20, R27, -INF , !P0 ;  /* 0xff8000001b147808 */ /* 0x002fe20004000000 */
[----:B------:R-:W-:Y:S01]  /*a960*/  FMUL.FTZ R193, R193, UR6 ;  /* 0x00000006c1c17c20 */ /* 0x000fe20008410000 */
[-C--:B------:R-:W-:Y:S01]  /*a970*/  ISETP.GE.AND P0, PT, R21, R34.reuse, PT ;  /* 0x000000221500720c */ /* 0x080fe20003f06270 */
[----:B------:R-:W-:Y:S01]  /*a980*/  FMUL.FTZ R194, R194, UR6 ;  /* 0x00000006c2c27c20 */ /* 0x000fe20008410000 */
[----:B------:R-:W-:Y:S01]  /*a990*/  IADD3 R11, PT, PT, R217, -0x68, RZ ;  /* 0xffffff98d90b7810 */ /* 0x000fe20007ffe0ff */
[----:B------:R-:W-:Y:S01]  /*a9a0*/  FMUL.FTZ R195, R195, UR6 ;  /* 0x00000006c3c37c20 */ /* 0x000fe20008410000 */
[----:B------:R-:W1:Y:S01]  /*a9b0*/  MUFU.TANH R242, R185 ;  /* 0x000000b900f27308 */ /* 0x000e620000002400 */
[----:B------:R-:W-:-:S02]  /*a9c0*/  ISETP.GE.AND P1, PT, R23, R34, PT ;  /* 0x000000221700720c */ /* 0x000fc40003f26270 */
[----:B--2---:R-:W-:Y:S02]  /*a9d0*/  FSEL R248, R248, -INF , !P0 ;  /* 0xff800000f8f87808 */ /* 0x004fe40004000000 */
[----:B---3--:R-:W-:Y:S02]  /*a9e0*/  FSEL R10, R8, -INF , !P1 ;  /* 0xff800000080a7808 */ /* 0x008fe40004800000 */
[-C--:B------:R-:W-:Y:S01]  /*a9f0*/  ISETP.GE.AND P0, PT, R11, R34.reuse, PT ;  /* 0x000000220b00720c */ /* 0x080fe20003f06270 */
[----:B------:R-:W2:Y:S01]  /*aa00*/  MUFU.TANH R14, R14 ;  /* 0x0000000e000e7308 */ /* 0x000ea20000002400 */
[----:B------:R-:W-:Y:S02]  /*aa10*/  ISETP.GE.AND P1, PT, R19, R34, PT ;  /* 0x000000221300720c */ /* 0x000fe40003f26270 */
[----:B------:R-:W-:Y:S02]  /*aa20*/  FMNMX3.FTZ R173, R166, R22, R30, !PT ;  /* 0x00000016a6ad7276 */ /* 0x000fe4000781001e */
[----:B------:R-:W-:-:S02]  /*aa30*/  FSEL R244, R244, -INF , !P0 ;  /* 0xff800000f4f47808 */ /* 0x000fc40004000000 */
[----:B----4-:R-:W-:Y:S01]  /*aa40*/  FSEL R246, R246, -INF , !P1 ;  /* 0xff800000f6f67808 */ /* 0x010fe20004800000 */
[----:B------:R-:W3:Y:S01]  /*aa50*/  MUFU.TANH R26, R26 ;  /* 0x0000001a001a7308 */ /* 0x000ee20000002400 */
[----:B------:R-:W-:Y:S02]  /*aa60*/  ISETP.GE.AND P0, PT, R17, R34, PT ;  /* 0x000000221100720c */ /* 0x000fe40003f06270 */
[----:B------:R-:W-:Y:S02]  /*aa70*/  FMNMX3.FTZ R173, R173, R20, R10, !PT ;  /* 0x00000014adad7276 */ /* 0x000fe4000781000a */
[----:B------:R-:W-:Y:S02]  /*aa80*/  ISETP.GE.AND P1, PT, R171, R2, PT ;  /* 0x00000002ab00720c */ /* 0x000fe40003f26270 */
[----:B-1----:R-:W-:Y:S01]  /*aa90*/  FSEL R242, R242, -INF , !P0 ;  /* 0xff800000f2f27808 */ /* 0x002fe20004000000 */
[----:B------:R-:W1:Y:S01]  /*aaa0*/  MUFU.TANH R15, R15 ;  /* 0x0000000f000f7308 */ /* 0x000e620000002400 */
[----:B------:R-:W-:-:S07]  /*aab0*/  FMNMX3.FTZ R173, R173, R248, R246, !PT ;  /* 0x000000f8adad7276 */ /* 0x000fce00078100f6 */
[----:B------:R-:W4:Y:S08]  /*aac0*/  MUFU.TANH R170, R170 ;  /* 0x000000aa00aa7308 */ /* 0x000f300000002400 */
        /* <DEDUP_REMOVED lines=27> */
.L_x_1180:
[-C--:B------:R-:W-:Y:S01]  /*ac80*/  ISETP.GE.AND P0, PT, R169, R2.reuse, PT ;  /* 0x00000002a900720c */ /* 0x080fe20003f06270 */
[----:B------:R-:W3:Y:S01]  /*ac90*/  MUFU.TANH R194, R194 ;  /* 0x000000c200c27308 */ /* 0x000ee20000002400 */
[----:B------:R-:W-:Y:S01]  /*aca0*/  FSEL R3, R3, -INF , !P2 ;  /* 0xff80000003037808 */ /* 0x000fe20005000000 */
[----:B------:R-:W-:Y:S01]  /*acb0*/  FMUL.FTZ R180, R180, UR6 ;  /* 0x00000006b4b47c20 */ /* 0x000fe20008410000 */
[-C--:B------:R-:W-:Y:S01]  /*acc0*/  ISETP.GE.AND P2, PT, R23, R2.reuse, PT ;  /* 0x000000021700720c */ /* 0x080fe20003f46270 */
[----:B------:R-:W-:Y:S01]  /*acd0*/  FMUL.FTZ R181, R181, UR6 ;  /* 0x00000006b5b57c20 */ /* 0x000fe20008410000 */
[----:B------:R-:W-:Y:S01]  /*ace0*/  FSEL R25, R25, -INF , !P1 ;  /* 0xff80000019197808 */ /* 0x000fe20004800000 */
[----:B------:R-:W-:Y:S01]  /*acf0*/  FMUL.FTZ R182, R182, UR6 ;  /* 0x00000006b6b67c20 */ /* 0x000fe20008410000 */
[-C--:B------:R-:W-:Y:S01]  /*ad00*/  ISETP.GE.AND P1, PT, R21, R2.reuse, PT ;  /* 0x000000021500720c */ /* 0x080fe20003f26270 */
[----:B------:R3:W4:Y:S01]  /*ad10*/  MUFU.TANH R202, R193 ;  /* 0x000000c100ca7308 */ /* 0x0007220000002400 */
        /* <DEDUP_REMOVED lines=10> */
[----:B------:R-:W5:Y:S01]  /*adc0*/  MUFU.TANH R200, R180 ;  /* 0x000000b400c87308 */ /* 0x000f620000002400 */
[----:B------:R-:W-:-:S02]  /*add0*/  FMNMX3.FTZ R8, R8, R9, R31, !PT ;  /* 0x0000000908087276 */ /* 0x000fc4000781001f */
[----:B------:R-:W-:Y:S02]  /*ade0*/  FSEL R211, R211, -INF , !P2 ;  /* 0xff800000d3d37808 */ /* 0x000fe40005000000 */
[----:B------:R-:W-:Y:S02]  /*adf0*/  FSEL R207, R207, -INF , !P1 ;  /* 0xff800000cfcf7808 */ /* 0x000fe40004800000 */
[----:B------:R-:W-:Y:S01]  /*ae00*/  FMNMX3.FTZ R8, R8, R245, R243, !PT ;  /* 0x000000f508087276 */ /* 0x000fe200078100f3 */
[----:B------:R-:W5:Y:S01]  /*ae10*/  MUFU.TANH R196, R181 ;  /* 0x000000b500c47308 */ /* 0x000f620000002400 */
[C---:B------:R-:W-:Y:S02]  /*ae20*/  ISETP.GE.AND P0, PT, R171.reuse, R216, PT ;  /* 0x000000d8ab00720c */ /* 0x040fe40003f06270 */
[----:B------:R-:W-:Y:S02]  /*ae30*/  ISETP.GE.AND P1, PT, R171, R35, PT ;  /* 0x00000023ab00720c */ /* 0x000fe40003f26270 */
[----:B------:R-:W-:-:S02]  /*ae40*/  FMNMX3.FTZ R171, R8, R211, R207, !PT ;  /* 0x000000d308ab7276 */ /* 0x000fc400078100cf */
[----:B------:R-:W-:Y:S01]  /*ae50*/  FSEL R8, R12, -INF , !P4 ;  /* 0xff8000000c087808 */ /* 0x000fe20006000000 */
[----:B------:R-:W5:Y:S01]  /*ae60*/  MUFU.TANH R191, R182 ;  /* 0x000000b600bf7308 */ /* 0x000f620000002400 */
[----:B------:R-:W-:Y:S01]  /*ae70*/  FMNMX3.FTZ R16, R173, R244, R242, !PT ;  /* 0x000000f4ad107276 */ /* 0x000fe200078100f2 */
[----:B------:R-:W3:Y:S01]  /*ae80*/  SHFL.BFLY PT, R12, R171, 0x2, 0x1f ;  /* 0x0c401f00ab0c7f89 */ /* 0x000ee200000e0000 */
[CC--:B------:R-:W-:Y:S02]  /*ae90*/  ISETP.GE.AND P2, PT, R169.reuse, R216.reuse, PT ;  /* 0x000000d8a900720c */ /* 0x0c0fe40003f46270 */
[----:B------:R-:W-:Y:S01]  /*aea0*/  ISETP.GE.AND P4, PT, R169, R35, PT ;  /* 0x00000023a900720c */ /* 0x000fe20003f86270 */
[----:B------:R-:W4:Y:S01]  /*aeb0*/  SHFL.BFLY PT, R27, R16, 0x2, 0x1f ;  /* 0x0c401f00101b7f89 */ /* 0x000f2200000e0000 */
[----:B------:R-:W-:Y:S01]  /*aec0*/  FSEL R18, R28, -INF , !P3 ;  /* 0xff8000001c127808 */ /* 0x000fe20005800000 */
[----:B------:R-:W5:Y:S01]  /*aed0*/  MUFU.TANH R190, R183 ;  /* 0x000000b700be7308 */ /* 0x000f620000002400 */
[----:B------:R-:W-:Y:S01]  /*aee0*/  ISETP.GE.AND P3, PT, R23, R216, PT ;  /* 0x000000d81700720c */ /* 0x000fe20003f66270 */
[----:B--2---:R-:W-:Y:S01]  /*aef0*/  LDSM.16.MT88.4 R172, [R222+0xa000] ;  /* 0x00a00000deac783b */ /* 0x004fe20000004200 */
[----:B------:R-:W-:-:S02]  /*af00*/  FSEL R198, R13, -INF , !P0 ;  /* 0xff8000000dc67808 */ /* 0x000fc40004000000 */
[----:B------:R-:W-:Y:S02]  /*af10*/  FSEL R24, R29, -INF , !P1 ;  /* 0xff8000001d187808 */ /* 0x000fe40004800000 */
[-C--:B------:R-:W-:Y:S02]  /*af20*/  ISETP.GE.AND P0, PT, R23, R35.reuse, PT ;  /* 0x000000231700720c */ /* 0x080fe40003f06270 */
[C---:B------:R-:W-:Y:S02]  /*af30*/  ISETP.GE.AND P1, PT, R21.reuse, R216, PT ;  /* 0x000000d81500720c */ /* 0x040fe40003f26270 */
[----:B------:R-:W-:Y:S02]  /*af40*/  FSEL R164, R14, -INF , !P2 ;  /* 0xff8000000ea47808 */ /* 0x000fe40005000000 */
[----:B------:R-:W-:Y:S02]  /*af50*/  ISETP.GE.AND P2, PT, R21, R35, PT ;  /* 0x000000231500720c */ /* 0x000fe40003f46270 */
[----:B------:R-:W-:-:S02]  /*af60*/  FSEL R26, R26, -INF , !P3 ;  /* 0xff8000001a1a7808 */ /* 0x000fc40005800000 */
[----:B------:R-:W-:Y:S02]  /*af70*/  FMNMX3.FTZ R13, R168, R8, R198, !PT ;  /* 0x00000008a80d7276 */ /* 0x000fe400078100c6 */
[----:B---3--:R-:W-:Y:S02]  /*af80*/  FMNMX.FTZ R12, R171, R12, !PT ;  /* 0x0000000cab0c7209 */ /* 0x008fe40007810000 */
[----:B------:R-:W-:Y:S02]  /*af90*/  FSEL R170, R170, -INF , !P0 ;  /* 0xff800000aaaa7808 */ /* 0x000fe40004000000 */
[----:B----4-:R-:W-:Y:S01]  /*afa0*/  FMNMX.FTZ R27, R16, R27, !PT ;  /* 0x0000001b101b7209 */ /* 0x010fe20007810000 */
[----:B------:R-:W2:Y:S01]  /*afb0*/  SHFL.BFLY PT, R213, R12, 0x1, 0x1f ;  /* 0x0c201f000cd57f89 */ /* 0x000ea200000e0000 */
[----:B------:R-:W-:Y:S02]  /*afc0*/  FSEL R16, R15, -INF , !P4 ;  /* 0xff8000000f107808 */ /* 0x000fe40006000000 */
[----:B------:R-:W-:Y:S01]  /*afd0*/  ISETP.GE.AND P4, PT, R19, R216, PT ;  /* 0x000000d81300720c */ /* 0x000fe20003f86270 */
[----:B------:R-:W3:Y:S01]  /*afe0*/  SHFL.BFLY PT, R214, R27, 0x1, 0x1f ;  /* 0x0c201f001bd67f89 */ /* 0x000ee200000e0000 */
[----:B------:R-:W-:-:S02]  /*aff0*/  FSEL R204, R204, -INF , !P1 ;  /* 0xff800000cccc7808 */ /* 0x000fc40004800000 */
[CC--:B------:R-:W-:Y:S02]  /*b000*/  ISETP.GE.AND P0, PT, R11.reuse, R216.reuse, PT ;  /* 0x000000d80b00720c */ /* 0x0c0fe40003f06270 */
[-C--:B------:R-:W-:Y:S02]  /*b010*/  ISETP.GE.AND P1, PT, R11, R35.reuse, PT ;  /* 0x000000230b00720c */ /* 0x080fe40003f26270 */
[----:B------:R-:W-:Y:S02]  /*b020*/  FSEL R193, R194, -INF , !P2 ;  /* 0xff800000c2c17808 */ /* 0x000fe40005000000 */
[----:B------:R-:W-:Y:S02]  /*b030*/  ISETP.GE.AND P3, PT, R19, R35, PT ;  /* 0x000000231300720c */ /* 0x000fe40003f66270 */
[----:B------:R-:W-:Y:S02]  /*b040*/  ISETP.GE.AND P2, PT, R17, R216, PT ;  /* 0x000000d81100720c */ /* 0x000fe40003f46270 */
[----:B------:R-:W-:-:S02]  /*b050*/  FSEL R202, R202, -INF , !P4 ;  /* 0xff800000caca7808 */ /* 0x000fc40006000000 */
[----:B------:R-:W-:Y:S02]  /*b060*/  FMNMX3.FTZ R11, R167, R18, R24, !PT ;  /* 0x00000012a70b7276 */ /* 0x000fe40007810018 */
[----:B------:R-:W-:Y:S02]  /*b070*/  FMNMX3.FTZ R13, R13, R164, R26, !PT ;  /* 0x000000a40d0d7276 */ /* 0x000fe4000781001a */
[----:B------:R-:W-:Y:S02]  /*b080*/  ISETP.GE.AND P4, PT, R17, R35, PT ;  /* 0x000000231100720c */ /* 0x000fe40003f86270 */
[----:B-1----:R-:W-:Y:S02]  /*b090*/  FSEL R192, R192, -INF , !P3 ;  /* 0xff800000c0c07808 */ /* 0x002fe40005800000 */
[----:B-----5:R-:W-:Y:S02]  /*b0a0*/  FSEL R200, R200, -INF , !P0 ;  /* 0xff800000c8c87808 */ /* 0x020fe40004000000 */
[----:B------:R-:W-:-:S02]  /*b0b0*/  FMNMX3.FTZ R11, R11, R16, R170, !PT ;  /* 0x000000100b0b7276 */ /* 0x000fc400078100aa */
[----:B------:R-:W-:Y:S02]  /*b0c0*/  FSEL R196, R196, -INF , !P2 ;  /* 0xff800000c4c47808 */ /* 0x000fe40005000000 */
[----:B------:R-:W-:Y:S02]  /*b0d0*/  FMNMX3.FTZ R13, R13, R204, R202, !PT ;  /* 0x000000cc0d0d7276 */ /* 0x000fe400078100ca */
[----:B------:R-:W-:Y:S02]  /*b0e0*/  FSEL R191, R191, -INF , !P1 ;  /* 0xff800000bfbf7808 */ /* 0x000fe40004800000 */
[----:B------:R-:W-:Y:S02]  /*b0f0*/  FSEL R190, R190, -INF , !P4 ;  /* 0xff800000bebe7808 */ /* 0x000fe40006000000 */
[----:B------:R-:W-:Y:S02]  /*b100*/  FMNMX3.FTZ R11, R11, R193, R192, !PT ;  /* 0x000000c10b0b7276 */ /* 0x000fe400078100c0 */
[----:B------:R-:W-:-:S02]  /*b110*/  FMNMX3.FTZ R13, R13, R200, R196, !PT ;  /* 0x000000c80d0d7276 */ /* 0x000fc400078100c4 */
[----:B------:R-:W-:Y:S02]  /*b120*/  FMNMX3.FTZ R11, R11, R191, R190, !PT ;  /* 0x000000bf0b0b7276 */ /* 0x000fe400078100be */
[----:B--2---:R-:W-:Y:S01]  /*b130*/  FMNMX.FTZ R213, R12, R213, !PT ;  /* 0x000000d50cd57209 */ /* 0x004fe20007810000 */
[----:B------:R-:W1:Y:S01]  /*b140*/  SHFL.BFLY PT, R212, R13, 0x2, 0x1f ;  /* 0x0c401f000dd47f89 */ /* 0x000e6200000e0000 */
[----:B---3--:R-:W-:Y:S02]  /*b150*/  FMNMX.FTZ R214, R27, R214, !PT ;  /* 0x000000d61bd67209 */ /* 0x008fe40007810000 */
[C---:B------:R-:W-:Y:S01]  /*b160*/  FSETP.NEU.FTZ.AND P1, PT, R213.reuse, -INF , PT ;  /* 0xff800000d500780b */ /* 0x040fe20003f3d000 */
[----:B------:R-:W2:Y:S01]  /*b170*/  SHFL.BFLY PT, R12, R11, 0x2, 0x1f ;  /* 0x0c401f000b0c7f89 */ /* 0x000ea200000e0000 */
[----:B------:R-:W-:Y:S01]  /*b180*/  FMUL.FTZ R208, R213, UR4 ;  /* 0x00000004d5d07c20 */ /* 0x000fe20008410000 */
[C---:B------:R-:W-:Y:S01]  /*b190*/  FMUL.FTZ R247, R214.reuse, UR4 ;  /* 0x00000004d6f77c20 */ /* 0x040fe20008410000 */
[----:B------:R-:W-:-:S02]  /*b1a0*/  FSETP.NEU.FTZ.AND P0, PT, R214, -INF , PT ;  /* 0xff800000d600780b */ /* 0x000fc40003f1d000 */
[----:B------:R-:W-:Y:S02]  /*b1b0*/  IADD3 R195, PT, PT, R222, 0xa040, RZ ;  /* 0x0000a040dec37810 */ /* 0x000fe40007ffe0ff */
[----:B------:R-:W-:Y:S02]  /*b1c0*/  FSEL R208, R208, RZ, P1 ;  /* 0x000000ffd0d07208 */ /* 0x000fe40000800000 */
[----:B------:R-:W-:Y:S02]  /*b1d0*/  FSEL R247, R247, RZ, P0 ;  /* 0x000000fff7f77208 */ /* 0x000fe40000000000 */
[----:B------:R-:W-:Y:S01]  /*b1e0*/  @P6 IADD3 R195, PT, PT, R235, -0x40, RZ ;  /* 0xffffffc0ebc36810 */ /* 0x000fe20007ffe0ff */
[--C-:B------:R-:W-:Y:S01]  /*b1f0*/  FFMA.FTZ R182, R3, UR4, -R208.reuse ;  /* 0x0000000403b67c23 */ /* 0x100fe200080108d0 */
[--C-:B------:R-:W-:Y:S01]  /*b200*/  FFMA.FTZ R180, R9, UR4, -R208.reuse ;  /* 0x0000000409b47c23 */ /* 0x100fe200080108d0 */
[--C-:B------:R-:W-:Y:S01]  /*b210*/  FFMA.FTZ R183, R10, UR4, -R247.reuse ;  /* 0x000000040ab77c23 */ /* 0x100fe200080108f7 */
[--C-:B------:R-:W-:Y:S01]  /*b220*/  FFMA.FTZ R186, R22, UR4, -R247.reuse ;  /* 0x0000000416ba7c23 */ /* 0x100fe200080108f7 */
[--C-:B------:R-:W-:Y:S01]  /*b230*/  FFMA.FTZ R185, R30, UR4, -R247.reuse ;  /* 0x000000041eb97c23 */ /* 0x100fe200080108f7 */
[----:B------:R-:W-:Y:S01]  /*b240*/  FFMA.FTZ R184, R20, UR4, -R247 ;  /* 0x0000000414b87c23 */ /* 0x000fe200080108f7 */
[--C-:B------:R-:W-:Y:S01]  /*b250*/  FFMA.FTZ R181, R25, UR4, -R208.reuse ;  /* 0x0000000419b57c23 */ /* 0x100fe200080108d0 */
[--C-:B------:R-:W-:Y:S01]  /*b260*/  FFMA.FTZ R187, R31, UR4, -R208.reuse ;  /* 0x000000041fbb7c23 */ /* 0x100fe200080108d0 */
[----:B-1----:R-:W-:Y:S01]  /*b270*/  FMNMX.FTZ R212, R13, R212, !PT ;  /* 0x000000d40dd47209 */ /* 0x002fe20007810000 */
[----:B------:R-:W-:Y:S01]  /*b280*/  LDSM.16.MT88.4 R28, [R219+0xa000] ;  /* 0x00a00000db1c783b */ /* 0x000fe20000004200 */
[----:B------:R-:W-:Y:S01]  /*b290*/  FSEL R13, R214, RZ, P0 ;  /* 0x000000ffd60d7208 */ /* 0x000fe20000000000 */
[----:B------:R-:W-:Y:S01]  /*b2a0*/  MUFU.EX2 R186, R186 ;  /* 0x000000ba00ba7308 */ /* 0x000fe20000000800 */
[----:B--2---:R-:W-:Y:S01]  /*b2b0*/  FMNMX.FTZ R3, R11, R12, !PT ;  /* 0x0000000c0b037209 */ /* 0x004fe20007810000 */
[----:B------:R-:W-:Y:S01]  /*b2c0*/  LDSM.16.MT88.4 R20, [R218] ;  /* 0x00000000da14783b */ /* 0x000fe20000004200 */
[----:B------:R-:W-:Y:S01]  /*b2d0*/  FSEL R12, R213, RZ, P1 ;  /* 0x000000ffd50c7208 */ /* 0x000fe20000800000 */
[----:B------:R-:W-:Y:S01]  /*b2e0*/  FADD.FTZ R9, R166, -R13 ;  /* 0x8000000da6097221 */ /* 0x000fe20000010000 */
[--C-:B------:R-:W-:Y:S01]  /*b2f0*/  FFMA.FTZ R243, R243, UR4, -R208.reuse ;  /* 0x00000004f3f37c23 */ /* 0x100fe200080108d0 */
[----:B------:R-:W1:Y:S01]  /*b300*/  SHFL.BFLY PT, R11, R212, 0x1, 0x1f ;  /* 0x0c201f00d40b7f89 */ /* 0x000e6200000e0000 */
[----:B------:R-:W-:Y:S01]  /*b310*/  FFMA.FTZ R211, R211, UR4, -R208 ;  /* 0x00000004d3d37c23 */ /* 0x000fe200080108d0 */
[----:B------:R-:W-:Y:S01]  /*b320*/  FMUL.FTZ R9, R9, UR4 ;  /* 0x0000000409097c20 */ /* 0x000fe20008410000 */
[----:B------:R-:W-:Y:S01]  /*b330*/  FADD.FTZ R12, R165, -R12 ;  /* 0x8000000ca50c7221 */ /* 0x000fe20000010000 */
[----:B------:R-:W2:Y:S01]  /*b340*/  SHFL.BFLY PT, R10, R3, 0x1, 0x1f ;  /* 0x0c201f00030a7f89 */ /* 0x000ea200000e0000 */
[----:B------:R-:W3:Y:S02]  /*b350*/  MUFU.EX2 R185, R185 ;  /* 0x000000b900b97308 */ /* 0x000ee40000000800 */
[----:B------:R-:W-:-:S02]  /*b360*/  FMUL.FTZ R188, R12, UR4 ;  /* 0x000000040cbc7c20 */ /* 0x000fc40008410000 */
[----:B------:R-:W4:Y:S04]  /*b370*/  LDSM.16.MT88.4 R12, [R195] ;  /* 0x00000000c30c783b */ /* 0x000f280000004200 */
[----:B------:R-:W5:Y:S08]  /*b380*/  MUFU.EX2 R189, R9 ;  /* 0x0000000900bd7308 */ /* 0x000f700000000800 */
[----:B------:R-:W-:Y:S01]  /*b390*/  MUFU.EX2 R184, R184 ;  /* 0x000000b800b87308 */ /* 0x000fe20000000800 */
[----:B---3--:R-:W-:-:S02]  /*b3a0*/  F2FP.F16.F32.PACK_AB R176, R185, R186 ;  /* 0x000000bab9b0723e */ /* 0x008fc400000000ff */
[----:B-1----:R-:W-:Y:S02]  /*b3b0*/  FMNMX.FTZ R212, R212, R11, !PT ;  /* 0x0000000bd4d47209 */ /* 0x002fe40007810000 */
[----:B--2---:R-:W-:-:S03]  /*b3c0*/  FMNMX.FTZ R3, R3, R10, !PT ;  /* 0x0000000a03037209 */ /* 0x004fc60007810000 */
[C---:B------:R-:W-:Y:S01]  /*b3d0*/  FMUL.FTZ R199, R212.reuse, UR4 ;  /* 0x00000004d4c77c20 */ /* 0x040fe20008410000 */
[C---:B------:R-:W-:Y:S01]  /*b3e0*/  FSETP.NEU.FTZ.AND P1, PT, R212.reuse, -INF , PT ;  /* 0xff800000d400780b */ /* 0x040fe20003f3d000 */
[----:B------:R-:W1:Y:S01]  /*b3f0*/  MUFU.EX2 R183, R183 ;  /* 0x000000b700b77308 */ /* 0x000e620000000800 */
[C---:B------:R-:W-:Y:S01]  /*b400*/  FSETP.NEU.FTZ.AND P0, PT, R3.reuse, -INF , PT ;  /* 0xff8000000300780b */ /* 0x040fe20003f1d000 */
[----:B------:R-:W-:Y:S01]  /*b410*/  FMUL.FTZ R201, R3, UR4 ;  /* 0x0000000403c97c20 */ /* 0x000fe20008410000 */
[----:B------:R-:W-:Y:S01]  /*b420*/  FSEL R169, R212, RZ, P1 ;  /* 0x000000ffd4a97208 */ /* 0x000fe20000800000 */
[-C--:B-----5:R-:W-:Y:S01]  /*b430*/  FMUL.FTZ R156, R156, R189.reuse ;  /* 0x000000bd9c9c7220 */ /* 0x0a0fe20000410000 */
[----:B------:R-:W-:Y:S01]  /*b440*/  FSEL R199, R199, RZ, P1 ;  /* 0x000000ffc7c77208 */ /* 0x000fe20000800000 */
[-C--:B------:R-:W-:Y:S01]  /*b450*/  FMUL.FTZ R157, R157, R189.reuse ;  /* 0x000000bd9d9d7220 */ /* 0x080fe20000410000 */
        /* <DEDUP_REMOVED lines=11> */
[----:B------:R-:W2:Y:S01]  /*b510*/  LDSM.16.MT88.4 R8, [R222+0xb000] ;  /* 0x00b00000de08783b */ /* 0x000ea20000004200 */
[----:B------:R-:W-:Y:S01]  /*b520*/  FFMA.FTZ R240, R170, UR4, -R201 ;  /* 0x00000004aaf07c23 */ /* 0x000fe200080108c9 */
[----:B------:R-:W-:Y:S01]  /*b530*/  FMUL.FTZ R169, R169, UR4 ;  /* 0x00000004a9a97c20 */ /* 0x000fe20008410000 */
[----:B------:R-:W-:Y:S01]  /*b540*/  FMUL.FTZ R168, R168, UR4 ;  /* 0x00000004a8a87c20 */ /* 0x000fe20008410000 */
[----:B------:R-:W3:Y:S01]  /*b550*/  LDSM.16.MT88.4 R164, [R219+0xb000] ;  /* 0x00b00000dba4783b */ /* 0x000ee20000004200 */
[----:B------:R-:W-:Y:S01]  /*b560*/  MUFU.EX2 R182, R182 ;  /* 0x000000b600b67308 */ /* 0x000fe20000000800 */
[----:B-1----:R-:W-:Y:S01]  /*b570*/  F2FP.F16.F32.PACK_AB R178, R183, R184 ;  /* 0x000000b8b7b2723e */ /* 0x002fe200000000ff */
[-C--:B------:R-:W-:Y:S01]  /*b580*/  FMUL.FTZ R152, R152, R189.reuse ;  /* 0x000000bd98987220 */ /* 0x080fe20000410000 */
[----:B------:R-:W1:Y:S01]  /*b590*/  LDSM.16.MT88.4 R24, [R195+0x1000] ;  /* 0x00100000c318783b */ /* 0x000e620000004200 */
[-C--:B------:R-:W-:Y:S01]  /*b5a0*/  FMUL.FTZ R153, R153, R189.reuse ;  /* 0x000000bd99997220 */ /* 0x080fe20000410000 */
[-C--:B------:R-:W-:Y:S01]  /*b5b0*/  FMUL.FTZ R140, R140, R189.reuse ;  /* 0x000000bd8c8c7220 */ /* 0x080fe20000410000 */
[-C--:B------:R-:W-:Y:S01]  /*b5c0*/  FMUL.FTZ R141, R141, R189.reuse ;  /* 0x000000bd8d8d7220 */ /* 0x080fe20000410000 */
[----:B------:R-:W5:Y:S01]  /*b5d0*/  LDSM.16.MT88.4 R16, [R218+0x1000] ;  /* 0x00100000da10783b */ /* 0x000f620000004200 */
[----:B------:R-:W4:Y:S01]  /*b5e0*/  MUFU.EX2 R181, R181 ;  /* 0x000000b500b57308 */ /* 0x000f220000000800 */
        /* <DEDUP_REMOVED lines=15> */
[----:B------:R-:W2:Y:S01]  /*b6e0*/  MUFU.EX2 R187, R187 ;  /* 0x000000bb00bb7308 */ /* 0x000ea20000000800 */
[----:B----4-:R-:W-:Y:S01]  /*b6f0*/  F2FP.F16.F32.PACK_AB R177, R181, R182 ;  /* 0x000000b6b5b1723e */ /* 0x010fe200000000ff */
        /* <DEDUP_REMOVED lines=13> */
[----:B------:R-:W-:Y:S01]  /*b7d0*/  FFMA.FTZ R204, R204, UR4, -R199 ;  /* 0x00000004cccc7c23 */ /* 0x000fe200080108c7 */
[----:B------:R-:W-:Y:S01]  /*b7e0*/  MUFU.EX2 R194, R194 ;  /* 0x000000c200c27308 */ /* 0x000fe20000000800 */
[----:B--2---:R-:W-:Y:S01]  /*b7f0*/  F2FP.F16.F32.PACK_AB R179, R187, R180 ;  /* 0x000000b4bbb3723e */ /* 0x004fe200000000ff */
[--C-:B------:R-:W-:Y:S01]  /*b800*/  FFMA.FTZ R193, R193, UR4, -R201.reuse ;  /* 0x00000004c1c17c23 */ /* 0x100fe200080108c9 */
[----:B------:R-:W-:Y:S01]  /*b810*/  FFMA.FTZ R192, R192, UR4, -R201 ;  /* 0x00000004c0c07c23 */ /* 0x000fe200080108c9 */
[----:B------:R-:W-:Y:S01]  /*b820*/  FFMA.FTZ R200, R200, UR4, -R199 ;  /* 0x00000004c8c87c23 */ /* 0x000fe200080108c7 */
[--C-:B------:R-:W-:Y:S01]  /*b830*/  FFMA.FTZ R191, R191, UR4, -R201.reuse ;  /* 0x00000004bfbf7c23 */ /* 0x100fe200080108c9 */
[----:B------:R-:W-:Y:S01]  /*b840*/  FFMA.FTZ R190, R190, UR4, -R201 ;  /* 0x00000004bebe7c23 */ /* 0x000fe200080108c9 */
[----:B------:R-:W-:Y:S01]  /*b850*/  FFMA.FTZ R186, R239, R189, R186 ;  /* 0x000000bdefba7223 */ /* 0x000fe200000100ba */
        /* <DEDUP_REMOVED lines=36> */
[----:B------:R-:W-:Y:S01]  /*baa0*/  FMUL.FTZ R127, R127, R188 ;  /* 0x000000bc7f7f7220 */ /* 0x000fe20000410000 */
[----:B--2---:R-:W-:Y:S01]  /*bab0*/  F2FP.F16.F32.PACK_AB R170, R203, R198 ;  /* 0x000000c6cbaa723e */ /* 0x004fe200000000ff */
[----:B------:R-:W-:Y:S01]  /*bac0*/  HMMA.16816.F32 R156, R176, R172, R156 ;  /* 0x000000acb09c723c */ /* 0x000fe2000000189c */
[----:B------:R-:W-:Y:S01]  /*bad0*/  FFMA.FTZ R182, R237, R188, R182 ;  /* 0x000000bcedb67223 */ /* 0x000fe200000100b6 */
[----:B------:R-:W-:Y:S01]  /*bae0*/  MUFU.EX2 R209, R209 ;  /* 0x000000d100d17308 */ /* 0x000fe20000000800 */
[----:B------:R-:W-:-:S02]  /*baf0*/  FADD.FTZ R185, R185, R186 ;  /* 0x000000bab9b97221 */ /* 0x000fc40000010000 */
[----:B------:R-:W-:Y:S02]  /*bb00*/  FADD.FTZ R181, R181, R182 ;  /* 0x000000b6b5b57221 */ /* 0x000fe40000010000 */
[----:B------:R-:W-:Y:S01]  /*bb10*/  FADD.FTZ R184, R184, R185 ;  /* 0x000000b9b8b87221 */ /* 0x000fe20000010000 */
[----:B------:R-:W-:Y:S01]  /*bb20*/  HMMA.16816.F32 R152, R176, R174, R152 ;  /* 0x000000aeb098723c */ /* 0x000fe20000001898 */
[----:B------:R-:W-:Y:S01]  /*bb30*/  FADD.FTZ R180, R180, R181 ;  /* 0x000000b5b4b47221 */ /* 0x000fe20000010000 */
[----:B------:R-:W2:Y:S01]  /*bb40*/  MUFU.EX2 R210, R169 ;  /* 0x000000a900d27308 */ /* 0x000ea20000000800 */
[----:B------:R-:W-:Y:S02]  /*bb50*/  FADD.FTZ R183, R183, R184 ;  /* 0x000000b8b7b77221 */ /* 0x000fe40000010000 */
[----:B------:R-:W-:-:S03]  /*bb60*/  FADD.FTZ R187, R187, R180 ;  /* 0x000000b4bbbb7221 */ /* 0x000fc60000010000 */
[C---:B------:R-:W-:Y:S02]  /*bb70*/  HMMA.16816.F32 R140, R176.reuse, R28, R140 ;  /* 0x0000001cb08c723c */ /* 0x040fe4000000188c */
[----:B------:R-:W4:Y:S06]  /*bb80*/  MUFU.EX2 R215, R168 ;  /* 0x000000a800d77308 */ /* 0x000f2c0000000800 */
[C---:B------:R-:W-:Y:S02]  /*bb90*/  HMMA.16816.F32 R136, R176.reuse, R30, R136 ;  /* 0x0000001eb088723c */ /* 0x040fe40000001888 */
[----:B------:R-:W3:Y:S01]  /*bba0*/  MUFU.EX2 R240, R240 ;  /* 0x000000f000f07308 */ /* 0x000ee20000000800 */
[-C--:B--2---:R-:W-:Y:S01]  /*bbb0*/  FMUL.FTZ R160, R160, R210.reuse ;  /* 0x000000d2a0a07220 */ /* 0x084fe20000410000 */
        /* <DEDUP_REMOVED lines=15> */
[----:B---3--:R-:W-:Y:S01]  /*bcb0*/  F2FP.F16.F32.PACK_AB R171, R240, R209 ;  /* 0x000000d1f0ab723e */ /* 0x008fe200000000ff */
        /* <DEDUP_REMOVED lines=76> */
[C---:B-----5:R-:W-:Y:S08]  /*c180*/  HMMA.16816.F32 R120, R176.reuse, R16, R120 ;  /* 0x00000010b078723c */ /* 0x060ff00000001878 */
        /* <DEDUP_REMOVED lines=105> */
[----:B------:R-:W-:-:S04]  /*c820*/  IMAD.WIDE.U32 R12, R9, R6, RZ ;  /* 0x00000006090c7225 */ /* 0x000fc800078e00ff */
[----:B------:R-:W-:Y:S01]  /*c830*/  IMAD R9, R9, R7, R13 ;  /* 0x0000000709097224 */ /* 0x000fe200078e020d */
[----:B------:R-:W-:Y:S01]  /*c840*/  BAR.SYNC.DEFER_BLOCKING 0x0 ;  /* 0x0000000000007b1d */ /* 0x000fe20000010000 */
[C---:B------:R-:W-:Y:S01]  /*c850*/  IMAD.SHL.U32 R11, R12.reuse, 0x20, RZ ;  /* 0x000000200c0b7824 */ /* 0x040fe200078e00ff */
[C---:B------:R-:W-:Y:S02]  /*c860*/  LEA R14, P1, R12.reuse, R229, 0x6 ;  /* 0x000000e50c0e7211 */ /* 0x040fe400078230ff */
[--C-:B------:R-:W-:Y:S02]  /*c870*/  SHF.L.U64.HI R8, R12, 0x5, R9.reuse ;  /* 0x000000050c087819 */ /* 0x100fe40000010209 */
[----:B------:R-:W-:Y:S02]  /*c880*/  LEA R10, P0, R6, R11, 0x4 ;  /* 0x0000000b060a7211 */ /* 0x000fe400078020ff */
[----:B------:R-:W-:Y:S02]  /*c890*/  LEA.HI.X R15, R12, R228, R9, 0x6, P1 ;  /* 0x000000e40c0f7211 */ /* 0x000fe400008f3409 */
[----:B------:R-:W-:-:S02]  /*c8a0*/  LEA.HI.X R9, R6, R8, R7, 0x4, P0 ;  /* 0x0000000806097211 */ /* 0x000fc400000f2407 */
[----:B------:R-:W-:-:S04]  /*c8b0*/  LEA R12, P0, R10, R229, 0x1 ;  /* 0x000000e50a0c7211 */ /* 0x000fc800078008ff */
[----:B------:R-:W-:Y:S01]  /*c8c0*/  LEA.HI.X R13, R10, R228, R9, 0x1, P0 ;  /* 0x000000e40a0d7211 */ /* 0x000fe200000f0c09 */
        /* <DEDUP_REMOVED lines=12> */
[----:B------:R-:W5:Y:S01]  /*c990*/  LDSM.16.M88.4 R184, [R224+0x2000] ;  /* 0x00200000e0b8783b */ /* 0x000f620000000200 */
[----:B-1----:R-:W-:-:S03]  /*c9a0*/  MOV R12, 0x40 ;  /* 0x00000040000c7802 */ /* 0x002fc60000000f00 */
[----:B------:R-:W1:Y:S01]  /*c9b0*/  LDSM.16.M88.4 R204, [R221+0x8800] ;  /* 0x00880000ddcc783b */ /* 0x000e620000000200 */
[----:B------:R-:W-:-:S03]  /*c9c0*/  SEL R215, R12, 0xffffffc0, !P6 ;  /* 0xffffffc00cd77807 */ /* 0x000fc60007000000 */
[----:B------:R-:W1:Y:S02]  /*c9d0*/  LDSM.16.M88.4 R20, [R224] ;  /* 0x00000000e014783b */ /* 0x000e640000000200 */
[----:B------:R-:W-:Y:S02]  /*c9e0*/  IMAD.IADD R215, R4, 0x1, R215 ;  /* 0x0000000104d77824 */ /* 0x000fe400078e02d7 */
[----:B------:R-:W-:Y:S04]  /*c9f0*/  LDSM.16.M88.4 R200, [R0+0x2000] ;  /* 0x0020000000c8783b */ /* 0x000fe80000000200 */
[----:B------:R-:W1:Y:S04]  /*ca00*/  LDSM.16.M88.4 R12, [R215+0x8000] ;  /* 0x00800000d70c783b */ /* 0x000e680000000200 */
[----:B------:R-:W1:Y:S01]  /*ca10*/  LDSM.16.M88.4 R192, [R215+0x8800] ;  /* 0x00880000d7c0783b */ /* 0x000e620000000200 */
[-C--:B--2---:R-:W-:Y:S03]  /*ca20*/  HMMA.16816.F32 R16, R196, R172.reuse, RZ ;  /* 0x000000acc410723c */ /* 0x084fe600000018ff */
[----:B------:R-:W-:Y:S04]  /*ca30*/  LDSM.16.M88.4 R188, [R220+0x8000] ;  /* 0x00800000dcbc783b */ /* 0x000fe80000000200 */
[----:B------:R-:W-:Y:S01]  /*ca40*/  LDSM.16.M88.4 R208, [R225+UR5+0x9800] ;  /* 0x00980005e1d0783b */ /* 0x000fe20008000200 */
        /* <DEDUP_REMOVED lines=10> */
[C---:B-1----:R-:W-:Y:S08]  /*caf0*/  HMMA.16816.F32 R164, R184.reuse, R204, R164 ;  /* 0x000000ccb8a4723c */ /* 0x042ff000000018a4 */
[C---:B------:R-:W-:Y:S08]  /*cb00*/  HMMA.16816.F32 R176, R184.reuse, R26, R176 ;  /* 0x0000001ab8b0723c */ /* 0x040ff000000018b0 */
[----:B------:R-:W-:Y:S01]  /*cb10*/  HMMA.16816.F32 R28, R184, R206, R28 ;  /* 0x000000ceb81c723c */ /* 0x000fe2000000181c */
[----:B------:R-:W1:Y:S07]  /*cb20*/  LDSM.16.M88.4 R184, [R223+0x2000] ;  /* 0x00200000dfb8783b */ /* 0x000e6e0000000200 */
[C---:B------:R-:W-:Y:S08]  /*cb30*/  HMMA.16816.F32 R16, R20.reuse, R24, R16 ;  /* 0x000000181410723c */ /* 0x040ff00000001810 */
[C---:B------:R-:W-:Y:S01]  /*cb40*/  HMMA.16816.F32 R172, R20.reuse, R26, R172 ;  /* 0x0000001a14ac723c */ /* 0x040fe200000018ac */
[----:B------:R-:W3:Y:S07]  /*cb50*/  LDSM.16.M88.4 R24, [R220+0x8800] ;  /* 0x00880000dc18783b */ /* 0x000eee0000000200 */
[C---:B------:R-:W-:Y:S08]  /*cb60*/  HMMA.16816.F32 R168, R20.reuse, R204, R168 ;  /* 0x000000cc14a8723c */ /* 0x040ff000000018a8 */
[----:B------:R-:W-:Y:S01]  /*cb70*/  HMMA.16816.F32 R196, R20, R206, R196 ;  /* 0x000000ce14c4723c */ /* 0x000fe200000018c4 */
[----:B------:R-:W4:Y:S04]  /*cb80*/  LDSM.16.M88.4 R20, [R223] ;  /* 0x00000000df14783b */ /* 0x000f280000000200 */
[----:B------:R-:W-:Y:S03]  /*cb90*/  LDSM.16.M88.4 R204, [R0+0x6000] ;  /* 0x0060000000cc783b */ /* 0x000fe60000000200 */
[C---:B------:R-:W-:Y:S08]  /*cba0*/  HMMA.16816.F32 R180, R200.reuse, R12, R180 ;  /* 0x0000000cc8b4723c */ /* 0x040ff000000018b4 */
[C---:B------:R-:W-:Y:S08]  /*cbb0*/  HMMA.16816.F32 R164, R200.reuse, R192, R164 ;  /* 0x000000c0c8a4723c */ /* 0x040ff000000018a4 */
[C---:B------:R-:W-:Y:S08]  /*cbc0*/  HMMA.16816.F32 R176, R200.reuse, R14, R176 ;  /* 0x0000000ec8b0723c */ /* 0x040ff000000018b0 */
[----:B------:R-:W-:Y:S01]  /*cbd0*/  HMMA.16816.F32 R28, R200, R194, R28 ;  /* 0x000000c2c81c723c */ /* 0x000fe2000000181c */
[----:B------:R-:W-:Y:S07]  /*cbe0*/  LDSM.16.M88.4 R200, [R226+0x4000] ;  /* 0x00400000e2c8783b */ /* 0x000fee0000000200 */
[C---:B--2---:R-:W-:Y:S08]  /*cbf0*/  HMMA.16816.F32 R16, R8.reuse, R12, R16 ;  /* 0x0000000c0810723c */ /* 0x044ff00000001810 */
[C---:B------:R-:W-:Y:S01]  /*cc00*/  HMMA.16816.F32 R172, R8.reuse, R14, R172 ;  /* 0x0000000e08ac723c */ /* 0x040fe200000018ac */
[----:B------:R-:W2:Y:S07]  /*cc10*/  LDSM.16.M88.4 R12, [R225+UR5+0x9000] ;  /* 0x00900005e10c783b */ /* 0x000eae0008000200 */
[C---:B------:R-:W-:Y:S08]  /*cc20*/  HMMA.16816.F32 R168, R8.reuse, R192, R168 ;  /* 0x000000c008a8723c */ /* 0x040ff000000018a8 */
[----:B------:R-:W-:Y:S01]  /*cc30*/  HMMA.16816.F32 R196, R8, R194, R196 ;  /* 0x000000c208c4723c */ /* 0x000fe200000018c4 */
[----:B------:R-:W5:Y:S04]  /*cc40*/  LDSM.16.M88.4 R8, [R226+0x6000] ;  /* 0x00600000e208783b */ /* 0x000f680000000200 */
        /* <DEDUP_REMOVED lines=12> */
[----:B------:R-:W4:Y:S03]  /*cd10*/  LDSM.16.M88.4 R24, [R0+0x4000] ;  /* 0x004000000018783b */ /* 0x000f260000000200 */
[-C--:B--2---:R-:W-:Y:S08]  /*cd20*/  HMMA.16816.F32 R16, R200, R12.reuse, R16 ;  /* 0x0000000cc810723c */ /* 0x084ff00000001810 */
[C---:B-----5:R-:W-:Y:S08]  /*cd30*/  HMMA.16816.F32 R180, R8.reuse, R12, R180 ;  /* 0x0000000c08b4723c */ /* 0x060ff000000018b4 */
[C---:B------:R-:W-:Y:S08]  /*cd40*/  HMMA.16816.F32 R176, R8.reuse, R14, R176 ;  /* 0x0000000e08b0723c */ /* 0x040ff000000018b0 */
[C---:B------:R-:W-:Y:S08]  /*cd50*/  HMMA.16816.F32 R164, R8.reuse, R208, R164 ;  /* 0x000000d008a4723c */ /* 0x040ff000000018a4 */
[----:B------:R-:W-:Y:S01]  /*cd60*/  HMMA.16816.F32 R28, R8, R210, R28 ;  /* 0x000000d2081c723c */ /* 0x000fe2000000181c */
[----:B------:R-:W-:Y:S07]  /*cd70*/  LDSM.16.M88.4 R8, [R220+0x9000] ;  /* 0x00900000dc08783b */ /* 0x000fee0000000200 */
[----:B------:R-:W-:Y:S01]  /*cd80*/  HMMA.16816.F32 R172, R200, R14, R172 ;  /* 0x0000000ec8ac723c */ /* 0x000fe200000018ac */
[----:B------:R-:W2:Y:S07]  /*cd90*/  LDSM.16.M88.4 R12, [R223+0x4000] ;  /* 0x00400000df0c783b */ /* 0x000eae0000000200 */
[----:B-1----:R-:W-:Y:S08]  /*cda0*/  HMMA.16816.F32 R16, R192, R184, R16 ;  /* 0x000000b8c010723c */ /* 0x002ff00000001810 */
[C---:B------:R-:W-:Y:S08]  /*cdb0*/  HMMA.16816.F32 R168, R200.reuse, R208, R168 ;  /* 0x000000d0c8a8723c */ /* 0x040ff000000018a8 */
[----:B------:R-:W-:Y:S01]  /*cdc0*/  HMMA.16816.F32 R196, R200, R210, R196 ;  /* 0x000000d2c8c4723c */ /* 0x000fe200000018c4 */
[----:B------:R-:W-:Y:S07]  /*cdd0*/  LDSM.16.M88.4 R208, [R221+0x9800] ;  /* 0x00980000ddd0783b */ /* 0x000fee0000000200 */
[----:B---3--:R-:W-:Y:S01]  /*cde0*/  HMMA.16816.F32 R200, R188, R184, R180 ;  /* 0x000000b8bcc8723c */ /* 0x008fe200000018b4 */
[----:B------:R-:W1:Y:S07]  /*cdf0*/  LDSM.16.M88.4 R180, [R223+0x6000] ;  /* 0x00600000dfb4783b */ /* 0x000e6e0000000200 */
[----:B----4-:R-:W-:Y:S08]  /*ce00*/  HMMA.16816.F32 R16, R24, R20, R16 ;  /* 0x000000141810723c */ /* 0x010ff00000001810 */
[----:B------:R-:W-:Y:S08]  /*ce10*/  HMMA.16816.F32 R172, R192, R186, R172 ;  /* 0x000000bac0ac723c */ /* 0x000ff000000018ac */
[----:B------:R-:W-:Y:S08]  /*ce20*/  HMMA.16816.F32 R200, R204, R20, R200 ;  /* 0x00000014ccc8723c */ /* 0x000ff000000018c8 */
[----:B--2---:R-:W-:Y:S08]  /*ce30*/  HMMA.16816.F32 R16, R12, R8, R16 ;  /* 0x000000080c10723c */ /* 0x004ff00000001810 */
[----:B------:R-:W-:Y:S08]  /*ce40*/  HMMA.16816.F32 R176, R188, R186, R176 ;  /* 0x000000babcb0723c */ /* 0x000ff000000018b0 */
[----:B-1----:R-:W-:Y:S03]  /*ce50*/  HMMA.16816.F32 R200, R180, R8, R200 ;  /* 0x00000008b4c8723c */ /* 0x002fe600000018c8 */
[----:B------:R-:W-:Y:S01]  /*ce60*/  FMUL.FTZ R20, R16, UR6 ;  /* 0x0000000610147c20 */ /* 0x000fe20008410000 */
[----:B------:R-:W-:Y:S01]  /*ce70*/  FMUL.FTZ R9, R17, UR6 ;  /* 0x0000000611097c20 */ /* 0x000fe20008410000 */
[----:B------:R-:W-:Y:S01]  /*ce80*/  FMUL.FTZ R8, R18, UR6 ;  /* 0x0000000612087c20 */ /* 0x000fe20008410000 */
[----:B------:R-:W-:Y:S01]  /*ce90*/  FMUL.FTZ R185, R19, UR6 ;  /* 0x0000000613b97c20 */ /* 0x000fe20008410000 */
[----:B------:R1:W-:Y:S01]  /*cea0*/  MUFU.TANH R0, R20 ;  /* 0x0000001400007308 */ /* 0x0003e20000002400 */
[----:B------:R-:W2:Y:S01]  /*ceb0*/  LDSM.16.M88.4 R16, [R215+0x9800] ;  /* 0x00980000d710783b */ /* 0x000ea20000000200 */
[-C--:B------:R-:W-:Y:S06]  /*cec0*/  HMMA.16816.F32 R172, R24, R22.reuse, R172 ;  /* 0x0000001618ac723c */ /* 0x080fec00000018ac */
[----:B------:R-:W-:Y:S02]  /*ced0*/  MUFU.TANH R9, R9 ;  /* 0x0000000900097308 */ /* 0x000fe40000002400 */
[----:B------:R-:W-:Y:S02]  /*cee0*/  HMMA.16816.F32 R176, R204, R22, R176 ;  /* 0x00000016ccb0723c */ /* 0x000fe400000018b0 */
[----:B------:R-:W-:Y:S01]  /*cef0*/  FMUL.FTZ R184, R200, UR6 ;  /* 0x00000006c8b87c20 */ /* 0x000fe20008410000 */
[----:B------:R-:W-:Y:S01]  /*cf00*/  FMUL.FTZ R186, R201, UR6 ;  /* 0x00000006c9ba7c20 */ /* 0x000fe20008410000 */
[----:B------:R-:W-:-:S02]  /*cf10*/  FMUL.FTZ R187, R202, UR6 ;  /* 0x00000006cabb7c20 */ /* 0x000fc40008410000 */
[----:B------:R-:W-:Y:S01]  /*cf20*/  MUFU.TANH R8, R8 ;  /* 0x0000000800087308 */ /* 0x000fe20000002400 */
[----:B-1----:R-:W1:Y:S01]  /*cf30*/  LDSM.16.M88.4 R20, [R220+0x9800] ;  /* 0x00980000dc14783b */ /* 0x002e620000000200 */
[----:B------:R-:W-:Y:S01]  /*cf40*/  HMMA.16816.F32 R164, R188, R208, R164 ;  /* 0x000000d0bca4723c */ /* 0x000fe200000018a4 */
[----:B------:R-:W-:-:S05]  /*cf50*/  DEPBAR.LE SB0, 0x0 ;  /* 0x000080000000791a */ /* 0x000fca0000000000 */
[----:B------:R-:W3:Y:S02]  /*cf60*/  MUFU.TANH R184, R184 ;  /* 0x000000b800b87308 */ /* 0x000ee40000002400 */
[----:B------:R-:W-:Y:S01]  /*cf70*/  HMMA.16816.F32 R28, R188, R210, R28 ;  /* 0x000000d2bc1c723c */ /* 0x000fe2000000181c */
[----:B------:R-:W-:-:S05]  /*cf80*/  FMUL.FTZ R188, R203, UR6 ;  /* 0x00000006cbbc7c20 */ /* 0x000fca0008410000 */
[----:B------:R-:W4:Y:S02]  /*cf90*/  MUFU.TANH R186, R186 ;  /* 0x000000ba00ba7308 */ /* 0x000f240000002400 */
[----:B------:R-:W-:Y:S06]  /*cfa0*/  HMMA.16816.F32 R172, R12, R10, R172 ;  /* 0x0000000a0cac723c */ /* 0x000fec00000018ac */
[----:B------:R-:W-:Y:S02]  /*cfb0*/  MUFU.TANH R185, R185 ;  /* 0x000000b900b97308 */ /* 0x000fe40000002400 */
[C---:B--2---:R-:W-:Y:S06]  /*cfc0*/  HMMA.16816.F32 R164, R204.reuse, R16, R164 ;  /* 0x00000010cca4723c */ /* 0x044fec00000018a4 */
[----:B------:R-:W-:Y:S02]  /*cfd0*/  MUFU.TANH R187, R187 ;  /* 0x000000bb00bb7308 */ /* 0x000fe40000002400 */
[----:B------:R-:W-:Y:S03]  /*cfe0*/  HMMA.16816.F32 R28, R204, R18, R28 ;  /* 0x00000012cc1c723c */ /* 0x000fe6000000181c */
[----:B------:R-:W-:Y:S01]  /*cff0*/  FMUL.FTZ R174, R174, UR6 ;  /* 0x00000006aeae7c20 */ /* 0x000fe20008410000 */
[----:B------:R-:W-:Y:S01]  /*d000*/  FMUL.FTZ R172, R172, UR6 ;  /* 0x00000006acac7c20 */ /* 0x000fe20008410000 */
[----:B------:R-:W-:Y:S01]  /*d010*/  FMUL.FTZ R175, R175, UR6 ;  /* 0x00000006afaf7c20 */ /* 0x000fe20008410000 */
[----:B------:R-:W-:Y:S02]  /*d020*/  MUFU.TANH R188, R188 ;  /* 0x000000bc00bc7308 */ /* 0x000fe40000002400 */
[----:B------:R-:W-:Y:S06]  /*d030*/  HMMA.16816.F32 R168, R192, R208, R168 ;  /* 0x000000d0c0a8723c */ /* 0x000fec00000018a8 */
[----:B------:R2:W-:Y:S02]  /*d040*/  MUFU.TANH R203, R174 ;  /* 0x000000ae00cb7308 */ /* 0x0005e40000002400 */
[C---:B-1----:R-:W-:Y:S06]  /*d050*/  HMMA.16816.F32 R164, R180.reuse, R20, R164 ;  /* 0x00000014b4a4723c */ /* 0x042fec00000018a4 */
[----:B------:R-:W-:Y:S02]  /*d060*/  MUFU.TANH R172, R172 ;  /* 0x000000ac00ac7308 */ /* 0x000fe40000002400 */
[----:B------:R-:W-:Y:S01]  /*d070*/  HMMA.16816.F32 R176, R180, R10, R176 ;  /* 0x0000000ab4b0723c */ /* 0x000fe200000018b0 */
[----:B------:R-:W-:-:S05]  /*d080*/  FMUL.FTZ R10, R173, UR6 ;  /* 0x00000006ad0a7c20 */ /* 0x000fca0008410000 */
[----:B------:R-:W-:Y:S02]  /*d090*/  MUFU.TANH R201, R175 ;  /* 0x000000af00c97308 */ /* 0x000fe40000002400 */
[----:B------:R-:W-:Y:S03]  /*d0a0*/  HMMA.16816.F32 R196, R192, R210, R196 ;  /* 0x000000d2c0c4723c */ /* 0x000fe600000018c4 */
[----:B------:R-:W-:Y:S01]  /*d0b0*/  FMUL.FTZ R240, R165, UR6 ;  /* 0x00000006a5f07c20 */ /* 0x000fe20008410000 */
[----:B------:R-:W-:Y:S01]  /*d0c0*/  FMUL.FTZ R164, R164, UR6 ;  /* 0x00000006a4a47c20 */ /* 0x000fe20008410000 */
[----:B------:R-:W-:Y:S01]  /*d0d0*/  IADD3 R165, PT, PT, R217, -0xa0, RZ ;  /* 0xffffff60d9a57810 */ /* 0x000fe20007ffe0ff */
[----:B------:R-:W-:Y:S01]  /*d0e0*/  FMUL.FTZ R166, R166, UR6 ;  /* 0x00000006a6a67c20 */ /* 0x000fe20008410000 */
[----:B------:R-:W-:Y:S01]  /*d0f0*/  FMUL.FTZ R167, R167, UR6 ;  /* 0x00000006a7a77c20 */ /* 0x000fe20008410000 */
[----:B------:R-:W-:Y:S01]  /*d100*/  HMMA.16816.F32 R28, R180, R22, R28 ;  /* 0x00000016b41c723c */ /* 0x000fe2000000181c */
[----:B------:R-:W1:Y:S01]  /*d110*/  MUFU.TANH R240, R240 ;  /* 0x000000f000f07308 */ /* 0x000e620000002400 */
[----:B------:R-:W-:Y:S01]  /*d120*/  ISETP.GE.AND P1, PT, R165, R34, PT ;  /* 0x00000022a500720c */ /* 0x000fe20003f26270 */
[----:B------:R-:W-:Y:S01]  /*d130*/  FMUL.FTZ R11, R176, UR6 ;  /* 0x00000006b00b7c20 */ /* 0x000fe20008410000 */
[----:B------:R-:W-:Y:S01]  /*d140*/  FMUL.FTZ R173, R177, UR6 ;  /* 0x00000006b1ad7c20 */ /* 0x000fe20008410000 */
[----:B--2---:R-:W-:Y:S01]  /*d150*/  FMUL.FTZ R174, R178, UR6 ;  /* 0x00000006b2ae7c20 */ /* 0x004fe20008410000 */
[----:B------:R-:W-:Y:S01]  /*d160*/  FMUL.FTZ R179, R179, UR6 ;  /* 0x00000006b3b37c20 */ /* 0x000fe20008410000 */
[----:B---3--:R-:W-:Y:S01]  /*d170*/  FSEL R184, R184, -INF , !P1 ;  /* 0xff800000b8b87808 */ /* 0x008fe20004800000 */
[----:B------:R-:W-:Y:S01]  /*d180*/  HMMA.16816.F32 R168, R24, R16, R168 ;  /* 0x0000001018a8723c */ /* 0x000fe200000018a8 */
[----:B------:R-:W2:Y:S01]  /*d190*/  MUFU.TANH R11, R11 ;  /* 0x0000000b000b7308 */ /* 0x000ea20000002400 */
[----:B------:R-:W-:-:S04]  /*d1a0*/  IADD3 R17, PT, PT, R217, -0x90, RZ ;  /* 0xffffff70d9117810 */ /* 0x000fc80007ffe0ff */
[-C--:B------:R-:W-:Y:S02]  /*d1b0*/  ISETP.GE.AND P3, PT, R17, R34.reuse, PT ;  /* 0x000000221100720c */ /* 0x080fe40003f66270 */
[----:B------:R-:W-:Y:S01]  /*d1c0*/  HMMA.16816.F32 R196, R24, R18, R196 ;  /* 0x0000001218c4723c */ /* 0x000fe200000018c4 */
[----:B------:R-:W3:Y:S01]  /*d1d0*/  MUFU.TANH R173, R173 ;  /* 0x000000ad00ad7308 */ /* 0x000ee20000002400 */
[----:B------:R-:W-:Y:S02]  /*d1e0*/  VIADD R25, R217, 0xffffff71 ;  /* 0xffffff71d9197836 */ /* 0x000fe40000000000 */
[----:B------:R-:W-:Y:S01]  /*d1f0*/  FMUL.FTZ R207, R29, UR6 ;  /* 0x000000061dcf7c20 */ /* 0x000fe20008410000 */
[----:B------:R-:W-:Y:S01]  /*d200*/  FMUL.FTZ R28, R28, UR6 ;  /* 0x000000061c1c7c20 */ /* 0x000fe20008410000 */
[C---:B------:R-:W-:Y:S01]  /*d210*/  VIADD R29, R217.reuse, 0xffffff61 ;  /* 0xffffff61d91d7836 */ /* 0x040fe20000000000 */
[C---:B------:R-:W-:Y:S01]  /*d220*/  IADD3 R27, PT, PT, R217.reuse, -0x98, RZ ;  /* 0xffffff68d91b7810 */ /* 0x040fe20007ffe0ff */
[----:B------:R-:W-:Y:S01]  /*d230*/  VIADD R19, R217, 0xffffff69 ;  /* 0xffffff69d9137836 */ /* 0x000fe20000000000 */
[-C--:B------:R-:W-:Y:S01]  /*d240*/  ISETP.GE.AND P2, PT, R25, R34.reuse, PT ;  /* 0x000000221900720c */ /* 0x080fe20003f46270 */
[----:B------:R-:W5:Y:S01]  /*d250*/  MUFU.TANH R242, R164 ;  /* 0x000000a400f27308 */ /* 0x000f620000002400 */
[-C--:B------:R-:W-:Y:S01]  /*d260*/  ISETP.GE.AND P0, PT, R29, R34.reuse, PT ;  /* 0x000000221d00720c */ /* 0x080fe20003f06270 */
[----:B------:R-:W-:Y:S01]  /*d270*/  FMUL.FTZ R30, R30, UR6 ;  /* 0x000000061e1e7c20 */ /* 0x000fe20008410000 */
[-C--:B------:R-:W-:Y:S01]  /*d280*/  ISETP.GE.AND P5, PT, R27, R34.reuse, PT ;  /* 0x000000221b00720c */ /* 0x080fe20003fa6270 */
[----:B------:R-:W-:Y:S01]  /*d290*/  HMMA.16816.F32 R168, R12, R20, R168 ;  /* 0x000000140ca8723c */ /* 0x000fe200000018a8 */
[----:B------:R-:W-:Y:S01]  /*d2a0*/  ISETP.GE.AND P4, PT, R19, R34, PT ;  /* 0x000000221300720c */ /* 0x000fe20003f86270 */
[----:B------:R-:W-:Y:S01]  /*d2b0*/  FMUL.FTZ R31, R31, UR6 ;  /* 0x000000061f1f7c20 */ /* 0x000fe20008410000 */
[----:B----4-:R-:W-:Y:S01]  /*d2c0*/  FSEL R186, R186, -INF , !P0 ;  /* 0xff800000baba7808 */ /* 0x010fe20004000000 */
[----:B------:R-:W4:Y:S01]  /*d2d0*/  MUFU.TANH R238, R28 ;  /* 0x0000001c00ee7308 */ /* 0x000f220000002400 */
[----:B-1----:R-:W-:-:S02]  /*d2e0*/  FSEL R240, R240, -INF , !P2 ;  /* 0xff800000f0f07808 */ /* 0x002fc40005000000 */
[----:B------:R-:W-:Y:S01]  /*d2f0*/  ISETP.NE.AND P2, PT, R5, 0x5, PT ;  /* 0x000000050500780c */ /* 0x000fe20003f45270 */
[----:B------:R-:W-:Y:S01]  /*d300*/  HMMA.16816.F32 R196, R12, R22, R196 ;  /* 0x000000160cc4723c */ /* 0x000fe200000018c4 */
[C---:B------:R-:W-:Y:S01]  /*d310*/  IADD3 R21, PT, PT, R217.reuse, -0x88, RZ ;  /* 0xffffff78d9157810 */ /* 0x040fe20007ffe0ff */
[----:B------:R-:W-:Y:S01]  /*d320*/  VIADD R217, R217, 0xffffff79 ;  /* 0xffffff79d9d97836 */ /* 0x000fe20000000000 */
[----:B--2---:R-:W-:Y:S01]  /*d330*/  FSEL R20, R11, -INF , !P5 ;  /* 0xff8000000b147808 */ /* 0x004fe20006800000 */
[----:B------:R-:W1:Y:S01]  /*d340*/  MUFU.TANH R207, R207 ;  /* 0x000000cf00cf7308 */ /* 0x000e620000002400 */
[----:B---3--:R-:W-:Y:S02]  /*d350*/  FSEL R14, R173, -INF , !P4 ;  /* 0xff800000ad0e7808 */ /* 0x008fe40006000000 */
[----:B------:R-:W-:Y:S02]  /*d360*/  FMNMX3.FTZ R11, R214, R184, R186, !PT ;  /* 0x000000b8d60b7276 */ /* 0x000fe400078100ba */
[----:B------:R-:W-:-:S02]  /*d370*/  ISETP.GE.AND P1, PT, R21, R34, PT ;  /* 0x000000221500720c */ /* 0x000fc40003f26270 */
[----:B------:R-:W-:Y:S01]  /*d380*/  ISETP.GE.AND P0, PT, R217, R34, PT ;  /* 0x00000022d900720c */ /* 0x000fe20003f06270 */
[----:B------:R-:W2:Y:S01]  /*d390*/  MUFU.TANH R10, R10 ;  /* 0x0000000a000a7308 */ /* 0x000ea20000002400 */
[----:B-----5:R-:W-:Y:S02]  /*d3a0*/  FSEL R242, R242, -INF , !P3 ;  /* 0xff800000f2f27808 */ /* 0x020fe40005800000 */
[----:B------:R-:W-:Y:S02]  /*d3b0*/  FMNMX3.FTZ R11, R11, R20, R14, !PT ;  /* 0x000000140b0b7276 */ /* 0x000fe4000781000e */
[----:B----4-:R-:W-:Y:S02]  /*d3c0*/  FSEL R238, R238, -INF , !P1 ;  /* 0xff800000eeee7808 */ /* 0x010fe40004800000 */
[----:B------:R-:W-:Y:S01]  /*d3d0*/  FMNMX3.FTZ R11, R11, R242, R240, !PT ;  /* 0x000000f20b0b7276 */ /* 0x000fe200078100f0 */
[----:B------:R-:W3:Y:S01]  /*d3e0*/  MUFU.TANH R174, R174 ;  /* 0x000000ae00ae7308 */ /* 0x000ee20000002400 */
[----:B-1----:R-:W-:-:S04]  /*d3f0*/  FSEL R207, R207, -INF , !P0 ;  /* 0xff800000cfcf7808 */ /* 0x002fc80004000000 */
[----:B------:R-:W-:-:S03]  /*d400*/  FMNMX3.FTZ R11, R11, R238, R207, !PT ;  /* 0x000000ee0b0b7276 */ /* 0x000fc600078100cf */
[----:B------:R1:W4:Y:S08]  /*d410*/  MUFU.TANH R16, R179 ;  /* 0x000000b300107308 */ /* 0x0003300000002400 */
        /* <DEDUP_REMOVED lines=8> */
[C---:B-1----:R-:W-:Y:S01]  /*d4a0*/  LEA R166, P1, R22.reuse, R231, 0x6 ;  /* 0x000000e716a67211 */ /* 0x042fe200078230ff */
        /* <DEDUP_REMOVED lines=15> */
.L_x_1181:
[----:B------:R-:W3:Y:S01]  /*d5a0*/  SHFL.BFLY PT, R22, R11, 0x2, 0x1f ;  /* 0x0c401f000b167f89 */ /* 0x000ee200000e0000 */
[----:B------:R-:W4:Y:S01]  /*d5b0*/  MUFU.TANH R200, R31 ;  /* 0x0000001f00c87308 */ /* 0x000f220000002400 */
[-C--:B------:R-:W-:Y:S01]  /*d5c0*/  ISETP.GE.AND P1, PT, R165, R2.reuse, PT ;  /* 0x00000002a500720c */ /* 0x080fe20003f26270 */
[----:B------:R-:W-:Y:S01]  /*d5d0*/  FMUL.FTZ R168, R168, UR6 ;  /* 0x00000006a8a87c20 */ /* 0x000fe20008410000 */
[-C--:B------:R-:W-:Y:S01]  /*d5e0*/  ISETP.GE.AND P0, PT, R29, R2.reuse, PT ;  /* 0x000000021d00720c */ /* 0x080fe20003f06270 */
[----:B------:R-:W-:Y:S01]  /*d5f0*/  FMUL.FTZ R169, R169, UR6 ;  /* 0x00000006a9a97c20 */ /* 0x000fe20008410000 */
[-C--:B------:R-:W-:Y:S01]  /*d600*/  ISETP.GE.AND P5, PT, R27, R2.reuse, PT ;  /* 0x000000021b00720c */ /* 0x080fe20003fa6270 */
[----:B------:R-:W-:Y:S01]  /*d610*/  FMUL.FTZ R189, R196, UR6 ;  /* 0x00000006c4bd7c20 */ /* 0x000fe20008410000 */
[-C--:B------:R-:W-:Y:S01]  /*d620*/  ISETP.GE.AND P4, PT, R19, R2.reuse, PT ;  /* 0x000000021300720c */ /* 0x080fe20003f86270 */
[----:B------:R-:W5:Y:S01]  /*d630*/  MUFU.TANH R193, R168 ;  /* 0x000000a800c17308 */ /* 0x000f620000002400 */
[----:B------:R-:W-:Y:S01]  /*d640*/  FSEL R18, R187, -INF , !P1 ;  /* 0xff800000bb127808 */ /* 0x000fe20004800000 */
[----:B------:R-:W-:Y:S01]  /*d650*/  FMUL.FTZ R170, R170, UR6 ;  /* 0x00000006aaaa7c20 */ /* 0x000fe20008410000 */
[----:B------:R-:W-:Y:S01]  /*d660*/  FSEL R12, R188, -INF , !P0 ;  /* 0xff800000bc0c7808 */ /* 0x000fe20004000000 */
[----:B------:R-:W-:Y:S01]  /*d670*/  FMUL.FTZ R171, R171, UR6 ;  /* 0x00000006abab7c20 */ /* 0x000fe20008410000 */
[-C--:B------:R-:W-:Y:S01]  /*d680*/  ISETP.GE.AND P3, PT, R17, R2.reuse, PT ;  /* 0x000000021100720c */ /* 0x080fe20003f66270 */
[----:B------:R-:W-:Y:S01]  /*d690*/  FMUL.FTZ R198, R198, UR6 ;  /* 0x00000006c6c67c20 */ /* 0x000fe20008410000 */
[----:B------:R-:W-:Y:S01]  /*d6a0*/  ISETP.GE.AND P2, PT, R25, R2, PT ;  /* 0x000000021900720c */ /* 0x000fe20003f46270 */
[----:B------:R-:W5:Y:S01]  /*d6b0*/  MUFU.TANH R190, R169 ;  /* 0x000000a900be7308 */ /* 0x000f620000002400 */
[----:B------:R-:W-:Y:S01]  /*d6c0*/  FSEL R174, R174, -INF , !P5 ;  /* 0xff800000aeae7808 */ /* 0x000fe20006800000 */
[----:B------:R-:W-:Y:S01]  /*d6d0*/  FMUL.FTZ R199, R199, UR6 ;  /* 0x00000006c7c77c20 */ /* 0x000fe20008410000 */
[----:B------:R-:W-:-:S02]  /*d6e0*/  FSEL R16, R16, -INF , !P4 ;  /* 0xff80000010107808 */ /* 0x000fc40006000000 */
[----:B------:R-:W-:Y:S02]  /*d6f0*/  FMNMX3.FTZ R13, R213, R18, R12, !PT ;  /* 0x00000012d50d7276 */ /* 0x000fe4000781000c */
[----:B---3--:R-:W-:Y:S01]  /*d700*/  FMNMX.FTZ R11, R11, R22, !PT ;  /* 0x000000160b0b7209 */ /* 0x008fe20007810000 */
[----:B------:R-:W3:Y:S01]  /*d710*/  MUFU.TANH R189, R189 ;  /* 0x000000bd00bd7308 */ /* 0x000ee20000002400 */
[-C--:B------:R-:W-:Y:S02]  /*d720*/  ISETP.GE.AND P1, PT, R21, R2.reuse, PT ;  /* 0x000000021500720c */ /* 0x080fe40003f26270 */
[----:B------:R-:W-:Y:S01]  /*d730*/  ISETP.GE.AND P0, PT, R217, R2, PT ;  /* 0x00000002d900720c */ /* 0x000fe20003f06270 */
[----:B-12---:R-:W1:Y:S01]  /*d740*/  SHFL.BFLY PT, R166, R11, 0x1, 0x1f ;  /* 0x0c201f000ba67f89 */ /* 0x006e6200000e0000 */
[----:B------:R-:W-:Y:S01]  /*d750*/  FSEL R210, R210, -INF , !P3 ;  /* 0xff800000d2d27808 */ /* 0x000fe20005800000 */
[----:B------:R-:W-:Y:S01]  /*d760*/  FMUL.FTZ R2, R197, UR6 ;  /* 0x00000006c5027c20 */ /* 0x000fe20008410000 */
[----:B------:R-:W-:Y:S01]  /*d770*/  FSEL R208, R208, -INF , !P2 ;  /* 0xff800000d0d07808 */ /* 0x000fe20005000000 */
[----:B------:R-:W-:Y:S01]  /*d780*/  MUFU.TANH R188, R170 ;  /* 0x000000aa00bc7308 */ /* 0x000fe20000002400 */
[----:B------:R-:W-:-:S02]  /*d790*/  FMNMX3.FTZ R13, R13, R174, R16, !PT ;  /* 0x000000ae0d0d7276 */ /* 0x000fc40007810010 */
[----:B------:R-:W-:Y:S02]  /*d7a0*/  FSEL R204, R204, -INF , !P1 ;  /* 0xff800000cccc7808 */ /* 0x000fe40004800000 */
[----:B----4-:R-:W-:Y:S02]  /*d7b0*/  FSEL R200, R200, -INF , !P0 ;  /* 0xff800000c8c87808 */ /* 0x010fe40004000000 */
[----:B------:R-:W-:Y:S01]  /*d7c0*/  FMNMX3.FTZ R13, R13, R210, R208, !PT ;  /* 0x000000d20d0d7276 */ /* 0x000fe200078100d0 */
[----:B------:R-:W2:Y:S01]  /*d7d0*/  MUFU.TANH R2, R2 ;  /* 0x0000000200027308 */ /* 0x000ea20000002400 */
[----:B------:R-:W-:Y:S02]  /*d7e0*/  ISETP.GE.AND P2, PT, R165, R216, PT ;  /* 0x000000d8a500720c */ /* 0x000fe40003f46270 */
[----:B------:R-:W-:Y:S02]  /*d7f0*/  FMNMX3.FTZ R22, R13, R204, R200, !PT ;  /* 0x000000cc0d167276 */ /* 0x000fe400078100c8 */
[----:B------:R-:W-:-:S02]  /*d800*/  ISETP.GE.AND P1, PT, R29, R216, PT ;  /* 0x000000d81d00720c */ /* 0x000fc40003f26270 */
[----:B------:R-:W-:Y:S01]  /*d810*/  FSEL R215, R0, -INF , !P2 ;  /* 0xff80000000d77808 */ /* 0x000fe20005000000 */
[----:B------:R-:W4:Y:S01]  /*d820*/  SHFL.BFLY PT, R13, R22, 0x2, 0x1f ;  /* 0x0c401f00160d7f89 */ /* 0x000f2200000e0000 */
[-C--:B------:R-:W-:Y:S01]  /*d830*/  ISETP.GE.AND P5, PT, R27, R216.reuse, PT ;  /* 0x000000d81b00720c */ /* 0x080fe20003fa6270 */
[----:B------:R3:W2:Y:S01]  /*d840*/  MUFU.TANH R187, R171 ;  /* 0x000000ab00bb7308 */ /* 0x0006a20000002400 */
[----:B------:R-:W-:Y:S02]  /*d850*/  ISETP.GE.AND P2, PT, R19, R216, PT ;  /* 0x000000d81300720c */ /* 0x000fe40003f46270 */
[----:B-1----:R-:W-:Y:S02]  /*d860*/  FMNMX.FTZ R166, R11, R166, !PT ;  /* 0x000000a60ba67209 */ /* 0x002fe40007810000 */
[----:B------:R-:W-:Y:S02]  /*d870*/  FSEL R195, R9, -INF , !P1 ;  /* 0xff80000009c37808 */ /* 0x000fe40004800000 */
[C---:B------:R-:W-:Y:S01]  /*d880*/  FSETP.NEU.FTZ.AND P1, PT, R166.reuse, -INF , PT ;  /* 0xff800000a600780b */ /* 0x040fe20003f3d000 */
[----:B------:R-:W-:Y:S01]  /*d890*/  FMUL.FTZ R209, R166, UR4 ;  /* 0x00000004a6d17c20 */ /* 0x000fe20008410000 */
[----:B------:R-:W-:Y:S01]  /*d8a0*/  FSEL R197, R172, -INF , !P5 ;  /* 0xff800000acc57808 */ /* 0x000fe20006800000 */
[----:B------:R-:W1:Y:S01]  /*d8b0*/  MUFU.TANH R11, R198 ;  /* 0x000000c6000b7308 */ /* 0x000e620000002400 */
[----:B------:R-:W-:-:S02]  /*d8c0*/  FSEL R211, R10, -INF , !P2 ;  /* 0xff8000000ad37808 */ /* 0x000fc40005000000 */
[-C--:B------:R-:W-:Y:S02]  /*d8d0*/  ISETP.GE.AND P5, PT, R17, R216.reuse, PT ;  /* 0x000000d81100720c */ /* 0x080fe40003fa6270 */
[-C--:B------:R-:W-:Y:S02]  /*d8e0*/  ISETP.GE.AND P2, PT, R25, R216.reuse, PT ;  /* 0x000000d81900720c */ /* 0x080fe40003f46270 */
[----:B------:R-:W-:Y:S01]  /*d8f0*/  FSEL R209, R209, RZ, P1 ;  /* 0x000000ffd1d17208 */ /* 0x000fe20000800000 */
[----:B------:R-:W1:Y:S01]  /*d900*/  MUFU.TANH R9, R199 ;  /* 0x000000c700097308 */ /* 0x000e620000002400 */
[----:B-----5:R-:W-:Y:S02]  /*d910*/  FSEL R193, R193, -INF , !P5 ;  /* 0xff800000c1c17808 */ /* 0x020fe40006800000 */
[----:B------:R-:W-:Y:S01]  /*d920*/  FSEL R190, R190, -INF , !P2 ;  /* 0xff800000bebe7808 */ /* 0x000fe20005000000 */
[--C-:B------:R-:W-:Y:S01]  /*d930*/  FFMA.FTZ R0, R184, UR4, -R209.reuse ;  /* 0x00000004b8007c23 */ /* 0x100fe200080108d1 */
[-C--:B------:R-:W-:Y:S01]  /*d940*/  ISETP.GE.AND P5, PT, R21, R216.reuse, PT ;  /* 0x000000d81500720c */ /* 0x080fe20003fa6270 */
[--C-:B---3--:R-:W-:Y:S01]  /*d950*/  FFMA.FTZ R171, R186, UR4, -R209.reuse ;  /* 0x00000004baab7c23 */ /* 0x108fe200080108d1 */
[----:B------:R-:W-:Y:S01]  /*d960*/  ISETP.GE.AND P2, PT, R217, R216, PT ;  /* 0x000000d8d900720c */ /* 0x000fe20003f46270 */
[----:B------:R-:W-:Y:S01]  /*d970*/  FFMA.FTZ R169, R20, UR4, -R209 ;  /* 0x0000000414a97c23 */ /* 0x000fe200080108d1 */
[-C--:B------:R-:W-:Y:S01]  /*d980*/  ISETP.GE.AND P4, PT, R165, R35.reuse, PT ;  /* 0x00000023a500720c */ /* 0x080fe20003f86270 */
[----:B------:R-:W-:Y:S01]  /*d990*/  MUFU.EX2 R0, R0 ;  /* 0x0000000000007308 */ /* 0x000fe20000000800 */
[----:B------:R-:W-:-:S02]  /*d9a0*/  ISETP.GE.AND P0, PT, R29, R35, PT ;  /* 0x000000231d00720c */ /* 0x000fc40003f06270 */
[----:B----4-:R-:W-:Y:S02]  /*d9b0*/  FMNMX.FTZ R165, R22, R13, !PT ;  /* 0x0000000d16a57209 */ /* 0x010fe40007810000 */
[----:B------:R-:W-:Y:S02]  /*d9c0*/  FMNMX3.FTZ R10, R212, R215, R195, !PT ;  /* 0x000000d7d40a7276 */ /* 0x000fe400078100c3 */
[----:B------:R-:W-:Y:S01]  /*d9d0*/  FSEL R189, R189, -INF , !P5 ;  /* 0xff800000bdbd7808 */ /* 0x000fe20006800000 */
[----:B------:R-:W3:Y:S01]  /*d9e0*/  SHFL.BFLY PT, R22, R165, 0x1, 0x1f ;  /* 0x0c201f00a5167f89 */ /* 0x000ee200000e0000 */
[----:B--2---:R-:W-:Y:S01]  /*d9f0*/  FSEL R184, R2, -INF , !P2 ;  /* 0xff80000002b87808 */ /* 0x004fe20005000000 */
[----:B------:R-:W-:Y:S01]  /*da00*/  FFMA.FTZ R2, R14, UR4, -R209 ;  /* 0x000000040e027c23 */ /* 0x000fe200080108d1 */
[-C--:B------:R-:W-:Y:S01]  /*da10*/  ISETP.GE.AND P2, PT, R19, R35.reuse, PT ;  /* 0x000000231300720c */ /* 0x080fe20003f46270 */
[----:B------:R-:W2:Y:S01]  /*da20*/  MUFU.EX2 R171, R171 ;  /* 0x000000ab00ab7308 */ /* 0x000ea20000000800 */
[----:B------:R-:W-:-:S02]  /*da30*/  ISETP.GE.AND P5, PT, R17, R35, PT ;  /* 0x000000231100720c */ /* 0x000fc40003fa6270 */
[----:B------:R-:W-:Y:S02]  /*da40*/  ISETP.GE.AND P3, PT, R27, R35, PT ;  /* 0x000000231b00720c */ /* 0x000fe40003f66270 */
[----:B------:R-:W-:Y:S02]  /*da50*/  FSEL R19, R8, -INF , !P4 ;  /* 0xff80000008137808 */ /* 0x000fe40006000000 */
[----:B------:R-:W-:Y:S01]  /*da60*/  FSEL R17, R185, -INF , !P0 ;  /* 0xff800000b9117808 */ /* 0x000fe20004000000 */
[----:B------:R-:W-:Y:S01]  /*da70*/  MUFU.EX2 R169, R169 ;  /* 0x000000a900a97308 */ /* 0x000fe20000000800 */
[----:B------:R-:W-:Y:S02]  /*da80*/  FMNMX3.FTZ R10, R10, R197, R211, !PT ;  /* 0x000000c50a0a7276 */ /* 0x000fe400078100d3 */
[----:B------:R-:W-:Y:S02]  /*da90*/  ISETP.GE.AND P4, PT, R25, R35, PT ;  /* 0x000000231900720c */ /* 0x000fe40003f86270 */
[----:B------:R-:W-:Y:S01]  /*daa0*/  FSEL R203, R203, -INF , !P3 ;  /* 0xff800000cbcb7808 */ /* 0x000fe20005800000 */
[----:B------:R-:W-:Y:S01]  /*dab0*/  LDSM.16.MT88.4 R24, [R218] ;  /* 0x00000000da18783b */ /* 0x000fe20000004200 */
[----:B------:R-:W-:Y:S01]  /*dac0*/  FSEL R201, R201, -INF , !P2 ;  /* 0xff800000c9c97808 */ /* 0x000fe20005000000 */
[----:B------:R-:W4:Y:S01]  /*dad0*/  MUFU.EX2 R2, R2 ;  /* 0x0000000200027308 */ /* 0x000f220000000800 */
[----:B------:R-:W-:-:S02]  /*dae0*/  FMNMX3.FTZ R8, R3, R19, R17, !PT ;  /* 0x0000001303087276 */ /* 0x000fc40007810011 */
[----:B------:R-:W-:Y:S02]  /*daf0*/  FMNMX3.FTZ R10, R10, R193, R190, !PT ;  /* 0x000000c10a0a7276 */ /* 0x000fe400078100be */
[-C--:B------:R-:W-:Y:S02]  /*db00*/  ISETP.GE.AND P3, PT, R21, R35.reuse, PT ;  /* 0x000000231500720c */ /* 0x080fe40003f66270 */
[----:B------:R-:W-:Y:S02]  /*db10*/  ISETP.GE.AND P2, PT, R217, R35, PT ;  /* 0x00000023d900720c */ /* 0x000fe40003f46270 */
[----:B------:R-:W-:Y:S01]  /*db20*/  FSEL R188, R188, -INF , !P5 ;  /* 0xff800000bcbc7808 */ /* 0x000fe20006800000 */
[----:B------:R-:W-:Y:S01]  /*db30*/  LDSM.16.MT88.4 R32, [R219+0xa000] ;  /* 0x00a00000db20783b */ /* 0x000fe20000004200 */
[----:B------:R-:W-:Y:S02]  /*db40*/  FSEL R187, R187, -INF , !P4 ;  /* 0xff800000bbbb7808 */ /* 0x000fe40006000000 */
[----:B------:R-:W-:-:S02]  /*db50*/  FMNMX3.FTZ R8, R8, R203, R201, !PT ;  /* 0x000000cb08087276 */ /* 0x000fc400078100c9 */
[----:B------:R-:W-:Y:S02]  /*db60*/  FMNMX3.FTZ R10, R10, R189, R184, !PT ;  /* 0x000000bd0a0a7276 */ /* 0x000fe400078100b8 */
[----:B-1----:R-:W-:Y:S02]  /*db70*/  FSEL R186, R11, -INF , !P3 ;  /* 0xff8000000bba7808 */ /* 0x002fe40005800000 */
[----:B------:R-:W-:Y:S01]  /*db80*/  FSEL R185, R9, -INF , !P2 ;  /* 0xff80000009b97808 */ /* 0x000fe20005000000 */
[----:B------:R-:W1:Y:S01]  /*db90*/  SHFL.BFLY PT, R13, R10, 0x2, 0x1f ;  /* 0x0c401f000a0d7f89 */ /* 0x000e6200000e0000 */
[----:B------:R-:W-:Y:S02]  /*dba0*/  FMNMX3.FTZ R8, R8, R188, R187, !PT ;  /* 0x000000bc08087276 */ /* 0x000fe400078100bb */
[----:B---3--:R-:W-:Y:S02]  /*dbb0*/  FMNMX.FTZ R165, R165, R22, !PT ;  /* 0x00000016a5a57209 */ /* 0x008fe40007810000 */
[----:B------:R-:W-:Y:S01]  /*dbc0*/  FMNMX3.FTZ R8, R8, R186, R185, !PT ;  /* 0x000000ba08087276 */ /* 0x000fe200078100b9 */
[----:B------:R-:W-:Y:S01]  /*dbd0*/  LDSM.16.MT88.4 R20, [R222+0xb000] ;  /* 0x00b00000de14783b */ /* 0x000fe20000004200 */
[C---:B------:R-:W-:Y:S01]  /*dbe0*/  FSETP.NEU.FTZ.AND P0, PT, R165.reuse, -INF , PT ;  /* 0xff800000a500780b */ /* 0x040fe20003f1d000 */
[C---:B------:R-:W-:Y:S01]  /*dbf0*/  FMUL.FTZ R199, R165.reuse, UR4 ;  /* 0x00000004a5c77c20 */ /* 0x040fe20008410000 */
[----:B------:R-:W-:Y:S01]  /*dc00*/  FSEL R11, R166, RZ, P1 ;  /* 0x000000ffa60b7208 */ /* 0x000fe20000800000 */
[----:B------:R-:W3:Y:S01]  /*dc10*/  SHFL.BFLY PT, R9, R8, 0x2, 0x1f ;  /* 0x0c401f0008097f89 */ /* 0x000ee200000e0000 */
[----:B------:R-:W-:-:S02]  /*dc20*/  FSEL R14, R165, RZ, P0 ;  /* 0x000000ffa50e7208 */ /* 0x000fc40000000000 */
[----:B------:R-:W-:Y:S02]  /*dc30*/  FSEL R199, R199, RZ, P0 ;  /* 0x000000ffc7c77208 */ /* 0x000fe40000000000 */
[----:B------:R-:W-:Y:S01]  /*dc40*/  IADD3 R191, PT, PT, R222, 0xa040, RZ ;  /* 0x0000a040debf7810 */ /* 0x000fe20007ffe0ff */
[----:B------:R-:W-:Y:S01]  /*dc50*/  FADD.FTZ R14, R213, -R14 ;  /* 0x8000000ed50e7221 */ /* 0x000fe20000010000 */
[----:B------:R-:W-:Y:S01]  /*dc60*/  @P6 IADD3 R191, PT, PT, R235, -0x40, RZ ;  /* 0xffffffc0ebbf6810 */ /* 0x000fe20007ffe0ff */
[----:B------:R-:W-:Y:S01]  /*dc70*/  FFMA.FTZ R170, R12, UR4, -R199 ;  /* 0x000000040caa7c23 */ /* 0x000fe200080108c7 */
[----:B------:R-:W-:Y:S01]  /*dc80*/  FADD.FTZ R12, R214, -R11 ;  /* 0x8000000bd60c7221 */ /* 0x000fe20000010000 */
[--C-:B------:R-:W-:Y:S01]  /*dc90*/  FFMA.FTZ R181, R16, UR4, -R199.reuse ;  /* 0x0000000410b57c23 */ /* 0x100fe200080108c7 */
[--C-:B------:R-:W-:Y:S01]  /*dca0*/  FFMA.FTZ R180, R18, UR4, -R199.reuse ;  /* 0x0000000412b47c23 */ /* 0x100fe200080108c7 */
[----:B------:R-:W-:Y:S01]  /*dcb0*/  FFMA.FTZ R164, R174, UR4, -R199 ;  /* 0x00000004aea47c23 */ /* 0x000fe200080108c7 */
[----:B------:R-:W-:Y:S01]  /*dcc0*/  FMUL.FTZ R12, R12, UR4 ;  /* 0x000000040c0c7c20 */ /* 0x000fe20008410000 */
[----:B-1----:R-:W-:Y:S01]  /*dcd0*/  FMNMX.FTZ R10, R10, R13, !PT ;  /* 0x0000000d0a0a7209 */ /* 0x002fe20007810000 */
[----:B------:R-:W-:Y:S01]  /*dce0*/  FMUL.FTZ R182, R14, UR4 ;  /* 0x000000040eb67c20 */ /* 0x000fe20008410000 */
[----:B------:R-:W-:Y:S01]  /*dcf0*/  LDSM.16.MT88.4 R172, [R222+0xa000] ;  /* 0x00a00000deac783b */ /* 0x000fe20000004200 */
[----:B------:R1:W5:Y:S01]  /*dd00*/  MUFU.EX2 R183, R12 ;  /* 0x0000000c00b77308 */ /* 0x0003620000000800 */
[----:B--2---:R-:W-:Y:S01]  /*dd10*/  F2FP.F16.F32.PACK_AB R176, R171, R0 ;  /* 0x00000000abb0723e */ /* 0x004fe200000000ff */
[----:B------:R-:W-:Y:S01]  /*dd20*/  FFMA.FTZ R214, R207, UR4, -R209 ;  /* 0x00000004cfd67c23 */ /* 0x000fe200080108d1 */
[----:B------:R-:W2:Y:S01]  /*dd30*/  SHFL.BFLY PT, R11, R10, 0x1, 0x1f ;  /* 0x0c201f000a0b7f89 */ /* 0x000ea200000e0000 */
[----:B----4-:R-:W-:Y:S01]  /*dd40*/  F2FP.F16.F32.PACK_AB R178, R2, R169 ;  /* 0x000000a902b2723e */ /* 0x010fe200000000ff */
[--C-:B------:R-:W-:Y:S01]  /*dd50*/  FFMA.FTZ R207, R210, UR4, -R199.reuse ;  /* 0x00000004d2cf7c23 */ /* 0x100fe200080108c7 */
[--C-:B------:R-:W-:Y:S01]  /*dd60*/  FFMA.FTZ R208, R208, UR4, -R199.reuse ;  /* 0x00000004d0d07c23 */ /* 0x100fe200080108c7 */
[----:B---3--:R-:W-:Y:S01]  /*dd70*/  FMNMX.FTZ R8, R8, R9, !PT ;  /* 0x0000000908087209 */ /* 0x008fe20007810000 */
[----:B------:R-:W-:Y:S01]  /*dd80*/  LDSM.16.MT88.4 R28, [R191] ;  /* 0x00000000bf1c783b */ /* 0x000fe20000004200 */
[----:B------:R-:W-:Y:S01]  /*dd90*/  MUFU.EX2 R180, R180 ;  /* 0x000000b400b47308 */ /* 0x000fe20000000800 */
[----:B------:R-:W-:Y:S01]  /*dda0*/  FFMA.FTZ R204, R204, UR4, -R199 ;  /* 0x00000004cccc7c23 */ /* 0x000fe200080108c7 */
[----:B------:R-:W-:Y:S01]  /*ddb0*/  FFMA.FTZ R213, R238, UR4, -R209 ;  /* 0x00000004eed57c23 */ /* 0x000fe200080108d1 */
[----:B------:R-:W3:Y:S01]  /*ddc0*/  SHFL.BFLY PT, R167, R8, 0x1, 0x1f ;  /* 0x0c201f0008a77f89 */ /* 0x000ee200000e0000 */
[----:B------:R-:W-:Y:S01]  /*ddd0*/  FFMA.FTZ R199, R200, UR4, -R199 ;  /* 0x00000004c8c77c23 */ /* 0x000fe200080108c7 */
[----:B------:R-:W-:-:S02]  /*dde0*/  IADD3 R238, PT, PT, R5, -0x6, RZ ;  /* 0xfffffffa05ee7810 */ /* 0x000fc40007ffe0ff */
[----:B-1----:R-:W1:Y:S01]  /*ddf0*/  LDSM.16.MT88.4 R12, [R219+0xb000] ;  /* 0x00b00000db0c783b */ /* 0x002e620000004200 */
[----:B------:R-:W4:Y:S01]  /*de00*/  MUFU.EX2 R170, R170 ;  /* 0x000000aa00aa7308 */ /* 0x000f220000000800 */
[-C--:B-----5:R-:W-:Y:S01]  /*de10*/  FMUL.FTZ R156, R156, R183.reuse ;  /* 0x000000b79c9c7220 */ /* 0x0a0fe20000410000 */
[-C--:B------:R-:W-:Y:S01]  /*de20*/  FMUL.FTZ R157, R157, R183.reuse ;  /* 0x000000b79d9d7220 */ /* 0x080fe20000410000 */
[-C--:B------:R-:W-:Y:S01]  /*de30*/  FMUL.FTZ R152, R152, R183.reuse ;  /* 0x000000b798987220 */ /* 0x080fe20000410000 */
[-C--:B------:R-:W-:Y:S01]  /*de40*/  FMUL.FTZ R153, R153, R183.reuse ;  /* 0x000000b799997220 */ /* 0x080fe20000410000 */
[-C--:B------:R-:W-:Y:S01]  /*de50*/  FMUL.FTZ R140, R140, R183.reuse ;  /* 0x000000b78c8c7220 */ /* 0x080fe20000410000 */
[-C--:B------:R-:W-:Y:S01]  /*de60*/  FMUL.FTZ R141, R141, R183.reuse ;  /* 0x000000b78d8d7220 */ /* 0x080fe20000410000 */
[----:B------:R-:W-:Y:S01]  /*de70*/  FMUL.FTZ R136, R136, R183 ;  /* 0x000000b788887220 */ /* 0x000fe20000410000 */
[----:B------:R-:W-:Y:S01]  /*de80*/  MUFU.EX2 R164, R164 ;  /* 0x000000a400a47308 */ /* 0x000fe20000000800 */
[----:B--2---:R-:W-:Y:S01]  /*de90*/  FMNMX.FTZ R168, R10, R11, !PT ;  /* 0x0000000b0aa87209 */ /* 0x004fe20007810000 */
[-C--:B------:R-:W-:Y:S01]  /*dea0*/  FMUL.FTZ R137, R137, R183.reuse ;  /* 0x000000b789897220 */ /* 0x080fe20000410000 */
[-C--:B------:R-:W-:Y:S01]  /*deb0*/  FMUL.FTZ R40, R40, R183.reuse ;  /* 0x000000b728287220 */ /* 0x080fe20000410000 */
[-C--:B------:R-:W-:Y:S01]  /*dec0*/  FMUL.FTZ R41, R41, R183.reuse ;  /* 0x000000b729297220 */ /* 0x080fe20000410000 */
[C---:B------:R-:W-:Y:S01]  /*ded0*/  FSETP.NEU.FTZ.AND P0, PT, R168.reuse, -INF , PT ;  /* 0xff800000a800780b */ /* 0x040fe20003f1d000 */
[----:B------:R-:W-:Y:S01]  /*dee0*/  FMUL.FTZ R192, R168, UR4 ;  /* 0x00000004a8c07c20 */ /* 0x000fe20008410000 */
[-C--:B------:R-:W-:Y:S01]  /*def0*/  FMUL.FTZ R44, R44, R183.reuse ;  /* 0x000000b72c2c7220 */ /* 0x080fe20000410000 */
[----:B------:R-:W2:Y:S01]  /*df00*/  MUFU.EX2 R181, R181 ;  /* 0x000000b500b57308 */ /* 0x000ea20000000800 */
[----:B------:R-:W-:Y:S01]  /*df10*/  FSEL R205, R168, RZ, P0 ;  /* 0x000000ffa8cd7208 */ /* 0x000fe20000000000 */
[----:B------:R-:W-:Y:S01]  /*df20*/  FMUL.FTZ R45, R45, R183 ;  /* 0x000000b72d2d7220 */ /* 0x000fe20000410000 */
[----:B---3--:R-:W-:Y:S01]  /*df30*/  FMNMX.FTZ R167, R8, R167, !PT ;  /* 0x000000a708a77209 */ /* 0x008fe20007810000 */
[-C--:B------:R-:W-:Y:S01]  /*df40*/  FMUL.FTZ R56, R56, R183.reuse ;  /* 0x000000b738387220 */ /* 0x080fe20000410000 */
[----:B------:R-:W-:Y:S01]  /*df50*/  FSEL R192, R192, RZ, P0 ;  /* 0x000000ffc0c07208 */ /* 0x000fe20000000000 */
[----:B------:R-:W3:Y:S01]  /*df60*/  LDSM.16.MT88.4 R8, [R191+0x1000] ;  /* 0x00100000bf08783b */ /* 0x000ee20000004200 */
[C---:B------:R-:W-:Y:S01]  /*df70*/  FSETP.NEU.FTZ.AND P0, PT, R167.reuse, -INF , PT ;  /* 0xff800000a700780b */ /* 0x040fe20003f1d000 */
[----:B------:R-:W-:Y:S01]  /*df80*/  FMUL.FTZ R196, R167, UR4 ;  /* 0x00000004a7c47c20 */ /* 0x000fe20008410000 */
[----:B------:R-:W-:Y:S01]  /*df90*/  FADD.FTZ R205, R212, -R205 ;  /* 0x800000cdd4cd7221 */ /* 0x000fe20000010000 */
[--C-:B------:R-:W-:Y:S01]  /*dfa0*/  FFMA.FTZ R198, R211, UR4, -R192.reuse ;  /* 0x00000004d3c67c23 */ /* 0x100fe200080108c0 */
[----:B------:R-:W-:Y:S01]  /*dfb0*/  FSEL R16, R167, RZ, P0 ;  /* 0x000000ffa7107208 */ /* 0x000fe20000000000 */
[----:B------:R-:W5:Y:S01]  /*dfc0*/  MUFU.EX2 R182, R182 ;  /* 0x000000b600b67308 */ /* 0x000f620000000800 */
[----:B------:R-:W-:Y:S01]  /*dfd0*/  FSEL R196, R196, RZ, P0 ;  /* 0x000000ffc4c47208 */ /* 0x000fe20000000000 */
[----:B------:R-:W-:Y:S01]  /*dfe0*/  FMUL.FTZ R212, R205, UR4 ;  /* 0x00000004cdd47c20 */ /* 0x000fe20008410000 */
[----:B------:R-:W-:Y:S01]  /*dff0*/  FFMA.FTZ R194, R215, UR4, -R192 ;  /* 0x00000004d7c27c23 */ /* 0x000fe200080108c0 */
[----:B------:R-:W-:Y:S01]  /*e000*/  FADD.FTZ R211, R3, -R16 ;  /* 0x8000001003d37221 */ /* 0x000fe20000010000 */
[----:B------:R-:W-:Y:S01]  /*e010*/  FFMA.FTZ R195, R195, UR4, -R192 ;  /* 0x00000004c3c37c23 */ /* 0x000fe200080108c0 */
[--C-:B------:R-:W-:Y:S01]  /*e020*/  FFMA.FTZ R3, R19, UR4, -R196.reuse ;  /* 0x0000000413037c23 */ /* 0x100fe200080108c4 */
[----:B------:R-:W-:Y:S01]  /*e030*/  FFMA.FTZ R202, R17, UR4, -R196 ;  /* 0x0000000411ca7c23 */ /* 0x000fe200080108c4 */
[----:B------:R-:W-:Y:S01]  /*e040*/  FFMA.FTZ R197, R197, UR4, -R192 ;  /* 0x00000004c5c57c23 */ /* 0x000fe200080108c0 */
[----:B------:R-:W3:Y:S01]  /*e050*/  LDSM.16.MT88.4 R16, [R218+0x1000] ;  /* 0x00100000da10783b */ /* 0x000ee20000004200 */
[--C-:B------:R-:W-:Y:S01]  /*e060*/  FFMA.FTZ R203, R203, UR4, -R196.reuse ;  /* 0x00000004cbcb7c23 */ /* 0x100fe200080108c4 */
[----:B------:R-:W-:Y:S01]  /*e070*/  FFMA.FTZ R206, R201, UR4, -R196 ;  /* 0x00000004c9ce7c23 */ /* 0x000fe200080108c4 */
[----:B------:R-:W-:Y:S01]  /*e080*/  FMUL.FTZ R205, R211, UR4 ;  /* 0x00000004d3cd7c20 */ /* 0x000fe20008410000 */
[----:B------:R-:W-:Y:S01]  /*e090*/  MUFU.EX2 R194, R194 ;  /* 0x000000c200c27308 */ /* 0x000fe20000000800 */
[----:B----4-:R-:W-:Y:S01]  /*e0a0*/  F2FP.F16.F32.PACK_AB R177, R170, R180 ;  /* 0x000000b4aab1723e */ /* 0x010fe200000000ff */
[-C--:B------:R-:W-:Y:S01]  /*e0b0*/  FMUL.FTZ R57, R57, R183.reuse ;  /* 0x000000b739397220 */ /* 0x080fe20000410000 */
[----:B--2---:R-:W-:Y:S01]  /*e0c0*/  F2FP.F16.F32.PACK_AB R179, R181, R164 ;  /* 0x000000a4b5b3723e */ /* 0x004fe200000000ff */
[-C--:B-----5:R-:W-:Y:S01]  /*e0d0*/  FMUL.FTZ R158, R158, R182.reuse ;  /* 0x000000b69e9e7220 */ /* 0x0a0fe20000410000 */
        /* <DEDUP_REMOVED lines=57> */
[----:B------:R-:W-:Y:S01]  /*e470*/  FFMA.FTZ R211, R242, UR4, -R209 ;  /* 0x00000004f2d37c23 */ /* 0x000fe200080108d1 */
[--C-:B------:R-:W-:Y:S01]  /*e480*/  FFMA.FTZ R193, R193, UR4, -R192.reuse ;  /* 0x00000004c1c17c23 */ /* 0x100fe200080108c0 */
[----:B------:R-:W2:Y:S01]  /*e490*/  MUFU.EX2 R203, R212 ;  /* 0x000000d400cb7308 */ /* 0x000ea20000000800 */
[--C-:B------:R-:W-:Y:S01]  /*e4a0*/  FFMA.FTZ R190, R190, UR4, -R192.reuse ;  /* 0x00000004bebe7c23 */ /* 0x100fe200080108c0 */
[--C-:B------:R-:W-:Y:S01]  /*e4b0*/  FFMA.FTZ R189, R189, UR4, -R192.reuse ;  /* 0x00000004bdbd7c23 */ /* 0x100fe200080108c0 */
[----:B------:R-:W-:Y:S01]  /*e4c0*/  FFMA.FTZ R184, R184, UR4, -R192 ;  /* 0x00000004b8b87c23 */ /* 0x000fe200080108c0 */
[--C-:B------:R-:W-:Y:S01]  /*e4d0*/  FFMA.FTZ R188, R188, UR4, -R196.reuse ;  /* 0x00000004bcbc7c23 */ /* 0x100fe200080108c4 */
[----:B------:R-:W-:Y:S01]  /*e4e0*/  HMMA.16816.F32 R152, R176, R174, R152 ;  /* 0x000000aeb098723c */ /* 0x000fe20000001898 */
[--C-:B------:R-:W-:Y:S01]  /*e4f0*/  FFMA.FTZ R187, R187, UR4, -R196.reuse ;  /* 0x00000004bbbb7c23 */ /* 0x100fe200080108c4 */
[--C-:B------:R-:W-:Y:S01]  /*e500*/  FFMA.FTZ R186, R186, UR4, -R196.reuse ;  /* 0x00000004baba7c23 */ /* 0x100fe200080108c4 */
[----:B------:R-:W4:Y:S01]  /*e510*/  MUFU.EX2 R205, R205 ;  /* 0x000000cd00cd7308 */ /* 0x000f220000000800 */
[----:B------:R-:W-:Y:S01]  /*e520*/  FFMA.FTZ R185, R185, UR4, -R196 ;  /* 0x00000004b9b97c23 */ /* 0x000fe200080108c4 */
[----:B------:R-:W-:Y:S01]  /*e530*/  FFMA.FTZ R0, R239, R183, R0 ;  /* 0x000000b7ef007223 */ /* 0x000fe20000010000 */
[----:B------:R-:W-:-:S02]  /*e540*/  FFMA.FTZ R237, R237, R182, R180 ;  /* 0x000000b6eded7223 */ /* 0x000fc400000100b4 */
[C---:B------:R-:W-:Y:S01]  /*e550*/  HMMA.16816.F32 R140, R176.reuse, R32, R140 ;  /* 0x00000020b08c723c */ /* 0x040fe2000000188c */
[----:B------:R-:W-:Y:S01]  /*e560*/  FADD.FTZ R0, R171, R0 ;  /* 0x00000000ab007221 */ /* 0x000fe20000010000 */
[----:B------:R-:W-:Y:S01]  /*e570*/  FADD.FTZ R237, R170, R237 ;  /* 0x000000edaaed7221 */ /* 0x000fe20000010000 */
[----:B------:R-:W-:Y:S01]  /*e580*/  MUFU.EX2 R211, R211 ;  /* 0x000000d300d37308 */ /* 0x000fe20000000800 */
[-C--:B--2---:R-:W-:Y:S01]  /*e590*/  FMUL.FTZ R160, R160, R203.reuse ;  /* 0x000000cba0a07220 */ /* 0x084fe20000410000 */
[-C--:B------:R-:W-:Y:S01]  /*e5a0*/  FMUL.FTZ R161, R161, R203.reuse ;  /* 0x000000cba1a17220 */ /* 0x080fe20000410000 */
[-C--:B------:R-:W-:Y:S01]  /*e5b0*/  FMUL.FTZ R148, R148, R203.reuse ;  /* 0x000000cb94947220 */ /* 0x080fe20000410000 */
[-C--:B------:R-:W-:Y:S01]  /*e5c0*/  FMUL.FTZ R149, R149, R203.reuse ;  /* 0x000000cb95957220 */ /* 0x080fe20000410000 */
[C---:B------:R-:W-:Y:S01]  /*e5d0*/  HMMA.16816.F32 R136, R176.reuse, R34, R136 ;  /* 0x00000022b088723c */ /* 0x040fe20000001888 */
[-C--:B------:R-:W-:Y:S01]  /*e5e0*/  FMUL.FTZ R144, R144, R203.reuse ;  /* 0x000000cb90907220 */ /* 0x080fe20000410000 */
[-C--:B------:R-:W-:Y:S01]  /*e5f0*/  FMUL.FTZ R145, R145, R203.reuse ;  /* 0x000000cb91917220 */ /* 0x080fe20000410000 */
[----:B------:R-:W-:Y:S01]  /*e600*/  FMUL.FTZ R132, R132, R203 ;  /* 0x000000cb84847220 */ /* 0x000fe20000410000 */
[-C--:B----4-:R-:W-:Y:S01]  /*e610*/  FMUL.FTZ R162, R162, R205.reuse ;  /* 0x000000cda2a27220 */ /* 0x090fe20000410000 */
[-C--:B------:R-:W-:Y:S01]  /*e620*/  FMUL.FTZ R163, R163, R205.reuse ;  /* 0x000000cda3a37220 */ /* 0x080fe20000410000 */
[-C--:B------:R-:W-:Y:S01]  /*e630*/  FMUL.FTZ R150, R150, R205.reuse ;  /* 0x000000cd96967220 */ /* 0x080fe20000410000 */
[-C--:B------:R-:W-:Y:S01]  /*e640*/  FMUL.FTZ R151, R151, R205.reuse ;  /* 0x000000cd97977220 */ /* 0x080fe20000410000 */
[C---:B------:R-:W-:Y:S01]  /*e650*/  HMMA.16816.F32 R40, R176.reuse, R28, R40 ;  /* 0x0000001cb028723c */ /* 0x040fe20000001828 */
[-C--:B------:R-:W-:Y:S01]  /*e660*/  FMUL.FTZ R146, R146, R205.reuse ;  /* 0x000000cd92927220 */ /* 0x080fe20000410000 */
[----:B------:R-:W-:Y:S01]  /*e670*/  FMUL.FTZ R147, R147, R205 ;  /* 0x000000cd93937220 */ /* 0x000fe20000410000 */
        /* <DEDUP_REMOVED lines=45> */
[C---:B-1----:R-:W-:Y:S01]  /*e950*/  HMMA.16816.F32 R88, R176.reuse, R12, R88 ;  /* 0x0000000cb058723c */ /* 0x042fe20000001858 */
        /* <DEDUP_REMOVED lines=12> */
[----:B------:R-:W-:Y:S01]  /*ea20*/  FFMA.FTZ R212, R240, UR4, -R209 ;  /* 0x00000004f0d47c23 */ /* 0x000fe200080108d1 */
[----:B------:R-:W-:Y:S01]  /*ea30*/  MUFU.EX2 R213, R213 ;  /* 0x000000d500d57308 */ /* 0x000fe20000000800 */
[----:B------:R-:W-:Y:S01]  /*ea40*/  FADD.FTZ R169, R169, R0 ;  /* 0x00000000a9a97221 */ /* 0x000fe20000010000 */
[----:B---3--:R-:W-:Y:S01]  /*ea50*/  HMMA.16816.F32 R104, R176, R8, R104 ;  /* 0x00000008b068723c */ /* 0x008fe20000001868 */
[----:B------:R-:W-:-:S02]  /*ea60*/  FADD.FTZ R164, R164, R237 ;  /* 0x000000eda4a47221 */ /* 0x000fc40000010000 */
[----:B------:R-:W-:Y:S02]  /*ea70*/  FADD.FTZ R2, R2, R169 ;  /* 0x000000a902027221 */ /* 0x000fe40000010000 */
[----:B------:R-:W-:Y:S01]  /*ea80*/  FADD.FTZ R164, R181, R164 ;  /* 0x000000a4b5a47221 */ /* 0x000fe20000010000 */
[----:B------:R-:W1:Y:S02]  /*ea90*/  MUFU.EX2 R212, R212 ;  /* 0x000000d400d47308 */ /* 0x000e640000000800 */
[C---:B------:R-:W-:Y:S06]  /*eaa0*/  HMMA.16816.F32 R108, R176.reuse, R10, R108 ;  /* 0x0000000ab06c723c */ /* 0x040fec000000186c */
[----:B------:R-:W-:Y:S02]  /*eab0*/  MUFU.EX2 R214, R214 ;  /* 0x000000d600d67308 */ /* 0x000fe40000000800 */
[C---:B------:R-:W-:Y:S06]  /*eac0*/  HMMA.16816.F32 R120, R176.reuse, R16, R120 ;  /* 0x00000010b078723c */ /* 0x040fec0000001878 */
[----:B------:R-:W-:Y:S02]  /*ead0*/  MUFU.EX2 R207, R207 ;  /* 0x000000cf00cf7308 */ /* 0x000fe40000000800 */
[----:B------:R-:W-:Y:S01]  /*eae0*/  HMMA.16816.F32 R124, R176, R18, R124 ;  /* 0x00000012b07c723c */ /* 0x000fe2000000187c */
[----:B------:R-:W-:Y:S01]  /*eaf0*/  F2FP.F16.F32.PACK_AB R176, R195, R194 ;  /* 0x000000c2c3b0723e */ /* 0x000fe200000000ff */
[----:B------:R-:W-:Y:S01]  /*eb00*/  FFMA.FTZ R194, R241, R203, R194 ;  /* 0x000000cbf1c27223 */ /* 0x000fe200000100c2 */
[----:B------:R-:W-:Y:S01]  /*eb10*/  F2FP.F16.F32.PACK_AB R177, R202, R3 ;  /* 0x00000003cab1723e */ /* 0x000fe200000000ff */
[----:B------:R-:W-:Y:S01]  /*eb20*/  FFMA.FTZ R3, R236, R205, R3 ;  /* 0x000000cdec037223 */ /* 0x000fe20000010003 */
[----:B------:R-:W-:Y:S01]  /*eb30*/  F2FP.F16.F32.PACK_AB R178, R198, R197 ;  /* 0x000000c5c6b2723e */ /* 0x000fe200000000ff */
[----:B------:R-:W2:Y:S01]  /*eb40*/  MUFU.EX2 R208, R208 ;  /* 0x000000d000d07308 */ /* 0x000ea20000000800 */
[----:B------:R-:W-:Y:S01]  /*eb50*/  F2FP.F16.F32.PACK_AB R179, R206, R201 ;  /* 0x000000c9ceb3723e */ /* 0x000fe200000000ff */
[----:B------:R-:W-:Y:S01]  /*eb60*/  FADD.FTZ R194, R195, R194 ;  /* 0x000000c2c3c27221 */ /* 0x000fe20000010000 */
[----:B------:R-:W-:-:S03]  /*eb70*/  FADD.FTZ R202, R202, R3 ;  /* 0x00000003caca7221 */ /* 0x000fc60000010000 */
[----:B------:R-:W-:Y:S01]  /*eb80*/  FADD.FTZ R197, R197, R194 ;  /* 0x000000c2c5c57221 */ /* 0x000fe20000010000 */
[----:B------:R-:W-:Y:S01]  /*eb90*/  FADD.FTZ R201, R201, R202 ;  /* 0x000000cac9c97221 */ /* 0x000fe20000010000 */
[----:B------:R-:W-:Y:S01]  /*eba0*/  HMMA.16816.F32 R160, R176, R172, R160 ;  /* 0x000000acb0a0723c */ /* 0x000fe200000018a0 */
[----:B------:R-:W-:Y:S01]  /*ebb0*/  MUFU.EX2 R204, R204 ;  /* 0x000000cc00cc7308 */ /* 0x000fe20000000800 */
[----:B------:R-:W-:Y:S01]  /*ebc0*/  FADD.FTZ R198, R198, R197 ;  /* 0x000000c5c6c67221 */ /* 0x000fe20000010000 */
[----:B------:R-:W-:-:S05]  /*ebd0*/  FADD.FTZ R201, R206, R201 ;  /* 0x000000c9cec97221 */ /* 0x000fca0000010000 */
[C---:B------:R-:W-:Y:S01]  /*ebe0*/  HMMA.16816.F32 R148, R176.reuse, R174, R148 ;  /* 0x000000aeb094723c */ /* 0x040fe20000001894 */
[----:B------:R-:W3:Y:S01]  /*ebf0*/  LDSM.16.MT88.4 R172, [R222+0xa800] ;  /* 0x00a80000deac783b */ /* 0x000ee20000004200 */
[----:B------:R-:W4:Y:S06]  /*ec00*/  MUFU.EX2 R199, R199 ;  /* 0x000000c700c77308 */ /* 0x000f2c0000000800 */
[C---:B------:R-:W-:Y:S02]  /*ec10*/  HMMA.16816.F32 R144, R176.reuse, R32, R144 ;  /* 0x00000020b090723c */ /* 0x040fe40000001890 */
[----:B------:R-:W-:Y:S06]  /*ec20*/  MUFU.EX2 R193, R193 ;  /* 0x000000c100c17308 */ /* 0x000fec0000000800 */
[C---:B------:R-:W-:Y:S01]  /*ec30*/  HMMA.16816.F32 R132, R176.reuse, R34, R132 ;  /* 0x00000022b084723c */ /* 0x040fe20000001884 */
[----:B------:R-:W5:Y:S01]  /*ec40*/  LDSM.16.MT88.4 R32, [R219+0xa800] ;  /* 0x00a80000db20783b */ /* 0x000f620000004200 */
[----:B------:R-:W5:Y:S06]  /*ec50*/  MUFU.EX2 R190, R190 ;  /* 0x000000be00be7308 */ /* 0x000f6c0000000800 */
[C---:B------:R-:W-:Y:S02]  /*ec60*/  HMMA.16816.F32 R36, R176.reuse, R28, R36 ;  /* 0x0000001cb024723c */ /* 0x040fe40000001824 */
[----:B------:R-:W-:Y:S06]  /*ec70*/  MUFU.EX2 R189, R189 ;  /* 0x000000bd00bd7308 */ /* 0x000fec0000000800 */
[C---:B------:R-:W-:Y:S01]  /*ec80*/  HMMA.16816.F32 R48, R176.reuse, R30, R48 ;  /* 0x0000001eb030723c */ /* 0x040fe20000001830 */
[----:B------:R-:W5:Y:S01]  /*ec90*/  LDSM.16.MT88.4 R28, [R191+0x800] ;  /* 0x00080000bf1c783b */ /* 0x000f620000004200 */
[----:B------:R-:W-:Y:S06]  /*eca0*/  MUFU.EX2 R184, R184 ;  /* 0x000000b800b87308 */ /* 0x000fec0000000800 */
        /* <DEDUP_REMOVED lines=9> */
[----:B------:R-:W5:Y:S06]  /*ed40*/  MUFU.EX2 R185, R185 ;  /* 0x000000b900b97308 */ /* 0x000f6c0000000800 */
[C---:B------:R-:W-:Y:S08]  /*ed50*/  HMMA.16816.F32 R84, R176.reuse, R12, R84 ;  /* 0x0000000cb054723c */ /* 0x040ff00000001854 */
[C---:B------:R-:W-:Y:S01]  /*ed60*/  HMMA.16816.F32 R96, R176.reuse, R14, R96 ;  /* 0x0000000eb060723c */ /* 0x040fe20000001860 */
[----:B------:R-:W-:Y:S07]  /*ed70*/  LDSM.16.MT88.4 R12, [R218+0x1800] ;  /* 0x00180000da0c783b */ /* 0x000fee0000004200 */
[C---:B------:R-:W-:Y:S08]  /*ed80*/  HMMA.16816.F32 R100, R176.reuse, R8, R100 ;  /* 0x00000008b064723c */ /* 0x040ff00000001864 */
[C---:B------:R-:W-:Y:S01]  /*ed90*/  HMMA.16816.F32 R112, R176.reuse, R10, R112 ;  /* 0x0000000ab070723c */ /* 0x040fe20000001870 */
[----:B------:R-:W-:Y:S07]  /*eda0*/  LDSM.16.MT88.4 R8, [R191+0x1800] ;  /* 0x00180000bf08783b */ /* 0x000fee0000004200 */
[C---:B------:R-:W-:Y:S08]  /*edb0*/  HMMA.16816.F32 R116, R176.reuse, R16, R116 ;  /* 0x00000010b074723c */ /* 0x040ff00000001874 */
[----:B------:R-:W-:Y:S01]  /*edc0*/  HMMA.16816.F32 R128, R176, R18, R128 ;  /* 0x00000012b080723c */ /* 0x000fe20000001880 */
[----:B------:R-:W5:Y:S01]  /*edd0*/  LDSM.16.MT88.4 R16, [R219+0xb800] ;  /* 0x00b80000db10783b */ /* 0x000f620000004200 */
[----:B-1----:R-:W-:Y:S01]  /*ede0*/  F2FP.F16.F32.PACK_AB R176, R212, R211 ;  /* 0x000000d3d4b0723e */ /* 0x002fe200000000ff */
[----:B------:R-:W-:Y:S01]  /*edf0*/  FADD.FTZ R211, R211, R2 ;  /* 0x00000002d3d37221 */ /* 0x000fe20000010000 */
[----:B--2---:R-:W-:Y:S01]  /*ee00*/  F2FP.F16.F32.PACK_AB R177, R208, R207 ;  /* 0x000000cfd0b1723e */ /* 0x004fe200000000ff */
[----:B------:R-:W-:Y:S01]  /*ee10*/  FADD.FTZ R207, R207, R164 ;  /* 0x000000a4cfcf7221 */ /* 0x000fe20000010000 */
[----:B------:R-:W-:Y:S01]  /*ee20*/  F2FP.F16.F32.PACK_AB R178, R214, R213 ;  /* 0x000000d5d6b2723e */ /* 0x000fe200000000ff */
[----:B------:R-:W-:Y:S01]  /*ee30*/  FADD.FTZ R212, R212, R211 ;  /* 0x000000d3d4d47221 */ /* 0x000fe20000010000 */
[----:B----4-:R-:W-:Y:S01]  /*ee40*/  F2FP.F16.F32.PACK_AB R179, R199, R204 ;  /* 0x000000ccc7b3723e */ /* 0x010fe200000000ff */
[----:B------:R-:W-:-:S02]  /*ee50*/  FADD.FTZ R207, R208, R207 ;  /* 0x000000cfd0cf7221 */ /* 0x000fc40000010000 */
[----:B------:R-:W-:Y:S02]  /*ee60*/  FADD.FTZ R213, R213, R212 ;  /* 0x000000d4d5d57221 */ /* 0x000fe40000010000 */
[----:B------:R-:W-:Y:S02]  /*ee70*/  FADD.FTZ R204, R204, R207 ;  /* 0x000000cfcccc7221 */ /* 0x000fe40000010000 */
[----:B---3--:R-:W-:Y:S01]  /*ee80*/  HMMA.16816.F32 R156, R176, R172, R156 ;  /* 0x000000acb09c723c */ /* 0x008fe2000000189c */
[----:B------:R-:W-:Y:S01]  /*ee90*/  FADD.FTZ R239, R214, R213 ;  /* 0x000000d5d6ef7221 */ /* 0x000fe20000010000 */
[----:B------:R-:W-:-:S06]  /*eea0*/  FADD.FTZ R237, R199, R204 ;  /* 0x000000ccc7ed7221 */ /* 0x000fcc0000010000 */
        /* <DEDUP_REMOVED lines=44> */
.L_x_1177:
[----:B------:R-:W-:-:S13]  /*f170*/  ISETP.GE.AND P0, PT, R238, RZ, PT ;  /* 0x000000ffee00720c */ /* 0x000fda0003f06270 */
[----:B------:R-:W-:Y:S05]  /*f180*/  @!P0 BRA `(.L_x_1182) ;  /* 0x0000002400a08947 */ /* 0x000fea0003800000 */
[----:B------:R-:W-:Y:S01]  /*f190*/  IMAD.MOV.U32 R5, RZ, RZ, 0x40 ;  /* 0x00000040ff057424 */ /* 0x000fe200078e00ff */
[C---:B------:R-:W-:Y:S01]  /*f1a0*/  SHF.L.U64.HI R240, R6.reuse, 0x4, R7 ;  /* 0x0000000406f07819 */ /* 0x040fe20000010207 */
[----:B------:R-:W-:Y:S01]  /*f1b0*/  IMAD.MOV.U32 R0, RZ, RZ, R165 ;  /* 0x000000ffff007224 */ /* 0x000fe200078e00a5 */
[----:B------:R-:W-:Y:S01]  /*f1c0*/  SHF.L.U32 R243, R6, 0x4, RZ ;  /* 0x0000000406f37819 */ /* 0x000fe200000006ff */
[----:B------:R-:W-:Y:S01]  /*f1d0*/  IMAD.MOV.U32 R2, RZ, RZ, R167 ;  /* 0x000000ffff027224 */ /* 0x000fe200078e00a7 */
[----:B------:R-:W-:Y:S01]  /*f1e0*/  SEL R5, R5, 0xffffffc0, !P6 ;  /* 0xffffffc005057807 */ /* 0x000fe20007000000 */
[----:B------:R-:W-:Y:S01]  /*f1f0*/  VIADD R242, R222, 0xa040 ;  /* 0x0000a040def27836 */ /* 0x000fe20000000000 */
[----:B------:R-:W-:Y:S01]  /*f200*/  MOV R3, R166 ;  /* 0x000000a600037202 */ /* 0x000fe20000000f00 */
[----:B------:R-:W1:Y:S01]  /*f210*/  LDCU UR8, c[0x0][0x50c] ;  /* 0x0000a180ff0877ac */ /* 0x000e620008000800 */
[----:B------:R-:W-:Y:S01]  /*f220*/  MOV R173, R168 ;  /* 0x000000a800ad7202 */ /* 0x000fe20000000f00 */
[----:B------:R-:W-:Y:S01]  /*f230*/  IMAD.IADD R216, R226, 0x1, R5 ;  /* 0x00000001e2d87824 */ /* 0x000fe200078e0205 */
[----:B------:R-:W-:Y:S01]  /*f240*/  IADD3 R217, PT, PT, R4, R5, RZ ;  /* 0x0000000504d97210 */ /* 0x000fe20007ffe0ff */
[----:B------:R-:W2:Y:S01]  /*f250*/  LDCU UR4, c[0x0][0x45c] ;  /* 0x00008b80ff0477ac */ /* 0x000ea20008000800 */
[----:B------:R-:W3:Y:S01]  /*f260*/  LDCU.64 UR6, c[0x0][0x3c0] ;  /* 0x00007800ff0677ac */ /* 0x000ee20008000a00 */
[----:B------:R-:W-:Y:S05]  /*f270*/  BRA `(.L_x_1183) ;  /* 0x0000000000547947 */ /* 0x000fea0003800000 */
.L_x_1185:
[----:B------:R-:W2:Y:S01]  /*f280*/  LDC.64 R4, c[0x0][0x3b8] ;  /* 0x0000ee00ff047b82 */ /* 0x000ea20000000a00 */
[----:B------:R-:W-:Y:S04]  /*f290*/  VIADD R9, R238, 0xffffffff ;  /* 0xffffffffee097836 */ /* 0x000fe80000000000 */
[C---:B--2---:R-:W-:Y:S04]  /*f2a0*/  IMAD.WIDE.U32 R6, R9.reuse, R4, RZ ;  /* 0x0000000409067225 */ /* 0x044fe800078e00ff */
[----:B------:R-:W-:Y:S01]  /*f2b0*/  IMAD R7, R9, R5, R7 ;  /* 0x0000000509077224 */ /* 0x000fe200078e0207 */
[C---:B------:R-:W-:Y:S01]  /*f2c0*/  LEA R12, P1, R6.reuse, R231, 0x6 ;  /* 0x000000e7060c7211 */ /* 0x040fe200078230ff */
[C---:B------:R-:W-:Y:S03]  /*f2d0*/  IMAD.SHL.U32 R9, R6.reuse, 0x20, RZ ;  /* 0x0000002006097824 */ /* 0x040fe600078e00ff */
        /* <DEDUP_REMOVED lines=15> */
.L_x_1183:
[----:B------:R-:W-:Y:S04]  /*f3d0*/  DEPBAR.LE SB0, 0x0 ;  /* 0x000080000000791a */ /* 0x000fe80000000000 */
[----:B------:R-:W-:Y:S01]  /*f3e0*/  BAR.SYNC.DEFER_BLOCKING 0x0 ;  /* 0x0000000000007b1d */ /* 0x000fe20000010000 */
[C---:B---3--:R-:W-:Y:S04]  /*f3f0*/  IMAD.WIDE.U32 R168, R238.reuse, UR6, RZ ;  /* 0x00000006eea87c25 */ /* 0x048fe8000f8e00ff */
[----:B------:R-:W-:Y:S01]  /*f400*/  IMAD R169, R238, UR7, R169 ;  /* 0x00000007eea97c24 */ /* 0x000fe2000f8e02a9 */
[C---:B------:R-:W-:Y:S02]  /*f410*/  LEA R244, P1, R168.reuse, R229, 0x6 ;  /* 0x000000e5a8f47211 */ /* 0x040fe400078230ff */
[C---:B------:R-:W-:Y:S02]  /*f420*/  LEA R170, P0, R168.reuse, R243, 0x5 ;  /* 0x000000f3a8aa7211 */ /* 0x040fe400078028ff */
[C-C-:B------:R-:W-:Y:S02]  /*f430*/  LEA.HI.X R245, R168.reuse, R228, R169.reuse, 0x6, P1 ;  /* 0x000000e4a8f57211 */ /* 0x140fe400008f34a9 */
[----:B------:R-:W-:Y:S02]  /*f440*/  LEA.HI.X R171, R168, R240, R169, 0x5, P0 ;  /* 0x000000f0a8ab7211 */ /* 0x000fe400000f2ca9 */
[C---:B------:R-:W-:Y:S04]  /*f450*/  LEA R174, P0, R170.reuse, R229, 0x1 ;  /* 0x000000e5aaae7211 */ /* 0x040fe800078008ff */
[----:B------:R-:W-:Y:S02]  /*f460*/  LEA.HI.X R175, R170, R228, R171, 0x1, P0 ;  /* 0x000000e4aaaf7211 */ /* 0x000fe400000f0cab */
[----:B------:R-:W-:Y:S01]  /*f470*/  ISETP.NE.AND P0, PT, R238, RZ, PT ;  /* 0x000000ffee00720c */ /* 0x000fe20003f05270 */
[----:B------:R-:W-:Y:S01]  /*f480*/  @!PT LDS RZ, [RZ] ;  /* 0x00000000fffff984 */ /* 0x000fe20000000800 */
[----:B------:R-:W-:Y:S01]  /*f490*/  @!PT LDS RZ, [RZ] ;  /* 0x00000000fffff984 */ /* 0x000fe20000000800 */
[----:B------:R-:W-:Y:S01]  /*f4a0*/  @!PT LDS RZ, [RZ] ;  /* 0x00000000fffff984 */ /* 0x000fe20000000800 */
[----:B------:R-:W-:Y:S08]  /*f4b0*/  LDGSTS.E.BYPASS.LTC128B.128 [R234+0xa000], desc[UR14][R244.64] ;  /* 0x0a000000f4ea7fae */ /* 0x000ff0000b981a0e */
[----:B------:R1:W-:Y:S08]  /*f4c0*/  LDGSTS.E.BYPASS.LTC128B.128 [R234+0xb000], desc[UR14][R244.64+0x80] ;  /* 0x0b000080f4ea7fae */ /* 0x0003f0000b981a0e */
[----:B------:R-:W-:Y:S08]  /*f4d0*/  LDGSTS.E.BYPASS.LTC128B.128 [R234+0xa800], desc[UR14][R174.64] ;  /* 0x0a800000aeea7fae */ /* 0x000ff0000b981a0e */
[----:B------:R3:W-:Y:S08]  /*f4e0*/  LDGSTS.E.BYPASS.LTC128B.128 [R234+0xb800], desc[UR14][R174.64+0x80] ;  /* 0x0b800080aeea7fae */ /* 0x0007f0000b981a0e */
[----:B------:R-:W-:Y:S08]  /*f4f0*/  LDSM.16.M88.4 R164, [R226] ;  /* 0x00000000e2a4783b */ /* 0x000ff00000000200 */
[----:B------:R-:W4:Y:S08]  /*f500*/  LDSM.16.M88.4 R176, [R225+UR5+0x8000] ;  /* 0x00800005e1b0783b */ /* 0x000f300008000200 */
[----:B------:R-:W5:Y:S08]  /*f510*/  LDSM.16.M88.4 R180, [R226+0x2000] ;  /* 0x00200000e2b4783b */ /* 0x000f700000000200 */
[----:B------:R-:W2:Y:S08]  /*f520*/  LDSM.16.M88.4 R184, [R225+UR5+0x8800] ;  /* 0x00880005e1b8783b */ /* 0x000eb00008000200 */
[----:B------:R-:W0:Y:S08]  /*f530*/  LDGDEPBAR ;  /* 0x00000000000079af */ /* 0x000e300000000000 */
[----:B------:R-:W-:Y:S08]  /*f540*/  LDSM.16.M88.4 R188, [R224] ;  /* 0x00000000e0bc783b */ /* 0x000ff00000000200 */
[----:B------:R-:W1:Y:S01]  /*f550*/  LDSM.16.M88.4 R192, [R221+0x8000] ;  /* 0x00800000ddc0783b */ /* 0x000e620000000200 */
[-C--:B----4-:R-:W-:Y:S07]  /*f560*/  HMMA.16816.F32 R4, R164, R176.reuse, RZ ;  /* 0x000000b0a404723c */ /* 0x090fee00000018ff */
[----:B------:R-:W4:Y:S01]  /*f570*/  LDSM.16.M88.4 R196, [R224+0x2000] ;  /* 0x00200000e0c4783b */ /* 0x000f220000000200 */
[C---:B-----5:R-:W-:Y:S07]  /*f580*/  HMMA.16816.F32 R8, R180.reuse, R176, RZ ;  /* 0x000000b0b408723c */ /* 0x060fee00000018ff */
[----:B------:R-:W5:Y:S01]  /*f590*/  LDSM.16.M88.4 R200, [R221+0x8800] ;  /* 0x00880000ddc8783b */ /* 0x000f620000000200 */
[-C--:B------:R-:W-:Y:S07]  /*f5a0*/  HMMA.16816.F32 R12, R180, R178.reuse, RZ ;  /* 0x000000b2b40c723c */ /* 0x080fee00000018ff */
[----:B------:R-:W-:Y:S01]  /*f5b0*/  LDSM.16.M88.4 R204, [R217+0x8000] ;  /* 0x00800000d9cc783b */ /* 0x000fe20000000200 */
[C---:B------:R-:W-:Y:S07]  /*f5c0*/  HMMA.16816.F32 R16, R164.reuse, R178, RZ ;  /* 0x000000b2a410723c */ /* 0x040fee00000018ff */
[----:B------:R-:W3:Y:S01]  /*f5d0*/  LDSM.16.M88.4 R176, [R216] ;  /* 0x00000000d8b0783b */ /* 0x000ee20000000200 */
[-C--:B--2---:R-:W-:Y:S07]  /*f5e0*/  HMMA.16816.F32 R20, R164, R184.reuse, RZ ;  /* 0x000000b8a414723c */ /* 0x084fee00000018ff */
[----:B------:R-:W2:Y:S01]  /*f5f0*/  LDSM.16.M88.4 R208, [R216+0x2000] ;  /* 0x00200000d8d0783b */ /* 0x000ea20000000200 */
[C---:B------:R-:W-:Y:S07]  /*f600*/  HMMA.16816.F32 R24, R180.reuse, R184, RZ ;  /* 0x000000b8b418723c */ /* 0x040fee00000018ff */
[----:B------:R-:W2:Y:S01]  /*f610*/  LDSM.16.M88.4 R212, [R217+0x8800] ;  /* 0x00880000d9d4783b */ /* 0x000ea20000000200 */
[-C--:B------:R-:W-:Y:S07]  /*f620*/  HMMA.16816.F32 R28, R180, R186.reuse, RZ ;  /* 0x000000bab41c723c */ /* 0x080fee00000018ff */
[----:B------:R-:W-:Y:S01]  /*f630*/  LDSM.16.M88.4 R180, [R220+0x8000] ;  /* 0x00800000dcb4783b */ /* 0x000fe20000000200 */
[----:B------:R-:W-:Y:S07]  /*f640*/  HMMA.16816.F32 R32, R164, R186, RZ ;  /* 0x000000baa420723c */ /* 0x000fee00000018ff */
[----:B------:R-:W2:Y:S01]  /*f650*/  LDSM.16.M88.4 R164, [R223] ;  /* 0x00000000dfa4783b */ /* 0x000ea20000000200 */
[-C--:B-1----:R-:W-:Y:S07]  /*f660*/  HMMA.16816.F32 R4, R188, R192.reuse, R4 ;  /* 0x000000c0bc04723c */ /* 0x082fee0000001804 */
[----:B------:R-:W1:Y:S01]  /*f670*/  LDSM.16.M88.4 R184, [R223+0x2000] ;  /* 0x00200000dfb8783b */ /* 0x000e620000000200 */
[C---:B----4-:R-:W-:Y:S07]  /*f680*/  HMMA.16816.F32 R8, R196.reuse, R192, R8 ;  /* 0x000000c0c408723c */ /* 0x050fee0000001808 */
[----:B------:R-:W-:Y:S01]  /*f690*/  LDSM.16.M88.4 R168, [R221+0x9800] ;  /* 0x00980000dda8783b */ /* 0x000fe20000000200 */
[-C--:B------:R-:W-:Y:S08]  /*f6a0*/  HMMA.16816.F32 R12, R196, R194.reuse, R12 ;  /* 0x000000c2c40c723c */ /* 0x080ff0000000180c */
[C---:B------:R-:W-:Y:S01]  /*f6b0*/  HMMA.16816.F32 R16, R188.reuse, R194, R16 ;  /* 0x000000c2bc10723c */ /* 0x040fe20000001810 */
[----:B------:R-:W-:Y:S07]  /*f6c0*/  LDSM.16.M88.4 R192, [R226+0x4000] ;  /* 0x00400000e2c0783b */ /* 0x000fee0000000200 */
[-C--:B-----5:R-:W-:Y:S08]  /*f6d0*/  HMMA.16816.F32 R20, R188, R200.reuse, R20 ;  /* 0x000000c8bc14723c */ /* 0x0a0ff00000001814 */
[C---:B------:R-:W-:Y:S08]  /*f6e0*/  HMMA.16816.F32 R24, R196.reuse, R200, R24 ;  /* 0x000000c8c418723c */ /* 0x040ff00000001818 */
[-C--:B------:R-:W-:Y:S01]  /*f6f0*/  HMMA.16816.F32 R28, R196, R202.reuse, R28 ;  /* 0x000000cac41c723c */ /* 0x080fe2000000181c */
[----:B------:R-:W-:Y:S07]  /*f700*/  LDSM.16.M88.4 R196, [R225+UR5+0x9000] ;  /* 0x00900005e1c4783b */ /* 0x000fee0008000200 */
[----:B------:R-:W-:Y:S01]  /*f710*/  HMMA.16816.F32 R32, R188, R202, R32 ;  /* 0x000000cabc20723c */ /* 0x000fe20000001820 */
[----:B------:R-:W4:Y:S07]  /*f720*/  LDSM.16.M88.4 R188, [R220+0x8800] ;  /* 0x00880000dcbc783b */ /* 0x000f2e0000000200 */
[-C--:B---3--:R-:W-:Y:S01]  /*f730*/  HMMA.16816.F32 R4, R176, R204.reuse, R4 ;  /* 0x000000ccb004723c */ /* 0x088fe20000001804 */
[----:B------:R-:W3:Y:S07]  /*f740*/  LDSM.16.M88.4 R200, [R226+0x6000] ;  /* 0x00600000e2c8783b */ /* 0x000eee0000000200 */
[C---:B--2---:R-:W-:Y:S08]  /*f750*/  HMMA.16816.F32 R8, R208.reuse, R204, R8 ;  /* 0x000000ccd008723c */ /* 0x044ff00000001808 */
[-C--:B------:R-:W-:Y:S08]  /*f760*/  HMMA.16816.F32 R12, R208, R206.reuse, R12 ;  /* 0x000000ced00c723c */ /* 0x080ff0000000180c */
[C---:B------:R-:W-:Y:S01]  /*f770*/  HMMA.16816.F32 R16, R176.reuse, R206, R16 ;  /* 0x000000ceb010723c */ /* 0x040fe20000001810 */
[----:B------:R-:W-:Y:S07]  /*f780*/  LDSM.16.M88.4 R204, [R221+0x9000] ;  /* 0x00900000ddcc783b */ /* 0x000fee0000000200 */
[-C--:B------:R-:W-:Y:S08]  /*f790*/  HMMA.16816.F32 R20, R176, R212.reuse, R20 ;  /* 0x000000d4b014723c */ /* 0x080ff00000001814 */
[C---:B------:R-:W-:Y:S08]  /*f7a0*/  HMMA.16816.F32 R24, R208.reuse, R212, R24 ;  /* 0x000000d4d018723c */ /* 0x040ff00000001818 */
[-C--:B------:R-:W-:Y:S08]  /*f7b0*/  HMMA.16816.F32 R28, R208, R214.reuse, R28 ;  /* 0x000000d6d01c723c */ /* 0x080ff0000000181c */
[----:B------:R-:W-:Y:S01]  /*f7c0*/  HMMA.16816.F32 R32, R176, R214, R32 ;  /* 0x000000d6b020723c */ /* 0x000fe20000001820 */
[----:B------:R-:W2:Y:S07]  /*f7d0*/  LDSM.16.M88.4 R176, [R225+UR5+0x9800] ;  /* 0x00980005e1b0783b */ /* 0x000eae0008000200 */
[-C--:B------:R-:W-:Y:S08]  /*f7e0*/  HMMA.16816.F32 R4, R164, R180.reuse, R4 ;  /* 0x000000b4a404723c */ /* 0x080ff00000001804 */
[C---:B-1----:R-:W-:Y:S08]  /*f7f0*/  HMMA.16816.F32 R8, R184.reuse, R180, R8 ;  /* 0x000000b4b808723c */ /* 0x042ff00000001808 */
[-C--:B------:R-:W-:Y:S08]  /*f800*/  HMMA.16816.F32 R12, R184, R182.reuse, R12 ;  /* 0x000000b6b80c723c */ /* 0x080ff0000000180c */
[C---:B------:R-:W-:Y:S01]  /*f810*/  HMMA.16816.F32 R16, R164.reuse, R182, R16 ;  /* 0x000000b6a410723c */ /* 0x040fe20000001810 */
[----:B------:R-:W1:Y:S07]  /*f820*/  LDSM.16.M88.4 R180, [R224+0x4000] ;  /* 0x00400000e0b4783b */ /* 0x000e6e0000000200 */
[-C--:B----4-:R-:W-:Y:S08]  /*f830*/  HMMA.16816.F32 R20, R164, R188.reuse, R20 ;  /* 0x000000bca414723c */ /* 0x090ff00000001814 */
[C---:B------:R-:W-:Y:S08]  /*f840*/  HMMA.16816.F32 R24, R184.reuse, R188, R24 ;  /* 0x000000bcb818723c */ /* 0x040ff00000001818 */
[-C--:B------:R-:W-:Y:S01]  /*f850*/  HMMA.16816.F32 R28, R184, R190.reuse, R28 ;  /* 0x000000beb81c723c */ /* 0x080fe2000000181c */
[----:B------:R-:W-:Y:S07]  /*f860*/  LDSM.16.M88.4 R184, [R216+0x4000] ;  /* 0x00400000d8b8783b */ /* 0x000fee0000000200 */
[----:B------:R-:W-:Y:S01]  /*f870*/  HMMA.16816.F32 R32, R164, R190, R32 ;  /* 0x000000bea420723c */ /* 0x000fe20000001820 */
[----:B------:R-:W4:Y:S07]  /*f880*/  LDSM.16.M88.4 R164, [R224+0x6000] ;  /* 0x00600000e0a4783b */ /* 0x000f2e0000000200 */
[-C--:B------:R-:W-:Y:S01]  /*f890*/  HMMA.16816.F32 R4, R192, R196.reuse, R4 ;  /* 0x000000c4c004723c */ /* 0x080fe20000001804 */
[----:B------:R-:W5:Y:S07]  /*f8a0*/  LDSM.16.M88.4 R188, [R217+0x9000] ;  /* 0x00900000d9bc783b */ /* 0x000f6e0000000200 */
[C---:B---3--:R-:W-:Y:S08]  /*f8b0*/  HMMA.16816.F32 R8, R200.reuse, R196, R8 ;  /* 0x000000c4c808723c */ /* 0x048ff00000001808 */
[-C--:B------:R-:W-:Y:S08]  /*f8c0*/  HMMA.16816.F32 R12, R200, R198.reuse, R12 ;  /* 0x000000c6c80c723c */ /* 0x080ff0000000180c */
[C---:B------:R-:W-:Y:S01]  /*f8d0*/  HMMA.16816.F32 R16, R192.reuse, R198, R16 ;  /* 0x000000c6c010723c */ /* 0x040fe20000001810 */
[----:B------:R-:W-:Y:S07]  /*f8e0*/  LDSM.16.M88.4 R196, [R223+0x4000] ;  /* 0x00400000dfc4783b */ /* 0x000fee0000000200 */
[-C--:B--2---:R-:W-:Y:S08]  /*f8f0*/  HMMA.16816.F32 R20, R192, R176.reuse, R20 ;  /* 0x000000b0c014723c */ /* 0x084ff00000001814 */
[C---:B------:R-:W-:Y:S08]  /*f900*/  HMMA.16816.F32 R24, R200.reuse, R176, R24 ;  /* 0x000000b0c818723c */ /* 0x040ff00000001818 */
[-C--:B------:R-:W-:Y:S01]  /*f910*/  HMMA.16816.F32 R28, R200, R178.reuse, R28 ;  /* 0x000000b2c81c723c */ /* 0x080fe2000000181c */
[----:B------:R-:W-:Y:S07]  /*f920*/  LDSM.16.M88.4 R200, [R220+0x9000] ;  /* 0x00900000dcc8783b */ /* 0x000fee0000000200 */
[----:B------:R-:W-:Y:S01]  /*f930*/  HMMA.16816.F32 R32, R192, R178, R32 ;  /* 0x000000b2c020723c */ /* 0x000fe20000001820 */
[----:B------:R-:W2:Y:S07]  /*f940*/  LDSM.16.M88.4 R176, [R216+0x6000] ;  /* 0x00600000d8b0783b */ /* 0x000eae0000000200 */
[-C--:B-1----:R-:W-:Y:S01]  /*f950*/  HMMA.16816.F32 R4, R180, R204.reuse, R4 ;  /* 0x000000ccb404723c */ /* 0x082fe20000001804 */
[----:B------:R-:W1:Y:S07]  /*f960*/  LDSM.16.M88.4 R192, [R217+0x9800] ;  /* 0x00980000d9c0783b */ /* 0x000e6e0000000200 */
[C---:B----4-:R-:W-:Y:S08]  /*f970*/  HMMA.16816.F32 R8, R164.reuse, R204, R8 ;  /* 0x000000cca408723c */ /* 0x050ff00000001808 */
[-C--:B------:R-:W-:Y:S08]  /*f980*/  HMMA.16816.F32 R12, R164, R206.reuse, R12 ;  /* 0x000000cea40c723c */ /* 0x080ff0000000180c */
[C---:B------:R-:W-:Y:S08]  /*f990*/  HMMA.16816.F32 R16, R180.reuse, R206, R16 ;  /* 0x000000ceb410723c */ /* 0x040ff00000001810 */
[-C--:B------:R-:W-:Y:S08]  /*f9a0*/  HMMA.16816.F32 R20, R180, R168.reuse, R20 ;  /* 0x000000a8b414723c */ /* 0x080ff00000001814 */
[C---:B------:R-:W-:Y:S08]  /*f9b0*/  HMMA.16816.F32 R24, R164.reuse, R168, R24 ;  /* 0x000000a8a418723c */ /* 0x040ff00000001818 */
[-C--:B------:R-:W-:Y:S01]  /*f9c0*/  HMMA.16816.F32 R28, R164, R170.reuse, R28 ;  /* 0x000000aaa41c723c */ /* 0x080fe2000000181c */
[----:B------:R-:W3:Y:S07]  /*f9d0*/  LDSM.16.M88.4 R164, [R223+0x6000] ;  /* 0x00600000dfa4783b */ /* 0x000eee0000000200 */
[----:B------:R-:W-:Y:S08]  /*f9e0*/  HMMA.16816.F32 R32, R180, R170, R32 ;  /* 0x000000aab420723c */ /* 0x000ff00000001820 */
[-C--:B-----5:R-:W-:Y:S08]  /*f9f0*/  HMMA.16816.F32 R4, R184, R188.reuse, R4 ;  /* 0x000000bcb804723c */ /* 0x0a0ff00000001804 */
[C---:B--2---:R-:W-:Y:S08]  /*fa00*/  HMMA.16816.F32 R8, R176.reuse, R188, R8 ;  /* 0x000000bcb008723c */ /* 0x044ff00000001808 */
[-C--:B------:R-:W-:Y:S08]  /*fa10*/  HMMA.16816.F32 R12, R176, R190.reuse, R12 ;  /* 0x000000beb00c723c */ /* 0x080ff0000000180c */
[C---:B------:R-:W-:Y:S08]  /*fa20*/  HMMA.16816.F32 R16, R184.reuse, R190, R16 ;  /* 0x000000beb810723c */ /* 0x040ff00000001810 */
[-C--:B-1----:R-:W-:Y:S08]  /*fa30*/  HMMA.16816.F32 R20, R184, R192.reuse, R20 ;  /* 0x000000c0b814723c */ /* 0x082ff00000001814 */
[C---:B------:R-:W-:Y:S08]  /*fa40*/  HMMA.16816.F32 R24, R176.reuse, R192, R24 ;  /* 0x000000c0b018723c */ /* 0x040ff00000001818 */
[-C--:B------:R-:W-:Y:S01]  /*fa50*/  HMMA.16816.F32 R28, R176, R194.reuse, R28 ;  /* 0x000000c2b01c723c */ /* 0x080fe2000000181c */
[----:B------:R-:W1:Y:S01]  /*fa60*/  LDSM.16.M88.4 R176, [R220+0x9800] ;  /* 0x00980000dcb0783b */ /* 0x000e620000000200 */
[----:B------:R-:W-:Y:S06]  /*fa70*/  DEPBAR.LE SB0, 0x0 ;  /* 0x000080000000791a */ /* 0x000fec0000000000 */
[----:B------:R-:W-:Y:S01]  /*fa80*/  HMMA.16816.F32 R32, R184, R194, R32 ;  /* 0x000000c2b820723c */ /* 0x000fe20000001820 */
[----:B------:R-:W-:Y:S07]  /*fa90*/  BAR.SYNC.DEFER_BLOCKING 0x0 ;  /* 0x0000000000007b1d */ /* 0x000fee0000010000 */
[-C--:B------:R-:W-:Y:S08]  /*faa0*/  HMMA.16816.F32 R4, R196, R200.reuse, R4 ;  /* 0x000000c8c404723c */ /* 0x080ff00000001804 */
[C---:B---3--:R-:W-:Y:S08]  /*fab0*/  HMMA.16816.F32 R8, R164.reuse, R200, R8 ;  /* 0x000000c8a408723c */ /* 0x048ff00000001808 */
        /* <DEDUP_REMOVED lines=21> */
[----:B------:R-:W-:Y:S01]  /*fc10*/  FMUL.FTZ R248, R21, UR8 ;  /* 0x0000000815f87c20 */ /* 0x000fe20008410000 */
[----:B-1----:R-:W-:Y:S01]  /*fc20*/  FMUL.FTZ R169, R15, UR8 ;  /* 0x000000080fa97c20 */ /* 0x002fe20008410000 */
[----:B------:R-:W-:Y:S07]  /*fc30*/  HMMA.16816.F32 R32, R196, R178, R32 ;  /* 0x000000b2c420723c */ /* 0x000fee0000001820 */
[----:B------:R1:W-:Y:S01]  /*fc40*/  MUFU.TANH R209, R175 ;  /* 0x000000af00d17308 */ /* 0x0003e20000002400 */
[----:B--2---:R-:W-:Y:S01]  /*fc50*/  FMUL.FTZ R172, R17, UR8 ;  /* 0x0000000811ac7c20 */ /* 0x004fe20008410000 */
[----:B------:R-:W-:Y:S08]  /*fc60*/  FMUL.FTZ R252, R25, UR8 ;  /* 0x0000000819fc7c20 */ /* 0x000ff00008410000 */
[----:B------:R2:W-:Y:S01]  /*fc70*/  MUFU.TANH R190, R174 ;  /* 0x000000ae00be7308 */ /* 0x0005e20000002400 */
[----:B---3--:R-:W-:Y:S01]  /*fc80*/  FMUL.FTZ R171, R18, UR8 ;  /* 0x0000000812ab7c20 */ /* 0x008fe20008410000 */
[----:B------:R-:W-:Y:S01]  /*fc90*/  FMUL.FTZ R30, R30, UR8 ;  /* 0x000000081e1e7c20 */ /* 0x000fe20008410000 */
[----:B------:R-:W-:Y:S07]  /*fca0*/  FMUL.FTZ R31, R31, UR8 ;  /* 0x000000081f1f7c20 */ /* 0x000fee0008410000 */
        /* <DEDUP_REMOVED lines=28> */
[----:B------:R2:W3:Y:S10]  /*fe70*/  MUFU.TANH R205, R249 ;  /* 0x000000f900cd7308 */ /* 0x0004f40000002400 */
[----:B------:R-:W4:Y:S01]  /*fe80*/  MUFU.TANH R211, R170 ;  /* 0x000000aa00d37308 */ /* 0x000f220000002400 */
[----:B-1----:R-:W-:Y:S04]  /*fe90*/  FMNMX3.FTZ R168, R168, R250, R187, !PT ;  /* 0x000000faa8a87276 */ /* 0x002fe800078100bb */
[----:B------:R-:W-:Y:S05]  /*fea0*/  FMNMX3.FTZ R168, R168, R203, R202, !PT ;  /* 0x000000cba8a87276 */ /* 0x000fea00078100ca */
[----:B------:R-:W1:Y:S01]  /*feb0*/  MUFU.TANH R193, R169 ;  /* 0x000000a900c17308 */ /* 0x000e620000002400 */
[----:B--2---:R-:W-:Y:S02]  /*fec0*/  FMNMX3.FTZ R249, R2, R246, R244, !PT ;  /* 0x000000f602f97276 */ /* 0x004fe400078100f4 */
[----:B---3--:R-:W-:Y:S07]  /*fed0*/  FMNMX3.FTZ R168, R168, R205, R207, !PT ;  /* 0x000000cda8a87276 */ /* 0x008fee00078100cf */
[----:B------:R-:W2:Y:S01]  /*fee0*/  MUFU.TANH R252, R252 ;  /* 0x000000fc00fc7308 */ /* 0x000ea20000002400 */
[----:B----4-:R-:W-:Y:S04]  /*fef0*/  FMNMX3.FTZ R249, R249, R10, R211, !PT ;  /* 0x0000000af9f97276 */ /* 0x010fe800078100d3 */
[----:B------:R-:W-:Y:S05]  /*ff00*/  FMNMX3.FTZ R249, R249, R195, R194, !PT ;  /* 0x000000c3f9f97276 */ /* 0x000fea00078100c2 */
[----:B------:R-:W3:Y:S10]  /*ff10*/  MUFU.TANH R172, R172 ;  /* 0x000000ac00ac7308 */ /* 0x000ef40000002400 */
        /* <DEDUP_REMOVED lines=9> */
.L_x_1184:
[----:B--2---:R-:W-:Y:S01]  /*ffb0*/  FMNMX3.FTZ R5, R248, R185, R209, !PT ;  /* 0x000000b9f8057276 */ /* 0x004fe200078100d1 */
[----:B------:R-:W2:Y:S01]  /*ffc0*/  SHFL.BFLY PT, R9, R168, 0x2, 0x1f ;  /* 0x0c401f00a8097f89 */ /* 0x000ea200000e0000 */
[----:B------:R-:W-:Y:S02]  /*ffd0*/  FMNMX3.FTZ R11, R0, R210, R213, !PT ;  /* 0x000000d2000b7276 */ /* 0x000fe400078100d5 */
[----:B-1----:R-:W-:Y:S05]  /*ffe0*/  FMNMX3.FTZ R14, R249, R206, R201, !PT ;  /* 0x000000cef90e7276 */ /* 0x002fea00078100c9 */
[----:B------:R-:W-:Y:S01]  /*fff0*/  LDSM.16.MT88.4 R20, [R222+0xa000] ;  /* 0x00a00000de14783b */ /* 0x000fe20000004200 */
[----:B------:R-:W-:Y:S02]  /*10000*/  FMNMX3.FTZ R5, R5, R193, R252, !PT ;  /* 0x000000c105057276 */ /* 0x000fe400078100fc */
[----:B------:R-:W-:Y:S02]  /*10010*/  FMNMX3.FTZ R4, R11, R190, R186, !PT ;  /* 0x000000be0b047276 */ /* 0x000fe400078100ba */
[----:B------:R-:W-:Y:S02]  /*10020*/  FMNMX3.FTZ R6, R5, R175, R174, !PT ;  /* 0x000000af05067276 */ /* 0x000fe400078100ae */
[----:B------:R-:W-:Y:S01]  /*10030*/  FMNMX3.FTZ R4, R4, R172, R171, !PT ;  /* 0x000000ac04047276 */ /* 0x000fe200078100ab */
[----:B------:R-:W1:Y:S03]  /*10040*/  SHFL.BFLY PT, R7, R14, 0x2, 0x1f ;  /* 0x0c401f000e077f89 */ /* 0x000e6600000e0000 */
[----:B------:R-:W-:Y:S05]  /*10050*/  FMNMX3.FTZ R8, R4, R170, R169, !PT ;  /* 0x000000aa04087276 */ /* 0x000fea00078100a9 */
[----:B------:R-:W3:Y:S08]  /*10060*/  SHFL.BFLY PT, R11, R6, 0x2, 0x1f ;  /* 0x0c401f00060b7f89 */ /* 0x000ef000000e0000 */
[----:B------:R-:W4:Y:S08]  /*10070*/  SHFL.BFLY PT, R5, R8, 0x2, 0x1f ;  /* 0x0c401f0008057f89 */ /* 0x000f3000000e0000 */
[----:B------:R-:W-:Y:S08]  /*10080*/  LDSM.16.MT88.4 R176, [R219+0xa000] ;  /* 0x00a00000dbb0783b */ /* 0x000ff00000004200 */
[----:B------:R-:W-:Y:S01]  /*10090*/  LDSM.16.MT88.4 R196, [R219+0xb800] ;  /* 0x00b80000dbc4783b */ /* 0x000fe20000004200 */
[----:B--2---:R-:W-:Y:S02]  /*100a0*/  FMNMX.FTZ R9, R168, R9, !PT ;  /* 0x00000009a8097209 */ /* 0x004fe40007810000 */
[----:B-1----:R-:W-:Y:S05]  /*100b0*/  FMNMX.FTZ R12, R14, R7, !PT ;  /* 0x000000070e0c7209 */ /* 0x002fea0007810000 */
[----:B------:R-:W1:Y:S01]  /*100c0*/  SHFL.BFLY PT, R168, R9, 0x1, 0x1f ;  /* 0x0c201f0009a87f89 */ /* 0x000e6200000e0000 */
[----:B---3--:R-:W-:Y:S07]  /*100d0*/  FMNMX.FTZ R7, R6, R11, !PT ;  /* 0x0000000b06077209 */ /* 0x008fee0007810000 */
[----:B------:R-:W2:Y:S01]  /*100e0*/  SHFL.BFLY PT, R167, R12, 0x1, 0x1f ;  /* 0x0c201f000ca77f89 */ /* 0x000ea200000e0000 */
[----:B----4-:R-:W-:Y:S07]  /*100f0*/  FMNMX.FTZ R4, R8, R5, !PT ;  /* 0x0000000508047209 */ /* 0x010fee0007810000 */
[----:B------:R-:W3:Y:S08]  /*10100*/  SHFL.BFLY PT, R166, R7, 0x1, 0x1f ;  /* 0x0c201f0007a67f89 */ /* 0x000ef000000e0000 */
[----:B------:R-:W4:Y:S01]  /*10110*/  SHFL.BFLY PT, R165, R4, 0x1, 0x1f ;  /* 0x0c201f0004a57f89 */ /* 0x000f2200000e0000 */
[----:B-1----:R-:W-:Y:S02]  /*10120*/  FMNMX.FTZ R168, R9, R168, !PT ;  /* 0x000000a809a87209 */ /* 0x002fe40007810000 */
[----:B--2---:R-:W-:Y:S03]  /*10130*/  FMNMX.FTZ R167, R12, R167, !PT ;  /* 0x000000a70ca77209 */ /* 0x004fe60007810000 */
[C---:B------:R-:W-:Y:S01]  /*10140*/  FMUL.FTZ R182, R168.reuse, UR4 ;  /* 0x00000004a8b67c20 */ /* 0x040fe20008410000 */
[C---:B------:R-:W-:Y:S01]  /*10150*/  FSETP.NEU.FTZ.AND P0, PT, R168.reuse, -INF , PT ;  /* 0xff800000a800780b */ /* 0x040fe20003f1d000 */
[----:B------:R-:W-:Y:S01]  /*10160*/  FADD.FTZ R6, -R168, R173 ;  /* 0x000000ada8067221 */ /* 0x000fe20000010100 */
[----:B---3--:R-:W-:Y:S01]  /*10170*/  FMNMX.FTZ R166, R7, R166, !PT ;  /* 0x000000a607a67209 */ /* 0x008fe20007810000 */
[C---:B------:R-:W-:Y:S01]  /*10180*/  FMUL.FTZ R181, R167.reuse, UR4 ;  /* 0x00000004a7b57c20 */ /* 0x040fe20008410000 */
[----:B------:R-:W-:Y:S01]  /*10190*/  FSEL R182, R182, RZ, P0 ;  /* 0x000000ffb6b67208 */ /* 0x000fe20000000000 */
[C---:B------:R-:W-:Y:S01]  /*101a0*/  FADD.FTZ R2, -R167.reuse, R2 ;  /* 0x00000002a7027221 */ /* 0x040fe20000010100 */
[----:B------:R-:W-:Y:S01]  /*101b0*/  FSETP.NEU.FTZ.AND P0, PT, R167, -INF , PT ;  /* 0xff800000a700780b */ /* 0x000fe20003f1d000 */
[----:B------:R-:W-:Y:S01]  /*101c0*/  FMUL.FTZ R180, R166, UR4 ;  /* 0x00000004a6b47c20 */ /* 0x000fe20008410000 */
[----:B----4-:R-:W-:Y:S01]  /*101d0*/  FMNMX.FTZ R165, R4, R165, !PT ;  /* 0x000000a504a57209 */ /* 0x010fe20007810000 */
[----:B------:R-:W-:Y:S01]  /*101e0*/  FMUL.FTZ R5, R2, UR4 ;  /* 0x0000000402057c20 */ /* 0x000fe20008410000 */
[----:B------:R-:W-:Y:S01]  /*101f0*/  FSEL R181, R181, RZ, P0 ;  /* 0x000000ffb5b57208 */ /* 0x000fe20000000000 */
[C---:B------:R-:W-:Y:S01]  /*10200*/  FADD.FTZ R2, -R166.reuse, R3 ;  /* 0x00000003a6027221 */ /* 0x040fe20000010100 */
[----:B------:R-:W-:Y:S01]  /*10210*/  FSETP.NEU.FTZ.AND P0, PT, R166, -INF , PT ;  /* 0xff800000a600780b */ /* 0x000fe20003f1d000 */
[C---:B------:R-:W-:Y:S01]  /*10220*/  FMUL.FTZ R173, R165.reuse, UR4 ;  /* 0x00000004a5ad7c20 */ /* 0x040fe20008410000 */
[----:B------:R-:W-:Y:S01]  /*10230*/  FADD.FTZ R0, -R165, R0 ;  /* 0x00000000a5007221 */ /* 0x000fe20000010100 */
[--C-:B------:R-:W-:Y:S01]  /*10240*/  FFMA.FTZ R248, R246, UR4, -R181.reuse ;  /* 0x00000004f6f87c23 */ /* 0x100fe200080108b5 */
[----:B------:R-:W-:Y:S01]  /*10250*/  FSEL R180, R180, RZ, P0 ;  /* 0x000000ffb4b47208 */ /* 0x000fe20000000000 */
[--C-:B------:R-:W-:Y:S01]  /*10260*/  FFMA.FTZ R251, R245, UR4, -R182.reuse ;  /* 0x00000004f5fb7c23 */ /* 0x100fe200080108b6 */
[----:B------:R-:W-:Y:S01]  /*10270*/  FSETP.NEU.FTZ.AND P0, PT, R165, -INF , PT ;  /* 0xff800000a500780b */ /* 0x000fe20003f1d000 */
[--C-:B------:R-:W-:Y:S01]  /*10280*/  FFMA.FTZ R249, R247, UR4, -R182.reuse ;  /* 0x00000004f7f97c23 */ /* 0x100fe200080108b6 */
[--C-:B------:R-:W-:Y:S01]  /*10290*/  FFMA.FTZ R246, R244, UR4, -R181.reuse ;  /* 0x00000004f4f67c23 */ /* 0x100fe200080108b5 */
[----:B------:R-:W-:Y:S01]  /*102a0*/  FMUL.FTZ R164, R6, UR4 ;  /* 0x0000000406a47c20 */ /* 0x000fe20008410000 */
[--C-:B------:R-:W-:Y:S01]  /*102b0*/  FFMA.FTZ R247, R187, UR4, -R182.reuse ;  /* 0x00000004bbf77c23 */ /* 0x100fe200080108b6 */
[----:B------:R-:W-:Y:S01]  /*102c0*/  FFMA.FTZ R250, R250, UR4, -R182 ;  /* 0x00000004fafa7c23 */ /* 0x000fe200080108b6 */
[--C-:B------:R-:W-:Y:S01]  /*102d0*/  FFMA.FTZ R245, R10, UR4, -R181.reuse ;  /* 0x000000040af57c23 */ /* 0x100fe200080108b5 */
[----:B------:R-:W-:Y:S01]  /*102e0*/  FFMA.FTZ R244, R211, UR4, -R181 ;  /* 0x00000004d3f47c23 */ /* 0x000fe200080108b5 */
[----:B------:R-:W-:Y:S01]  /*102f0*/  FSEL R173, R173, RZ, P0 ;  /* 0x000000ffadad7208 */ /* 0x000fe20000000000 */
[----:B------:R-:W-:Y:S01]  /*10300*/  FMUL.FTZ R4, R2, UR4 ;  /* 0x0000000402047c20 */ /* 0x000fe20008410000 */
[----:B------:R-:W-:Y:S01]  /*10310*/  FMUL.FTZ R6, R0, UR4 ;  /* 0x0000000400067c20 */ /* 0x000fe20008410000 */
[----:B------:R-:W1:Y:S01]  /*10320*/  MUFU.EX2 R164, R164 ;  /* 0x000000a400a47308 */ /* 0x000e620000000800 */
[--C-:B------:R-:W-:Y:S01]  /*10330*/  FFMA.FTZ R212, R209, UR4, -R180.reuse ;  /* 0x00000004d1d47c23 */ /* 0x100fe200080108b4 */
[--C-:B------:R-:W-:Y:S01]  /*10340*/  FFMA.FTZ R211, R210, UR4, -R173.reuse ;  /* 0x00000004d2d37c23 */ /* 0x100fe200080108ad */
[--C-:B------:R-:W-:Y:S01]  /*10350*/  FFMA.FTZ R210, R213, UR4, -R173.reuse ;  /* 0x00000004d5d27c23 */ /* 0x100fe200080108ad */
[--C-:B------:R-:W-:Y:S01]  /*10360*/  FFMA.FTZ R213, R185, UR4, -R180.reuse ;  /* 0x00000004b9d57c23 */ /* 0x100fe200080108b4 */
[--C-:B------:R-:W-:Y:S01]  /*10370*/  FFMA.FTZ R209, R190, UR4, -R173.reuse ;  /* 0x00000004bed17c23 */ /* 0x100fe200080108ad */
[----:B------:R-:W-:Y:S01]  /*10380*/  FFMA.FTZ R208, R186, UR4, -R173 ;  /* 0x00000004bad07c23 */ /* 0x000fe200080108ad */
[--C-:B------:R-:W-:Y:S03]  /*10390*/  FFMA.FTZ R215, R215, UR4, -R180.reuse ;  /* 0x00000004d7d77c23 */ /* 0x100fe600080108b4 */
[----:B------:R2:W3:Y:S01]  /*103a0*/  MUFU.EX2 R3, R5 ;  /* 0x0000000500037308 */ /* 0x0004e20000000800 */
[----:B------:R-:W-:Y:S01]  /*103b0*/  FFMA.FTZ R214, R214, UR4, -R180 ;  /* 0x00000004d6d67c23 */ /* 0x000fe200080108b4 */
[----:B------:R-:W-:Y:S01]  /*103c0*/  LDSM.16.MT88.4 R188, [R218+0x800] ;  /* 0x00080000dabc783b */ /* 0x000fe20000004200 */
[--C-:B------:R-:W-:Y:S01]  /*103d0*/  FFMA.FTZ R203, R203, UR4, -R182.reuse ;  /* 0x00000004cbcb7c23 */ /* 0x100fe200080108b6 */
[--C-:B------:R-:W-:Y:S01]  /*103e0*/  FFMA.FTZ R202, R202, UR4, -R182.reuse ;  /* 0x00000004caca7c23 */ /* 0x100fe200080108b6 */
[--C-:B------:R-:W-:Y:S01]  /*103f0*/  FFMA.FTZ R195, R195, UR4, -R181.reuse ;  /* 0x00000004c3c37c23 */ /* 0x100fe200080108b5 */
[--C-:B------:R-:W-:Y:S01]  /*10400*/  FFMA.FTZ R194, R194, UR4, -R181.reuse ;  /* 0x00000004c2c27c23 */ /* 0x100fe200080108b5 */
[----:B------:R-:W-:Y:S03]  /*10410*/  FFMA.FTZ R205, R205, UR4, -R182 ;  /* 0x00000004cdcd7c23 */ /* 0x000fe600080108b6 */
[----:B------:R4:W5:Y:S01]  /*10420*/  MUFU.EX2 R2, R4 ;  /* 0x0000000400027308 */ /* 0x0009620000000800 */
[C---:B-1----:R-:W-:Y:S01]  /*10430*/  FMUL.FTZ R16, R164.reuse, R148 ;  /* 0x00000094a4107220 */ /* 0x042fe20000410000 */
[C---:B------:R-:W-:Y:S01]  /*10440*/  FMUL.FTZ R17, R164.reuse, R149 ;  /* 0x00000095a4117220 */ /* 0x040fe20000410000 */
[C---:B------:R-:W-:Y:S01]  /*10450*/  FMUL.FTZ R32, R164.reuse, R132 ;  /* 0x00000084a4207220 */ /* 0x040fe20000410000 */
[----:B------:R-:W-:Y:S01]  /*10460*/  FMUL.FTZ R33, R164, R133 ;  /* 0x00000085a4217220 */ /* 0x000fe20000410000 */
[--C-:B------:R-:W-:Y:S01]  /*10470*/  FFMA.FTZ R206, R206, UR4, -R181.reuse ;  /* 0x00000004cece7c23 */ /* 0x100fe200080108b5 */
[----:B------:R-:W-:Y:S01]  /*10480*/  FFMA.FTZ R193, R193, UR4, -R180 ;  /* 0x00000004c1c17c23 */ /* 0x000fe200080108b4 */
[----:B------:R-:W-:Y:S03]  /*10490*/  FFMA.FTZ R182, R207, UR4, -R182 ;  /* 0x00000004cfb67c23 */ /* 0x000fe600080108b6 */
[----:B------:R1:W1:Y:S01]  /*104a0*/  MUFU.EX2 R0, R6 ;  /* 0x0000000600007308 */ /* 0x0002620000000800 */
[C---:B--2---:R-:W-:Y:S01]  /*104b0*/  FMUL.FTZ R5, R164.reuse, R161 ;  /* 0x000000a1a4057220 */ /* 0x044fe20000410000 */
[C---:B---3--:R-:W-:Y:S01]  /*104c0*/  FMUL.FTZ R7, R3.reuse, R163 ;  /* 0x000000a303077220 */ /* 0x048fe20000410000 */
[C---:B------:R-:W-:Y:S01]  /*104d0*/  FMUL.FTZ R18, R3.reuse, R150 ;  /* 0x0000009603127220 */ /* 0x040fe20000410000 */
[C---:B------:R-:W-:Y:S01]  /*104e0*/  FMUL.FTZ R19, R3.reuse, R151 ;  /* 0x0000009703137220 */ /* 0x040fe20000410000 */
[C---:B------:R-:W-:Y:S01]  /*104f0*/  FMUL.FTZ R34, R3.reuse, R134 ;  /* 0x0000008603227220 */ /* 0x040fe20000410000 */
[----:B------:R-:W-:Y:S01]  /*10500*/  LDSM.16.MT88.4 R148, [R222+0xa800] ;  /* 0x00a80000de94783b */ /* 0x000fe20000004200 */
[C---:B------:R-:W-:Y:S03]  /*10510*/  FMUL.FTZ R35, R3.reuse, R135 ;  /* 0x0000008703237220 */ /* 0x040fe60000410000 */
[----:B------:R-:W-:Y:S01]  /*10520*/  MUFU.EX2 R251, R251 ;  /* 0x000000fb00fb7308 */ /* 0x000fe20000000800 */
[----:B----4-:R-:W-:Y:S01]  /*10530*/  FMUL.FTZ R4, R164, R160 ;  /* 0x000000a0a4047220 */ /* 0x010fe20000410000 */
[C---:B-----5:R-:W-:Y:S01]  /*10540*/  FMUL.FTZ R8, R2.reuse, R156 ;  /* 0x0000009c02087220 */ /* 0x060fe20000410000 */
[C---:B------:R-:W-:Y:S01]  /*10550*/  FMUL.FTZ R9, R2.reuse, R157 ;  /* 0x0000009d02097220 */ /* 0x040fe20000410000 */
[C---:B------:R-:W-:Y:S01]  /*10560*/  FMUL.FTZ R13, R2.reuse, R153 ;  /* 0x00000099020d7220 */ /* 0x040fe20000410000 */
[C---:B------:R-:W-:Y:S01]  /*10570*/  FMUL.FTZ R12, R2.reuse, R152 ;  /* 0x00000098020c7220 */ /* 0x040fe20000410000 */
[----:B------:R-:W-:Y:S01]  /*10580*/  LDSM.16.MT88.4 R132, [R218] ;  /* 0x00000000da84783b */ /* 0x000fe20000004200 */
[----:B------:R-:W-:Y:S03]  /*10590*/  FMUL.FTZ R28, R2, R136 ;  /* 0x00000088021c7220 */ /* 0x000fe60000410000 */
[----:B------:R-:W2:Y:S01]  /*105a0*/  MUFU.EX2 R249, R249 ;  /* 0x000000f900f97308 */ /* 0x000ea20000000800 */
[----:B-1----:R-:W-:Y:S01]  /*105b0*/  FMUL.FTZ R6, R3, R162 ;  /* 0x000000a203067220 */ /* 0x002fe20000410000 */
[C---:B------:R-:W-:Y:S01]  /*105c0*/  FMUL.FTZ R10, R0.reuse, R158 ;  /* 0x0000009e000a7220 */ /* 0x040fe20000410000 */
[C---:B------:R-:W-:Y:S01]  /*105d0*/  FMUL.FTZ R11, R0.reuse, R159 ;  /* 0x0000009f000b7220 */ /* 0x040fe20000410000 */
[C---:B------:R-:W-:Y:S01]  /*105e0*/  FMUL.FTZ R14, R0.reuse, R154 ;  /* 0x0000009a000e7220 */ /* 0x040fe20000410000 */
[----:B------:R-:W-:Y:S01]  /*105f0*/  FMUL.FTZ R15, R0, R155 ;  /* 0x0000009b000f7220 */ /* 0x000fe20000410000 */
[----:B------:R-:W-:Y:S01]  /*10600*/  FMUL.FTZ R29, R2, R137 ;  /* 0x00000089021d7220 */ /* 0x000fe20000410000 */
[C---:B------:R-:W-:Y:S03]  /*10610*/  FMUL.FTZ R30, R0.reuse, R138 ;  /* 0x0000008a001e7220 */ /* 0x040fe60000410000 */
[----:B------:R-:W-:Y:S01]  /*10620*/  MUFU.EX2 R248, R248 ;  /* 0x000000f800f87308 */ /* 0x000fe20000000800 */
[----:B------:R-:W-:Y:S01]  /*10630*/  FMUL.FTZ R31, R0, R139 ;  /* 0x0000008b001f7220 */ /* 0x000fe20000410000 */
[----:B------:R-:W-:Y:S01]  /*10640*/  FFMA.FTZ R181, R201, UR4, -R181 ;  /* 0x00000004c9b57c23 */ /* 0x000fe200080108b5 */
[----:B------:R-:W-:Y:S01]  /*10650*/  LDSM.16.MT88.4 R136, [R222+0xb000] ;  /* 0x00b00000de88783b */ /* 0x000fe20000004200 */
[----:B------:R-:W-:Y:S01]  /*10660*/  MOV R152, R242 ;  /* 0x000000f200987202 */ /* 0x000fe20000000f00 */
[C---:B------:R-:W-:Y:S01]  /*10670*/  FMUL.FTZ R24, R2.reuse, R140 ;  /* 0x0000008c02187220 */ /* 0x040fe20000410000 */
[----:B------:R-:W-:Y:S01]  /*10680*/  @P6 IADD3 R152, PT, PT, R235, -0x40, RZ ;  /* 0xffffffc0eb986810 */ /* 0x000fe20007ffe0ff */
        /* <DEDUP_REMOVED lines=8> */
[C---:B------:R-:W-:Y:S03]  /*10710*/  FMUL.FTZ R55, R3.reuse, R55 ;  /* 0x0000003703377220 */ /* 0x040fe60000410000 */
        /* <DEDUP_REMOVED lines=9> */
[----:B-1----:R-:W-:Y:S01]  /*107b0*/  F2FP.F16.F32.PACK_AB R161, R246, R248 ;  /* 0x000000f8f6a1723e */ /* 0x002fe200000000ff */
[----:B------:R-:W-:Y:S01]  /*107c0*/  FMUL.FTZ R63, R0, R63 ;  /* 0x0000003f003f7220 */ /* 0x000fe20000410000 */
[C---:B------:R-:W-:Y:S01]  /*107d0*/  FMUL.FTZ R64, R164.reuse, R64 ;  /* 0x00000040a4407220 */ /* 0x040fe20000410000 */
[C---:B------:R-:W-:Y:S01]  /*107e0*/  FMUL.FTZ R65, R164.reuse, R65 ;  /* 0x00000041a4417220 */ /* 0x040fe20000410000 */
        /* <DEDUP_REMOVED lines=43> */
[----:B------:R-:W-:Y:S01]  /*10aa0*/  FMUL.FTZ R99, R3, R99 ;  /* 0x0000006303637220 */ /* 0x000fe20000410000 */
[--C-:B------:R-:W-:Y:S01]  /*10ab0*/  FFMA.FTZ R252, R252, UR4, -R180.reuse ;  /* 0x00000004fcfc7c23 */ /* 0x100fe200080108b4 */
[--C-:B------:R-:W-:Y:S01]  /*10ac0*/  FFMA.FTZ R175, R175, UR4, -R180.reuse ;  /* 0x00000004afaf7c23 */ /* 0x100fe200080108b4 */
[----:B------:R-:W-:Y:S01]  /*10ad0*/  FFMA.FTZ R180, R174, UR4, -R180 ;  /* 0x00000004aeb47c23 */ /* 0x000fe200080108b4 */
        /* <DEDUP_REMOVED lines=26> */
[----:B------:R-:W1:Y:S01]  /*10c80*/  MUFU.EX2 R208, R208 ;  /* 0x000000d000d07308 */ /* 0x000e620000000800 */
[----:B--2---:R-:W-:Y:S01]  /*10c90*/  F2FP.F16.F32.PACK_AB R158, R212, R213 ;  /* 0x000000d5d49e723e */ /* 0x004fe200000000ff */
[----:B------:R-:W-:Y:S01]  /*10ca0*/  FMUL.FTZ R104, R2, R104 ;  /* 0x0000006802687220 */ /* 0x000fe20000410000 */
[----:B------:R-:W-:Y:S01]  /*10cb0*/  IADD3 R238, PT, PT, R238, -0x1, RZ ;  /* 0xffffffffeeee7810 */ /* 0x000fe20007ffe0ff */
        /* <DEDUP_REMOVED lines=11> */
[C---:B------:R-:W-:Y:S03]  /*10d70*/  FMUL.FTZ R115, R3.reuse, R115 ;  /* 0x0000007303737220 */ /* 0x040fe60000410000 */
[----:B------:R2:W3:Y:S01]  /*10d80*/  MUFU.EX2 R153, R202 ;  /* 0x000000ca00997308 */ /* 0x0004e20000000800 */
[----:B-1----:R-:W-:Y:S01]  /*10d90*/  F2FP.F16.F32.PACK_AB R159, R208, R209 ;  /* 0x000000d1d09f723e */ /* 0x002fe200000000ff */
[C---:B------:R-:W-:Y:S01]  /*10da0*/  FMUL.FTZ R116, R164.reuse, R116 ;  /* 0x00000074a4747220 */ /* 0x040fe20000410000 */
[----:B------:R-:W-:Y:S01]  /*10db0*/  FMUL.FTZ R117, R164, R117 ;  /* 0x00000075a4757220 */ /* 0x000fe20000410000 */
[C---:B------:R-:W-:Y:S01]  /*10dc0*/  FMUL.FTZ R118, R3.reuse, R118 ;  /* 0x0000007603767220 */ /* 0x040fe20000410000 */
[----:B------:R-:W-:Y:S01]  /*10dd0*/  FMUL.FTZ R119, R3, R119 ;  /* 0x0000007703777220 */ /* 0x000fe20000410000 */
[C---:B------:R-:W-:Y:S01]  /*10de0*/  FMUL.FTZ R120, R2.reuse, R120 ;  /* 0x0000007802787220 */ /* 0x040fe20000410000 */
[----:B------:R-:W-:Y:S01]  /*10df0*/  FMUL.FTZ R121, R2, R121 ;  /* 0x0000007902797220 */ /* 0x000fe20000410000 */
[C---:B------:R-:W-:Y:S02]  /*10e00*/  HMMA.16816.F32 R8, R156.reuse, R20, R8 ;  /* 0x000000149c08723c */ /* 0x040fe40000001808 */
[----:B------:R-:W-:Y:S02]  /*10e10*/  MUFU.EX2 R141, R195 ;  /* 0x000000c3008d7308 */ /* 0x000fe40000000800 */
[C---:B------:R-:W-:Y:S01]  /*10e20*/  FMUL.FTZ R20, R164.reuse, R144 ;  /* 0x00000090a4147220 */ /* 0x040fe20000410000 */
[----:B------:R-:W-:Y:S01]  /*10e30*/  FMUL.FTZ R21, R164, R145 ;  /* 0x00000091a4157220 */ /* 0x000fe20000410000 */
[C---:B------:R-:W-:Y:S01]  /*10e40*/  FMUL.FTZ R122, R0.reuse, R122 ;  /* 0x0000007a007a7220 */ /* 0x040fe20000410000 */
[----:B------:R-:W-:Y:S01]  /*10e50*/  FMUL.FTZ R123, R0, R123 ;  /* 0x0000007b007b7220 */ /* 0x000fe20000410000 */
[-C--:B------:R-:W-:Y:S01]  /*10e60*/  HMMA.16816.F32 R12, R156, R22.reuse, R12 ;  /* 0x000000169c0c723c */ /* 0x080fe2000000180c */
[----:B--2---:R-:W-:Y:S03]  /*10e70*/  LDSM.16.MT88.4 R200, [R152+0x1800] ;  /* 0x0018000098c8783b */ /* 0x004fe60000004200 */
[----:B------:R-:W1:Y:S01]  /*10e80*/  MUFU.EX2 R154, R194 ;  /* 0x000000c2009a7308 */ /* 0x000e620000000800 */
[--C-:B------:R-:W-:Y:S01]  /*10e90*/  FFMA.FTZ R172, R172, UR4, -R173.reuse ;  /* 0x00000004acac7c23 */ /* 0x100fe200080108ad */
[--C-:B------:R-:W-:Y:S01]  /*10ea0*/  FFMA.FTZ R171, R171, UR4, -R173.reuse ;  /* 0x00000004abab7c23 */ /* 0x100fe200080108ad */
[--C-:B------:R-:W-:Y:S01]  /*10eb0*/  FFMA.FTZ R170, R170, UR4, -R173.reuse ;  /* 0x00000004aaaa7c23 */ /* 0x100fe200080108ad */
[----:B------:R-:W-:Y:S01]  /*10ec0*/  FFMA.FTZ R173, R169, UR4, -R173 ;  /* 0x00000004a9ad7c23 */ /* 0x000fe200080108ad */
[C---:B------:R-:W-:Y:S01]  /*10ed0*/  FMUL.FTZ R124, R2.reuse, R124 ;  /* 0x0000007c027c7220 */ /* 0x040fe20000410000 */
[C---:B------:R-:W-:Y:S04]  /*10ee0*/  HMMA.16816.F32 R16, R160.reuse, R22, R16 ;  /* 0x00000016a010723c */ /* 0x040fe80000001810 */
[----:B------:R-:W-:Y:S01]  /*10ef0*/  MUFU.EX2 R155, R205 ;  /* 0x000000cd009b7308 */ /* 0x000fe20000000800 */
[C---:B------:R-:W-:Y:S01]  /*10f00*/  FMUL.FTZ R22, R3.reuse, R146 ;  /* 0x0000009203167220 */ /* 0x040fe20000410000 */
[C---:B------:R-:W-:Y:S01]  /*10f10*/  FMUL.FTZ R23, R3.reuse, R147 ;  /* 0x0000009303177220 */ /* 0x040fe20000410000 */
[----:B------:R-:W-:Y:S01]  /*10f20*/  FMUL.FTZ R125, R2, R125 ;  /* 0x0000007d027d7220 */ /* 0x000fe20000410000 */
[----:B------:R-:W2:Y:S01]  /*10f30*/  LDSM.16.MT88.4 R144, [R152] ;  /* 0x000000009890783b */ /* 0x000ea20000004200 */
[C---:B------:R-:W-:Y:S01]  /*10f40*/  FMUL.FTZ R126, R0.reuse, R126 ;  /* 0x0000007e007e7220 */ /* 0x040fe20000410000 */
[----:B------:R-:W-:Y:S04]  /*10f50*/  FMUL.FTZ R127, R0, R127 ;  /* 0x0000007f007f7220 */ /* 0x000fe80000410000 */
[----:B------:R4:W-:Y:S01]  /*10f60*/  MUFU.EX2 R142, R193 ;  /* 0x000000c1008e7308 */ /* 0x0009e20000000800 */
[C---:B------:R-:W-:Y:S01]  /*10f70*/  FMUL.FTZ R128, R164.reuse, R128 ;  /* 0x00000080a4807220 */ /* 0x040fe20000410000 */
[-C--:B------:R-:W-:Y:S03]  /*10f80*/  HMMA.16816.F32 R20, R160, R176.reuse, R20 ;  /* 0x000000b0a014723c */ /* 0x080fe60000001814 */
[C---:B------:R-:W-:Y:S01]  /*10f90*/  FMUL.FTZ R129, R164.reuse, R129 ;  /* 0x00000081a4817220 */ /* 0x040fe20000410000 */
[C---:B------:R-:W-:Y:S01]  /*10fa0*/  FMUL.FTZ R130, R3.reuse, R130 ;  /* 0x0000008203827220 */ /* 0x040fe20000410000 */
[C---:B------:R-:W-:Y:S03]  /*10fb0*/  FMUL.FTZ R131, R3.reuse, R131 ;  /* 0x0000008303837220 */ /* 0x040fe60000410000 */
[----:B------:R3:W-:Y:S01]  /*10fc0*/  MUFU.EX2 R143, R172 ;  /* 0x000000ac008f7308 */ /* 0x0007e20000000800 */
[----:B------:R-:W-:Y:S01]  /*10fd0*/  FFMA.FTZ R251, R164, R241, R251 ;  /* 0x000000f1a4fb7223 */ /* 0x000fe200000100fb */
[C---:B------:R-:W-:Y:S04]  /*10fe0*/  HMMA.16816.F32 R24, R156.reuse, R176, R24 ;  /* 0x000000b09c18723c */ /* 0x040fe80000001818 */
[----:B------:R-:W-:Y:S01]  /*10ff0*/  FFMA.FTZ R248, R3, R236, R248 ;  /* 0x000000ec03f87223 */ /* 0x000fe200000100f8 */
[----:B------:R-:W-:Y:S03]  /*11000*/  MOV R3, R166 ;  /* 0x000000a600037202 */ /* 0x000fe60000000f00 */
[----:B------:R1:W-:Y:S01]  /*11010*/  MUFU.EX2 R169, R173 ;  /* 0x000000ad00a97308 */ /* 0x0003e20000000800 */
[----:B----4-:R-:W-:Y:S01]  /*11020*/  LDSM.16.MT88.4 R192, [R222+0xb800] ;  /* 0x00b80000dec0783b */ /* 0x010fe20000004200 */
[-C--:B------:R-:W-:Y:S03]  /*11030*/  HMMA.16816.F32 R28, R156, R178.reuse, R28 ;  /* 0x000000b29c1c723c */ /* 0x080fe6000000181c */
[----:B------:R-:W-:Y:S01]  /*11040*/  FFMA.FTZ R215, R2, R239, R215 ;  /* 0x000000ef02d77223 */ /* 0x000fe200000100d7 */
[----:B------:R-:W-:Y:S01]  /*11050*/  FFMA.FTZ R211, R0, R237, R211 ;  /* 0x000000ed00d37223 */ /* 0x000fe200000100d3 */
[----:B------:R-:W-:Y:S03]  /*11060*/  FADD.FTZ R251, R249, R251 ;  /* 0x000000fbf9fb7221 */ /* 0x000fe60000010000 */
[----:B------:R-:W4:Y:S01]  /*11070*/  MUFU.EX2 R252, R252 ;  /* 0x000000fc00fc7308 */ /* 0x000f220000000800 */
[----:B---3--:R-:W-:Y:S01]  /*11080*/  F2FP.F16.F32.PACK_AB R172, R153, R140 ;  /* 0x0000008c99ac723e */ /* 0x008fe200000000ff */
[C---:B------:R-:W-:Y:S04]  /*11090*/  HMMA.16816.F32 R32, R160.reuse, R178, R32 ;  /* 0x000000b2a020723c */ /* 0x040fe80000001820 */
[----:B------:R-:W-:Y:S01]  /*110a0*/  FADD.FTZ R248, R246, R248 ;  /* 0x000000f8f6f87221 */ /* 0x000fe20000010000 */
[----:B------:R-:W-:Y:S03]  /*110b0*/  FADD.FTZ R214, R214, R215 ;  /* 0x000000d7d6d67221 */ /* 0x000fe60000010000 */
[----:B------:R-:W-:Y:S01]  /*110c0*/  MUFU.EX2 R179, R175 ;  /* 0x000000af00b37308 */ /* 0x000fe20000000800 */
[----:B-1----:R-:W-:Y:S01]  /*110d0*/  F2FP.F16.F32.PACK_AB R173, R154, R141 ;  /* 0x0000008d9aad723e */ /* 0x002fe200000000ff */
[----:B------:R-:W-:Y:S01]  /*110e0*/  FADD.FTZ R210, R210, R211 ;  /* 0x000000d3d2d27221 */ /* 0x000fe20000010000 */
[----:B------:R-:W-:Y:S01]  /*110f0*/  FADD.FTZ R250, R250, R251 ;  /* 0x000000fbfafa7221 */ /* 0x000fe20000010000 */
[----:B------:R-:W-:Y:S01]  /*11100*/  FADD.FTZ R245, R245, R248 ;  /* 0x000000f8f5f57221 */ /* 0x000fe20000010000 */
[-C--:B--2---:R-:W-:Y:S05]  /*11110*/  HMMA.16816.F32 R36, R160, R144.reuse, R36 ;  /* 0x00000090a024723c */ /* 0x084fea0000001824 */
[----:B------:R-:W1:Y:S01]  /*11120*/  MUFU.EX2 R171, R171 ;  /* 0x000000ab00ab7308 */ /* 0x000e620000000800 */
[----:B----4-:R-:W-:Y:S01]  /*11130*/  F2FP.F16.F32.PACK_AB R176, R252, R142 ;  /* 0x0000008efcb0723e */ /* 0x010fe200000000ff */
[----:B------:R-:W-:Y:S01]  /*11140*/  FADD.FTZ R213, R213, R214 ;  /* 0x000000d6d5d57221 */ /* 0x000fe20000010000 */
[----:B------:R-:W-:Y:S01]  /*11150*/  FADD.FTZ R209, R209, R210 ;  /* 0x000000d2d1d17221 */ /* 0x000fe20000010000 */
[----:B------:R-:W-:Y:S01]  /*11160*/  FADD.FTZ R250, R247, R250 ;  /* 0x000000faf7fa7221 */ /* 0x000fe20000010000 */
[C---:B------:R-:W-:Y:S05]  /*11170*/  HMMA.16816.F32 R40, R156.reuse, R144, R40 ;  /* 0x000000909c28723c */ /* 0x040fea0000001828 */
[----:B------:R-:W2:Y:S01]  /*11180*/  MUFU.EX2 R144, R182 ;  /* 0x000000b600907308 */ /* 0x000ea20000000800 */
[----:B------:R-:W-:Y:S01]  /*11190*/  FADD.FTZ R245, R244, R245 ;  /* 0x000000f5f4f57221 */ /* 0x000fe20000010000 */
[----:B------:R-:W-:Y:S01]  /*111a0*/  FADD.FTZ R213, R212, R213 ;  /* 0x000000d5d4d57221 */ /* 0x000fe20000010000 */
[----:B------:R-:W-:Y:S01]  /*111b0*/  FADD.FTZ R209, R208, R209 ;  /* 0x000000d1d0d17221 */ /* 0x000fe20000010000 */
[----:B------:R-:W-:Y:S01]  /*111c0*/  MOV R2, R167 ;  /* 0x000000a700027202 */ /* 0x000fe20000000f00 */
[-C--:B------:R-:W-:Y:S05]  /*111d0*/  HMMA.16816.F32 R44, R156, R146.reuse, R44 ;  /* 0x000000929c2c723c */ /* 0x080fea000000182c */
[----:B------:R3:W-:Y:S01]  /*111e0*/  MUFU.EX2 R145, R206 ;  /* 0x000000ce00917308 */ /* 0x0007e20000000800 */
[----:B-1----:R-:W-:Y:S02]  /*111f0*/  F2FP.F16.F32.PACK_AB R177, R171, R143 ;  /* 0x0000008fabb1723e */ /* 0x002fe400000000ff */
[C---:B------:R-:W-:Y:S07]  /*11200*/  HMMA.16816.F32 R48, R160.reuse, R146, R48 ;  /* 0x00000092a030723c */ /* 0x040fee0000001830 */
[----:B------:R-:W1:Y:S01]  /*11210*/  MUFU.EX2 R147, R181 ;  /* 0x000000b500937308 */ /* 0x000e620000000800 */
[----:B--2---:R-:W-:Y:S01]  /*11220*/  F2FP.F16.F32.PACK_AB R174, R144, R155 ;  /* 0x0000009b90ae723e */ /* 0x004fe200000000ff */
[-C--:B------:R-:W-:Y:S08]  /*11230*/  HMMA.16816.F32 R52, R160, R132.reuse, R52 ;  /* 0x00000084a034723c */ /* 0x080ff00000001834 */
[----:B------:R2:W4:Y:S01]  /*11240*/  MUFU.EX2 R146, R180 ;  /* 0x000000b400927308 */ /* 0x0005220000000800 */
[----:B---3--:R-:W-:Y:S01]  /*11250*/  LDSM.16.MT88.4 R204, [R218+0x1800] ;  /* 0x00180000dacc783b */ /* 0x008fe20000004200 */
[C---:B------:R-:W-:Y:S08]  /*11260*/  HMMA.16816.F32 R56, R156.reuse, R132, R56 ;  /* 0x000000849c38723c */ /* 0x040ff00000001838 */
[----:B------:R-:W3:Y:S01]  /*11270*/  MUFU.EX2 R170, R170 ;  /* 0x000000aa00aa7308 */ /* 0x000ee20000000800 */
[----:B-1----:R-:W-:Y:S01]  /*11280*/  F2FP.F16.F32.PACK_AB R175, R147, R145 ;  /* 0x0000009193af723e */ /* 0x002fe200000000ff */
[-C--:B------:R-:W-:Y:S01]  /*11290*/  HMMA.16816.F32 R60, R156, R134.reuse, R60 ;  /* 0x000000869c3c723c */ /* 0x080fe2000000183c */
[----:B--2---:R-:W-:Y:S02]  /*112a0*/  LDSM.16.MT88.4 R180, [R219+0xa800] ;  /* 0x00a80000dbb4783b */ /* 0x004fe40000004200 */
[-C--:B----4-:R-:W-:Y:S05]  /*112b0*/  F2FP.F16.F32.PACK_AB R178, R146, R179.reuse ;  /* 0x000000b392b2723e */ /* 0x090fea00000000ff */
        /* <DEDUP_REMOVED lines=15> */
[C---:B------:R-:W-:Y:S08]  /*113b0*/  HMMA.16816.F32 R112, R160.reuse, R138, R112 ;  /* 0x0000008aa070723c */ /* 0x040ff00000001870 */
[-C--:B-1----:R-:W-:Y:S08]  /*113c0*/  HMMA.16816.F32 R116, R160, R132.reuse, R116 ;  /* 0x00000084a074723c */ /* 0x082ff00000001874 */
[C---:B------:R-:W-:Y:S08]  /*113d0*/  HMMA.16816.F32 R120, R156.reuse, R132, R120 ;  /* 0x000000849c78723c */ /* 0x040ff00000001878 */
[-C--:B------:R-:W-:Y:S08]  /*113e0*/  HMMA.16816.F32 R124, R156, R134.reuse, R124 ;  /* 0x000000869c7c723c */ /* 0x080ff0000000187c */
[----:B------:R-:W-:Y:S08]  /*113f0*/  HMMA.16816.F32 R128, R160, R134, R128 ;  /* 0x00000086a080723c */ /* 0x000ff00000001880 */
[-C--:B------:R-:W-:Y:S05]  /*11400*/  HMMA.16816.F32 R160, R172, R148.reuse, R4 ;  /* 0x00000094aca0723c */ /* 0x080fea0000001804 */
[----:B------:R-:W-:Y:S02]  /*11410*/  MOV R4, R179 ;  /* 0x000000b300047202 */ /* 0x000fe40000000f00 */
[----:B---3--:R-:W-:Y:S02]  /*11420*/  F2FP.F16.F32.PACK_AB R179, R169, R170 ;  /* 0x000000aaa9b3723e */ /* 0x008fe400000000ff */
[----:B------:R-:W-:Y:S02]  /*11430*/  MOV R7, R146 ;  /* 0x0000009200077202 */ /* 0x000fe40000000f00 */
[----:B------:R-:W-:Y:S02]  /*11440*/  MOV R6, R147 ;  /* 0x0000009300067202 */ /* 0x000fe40000000f00 */
[----:B------:R-:W-:Y:S01]  /*11450*/  MOV R5, R144 ;  /* 0x0000009000057202 */ /* 0x000fe20000000f00 */
[C---:B------:R-:W-:Y:S04]  /*11460*/  HMMA.16816.F32 R156, R176.reuse, R148, R8 ;  /* 0x00000094b09c723c */ /* 0x040fe80000001808 */
        /* <DEDUP_REMOVED lines=30> */
[----:B------:R-:W-:Y:S04]  /*11650*/  MOV R0, R165 ;  /* 0x000000a500007202 */ /* 0x000fe80000000f00 */
        /* <DEDUP_REMOVED lines=27> */
.L_x_1182:
[----:B------:R-:W1:Y:S01]  /*11810*/  SHFL.BFLY PT, R4, R241, 0x2, 0x1f ;  /* 0x0c401f00f1047f89 */ /* 0x000e6200000e0000 */
[----:B------:R-:W2:Y:S01]  /*11820*/  S2UR UR4, SR_CgaCtaId ;  /* 0x00000000000479c3 */ /* 0x000ea20000008800 */
[----:B------:R-:W-:Y:S01]  /*11830*/  UMOV UR5, 0x400 ;  /* 0x0000040000057882 */ /* 0x000fe20000000000 */
[----:B------:R-:W-:Y:S01]  /*11840*/  MOV R20, 0x7f800000 ;  /* 0x7f80000000147802 */ /* 0x000fe20000000f00 */
[----:B------:R-:W3:Y:S04]  /*11850*/  SHFL.BFLY PT, R3, R236, 0x2, 0x1f ;  /* 0x0c401f00ec037f89 */ /* 0x000ee800000e0000 */
[----:B------:R-:W4:Y:S01]  /*11860*/  SHFL.BFLY PT, R2, R239, 0x2, 0x1f ;  /* 0x0c401f00ef027f89 */ /* 0x000f2200000e0000 */
[----:B------:R-:W5:Y:S03]  /*11870*/  LDC R18, c[0x0][0x434] ;  /* 0x00010d00ff127b82 */ /* 0x000f660000000800 */
[----:B------:R-:W4:Y:S01]  /*11880*/  SHFL.BFLY PT, R12, R237, 0x2, 0x1f ;  /* 0x0c401f00ed0c7f89 */ /* 0x000f2200000e0000 */
[----:B------:R-:W5:Y:S04]  /*11890*/  S2R R0, SR_TID.X ;  /* 0x0000000000007919 */ /* 0x000f680000002100 */
[----:B------:R-:W5:Y:S01]  /*118a0*/  LDC.U8 R22, c[0x0][0x548] ;  /* 0x00015200ff167b82 */ /* 0x000f620000000000 */
[----:B------:R-:W5:Y:S01]  /*118b0*/  S2R R16, SR_CTAID.X ;  /* 0x0000000000107919 */ /* 0x000f620000002500 */
[----:B-1----:R-:W-:Y:S01]  /*118c0*/  FADD.FTZ R4, R4, R241 ;  /* 0x000000f104047221 */ /* 0x002fe20000010000 */
[----:B--2---:R-:W-:Y:S01]  /*118d0*/  ULEA UR4, UR4, UR5, 0x18 ;  /* 0x0000000504047291 */ /* 0x004fe2000f8ec0ff */
[----:B---3--:R-:W-:-:S03]  /*118e0*/  FADD.FTZ R3, R3, R236 ;  /* 0x000000ec03037221 */ /* 0x008fc60000010000 */
[----:B------:R-:W1:Y:S01]  /*118f0*/  SHFL.BFLY PT, R7, R4, 0x1, 0x1f ;  /* 0x0c201f0004077f89 */ /* 0x000e6200000e0000 */
[----:B----4-:R-:W-:-:S03]  /*11900*/  FADD.FTZ R2, R2, R239 ;  /* 0x000000ef02027221 */ /* 0x010fc60000010000 */
[----:B------:R-:W2:Y:S01]  /*11910*/  SHFL.BFLY PT, R6, R3, 0x1, 0x1f ;  /* 0x0c201f0003067f89 */ /* 0x000ea200000e0000 */
[----:B------:R-:W-:-:S03]  /*11920*/  FADD.FTZ R12, R12, R237 ;  /* 0x000000ed0c0c7221 */ /* 0x000fc60000010000 */
[----:B------:R-:W3:Y:S04]  /*11930*/  SHFL.BFLY PT, R13, R2, 0x1, 0x1f ;  /* 0x0c201f00020d7f89 */ /* 0x000ee800000e0000 */
[----:B------:R-:W4:Y:S01]  /*11940*/  SHFL.BFLY PT, R11, R12, 0x1, 0x1f ;  /* 0x0c201f000c0b7f89 */ /* 0x000f2200000e0000 */
[C---:B-----5:R-:W-:Y:S02]  /*11950*/  SHF.L.U32 R5, R0.reuse, 0x1, RZ ;  /* 0x0000000100057819 */ /* 0x060fe400000006ff */
[C---:B------:R-:W-:Y:S02]  /*11960*/  SHF.L.U32 R8, R0.reuse, 0x4, RZ ;  /* 0x0000000400087819 */ /* 0x040fe400000006ff */
[----:B------:R-:W-:Y:S01]  /*11970*/  LOP3.LUT P0, RZ, R0, 0x4, RZ, 0xc0, !PT ;  /* 0x0000000400ff7812 */ /* 0x000fe2000780c0ff */
[----:B-1----:R-:W-:Y:S01]  /*11980*/  FADD.FTZ R7, R4, R7 ;  /* 0x0000000704077221 */ /* 0x002fe20000010000 */
[----:B------:R-:W-:-:S02]  /*11990*/  LOP3.LUT R4, R5, 0x6, RZ, 0xc0, !PT ;  /* 0x0000000605047812 */ /* 0x000fc400078ec0ff */
[----:B------:R-:W-:Y:S01]  /*119a0*/  LOP3.LUT R8, R8, 0x1c0, RZ, 0xc0, !PT ;  /* 0x000001c008087812 */ /* 0x000fe200078ec0ff */
[----:B--2---:R-:W-:Y:S01]  /*119b0*/  FADD.FTZ R6, R3, R6 ;  /* 0x0000000603067221 */ /* 0x004fe20000010000 */
[----:B------:R-:W-:Y:S01]  /*119c0*/  SHF.L.U32 R3, R0, 0x5, RZ ;  /* 0x0000000500037819 */ /* 0x000fe200000006ff */
[----:B------:R-:W1:Y:S01]  /*119d0*/  MUFU.RCP R10, R7 ;  /* 0x00000007000a7308 */ /* 0x000e620000001000 */
[----:B------:R-:W-:Y:S01]  /*119e0*/  LOP3.LUT R8, R8, 0x38, R5, 0xf8, !PT ;  /* 0x0000003808087812 */ /* 0x000fe200078ef805 */
[----:B---3--:R-:W-:Y:S01]  /*119f0*/  FADD.FTZ R13, R2, R13 ;  /* 0x0000000d020d7221 */ /* 0x008fe20000010000 */
[----:B------:R-:W-:Y:S02]  /*11a00*/  LOP3.LUT R3, R4, 0x7c00, R3, 0xf8, !PT ;  /* 0x00007c0004037812 */ /* 0x000fe400078ef803 */
[----:B------:R-:W-:Y:S01]  /*11a10*/  FSETP.NE.FTZ.AND P6, PT, R7, RZ, PT ;  /* 0x000000ff0700720b */ /* 0x000fe20003fd5000 */
[----:B----4-:R-:W-:Y:S01]  /*11a20*/  FADD.FTZ R2, R12, R11 ;  /* 0x0000000b0c027221 */ /* 0x010fe20000010000 */
[----:B------:R-:W-:Y:S01]  /*11a30*/  FSETP.NE.FTZ.AND P4, PT, R13, RZ, PT ;  /* 0x000000ff0d00720b */ /* 0x000fe20003f95000 */
[----:B------:R-:W2:Y:S01]  /*11a40*/  MUFU.RCP R4, R13 ;  /* 0x0000000d00047308 */ /* 0x000ea20000001000 */
[----:B------:R-:W-:-:S02]  /*11a50*/  LOP3.LUT R3, R3, R8, RZ, 0xfc, !PT ;  /* 0x0000000803037212 */ /* 0x000fc400078efcff */
[----:B------:R-:W-:Y:S02]  /*11a60*/  FSETP.NE.FTZ.AND P3, PT, R2, RZ, PT ;  /* 0x000000ff0200720b */ /* 0x000fe40003f75000 */
[----:B------:R-:W-:Y:S02]  /*11a70*/  LEA R3, R3, UR4, 0x1 ;  /* 0x0000000403037c11 */ /* 0x000fe4000f8e08ff */
[----:B------:R-:W-:Y:S01]  /*11a80*/  FSETP.NE.FTZ.AND P5, PT, R6, RZ, PT ;  /* 0x000000ff0600720b */ /* 0x000fe20003fb5000 */
[----:B------:R-:W3:Y:S01]  /*11a90*/  MUFU.RCP R5, R2 ;  /* 0x0000000200057308 */ /* 0x000ee20000001000 */
[----:B------:R-:W-:Y:S01]  /*11aa0*/  IADD3 R17, PT, PT, R3, 0x40, RZ ;  /* 0x0000004003117810 */ /* 0x000fe20007ffe0ff */
[----:B------:R-:W4:Y:S01]  /*11ab0*/  @P6 LDC R25, c[0x0][0x458] ;  /* 0x00011600ff196b82 */ /* 0x000f220000000800 */
[----:B-1----:R-:W-:-:S05]  /*11ac0*/  FSEL R10, R10, 1, P6 ;  /* 0x3f8000000a0a7808 */ /* 0x002fca0003000000 */
[----:B------:R-:W1:Y:S01]  /*11ad0*/  MUFU.RCP R9, R6 ;  /* 0x0000000600097308 */ /* 0x000e620000001000 */
[----:B--2---:R-:W-:Y:S01]  /*11ae0*/  FSEL R4, R4, 1, P4 ;  /* 0x3f80000004047808 */ /* 0x004fe20002000000 */
[C---:B------:R-:W-:Y:S01]  /*11af0*/  FMUL.FTZ R160, R10.reuse, R160 ;  /* 0x000000a00aa07220 */ /* 0x040fe20000410000 */
[C---:B------:R-:W-:Y:S01]  /*11b00*/  FMUL.FTZ R161, R10.reuse, R161 ;  /* 0x000000a10aa17220 */ /* 0x040fe20000410000 */
[C---:B------:R-:W-:Y:S01]  /*11b10*/  FMUL.FTZ R148, R10.reuse, R148 ;  /* 0x000000940a947220 */ /* 0x040fe20000410000 */
[----:B------:R-:W-:Y:S01]  /*11b20*/  FMUL.FTZ R149, R10, R149 ;  /* 0x000000950a957220 */ /* 0x000fe20000410000 */
        /* <DEDUP_REMOVED lines=65> */
[----:B------:R-:W-:Y:S01]  /*11f40*/  MOV R4, 0x10 ;  /* 0x0000001000047802 */ /* 0x000fe20000000f00 */
[C---:B------:R-:W-:Y:S01]  /*11f50*/  FMUL.FTZ R144, R10.reuse, R144 ;  /* 0x000000900a907220 */ /* 0x040fe20000410000 */
[----:B-1----:R-:W-:Y:S01]  /*11f60*/  FSEL R9, R9, 1, P5 ;  /* 0x3f80000009097808 */ /* 0x002fe20002800000 */
[----:B------:R-:W-:Y:S01]  /*11f70*/  FMUL.FTZ R145, R10, R145 ;  /* 0x000000910a917220 */ /* 0x000fe20000410000 */
[----:B------:R-:W-:Y:S01]  /*11f80*/  SEL R4, R4, 0xfffffff0, !P0 ;  /* 0xfffffff004047807 */ /* 0x000fe20004000000 */
[----:B------:R-:W-:Y:S01]  /*11f90*/  FMUL.FTZ R132, R10, R132 ;  /* 0x000000840a847220 */ /* 0x000fe20000410000 */
[----:B------:R-:W-:Y:S01]  /*11fa0*/  F2FP.F16.F32.PACK_AB R126, R5, R126 ;  /* 0x0000007e057e723e */ /* 0x000fe200000000ff */
[C---:B------:R-:W-:Y:S01]  /*11fb0*/  FMUL.FTZ R162, R9.reuse, R162 ;  /* 0x000000a209a27220 */ /* 0x040fe20000410000 */
[----:B------:R-:W-:Y:S01]  /*11fc0*/  MOV R5, 0x20 ;  /* 0x0000002000057802 */ /* 0x000fe20000000f00 */
[C---:B------:R-:W-:Y:S01]  /*11fd0*/  FMUL.FTZ R163, R9.reuse, R163 ;  /* 0x000000a309a37220 */ /* 0x040fe20000410000 */
[C---:B------:R-:W-:Y:S01]  /*11fe0*/  LOP3.LUT P0, RZ, R0.reuse, 0x8, RZ, 0xc0, !PT ;  /* 0x0000000800ff7812 */ /* 0x040fe2000780c0ff */
[----:B------:R-:W-:Y:S01]  /*11ff0*/  FMUL.FTZ R150, R9, R150 ;  /* 0x0000009609967220 */ /* 0x000fe20000410000 */
[----:B------:R-:W-:Y:S01]  /*12000*/  IADD3 R11, PT, PT, R3, R4, RZ ;  /* 0x00000004030b7210 */ /* 0x000fe20007ffe0ff */
[----:B------:R-:W-:Y:S01]  /*12010*/  FMUL.FTZ R151, R9, R151 ;  /* 0x0000009709977220 */ /* 0x000fe20000410000 */
[----:B------:R-:W-:Y:S01]  /*12020*/  SEL R8, R5, 0xffffffe0, !P0 ;  /* 0xffffffe005087807 */ /* 0x000fe20004000000 */
[C---:B------:R-:W-:Y:S01]  /*12030*/  FMUL.FTZ R146, R9.reuse, R146 ;  /* 0x0000009209927220 */ /* 0x040fe20000410000 */
[----:B------:R-:W-:Y:S01]  /*12040*/  LOP3.LUT P0, RZ, R0, 0x10, RZ, 0xc0, !PT ;  /* 0x0000001000ff7812 */ /* 0x000fe2000780c0ff */
[----:B------:R-:W-:Y:S01]  /*12050*/  FMUL.FTZ R147, R9, R147 ;  /* 0x0000009309937220 */ /* 0x000fe20000410000 */
[----:B------:R-:W-:Y:S01]  /*12060*/  IADD3 R5, PT, PT, R3, R8, RZ ;  /* 0x0000000803057210 */ /* 0x000fe20007ffe0ff */
[----:B------:R-:W-:Y:S01]  /*12070*/  FMUL.FTZ R133, R10, R133 ;  /* 0x000000850a857220 */ /* 0x000fe20000410000 */
[C---:B------:R-:W-:Y:S01]  /*12080*/  FMUL.FTZ R134, R9.reuse, R134 ;  /* 0x0000008609867220 */ /* 0x040fe20000410000 */
        /* <DEDUP_REMOVED lines=9> */
[----:B------:R-:W-:Y:S01]  /*12120*/  @P0 IADD3 R17, PT, PT, R3, -0x40, RZ ;  /* 0xffffffc003110810 */ /* 0x000fe20007ffe0ff */
[C---:B------:R-:W-:Y:S01]  /*12130*/  FMUL.FTZ R48, R10.reuse, R48 ;  /* 0x000000300a307220 */ /* 0x040fe20000410000 */
[----:B------:R-:W-:Y:S01]  /*12140*/  F2FP.F16.F32.PACK_AB R150, R151, R150 ;  /* 0x000000969796723e */ /* 0x000fe200000000ff */
[----:B------:R-:W-:Y:S01]  /*12150*/  FMUL.FTZ R49, R10, R49 ;  /* 0x000000310a317220 */ /* 0x000fe20000410000 */
[-C--:B------:R-:W-:Y:S01]  /*12160*/  IADD3 R21, PT, PT, R8, R17.reuse, RZ ;  /* 0x0000001108157210 */ /* 0x080fe20007ffe0ff */
[C---:B------:R-:W-:Y:S01]  /*12170*/  FMUL.FTZ R50, R9.reuse, R50 ;  /* 0x0000003209327220 */ /* 0x040fe20000410000 */
[C---:B------:R-:W-:Y:S01]  /*12180*/  IADD3 R19, PT, PT, R4.reuse, R17, RZ ;  /* 0x0000001104137210 */ /* 0x040fe20007ffe0ff */
[----:B------:R-:W-:Y:S01]  /*12190*/  FMUL.FTZ R51, R9, R51 ;  /* 0x0000003309337220 */ /* 0x000fe20000410000 */
[----:B------:R-:W-:Y:S01]  /*121a0*/  IADD3 R23, PT, PT, R4, R21, RZ ;  /* 0x0000001504177210 */ /* 0x000fe20007ffe0ff */
[----:B------:R-:W-:Y:S01]  /*121b0*/  STS [R3], R160 ;  /* 0x000000a003007388 */ /* 0x000fe20000000800 */
[----:B------:R-:W1:Y:S01]  /*121c0*/  LDC.U8 R4, c[0x0][0x549] ;  /* 0x00015240ff047b82 */ /* 0x000e620000000000 */
[----:B------:R-:W-:Y:S01]  /*121d0*/  F2FP.F16.F32.PACK_AB R156, R157, R156 ;  /* 0x0000009c9d9c723e */ /* 0x000fe200000000ff */
[C---:B------:R-:W-:Y:S01]  /*121e0*/  FMUL.FTZ R52, R10.reuse, R52 ;  /* 0x000000340a347220 */ /* 0x040fe20000410000 */
[----:B------:R-:W-:Y:S01]  /*121f0*/  F2FP.F16.F32.PACK_AB R158, R159, R158 ;  /* 0x0000009e9f9e723e */ /* 0x000fe200000000ff */
[----:B------:R-:W-:Y:S01]  /*12200*/  STS [R3+0x400], R162 ;  /* 0x000400a203007388 */ /* 0x000fe20000000800 */
[----:B------:R-:W-:Y:S01]  /*12210*/  F2FP.F16.F32.PACK_AB R152, R153, R152 ;  /* 0x000000989998723e */ /* 0x000fe200000000ff */
[C---:B------:R-:W-:Y:S01]  /*12220*/  FMUL.FTZ R53, R10.reuse, R53 ;  /* 0x000000350a357220 */ /* 0x040fe20000410000 */
[----:B------:R-:W-:Y:S01]  /*12230*/  F2FP.F16.F32.PACK_AB R154, R155, R154 ;  /* 0x0000009a9b9a723e */ /* 0x000fe200000000ff */
[----:B------:R-:W-:Y:S01]  /*12240*/  STS [R11], R148 ;  /* 0x000000940b007388 */ /* 0x000fe20000000800 */
        /* <DEDUP_REMOVED lines=77> */
[----:B-1----:R-:W-:Y:S01]  /*12720*/  ISETP.NE.AND P2, PT, R4, RZ, PT ;  /* 0x000000ff0400720c */ /* 0x002fe20003f45270 */
[----:B------:R-:W-:Y:S01]  /*12730*/  STS [R17+0x2400], R42 ;  /* 0x0024002a11007388 */ /* 0x000fe20000000800 */
        /* <DEDUP_REMOVED lines=16> */
[C---:B------:R-:W-:Y:S01]  /*12840*/  FMUL.FTZ R119, R9.reuse, R119 ;  /* 0x0000007709777220 */ /* 0x040fe20000410000 */
[----:B------:R-:W-:Y:S01]  /*12850*/  FMUL.FTZ R130, R9, R130 ;  /* 0x0000008209827220 */ /* 0x000fe20000410000 */
[----:B------:R-:W-:Y:S01]  /*12860*/  F2FP.F16.F32.PACK_AB R92, R93, R92 ;  /* 0x0000005c5d5c723e */ /* 0x000fe200000000ff */
[----:B------:R-:W-:Y:S01]  /*12870*/  STS [R23], R64 ;  /* 0x0000004017007388 */ /* 0x000fe20000000800 */
[----:B------:R-:W-:Y:S01]  /*12880*/  F2FP.F16.F32.PACK_AB R94, R95, R94 ;  /* 0x0000005e5f5e723e */ /* 0x000fe200000000ff */
[----:B------:R-:W-:Y:S01]  /*12890*/  FMUL.FTZ R128, R10, R128 ;  /* 0x000000800a807220 */ /* 0x000fe20000410000 */
[----:B------:R-:W-:Y:S01]  /*128a0*/  ISETP.NE.AND P0, PT, R232, -0x1, PT ;  /* 0xffffffffe800780c */ /* 0x000fe20003f05270 */
[----:B------:R-:W-:Y:S01]  /*128b0*/  STS [R23+0x400], R66 ;  /* 0x0004004217007388 */ /* 0x000fe20000000800 */
[----:B------:R-:W-:Y:S01]  /*128c0*/  FMUL.FTZ R129, R10, R129 ;  /* 0x000000810a817220 */ /* 0x000fe20000410000 */
[----:B------:R-:W-:Y:S01]  /*128d0*/  FMUL.FTZ R9, R9, R131 ;  /* 0x0000008309097220 */ /* 0x000fe20000410000 */
[----:B------:R-:W-:Y:S01]  /*128e0*/  F2FP.F16.F32.PACK_AB R100, R101, R100 ;  /* 0x000000646564723e */ /* 0x000fe200000000ff */
[----:B------:R-:W-:Y:S01]  /*128f0*/  STS [R21+0x2000], R56 ;  /* 0x0020003815007388 */ /* 0x000fe20000000800 */
[----:B------:R-:W-:Y:S01]  /*12900*/  F2FP.F16.F32.PACK_AB R102, R103, R102 ;  /* 0x000000666766723e */ /* 0x000fe200000000ff */
[----:B------:R-:W1:Y:S01]  /*12910*/  LDC R8, c[0x0][0x434] ;  /* 0x00010d00ff087b82 */ /* 0x000e620000000800 */
[----:B------:R-:W-:Y:S01]  /*12920*/  F2FP.F16.F32.PACK_AB R112, R113, R112 ;  /* 0x000000707170723e */ /* 0x000fe200000000ff */
[----:B------:R-:W-:Y:S01]  /*12930*/  STS [R21+0x2400], R58 ;  /* 0x0024003a15007388 */ /* 0x000fe20000000800 */
[----:B------:R-:W-:Y:S01]  /*12940*/  F2FP.F16.F32.PACK_AB R114, R115, R114 ;  /* 0x000000727372723e */ /* 0x000fe200000000ff */
[----:B------:R-:W2:Y:S01]  /*12950*/  @P6 MUFU.LG2 R12, R7 ;  /* 0x00000007000c6308 */ /* 0x000ea20000000c00 */
[----:B------:R-:W-:Y:S01]  /*12960*/  F2FP.F16.F32.PACK_AB R104, R105, R104 ;  /* 0x000000686968723e */ /* 0x000fe200000000ff */
[----:B------:R-:W-:Y:S01]  /*12970*/  STS [R23+0x2000], R60 ;  /* 0x0020003c17007388 */ /* 0x000fe20000000800 */
[----:B------:R-:W-:Y:S01]  /*12980*/  F2FP.F16.F32.PACK_AB R106, R107, R106 ;  /* 0x0000006a6b6a723e */ /* 0x000fe200000000ff */
[----:B------:R-:W3:Y:S01]  /*12990*/  @P5 LDC R24, c[0x0][0x458] ;  /* 0x00011600ff185b82 */ /* 0x000ee20000000800 */
[----:B------:R-:W-:Y:S01]  /*129a0*/  F2FP.F16.F32.PACK_AB R108, R109, R108 ;  /* 0x0000006c6d6c723e */ /* 0x000fe200000000ff */
[----:B------:R-:W-:Y:S01]  /*129b0*/  STS [R23+0x2400], R62 ;  /* 0x0024003e17007388 */ /* 0x000fe20000000800 */
[----:B------:R-:W-:Y:S01]  /*129c0*/  F2FP.F16.F32.PACK_AB R110, R111, R110 ;  /* 0x0000006e6f6e723e */ /* 0x000fe200000000ff */
[----:B------:R-:W1:Y:S01]  /*129d0*/  @P4 MUFU.LG2 R7, R13 ;  /* 0x0000000d00074308 */ /* 0x000e620000000c00 */
        /* <DEDUP_REMOVED lines=19> */
[----:B-----5:R-:W1:Y:S03]  /*12b10*/  @P4 LDC R3, c[0x0][0x458] ;  /* 0x00011600ff034b82 */ /* 0x020e660000000800 */
[----:B------:R-:W-:Y:S04]  /*12b20*/  STS [R5+0x6000], R88 ;  /* 0x0060005805007388 */ /* 0x000fe80000000800 */
[----:B------:R5:W-:Y:S01]  /*12b30*/  STS [R5+0x6400], R90 ;  /* 0x0064005a05007388 */ /* 0x000be20000000800 */
[----:B----4-:R-:W4:Y:S03]  /*12b40*/  @!P0 LDC.64 R10, c[0x0][0x400] ;  /* 0x00010000ff0a8b82 */ /* 0x010f260000000a00 */
[----:B------:R-:W-:Y:S04]  /*12b50*/  STS [R15+0x6000], R92 ;  /* 0x0060005c0f007388 */ /* 0x000fe80000000800 */
[----:B------:R2:W-:Y:S04]  /*12b60*/  STS [R15+0x6400], R94 ;  /* 0x0064005e0f007388 */ /* 0x0005e80000000800 */
[----:B------:R-:W-:Y:S04]  /*12b70*/  STS [R17+0x4000], R100 ;  /* 0x0040006411007388 */ /* 0x000fe80000000800 */
[----:B------:R-:W-:Y:S04]  /*12b80*/  STS [R17+0x4400], R102 ;  /* 0x0044006611007388 */ /* 0x000fe80000000800 */
[----:B------:R-:W-:Y:S04]  /*12b90*/  STS [R19+0x4000], R112 ;  /* 0x0040007013007388 */ /* 0x000fe80000000800 */
[----:B------:R-:W-:Y:S01]  /*12ba0*/  STS [R19+0x4400], R114 ;  /* 0x0044007213007388 */ /* 0x000fe20000000800 */
[----:B-----5:R-:W1:Y:S03]  /*12bb0*/  @P0 LDC.64 R4, c[0x0][0x408] ;  /* 0x00010200ff040b82 */ /* 0x020e660000000a00 */
[----:B------:R-:W-:Y:S04]  /*12bc0*/  STS [R17+0x6000], R104 ;  /* 0x0060006811007388 */ /* 0x000fe80000000800 */
[----:B------:R-:W-:Y:S01]  /*12bd0*/  STS [R17+0x6400], R106 ;  /* 0x0064006a11007388 */ /* 0x000fe20000000800 */
[----:B--2---:R-:W1:Y:S03]  /*12be0*/  @P2 LDC R15, c[0x0][0x430] ;  /* 0x00010c00ff0f2b82 */ /* 0x004e660000000800 */
[----:B------:R-:W-:Y:S04]  /*12bf0*/  STS [R19+0x6000], R108 ;  /* 0x0060006c13007388 */ /* 0x000fe80000000800 */
[----:B------:R2:W-:Y:S04]  /*12c00*/  STS [R19+0x6400], R110 ;  /* 0x0064006e13007388 */ /* 0x0005e80000000800 */
[----:B------:R-:W-:Y:S04]  /*12c10*/  STS [R21+0x4000], R116 ;  /* 0x0040007415007388 */ /* 0x000fe80000000800 */
[----:B------:R-:W-:Y:S04]  /*12c20*/  STS [R21+0x4400], R118 ;  /* 0x0044007615007388 */ /* 0x000fe80000000800 */
[----:B------:R-:W-:Y:S04]  /*12c30*/  STS [R23+0x4000], R128 ;  /* 0x0040008017007388 */ /* 0x000fe80000000800 */
[----:B------:R5:W-:Y:S01]  /*12c40*/  STS [R23+0x4400], R9 ;  /* 0x0044000917007388 */ /* 0x000be20000000800 */
[----:B-1----:R-:W-:-:S03]  /*12c50*/  @P2 IMAD R18, R15, R8, RZ ;  /* 0x000000080f122224 */ /* 0x002fc600078e02ff */
[----:B------:R-:W-:Y:S04]  /*12c60*/  STS [R21+0x6000], R120 ;  /* 0x0060007815007388 */ /* 0x000fe80000000800 */
[----:B------:R1:W-:Y:S01]  /*12c70*/  STS [R21+0x6400], R122 ;  /* 0x0064007a15007388 */ /* 0x0003e20000000800 */
[----:B--2---:R-:W2:Y:S03]  /*12c80*/  @P2 LDC R19, c[0x0][0x430] ;  /* 0x00010c00ff132b82 */ /* 0x004ea60000000800 */
[----:B------:R2:W-:Y:S04]  /*12c90*/  STS [R23+0x6000], R124 ;  /* 0x0060007c17007388 */ /* 0x0005e80000000800 */
[----:B------:R2:W-:Y:S01]  /*12ca0*/  STS [R23+0x6400], R126 ;  /* 0x0064007e17007388 */ /* 0x0005e20000000800 */
[----:B------:R-:W2:Y:S01]  /*12cb0*/  S2R R17, SR_CTAID.Z ;  /* 0x0000000000117919 */ /* 0x000ea20000002700 */
[----:B-----5:R5:W2:Y:S01]  /*12cc0*/  @P5 MUFU.LG2 R9, R6 ;  /* 0x0000000600095308 */ /* 0x020aa20000000c00 */
[----:B-1----:R-:W-:Y:S01]  /*12cd0*/  @P6 FMUL.FTZ R21, R12, 0.69314718246459960938 ;  /* 0x3f3172180c156820 */ /* 0x002fe20000410000 */
[----:B-----5:R-:W-:Y:S01]  /*12ce0*/  @P2 MOV R6, 0x1 ;  /* 0x0000000100062802 */ /* 0x020fe20000000f00 */
[----:B---34-:R-:W-:Y:S06]  /*12cf0*/  @P2 BRA `(.L_x_1186) ;  /* 0x0000000000202947 */ /* 0x018fec0003800000 */
[----:B------:R-:W-:Y:S01]  /*12d00*/  ISETP.NE.AND P1, PT, R22, RZ, PT ;  /* 0x000000ff1600720c */ /* 0x000fe20003f25270 */
[----:B------:R-:W1:-:S12]  /*12d10*/  LDC R13, c[0x0][0x3e0] ;  /* 0x0000f800ff0d7b82 */ /* 0x000e580000000800 */
[----:B------:R-:W1:Y:S01]  /*12d20*/  @P1 LDC R6, c[0x0][0x454] ;  /* 0x00011500ff061b82 */ /* 0x000e620000000800 */
[----:B--2---:R-:W-:Y:S02]  /*12d30*/  @P1 MOV R19, 0x1 ;  /* 0x0000000100131802 */ /* 0x004fe40000000f00 */
[----:B------:R-:W-:-:S05]  /*12d40*/  @!P1 MOV R19, 0x1 ;  /* 0x0000000100139802 */ /* 0x000fca0000000f00 */
[----:B------:R-:W3:Y:S01]  /*12d50*/  @P1 LDC R18, c[0x0][0x454] ;  /* 0x00011500ff121b82 */ /* 0x000ee20000000800 */
[-C--:B-1----:R-:W-:Y:S02]  /*12d60*/  @P1 IMAD R6, R6, R13.reuse, RZ ;  /* 0x0000000d06061224 */ /* 0x082fe400078e02ff */
[----:B------:R-:W-:-:S07]  /*12d70*/  @!P1 IMAD R6, R8, R13, RZ ;  /* 0x0000000d08069224 */ /* 0x000fce00078e02ff */
.L_x_1186:
[----:B------:R-:W-:Y:S01]  /*12d80*/  BAR.SYNC.DEFER_BLOCKING 0x0 ;  /* 0x0000000000007b1d */ /* 0x000fe20000010000 */
[----:B------:R-:W-:Y:S01]  /*12d90*/  ISETP.NE.AND P1, PT, R232, -0x1, PT ;  /* 0xffffffffe800780c */ /* 0x000fe20003f25270 */
[----:B------:R-:W-:Y:S01]  /*12da0*/  @!P0 IMAD.WIDE.U32 R28, R233, R10, RZ ;  /* 0x0000000ae91c8225 */ /* 0x000fe200078e00ff */
[----:B------:R-:W-:-:S03]  /*12db0*/  ISETP.NE.AND P2, PT, R22, RZ, !P2 ;  /* 0x000000ff1600720c */ /* 0x000fc60005745270 */
[----:B--2---:R-:W-:Y:S01]  /*12dc0*/  @P5 FMUL.FTZ R10, R9, 0.69314718246459960938 ;  /* 0x3f317218090a5820 */ /* 0x004fe20000410000 */
[----:B------:R-:W-:Y:S01]  /*12dd0*/  @P6 FFMA.FTZ R20, R168, R25, R21 ;  /* 0x00000019a8146223 */ /* 0x000fe20000010015 */
[----:B------:R-:W1:Y:S01]  /*12de0*/  @P3 LDC R26, c[0x0][0x458] ;  /* 0x00011600ff1a3b82 */ /* 0x000e620000000800 */
[----:B------:R-:W2:Y:S01]  /*12df0*/  @P3 MUFU.LG2 R2, R2 ;  /* 0x0000000200023308 */ /* 0x000ea20000000c00 */
[----:B------:R-:W-:-:S04]  /*12e00*/  @P0 IMAD.WIDE.U32 R22, R232, R4, RZ ;  /* 0x00000004e8160225 */ /* 0x000fc800078e00ff */
[----:B------:R-:W-:Y:S01]  /*12e10*/  @P4 FMUL.FTZ R7, R7, 0.69314718246459960938 ;  /* 0x3f31721807074820 */ /* 0x000fe20000410000 */
[----:B------:R-:W-:Y:S01]  /*12e20*/  MOV R21, 0x7f800000 ;  /* 0x7f80000000157802 */ /* 0x000fe20000000f00 */
[----:B------:R-:W-:Y:S01]  /*12e30*/  @P5 FFMA.FTZ R21, R167, R24, R10 ;  /* 0x00000018a7155223 */ /* 0x000fe2000001000a */
[C---:B------:R-:W-:Y:S01]  /*12e40*/  @!P0 IMAD R11, R233.reuse, R11, R29 ;  /* 0x0000000be90b8224 */ /* 0x040fe200078e021d */
[----:B------:R-:W-:Y:S01]  /*12e50*/  MOV R10, 0x7f800000 ;  /* 0x7f800000000a7802 */ /* 0x000fe20000000f00 */
[----:B------:R-:W-:Y:S02]  /*12e60*/  @P0 IMAD R11, R232, R5, R23 ;  /* 0x00000005e80b0224 */ /* 0x000fe400078e0217 */
[----:B------:R-:W-:Y:S01]  /*12e70*/  @P4 FFMA.FTZ R10, R166, R3, R7 ;  /* 0x00000003a60a4223 */ /* 0x000fe20000010007 */
[----:B------:R-:W-:Y:S01]  /*12e80*/  @!P1 IMAD R232, R233, R8, RZ ;  /* 0x00000008e9e89224 */ /* 0x000fe200078e02ff */
[----:B------:R-:W-:Y:S01]  /*12e90*/  LOP3.LUT P1, RZ, R0, 0x3, RZ, 0xc0, !PT ;  /* 0x0000000300ff7812 */ /* 0x000fe2000782c0ff */
[----:B---3--:R-:W-:Y:S01]  /*12ea0*/  IMAD R4, R17, R18, RZ ;  /* 0x0000001211047224 */ /* 0x008fe200078e02ff */
[----:B------:R-:W-:Y:S01]  /*12eb0*/  BSSY.RECONVERGENT B0, `(.L_x_1187) ;  /* 0x0000038000007945 */ /* 0x000fe20003800200 */
[----:B------:R-:W-:Y:S01]  /*12ec0*/  IMAD R3, R16, R19, RZ ;  /* 0x0000001310037224 */ /* 0x000fe200078e02ff */
[----:B------:R-:W-:Y:S01]  /*12ed0*/  SHF.R.S32.HI R5, RZ, 0x1f, R232 ;  /* 0x0000001fff057819 */ /* 0x000fe200000114e8 */
[----:B------:R-:W-:Y:S01]  /*12ee0*/  @!P2 IMAD R4, R233, R6, R4 ;  /* 0x00000006e904a224 */ /* 0x000fe200078e0204 */
[----:B------:R-:W-:Y:S01]  /*12ef0*/  SEL R7, R232, RZ, P2 ;  /* 0x000000ffe8077207 */ /* 0x000fe20001000000 */
[----:B------:R3:W4:Y:S01]  /*12f00*/  LDS.128 R12, [R234+0x3800] ;  /* 0x00380000ea0c7984 */ /* 0x0007220000000c00 */
[----:B------:R-:W-:Y:S01]  /*12f10*/  SHF.L.U32 R3, R3, 0x7, RZ ;  /* 0x0000000703037819 */ /* 0x000fe200000006ff */
[----:B--2---:R-:W-:Y:S01]  /*12f20*/  @P3 FMUL.FTZ R2, R2, 0.69314718246459960938 ;  /* 0x3f31721802023820 */ /* 0x004fe20000410000 */
[----:B------:R-:W-:-:S02]  /*12f30*/  SEL R5, R5, RZ, P2 ;  /* 0x000000ff05057207 */ /* 0x000fc40001000000 */
[--C-:B------:R-:W-:Y:S02]  /*12f40*/  IADD3 R24, P4, P2, R3, R7, R4.reuse ;  /* 0x0000000703187210 */ /* 0x100fe40007a9e004 */
[----:B------:R-:W-:Y:S02]  /*12f50*/  SHF.R.S32.HI R4, RZ, 0x1f, R4 ;  /* 0x0000001fff047819 */ /* 0x000fe40000011404 */
[----:B------:R-:W-:Y:S02]  /*12f60*/  SHF.R.S32.HI R25, RZ, 0x1f, R3 ;  /* 0x0000001fff197819 */ /* 0x000fe40000011403 */
[----:B------:R-:W-:Y:S01]  /*12f70*/  MOV R18, 0x7f800000 ;  /* 0x7f80000000127802 */ /* 0x000fe20000000f00 */
[----:B-1----:R-:W-:Y:S01]  /*12f80*/  @P3 FFMA.FTZ R18, R165, R26, R2 ;  /* 0x0000001aa5123223 */ /* 0x002fe20000010002 */
[----:B------:R-:W-:Y:S02]  /*12f90*/  SHF.R.U32.HI R26, RZ, 0x3, R0 ;  /* 0x00000003ff1a7819 */ /* 0x000fe40000011600 */
[----:B------:R-:W-:Y:S01]  /*12fa0*/  IADD3.X R25, PT, PT, R25, R5, R4, P4, P2 ;  /* 0x0000000519197210 */ /* 0x000fe200027e4404 */
[----:B---3--:R-:W-:Y:S06]  /*12fb0*/  @P1 BRA `(.L_x_1188) ;  /* 0x00000000009c1947 */ /* 0x008fec0003800000 */
[--C-:B------:R-:W-:Y:S02]  /*12fc0*/  SHF.R.U32.HI R2, RZ, 0x1, R0.reuse ;  /* 0x00000001ff027819 */ /* 0x100fe40000011600 */
[----:B------:R-:W-:Y:S02]  /*12fd0*/  SHF.R.U32.HI R30, RZ, 0x2, R0 ;  /* 0x00000002ff1e7819 */ /* 0x000fe40000011600 */
[----:B------:R-:W-:-:S04]  /*12fe0*/  LOP3.LUT R3, R2, 0x30, RZ, 0xc0, !PT ;  /* 0x0000003002037812 */ /* 0x000fc800078ec0ff */
[----:B------:R-:W-:-:S04]  /*12ff0*/  LOP3.LUT R30, R3, 0x7, R30, 0xf8, !PT ;  /* 0x00000007031e7812 */ /* 0x000fc800078ef81e */
[C---:B------:R-:W-:Y:S01]  /*13000*/  ISETP.GE.AND P6, PT, R30.reuse, R227, PT ;  /* 0x000000e31e00720c */ /* 0x040fe20003fc6270 */
[C---:B------:R-:W-:Y:S01]  /*13010*/  VIADD R36, R30.reuse, 0x8 ;  /* 0x000000081e247836 */ /* 0x040fe20000000000 */
[C---:B------:R-:W-:Y:S01]  /*13020*/  LOP3.LUT R34, R30.reuse, 0x40, RZ, 0xfc, !PT ;  /* 0x000000401e227812 */ /* 0x040fe200078efcff */
[----:B------:R-:W-:-:S03]  /*13030*/  VIADD R32, R30, 0x48 ;  /* 0x000000481e207836 */ /* 0x000fc60000000000 */
[-C--:B------:R-:W-:Y:S02]  /*13040*/  ISETP.GE.AND P5, PT, R36, R227.reuse, PT ;  /* 0x000000e32400720c */ /* 0x080fe40003fa6270 */
[-C--:B------:R-:W-:Y:S02]  /*13050*/  ISETP.GE.AND P4, PT, R34, R227.reuse, PT ;  /* 0x000000e32200720c */ /* 0x080fe40003f86270 */
[----:B------:R-:W-:-:S03]  /*13060*/  ISETP.GE.AND P3, PT, R32, R227, PT ;  /* 0x000000e32000720c */ /* 0x000fc60003f66270 */
[----:B------:R-:W1:Y:S01]  /*13070*/  @!P6 LDC.64 R8, c[0x0][0x420] ;  /* 0x00010800ff08eb82 */ /* 0x000e620000000a00 */
[----:B------:R-:W-:-:S05]  /*13080*/  @!P6 IMAD R30, R30, R19, RZ ;  /* 0x000000131e1ee224 */ /* 0x000fca00078e02ff */
[----:B------:R-:W-:Y:S01]  /*13090*/  @!P6 IADD3 R27, P1, PT, R30, R24, RZ ;  /* 0x000000181e1be210 */ /* 0x000fe20007f3e0ff */
[-C--:B------:R-:W-:Y:S01]  /*130a0*/  @!P5 IMAD R29, R36, R19.reuse, RZ ;  /* 0x00000013241dd224 */ /* 0x080fe200078e02ff */
[----:B------:R-:W2:Y:S01]  /*130b0*/  @!P5 LDC.64 R6, c[0x0][0x420] ;  /* 0x00010800ff06db82 */ /* 0x000ea20000000a00 */
[----:B------:R-:W-:Y:S01]  /*130c0*/  @!P4 IMAD R34, R34, R19, RZ ;  /* 0x000000132222c224 */ /* 0x000fe200078e02ff */
[----:B------:R-:W-:Y:S01]  /*130d0*/  @!P6 LEA.HI.X.SX32 R30, R30, R25, 0x1, P1 ;  /* 0x000000191e1ee211 */ /* 0x000fe200008f0eff */
[----:B------:R-:W-:-:S05]  /*130e0*/  @!P3 IMAD R19, R32, R19, RZ ;  /* 0x000000132013b224 */ /* 0x000fca00078e02ff */
[----:B------:R-:W3:Y:S08]  /*130f0*/  @!P4 LDC.64 R4, c[0x0][0x420] ;  /* 0x00010800ff04cb82 */ /* 0x000ef00000000a00 */
[----:B------:R-:W5:Y:S01]  /*13100*/  @!P3 LDC.64 R2, c[0x0][0x420] ;  /* 0x00010800ff02bb82 */ /* 0x000f620000000a00 */
[----:B-1----:R-:W-:Y:S02]  /*13110*/  @!P6 LEA R36, P2, R27, R8, 0x2 ;  /* 0x000000081b24e211 */ /* 0x002fe400078410ff */
[----:B------:R-:W-:-:S02]  /*13120*/  @!P5 IADD3 R8, P1, PT, R29, R24, RZ ;  /* 0x000000181d08d210 */ /* 0x000fc40007f3e0ff */
[----:B------:R-:W-:Y:S02]  /*13130*/  @!P6 LEA.HI.X R37, R27, R9, R30, 0x2, P2 ;  /* 0x000000091b25e211 */ /* 0x000fe400010f141e */
[----:B------:R-:W-:Y:S02]  /*13140*/  @!P5 LEA.HI.X.SX32 R29, R29, R25, 0x1, P1 ;  /* 0x000000191d1dd211 */ /* 0x000fe400008f0eff */
[----:B--2---:R-:W-:Y:S01]  /*13150*/  @!P5 LEA R30, P1, R8, R6, 0x2 ;  /* 0x00000006081ed211 */ /* 0x004fe200078210ff */
[----:B------:R1:W-:Y:S01]  /*13160*/  @!P6 STG.E desc[UR14][R36.64], R20 ;  /* 0x000000142400e986 */ /* 0x0003e2000c10190e */
[-C--:B------:R-:W-:Y:S02]  /*13170*/  @!P4 IADD3 R6, P2, PT, R34, R24.reuse, RZ ;  /* 0x000000182206c210 */ /* 0x080fe40007f5e0ff */
[----:B------:R-:W-:Y:S02]  /*13180*/  @!P5 LEA.HI.X R31, R8, R7, R29, 0x2, P1 ;  /* 0x00000007081fd211 */ /* 0x000fe400008f141d */
[----:B------:R-:W-:-:S02]  /*13190*/  @!P3 IADD3 R24, P1, PT, R19, R24, RZ ;  /* 0x000000181318b210 */ /* 0x000fc40007f3e0ff */
[-C--:B------:R-:W-:Y:S01]  /*131a0*/  @!P4 LEA.HI.X.SX32 R34, R34, R25.reuse, 0x1, P2 ;  /* 0x000000192222c211 */ /* 0x080fe200010f0eff */
[----:B------:R1:W-:Y:S01]  /*131b0*/  @!P5 STG.E desc[UR14][R30.64], R21 ;  /* 0x000000151e00d986 */ /* 0x0003e2000c10190e */
[C---:B---3--:R-:W-:Y:S02]  /*131c0*/  @!P4 LEA R4, P2, R6.reuse, R4, 0x2 ;  /* 0x000000040604c211 */ /* 0x048fe400078410ff */
[----:B------:R-:W-:Y:S02]  /*131d0*/  @!P3 LEA.HI.X.SX32 R19, R19, R25, 0x1, P1 ;  /* 0x000000191313b211 */ /* 0x000fe400008f0eff */
[----:B------:R-:W-:Y:S02]  /*131e0*/  @!P4 LEA.HI.X R5, R6, R5, R34, 0x2, P2 ;  /* 0x000000050605c211 */ /* 0x000fe400010f1422 */
[----:B-----5:R-:W-:-:S03]  /*131f0*/  @!P3 LEA R2, P1, R24, R2, 0x2 ;  /* 0x000000021802b211 */ /* 0x020fc600078210ff */
[----:B------:R1:W-:Y:S01]  /*13200*/  @!P4 STG.E desc[UR14][R4.64], R10 ;  /* 0x0000000a0400c986 */ /* 0x0003e2000c10190e */
[----:B------:R-:W-:-:S05]  /*13210*/  @!P3 LEA.HI.X R3, R24, R3, R19, 0x2, P1 ;  /* 0x000000031803b211 */ /* 0x000fca00008f1413 */
[----:B------:R1:W-:Y:S04]  /*13220*/  @!P3 STG.E desc[UR14][R2.64], R18 ;  /* 0x000000120200b986 */ /* 0x0003e8000c10190e */
.L_x_1188:
[----:B------:R-:W-:Y:S05]  /*13230*/  BSYNC.RECONVERGENT B0 ;  /* 0x0000000000007941 */ /* 0x000fea0003800200 */
.L_x_1187:
[----:B-1----:R-:W-:Y:S01]  /*13240*/  IMAD.SHL.U32 R3, R0, 0x8, RZ ;  /* 0x0000000800037824 */ /* 0x002fe200078e00ff */
[----:B------:R-:W-:Y:S01]  /*13250*/  @P0 MOV R28, R22 ;  /* 0x00000016001c0202 */ /* 0x000fe20000000f00 */
[----:B------:R-:W1:Y:S01]  /*13260*/  LDCU.64 UR4, c[0x0][0x410] ;  /* 0x00008200ff0477ac */ /* 0x000e620008000a00 */
[C---:B------:R-:W-:Y:S01]  /*13270*/  IADD3 R4, PT, PT, R26.reuse, 0x50, RZ ;  /* 0x000000501a047810 */ /* 0x040fe20007ffe0ff */
[C---:B------:R-:W-:Y:S01]  /*13280*/  VIADD R0, R26.reuse, 0x20 ;  /* 0x000000201a007836 */ /* 0x040fe20000000000 */
[----:B------:R-:W-:Y:S01]  /*13290*/  LOP3.LUT R3, R3, 0x38, RZ, 0xc0, !PT ;  /* 0x0000003803037812 */ /* 0x000fe200078ec0ff */
[----:B------:R-:W-:Y:S01]  /*132a0*/  VIADD R2, R26, 0x10 ;  /* 0x000000101a027836 */ /* 0x000fe20000000000 */
[-C--:B------:R-:W-:Y:S01]  /*132b0*/  ISETP.GE.AND P2, PT, R4, R227.reuse, PT ;  /* 0x000000e30400720c */ /* 0x080fe20003f46270 */
[----:B------:R-:W-:Y:S01]  /*132c0*/  IMAD.WIDE.U32 R18, R16, 0x80, RZ ;  /* 0x0000008010127825 */ /* 0x000fe200078e00ff */
[----:B------:R-:W-:Y:S01]  /*132d0*/  IADD3 R20, P0, PT, R3, R28, RZ ;  /* 0x0000001c03147210 */ /* 0x000fe20007f1e0ff */
[----:B------:R2:W3:Y:S01]  /*132e0*/  LDS.128 R4, [R234+0x4000] ;  /* 0x00400000ea047984 */ /* 0x0004e20000000c00 */
[-C--:B------:R-:W-:Y:S01]  /*132f0*/  ISETP.GE.AND P5, PT, R0, R227.reuse, PT ;  /* 0x000000e30000720c */ /* 0x080fe20003fa6270 */
[----:B------:R-:W-:Y:S01]  /*13300*/  VIADD R0, R26, 0x40 ;  /* 0x000000401a007836 */ /* 0x000fe20000000000 */
[-C--:B------:R-:W-:Y:S01]  /*13310*/  ISETP.GE.AND P6, PT, R2, R227.reuse, PT ;  /* 0x000000e30200720c */ /* 0x080fe20003fc6270 */
[----:B------:R-:W-:Y:S01]  /*13320*/  IMAD.X R21, RZ, RZ, R11, P0 ;  /* 0x000000ffff157224 */ /* 0x000fe200000e060b */
[-C--:B------:R-:W-:Y:S01]  /*13330*/  ISETP.GE.AND P0, PT, R26, R227.reuse, PT ;  /* 0x000000e31a00720c */ /* 0x080fe20003f06270 */
[----:B------:R2:W2:Y:S01]  /*13340*/  LDS.128 R8, [R234] ;  /* 0x00000000ea087984 */ /* 0x0004a20000000c00 */
[----:B------:R-:W-:Y:S01]  /*13350*/  ISETP.GE.AND P3, PT, R0, R227, PT ;  /* 0x000000e30000720c */ /* 0x000fe20003f66270 */
[----:B------:R-:W-:Y:S01]  /*13360*/  VIADD R0, R26, 0x60 ;  /* 0x000000601a007836 */ /* 0x000fe20000000000 */
[----:B------:R-:W-:Y:S01]  /*13370*/  BSSY.RECONVERGENT B0, `(.L_x_1189) ;  /* 0x0000014000007945 */ /* 0x000fe20003800200 */
[----:B-1----:R-:W-:-:S03]  /*13380*/  IMAD.WIDE.U32 R20, R17, UR4, R20 ;  /* 0x0000000411147c25 */ /* 0x002fc6000f8e0014 */
[-C--:B------:R-:W-:Y:S01]  /*13390*/  ISETP.GE.AND P1, PT, R0, R227.reuse, PT ;  /* 0x000000e30000720c */ /* 0x080fe20003f26270 */
[----:B------:R-:W-:Y:S01]  /*133a0*/  VIADD R2, R26, 0x30 ;  /* 0x000000301a027836 */ /* 0x000fe20000000000 */
[----:B------:R-:W-:Y:S01]  /*133b0*/  LOP3.LUT R0, R18, R26, RZ, 0xfc, !PT ;  /* 0x0000001a12007212 */ /* 0x000fe200078efcff */
[----:B------:R-:W-:Y:S01]  /*133c0*/  IMAD R17, R17, UR5, R21 ;  /* 0x0000000511117c24 */ /* 0x000fe2000f8e0215 */
[----:B------:R-:W-:Y:S02]  /*133d0*/  IADD3 R26, PT, PT, R26, 0x70, RZ ;  /* 0x000000701a1a7810 */ /* 0x000fe40007ffe0ff */
[----:B------:R-:W-:Y:S01]  /*133e0*/  ISETP.GE.AND P4, PT, R2, R227, PT ;  /* 0x000000e30200720c */ /* 0x000fe20003f86270 */
[----:B------:R-:W-:-:S12]  /*133f0*/  @P0 BRA `(.L_x_1190) ;  /* 0x00000000002c0947 */ /* 0x000fd80003800000 */
[----:B------:R-:W1:Y:S01]  /*13400*/  LDCU.64 UR6, c[0x0][0x408] ;  /* 0x00008100ff0677ac */ /* 0x000e620008000a00 */
[----:B------:R-:W-:Y:S01]  /*13410*/  MOV R16, R20 ;  /* 0x0000001400107202 */ /* 0x000fe20000000f00 */
[----:B------:R-:W5:Y:S01]  /*13420*/  LDCU.64 UR4, c[0x0][0x3f0] ;  /* 0x00007e00ff0477ac */ /* 0x000f620008000a00 */
[----:B-1----:R-:W-:-:S03]  /*13430*/  IMAD R3, R19, UR6, RZ ;  /* 0x0000000613037c24 */ /* 0x002fc6000f8e02ff */
[----:B------:R-:W-:-:S04]  /*13440*/  IMAD.WIDE.U32 R22, R0, UR6, R16 ;  /* 0x0000000600167c25 */ /* 0x000fc8000f8e0010 */
[----:B------:R-:W-:Y:S01]  /*13450*/  IMAD R2, R0, UR7, R3 ;  /* 0x0000000700027c24 */ /* 0x000fe2000f8e0203 */
[----:B-----5:R-:W-:-:S04]  /*13460*/  LEA R24, P0, R22, UR4, 0x1 ;  /* 0x0000000416187c11 */ /* 0x020fc8000f8008ff */
[----:B------:R-:W-:-:S04]  /*13470*/  IADD3 R2, PT, PT, R2, R23, RZ ;  /* 0x0000001702027210 */ /* 0x000fc80007ffe0ff */
[----:B------:R-:W-:-:S05]  /*13480*/  LEA.HI.X R25, R22, UR5, R2, 0x1, P0 ;  /* 0x0000000516197c11 */ /* 0x000fca00080f0c02 */
[----:B--2---:R1:W-:Y:S04]  /*13490*/  STG.E.128 desc[UR14][R24.64], R8 ;  /* 0x0000000818007986 */ /* 0x0043e8000c101d0e */
[----:B---3--:R1:W-:Y:S02]  /*134a0*/  STG.E.128 desc[UR14][R24.64+0x80], R4 ;  /* 0x0000800418007986 */ /* 0x0083e4000c101d0e */
.L_x_1190:
[----:B------:R-:W-:Y:S05]  /*134b0*/  BSYNC.RECONVERGENT B0 ;  /* 0x0000000000007941 */ /* 0x000fea0003800200 */
.L_x_1189:
[----:B-12---:R1:W2:Y:S01]  /*134c0*/  LDS.128 R8, [R234+0x800] ;  /* 0x00080000ea087984 */ /* 0x0062a20000000c00 */
[----:B------:R-:W-:Y:S01]  /*134d0*/  BSSY.RECONVERGENT B0, `(.L_x_1191) ;  /* 0x0000012000007945 */ /* 0x000fe20003800200 */
[----:B------:R-:W-:Y:S02]  /*134e0*/  ISETP.GE.AND P0, PT, R26, R227, PT ;  /* 0x000000e31a00720c */ /* 0x000fe40003f06270 */
[----:B---3--:R1:W3:Y:S01]  /*134f0*/  LDS.128 R4, [R234+0x4800] ;  /* 0x00480000ea047984 */ /* 0x0082e20000000c00 */
[----:B------:R-:W-:Y:S05]  /*13500*/  @P6 BRA `(.L_x_1192) ;  /* 0x0000000000386947 */ /* 0x000fea0003800000 */
[----:B------:R-:W5:Y:S01]  /*13510*/  LDCU.64 UR6, c[0x0][0x408] ;  /* 0x00008100ff0677ac */ /* 0x000f620008000a00 */
[----:B------:R-:W-:Y:S01]  /*13520*/  IADD3 R3, P6, PT, R0, 0x10, RZ ;  /* 0x0000001000037810 */ /* 0x000fe20007fde0ff */
[----:B------:R-:W-:Y:S01]  /*13530*/  IMAD.MOV.U32 R22, RZ, RZ, R20 ;  /* 0x000000ffff167224 */ /* 0x000fe200078e0014 */
        /* <DEDUP_REMOVED lines=9> */
[----:B--2---:R2:W-:Y:S04]  /*135d0*/  STG.E.128 desc[UR14][R24.64], R8 ;  /* 0x0000000818007986 */ /* 0x0045e8000c101d0e */
[----:B---3--:R2:W-:Y:S02]  /*135e0*/  STG.E.128 desc[UR14][R24.64+0x80], R4 ;  /* 0x0000800418007986 */ /* 0x0085e4000c101d0e */
.L_x_1192:
[----:B------:R-:W-:Y:S05]  /*135f0*/  BSYNC.RECONVERGENT B0 ;  /* 0x0000000000007941 */ /* 0x000fea0003800200 */
.L_x_1191:
[----:B--2---:R2:W1:Y:S01]  /*13600*/  LDS.128 R8, [R234+0x1000] ;  /* 0x00100000ea087984 */ /* 0x0044620000000c00 */
[----:B------:R-:W-:Y:S03]  /*13610*/  BSSY.RECONVERGENT B0, `(.L_x_1193) ;  /* 0x0000011000007945 */ /* 0x000fe60003800200 */
        /* <DEDUP_REMOVED lines=14> */
[----:B-1----:R1:W-:Y:S04]  /*13700*/  STG.E.128 desc[UR14][R24.64], R8 ;  /* 0x0000000818007986 */ /* 0x0023e8000c101d0e */
[----:B---3--:R1:W-:Y:S02]  /*13710*/  STG.E.128 desc[UR14][R24.64+0x80], R4 ;  /* 0x0000800418007986 */ /* 0x0083e4000c101d0e */
.L_x_1194:
[----:B------:R-:W-:Y:S05]  /*13720*/  BSYNC.RECONVERGENT B0 ;  /* 0x0000000000007941 */ /* 0x000fea0003800200 */
.L_x_1193:
[----:B-1----:R1:W1:Y:S01]  /*13730*/  LDS.128 R8, [R234+0x1800] ;  /* 0x00180000ea087984 */ /* 0x0022620000000c00 */
[----:B------:R-:W-:Y:S03]  /*13740*/  BSSY.RECONVERGENT B0, `(.L_x_1195) ;  /* 0x0000011000007945 */ /* 0x000fe60003800200 */
[----:B---3--:R3:W1:Y:S01]  /*13750*/  LDS.128 R4, [R234+0x5800] ;  /* 0x00580000ea047984 */ /* 0x0086620000000c00 */
        /* <DEDUP_REMOVED lines=14> */
[----:B------:R1:W-:Y:S02]  /*13840*/  STG.E.128 desc[UR14][R24.64+0x80], R4 ;  /* 0x0000800418007986 */ /* 0x0003e4000c101d0e */
.L_x_1196:
[----:B------:R-:W-:Y:S05]  /*13850*/  BSYNC.RECONVERGENT B0 ;  /* 0x0000000000007941 */ /* 0x000fea0003800200 */
.L_x_1195:
[----:B-1----:R1:W1:Y:S01]  /*13860*/  LDS.128 R8, [R234+0x2000] ;  /* 0x00200000ea087984 */ /* 0x0022620000000c00 */
[----:B------:R-:W-:Y:S03]  /*13870*/  BSSY.RECONVERGENT B0, `(.L_x_1197) ;  /* 0x0000011000007945 */ /* 0x000fe60003800200 */
[----:B------:R1:W1:Y:S01]  /*13880*/  LDS.128 R4, [R234+0x6000] ;  /* 0x00600000ea047984 */ /* 0x0002620000000c00 */
        /* <DEDUP_REMOVED lines=13> */
[----:B-1----:R1:W-:Y:S04]  /*13960*/  STG.E.128 desc[UR14][R24.64], R8 ;  /* 0x0000000818007986 */ /* 0x0023e8000c101d0e */
[----:B------:R1:W-:Y:S02]  /*13970*/  STG.E.128 desc[UR14][R24.64+0x80], R4 ;  /* 0x0000800418007986 */ /* 0x0003e4000c101d0e */
.L_x_1198:
[----:B------:R-:W-:Y:S05]  /*13980*/  BSYNC.RECONVERGENT B0 ;  /* 0x0000000000007941 */ /* 0x000fea0003800200 */
.L_x_1197:
        /* <DEDUP_REMOVED lines=18> */
.L_x_1200:
[----:B------:R-:W-:Y:S05]  /*13ab0*/  BSYNC.RECONVERGENT B0 ;  /* 0x0000000000007941 */ /* 0x000fea0003800200 */
.L_x_1199:
        /* <DEDUP_REMOVED lines=18> */
.L_x_1202:
[----:B------:R-:W-:Y:S05]  /*13be0*/  BSYNC.RECONVERGENT B0 ;  /* 0x0000000000007941 */ /* 0x000fea0003800200 */
.L_x_1201:
[----:B-123--:R-:W1:Y:S01]  /*13bf0*/  LDS.128 R232, [R234+0x7800] ;  /* 0x00780000eae87984 */ /* 0x00ee620000000c00 */
[----:B------:R-:W-:Y:S05]  /*13c00*/  @P0 EXIT ;  /* 0x000000000000094d */ /* 0x000fea0003800000 */
[----:B------:R-:W2:Y:S01]  /*13c10*/  LDCU.64 UR6, c[0x0][0x408] ;  /* 0x00008100ff0677ac */ /* 0x000ea20008000a00 */
[----:B------:R-:W-:Y:S01]  /*13c20*/  IADD3 R0, P0, PT, R0, 0x70, RZ ;  /* 0x0000007000007810 */ /* 0x000fe20007f1e0ff */
[----:B------:R-:W-:Y:S01]  /*13c30*/  IMAD.MOV.U32 R4, RZ, RZ, R20 ;  /* 0x000000ffff047224 */ /* 0x000fe200078e0014 */
[----:B------:R-:W-:Y:S01]  /*13c40*/  MOV R5, R17 ;  /* 0x0000001100057202 */ /* 0x000fe20000000f00 */
[----:B------:R-:W3:Y:S02]  /*13c50*/  LDCU.64 UR4, c[0x0][0x3f0] ;  /* 0x00007e00ff0477ac */ /* 0x000ee40008000a00 */
[----:B------:R-:W-:-:S04]  /*13c60*/  IMAD.X R3, RZ, RZ, R19, P0 ;  /* 0x000000ffff037224 */ /* 0x000fc800000e0613 */
[----:B--2---:R-:W-:Y:S02]  /*13c70*/  IMAD R3, R3, UR6, RZ ;  /* 0x0000000603037c24 */ /* 0x004fe4000f8e02ff */
[----:B------:R-:W-:-:S04]  /*13c80*/  IMAD.WIDE.U32 R4, R0, UR6, R4 ;  /* 0x0000000600047c25 */ /* 0x000fc8000f8e0004 */
[----:B------:R-:W-:Y:S01]  /*13c90*/  IMAD R3, R0, UR7, R3 ;  /* 0x0000000700037c24 */ /* 0x000fe2000f8e0203 */
[----:B---3--:R-:W-:-:S04]  /*13ca0*/  LEA R2, P0, R4, UR4, 0x1 ;  /* 0x0000000404027c11 */ /* 0x008fc8000f8008ff */
[----:B------:R-:W-:-:S04]  /*13cb0*/  IADD3 R3, PT, PT, R3, R5, RZ ;  /* 0x0000000503037210 */ /* 0x000fc80007ffe0ff */
[----:B------:R-:W-:-:S05]  /*13cc0*/  LEA.HI.X R3, R4, UR5, R3, 0x1, P0 ;  /* 0x0000000504037c11 */ /* 0x000fca00080f0c03 */
[----:B----4-:R-:W-:Y:S04]  /*13cd0*/  STG.E.128 desc[UR14][R2.64], R12 ;  /* 0x0000000c02007986 */ /* 0x010fe8000c101d0e */
[----:B-1----:R-:W-:Y:S01]  /*13ce0*/  STG.E.128 desc[UR14][R2.64+0x80], R232 ;  /* 0x000080e802007986 */ /* 0x002fe2000c101d0e */
[----:B------:R-:W-:Y:S05]  /*13cf0*/  EXIT ;  /* 0x000000000000794d */ /* 0x000fea0003800000 */
.L_x_1203:
        /* <DEDUP_REMOVED lines=16> */
.L_x_1674:


//--------------------- .text._ZN5flash16flash_fwd_kernelI23Flash_fwd_kernel_traitsILi128ELi128ELi32ELi4ELb0ELb0EN7cutlass6half_tE19Flash_kernel_traitsILi128ELi128ELi32ELi4ES3_EELb1ELb1ELb0ELb1ELb0ELb0ELb0ELb0EEEvNS_16Flash_fwd_paramsE --------------------------
	.section	.text._ZN5flash16flash_fwd_kernelI23Flash_fwd_kernel_traitsILi128ELi128ELi32ELi4ELb0ELb0EN7cutlass6half_tE19Flash_kernel_traitsILi128ELi128ELi32ELi4ES3_EELb1ELb1ELb0ELb1ELb0ELb0ELb0ELb0EEEvNS_16Flash_fwd_paramsE,"ax",@progbits
	.align	128
        .global         _ZN5flash16flash_fwd_kernelI23Flash_fwd_kernel_traitsILi128ELi128ELi32ELi4ELb0ELb0EN7cutlass6half_tE19Flash_kernel_traitsILi128ELi128ELi32ELi4ES3_EELb1ELb1ELb0ELb1ELb0ELb0ELb0ELb0EEEvNS_16Flash_fwd_paramsE
        .type           _ZN5flash16flash_fwd_kernelI23Flash_fwd_kernel_traitsILi128ELi128ELi32ELi4ELb0ELb0EN7cutlass6half_tE19Flash_kernel_traitsILi128ELi128ELi32ELi4ES3_EELb1ELb1ELb0ELb1ELb0ELb0ELb0ELb0EEEvNS_16Flash_fwd_paramsE,@function
        .size           _ZN5flash16flash_fwd_kernelI23Flash_fwd_kernel_traitsILi128ELi128ELi32ELi4ELb0ELb0EN7cutlass6half_tE19Flash_kernel_traitsILi128ELi128ELi32ELi4ES3_EELb1ELb1ELb0ELb1ELb0ELb0ELb0ELb0EEEvNS_16Flash_fwd_paramsE,(.L_x_1675 - _ZN5flash16flash_fwd_kernelI23Flash_fwd_kernel_traitsILi128ELi128ELi32ELi4ELb0ELb0EN7cutlass6half_tE19Flash_kernel_traitsILi128ELi128ELi32ELi4ES3_EELb1ELb1ELb0ELb1ELb0ELb0ELb0ELb0EEEvNS_16Flash_fwd_paramsE)
        .other          _ZN5flash16flash_fwd_kernelI23Flash_fwd_kernel_traitsILi128ELi128ELi32ELi4ELb0ELb0EN7cutlass6half_tE19Flash_kernel_traitsILi128ELi128ELi32ELi4ES3_EELb1ELb1ELb0ELb1ELb0ELb0ELb0ELb0EEEvNS_16Flash_fwd_paramsE,@"STO_CUDA_ENTRY STV_DEFAULT"
_ZN5flash16flash_fwd_kernelI23Flash_fwd_kernel_traitsILi128ELi128ELi32ELi4ELb0ELb0EN7cutlass6half_tE19Flash_kernel_traitsILi128ELi128ELi32ELi4ES3_EELb1ELb1ELb0ELb1ELb0ELb0ELb0ELb0EEEvNS_16Flash_fwd_paramsE:
.text._ZN5flash16flash_fwd_kernelI23Flash_fwd_kernel_traitsILi128ELi128ELi32ELi4ELb0ELb0EN7cutlass6half_tE19Flash_kernel_traitsILi128ELi128ELi32ELi4ES3_EELb1ELb1ELb0ELb1ELb0ELb0ELb0ELb0EEEvNS_16Flash_fwd_paramsE:
        /* <DEDUP_REMOVED lines=15> */
[----:B------:R-:W-:Y:S08]  /*00f0*/  S2UR UR25, SR_CTAID.Y ;  /* 0x00000000001979c3 */ /* 0x000ff00000002600 */
[----:B------:R-:W1:Y:S01]  /*0100*/  S2UR UR26, SR_CTAID.Z ;  /* 0x00000000001a79c3 */ /* 0x000e620000002700 */
[----:B----4-:R3:W4:Y:S01]  /*0110*/  @P1 LDG.E.64 R4, desc[UR22][R2.64] ;  /* 0x0000001602041981 */ /* 0x010722000c1e1b00 */
[----:B------:R-:W2:Y:S01]  /*0120*/  LDCU.U8 UR12, c[0x0][0x532] ;  /* 0x0000a640ff0c77ac */ /* 0x000ea20008000000 */
[----:B------:R-:W2:Y:S05]  /*0130*/  LDCU.64 UR6, c[0x0][0x468] ;  /* 0x00008d00ff0677ac */ /* 0x000eaa0008000a00 */
[----:B------:R-:W4:Y:S01]  /*0140*/  @P1 LDC R0, c[0x0][0x520] ;  /* 0x00014800ff001b82 */ /* 0x000f220000000800 */
[----:B---3--:R-:W-:-:S02]  /*0150*/  @P1 IMAD.MOV.U32 R2, RZ, RZ, R12 ;  /* 0x000000ffff021224 */ /* 0x008fc400078e000c */
[----:B------:R-:W-:-:S06]  /*0160*/  @P1 IMAD.MOV.U32 R3, RZ, RZ, R13 ;  /* 0x000000ffff031224 */ /* 0x000fcc00078e000d */
[----:B------:R-:W3:Y:S01]  /*0170*/  @P1 LDG.E.64 R2, desc[UR22][R2.64] ;  /* 0x0000001602021981 */ /* 0x000ee2000c1e1b00 */
[----:B-1----:R-:W-:Y:S01]  /*0180*/  ULOP3.LUT UR4, UR26, UR32, UR25, 0xfe, !UPT ;  /* 0x000000201a047292 */ /* 0x002fe2000f8efe19 */
[----:B------:R-:W-:Y:S01]  /*0190*/  ISETP.NE.U32.AND P4, PT, RZ, UR10, PT ;  /* 0x0000000aff007c0c */ /* 0x000fe2000bf85070 */
[----:B------:R-:W-:Y:S02]  /*01a0*/  UISETP.NE.U32.AND UP4, UPT, UR10, URZ, UPT ;  /* 0x000000ff0a00728c */ /* 0x000fe4000bf85070 */
[----:B------:R-:W-:Y:S01]  /*01b0*/  UISETP.NE.U32.AND UP3, UPT, UR8, URZ, UPT ;  /* 0x000000ff0800728c */ /* 0x000fe2000bf65070 */
[----:B------:R-:W-:Y:S01]  /*01c0*/  ISETP.NE.AND.EX P4, PT, RZ, UR11, PT, P4 ;  /* 0x0000000bff007c0c */ /* 0x000fe2000bf85340 */
[----:B------:R-:W-:Y:S01]  /*01d0*/  UISETP.NE.AND.EX UP4, UPT, UR11, URZ, UPT, UP4 ;  /* 0x000000ff0b00728c */ /* 0x000fe2000bf85340 */
[----:B------:R-:W-:Y:S01]  /*01e0*/  LOP3.LUT P3, RZ, R223, UR4, RZ, 0xfc, !PT ;  /* 0x00000004dfff7c12 */ /* 0x000fe2000f86fcff */
[----:B------:R-:W-:Y:S02]  /*01f0*/  UISETP.NE.AND.EX UP3, UPT, UR9, URZ, UPT, UP3 ;  /* 0x000000ff0900728c */ /* 0x000fe4000bf65330 */
[----:B------:R-:W-:Y:S01]  /*0200*/  USHF.L.U32 UR11, UR25, 0x2, URZ ;  /* 0x00000002190b7899 */ /* 0x000fe200080006ff */
[----:B------:R-:W1:Y:S01]  /*0210*/  LDCU.64 UR4, c[0x0][0x478] ;  /* 0x00008f00ff0477ac */ /* 0x000e620008000a00 */
[----:B------:R-:W-:Y:S01]  /*0220*/  PLOP3.LUT P2, PT, PT, PT, UP4, 0x80, 0x8 ;  /* 0x000000000008781c */ /* 0x000fe20003f4f048 */
[----:B--2---:R-:W-:-:S02]  /*0230*/  UIMAD.WIDE.U32 UR14, UR25, 0x4, UR14 ;  /* 0x00000004190e78a5 */ /* 0x004fc4000f8e000e */
[----:B------:R-:W-:-:S05]  /*0240*/  UISETP.NE.AND UP5, UPT, UR12, URZ, UPT ;  /* 0x000000ff0c00728c */ /* 0x000fca000bfa5270 */
[----:B------:R-:W2:Y:S01]  /*0250*/  @!P3 LDC.64 R6, c[0x0][0x528] ;  /* 0x00014a00ff06bb82 */ /* 0x000ea20000000a00 */
[----:B------:R-:W-:Y:S02]  /*0260*/  UISETP.EQ.U32.AND UP2, UPT, UR6, URZ, UPT ;  /* 0x000000ff0600728c */ /* 0x000fe4000bf42070 */
[----:B------:R-:W-:Y:S02]  /*0270*/  USHF.R.U32.HI UR10, URZ, 0x1e, UR25 ;  /* 0x0000001eff0a7899 */ /* 0x000fe40008011619 */
[----:B------:R-:W-:Y:S02]  /*0280*/  @UP3 UIADD3 UR12, UP1, UPT, UR11, UR8, URZ ;  /* 0x000000080b0c3290 */ /* 0x000fe4000ff3e0ff */
[----:B------:R-:W-:Y:S02]  /*0290*/  UISETP.EQ.OR.EX UP2, UPT, UR7, URZ, !UP5, UP2 ;  /* 0x000000ff0700728c */ /* 0x000fe4000ef42720 */
[----:B------:R-:W-:Y:S02]  /*02a0*/  @UP3 UIADD3.X UR13, UPT, UPT, UR10, UR9, URZ, UP1, !UPT ;  /* 0x000000090a0d3290 */ /* 0x000fe40008ffe4ff */
[----:B-1----:R-:W-:-:S02]  /*02b0*/  UISETP.NE.U32.AND UP0, UPT, UR4, URZ, UPT ;  /* 0x000000ff0400728c */ /* 0x002fc4000bf05070 */
[----:B------:R-:W-:Y:S02]  /*02c0*/  UIADD3 UR9, UP1, UPT, UR11, UR6, URZ ;  /* 0x000000060b097290 */ /* 0x000fe4000ff3e0ff */
[----:B------:R-:W-:Y:S02]  /*02d0*/  UISETP.NE.AND.EX UP0, UPT, UR5, URZ, UPT, UP0 ;  /* 0x000000ff0500728c */ /* 0x000fe4000bf05300 */
[----:B------:R-:W-:-:S09]  /*02e0*/  UIADD3.X UR8, UPT, UPT, UR10, UR7, URZ, UP1, !UPT ;  /* 0x000000070a087290 */ /* 0x000fd20008ffe4ff */
[----:B------:R-:W-:-:S04]  /*02f0*/  @UP0 UIADD3 UR4, UP1, UPT, UR11, UR4, URZ ;  /* 0x000000040b040290 */ /* 0x000fc8000ff3e0ff */
[----:B------:R-:W-:Y:S01]  /*0300*/  @UP0 UIADD3.X UR5, UPT, UPT, UR10, UR5, URZ, UP1, !UPT ;  /* 0x000000050a050290 */ /* 0x000fe20008ffe4ff */
[----:B----4-:R-:W-:Y:S02]  /*0310*/  @P1 R2UR UR30, R4 ;  /* 0x00000000041e12ca */ /* 0x010fe400000e0000 */
[----:B------:R-:W-:-:S11]  /*0320*/  @P1 R2UR UR31, R5 ;  /* 0x00000000051f12ca */ /* 0x000fd600000e0000 */
[----:B------:R-:W-:Y:S02]  /*0330*/  IMAD.U32 R4, RZ, RZ, UR30 ;  /* 0x0000001eff047e24 */ /* 0x000fe4000f8e00ff */
[----:B------:R-:W-:-:S05]  /*0340*/  IMAD.U32 R5, RZ, RZ, UR31 ;  /* 0x0000001fff057e24 */ /* 0x000fca000f8e00ff */
[----:B--2---:R1:W-:Y:S01]  /*0350*/  @!P3 STG.E.64 desc[UR22][R6.64], R4 ;  /* 0x000000040600b986 */ /* 0x0043e2000c101b16 */
[----:B---3--:R-:W-:Y:S01]  /*0360*/  @P1 IADD3 R12, P0, PT, R2, R0, RZ ;  /* 0x00000000020c1210 */ /* 0x008fe20007f1e0ff */
[----:B------:R-:W-:-:S04]  /*0370*/  IMAD.U32 R2, RZ, RZ, UR14 ;  /* 0x0000000eff027e24 */ /* 0x000fc8000f8e00ff */
[----:B------:R-:W-:Y:S01]  /*0380*/  @P1 IMAD.X R13, RZ, RZ, R3, P0 ;  /* 0x000000ffff0d1224 */ /* 0x000fe200000e0603 */
[----:B------:R-:W-:Y:S02]  /*0390*/  PLOP3.LUT P1, PT, PT, PT, UP3, 0x80, 0x8 ;  /* 0x000000000008781c */ /* 0x000fe40003f2f038 */
[----:B------:R-:W-:Y:S01]  /*03a0*/  MOV R3, UR15 ;  /* 0x0000000f00037c02 */ /* 0x000fe20008000f00 */
[----:B-1----:R-:W-:Y:S02]  /*03b0*/  @!P3 IMAD.MOV.U32 R4, RZ, RZ, R12 ;  /* 0x000000ffff04b224 */ /* 0x002fe400078e000c */
[----:B------:R-:W-:-:S05]  /*03c0*/  @!P3 IMAD.MOV.U32 R5, RZ, RZ, R13 ;  /* 0x000000ffff05b224 */ /* 0x000fca00078e000d */
[----:B------:R1:W-:Y:S01]  /*03d0*/  @!P3 STG.E.64 desc[UR22][R6.64+0x8], R4 ;  /* 0x000008040600b986 */ /* 0x0003e2000c101b16 */
[----:B------:R-:W-:-:S03]  /*03e0*/  PLOP3.LUT P3, PT, PT, PT, UP2, 0x80, 0x8 ;  /* 0x000000000008781c */ /* 0x000fc60003f6f028 */
[----:B------:R-:W2:Y:S01]  /*03f0*/  @P4 LDG.E R8, desc[UR22][R2.64] ;  /* 0x0000001602084981 */ /* 0x000ea2000c1e1900 */
[----:B------:R-:W-:-:S03]  /*0400*/  PLOP3.LUT P0, PT, PT, PT, UP0, 0x80, 0x8 ;  /* 0x000000000008781c */ /* 0x000fc60003f0f008 */
[----:B-1----:R1:W3:Y:S01]  /*0410*/  @P2 LDG.E R7, desc[UR22][R2.64+0x4] ;  /* 0x0000041602072981 */ /* 0x0022e2000c1e1900 */
[----:B------:R-:W-:Y:S02]  /*0420*/  IMAD.U32 R4, RZ, RZ, UR4 ;  /* 0x00000004ff047e24 */ /* 0x000fe4000f8e00ff */
[----:B------:R-:W-:Y:S01]  /*0430*/  IMAD.U32 R5, RZ, RZ, UR5 ;  /* 0x00000005ff057e24 */ /* 0x000fe2000f8e00ff */
[----:B------:R-:W4:Y:S06]  /*0440*/  @!UP4 LDCU UR28, c[0x0][0x434] ;  /* 0x00008680ff1cc7ac */ /* 0x000f2c0008000800 */
[----:B------:R-:W5:Y:S01]  /*0450*/  @P0 LDG.E R4, desc[UR22][R4.64] ;  /* 0x0000001604040981 */ /* 0x000f62000c1e1900 */
[----:B------:R-:W-:Y:S01]  /*0460*/  UMOV UR19, 0xffffffff ;  /* 0xffffffff00137882 */ /* 0x000fe20000000000 */
[----:B------:R-:W4:Y:S01]  /*0470*/  @!UP0 LDCU.64 UR4, c[0x0][0x488] ;  /* 0x00009100ff0487ac */ /* 0x000f220008000a00 */
[----:B-1----:R-:W-:-:S02]  /*0480*/  IMAD.U32 R2, RZ, RZ, UR12 ;  /* 0x0000000cff027e24 */ /* 0x002fc4000f8e00ff */
[----:B------:R-:W-:-:S05]  /*0490*/  IMAD.U32 R3, RZ, RZ, UR13 ;  /* 0x0000000dff037e24 */ /* 0x000fca000f8e00ff */
[----:B------:R1:W4:Y:S02]  /*04a0*/  @P1 LDG.E R0, desc[UR22][R2.64] ;  /* 0x0000001602001981 */ /* 0x000324000c1e1900 */
[----:B-1----:R-:W-:Y:S01]  /*04b0*/  MOV R2, UR9 ;  /* 0x0000000900027c02 */ /* 0x002fe20008000f00 */
        /* <DEDUP_REMOVED lines=10> */
[----:B----4-:R-:W-:-:S04]  /*0560*/  @UP4 UIADD3 UR28, UPT, UPT, UR8, -UR19, URZ ;  /* 0x80000013081c4290 */ /* 0x010fc8000fffe0ff */
[----:B------:R-:W-:Y:S01]  /*0570*/  UISETP.GT.AND UP2, UPT, UR28, UR27, UPT ;  /* 0x0000001b1c00728c */ /* 0x000fe2000bf44270 */
[----:B------:R-:W-:-:S05]  /*0580*/  @P1 R2UR UR12, R0 ;  /* 0x00000000000c12ca */ /* 0x000fca00000e0000 */
        /* <DEDUP_REMOVED lines=11> */
.L_x_1204:
        /* <DEDUP_REMOVED lines=48> */
.L_x_1206:
        /* <DEDUP_REMOVED lines=20> */
[----:B------:R-:W-:Y:S01]  /*0a80*/  IADD3 R18, PT, PT, R223, 0x40, RZ ;  /* 0x00000040df127810 */ /* 0x000fe20007ffe0ff */
[----:B------:R-:W-:Y:S01]  /*0a90*/  USHF.R.S32.HI UR10, URZ, 0x1f, UR27 ;  /* 0x0000001fff0a7899 */ /* 0x000fe2000801141b */
[----:B------:R-:W-:Y:S01]  /*0aa0*/  IMAD.WIDE.U32 R10, R0, UR26, R2 ;  /* 0x0000001a000a7c25 */ /* 0x000fe2000f8e0002 */
[----:B------:R-:W-:Y:S01]  /*0ab0*/  UIMAD.WIDE.U32 UR32, UR32, 0x80, URZ ;  /* 0x00000080202078a5 */ /* 0x000fe2000f8e00ff */
[----:B------:R-:W-:-:S02]  /*0ac0*/  ISETP.GE.AND P3, PT, R14, UR28, PT ;  /* 0x0000001c0e007c0c */ /* 0x000fc4000bf66270 */
[----:B------:R-:W-:Y:S01]  /*0ad0*/  IMAD.U32 R0, RZ, RZ, UR5 ;  /* 0x00000005ff007e24 */ /* 0x000fe2000f8e00ff */
[----:B--2---:R-:W-:Y:S01]  /*0ae0*/  UIMAD UR7, UR25, UR7, URZ ;  /* 0x00000007190772a4 */ /* 0x004fe2000f8e02ff */
[----:B------:R-:W-:Y:S01]  /*0af0*/  ISETP.GE.AND P2, PT, R15, UR28, PT ;  /* 0x0000001c0f007c0c */ /* 0x000fe2000bf46270 */
[----:B------:R-:W-:Y:S01]  /*0b00*/  USHF.R.S32.HI UR5, URZ, 0x1f, UR8 ;  /* 0x0000001fff057899 */ /* 0x000fe20008011408 */
[----:B------:R-:W-:Y:S01]  /*0b10*/  ISETP.GE.AND P1, PT, R16, UR28, PT ;  /* 0x0000001c10007c0c */ /* 0x000fe2000bf26270 */
[----:B------:R-:W-:Y:S01]  /*0b20*/  USEL UR7, UR7, UR19, !UP0 ;  /* 0x0000001307077287 */ /* 0x000fe2000c000000 */
[----:B------:R-:W-:Y:S01]  /*0b30*/  ISETP.GE.AND P4, PT, R18, UR28, PT ;  /* 0x0000001c12007c0c */ /* 0x000fe2000bf86270 */
[----:B------:R-:W-:Y:S01]  /*0b40*/  IMAD R9, R0, UR26, R11 ;  /* 0x0000001a00097c24 */ /* 0x000fe2000f8e020b */
[----:B------:R-:W-:Y:S01]  /*0b50*/  LOP3.LUT R7, R223, UR32, RZ, 0xfc, !PT ;  /* 0x00000020df077c12 */ /* 0x000fe2000f8efcff */
[----:B------:R-:W-:Y:S01]  /*0b60*/  USHF.R.S32.HI UR4, URZ, 0x1f, UR7 ;  /* 0x0000001fff047899 */ /* 0x000fe20008011407 */
[----:B------:R-:W-:Y:S01]  /*0b70*/  LOP3.LUT R13, R12, 0x40, RZ, 0xfc, !PT ;  /* 0x000000400c0d7812 */ /* 0x000fe200078efcff */
[----:B------:R-:W-:-:S02]  /*0b80*/  USEL UR7, UR7, URZ, UP1 ;  /* 0x000000ff07077287 */ /* 0x000fc40008800000 */
        /* <DEDUP_REMOVED lines=19> */
.L_x_1208:
[----:B------:R-:W-:Y:S05]  /*0cc0*/  BSYNC.RECONVERGENT B0 ;  /* 0x0000000000007941 */ /* 0x000fea0003800200 */
.L_x_1207:
        /* <DEDUP_REMOVED lines=21> */
.L_x_1210:
[----:B------:R-:W-:Y:S05]  /*0e20*/  BSYNC.RECONVERGENT B0 ;  /* 0x0000000000007941 */ /* 0x000fea0003800200 */
.L_x_1209:
        /* <DEDUP_REMOVED lines=21> */
.L_x_1212:
[----:B------:R-:W-:Y:S05]  /*0f80*/  BSYNC.RECONVERGENT B0 ;  /* 0x0000000000007941 */ /* 0x000fea0003800200 */
.L_x_1211:
        /* <DEDUP_REMOVED lines=20> */
.L_x_1214:
[----:B------:R-:W-:Y:S05]  /*10d0*/  BSYNC.RECONVERGENT B0 ;  /* 0x0000000000007941 */ /* 0x000fea0003800200 */
.L_x_1213:
        /* <DEDUP_REMOVED lines=20> */
.L_x_1216:
[----:B------:R-:W-:Y:S05]  /*1220*/  BSYNC.RECONVERGENT B0 ;  /* 0x0000000000007941 */ /* 0x000fea0003800200 */
.L_x_1215:
        /* <DEDUP_REMOVED lines=20> */
.L_x_1218:
[----:B------:R-:W-:Y:S05]  /*1370*/  BSYNC.RECONVERGENT B0 ;  /* 0x0000000000007941 */ /* 0x000fea0003800200 */
.L_x_1217:
        /* <DEDUP_REMOVED lines=20> */
.L_x_1220:
[----:B------:R-:W-:Y:S05]  /*14c0*/  BSYNC.RECONVERGENT B0 ;  /* 0x0000000000007941 */ /* 0x000fea0003800200 */
.L_x_1219:
        /* <DEDUP_REMOVED lines=20> */
.L_x_1222:
[----:B------:R-:W-:Y:S05]  /*1610*/  BSYNC.RECONVERGENT B0 ;  /* 0x0000000000007941 */ /* 0x000fea0003800200 */
.L_x_1221:
        /* <DEDUP_REMOVED lines=10> */
.L_x_1224:
[----:B------:R-:W-:Y:S05]  /*16c0*/  BSYNC.RECONVERGENT B0 ;  /* 0x0000000000007941 */ /* 0x000fea0003800200 */
.L_x_1223:
        /* <DEDUP_REMOVED lines=15> */
.L_x_1226:
[----:B------:R-:W-:Y:S05]  /*17c0*/  BSYNC.RECONVERGENT B0 ;  /* 0x0000000000007941 */ /* 0x000fea0003800200 */
.L_x_1225:
        /* <DEDUP_REMOVED lines=10> */
.L_x_1228:
[----:B------:R-:W-:Y:S05]  /*1870*/  BSYNC.RECONVERGENT B0 ;  /* 0x0000000000007941 */ /* 0x000fea0003800200 */
.L_x_1227:
        /* <DEDUP_REMOVED lines=10> */
.L_x_1230:
[----:B------:R-:W-:Y:S05]  /*1920*/  BSYNC.RECONVERGENT B0 ;  /* 0x0000000000007941 */ /* 0x000fea0003800200 */
.L_x_1229:
        /* <DEDUP_REMOVED lines=10> */
.L_x_1232:
[----:B------:R-:W-:Y:S05]  /*19d0*/  BSYNC.RECONVERGENT B0 ;  /* 0x0000000000007941 */ /* 0x000fea0003800200 */
.L_x_1231:
        /* <DEDUP_REMOVED lines=10> */
.L_x_1234:
[----:B------:R-:W-:Y:S05]  /*1a80*/  BSYNC.RECONVERGENT B0 ;  /* 0x0000000000007941 */ /* 0x000fea0003800200 */
.L_x_1233:
        /* <DEDUP_REMOVED lines=10> */
.L_x_1236:
[----:B------:R-:W-:Y:S05]  /*1b30*/  BSYNC.RECONVERGENT B0 ;  /* 0x0000000000007941 */ /* 0x000fea0003800200 */
.L_x_1235:
        /* <DEDUP_REMOVED lines=10> */
.L_x_1205:
        /* <DEDUP_REMOVED lines=21> */
.L_x_1237:
[----:B------:R-:W1:Y:S01]  /*1d30*/  LDCU.64 UR10, c[0x0][0x3b8] ;  /* 0x00007700ff0a77ac */ /* 0x000e620008000a00 */
[----:B------:R-:W-:-:S04]  /*1d40*/  UIADD3 UR15, UPT, UPT, UR12, UR13, URZ ;  /* 0x0000000d0c0f7290 */ /* 0x000fc8000fffe0ff */
[----:B-1----:R-:W-:Y:S02]  /*1d50*/  UIMAD.WIDE.U32 UR16, UR15, UR10, URZ ;  /* 0x0000000a0f1072a5 */ /* 0x002fe4000f8e00ff */
[----:B------:R-:W-:-:S04]  /*1d60*/  UIMAD UR15, UR15, UR11, URZ ;  /* 0x0000000b0f0f72a4 */ /* 0x000fc8000f8e02ff */
[----:B------:R-:W-:Y:S02]  /*1d70*/  UIADD3 UR15, UPT, UPT, UR17, UR15, URZ ;  /* 0x0000000f110f7290 */ /* 0x000fe4000fffe0ff */
.L_x_1238:
        /* <DEDUP_REMOVED lines=38> */
.L_x_1239:
[----:B------:R-:W1:Y:S01]  /*1fe0*/  LDCU.64 UR8, c[0x0][0x3c0] ;  /* 0x00007800ff0877ac */ /* 0x000e620008000a00 */
[----:B------:R-:W-:-:S04]  /*1ff0*/  UIADD3 UR12, UPT, UPT, UR12, UR13, URZ ;  /* 0x0000000d0c0c7290 */ /* 0x000fc8000fffe0ff */
[----:B-1----:R-:W-:Y:S02]  /*2000*/  UIMAD.WIDE.U32 UR36, UR12, UR8, URZ ;  /* 0x000000080c2472a5 */ /* 0x002fe4000f8e00ff */
[----:B------:R-:W-:-:S04]  /*2010*/  UIMAD UR12, UR12, UR9, URZ ;  /* 0x000000090c0c72a4 */ /* 0x000fc8000f8e02ff */
[----:B------:R-:W-:-:S12]  /*2020*/  UIADD3 UR33, UPT, UPT, UR37, UR12, URZ ;  /* 0x0000000c25217290 */ /* 0x000fd8000fffe0ff */
.L_x_1240:
[--C-:B------:R-:W-:Y:S01]  /*2030*/  SHF.R.U32.HI R14, RZ, 0x3, R223.reuse ;  /* 0x00000003ff0e7819 */ /* 0x100fe200000116df */
[----:B------:R-:W-:Y:S01]  /*2040*/  IMAD.SHL.U32 R227, R223, 0x8, RZ ;  /* 0x00000008dfe37824 */ /* 0x000fe200078e00ff */
[----:B------:R-:W-:Y:S01]  /*2050*/  UIADD3 UR18, UPT, UPT, -UR27, UR28, URZ ;  /* 0x0000001c1b127290 */ /* 0x000fe2000fffe1ff */
[----:B------:R-:W-:Y:S01]  /*2060*/  SHF.R.S32.HI R10, RZ, 0x1f, R0 ;  /* 0x0000001fff0a7819 */ /* 0x000fe20000011400 */
[----:B------:R-:W1:Y:S01]  /*2070*/  LDCU.128 UR4, c[0x0][0x3d0] ;  /* 0x00007a00ff0477ac */ /* 0x000e620008000c00 */
[C---:B------:R-:W-:Y:S01]  /*2080*/  VIADD R2, R14.reuse, 0x20 ;  /* 0x000000200e027836 */ /* 0x040fe20000000000 */
[C---:B------:R-:W-:Y:S01]  /*2090*/  LOP3.LUT R5, R227.reuse, 0x1f8, RZ, 0xc0, !PT ;  /* 0x000001f8e3057812 */ /* 0x040fe200078ec0ff */
[----:B------:R-:W-:Y:S01]  /*20a0*/  VIADD R4, R14, 0x30 ;  /* 0x000000300e047836 */ /* 0x000fe20000000000 */
[----:B------:R-:W-:Y:S01]  /*20b0*/  LOP3.LUT R217, R227, 0x38, RZ, 0xc0, !PT ;  /* 0x00000038e3d97812 */ /* 0x000fe200078ec0ff */
[----:B------:R-:W2:Y:S01]  /*20c0*/  LDCU.64 UR12, c[0x0][0x3c8] ;  /* 0x00007900ff0c77ac */ /* 0x000ea20008000a00 */
[----:B------:R-:W-:Y:S01]  /*20d0*/  ISETP.GE.AND P3, PT, R2, UR18, PT ;  /* 0x0000001202007c0c */ /* 0x000fe2000bf66270 */
[----:B------:R-:W3:Y:S01]  /*20e0*/  S2UR UR34, SR_CgaCtaId ;  /* 0x00000000002279c3 */ /* 0x000ee20000008800 */
[----:B------:R-:W-:Y:S01]  /*20f0*/  LOP3.LUT R2, R5, 0x38, R223, 0x78, !PT ;  /* 0x0000003805027812 */ /* 0x000fe200078e78df */
[C---:B------:R-:W-:Y:S01]  /*2100*/  VIADD R15, R14.reuse, 0x10 ;  /* 0x000000100e0f7836 */ /* 0x040fe20000000000 */
[----:B------:R-:W-:Y:S01]  /*2110*/  IADD3 R3, PT, PT, R14, 0x40, RZ ;  /* 0x000000400e037810 */ /* 0x000fe20007ffe0ff */
[----:B------:R-:W-:Y:S01]  /*2120*/  BSSY.RECONVERGENT B0, `(.L_x_1241) ;  /* 0x0000045000007945 */ /* 0x000fe20003800200 */
[----:B------:R-:W-:-:S02]  /*2130*/  LOP3.LUT R227, R2, 0x1e00, R227, 0xf8, !PT ;  /* 0x00001e0002e37812 */ /* 0x000fc400078ef8e3 */
[----:B------:R-:W-:Y:S02]  /*2140*/  ISETP.GE.AND P1, PT, R4, UR18, PT ;  /* 0x0000001204007c0c */ /* 0x000fe4000bf26270 */
[C---:B------:R-:W-:Y:S01]  /*2150*/  IADD3 R2, P5, PT, R217.reuse, UR16, RZ ;  /* 0x00000010d9027c10 */ /* 0x040fe2000ffbe0ff */
[----:B------:R-:W4:Y:S01]  /*2160*/  LDCU.64 UR16, c[0x0][0x388] ;  /* 0x00007100ff1077ac */ /* 0x000f220008000a00 */
[----:B------:R-:W-:Y:S02]  /*2170*/  IADD3 R4, P4, PT, R217, UR36, RZ ;  /* 0x00000024d9047c10 */ /* 0x000fe4000ff9e0ff */
[----:B------:R-:W-:Y:S01]  /*2180*/  ISETP.GE.AND P2, PT, R3, UR18, PT ;  /* 0x0000001203007c0c */ /* 0x000fe2000bf46270 */
[----:B------:R-:W-:Y:S01]  /*2190*/  IMAD.X R3, RZ, RZ, UR15, P5 ;  /* 0x0000000fff037e24 */ /* 0x000fe2000a8e06ff */
[C---:B------:R-:W-:Y:S01]  /*21a0*/  IADD3 R8, P0, PT, R217.reuse, UR14, RZ ;  /* 0x0000000ed9087c10 */ /* 0x040fe2000ff1e0ff */
[----:B------:R-:W5:Y:S01]  /*21b0*/  LDCU.64 UR14, c[0x0][0x390] ;  /* 0x00007200ff0e77ac */ /* 0x000f620008000a00 */
[----:B------:R-:W-:Y:S01]  /*21c0*/  IMAD.X R5, RZ, RZ, UR33, P4 ;  /* 0x00000021ff057e24 */ /* 0x000fe2000a0e06ff */
[----:B--2---:R-:W-:Y:S01]  /*21d0*/  MOV R11, UR12 ;  /* 0x0000000c000b7c02 */ /* 0x004fe20008000f00 */
[----:B------:R-:W-:Y:S01]  /*21e0*/  IMAD.WIDE.U32 R2, R14, UR10, R2 ;  /* 0x0000000a0e027c25 */ /* 0x000fe2000f8e0002 */
[----:B------:R-:W-:Y:S01]  /*21f0*/  UIMAD.WIDE.U32 UR32, UR32, 0x80, URZ ;  /* 0x00000080202078a5 */ /* 0x000fe2000f8e00ff */
[----:B------:R-:W-:-:S02]  /*2200*/  LOP3.LUT R240, R217, 0x40, RZ, 0xfc, !PT ;  /* 0x00000040d9f07812 */ /* 0x000fc400078efcff */
[----:B------:R-:W-:-:S04]  /*2210*/  IMAD.WIDE.U32 R6, R14, UR8, R4 ;  /* 0x000000080e067c25 */ /* 0x000fc8000f8e0004 */
[C---:B------:R-:W-:Y:S02]  /*2220*/  IMAD R5, R14.reuse, UR11, R3 ;  /* 0x0000000b0e057c24 */ /* 0x040fe4000f8e0203 */
[----:B------:R-:W-:Y:S02]  /*2230*/  IMAD R3, R14, UR9, R7 ;  /* 0x000000090e037c24 */ /* 0x000fe4000f8e0207 */
[----:B------:R-:W-:Y:S02]  /*2240*/  IMAD.MOV.U32 R4, RZ, RZ, R2 ;  /* 0x000000ffff047224 */ /* 0x000fe400078e0002 */
[----:B-1----:R-:W-:Y:S02]  /*2250*/  IMAD R7, R10, UR6, RZ ;  /* 0x000000060a077c24 */ /* 0x002fe4000f8e02ff */
[----:B------:R-:W-:Y:S02]  /*2260*/  IMAD.MOV.U32 R2, RZ, RZ, R6 ;  /* 0x000000ffff027224 */ /* 0x000fe400078e0006 */
[C---:B------:R-:W-:Y:S01]  /*2270*/  IMAD R6, R0.reuse, UR7, R7 ;  /* 0x0000000700067c24 */ /* 0x040fe2000f8e0207 */
[----:B------:R-:W-:Y:S01]  /*2280*/  USHF.L.U64.HI UR7, UR10, 0x5, UR11 ;  /* 0x000000050a077899 */ /* 0x000fe2000801020b */
[----:B------:R-:W-:Y:S01]  /*2290*/  IMAD.WIDE.U32 R2, R0, UR6, R2 ;  /* 0x0000000600027c25 */ /* 0x000fe2000f8e0002 */
[----:B------:R-:W-:-:S02]  /*22a0*/  UMOV UR6, 0x400 ;  /* 0x0000040000067882 */ /* 0x000fc40000000000 */
[----:B---3--:R-:W-:Y:S01]  /*22b0*/  ULEA UR6, UR34, UR6, 0x18 ;  /* 0x0000000622067291 */ /* 0x008fe2000f8ec0ff */
[----:B------:R-:W-:Y:S01]  /*22c0*/  IMAD.X R9, RZ, RZ, UR29, P0 ;  /* 0x0000001dff097e24 */ /* 0x000fe200080e06ff */
[C---:B-----5:R-:W-:Y:S01]  /*22d0*/  LEA R239, P0, R2.reuse, UR14, 0x1 ;  /* 0x0000000e02ef7c11 */ /* 0x060fe2000f8008ff */
[----:B------:R-:W-:Y:S01]  /*22e0*/  IMAD.IADD R3, R3, 0x1, R6 ;  /* 0x0000000103037824 */ /* 0x000fe200078e0206 */
[----:B------:R-:W-:Y:S01]  /*22f0*/  USHF.L.U32 UR14, UR10, 0x5, URZ ;  /* 0x000000050a0e7899 */ /* 0x000fe200080006ff */
[----:B------:R-:W-:Y:S01]  /*2300*/  IMAD.WIDE.U32 R8, R11, UR26, R8 ;  /* 0x0000001a0b087c25 */ /* 0x000fe2000f8e0008 */
[----:B------:R-:W-:Y:S02]  /*2310*/  LEA R227, R227, UR6, 0x1 ;  /* 0x00000006e3e37c11 */ /* 0x000fe4000f8e08ff */
[----:B------:R-:W-:Y:S01]  /*2320*/  LEA.HI.X R238, R2, UR15, R3, 0x1, P0 ;  /* 0x0000000f02ee7c11 */ /* 0x000fe200080f0c03 */
[----:B------:R-:W-:Y:S01]  /*2330*/  IMAD R11, R10, UR4, RZ ;  /* 0x000000040a0b7c24 */ /* 0x000fe2000f8e02ff */
[----:B------:R-:W-:Y:S01]  /*2340*/  ISETP.GE.AND P0, PT, R14, UR18, PT ;  /* 0x000000120e007c0c */ /* 0x000fe2000bf06270 */
[----:B------:R-:W-:Y:S01]  /*2350*/  IMAD.WIDE.U32 R4, R0, UR4, R4 ;  /* 0x0000000400047c25 */ /* 0x000fe2000f8e0004 */
[----:B------:R-:W-:-:S03]  /*2360*/  LOP3.LUT R10, R14, UR32, RZ, 0xfc, !PT ;  /* 0x000000200e0a7c12 */ /* 0x000fc6000f8efcff */
[----:B------:R-:W-:Y:S01]  /*2370*/  IMAD R11, R0, UR5, R11 ;  /* 0x00000005000b7c24 */ /* 0x000fe2000f8e020b */
[----:B----4-:R-:W-:-:S04]  /*2380*/  LEA R230, P4, R4, UR16, 0x1 ;  /* 0x0000001004e67c11 */ /* 0x010fc8000f8808ff */
[----:B------:R-:W-:Y:S01]  /*2390*/  IADD3 R0, PT, PT, R5, R11, RZ ;  /* 0x0000000b05007210 */ /* 0x000fe20007ffe0ff */
[----:B------:R-:W-:-:S03]  /*23a0*/  VIADD R11, R14, 0x50 ;  /* 0x000000500e0b7836 */ /* 0x000fc60000000000 */
[----:B------:R-:W-:Y:S02]  /*23b0*/  LEA.HI.X R229, R4, UR17, R0, 0x1, P4 ;  /* 0x0000001104e57c11 */ /* 0x000fe4000a0f0c00 */
[----:B------:R-:W-:Y:S02]  /*23c0*/  MOV R0, UR13 ;  /* 0x0000000d00007c02 */ /* 0x000fe40008000f00 */
[----:B------:R-:W-:-:S03]  /*23d0*/  ISETP.GE.AND P4, PT, R15, UR18, PT ;  /* 0x000000120f007c0c */ /* 0x000fc6000bf86270 */
[----:B------:R-:W-:Y:S01]  /*23e0*/  IMAD R7, R0, UR26, R9 ;  /* 0x0000001a00077c24 */ /* 0x000fe2000f8e0209 */
[----:B------:R-:W-:Y:S09]  /*23f0*/  @P0 BRA `(.L_x_1242) ;  /* 0x00000000005c0947 */ /* 0x000ff20003800000 */
        /* <DEDUP_REMOVED lines=23> */
.L_x_1242:
[----:B------:R-:W-:Y:S05]  /*2570*/  BSYNC.RECONVERGENT B0 ;  /* 0x0000000000007941 */ /* 0x000fea0003800200 */
.L_x_1241:
[----:B------:R-:W-:Y:S01]  /*2580*/  UIADD3 UR15, UPT, UPT, UR20, -0x1, URZ ;  /* 0xffffffff140f7890 */ /* 0x000fe2000fffe0ff */
[----:B------:R-:W-:Y:S01]  /*2590*/  BSSY.RECONVERGENT B0, `(.L_x_1243) ;  /* 0x000001d000007945 */ /* 0x000fe20003800200 */
[----:B------:R-:W-:Y:S02]  /*25a0*/  ISETP.GE.AND P0, PT, R11, UR18, PT ;  /* 0x000000120b007c0c */ /* 0x000fe4000bf06270 */
[----:B------:R-:W-:Y:S01]  /*25b0*/  IADD3 R11, PT, PT, R14, 0x60, RZ ;  /* 0x000000600e0b7810 */ /* 0x000fe20007ffe0ff */
[----:B------:R-:W-:Y:S05]  /*25c0*/  @P4 BRA `(.L_x_1244) ;  /* 0x0000000000644947 */ /* 0x000fea0003800000 */
[----:B------:R-:W2:Y:S01]  /*25d0*/  LDCU.64 UR12, c[0x0][0x3b0] ;  /* 0x00007600ff0c77ac */ /* 0x000ea20008000a00 */
[----:B-1----:R-:W-:Y:S01]  /*25e0*/  IADD3 R2, P4, PT, R10, 0x10, RZ ;  /* 0x000000100a027810 */ /* 0x002fe20007f9e0ff */
[----:B------:R-:W-:Y:S01]  /*25f0*/  IMAD.MOV.U32 R4, RZ, RZ, R8 ;  /* 0x000000ffff047224 */ /* 0x000fe200078e0008 */
        /* <DEDUP_REMOVED lines=22> */
.L_x_1244:
[----:B------:R-:W-:Y:S05]  /*2760*/  BSYNC.RECONVERGENT B0 ;  /* 0x0000000000007941 */ /* 0x000fea0003800200 */
.L_x_1243:
[----:B------:R-:W-:Y:S01]  /*2770*/  USHF.L.U64.HI UR16, UR10, 0x4, UR11 ;  /* 0x000000040a107899 */ /* 0x000fe2000801020b */
[----:B------:R-:W-:Y:S01]  /*2780*/  BSSY.RECONVERGENT B0, `(.L_x_1245) ;  /* 0x000001d000007945 */ /* 0x000fe20003800200 */
[----:B------:R-:W-:Y:S02]  /*2790*/  ISETP.GE.AND P6, PT, R11, UR18, PT ;  /* 0x000000120b007c0c */ /* 0x000fe4000bfc6270 */
[----:B------:R-:W-:Y:S01]  /*27a0*/  IADD3 R11, PT, PT, R14, 0x70, RZ ;  /* 0x000000700e0b7810 */ /* 0x000fe20007ffe0ff */
[----:B------:R-:W-:Y:S05]  /*27b0*/  @P3 BRA `(.L_x_1246) ;  /* 0x0000000000643947 */ /* 0x000fea0003800000 */
[----:B------:R-:W3:Y:S01]  /*27c0*/  LDCU.64 UR12, c[0x0][0x3b0] ;  /* 0x00007600ff0c77ac */ /* 0x000ee20008000a00 */
[----:B-12---:R-:W-:Y:S01]  /*27d0*/  IADD3 R2, P3, PT, R10, 0x20, RZ ;  /* 0x000000200a027810 */ /* 0x006fe20007f7e0ff */
[----:B------:R-:W-:Y:S01]  /*27e0*/  IMAD.MOV.U32 R4, RZ, RZ, R8 ;  /* 0x000000ffff047224 */ /* 0x000fe200078e0008 */
        /* <DEDUP_REMOVED lines=22> */
.L_x_1246:
[----:B------:R-:W-:Y:S05]  /*2950*/  BSYNC.RECONVERGENT B0 ;  /* 0x0000000000007941 */ /* 0x000fea0003800200 */
.L_x_1245:
[----:B------:R-:W-:Y:S01]  /*2960*/  UIMAD UR17, UR15, -0x20, UR21 ;  /* 0xffffffe00f1178a4 */ /* 0x000fe2000f8e0215 */
[----:B------:R-:W-:Y:S01]  /*2970*/  BSSY.RECONVERGENT B0, `(.L_x_1247) ;  /* 0x000001c000007945 */ /* 0x000fe20003800200 */
[----:B------:R-:W-:-:S03]  /*2980*/  ISETP.GE.AND P5, PT, R11, UR18, PT ;  /* 0x000000120b007c0c */ /* 0x000fc6000bfa6270 */
[----:B------:R-:W-:Y:S10]  /*2990*/  @P1 BRA `(.L_x_1248) ;  /* 0x0000000000641947 */ /* 0x000ff40003800000 */
[----:B------:R-:W4:Y:S01]  /*29a0*/  LDCU.64 UR12, c[0x0][0x3b0] ;  /* 0x00007600ff0c77ac */ /* 0x000f220008000a00 */
[----:B-123--:R-:W-:Y:S01]  /*29b0*/  IADD3 R2, P1, PT, R10, 0x30, RZ ;  /* 0x000000300a027810 */ /* 0x00efe20007f3e0ff */
[----:B------:R-:W-:Y:S01]  /*29c0*/  IMAD.MOV.U32 R4, RZ, RZ, R8 ;  /* 0x000000ffff047224 */ /* 0x000fe200078e0008 */
        /* <DEDUP_REMOVED lines=22> */
.L_x_1248:
[----:B------:R-:W-:Y:S05]  /*2b30*/  BSYNC.RECONVERGENT B0 ;  /* 0x0000000000007941 */ /* 0x000fea0003800200 */
.L_x_1247:
[----:B------:R-:W-:Y:S01]  /*2b40*/  USHF.L.U32 UR29, UR10, 0x4, URZ ;  /* 0x000000040a1d7899 */ /* 0x000fe200080006ff */
[----:B------:R-:W-:Y:S01]  /*2b50*/  BSSY.RECONVERGENT B0, `(.L_x_1249) ;  /* 0x000001c000007945 */ /* 0x000fe20003800200 */
[----:B------:R-:W-:-:S03]  /*2b60*/  ISETP.GE.AND P1, PT, R14, UR17, PT ;  /* 0x000000110e007c0c */ /* 0x000fc6000bf26270 */
[----:B------:R-:W-:Y:S10]  /*2b70*/  @P2 BRA `(.L_x_1250) ;  /* 0x0000000000642947 */ /* 0x000ff40003800000 */
[----:B------:R-:W5:Y:S01]  /*2b80*/  LDCU.64 UR12, c[0x0][0x3b0] ;  /* 0x00007600ff0c77ac */ /* 0x000f620008000a00 */
[----:B-1234-:R-:W-:Y:S01]  /*2b90*/  IADD3 R2, P2, PT, R10, 0x40, RZ ;  /* 0x000000400a027810 */ /* 0x01efe20007f5e0ff */
[----:B------:R-:W-:Y:S01]  /*2ba0*/  IMAD.MOV.U32 R4, RZ, RZ, R8 ;  /* 0x000000ffff047224 */ /* 0x000fe200078e0008 */
        /* <DEDUP_REMOVED lines=22> */
.L_x_1250:
[----:B------:R-:W-:Y:S05]  /*2d10*/  BSYNC.RECONVERGENT B0 ;  /* 0x0000000000007941 */ /* 0x000fea0003800200 */
.L_x_1249:
[----:B------:R-:W-:Y:S01]  /*2d20*/  UIMAD.WIDE.U32 UR34, UR14, UR15, URZ ;  /* 0x0000000f0e2272a5 */ /* 0x000fe2000f8e00ff */
        /* <DEDUP_REMOVED lines=28> */
.L_x_1252:
[----:B------:R-:W-:Y:S05]  /*2ef0*/  BSYNC.RECONVERGENT B0 ;  /* 0x0000000000007941 */ /* 0x000fea0003800200 */
.L_x_1251:
[----:B------:R-:W-:Y:S04]  /*2f00*/  BSSY.RECONVERGENT B0, `(.L_x_1253) ;  /* 0x000001b000007945 */ /* 0x000fe80003800200 */
[----:B------:R-:W-:Y:S05]  /*2f10*/  @P6 BRA `(.L_x_1254) ;  /* 0x0000000000646947 */ /* 0x000fea0003800000 */
        /* <DEDUP_REMOVED lines=25> */
.L_x_1254:
[----:B------:R-:W-:Y:S05]  /*30b0*/  BSYNC.RECONVERGENT B0 ;  /* 0x0000000000007941 */ /* 0x000fea0003800200 */
.L_x_1253:
[----:B------:R-:W-:Y:S04]  /*30c0*/  BSSY.RECONVERGENT B0, `(.L_x_1255) ;  /* 0x000001b000007945 */ /* 0x000fe80003800200 */
[----:B------:R-:W-:Y:S05]  /*30d0*/  @P5 BRA `(.L_x_1256) ;  /* 0x0000000000645947 */ /* 0x000fea0003800000 */
[----:B------:R-:W5:Y:S01]  /*30e0*/  LDCU.64 UR12, c[0x0][0x3b0] ;  /* 0x00007600ff0c77ac */ /* 0x000f620008000a00 */
[----:B------:R-:W-:Y:S02]  /*30f0*/  IADD3 R0, P0, PT, R10, 0x70, RZ ;  /* 0x000000700a007810 */ /* 0x000fe40007f1e0ff */
[----:B-1234-:R-:W-:Y:S01]  /*3100*/  MOV R3, R7 ;  /* 0x0000000700037202 */ /* 0x01efe20000000f00 */
[----:B------:R-:W1:Y:S02]  /*3110*/  LDCU UR36, c[0x0][0x440] ;  /* 0x00008800ff2477ac */ /* 0x000e640008000800 */
[----:B------:R-:W-:Y:S01]  /*3120*/  IMAD.X R2, RZ, RZ, UR33, P0 ;  /* 0x00000021ff027e24 */ /* 0x000fe200080e06ff */
[----:B------:R-:W2:Y:S03]  /*3130*/  LDCU.64 UR4, c[0x0][0x380] ;  /* 0x00007000ff0477ac */ /* 0x000ea60008000a00 */
[----:B-----5:R-:W-:-:S02]  /*3140*/  IMAD R6, R2, UR12, RZ ;  /* 0x0000000c02067c24 */ /* 0x020fc4000f8e02ff */
[----:B------:R-:W-:Y:S01]  /*3150*/  IMAD.MOV.U32 R2, RZ, RZ, R8 ;  /* 0x000000ffff027224 */ /* 0x000fe200078e0008 */
[----:B-1----:R-:W-:-:S03]  /*3160*/  ISETP.GE.AND P2, PT, R217, UR36, PT ;  /* 0x00000024d9007c0c */ /* 0x002fc6000bf46270 */
[----:B------:R-:W-:Y:S01]  /*3170*/  IMAD.WIDE.U32 R4, R0, UR12, R2 ;  /* 0x0000000c00047c25 */ /* 0x000fe2000f8e0002 */
[----:B------:R-:W-:-:S03]  /*3180*/  ISETP.GE.AND P0, PT, R240, UR36, PT ;  /* 0x00000024f0007c0c */ /* 0x000fc6000bf06270 */
[----:B------:R-:W-:Y:S01]  /*3190*/  IMAD R0, R0, UR13, R6 ;  /* 0x0000000d00007c24 */ /* 0x000fe2000f8e0206 */
[----:B--2---:R-:W-:-:S03]  /*31a0*/  LEA R2, P3, R4, UR4, 0x1 ;  /* 0x0000000404027c11 */ /* 0x004fc6000f8608ff */
        /* <DEDUP_REMOVED lines=12> */
.L_x_1256:
[----:B------:R-:W-:Y:S05]  /*3270*/  BSYNC.RECONVERGENT B0 ;  /* 0x0000000000007941 */ /* 0x000fea0003800200 */
.L_x_1255:
        /* <DEDUP_REMOVED lines=22> */
.L_x_1258:
[----:B------:R-:W-:Y:S05]  /*33e0*/  BSYNC.RECONVERGENT B0 ;  /* 0x0000000000007941 */ /* 0x000fea0003800200 */
.L_x_1257:
[----:B------:R-:W-:Y:S04]  /*33f0*/  BSSY.RECONVERGENT B0, `(.L_x_1259) ;  /* 0x0000015000007945 */ /* 0x000fe80003800200 */
[----:B------:R-:W-:Y:S05]  /*3400*/  @P4 BRA `(.L_x_1260) ;  /* 0x00000000004c4947 */ /* 0x000fea0003800000 */
[----:B------:R-:W5:Y:S01]  /*3410*/  LDCU UR4, c[0x0][0x440] ;  /* 0x00008800ff0477ac */ /* 0x000f620008000800 */
[----:B------:R-:W-:-:S04]  /*3420*/  UIADD3 UR11, UP0, UPT, UR29, UR34, URZ ;  /* 0x000000221d0b7290 */ /* 0x000fc8000ff1e0ff */
[----:B------:R-:W-:Y:S02]  /*3430*/  UIADD3.X UR10, UPT, UPT, UR16, UR5, URZ, UP0, !UPT ;  /* 0x00000005100a7290 */ /* 0x000fe400087fe4ff */
[----:B------:R-:W-:-:S04]  /*3440*/  IMAD.U32 R0, RZ, RZ, UR11 ;  /* 0x0000000bff007e24 */ /* 0x000fc8000f8e00ff */
[----:B-1234-:R-:W-:Y:S01]  /*3450*/  IMAD.U32 R3, RZ, RZ, UR10 ;  /* 0x0000000aff037e24 */ /* 0x01efe2000f8e00ff */
        /* <DEDUP_REMOVED lines=14> */
.L_x_1260:
[----:B------:R-:W-:Y:S05]  /*3540*/  BSYNC.RECONVERGENT B0 ;  /* 0x0000000000007941 */ /* 0x000fea0003800200 */
.L_x_1259:
[----:B------:R-:W5:Y:S01]  /*3550*/  LDCU.64 UR10, c[0x0][0x538] ;  /* 0x0000a700ff0a77ac */ /* 0x000f620008000a00 */
[----:B------:R-:W0:Y:S01]  /*3560*/  LDGDEPBAR ;  /* 0x00000000000079af */ /* 0x000e220000000000 */
[----:B-----5:R-:W-:-:S04]  /*3570*/  UISETP.NE.U32.AND UP1, UPT, UR10, URZ, UPT ;  /* 0x000000ff0a00728c */ /* 0x020fc8000bf25070 */
[----:B------:R-:W-:Y:S01]  /*3580*/  UISETP.NE.AND.EX UP1, UPT, UR11, URZ, UPT, UP1 ;  /* 0x000000ff0b00728c */ /* 0x000fe2000bf25310 */
[--C-:B------:R-:W-:Y:S01]  /*3590*/  SHF.R.U32.HI R219, RZ, 0x1, R223.reuse ;  /* 0x00000001ffdb7819 */ /* 0x100fe200000116df */
[C---:B------:R-:W-:Y:S01]  /*35a0*/  IMAD.SHL.U32 R252, R223.reuse, 0x40, RZ ;  /* 0x00000040dffc7824 */ /* 0x040fe200078e00ff */
[----:B------:R-:W-:Y:S01]  /*35b0*/  SHF.R.U32.HI R5, RZ, 0x2, R223 ;  /* 0x00000002ff057819 */ /* 0x000fe200000116df */
[C---:B------:R-:W-:Y:S01]  /*35c0*/  IMAD.SHL.U32 R220, R223.reuse, 0x20, RZ ;  /* 0x00000020dfdc7824 */ /* 0x040fe200078e00ff */
[----:B------:R-:W-:Y:S01]  /*35d0*/  LOP3.LUT P6, RZ, R223, 0x2, RZ, 0xc0, !PT ;  /* 0x00000002dfff7812 */ /* 0x000fe200078cc0ff */
[----:B------:R-:W-:Y:S01]  /*35e0*/  IMAD.MOV.U32 R88, RZ, RZ, 0x10 ;  /* 0x00000010ff587424 */ /* 0x000fe200078e00ff */
[----:B------:R-:W-:Y:S01]  /*35f0*/  PLOP3.LUT P0, PT, PT, PT, UP1, 0x80, 0x8 ;  /* 0x000000000008781c */ /* 0x000fe20003f0f018 */
[----:B------:R-:W-:Y:S01]  /*3600*/  IMAD.MOV.U32 R28, RZ, RZ, 0x20 ;  /* 0x00000020ff1c7424 */ /* 0x000fe200078e00ff */
[----:B------:R-:W-:-:S04]  /*3610*/  DEPBAR.LE SB0, 0x0 ;  /* 0x000080000000791a */ /* 0x000fc80000000000 */
[----:B------:R-:W5:Y:S01]  /*3620*/  @UP1 LDCU.64 UR4, c[0x0][0x540] ;  /* 0x0000a800ff0417ac */ /* 0x000f620008000a00 */
[----:B------:R-:W-:Y:S01]  /*3630*/  @UP1 UMOV UR12, UR26 ;  /* 0x0000001a000c1c82 */ /* 0x000fe20008000000 */
[----:B------:R-:W-:Y:S02]  /*3640*/  @UP1 UMOV UR13, URZ ;  /* 0x000000ff000d1c82 */ /* 0x000fe40008000000 */
[----:B-----5:R-:W-:Y:S01]  /*3650*/  @UP1 UIMAD.WIDE.U32 UR12, UR25, UR4, UR12 ;  /* 0x00000004190c12a5 */ /* 0x020fe2000f8e000c */
[----:B------:R-:W5:Y:S03]  /*3660*/  LDCU UR4, c[0x0][0x3e0] ;  /* 0x00007c00ff0477ac */ /* 0x000f660008000800 */
[----:B------:R-:W-:Y:S02]  /*3670*/  @UP1 UIMAD UR5, UR25, UR5, UR13 ;  /* 0x00000005190512a4 */ /* 0x000fe4000f8e020d */
[----:B------:R-:W-:-:S04]  /*3680*/  @UP1 ULEA UR10, UP0, UR12, UR10, 0x2 ;  /* 0x0000000a0c0a1291 */ /* 0x000fc8000f8010ff */
[----:B------:R-:W-:Y:S02]  /*3690*/  @UP1 ULEA.HI.X UR11, UR12, UR11, UR5, 0x2, UP0 ;  /* 0x0000000b0c0b1291 */ /* 0x000fe400080f1405 */
[----:B-1234-:R-:W-:-:S03]  /*36a0*/  IMAD.U32 R2, RZ, RZ, UR10 ;  /* 0x0000000aff027e24 */ /* 0x01efc6000f8e00ff */
[----:B------:R-:W1:Y:S01]  /*36b0*/  @UP1 LDCU UR5, c[0x0][0x458] ;  /* 0x00008b00ff0517ac */ /* 0x000e620008000800 */
[----:B------:R-:W-:-:S05]  /*36c0*/  IMAD.U32 R3, RZ, RZ, UR11 ;  /* 0x0000000bff037e24 */ /* 0x000fca000f8e00ff */
[----:B------:R1:W2:Y:S01]  /*36d0*/  @P0 LDG.E R4, desc[UR22][R2.64] ;  /* 0x0000001602040981 */ /* 0x0002a2000c1e1900 */
[----:B------:R-:W-:Y:S01]  /*36e0*/  LOP3.LUT R0, R219, 0x1f0, RZ, 0xc0, !PT ;  /* 0x000001f0db007812 */ /* 0x000fe200078ec0ff */
[----:B-----5:R-:W-:Y:S01]  /*36f0*/  UIMAD UR4, UR25, UR4, UR26 ;  /* 0x00000004190472a4 */ /* 0x020fe2000f8e021a */
[----:B------:R-:W-:Y:S01]  /*3700*/  LOP3.LUT R246, R217, 0x1c0, R252, 0xf8, !PT ;  /* 0x000001c0d9f67812 */ /* 0x000fe200078ef8fc */
[----:B------:R-:W-:Y:S01]  /*3710*/  BSSY.RECONVERGENT B0, `(.L_x_1261) ;  /* 0x0000036000007945 */ /* 0x000fe20003800200 */
[----:B------:R-:W-:Y:S01]  /*3720*/  LOP3.LUT R7, R223, 0x8, RZ, 0xc0, !PT ;  /* 0x00000008df077812 */ /* 0x000fe200078ec0ff */
[----:B------:R-:W-:Y:S01]  /*3730*/  USHF.L.U32 UR10, UR4, 0x5, URZ ;  /* 0x00000005040a7899 */ /* 0x000fe200080006ff */
[----:B------:R-:W-:Y:S01]  /*3740*/  LOP3.LUT R220, R220, 0x7c00, RZ, 0xc0, !PT ;  /* 0x00007c00dcdc7812 */ /* 0x000fe200078ec0ff */
[----:B------:R3:W-:Y:S01]  /*3750*/  STL [R1+0x28], R246 ;  /* 0x000028f601007387 */ /* 0x0007e20000100800 */
[----:B------:R-:W-:Y:S01]  /*3760*/  USHF.L.U64.HI UR4, UR8, 0x5, UR9 ;  /* 0x0000000508047899 */ /* 0x000fe20008010209 */
[----:B------:R-:W-:-:S02]  /*3770*/  SEL R88, R88, 0xfffffff0, !P6 ;  /* 0xfffffff058587807 */ /* 0x000fc40007000000 */
[----:B------:R-:W-:Y:S01]  /*3780*/  LOP3.LUT R6, R252, 0x200, RZ, 0xc0, !PT ;  /* 0x00000200fc067812 */ /* 0x000fe200078ec0ff */
[----:B------:R-:W-:Y:S01]  /*3790*/  UIMAD UR4, UR4, UR15, URZ ;  /* 0x0000000f040472a4 */ /* 0x000fe2000f8e02ff */
[----:B-1----:R-:W2:Y:S01]  /*37a0*/  @P0 MUFU.RCP R2, UR5 ;  /* 0x0000000500020d08 */ /* 0x002ea20008001000 */
[----:B------:R-:W-:Y:S01]  /*37b0*/  IMAD.U32 R3, RZ, RZ, UR27 ;  /* 0x0000001bff037e24 */ /* 0x000fe2000f8e00ff */
[----:B------:R-:W-:-:S04]  /*37c0*/  UMOV UR5, URZ ;  /* 0x000000ff00057c82 */ /* 0x000fc80008000000 */
[----:B------:R-:W-:Y:S02]  /*37d0*/  IADD3 R0, PT, PT, R0, 0x1, R3 ;  /* 0x0000000100007810 */ /* 0x000fe40007ffe003 */
[----:B------:R-:W-:-:S04]  /*37e0*/  LOP3.LUT R3, R5, 0x7, RZ, 0xc0, !PT ;  /* 0x0000000705037812 */ /* 0x000fc800078ec0ff */
[----:B------:R-:W-:Y:S01]  /*37f0*/  IADD3 R3, PT, PT, R0, -UR28, R3 ;  /* 0x8000001c00037c10 */ /* 0x000fe2000fffe003 */
[----:B------:R-:W-:Y:S01]  /*3800*/  BAR.SYNC.DEFER_BLOCKING 0x0 ;  /* 0x0000000000007b1d */ /* 0x000fe20000010000 */
[----:B--2---:R-:W-:Y:S01]  /*3810*/  @P0 FMUL.FTZ R0, R4, R2 ;  /* 0x0000000204000220 */ /* 0x004fe20000410000 */
[----:B------:R-:W-:Y:S01]  /*3820*/  IMAD.U32 R2, RZ, RZ, UR21 ;  /* 0x00000015ff027e24 */ /* 0x000fe2000f8e00ff */
[----:B------:R-:W-:-:S03]  /*3830*/  LOP3.LUT R4, R223, 0x1f, RZ, 0xc0, !PT ;  /* 0x0000001fdf047812 */ /* 0x000fc600078ec0ff */
[----:B------:R-:W-:Y:S01]  /*3840*/  @P0 R2UR UR11, R0 ;  /* 0x00000000000b02ca */ /* 0x000fe200000e0000 */
[----:B------:R-:W-:Y:S01]  /*3850*/  IMAD.SHL.U32 R0, R223, 0x2, RZ ;  /* 0x00000002df007824 */ /* 0x000fe200078e00ff */
[----:B------:R-:W-:Y:S01]  /*3860*/  IADD3 R96, PT, PT, R3, UR24, R2 ;  /* 0x0000001803607c10 */ /* 0x000fe2000fffe002 */
[----:B------:R-:W-:Y:S01]  /*3870*/  USHF.L.U32 UR24, UR8, 0x5, URZ ;  /* 0x0000000508187899 */ /* 0x000fe200080006ff */
[----:B------:R-:W-:Y:S01]  /*3880*/  IADD3 R98, P3, P2, R12, UR10, R4 ;  /* 0x0000000a0c627c10 */ /* 0x000fe2000fa7e004 */
[----:B------:R-:W-:Y:S01]  /*3890*/  USHF.R.S32.HI UR10, URZ, 0x1f, UR10 ;  /* 0x0000001fff0a7899 */ /* 0x000fe2000801140a */
[----:B------:R-:W-:Y:S01]  /*38a0*/  LOP3.LUT P0, RZ, R223, 0x4, RZ, 0xc0, !PT ;  /* 0x00000004dfff7812 */ /* 0x000fe2000780c0ff */
[----:B------:R-:W-:Y:S01]  /*38b0*/  UIMAD.WIDE.U32 UR24, UR24, UR15, URZ ;  /* 0x0000000f181872a5 */ /* 0x000fe2000f8e00ff */
[----:B------:R-:W-:Y:S02]  /*38c0*/  LOP3.LUT R99, R0, 0x6, RZ, 0xc0, !PT ;  /* 0x0000000600637812 */ /* 0x000fe400078ec0ff */
[----:B------:R-:W-:Y:S01]  /*38d0*/  SEL R28, R28, 0xffffffe0, !P0 ;  /* 0xffffffe01c1c7807 */ /* 0x000fe20004000000 */
[----:B------:R-:W-:Y:S01]  /*38e0*/  UIADD3 UR4, UPT, UPT, UR25, UR4, URZ ;  /* 0x0000000419047290 */ /* 0x000fe2000fffe0ff */
[----:B------:R-:W-:Y:S01]  /*38f0*/  IADD3.X R136, PT, PT, R13, UR10, RZ, P3, P2 ;  /* 0x0000000a0d887c10 */ /* 0x000fe20009fe44ff */
[----:B------:R-:W-:Y:S01]  /*3900*/  @UP1 UMOV UR5, UR11 ;  /* 0x0000000b00051c82 */ /* 0x000fe20008000000 */
[----:B---3--:R-:W-:Y:S09]  /*3910*/  @P1 BRA `(.L_x_1262) ;  /* 0x00000000004c1947 */ /* 0x008ff20003800000 */
        /* <DEDUP_REMOVED lines=19> */
.L_x_1262:
[----:B------:R2:W-:Y:S04]  /*3a50*/  STS.128 [R227+0xa000], RZ ;  /* 0x00a000ffe3007388 */ /* 0x0005e80000000c00 */
[----:B------:R2:W-:Y:S02]  /*3a60*/  STS.128 [R227+0xb000], RZ ;  /* 0x00b000ffe3007388 */ /* 0x0005e40000000c00 */
.L_x_1263:
[----:B------:R-:W-:Y:S05]  /*3a70*/  BSYNC.RECONVERGENT B0 ;  /* 0x0000000000007941 */ /* 0x000fea0003800200 */
.L_x_1261:
[----:B------:R-:W-:Y:S01]  /*3a80*/  ISETP.GE.AND P1, PT, R15, UR17, PT ;  /* 0x000000110f007c0c */ /* 0x000fe2000bf26270 */
[----:B------:R-:W-:Y:S01]  /*3a90*/  BSSY.RECONVERGENT B0, `(.L_x_1264) ;  /* 0x000001d000007945 */ /* 0x000fe20003800200 */
[C---:B------:R-:W-:Y:S02]  /*3aa0*/  LOP3.LUT R97, R246.reuse, 0x8, R219, 0x78, !PT ;  /* 0x00000008f6617812 */ /* 0x040fe400078e78db */
[----:B------:R-:W-:Y:S02]  /*3ab0*/  LOP3.LUT R0, R246, R7, RZ, 0x3c, !PT ;  /* 0x00000007f6007212 */ /* 0x000fe400078e3cff */
[----:B-1----:R-:W-:Y:S02]  /*3ac0*/  LOP3.LUT R3, R252, 0x400, RZ, 0xc0, !PT ;  /* 0x00000400fc037812 */ /* 0x002fe400078ec0ff */
[----:B------:R-:W-:-:S03]  /*3ad0*/  IADD3 R2, PT, PT, R97, R6, R220 ;  /* 0x0000000661027210 */ /* 0x000fc60007ffe0dc */
[----:B------:R-:W-:Y:S01]  /*3ae0*/  IMAD R226, R0, 0x2, R3 ;  /* 0x0000000200e27824 */ /* 0x000fe200078e0203 */
[----:B------:R-:W-:Y:S01]  /*3af0*/  LEA R0, R2, UR6, 0x1 ;  /* 0x0000000602007c11 */ /* 0x000fe2000f8e08ff */
[----:B------:R1:W-:Y:S04]  /*3b00*/  @P1 STS.128 [R227+0xa800], RZ ;  /* 0x00a800ffe3001388 */ /* 0x0003e80000000c00 */
[----:B------:R1:W-:Y:S01]  /*3b10*/  @P1 STS.128 [R227+0xb800], RZ ;  /* 0x00b800ffe3001388 */ /* 0x0003e20000000c00 */
[----:B------:R-:W-:Y:S05]  /*3b20*/  @P1 BRA `(.L_x_1265) ;  /* 0x00000000004c1947 */ /* 0x000fea0003800000 */
[----:B------:R-:W3:Y:S01]  /*3b30*/  LDCU UR10, c[0x0][0x440] ;  /* 0x00008800ff0a77ac */ /* 0x000ee20008000800 */
[----:B------:R-:W-:-:S04]  /*3b40*/  ULEA UR12, UP0, UR8, UR24, 0x4 ;  /* 0x00000018080c7291 */ /* 0x000fc8000f8020ff */
[----:B------:R-:W-:Y:S02]  /*3b50*/  ULEA.HI.X UR11, UR8, UR4, UR9, 0x4, UP0 ;  /* 0x00000004080b7291 */ /* 0x000fe400080f2409 */
[----:B------:R-:W-:-:S04]  /*3b60*/  IMAD.U32 R3, RZ, RZ, UR12 ;  /* 0x0000000cff037e24 */ /* 0x000fc8000f8e00ff */
[----:B------:R-:W-:Y:S01]  /*3b70*/  IMAD.U32 R4, RZ, RZ, UR11 ;  /* 0x0000000bff047e24 */ /* 0x000fe2000f8e00ff */
[----:B------:R-:W-:Y:S02]  /*3b80*/  LEA R2, P3, R3, R239, 0x1 ;  /* 0x000000ef03027211 */ /* 0x000fe400078608ff */
[----:B---3--:R-:W-:Y:S02]  /*3b90*/  ISETP.GE.AND P2, PT, R217, UR10, PT ;  /* 0x0000000ad9007c0c */ /* 0x008fe4000bf46270 */
        /* <DEDUP_REMOVED lines=12> */
.L_x_1265:
[----:B------:R-:W-:Y:S05]  /*3c60*/  BSYNC.RECONVERGENT B0 ;  /* 0x0000000000007941 */ /* 0x000fea0003800200 */
.L_x_1264:
[----:B------:R-:W-:Y:S01]  /*3c70*/  LDSM.16.M88.4 R16, [R226+UR6+0x8000] ;  /* 0x00800006e210783b */ /* 0x000fe20008000200 */
[----:B------:R-:W-:Y:S01]  /*3c80*/  VIADD R132, R226, UR6 ;  /* 0x00000006e2847c36 */ /* 0x000fe20008000000 */
[----:B------:R-:W-:Y:S01]  /*3c90*/  UISETP.NE.AND UP1, UPT, UR20, 0x1, UPT ;  /* 0x000000011400788c */ /* 0x000fe2000bf25270 */
[C---:B---3--:R-:W-:Y:S01]  /*3ca0*/  IMAD R3, R88.reuse, 0x2, R0 ;  /* 0x0000000258037824 */ /* 0x048fe200078e0200 */
[----:B------:R-:W3:Y:S01]  /*3cb0*/  LDSM.16.M88.4 R4, [R0+0x2000] ;  /* 0x002000000004783b */ /* 0x000ee20000000200 */
[----:B------:R-:W-:Y:S02]  /*3cc0*/  IMAD R2, R88, 0x2, R132 ;  /* 0x0000000258027824 */ /* 0x000fe400078e0284 */
[C---:B------:R-:W-:Y:S01]  /*3cd0*/  IMAD R91, R28.reuse, 0x2, R0 ;  /* 0x000000021c5b7824 */ /* 0x040fe200078e0200 */
[----:B------:R-:W4:Y:S01]  /*3ce0*/  LDSM.16.M88.4 R24, [R226+UR6+0x8800] ;  /* 0x00880006e218783b */ /* 0x000f220008000200 */
[----:B------:R-:W-:Y:S02]  /*3cf0*/  IMAD R90, R28, 0x2, R132 ;  /* 0x000000021c5a7824 */ /* 0x000fe400078e0284 */
[C---:B------:R-:W-:Y:S01]  /*3d00*/  IMAD R89, R88.reuse, 0x2, R91 ;  /* 0x0000000258597824 */ /* 0x040fe200078e025b */
[----:B------:R-:W5:Y:S01]  /*3d10*/  LDSM.16.M88.4 R8, [R0] ;  /* 0x000000000008783b */ /* 0x000f620000000200 */
[----:B------:R-:W-:-:S03]  /*3d20*/  IMAD R88, R88, 0x2, R90 ;  /* 0x0000000258587824 */ /* 0x000fc600078e025a */
[----:B------:R-:W-:Y:S04]  /*3d30*/  LDSM.16.M88.4 R40, [R2+0x8000] ;  /* 0x008000000228783b */ /* 0x000fe80000000200 */
[----:B------:R-:W2:Y:S04]  /*3d40*/  LDSM.16.M88.4 R12, [R3+0x2000] ;  /* 0x00200000030c783b */ /* 0x000ea80000000200 */
[----:B------:R-:W1:Y:S04]  /*3d50*/  LDSM.16.M88.4 R44, [R2+0x8800] ;  /* 0x00880000022c783b */ /* 0x000e680000000200 */
[----:B------:R-:W1:Y:S04]  /*3d60*/  LDSM.16.M88.4 R20, [R3] ;  /* 0x000000000314783b */ /* 0x000e680000000200 */
[----:B------:R-:W-:Y:S04]  /*3d70*/  LDSM.16.M88.4 R60, [R88+0x8800] ;  /* 0x00880000583c783b */ /* 0x000fe80000000200 */
[----:B------:R-:W-:Y:S04]  /*3d80*/  LDSM.16.M88.4 R28, [R89] ;  /* 0x00000000591c783b */ /* 0x000fe80000000200 */
[----:B------:R-:W-:Y:S01]  /*3d90*/  LDSM.16.M88.4 R84, [R226+UR6+0x9800] ;  /* 0x00980006e254783b */ /* 0x000fe20008000200 */
[C---:B---3--:R-:W-:Y:S03]  /*3da0*/  HMMA.16816.F32 R32, R4.reuse, R16, RZ ;  /* 0x000000100420723c */ /* 0x048fe600000018ff */
[----:B------:R-:W0:Y:S05]  /*3db0*/  LDGDEPBAR ;  /* 0x00000000000079af */ /* 0x000e2a0000000000 */
[C---:B----4-:R-:W-:Y:S08]  /*3dc0*/  HMMA.16816.F32 R36, R4.reuse, R24, RZ ;  /* 0x000000180424723c */ /* 0x050ff000000018ff */
[C---:B------:R-:W-:Y:S08]  /*3dd0*/  HMMA.16816.F32 R48, R4.reuse, R18, RZ ;  /* 0x000000120430723c */ /* 0x040ff000000018ff */
[----:B------:R-:W-:Y:S01]  /*3de0*/  HMMA.16816.F32 R52, R4, R26, RZ ;  /* 0x0000001a0434723c */ /* 0x000fe200000018ff */
[----:B------:R-:W-:Y:S07]  /*3df0*/  LDSM.16.M88.4 R4, [R91+0x2000] ;  /* 0x002000005b04783b */ /* 0x000fee0000000200 */
[C---:B-----5:R-:W-:Y:S08]  /*3e00*/  HMMA.16816.F32 R72, R8.reuse, R24, RZ ;  /* 0x000000180848723c */ /* 0x060ff000000018ff */
[----:B------:R-:W-:Y:S08]  /*3e10*/  HMMA.16816.F32 R68, R8, R26, RZ ;  /* 0x0000001a0844723c */ /* 0x000ff000000018ff */
[----:B--2---:R-:W-:Y:S01]  /*3e20*/  HMMA.16816.F32 R64, R12, R40, R32 ;  /* 0x000000280c40723c */ /* 0x004fe20000001820 */
[----:B------:R-:W2:Y:S07]  /*3e30*/  LDSM.16.M88.4 R32, [R90+0x8000] ;  /* 0x008000005a20783b */ /* 0x000eae0000000200 */
[----:B------:R-:W-:Y:S08]  /*3e40*/  HMMA.16816.F32 R56, R8, R16, RZ ;  /* 0x000000100838723c */ /* 0x000ff000000018ff */
[----:B-1----:R-:W-:Y:S01]  /*3e50*/  HMMA.16816.F32 R24, R12, R44, R36 ;  /* 0x0000002c0c18723c */ /* 0x002fe20000001824 */
[----:B------:R-:W1:Y:S07]  /*3e60*/  LDSM.16.M88.4 R36, [R90+0x8800] ;  /* 0x008800005a24783b */ /* 0x000e6e0000000200 */
[----:B------:R-:W-:Y:S01]  /*3e70*/  HMMA.16816.F32 R80, R8, R18, RZ ;  /* 0x000000120850723c */ /* 0x000fe200000018ff */
[----:B------:R-:W3:Y:S07]  /*3e80*/  LDSM.16.M88.4 R16, [R91] ;  /* 0x000000005b10783b */ /* 0x000eee0000000200 */
[C---:B------:R-:W-:Y:S08]  /*3e90*/  HMMA.16816.F32 R48, R12.reuse, R42, R48 ;  /* 0x0000002a0c30723c */ /* 0x040ff00000001830 */
[----:B------:R-:W-:Y:S01]  /*3ea0*/  HMMA.16816.F32 R8, R12, R46, R52 ;  /* 0x0000002e0c08723c */ /* 0x000fe20000001834 */
[----:B------:R-:W-:Y:S04]  /*3eb0*/  LDSM.16.M88.4 R12, [R89+0x2000] ;  /* 0x00200000590c783b */ /* 0x000fe80000000200 */
[----:B------:R-:W-:Y:S03]  /*3ec0*/  LDSM.16.M88.4 R52, [R226+UR6+0x9000] ;  /* 0x00900006e234783b */ /* 0x000fe60008000200 */
[C---:B------:R-:W-:Y:S01]  /*3ed0*/  HMMA.16816.F32 R76, R20.reuse, R40, R56 ;  /* 0x00000028144c723c */ /* 0x040fe20000001838 */
[----:B------:R-:W4:Y:S07]  /*3ee0*/  LDSM.16.M88.4 R56, [R88+0x8000] ;  /* 0x008000005838783b */ /* 0x000f2e0000000200 */
[C---:B------:R-:W-:Y:S08]  /*3ef0*/  HMMA.16816.F32 R92, R20.reuse, R44, R72 ;  /* 0x0000002c145c723c */ /* 0x040ff00000001848 */
[C---:B------:R-:W-:Y:S01]  /*3f00*/  HMMA.16816.F32 R72, R20.reuse, R42, R80 ;  /* 0x0000002a1448723c */ /* 0x040fe20000001850 */
[----:B------:R-:W-:Y:S07]  /*3f10*/  LDSM.16.M88.4 R80, [R2+0x9800] ;  /* 0x009800000250783b */ /* 0x000fee0000000200 */
[----:B------:R-:W-:Y:S08]  /*3f20*/  HMMA.16816.F32 R44, R20, R46, R68 ;  /* 0x0000002e142c723c */ /* 0x000ff00000001844 */
[C---:B--2---:R-:W-:Y:S08]  /*3f30*/  HMMA.16816.F32 R20, R4.reuse, R32, R64 ;  /* 0x000000200414723c */ /* 0x044ff00000001840 */
[C---:B-1----:R-:W-:Y:S01]  /*3f40*/  HMMA.16816.F32 R64, R4.reuse, R36, R24 ;  /* 0x000000240440723c */ /* 0x042fe20000001818 */
[----:B------:R-:W-:Y:S07]  /*3f50*/  LDSM.16.M88.4 R24, [R0+0x4000] ;  /* 0x004000000018783b */ /* 0x000fee0000000200 */
[C---:B------:R-:W-:Y:S01]  /*3f60*/  HMMA.16816.F32 R40, R4.reuse, R34, R48 ;  /* 0x000000220428723c */ /* 0x040fe20000001830 */
[----:B------:R1:W-:Y:S07]  /*3f70*/  LDSM.16.M88.4 R48, [R2+0x9000] ;  /* 0x009000000230783b */ /* 0x0003ee0000000200 */
[----:B------:R-:W-:Y:S01]  /*3f80*/  HMMA.16816.F32 R4, R4, R38, R8 ;  /* 0x000000260404723c */ /* 0x000fe20000001808 */
[----:B------:R2:W5:Y:S07]  /*3f90*/  LDSM.16.M88.4 R8, [R0+0x6000] ;  /* 0x006000000008783b */ /* 0x00056e0000000200 */
[C---:B---3--:R-:W-:Y:S08]  /*3fa0*/  HMMA.16816.F32 R68, R16.reuse, R32, R76 ;  /* 0x000000201044723c */ /* 0x048ff0000000184c */
[C---:B------:R-:W-:Y:S01]  /*3fb0*/  HMMA.16816.F32 R72, R16.reuse, R34, R72 ;  /* 0x000000221048723c */ /* 0x040fe20000001848 */
[----:B-1----:R-:W1:Y:S07]  /*3fc0*/  S2R R2, SR_CTAID.X ;  /* 0x0000000000027919 */ /* 0x002e6e0000002500 */
[----:B------:R-:W-:Y:S01]  /*3fd0*/  HMMA.16816.F32 R76, R16, R36, R92 ;  /* 0x00000024104c723c */ /* 0x000fe2000000185c */
[----:B--2---:R-:W-:-:S04]  /*3fe0*/  IMAD.U32 R0, RZ, RZ, UR15 ;  /* 0x0000000fff007e24 */ /* 0x004fc8000f8e00ff */
[----:B------:R-:W-:-:S03]  /*3ff0*/  IMAD R0, R0, 0x20, R99 ;  /* 0x0000002000007824 */ /* 0x000fc600078e0263 */
[----:B------:R-:W-:Y:S08]  /*4000*/  HMMA.16816.F32 R44, R16, R38, R44 ;  /* 0x00000026102c723c */ /* 0x000ff0000000182c */
[C---:B----4-:R-:W-:Y:S01]  /*4010*/  HMMA.16816.F32 R36, R12.reuse, R56, R20 ;  /* 0x000000380c24723c */ /* 0x050fe20000001814 */
[----:B------:R-:W-:Y:S07]  /*4020*/  LDSM.16.M88.4 R20, [R3+0x4000] ;  /* 0x004000000314783b */ /* 0x000fee0000000200 */
[C---:B------:R-:W-:Y:S08]  /*4030*/  HMMA.16816.F32 R32, R12.reuse, R58, R40 ;  /* 0x0000003a0c20723c */ /* 0x040ff00000001828 */
[C---:B------:R-:W-:Y:S08]  /*4040*/  HMMA.16816.F32 R16, R12.reuse, R60, R64 ;  /* 0x0000003c0c10723c */ /* 0x040ff00000001840 */
[----:B------:R-:W-:Y:S01]  /*4050*/  HMMA.16816.F32 R12, R12, R62, R4 ;  /* 0x0000003e0c0c723c */ /* 0x000fe20000001804 */
[----:B------:R-:W2:Y:S07]  /*4060*/  LDSM.16.M88.4 R4, [R3+0x6000] ;  /* 0x006000000304783b */ /* 0x000eae0000000200 */
[C---:B------:R-:W-:Y:S08]  /*4070*/  HMMA.16816.F32 R40, R28.reuse, R56, R68 ;  /* 0x000000381c28723c */ /* 0x040ff00000001844 */
[C---:B------:R-:W-:Y:S08]  /*4080*/  HMMA.16816.F32 R68, R28.reuse, R58, R72 ;  /* 0x0000003a1c44723c */ /* 0x040ff00000001848 */
[C---:B------:R-:W-:Y:S08]  /*4090*/  HMMA.16816.F32 R72, R28.reuse, R60, R76 ;  /* 0x0000003c1c48723c */ /* 0x040ff0000000184c */
[----:B------:R-:W-:Y:S01]  /*40a0*/  HMMA.16816.F32 R64, R28, R62, R44 ;  /* 0x0000003e1c40723c */ /* 0x000fe2000000182c */
[----:B------:R-:W-:Y:S07]  /*40b0*/  LDSM.16.M88.4 R28, [R90+0x9800] ;  /* 0x009800005a1c783b */ /* 0x000fee0000000200 */
[C---:B-----5:R-:W-:Y:S08]  /*40c0*/  HMMA.16816.F32 R60, R8.reuse, R52, R36 ;  /* 0x00000034083c723c */ /* 0x060ff00000001824 */
[C---:B------:R-:W-:Y:S01]  /*40d0*/  HMMA.16816.F32 R56, R8.reuse, R54, R32 ;  /* 0x000000360838723c */ /* 0x040fe20000001820 */
[----:B------:R-:W-:Y:S07]  /*40e0*/  LDSM.16.M88.4 R32, [R90+0x9000] ;  /* 0x009000005a20783b */ /* 0x000fee0000000200 */
[C---:B------:R-:W-:Y:S01]  /*40f0*/  HMMA.16816.F32 R44, R8.reuse, R84, R16 ;  /* 0x00000054082c723c */ /* 0x040fe20000001810 */
[----:B------:R-:W-:Y:S07]  /*4100*/  LDSM.16.M88.4 R16, [R91+0x4000] ;  /* 0x004000005b10783b */ /* 0x000fee0000000200 */
[----:B------:R-:W-:Y:S01]  /*4110*/  HMMA.16816.F32 R8, R8, R86, R12 ;  /* 0x000000560808723c */ /* 0x000fe2000000180c */
[----:B------:R-:W3:Y:S07]  /*4120*/  LDSM.16.M88.4 R12, [R91+0x6000] ;  /* 0x006000005b0c783b */ /* 0x000eee0000000200 */
[C---:B------:R-:W-:Y:S08]  /*4130*/  HMMA.16816.F32 R36, R24.reuse, R52, R40 ;  /* 0x000000341824723c */ /* 0x040ff00000001828 */
[C---:B------:R-:W-:Y:S08]  /*4140*/  HMMA.16816.F32 R40, R24.reuse, R54, R68 ;  /* 0x000000361828723c */ /* 0x040ff00000001844 */
[C---:B------:R-:W-:Y:S08]  /*4150*/  HMMA.16816.F32 R52, R24.reuse, R84, R72 ;  /* 0x000000541834723c */ /* 0x040ff00000001848 */
[----:B------:R-:W-:Y:S01]  /*4160*/  HMMA.16816.F32 R76, R24, R86, R64 ;  /* 0x00000056184c723c */ /* 0x000fe20000001840 */
[----:B------:R-:W-:Y:S07]  /*4170*/  LDSM.16.M88.4 R24, [R88+0x9000] ;  /* 0x009000005818783b */ /* 0x000fee0000000200 */
[C---:B--2---:R-:W-:Y:S08]  /*4180*/  HMMA.16816.F32 R72, R4.reuse, R48, R60 ;  /* 0x000000300448723c */ /* 0x044ff0000000183c */
[C---:B------:R-:W-:Y:S08]  /*4190*/  HMMA.16816.F32 R68, R4.reuse, R50, R56 ;  /* 0x000000320444723c */ /* 0x040ff00000001838 */
[C---:B------:R-:W-:Y:S08]  /*41a0*/  HMMA.16816.F32 R64, R4.reuse, R80, R44 ;  /* 0x000000500440723c */ /* 0x040ff0000000182c */
[----:B------:R-:W-:Y:S01]  /*41b0*/  HMMA.16816.F32 R60, R4, R82, R8 ;  /* 0x00000052043c723c */ /* 0x000fe20000001808 */
[----:B------:R-:W2:Y:S04]  /*41c0*/  LDSM.16.M88.4 R4, [R89+0x6000] ;  /* 0x006000005904783b */ /* 0x000ea80000000200 */
[----:B------:R-:W-:Y:S03]  /*41d0*/  LDSM.16.M88.4 R8, [R89+0x4000] ;  /* 0x004000005908783b */ /* 0x000fe60000000200 */
[----:B------:R-:W-:Y:S01]  /*41e0*/  HMMA.16816.F32 R44, R20, R48, R36 ;  /* 0x00000030142c723c */ /* 0x000fe20000001824 */
[----:B------:R-:W4:Y:S01]  /*41f0*/  LDSM.16.M88.4 R36, [R88+0x9800] ;  /* 0x009800005824783b */ /* 0x000f220000000200 */
[----:B------:R-:W-:-:S06]  /*4200*/  DEPBAR.LE SB0, 0x0 ;  /* 0x000080000000791a */ /* 0x000fcc0000000000 */
[C---:B------:R-:W-:Y:S08]  /*4210*/  HMMA.16816.F32 R40, R20.reuse, R50, R40 ;  /* 0x000000321428723c */ /* 0x040ff00000001828 */
[C---:B------:R-:W-:Y:S08]  /*4220*/  HMMA.16816.F32 R52, R20.reuse, R80, R52 ;  /* 0x000000501434723c */ /* 0x040ff00000001834 */
[----:B------:R-:W-:Y:S08]  /*4230*/  HMMA.16816.F32 R48, R20, R82, R76 ;  /* 0x000000521430723c */ /* 0x000ff0000000184c */
[C---:B---3--:R-:W-:Y:S08]  /*4240*/  HMMA.16816.F32 R56, R12.reuse, R32, R72 ;  /* 0x000000200c38723c */ /* 0x048ff00000001848 */
[C---:B------:R-:W-:Y:S08]  /*4250*/  HMMA.16816.F32 R68, R12.reuse, R34, R68 ;  /* 0x000000220c44723c */ /* 0x040ff00000001844 */
[----:B------:R-:W-:Y:S08]  /*4260*/  HMMA.16816.F32 R64, R12, R28, R64 ;  /* 0x0000001c0c40723c */ /* 0x000ff00000001840 */
[C---:B------:R-:W-:Y:S08]  /*4270*/  HMMA.16816.F32 R44, R16.reuse, R32, R44 ;  /* 0x00000020102c723c */ /* 0x040ff0000000182c */
[C---:B------:R-:W-:Y:S08]  /*4280*/  HMMA.16816.F32 R32, R16.reuse, R34, R40 ;  /* 0x000000221020723c */ /* 0x040ff00000001828 */
[----:B------:R-:W-:Y:S01]  /*4290*/  HMMA.16816.F32 R20, R16, R28, R52 ;  /* 0x0000001c1014723c */ /* 0x000fe20000001834 */
[----:B------:R-:W-:-:S07]  /*42a0*/  VIADD R28, R0, 0x9 ;  /* 0x00000009001c7836 */ /* 0x000fce0000000000 */
[-C--:B------:R-:W-:Y:S08]  /*42b0*/  HMMA.16816.F32 R60, R12, R30.reuse, R60 ;  /* 0x0000001e0c3c723c */ /* 0x080ff0000000183c */
[----:B------:R-:W-:Y:S08]  /*42c0*/  HMMA.16816.F32 R16, R16, R30, R48 ;  /* 0x0000001e1010723c */ /* 0x000ff00000001830 */
[C---:B--2---:R-:W-:Y:S08]  /*42d0*/  HMMA.16816.F32 R12, R4.reuse, R24, R56 ;  /* 0x00000018040c723c */ /* 0x044ff00000001838 */
[C---:B------:R-:W-:Y:S08]  /*42e0*/  HMMA.16816.F32 R40, R4.reuse, R26, R68 ;  /* 0x0000001a0428723c */ /* 0x040ff00000001844 */
[----:B----4-:R-:W-:Y:S08]  /*42f0*/  HMMA.16816.F32 R48, R4, R36, R64 ;  /* 0x000000240430723c */ /* 0x010ff00000001840 */
[----:B------:R-:W-:Y:S01]  /*4300*/  HMMA.16816.F32 R68, R8, R26, R32 ;  /* 0x0000001a0844723c */ /* 0x000fe20000001820 */
[C---:B------:R-:W-:Y:S01]  /*4310*/  VIADD R26, R0.reuse, 0x8 ;  /* 0x00000008001a7836 */ /* 0x040fe20000000000 */
[----:B------:R-:W-:-:S04]  /*4320*/  IADD3 R27, PT, PT, R0, 0x1, RZ ;  /* 0x00000001001b7810 */ /* 0x000fc80007ffe0ff */
[----:B------:R-:W-:Y:S02]  /*4330*/  I2FP.F32.U32 R32, R26 ;  /* 0x0000001a00207245 */ /* 0x000fe40000201000 */
[----:B------:R-:W-:Y:S01]  /*4340*/  HMMA.16816.F32 R52, R4, R38, R60 ;  /* 0x000000260434723c */ /* 0x000fe2000000183c */
[----:B------:R-:W-:Y:S02]  /*4350*/  SHF.R.U32.HI R60, RZ, 0x5, R223 ;  /* 0x00000005ff3c7819 */ /* 0x000fe400000116df */
[----:B------:R-:W-:-:S03]  /*4360*/  FFMA.FTZ R4, R32, UR5, R40 ;  /* 0x0000000520047c23 */ /* 0x000fc60008010028 */
[----:B-1----:R-:W-:Y:S02]  /*4370*/  IMAD R60, R2, 0x8, R60 ;  /* 0x00000008023c7824 */ /* 0x002fe400078e023c */
[----:B------:R-:W-:Y:S01]  /*4380*/  HMMA.16816.F32 R80, R8, R24, R44 ;  /* 0x000000180850723c */ /* 0x000fe2000000182c */
[C---:B------:R-:W-:Y:S02]  /*4390*/  VIADD R25, R0.reuse, 0x11 ;  /* 0x0000001100197836 */ /* 0x040fe40000000000 */
[----:B------:R-:W-:-:S03]  /*43a0*/  VIADD R24, R0, 0x19 ;  /* 0x0000001900187836 */ /* 0x000fc60000000000 */
[----:B------:R-:W-:Y:S02]  /*43b0*/  I2FP.F32.U32 R34, R25 ;  /* 0x0000001900227245 */ /* 0x000fe40000201000 */
[C---:B------:R-:W-:Y:S01]  /*43c0*/  HMMA.16816.F32 R76, R8.reuse, R36, R20 ;  /* 0x00000024084c723c */ /* 0x040fe20000001814 */
[----:B------:R-:W-:Y:S01]  /*43d0*/  I2FP.F32.U32 R36, R27 ;  /* 0x0000001b00247245 */ /* 0x000fe20000201000 */
[----:B------:R-:W-:Y:S01]  /*43e0*/  VIADD R23, R0, 0x10 ;  /* 0x0000001000177836 */ /* 0x000fe20000000000 */
[----:B------:R-:W-:Y:S01]  /*43f0*/  I2FP.F32.U32 R37, R28 ;  /* 0x0000001c00257245 */ /* 0x000fe20000201000 */
[----:B------:R-:W-:Y:S01]  /*4400*/  FFMA.FTZ R21, R34, UR5, R51 ;  /* 0x0000000522157c23 */ /* 0x000fe20008010033 */
[----:B------:R-:W-:Y:S01]  /*4410*/  I2FP.F32.U32 R35, R24 ;  /* 0x0000001800237245 */ /* 0x000fe20000201000 */
[----:B------:R-:W-:Y:S01]  /*4420*/  FFMA.FTZ R5, R36, UR5, R13 ;  /* 0x0000000524057c23 */ /* 0x000fe2000801000d */
[----:B------:R-:W-:Y:S01]  /*4430*/  I2FP.F32.U32 R33, R23 ;  /* 0x0000001700217245 */ /* 0x000fe20000201000 */
[----:B------:R-:W-:Y:S01]  /*4440*/  HMMA.16816.F32 R64, R8, R38, R16 ;  /* 0x000000260840723c */ /* 0x000fe20000001810 */
[----:B------:R-:W-:Y:S01]  /*4450*/  IMAD.U32 R9, RZ, RZ, UR21 ;  /* 0x00000015ff097e24 */ /* 0x000fe2000f8e00ff */
[----:B------:R-:W-:Y:S01]  /*4460*/  I2FP.F32.U32 R39, R0 ;  /* 0x0000000000277245 */ /* 0x000fe20000201000 */
[----:B------:R-:W-:Y:S01]  /*4470*/  FFMA.FTZ R3, R37, UR5, R41 ;  /* 0x0000000525037c23 */ /* 0x000fe20008010029 */
[----:B------:R-:W-:Y:S01]  /*4480*/  IADD3 R13, PT, PT, R0, 0x18, RZ ;  /* 0x00000018000d7810 */ /* 0x000fe20007ffe0ff */
[----:B------:R-:W-:Y:S01]  /*4490*/  FFMA.FTZ R2, R33, UR5, R48 ;  /* 0x0000000521027c23 */ /* 0x000fe20008010030 */
[----:B------:R-:W-:Y:S01]  /*44a0*/  VIADDMNMX R11, R96, 0x40, R9, PT ;  /* 0x00000040600b7846 */ /* 0x000fe20003800109 */
[----:B------:R-:W-:Y:S01]  /*44b0*/  FFMA.FTZ R6, R39, UR5, R12 ;  /* 0x0000000527067c23 */ /* 0x000fe2000801000c */
[----:B------:R-:W-:Y:S01]  /*44c0*/  I2FP.F32.U32 R16, R13 ;  /* 0x0000000d00107245 */ /* 0x000fe20000201000 */
[----:B------:R-:W-:Y:S01]  /*44d0*/  FFMA.FTZ R8, R34, UR5, R49 ;  /* 0x0000000522087c23 */ /* 0x000fe20008010031 */
[-C--:B------:R-:W-:Y:S01]  /*44e0*/  ISETP.GE.AND P3, PT, R27, R11.reuse, PT ;  /* 0x0000000b1b00720c */ /* 0x080fe20003f66270 */
[----:B------:R-:W-:Y:S01]  /*44f0*/  FFMA.FTZ R19, R39, UR5, R14 ;  /* 0x0000000527137c23 */ /* 0x000fe2000801000e */
[-C--:B------:R-:W-:Y:S01]  /*4500*/  ISETP.GE.AND P1, PT, R26, R11.reuse, PT ;  /* 0x0000000b1a00720c */ /* 0x080fe20003f26270 */
[----:B------:R-:W-:Y:S01]  /*4510*/  FFMA.FTZ R7, R16, UR5, R52 ;  /* 0x0000000510077c23 */ /* 0x000fe20008010034 */
[-C--:B------:R-:W-:Y:S01]  /*4520*/  ISETP.GE.AND P4, PT, R0, R11.reuse, PT ;  /* 0x0000000b0000720c */ /* 0x080fe20003f86270 */
[----:B------:R-:W-:Y:S01]  /*4530*/  FFMA.FTZ R14, R35, UR5, R53 ;  /* 0x00000005230e7c23 */ /* 0x000fe20008010035 */
[----:B------:R-:W-:Y:S01]  /*4540*/  FSEL R31, R5, -INF , !P3 ;  /* 0xff800000051f7808 */ /* 0x000fe20005800000 */
[----:B------:R-:W-:Y:S01]  /*4550*/  FFMA.FTZ R30, R36, UR5, R15 ;  /* 0x00000005241e7c23 */ /* 0x000fe2000801000f */
[----:B------:R-:W-:Y:S01]  /*4560*/  FSEL R38, R4, -INF , !P1 ;  /* 0xff80000004267808 */ /* 0x000fe20004800000 */
        /* <DEDUP_REMOVED lines=9> */
[----:B------:R-:W-:Y:S01]  /*4600*/  FSEL R44, R2, -INF , !P1 ;  /* 0xff800000022c7808 */ /* 0x000fe20004800000 */
[----:B------:R-:W-:Y:S01]  /*4610*/  VIADD R42, R60, 0x4 ;  /* 0x000000043c2a7836 */ /* 0x000fe20000000000 */
[----:B------:R-:W-:Y:S01]  /*4620*/  BAR.SYNC.DEFER_BLOCKING 0x0 ;  /* 0x0000000000007b1d */ /* 0x000fe20000010000 */
[----:B------:R-:W-:-:S02]  /*4630*/  ISETP.GE.AND P2, PT, R13, R11, PT ;  /* 0x0000000b0d00720c */ /* 0x000fc40003f46270 */
[----:B------:R-:W-:Y:S02]  /*4640*/  ISETP.GE.AND P3, PT, R25, R11, PT ;  /* 0x0000000b1900720c */ /* 0x000fe40003f66270 */
[----:B------:R-:W-:Y:S02]  /*4650*/  FMNMX3.FTZ R2, R29, R31, R38, !PT ;  /* 0x0000001f1d027276 */ /* 0x000fe40007810026 */
[----:B------:R-:W-:Y:S02]  /*4660*/  ISETP.GE.AND P1, PT, R24, R11, PT ;  /* 0x0000000b1800720c */ /* 0x000fe40003f26270 */
[----:B------:R-:W-:Y:S02]  /*4670*/  FSEL R49, R7, -INF , !P2 ;  /* 0xff80000007317808 */ /* 0x000fe40005000000 */
[----:B------:R-:W-:Y:S02]  /*4680*/  FSEL R46, R8, -INF , !P3 ;  /* 0xff800000082e7808 */ /* 0x000fe40005800000 */
[----:B------:R-:W-:-:S02]  /*4690*/  FMNMX3.FTZ R2, R2, R40, R44, !PT ;  /* 0x0000002802027276 */ /* 0x000fc4000781002c */
[----:B------:R-:W-:Y:S02]  /*46a0*/  VIADDMNMX R12, R96, 0x48, R9, PT ;  /* 0x00000048600c7846 */ /* 0x000fe40003800109 */
[----:B------:R-:W-:Y:S02]  /*46b0*/  FSEL R47, R14, -INF , !P1 ;  /* 0xff8000000e2f7808 */ /* 0x000fe40004800000 */
[----:B------:R-:W-:Y:S02]  /*46c0*/  FMNMX3.FTZ R2, R2, R46, R49, !PT ;  /* 0x0000002e02027276 */ /* 0x000fe40007810031 */
[----:B------:R-:W-:Y:S02]  /*46d0*/  VIMNMX R10, PT, PT, R96, UR21, PT ;  /* 0x00000015600a7c48 */ /* 0x000fe4000bfe0100 */
[-C--:B------:R-:W-:Y:S02]  /*46e0*/  ISETP.GE.AND P5, PT, R0, R12.reuse, PT ;  /* 0x0000000c0000720c */ /* 0x080fe40003fa6270 */
[----:B------:R-:W-:-:S02]  /*46f0*/  ISETP.GE.AND P4, PT, R27, R12, PT ;  /* 0x0000000c1b00720c */ /* 0x000fc40003f86270 */
[----:B------:R-:W-:Y:S01]  /*4700*/  FMNMX.FTZ R6, R47, R2, !PT ;  /* 0x000000022f067209 */ /* 0x000fe20007810000 */
[----:B------:R-:W-:Y:S10]  /*4710*/  BRA.U !UP1, `(.L_x_1266) ;  /* 0x00000001099c7547 */ /* 0x000ff4000b800000 */
        /* <DEDUP_REMOVED lines=39> */
.L_x_1266:
[-C--:B------:R-:W-:Y:S01]  /*4990*/  ISETP.GE.AND P3, PT, R26, R12.reuse, PT ;  /* 0x0000000c1a00720c */ /* 0x080fe20003f66270 */
[----:B-1----:R-:W1:Y:S01]  /*49a0*/  SHFL.BFLY PT, R3, R6, 0x2, 0x1f ;  /* 0x0c401f0006037f89 */ /* 0x002e6200000e0000 */
[----:B------:R-:W-:Y:S01]  /*49b0*/  FSEL R41, R30, -INF , !P4 ;  /* 0xff8000001e297808 */ /* 0x000fe20006000000 */
[----:B------:R-:W-:Y:S01]  /*49c0*/  IMAD.WIDE.U32 R42, R42, -0x326172a9, RZ ;  /* 0xcd9e8d572a2a7825 */ /* 0x000fe200078e00ff */
[-C--:B------:R-:W-:Y:S01]  /*49d0*/  ISETP.GE.AND P2, PT, R28, R12.reuse, PT ;  /* 0x0000000c1c00720c */ /* 0x080fe20003f46270 */
[----:B------:R-:W2:Y:S01]  /*49e0*/  LDCU UR4, c[0x0][0x45c] ;  /* 0x00008b80ff0477ac */ /* 0x000ea20008000800 */
[-C--:B------:R-:W-:Y:S01]  /*49f0*/  ISETP.GE.AND P4, PT, R23, R12.reuse, PT ;  /* 0x0000000c1700720c */ /* 0x080fe20003f86270 */
[----:B------:R-:W-:Y:S01]  /*4a00*/  IMAD.WIDE.U32 R204, R98, -0x2daee0ad, RZ ;  /* 0xd2511f5362cc7825 */ /* 0x000fe200078e00ff */
[----:B------:R-:W-:Y:S01]  /*4a10*/  FSEL R18, R18, -INF , !P3 ;  /* 0xff80000012127808 */ /* 0x000fe20005800000 */
[----:B------:R-:W-:Y:S01]  /*4a20*/  UIADD3 UR10, UPT, UPT, UR31, 0x646e171e, URZ ;  /* 0x646e171e1f0a7890 */ /* 0x000fe2000fffe0ff */
[----:B------:R-:W-:Y:S01]  /*4a30*/  FSEL R19, R19, -INF , !P5 ;  /* 0xff80000013137808 */ /* 0x000fe20006800000 */
[----:B------:R-:W-:Y:S01]  /*4a40*/  IMAD.U32 R5, RZ, RZ, UR30 ;  /* 0x0000001eff057e24 */ /* 0x000fe2000f8e00ff */
[-C--:B------:R-:W-:Y:S01]  /*4a50*/  ISETP.GE.AND P1, PT, R13, R12.reuse, PT ;  /* 0x0000000c0d00720c */ /* 0x080fe20003f26270 */
[----:B------:R-:W-:Y:S01]  /*4a60*/  STL.64 [R1+0x20], R204 ;  /* 0x000020cc01007387 */ /* 0x000fe20000100a00 */
[-C--:B------:R-:W-:Y:S01]  /*4a70*/  ISETP.GE.AND P3, PT, R25, R12.reuse, PT ;  /* 0x0000000c1900720c */ /* 0x080fe20003f66270 */
[----:B------:R-:W-:Y:S01]  /*4a80*/  VIADD R222, R5, 0x9e3779b9 ;  /* 0x9e3779b905de7836 */ /* 0x000fe20000000000 */
[----:B------:R-:W-:Y:S01]  /*4a90*/  FSEL R30, R17, -INF , !P2 ;  /* 0xff800000111e7808 */ /* 0x000fe20005000000 */
[----:B------:R-:W-:Y:S01]  /*4aa0*/  IMAD.MOV.U32 R221, RZ, RZ, 0x20 ;  /* 0x00000020ffdd7424 */ /* 0x000fe200078e00ff */
[----:B------:R-:W-:Y:S01]  /*4ab0*/  FSEL R45, R15, -INF , !P4 ;  /* 0xff8000000f2d7808 */ /* 0x000fe20006000000 */
[----:B------:R-:W-:Y:S01]  /*4ac0*/  IMAD.WIDE.U32 R142, R60, -0x326172a9, RZ ;  /* 0xcd9e8d573c8e7825 */ /* 0x000fe200078e00ff */
[----:B------:R-:W-:Y:S01]  /*4ad0*/  FMNMX3.FTZ R2, R19, R41, R18, !PT ;  /* 0x0000002913027276 */ /* 0x000fe20007810012 */
[----:B------:R-:W-:Y:S01]  /*4ae0*/  UMOV UR11, 0xffffffff ;  /* 0xffffffff000b7882 */ /* 0x000fe20000000000 */
[----:B------:R-:W-:-:S02]  /*4af0*/  ISETP.GE.AND P2, PT, R24, R12, PT ;  /* 0x0000000c1800720c */ /* 0x000fc40003f46270 */
[----:B------:R-:W-:Y:S02]  /*4b00*/  FSEL R51, R20, -INF , !P1 ;  /* 0xff80000014337808 */ /* 0x000fe40004800000 */
[----:B------:R-:W-:Y:S02]  /*4b10*/  FSEL R48, R21, -INF , !P3 ;  /* 0xff80000015307808 */ /* 0x000fe40005800000 */
[----:B------:R-:W-:Y:S02]  /*4b20*/  FMNMX3.FTZ R2, R2, R30, R45, !PT ;  /* 0x0000001e02027276 */ /* 0x000fe4000781002d */
[----:B------:R-:W-:Y:S01]  /*4b30*/  FSEL R50, R22, -INF , !P2 ;  /* 0xff80000016327808 */ /* 0x000fe20005000000 */
[----:B------:R-:W-:Y:S01]  /*4b40*/  FFMA.FTZ R22, R35, UR5, R67 ;  /* 0x0000000523167c23 */ /* 0x000fe20008010043 */
[----:B------:R-:W-:Y:S02]  /*4b50*/  FMNMX3.FTZ R2, R2, R48, R51, !PT ;  /* 0x0000003002027276 */ /* 0x000fe40007810033 */
[----:B------:R-:W-:-:S02]  /*4b60*/  LOP3.LUT R4, R136, UR30, R43, 0x96, !PT ;  /* 0x0000001e88047c12 */ /* 0x000fc4000f8e962b */
[----:B------:R-:W-:Y:S01]  /*4b70*/  FMNMX.FTZ R7, R50, R2, !PT ;  /* 0x0000000232077209 */ /* 0x000fe20007810000 */
[----:B------:R-:W-:Y:S01]  /*4b80*/  IMAD.U32 R2, RZ, RZ, UR31 ;  /* 0x0000001fff027e24 */ /* 0x000fe2000f8e00ff */
[----:B-1----:R-:W-:Y:S01]  /*4b90*/  FMNMX.FTZ R6, R6, R3, !PT ;  /* 0x0000000306067209 */ /* 0x002fe20007810000 */
[----:B------:R-:W-:Y:S01]  /*4ba0*/  IMAD.U32 R3, RZ, RZ, UR15 ;  /* 0x0000000fff037e24 */ /* 0x000fe2000f8e00ff */
[----:B------:R-:W-:Y:S01]  /*4bb0*/  VIADDMNMX R9, R96, 0x8, R9, PT ;  /* 0x0000000860097846 */ /* 0x000fe20003800109 */
[----:B------:R-:W1:Y:S01]  /*4bc0*/  SHFL.BFLY PT, R8, R7, 0x2, 0x1f ;  /* 0x0c401f0007087f89 */ /* 0x000e6200000e0000 */
[----:B------:R-:W-:Y:S01]  /*4bd0*/  IMAD.WIDE.U32 R56, R4, -0x2daee0ad, RZ ;  /* 0xd2511f5304387825 */ /* 0x000fe200078e00ff */
[----:B------:R-:W-:Y:S02]  /*4be0*/  ISETP.GE.AND P5, PT, R0, R10, PT ;  /* 0x0000000a0000720c */ /* 0x000fe40003fa6270 */
[----:B------:R-:W3:Y:S01]  /*4bf0*/  SHFL.BFLY PT, R14, R6, 0x1, 0x1f ;  /* 0x0c201f00060e7f89 */ /* 0x000ee200000e0000 */
[----:B------:R-:W-:Y:S01]  /*4c00*/  VIADD R52, R2, 0xbb67ae85 ;  /* 0xbb67ae8502347836 */ /* 0x000fe20000000000 */
[----:B------:R-:W-:Y:S01]  /*4c10*/  LOP3.LUT R4, R3, UR31, R205, 0x96, !PT ;  /* 0x0000001f03047c12 */ /* 0x000fe2000f8e96cd */
[----:B------:R-:W-:Y:S01]  /*4c20*/  IMAD.U32 R2, RZ, RZ, UR30 ;  /* 0x0000001eff027e24 */ /* 0x000fe2000f8e00ff */
[----:B------:R-:W-:Y:S01]  /*4c30*/  ISETP.GE.AND P3, PT, R0, R9, PT ;  /* 0x000000090000720c */ /* 0x000fe20003f66270 */
[----:B------:R-:W-:Y:S01]  /*4c40*/  IMAD.U32 R0, RZ, RZ, UR31 ;  /* 0x0000001fff007e24 */ /* 0x000fe2000f8e00ff */
[----:B------:R-:W-:Y:S01]  /*4c50*/  LOP3.LUT R3, R52, R204, R57, 0x96, !PT ;  /* 0x000000cc34037212 */ /* 0x000fe200078e9639 */
[----:B------:R-:W-:Y:S01]  /*4c60*/  IMAD.WIDE.U32 R98, R4, -0x326172a9, RZ ;  /* 0xcd9e8d5704627825 */ /* 0x000fe200078e00ff */
[----:B------:R-:W-:Y:S01]  /*4c70*/  STL.64 [R1+0x18], R56 ;  /* 0x0000183801007387 */ /* 0x000fe20000100a00 */
[----:B------:R-:W-:-:S02]  /*4c80*/  ISETP.GE.AND P4, PT, R13, R10, PT ;  /* 0x0000000a0d00720c */ /* 0x000fc40003f86270 */
[----:B------:R-:W-:Y:S01]  /*4c90*/  IMAD.WIDE.U32 R54, R3, -0x326172a9, RZ ;  /* 0xcd9e8d5703367825 */ /* 0x000fe200078e00ff */
[----:B------:R-:W-:Y:S02]  /*4ca0*/  LOP3.LUT R3, R222, R42, R99, 0x96, !PT ;  /* 0x0000002ade037212 */ /* 0x000fe400078e9663 */
[----:B------:R-:W-:Y:S01]  /*4cb0*/  ISETP.GE.AND P2, PT, R13, R9, PT ;  /* 0x000000090d00720c */ /* 0x000fe20003f46270 */
[----:B------:R-:W-:Y:S01]  /*4cc0*/  VIADD R218, R2, 0x3c6ef372 ;  /* 0x3c6ef37202da7836 */ /* 0x000fe20000000000 */
[----:B------:R-:W-:Y:S01]  /*4cd0*/  STL.64 [R1+0x8], R54 ;  /* 0x0000083601007387 */ /* 0x000fe20000100a00 */
[----:B------:R-:W-:Y:S02]  /*4ce0*/  IMAD.U32 R2, RZ, RZ, UR31 ;  /* 0x0000001fff027e24 */ /* 0x000fe4000f8e00ff */
[----:B------:R-:W-:Y:S01]  /*4cf0*/  VIADD R233, R0, 0x32370b8f ;  /* 0x32370b8f00e97836 */ /* 0x000fe20000000000 */
[----:B------:R-:W-:Y:S01]  /*4d00*/  LOP3.LUT R4, R218, R98, R55, 0x96, !PT ;  /* 0x00000062da047212 */ /* 0x000fe200078e9637 */
[----:B------:R-:W-:Y:S01]  /*4d10*/  VIADD R231, R2, 0x76cf5d0a ;  /* 0x76cf5d0a02e77836 */ /* 0x000fe20000000000 */
[----:B-1----:R-:W-:Y:S01]  /*4d20*/  FMNMX.FTZ R7, R7, R8, !PT ;  /* 0x0000000807077209 */ /* 0x002fe20007810000 */
[----:B------:R-:W-:Y:S01]  /*4d30*/  IMAD.WIDE.U32 R2, R3, -0x2daee0ad, RZ ;  /* 0xd2511f5303027825 */ /* 0x000fe200078e00ff */
[----:B---3--:R-:W-:-:S03]  /*4d40*/  FMNMX.FTZ R135, R6, R14, !PT ;  /* 0x0000000e06877209 */ /* 0x008fc60007810000 */
[----:B------:R-:W-:Y:S01]  /*4d50*/  IMAD.WIDE.U32 R4, R4, -0x2daee0ad, RZ ;  /* 0xd2511f5304047825 */ /* 0x000fe200078e00ff */
[----:B------:R-:W1:Y:S01]  /*4d60*/  SHFL.BFLY PT, R17, R7, 0x1, 0x1f ;  /* 0x0c201f0007117f89 */ /* 0x000e6200000e0000 */
[----:B------:R-:W-:Y:S02]  /*4d70*/  LOP3.LUT R6, R231, R56, R3, 0x96, !PT ;  /* 0x00000038e7067212 */ /* 0x000fe400078e9603 */
[----:B------:R-:W-:Y:S01]  /*4d80*/  IMAD.U32 R0, RZ, RZ, UR30 ;  /* 0x0000001eff007e24 */ /* 0x000fe2000f8e00ff */
[----:B------:R-:W-:Y:S01]  /*4d90*/  LOP3.LUT R5, R233, R2, R5, 0x96, !PT ;  /* 0x00000002e9057212 */ /* 0x000fe200078e9605 */
[----:B------:R-:W-:Y:S02]  /*4da0*/  IMAD.U32 R3, RZ, RZ, UR30 ;  /* 0x0000001eff037e24 */ /* 0x000fe4000f8e00ff */
[C---:B--2---:R-:W-:Y:S01]  /*4db0*/  FMUL.FTZ R2, R135.reuse, UR4 ;  /* 0x0000000487027c20 */ /* 0x044fe20008410000 */
[----:B------:R-:W-:Y:S01]  /*4dc0*/  FSETP.NEU.FTZ.AND P1, PT, R135, -INF , PT ;  /* 0xff8000008700780b */ /* 0x000fe20003f3d000 */
[----:B------:R-:W-:-:S02]  /*4dd0*/  VIADD R232, R0, 0xdaa66d2b ;  /* 0xdaa66d2b00e87836 */ /* 0x000fc40000000000 */
[----:B------:R-:W-:Y:S01]  /*4de0*/  IMAD.WIDE.U32 R20, R6, -0x326172a9, RZ ;  /* 0xcd9e8d5706147825 */ /* 0x000fe200078e00ff */
[----:B------:R-:W-:-:S03]  /*4df0*/  FSEL R8, R2, RZ, P1 ;  /* 0x000000ff02087208 */ /* 0x000fc60000800000 */
[----:B------:R-:W-:-:S04]  /*4e00*/  IMAD.WIDE.U32 R62, R5, -0x326172a9, RZ ;  /* 0xcd9e8d57053e7825 */ /* 0x000fc800078e00ff */
[----:B------:R-:W-:Y:S01]  /*4e10*/  FFMA.FTZ R5, R29, UR4, -R8 ;  /* 0x000000041d057c23 */ /* 0x000fe20008010808 */
[----:B------:R-:W-:Y:S01]  /*4e20*/  VIADD R235, R3, 0x78dde6e4 ;  /* 0x78dde6e403eb7836 */ /* 0x000fe20000000000 */
[----:B------:R-:W-:Y:S01]  /*4e30*/  LOP3.LUT R3, R232, R54, R21, 0x96, !PT ;  /* 0x00000036e8037212 */ /* 0x000fe200078e9615 */
[----:B------:R-:W-:Y:S01]  /*4e40*/  IMAD.U32 R14, RZ, RZ, UR31 ;  /* 0x0000001fff0e7e24 */ /* 0x000fe2000f8e00ff */
[----:B------:R2:W-:Y:S01]  /*4e50*/  MUFU.EX2 R245, R5 ;  /* 0x0000000500f57308 */ /* 0x0005e20000000800 */
[----:B------:R-:W-:Y:S01]  /*4e60*/  IMAD.U32 R0, RZ, RZ, UR31 ;  /* 0x0000001fff007e24 */ /* 0x000fe2000f8e00ff */
[----:B------:R-:W-:Y:S01]  /*4e70*/  LOP3.LUT R2, R235, R20, R63, 0x96, !PT ;  /* 0x00000014eb027212 */ /* 0x000fe200078e963f */
[----:B------:R-:W-:Y:S02]  /*4e80*/  VIADD R234, R14, 0xed9eba14 ;  /* 0xed9eba140eea7836 */ /* 0x000fe40000000000 */
[----:B------:R-:W-:Y:S01]  /*4e90*/  FFMA.FTZ R21, R16, UR5, R64 ;  /* 0x0000000510157c23 */ /* 0x000fe20008010040 */
[----:B------:R-:W-:-:S02]  /*4ea0*/  VIADD R236, R0, 0xa9066899 ;  /* 0xa906689900ec7836 */ /* 0x000fc40000000000 */
[----:B------:R-:W-:Y:S01]  /*4eb0*/  FFMA.FTZ R0, R31, UR4, -R8 ;  /* 0x000000041f007c23 */ /* 0x000fe20008010808 */
[----:B------:R-:W-:-:S04]  /*4ec0*/  IMAD.WIDE.U32 R14, R3, -0x2daee0ad, RZ ;  /* 0xd2511f53030e7825 */ /* 0x000fc800078e00ff */
[----:B------:R-:W-:Y:S01]  /*4ed0*/  FFMA.FTZ R20, R16, UR5, R66 ;  /* 0x0000000510147c23 */ /* 0x000fe20008010042 */
[----:B------:R-:W-:Y:S01]  /*4ee0*/  FSEL R214, R21, -INF , !P4 ;  /* 0xff80000015d67808 */ /* 0x000fe20006000000 */
[----:B------:R3:W-:Y:S01]  /*4ef0*/  MUFU.EX2 R244, R0 ;  /* 0x0000000000f47308 */ /* 0x0007e20000000800 */
[----:B------:R-:W-:Y:S01]  /*4f00*/  IMAD.WIDE.U32 R92, R2, -0x2daee0ad, RZ ;  /* 0xd2511f53025c7825 */ /* 0x000fe200078e00ff */
[----:B-1----:R-:W-:Y:S02]  /*4f10*/  FMNMX.FTZ R2, R7, R17, !PT ;  /* 0x0000001107027209 */ /* 0x002fe40007810000 */
[----:B------:R-:W-:Y:S02]  /*4f20*/  ISETP.GE.AND P4, PT, R27, R9, PT ;  /* 0x000000091b00720c */ /* 0x000fe40003f86270 */
[----:B------:R-:W-:Y:S02]  /*4f30*/  LOP3.LUT R3, R236, R14, R93, 0x96, !PT ;  /* 0x0000000eec037212 */ /* 0x000fe400078e965d */
[----:B--2---:R-:W-:Y:S01]  /*4f40*/  LOP3.LUT R5, R234, R4, R15, 0x96, !PT ;  /* 0x00000004ea057212 */ /* 0x004fe200078e960f */
[----:B------:R-:W-:Y:S01]  /*4f50*/  FFMA.FTZ R4, R38, UR4, -R8 ;  /* 0x0000000426047c23 */ /* 0x000fe20008010808 */
[----:B------:R-:W1:Y:S01]  /*4f60*/  LDC R15, c[0x0][0x4f8] ;  /* 0x00013e00ff0f7b82 */ /* 0x000e620000000800 */
[----:B------:R-:W-:-:S04]  /*4f70*/  IMAD.WIDE.U32 R6, R3, -0x326172a9, RZ ;  /* 0xcd9e8d5703067825 */ /* 0x000fc800078e00ff */
[C---:B------:R-:W-:Y:S01]  /*4f80*/  FMUL.FTZ R3, R2.reuse, UR4 ;  /* 0x0000000402037c20 */ /* 0x040fe20008410000 */
[----:B------:R-:W-:Y:S01]  /*4f90*/  FSETP.NEU.FTZ.AND P1, PT, R2, -INF , PT ;  /* 0xff8000000200780b */ /* 0x000fe20003f3d000 */
[----:B------:R2:W-:Y:S01]  /*4fa0*/  MUFU.EX2 R242, R4 ;  /* 0x0000000400f27308 */ /* 0x0005e20000000800 */
[----:B------:R-:W-:Y:S01]  /*4fb0*/  IMAD.WIDE.U32 R54, R5, -0x326172a9, RZ ;  /* 0xcd9e8d5705367825 */ /* 0x000fe200078e00ff */
[----:B------:R-:W-:Y:S02]  /*4fc0*/  PRMT R14, R6, 0x7771, RZ ;  /* 0x00007771060e7816 */ /* 0x000fe400000000ff */
[----:B------:R-:W-:Y:S01]  /*4fd0*/  FSEL R3, R3, RZ, P1 ;  /* 0x000000ff03037208 */ /* 0x000fe20000800000 */
[----:B---3--:R-:W-:Y:S01]  /*4fe0*/  IMAD.U32 R0, RZ, RZ, UR30 ;  /* 0x0000001eff007e24 */ /* 0x008fe2000f8e00ff */
[----:B------:R-:W-:Y:S01]  /*4ff0*/  ISETP.GE.AND P1, PT, R27, R10, PT ;  /* 0x0000000a1b00720c */ /* 0x000fe20003f26270 */
[----:B------:R-:W-:Y:S01]  /*5000*/  IMAD.MOV.U32 R13, RZ, RZ, R6 ;  /* 0x000000ffff0d7224 */ /* 0x000fe200078e0006 */
[----:B------:R-:W-:Y:S01]  /*5010*/  FSEL R215, R20, -INF , !P2 ;  /* 0xff80000014d77808 */ /* 0x000fe20005000000 */
[----:B------:R-:W-:-:S02]  /*5020*/  VIADD R237, R0, 0xb54cda56 ;  /* 0xb54cda5600ed7836 */ /* 0x000fc40000000000 */
[----:B------:R-:W-:Y:S01]  /*5030*/  FFMA.FTZ R0, R40, UR4, -R8 ;  /* 0x0000000428007c23 */ /* 0x000fe20008010808 */
[----:B------:R-:W-:Y:S01]  /*5040*/  FFMA.FTZ R5, R19, UR4, -R3 ;  /* 0x0000000413057c23 */ /* 0x000fe20008010803 */
[----:B------:R-:W-:Y:S02]  /*5050*/  ISETP.GE.AND P2, PT, R26, R10, PT ;  /* 0x0000000a1a00720c */ /* 0x000fe40003f46270 */
[----:B------:R3:W4:Y:S01]  /*5060*/  MUFU.EX2 R243, R0 ;  /* 0x0000000000f37308 */ /* 0x0007220000000800 */
[----:B--2---:R-:W-:Y:S02]  /*5070*/  LOP3.LUT R4, R237, R54, R7, 0x96, !PT ;  /* 0x00000036ed047212 */ /* 0x004fe400078e9607 */
[C---:B------:R-:W-:Y:S02]  /*5080*/  PRMT R7, R6.reuse, 0x7773, RZ ;  /* 0x0000777306077816 */ /* 0x040fe400000000ff */
[----:B------:R-:W-:-:S03]  /*5090*/  PRMT R6, R6, 0x7772, RZ ;  /* 0x0000777206067816 */ /* 0x000fc600000000ff */
[----:B------:R2:W-:Y:S01]  /*50a0*/  MUFU.EX2 R209, R5 ;  /* 0x0000000500d17308 */ /* 0x0005e20000000800 */
[----:B-1----:R-:W-:Y:S02]  /*50b0*/  LOP3.LUT R15, R15, 0xff, RZ, 0xc0, !PT ;  /* 0x000000ff0f0f7812 */ /* 0x002fe400078ec0ff */
[----:B------:R-:W-:Y:S02]  /*50c0*/  PRMT R17, R6, 0x5410, R7 ;  /* 0x0000541006117816 */ /* 0x000fe40000000007 */
[----:B------:R-:W-:Y:S01]  /*50d0*/  LOP3.LUT R6, R13, 0xff, RZ, 0xc0, !PT ;  /* 0x000000ff0d067812 */ /* 0x000fe200078ec0ff */
[----:B------:R-:W-:Y:S01]  /*50e0*/  IMAD R13, R15, 0x10000, R15 ;  /* 0x000100000f0d7824 */ /* 0x000fe200078e020f */
[----:B------:R-:W-:Y:S02]  /*50f0*/  SEL R7, R221, 0xffffffe0, !P6 ;  /* 0xffffffe0dd077807 */ /* 0x000fe40007000000 */
[----:B---3--:R-:W-:Y:S02]  /*5100*/  LOP3.LUT R0, R97, 0x200, R252, 0xf8, !PT ;  /* 0x0000020061007812 */ /* 0x008fe400078ef8fc */
[----:B------:R-:W-:-:S02]  /*5110*/  PRMT R16, R6, 0x5410, R14 ;  /* 0x0000541006107816 */ /* 0x000fc4000000000e */
[----:B------:R-:W-:Y:S01]  /*5120*/  LEA R216, R0, UR6, 0x1 ;  /* 0x0000000600d87c11 */ /* 0x000fe2000f8e08ff */
[--C-:B------:R-:W-:Y:S01]  /*5130*/  FFMA.FTZ R0, R18, UR4, -R3.reuse ;  /* 0x0000000412007c23 */ /* 0x100fe20008010803 */
[----:B------:R-:W-:Y:S01]  /*5140*/  LOP3.LUT R6, R4, 0xffff, RZ, 0xc0, !PT ;  /* 0x0000ffff04067812 */ /* 0x000fe200078ec0ff */
[----:B--2---:R-:W-:Y:S02]  /*5150*/  FFMA.FTZ R5, R30, UR4, -R3 ;  /* 0x000000041e057c23 */ /* 0x004fe40008010803 */
[C---:B------:R-:W-:Y:S01]  /*5160*/  VIADD R251, R216.reuse, 0xa000 ;  /* 0x0000a000d8fb7836 */ /* 0x040fe20000000000 */
[----:B------:R1:W-:Y:S01]  /*5170*/  MUFU.EX2 R208, R0 ;  /* 0x0000000000d07308 */ /* 0x0003e20000000800 */
[----:B------:R-:W-:Y:S01]  /*5180*/  IMAD.IADD R29, R216, 0x1, R7 ;  /* 0x00000001d81d7824 */ /* 0x000fe200078e0207 */
[----:B------:R-:W-:Y:S01]  /*5190*/  LOP3.LUT R14, R4, 0xff, RZ, 0xc0, !PT ;  /* 0x000000ff040e7812 */ /* 0x000fe200078ec0ff */
[----:B------:R-:W2:Y:S01]  /*51a0*/  LDSM.16.MT88.4 R152, [R216+0xa000] ;  /* 0x00a00000d898783b */ /* 0x000ea20000004200 */
[----:B------:R-:W-:-:S03]  /*51b0*/  SHF.R.U32.HI R15, RZ, 0x18, R4 ;  /* 0x00000018ff0f7819 */ /* 0x000fc60000011604 */
[----:B------:R-:W3:Y:S01]  /*51c0*/  LDSM.16.MT88.4 R84, [R29+0xa000] ;  /* 0x00a000001d54783b */ /* 0x000ee20000004200 */
[----:B------:R5:W2:Y:S03]  /*51d0*/  MUFU.EX2 R210, R5 ;  /* 0x0000000500d27308 */ /* 0x000aa60000000800 */
[----:B------:R-:W-:Y:S04]  /*51e0*/  LDSM.16.MT88.4 R124, [R216+0xb000] ;  /* 0x00b00000d87c783b */ /* 0x000fe80000004200 */
[----:B------:R-:W-:Y:S01]  /*51f0*/  LDSM.16.MT88.4 R188, [R29+0xb000] ;  /* 0x00b000001dbc783b */ /* 0x000fe20000004200 */
[----:B-1----:R-:W-:Y:S02]  /*5200*/  VIADD R0, R216, 0xa040 ;  /* 0x0000a040d8007836 */ /* 0x002fe40000000000 */
[----:B------:R-:W-:Y:S01]  /*5210*/  @P0 VIADD R0, R251, 0xffffffc0 ;  /* 0xffffffc0fb000836 */ /* 0x000fe20000000000 */
[----:B------:R-:W-:Y:S03]  /*5220*/  LDSM.16.MT88.4 R180, [R216+0xa800] ;  /* 0x00a80000d8b4783b */ /* 0x000fe60000004200 */
[----:B------:R-:W-:Y:S01]  /*5230*/  IMAD.IADD R30, R7, 0x1, R0 ;  /* 0x00000001071e7824 */ /* 0x000fe200078e0200 */
[----:B------:R-:W-:Y:S01]  /*5240*/  PRMT R7, R4, 0x7632, R7 ;  /* 0x0000763204077816 */ /* 0x000fe20000000007 */
[----:B-----5:R-:W-:Y:S01]  /*5250*/  FFMA.FTZ R5, R41, UR4, -R3 ;  /* 0x0000000429057c23 */ /* 0x020fe20008010803 */
[----:B----4-:R-:W-:Y:S01]  /*5260*/  F2FP.F16.F32.PACK_AB R4, R243, R242 ;  /* 0x000000f2f304723e */ /* 0x010fe200000000ff */
[----:B------:R-:W1:Y:S01]  /*5270*/  LDSM.16.MT88.4 R156, [R0] ;  /* 0x00000000009c783b */ /* 0x000e620000004200 */
[----:B------:R-:W-:Y:S01]  /*5280*/  LOP3.LUT R7, R7, 0xff, RZ, 0xc0, !PT ;  /* 0x000000ff07077812 */ /* 0x000fe200078ec0ff */
[----:B------:R4:W5:Y:S02]  /*5290*/  MUFU.EX2 R139, R5 ;  /* 0x00000005008b7308 */ /* 0x0009640000000800 */
[----:B------:R-:W1:Y:S01]  /*52a0*/  LDSM.16.MT88.4 R100, [R30] ;  /* 0x000000001e64783b */ /* 0x000e620000004200 */
[----:B------:R-:W-:-:S03]  /*52b0*/  PRMT R15, R7, 0x5410, R15 ;  /* 0x00005410070f7816 */ /* 0x000fc6000000000f */
[----:B------:R-:W1:Y:S02]  /*52c0*/  LDSM.16.MT88.4 R192, [R0+0x1000] ;  /* 0x0010000000c0783b */ /* 0x000e640000004200 */
[----:B------:R-:W-:Y:S02]  /*52d0*/  HSET2.LE.AND R15, R15, R13, PT ;  /* 0x0000000d0f0f7233 */ /* 0x000fe40003803000 */
[----:B------:R-:W1:Y:S04]  /*52e0*/  LDSM.16.MT88.4 R168, [R30+0x1000] ;  /* 0x001000001ea8783b */ /* 0x000e680000004200 */
[----:B------:R-:W-:Y:S01]  /*52f0*/  LDSM.16.MT88.4 R184, [R0+0x800] ;  /* 0x0008000000b8783b */ /* 0x000fe20000004200 */
[----:B----4-:R-:W-:-:S03]  /*5300*/  SHF.R.U32.HI R5, RZ, 0x8, R6 ;  /* 0x00000008ff057819 */ /* 0x010fc60000011606 */
[----:B------:R4:W-:Y:S01]  /*5310*/  LDSM.16.MT88.4 R120, [R0+0x1800] ;  /* 0x001800000078783b */ /* 0x0009e20000004200 */
[--C-:B------:R-:W-:Y:S02]  /*5320*/  HSET2.LE.AND R6, R16, R13.reuse, PT ;  /* 0x0000000d10067233 */ /* 0x100fe40003803000 */
[----:B------:R-:W-:Y:S01]  /*5330*/  LOP3.LUT R16, R17, 0xff00ff, RZ, 0xc0, !PT ;  /* 0x00ff00ff11107812 */ /* 0x000fe200078ec0ff */
[----:B------:R-:W-:Y:S01]  /*5340*/  LDSM.16.MT88.4 R176, [R29+0xa800] ;  /* 0x00a800001db0783b */ /* 0x000fe20000004200 */
[----:B------:R-:W-:Y:S02]  /*5350*/  PRMT R5, R14, 0x5410, R5 ;  /* 0x000054100e057816 */ /* 0x000fe40000000005 */
[----:B------:R-:W-:Y:S01]  /*5360*/  LOP3.LUT R6, R4, R6, RZ, 0xc0, !PT ;  /* 0x0000000604067212 */ /* 0x000fe200078ec0ff */
[----:B------:R-:W-:Y:S01]  /*5370*/  LDSM.16.MT88.4 R196, [R30+0x800] ;  /* 0x000800001ec4783b */ /* 0x000fe20000004200 */
[--C-:B------:R-:W-:Y:S02]  /*5380*/  HSET2.LE.AND R7, R16, R13.reuse, PT ;  /* 0x0000000d10077233 */ /* 0x100fe40003803000 */
[----:B------:R-:W-:Y:S01]  /*5390*/  HSET2.LE.AND R5, R5, R13, PT ;  /* 0x0000000d05057233 */ /* 0x000fe20003803000 */
[----:B------:R-:W-:Y:S01]  /*53a0*/  LDSM.16.MT88.4 R200, [R216+0xb800] ;  /* 0x00b80000d8c8783b */ /* 0x000fe20000004200 */
[----:B--2---:R-:W-:-:S02]  /*53b0*/  F2FP.F16.F32.PACK_AB R4, R210, R208 ;  /* 0x000000d0d204723e */ /* 0x004fc400000000ff */
[----:B------:R-:W-:Y:S01]  /*53c0*/  F2FP.F16.F32.PACK_AB R14, R244, R245 ;  /* 0x000000f5f40e723e */ /* 0x000fe200000000ff */
[----:B------:R-:W-:Y:S01]  /*53d0*/  LDSM.16.MT88.4 R112, [R29+0xb800] ;  /* 0x00b800001d70783b */ /* 0x000fe20000004200 */
[----:B------:R-:W-:Y:S02]  /*53e0*/  LOP3.LUT R7, R4, R7, RZ, 0xc0, !PT ;  /* 0x0000000704077212 */ /* 0x000fe400078ec0ff */
[----:B------:R-:W-:Y:S01]  /*53f0*/  LOP3.LUT R4, R14, R5, RZ, 0xc0, !PT ;  /* 0x000000050e047212 */ /* 0x000fe200078ec0ff */
[----:B------:R-:W-:Y:S01]  /*5400*/  FFMA.FTZ R14, R36, UR5, R81 ;  /* 0x00000005240e7c23 */ /* 0x000fe20008010051 */
[----:B-----5:R-:W-:Y:S01]  /*5410*/  F2FP.F16.F32.PACK_AB R16, R139, R209 ;  /* 0x000000d18b10723e */ /* 0x020fe200000000ff */
[----:B------:R-:W-:Y:S01]  /*5420*/  LDSM.16.MT88.4 R172, [R30+0x1800] ;  /* 0x001800001eac783b */ /* 0x000fe20000004200 */
[----:B----4-:R-:W-:Y:S02]  /*5430*/  LOP3.LUT R0, R136, UR30, R143, 0x96, !PT ;  /* 0x0000001e88007c12 */ /* 0x010fe4000f8e968f */
[----:B------:R-:W-:Y:S01]  /*5440*/  FSEL R54, R14, -INF , !P1 ;  /* 0xff8000000e367808 */ /* 0x000fe20004800000 */
[----:B------:R-:W-:Y:S01]  /*5450*/  FFMA.FTZ R14, R36, UR5, R83 ;  /* 0x00000005240e7c23 */ /* 0x000fe20008010053 */
[----:B------:R-:W-:Y:S01]  /*5460*/  LOP3.LUT R5, R16, R15, RZ, 0xc0, !PT ;  /* 0x0000000f10057212 */ /* 0x000fe200078ec0ff */
[C---:B------:R-:W-:Y:S01]  /*5470*/  FFMA.FTZ R15, R32.reuse, UR5, R68 ;  /* 0x00000005200f7c23 */ /* 0x040fe20008010044 */
[----:B------:R-:W-:Y:S01]  /*5480*/  FFMA.FTZ R16, R32, UR5, R70 ;  /* 0x0000000520107c23 */ /* 0x000fe20008010046 */
[----:B------:R-:W-:Y:S01]  /*5490*/  ISETP.GE.AND P1, PT, R26, R9, PT ;  /* 0x000000091a00720c */ /* 0x000fe20003f26270 */
[C---:B------:R-:W-:Y:S01]  /*54a0*/  FFMA.FTZ R26, R37.reuse, UR5, R71 ;  /* 0x00000005251a7c23 */ /* 0x040fe20008010047 */
[----:B------:R-:W-:Y:S01]  /*54b0*/  FSEL R66, R14, -INF , !P4 ;  /* 0xff8000000e427808 */ /* 0x000fe20006000000 */
[----:B------:R-:W-:Y:S01]  /*54c0*/  FFMA.FTZ R14, R37, UR5, R69 ;  /* 0x00000005250e7c23 */ /* 0x000fe20008010045 */
[----:B------:R-:W-:Y:S01]  /*54d0*/  FSEL R61, R15, -INF , !P2 ;  /* 0xff8000000f3d7808 */ /* 0x000fe20005000000 */
[----:B------:R-:W-:Y:S01]  /*54e0*/  FFMA.FTZ R15, R33, UR5, R76 ;  /* 0x00000005210f7c23 */ /* 0x000fe2000801004c */
[-C--:B------:R-:W-:Y:S01]  /*54f0*/  ISETP.GE.AND P4, PT, R28, R10.reuse, PT ;  /* 0x0000000a1c00720c */ /* 0x080fe20003f86270 */
[----:B------:R-:W-:Y:S01]  /*5500*/  HMMA.16816.F32 R144, R4, R152, RZ ;  /* 0x000000980490723c */ /* 0x000fe200000018ff */
[----:B------:R-:W-:Y:S01]  /*5510*/  FSEL R64, R16, -INF , !P1 ;  /* 0xff80000010407808 */ /* 0x000fe20004800000 */
[----:B------:R-:W-:Y:S01]  /*5520*/  FFMA.FTZ R16, R34, UR5, R77 ;  /* 0x0000000522107c23 */ /* 0x000fe2000801004d */
[----:B------:R-:W-:Y:S01]  /*5530*/  ISETP.GE.AND P1, PT, R23, R10, PT ;  /* 0x0000000a1700720c */ /* 0x000fe20003f26270 */
[----:B------:R-:W-:Y:S01]  /*5540*/  IMAD.WIDE.U32 R140, R0, -0x2daee0ad, RZ ;  /* 0xd2511f53008c7825 */ /* 0x000fe200078e00ff */
[----:B------:R-:W-:-:S02]  /*5550*/  FSEL R63, R14, -INF , !P4 ;  /* 0xff8000000e3f7808 */ /* 0x000fc40006000000 */
[----:B------:R-:W-:Y:S01]  /*5560*/  FSEL R213, R15, -INF , !P1 ;  /* 0xff8000000fd57808 */ /* 0x000fe20004800000 */
[----:B------:R-:W-:Y:S01]  /*5570*/  IMAD.U32 R14, RZ, RZ, UR30 ;  /* 0x0000001eff0e7e24 */ /* 0x000fe2000f8e00ff */
[-C--:B------:R-:W-:Y:S01]  /*5580*/  ISETP.GE.AND P1, PT, R25, R10.reuse, PT ;  /* 0x0000000a1900720c */ /* 0x080fe20003f26270 */
[----:B------:R-:W-:Y:S01]  /*5590*/  FFMA.FTZ R15, R39, UR5, R80 ;  /* 0x00000005270f7c23 */ /* 0x000fe20008010050 */
[-C--:B------:R-:W-:Y:S01]  /*55a0*/  ISETP.GE.AND P2, PT, R28, R9.reuse, PT ;  /* 0x000000091c00720c */ /* 0x080fe20003f46270 */
[----:B------:R-:W-:Y:S02]  /*55b0*/  VIADD R228, R14, 0x1715609d ;  /* 0x1715609d0ee47836 */ /* 0x000fe40000000000 */
[----:B------:R-:W-:Y:S01]  /*55c0*/  FFMA.FTZ R14, R35, UR5, R65 ;  /* 0x00000005230e7c23 */ /* 0x000fe20008010041 */
[----:B------:R-:W-:Y:S01]  /*55d0*/  FSEL R96, R16, -INF , !P1 ;  /* 0xff80000010607808 */ /* 0x000fe20004800000 */
[--C-:B------:R-:W-:Y:S01]  /*55e0*/  FFMA.FTZ R16, R49, UR4, -R8.reuse ;  /* 0x0000000431107c23 */ /* 0x100fe20008010808 */
[----:B------:R-:W-:Y:S01]  /*55f0*/  ISETP.GE.AND P1, PT, R24, R10, PT ;  /* 0x0000000a1800720c */ /* 0x000fe20003f26270 */
[C---:B---3--:R-:W-:Y:S01]  /*5600*/  HMMA.16816.F32 R40, R4.reuse, R84, RZ ;  /* 0x000000540428723c */ /* 0x048fe200000018ff */
[----:B------:R-:W-:Y:S01]  /*5610*/  FSEL R53, R15, -INF , !P5 ;  /* 0xff8000000f357808 */ /* 0x000fe20006800000 */
[----:B------:R2:W-:Y:S01]  /*5620*/  MUFU.EX2 R224, R16 ;  /* 0x0000001000e07308 */ /* 0x0005e20000000800 */
[----:B------:R-:W-:Y:S01]  /*5630*/  FSEL R31, R14, -INF , !P1 ;  /* 0xff8000000e1f7808 */ /* 0x000fe20004800000 */
[----:B------:R-:W-:Y:S01]  /*5640*/  FFMA.FTZ R14, R44, UR4, -R8 ;  /* 0x000000042c0e7c23 */ /* 0x000fe20008010808 */
[----:B------:R-:W-:Y:S01]  /*5650*/  LOP3.LUT R17, R228, R62, R55, 0x96, !PT ;  /* 0x0000003ee4117212 */ /* 0x000fe200078e9637 */
[----:B------:R-:W-:Y:S01]  /*5660*/  STL.64 [R1+0x10], R140 ;  /* 0x0000108c01007387 */ /* 0x000fe20000100a00 */
[----:B------:R-:W-:Y:S01]  /*5670*/  FMNMX3.FTZ R15, R53, R54, R61, !PT ;  /* 0x00000036350f7276 */ /* 0x000fe2000781003d */
[----:B-1----:R-:W-:Y:S01]  /*5680*/  HMMA.16816.F32 R56, R4, R156, RZ ;  /* 0x0000009c0438723c */ /* 0x002fe200000018ff */
[----:B------:R-:W-:Y:S01]  /*5690*/  ISETP.GE.AND P1, PT, R24, R9, PT ;  /* 0x000000091800720c */ /* 0x000fe20003f26270 */
[----:B------:R1:W-:Y:S01]  /*56a0*/  MUFU.EX2 R241, R14 ;  /* 0x0000000e00f17308 */ /* 0x0003e20000000800 */
[----:B------:R-:W-:Y:S01]  /*56b0*/  FMNMX3.FTZ R15, R15, R63, R213, !PT ;  /* 0x0000003f0f0f7276 */ /* 0x000fe200078100d5 */
[----:B------:R-:W-:-:S04]  /*56c0*/  IMAD.WIDE.U32 R18, R17, -0x2daee0ad, RZ ;  /* 0xd2511f5311127825 */ /* 0x000fc800078e00ff */
[----:B------:R-:W-:Y:S01]  /*56d0*/  FFMA.FTZ R24, R39, UR5, R82 ;  /* 0x0000000527187c23 */ /* 0x000fe20008010052 */
[----:B------:R-:W-:Y:S01]  /*56e0*/  ISETP.GE.AND P5, PT, R25, R9, PT ;  /* 0x000000091900720c */ /* 0x000fe20003fa6270 */
[----:B------:R-:W-:Y:S01]  /*56f0*/  FFMA.FTZ R25, R33, UR5, R78 ;  /* 0x0000000521197c23 */ /* 0x000fe2000801004e */
[----:B------:R-:W-:Y:S01]  /*5700*/  IMAD.MOV.U32 R21, RZ, RZ, R18 ;  /* 0x000000ffff157224 */ /* 0x000fe200078e0012 */
[C---:B------:R-:W-:Y:S01]  /*5710*/  PRMT R17, R18.reuse, 0x7773, RZ ;  /* 0x0000777312117816 */ /* 0x040fe200000000ff */
[----:B------:R-:W-:Y:S01]  /*5720*/  HMMA.16816.F32 R72, R4, R100, RZ ;  /* 0x000000640448723c */ /* 0x000fe200000018ff */
[C---:B--2---:R-:W-:Y:S02]  /*5730*/  PRMT R16, R18.reuse, 0x7772, RZ ;  /* 0x0000777212107816 */ /* 0x044fe400000000ff */
[----:B------:R-:W-:Y:S02]  /*5740*/  PRMT R28, R18, 0x7771, RZ ;  /* 0x00007771121c7816 */ /* 0x000fe400000000ff */
[----:B------:R-:W-:-:S02]  /*5750*/  PRMT R27, R16, 0x5410, R17 ;  /* 0x00005410101b7816 */ /* 0x000fc40000000011 */
[----:B------:R-:W-:Y:S01]  /*5760*/  ISETP.GE.AND P4, PT, R23, R9, PT ;  /* 0x000000091700720c */ /* 0x000fe20003f86270 */
[----:B------:R-:W-:Y:S01]  /*5770*/  FFMA.FTZ R23, R34, UR5, R79 ;  /* 0x0000000522177c23 */ /* 0x000fe2000801004f */
[----:B-1----:R-:W-:Y:S01]  /*5780*/  FFMA.FTZ R14, R46, UR4, -R8 ;  /* 0x000000042e0e7c23 */ /* 0x002fe20008010808 */
[----:B------:R-:W-:Y:S01]  /*5790*/  FSEL R24, R24, -INF , !P3 ;  /* 0xff80000018187808 */ /* 0x000fe20005800000 */
[C---:B------:R-:W-:Y:S01]  /*57a0*/  HMMA.16816.F32 R88, R4.reuse, R124, RZ ;  /* 0x0000007c0458723c */ /* 0x040fe200000018ff */
[----:B------:R-:W-:Y:S01]  /*57b0*/  FSEL R211, R25, -INF , !P4 ;  /* 0xff80000019d37808 */ /* 0x000fe20006000000 */
[----:B------:R1:W-:Y:S01]  /*57c0*/  MUFU.EX2 R225, R14 ;  /* 0x0000000e00e17308 */ /* 0x0003e20000000800 */
[----:B------:R-:W-:Y:S02]  /*57d0*/  LOP3.LUT R21, R21, 0xff, RZ, 0xc0, !PT ;  /* 0x000000ff15157812 */ /* 0x000fe400078ec0ff */
[----:B------:R-:W-:Y:S02]  /*57e0*/  FSEL R212, R23, -INF , !P5 ;  /* 0xff80000017d47808 */ /* 0x000fe40006800000 */
[----:B------:R-:W-:Y:S01]  /*57f0*/  FSEL R97, R22, -INF , !P1 ;  /* 0xff80000016617808 */ /* 0x000fe20004800000 */
[C---:B------:R-:W-:Y:S08]  /*5800*/  HMMA.16816.F32 R104, R4.reuse, R188, RZ ;  /* 0x000000bc0468723c */ /* 0x040ff000000018ff */
[----:B------:R-:W-:Y:S01]  /*5810*/  HMMA.16816.F32 R116, R4, R192, RZ ;  /* 0x000000c00474723c */ /* 0x000fe200000018ff */
[----:B-1----:R-:W-:Y:S01]  /*5820*/  FMNMX3.FTZ R14, R15, R96, R214, !PT ;  /* 0x000000600f0e7276 */ /* 0x002fe200078100d6 */
[----:B------:R-:W-:Y:S01]  /*5830*/  FFMA.FTZ R15, R47, UR4, -R8 ;  /* 0x000000042f0f7c23 */ /* 0x000fe20008010808 */
[----:B------:R-:W-:-:S02]  /*5840*/  LOP3.LUT R8, R92, UR10, R19, 0x96, !PT ;  /* 0x0000000a5c087c12 */ /* 0x000fc4000f8e9613 */
[----:B------:R-:W-:Y:S01]  /*5850*/  FMNMX.FTZ R14, R31, R14, !PT ;  /* 0x0000000e1f0e7209 */ /* 0x000fe20007810000 */
[----:B------:R1:W-:Y:S01]  /*5860*/  MUFU.EX2 R249, R15 ;  /* 0x0000000f00f97308 */ /* 0x0003e20000000800 */
[C---:B------:R-:W-:Y:S01]  /*5870*/  LOP3.LUT R16, R8.reuse, 0xffff, RZ, 0xc0, !PT ;  /* 0x0000ffff08107812 */ /* 0x040fe200078ec0ff */
[C---:B------:R-:W-:Y:S01]  /*5880*/  HMMA.16816.F32 R164, R4.reuse, R168, RZ ;  /* 0x000000a804a4723c */ /* 0x040fe200000018ff */
[C---:B------:R-:W-:Y:S01]  /*5890*/  LOP3.LUT R19, R8.reuse, 0xff, RZ, 0xc0, !PT ;  /* 0x000000ff08137812 */ /* 0x040fe200078ec0ff */
[----:B------:R-:W2:Y:S01]  /*58a0*/  SHFL.BFLY PT, R20, R14, 0x2, 0x1f ;  /* 0x0c401f000e147f89 */ /* 0x000ea200000e0000 */
[----:B------:R-:W-:Y:S02]  /*58b0*/  SHF.R.U32.HI R17, RZ, 0x8, R16 ;  /* 0x00000008ff117819 */ /* 0x000fe40000011610 */
[----:B------:R-:W-:Y:S02]  /*58c0*/  PRMT R18, R8, 0x7632, R18 ;  /* 0x0000763208127816 */ /* 0x000fe40000000012 */
[----:B------:R-:W-:Y:S01]  /*58d0*/  SHF.R.U32.HI R16, RZ, 0x18, R8 ;  /* 0x00000018ff107819 */ /* 0x000fe20000011608 */
[----:B------:R-:W-:Y:S01]  /*58e0*/  FFMA.FTZ R8, R48, UR4, -R3 ;  /* 0x0000000430087c23 */ /* 0x000fe20008010803 */
[----:B------:R-:W-:Y:S01]  /*58f0*/  FSEL R48, R26, -INF , !P2 ;  /* 0xff8000001a307808 */ /* 0x000fe20005000000 */
[----:B------:R-:W-:Y:S01]  /*5900*/  HMMA.16816.F32 R148, R4, R154, RZ ;  /* 0x0000009a0494723c */ /* 0x000fe200000018ff */
[----:B------:R-:W-:Y:S01]  /*5910*/  PRMT R17, R19, 0x5410, R17 ;  /* 0x0000541013117816 */ /* 0x000fe20000000011 */
[----:B------:R3:W-:Y:S01]  /*5920*/  MUFU.EX2 R134, R8 ;  /* 0x0000000800867308 */ /* 0x0007e20000000800 */
[----:B-1----:R-:W-:-:S05]  /*5930*/  FFMA.FTZ R15, R45, UR4, -R3 ;  /* 0x000000042d0f7c23 */ /* 0x002fca0008010803 */
[C---:B------:R-:W-:Y:S02]  /*5940*/  HMMA.16816.F32 R44, R4.reuse, R86, RZ ;  /* 0x00000056042c723c */ /* 0x040fe400000018ff */
[----:B------:R1:W4:Y:S06]  /*5950*/  MUFU.EX2 R138, R15 ;  /* 0x0000000f008a7308 */ /* 0x00032c0000000800 */
[----:B------:R-:W-:Y:S01]  /*5960*/  HMMA.16816.F32 R32, R4, R158, RZ ;  /* 0x0000009e0420723c */ /* 0x000fe200000018ff */
[--C-:B---3--:R-:W-:Y:S01]  /*5970*/  FFMA.FTZ R8, R51, UR4, -R3.reuse ;  /* 0x0000000433087c23 */ /* 0x108fe20008010803 */
[----:B------:R-:W-:-:S03]  /*5980*/  FFMA.FTZ R3, R50, UR4, -R3 ;  /* 0x0000000432037c23 */ /* 0x000fc60008010803 */
[----:B------:R3:W-:Y:S03]  /*5990*/  MUFU.EX2 R133, R8 ;  /* 0x0000000800857308 */ /* 0x0007e60000000800 */
[C---:B------:R-:W-:Y:S01]  /*59a0*/  HMMA.16816.F32 R76, R4.reuse, R102, RZ ;  /* 0x00000066044c723c */ /* 0x040fe200000018ff */
[----:B-1----:R-:W-:Y:S02]  /*59b0*/  LOP3.LUT R15, R18, 0xff, RZ, 0xc0, !PT ;  /* 0x000000ff120f7812 */ /* 0x002fe400078ec0ff */
[----:B------:R-:W-:Y:S02]  /*59c0*/  PRMT R18, R21, 0x5410, R28 ;  /* 0x0000541015127816 */ /* 0x000fe4000000001c */
[----:B------:R1:W5:Y:S01]  /*59d0*/  MUFU.EX2 R250, R3 ;  /* 0x0000000300fa7308 */ /* 0x0003620000000800 */
[----:B------:R-:W-:Y:S02]  /*59e0*/  PRMT R15, R15, 0x5410, R16 ;  /* 0x000054100f0f7816 */ /* 0x000fe40000000010 */
[----:B------:R-:W-:Y:S01]  /*59f0*/  HMMA.16816.F32 R92, R4, R126, RZ ;  /* 0x0000007e045c723c */ /* 0x000fe200000018ff */
[----:B--2---:R-:W-:-:S02]  /*5a00*/  FMNMX.FTZ R21, R14, R20, !PT ;  /* 0x000000140e157209 */ /* 0x004fc40007810000 */
[--C-:B------:R-:W-:Y:S02]  /*5a10*/  HSET2.LE.AND R16, R18, R13.reuse, PT ;  /* 0x0000000d12107233 */ /* 0x100fe40003803000 */
[----:B------:R-:W-:Y:S02]  /*5a20*/  HSET2.LE.AND R14, R15, R13, PT ;  /* 0x0000000d0f0e7233 */ /* 0x000fe40003803000 */
[----:B---3--:R-:W-:Y:S01]  /*5a30*/  FMNMX3.FTZ R8, R24, R66, R64, !PT ;  /* 0x0000004218087276 */ /* 0x008fe20007810040 */
[----:B------:R-:W-:Y:S01]  /*5a40*/  HMMA.16816.F32 R108, R4, R190, RZ ;  /* 0x000000be046c723c */ /* 0x000fe200000018ff */
[----:B----4-:R-:W-:-:S04]  /*5a50*/  F2FP.F16.F32.PACK_AB R15, R134, R138 ;  /* 0x0000008a860f723e */ /* 0x010fc800000000ff */
[----:B------:R-:W-:Y:S02]  /*5a60*/  LOP3.LUT R129, R15, R14, RZ, 0xc0, !PT ;  /* 0x0000000e0f817212 */ /* 0x000fe400078ec0ff */
[----:B-1----:R-:W-:Y:S01]  /*5a70*/  FMNMX3.FTZ R3, R8, R48, R211, !PT ;  /* 0x0000003008037276 */ /* 0x002fe200078100d3 */
[C---:B------:R-:W-:Y:S01]  /*5a80*/  HMMA.16816.F32 R160, R4.reuse, R194, RZ ;  /* 0x000000c204a0723c */ /* 0x040fe200000018ff */
[----:B------:R-:W-:Y:S02]  /*5a90*/  LOP3.LUT R8, R27, 0xff00ff, RZ, 0xc0, !PT ;  /* 0x00ff00ff1b087812 */ /* 0x000fe400078ec0ff */
[----:B------:R-:W-:Y:S02]  /*5aa0*/  FMNMX3.FTZ R3, R3, R212, R215, !PT ;  /* 0x000000d403037276 */ /* 0x000fe400078100d7 */
[----:B-----5:R-:W-:Y:S02]  /*5ab0*/  F2FP.F16.F32.PACK_AB R19, R250, R133 ;  /* 0x00000085fa13723e */ /* 0x020fe400000000ff */
[----:B------:R-:W-:Y:S01]  /*5ac0*/  FMNMX.FTZ R20, R97, R3, !PT ;  /* 0x0000000361147209 */ /* 0x000fe20007810000 */
[----:B------:R-:W-:Y:S01]  /*5ad0*/  HMMA.16816.F32 R36, R4, R170, RZ ;  /* 0x000000aa0424723c */ /* 0x000fe200000018ff */
[--C-:B------:R-:W-:Y:S01]  /*5ae0*/  HSET2.LE.AND R18, R8, R13.reuse, PT ;  /* 0x0000000d08127233 */ /* 0x100fe20003803000 */
[----:B------:R-:W1:Y:S01]  /*5af0*/  SHFL.BFLY PT, R4, R21, 0x1, 0x1f ;  /* 0x0c201f0015047f89 */ /* 0x000e6200000e0000 */
[----:B------:R-:W-:-:S02]  /*5b00*/  HSET2.LE.AND R3, R17, R13, PT ;  /* 0x0000000d11037233 */ /* 0x000fc40003803000 */
[----:B------:R-:W-:Y:S02]  /*5b10*/  F2FP.F16.F32.PACK_AB R8, R225, R241 ;  /* 0x000000f1e108723e */ /* 0x000fe400000000ff */
[----:B------:R-:W-:Y:S02]  /*5b20*/  LOP3.LUT R131, R19, R18, RZ, 0xc0, !PT ;  /* 0x0000001213837212 */ /* 0x000fe400078ec0ff */
[----:B------:R-:W-:Y:S02]  /*5b30*/  LOP3.LUT R128, R8, R3, RZ, 0xc0, !PT ;  /* 0x0000000308807212 */ /* 0x000fe400078ec0ff */
[----:B------:R-:W2:Y:S01]  /*5b40*/  SHFL.BFLY PT, R3, R20, 0x2, 0x1f ;  /* 0x0c401f0014037f89 */ /* 0x000ea200000e0000 */
[----:B------:R-:W-:-:S04]  /*5b50*/  F2FP.F16.F32.PACK_AB R17, R249, R224 ;  /* 0x000000e0f911723e */ /* 0x000fc800000000ff */
[----:B------:R-:W-:-:S07]  /*5b60*/  LOP3.LUT R130, R17, R16, RZ, 0xc0, !PT ;  /* 0x0000001011827212 */ /* 0x000fce00078ec0ff */
[----:B------:R-:W-:Y:S01]  /*5b70*/  HMMA.16816.F32 R144, R128, R180, R144 ;  /* 0x000000b48090723c */ /* 0x000fe20000001890 */
[----:B-1----:R-:W-:Y:S02]  /*5b80*/  FMNMX.FTZ R137, R21, R4, !PT ;  /* 0x0000000415897209 */ /* 0x002fe40007810000 */
[----:B------:R-:W-:Y:S02]  /*5b90*/  LOP3.LUT R4, R222, R142, R99, 0x96, !PT ;  /* 0x0000008ede047212 */ /* 0x000fe400078e9663 */
[----:B------:R-:W-:-:S03]  /*5ba0*/  FSETP.NEU.FTZ.AND P1, PT, R137, -INF , PT ;  /* 0xff8000008900780b */ /* 0x000fc60003f3d000 */
[C---:B------:R-:W-:Y:S01]  /*5bb0*/  HMMA.16816.F32 R40, R128.reuse, R176, R40 ;  /* 0x000000b08028723c */ /* 0x040fe20000001828 */
[----:B------:R-:W-:Y:S01]  /*5bc0*/  IMAD.WIDE.U32 R4, R4, -0x2daee0ad, RZ ;  /* 0xd2511f5304047825 */ /* 0x000fe200078e00ff */
[----:B--2---:R-:W-:Y:S02]  /*5bd0*/  FMNMX.FTZ R0, R20, R3, !PT ;  /* 0x0000000314007209 */ /* 0x004fe40007810000 */
[----:B------:R-:W-:Y:S02]  /*5be0*/  LOP3.LUT R3, R52, R204, R141, 0x96, !PT ;  /* 0x000000cc34037212 */ /* 0x000fe400078e968d */
[----:B------:R-:W-:Y:S01]  /*5bf0*/  LOP3.LUT R5, R231, R140, R5, 0x96, !PT ;  /* 0x0000008ce7057212 */ /* 0x000fe200078e9605 */
[----:B------:R-:W1:Y:S01]  /*5c00*/  SHFL.BFLY PT, R14, R0, 0x1, 0x1f ;  /* 0x0c201f00000e7f89 */ /* 0x000e6200000e0000 */
[----:B------:R-:W-:Y:S01]  /*5c10*/  HMMA.16816.F32 R56, R128, R184, R56 ;  /* 0x000000b88038723c */ /* 0x000fe20000001838 */
[----:B------:R-:W-:-:S04]  /*5c20*/  IMAD.WIDE.U32 R18, R3, -0x326172a9, RZ ;  /* 0xcd9e8d5703127825 */ /* 0x000fc800078e00ff */
[----:B------:R-:W-:Y:S01]  /*5c30*/  FMUL.FTZ R3, R137, UR4 ;  /* 0x0000000489037c20 */ /* 0x000fe20008410000 */
[----:B------:R-:W-:Y:S01]  /*5c40*/  IMAD.WIDE.U32 R16, R5, -0x326172a9, RZ ;  /* 0xcd9e8d5705107825 */ /* 0x000fe200078e00ff */
[----:B------:R-:W-:Y:S01]  /*5c50*/  LOP3.LUT R6, R218, R98, R19, 0x96, !PT ;  /* 0x00000062da067212 */ /* 0x000fe200078e9613 */
[----:B------:R2:W-:Y:S02]  /*5c60*/  STL.64 [R1], R18 ;  /* 0x0000001201007387 */ /* 0x0005e40000100a00 */
[----:B------:R-:W-:Y:S01]  /*5c70*/  FSEL R3, R3, RZ, P1 ;  /* 0x000000ff03037208 */ /* 0x000fe20000800000 */
[----:B------:R-:W-:Y:S01]  /*5c80*/  HMMA.16816.F32 R72, R128, R196, R72 ;  /* 0x000000c48048723c */ /* 0x000fe20000001848 */
[----:B------:R-:W-:Y:S01]  /*5c90*/  LOP3.LUT R5, R232, R18, R17, 0x96, !PT ;  /* 0x00000012e8057212 */ /* 0x000fe200078e9611 */
[----:B------:R-:W-:-:S04]  /*5ca0*/  IMAD.WIDE.U32 R6, R6, -0x2daee0ad, RZ ;  /* 0xd2511f5306067825 */ /* 0x000fc800078e00ff */
[----:B------:R-:W-:Y:S01]  /*5cb0*/  FFMA.FTZ R8, R53, UR4, -R3 ;  /* 0x0000000435087c23 */ /* 0x000fe20008010803 */
[----:B------:R-:W-:Y:S01]  /*5cc0*/  LOP3.LUT R7, R233, R4, R7, 0x96, !PT ;  /* 0x00000004e9077212 */ /* 0x000fe200078e9607 */
[----:B------:R-:W-:Y:S02]  /*5cd0*/  FFMA.FTZ R4, R54, UR4, -R3 ;  /* 0x0000000436047c23 */ /* 0x000fe40008010803 */
[----:B------:R-:W-:Y:S01]  /*5ce0*/  MUFU.EX2 R28, R8 ;  /* 0x00000008001c7308 */ /* 0x000fe20000000800 */
[----:B------:R-:W-:Y:S01]  /*5cf0*/  HMMA.16816.F32 R88, R128, R200, R88 ;  /* 0x000000c88058723c */ /* 0x000fe20000001858 */
[----:B------:R-:W-:Y:S01]  /*5d00*/  IMAD.WIDE.U32 R80, R7, -0x326172a9, RZ ;  /* 0xcd9e8d5707507825 */ /* 0x000fe200078e00ff */
[----:B-1----:R-:W-:-:S03]  /*5d10*/  FMNMX.FTZ R136, R0, R14, !PT ;  /* 0x0000000e00887209 */ /* 0x002fc60007810000 */
[----:B------:R-:W-:Y:S02]  /*5d20*/  IMAD.WIDE.U32 R14, R5, -0x2daee0ad, RZ ;  /* 0xd2511f53050e7825 */ /* 0x000fe400078e00ff */
[----:B------:R1:W-:Y:S01]  /*5d30*/  MUFU.EX2 R27, R4 ;  /* 0x00000004001b7308 */ /* 0x0003e20000000800 */
[----:B------:R-:W-:Y:S01]  /*5d40*/  LOP3.LUT R0, R235, R16, R81, 0x96, !PT ;  /* 0x00000010eb007212 */ /* 0x000fe200078e9651 */
[C---:B------:R-:W-:Y:S01]  /*5d50*/  FMUL.FTZ R5, R136.reuse, UR4 ;  /* 0x0000000488057c20 */ /* 0x040fe20008410000 */
[----:B------:R-:W-:Y:S01]  /*5d60*/  FSETP.NEU.FTZ.AND P1, PT, R136, -INF , PT ;  /* 0xff8000008800780b */ /* 0x000fe20003f3d000 */
[----:B------:R-:W-:Y:S01]  /*5d70*/  HMMA.16816.F32 R104, R128, R112, R104 ;  /* 0x000000708068723c */ /* 0x000fe20000001868 */
[----:B------:R-:W-:Y:S01]  /*5d80*/  LOP3.LUT R6, R234, R6, R15, 0x96, !PT ;  /* 0x00000006ea067212 */ /* 0x000fe200078e960f */
[----:B------:R-:W-:Y:S01]  /*5d90*/  IMAD.WIDE.U32 R98, R0, -0x2daee0ad, RZ ;  /* 0xd2511f5300627825 */ /* 0x000fe200078e00ff */
[----:B------:R-:W-:-:S03]  /*5da0*/  FSEL R0, R5, RZ, P1 ;  /* 0x000000ff05007208 */ /* 0x000fc60000800000 */
[----:B--2---:R-:W-:-:S04]  /*5db0*/  IMAD.WIDE.U32 R18, R6, -0x326172a9, RZ ;  /* 0xcd9e8d5706127825 */ /* 0x004fc800078e00ff */
[----:B------:R-:W-:Y:S01]  /*5dc0*/  FFMA.FTZ R5, R24, UR4, -R0 ;  /* 0x0000000418057c23 */ /* 0x000fe20008010800 */
[----:B------:R-:W-:Y:S03]  /*5dd0*/  HMMA.16816.F32 R116, R128, R120, R116 ;  /* 0x000000788074723c */ /* 0x000fe60000001874 */
[----:B------:R-:W-:Y:S01]  /*5de0*/  MUFU.EX2 R23, R5 ;  /* 0x0000000500177308 */ /* 0x000fe20000000800 */
[----:B-1----:R-:W-:-:S04]  /*5df0*/  FFMA.FTZ R4, R61, UR4, -R3 ;  /* 0x000000043d047c23 */ /* 0x002fc80008010803 */
[C---:B------:R-:W-:Y:S03]  /*5e00*/  HMMA.16816.F32 R164, R128.reuse, R172, R164 ;  /* 0x000000ac80a4723c */ /* 0x040fe600000018a4 */
[----:B------:R1:W-:Y:S05]  /*5e10*/  MUFU.EX2 R26, R4 ;  /* 0x00000004001a7308 */ /* 0x0003ea0000000800 */
[C---:B------:R-:W-:Y:S08]  /*5e20*/  HMMA.16816.F32 R148, R128.reuse, R182, R148 ;  /* 0x000000b68094723c */ /* 0x040ff00000001894 */
[----:B------:R-:W-:Y:S01]  /*5e30*/  HMMA.16816.F32 R44, R128, R178, R44 ;  /* 0x000000b2802c723c */ /* 0x000fe2000000182c */
[----:B-1----:R-:W-:-:S04]  /*5e40*/  FFMA.FTZ R4, R63, UR4, -R3 ;  /* 0x000000043f047c23 */ /* 0x002fc80008010803 */
[----:B------:R1:W2:Y:S03]  /*5e50*/  MUFU.EX2 R25, R4 ;  /* 0x0000000400197308 */ /* 0x0002a60000000800 */
[C---:B------:R-:W-:Y:S08]  /*5e60*/  HMMA.16816.F32 R60, R128.reuse, R186, R32 ;  /* 0x000000ba803c723c */ /* 0x040ff00000001820 */
[----:B------:R-:W-:Y:S01]  /*5e70*/  HMMA.16816.F32 R76, R128, R198, R76 ;  /* 0x000000c6804c723c */ /* 0x000fe2000000184c */
[----:B-1----:R-:W-:-:S07]  /*5e80*/  LOP3.LUT R4, R236, R14, R99, 0x96, !PT ;  /* 0x0000000eec047212 */ /* 0x002fce00078e9663 */
[----:B------:R-:W-:Y:S01]  /*5e90*/  HMMA.16816.F32 R92, R128, R202, R92 ;  /* 0x000000ca805c723c */ /* 0x000fe2000000185c */
[----:B------:R-:W-:-:S04]  /*5ea0*/  IMAD.WIDE.U32 R14, R4, -0x326172a9, RZ ;  /* 0xcd9e8d57040e7825 */ /* 0x000fc800078e00ff */
[----:B------:R-:W-:Y:S01]  /*5eb0*/  FFMA.FTZ R4, R64, UR4, -R0 ;  /* 0x0000000440047c23 */ /* 0x000fe20008010800 */
[----:B------:R-:W-:Y:S01]  /*5ec0*/  IMAD.MOV.U32 R5, RZ, RZ, R14 ;  /* 0x000000ffff057224 */ /* 0x000fe200078e000e */
[C---:B------:R-:W-:Y:S02]  /*5ed0*/  PRMT R16, R14.reuse, 0x7771, RZ ;  /* 0x000077710e107816 */ /* 0x040fe400000000ff */
[----:B------:R1:W-:Y:S01]  /*5ee0*/  MUFU.EX2 R22, R4 ;  /* 0x0000000400167308 */ /* 0x0003e20000000800 */
[----:B------:R-:W-:Y:S01]  /*5ef0*/  PRMT R8, R14, 0x7773, RZ ;  /* 0x000077730e087816 */ /* 0x000fe200000000ff */
[C---:B------:R-:W-:Y:S01]  /*5f00*/  HMMA.16816.F32 R108, R128.reuse, R114, R108 ;  /* 0x00000072806c723c */ /* 0x040fe2000000186c */
[----:B------:R-:W-:Y:S01]  /*5f10*/  LOP3.LUT R6, R5, 0xff, RZ, 0xc0, !PT ;  /* 0x000000ff05067812 */ /* 0x000fe200078ec0ff */
[----:B------:R-:W-:Y:S01]  /*5f20*/  FFMA.FTZ R5, R48, UR4, -R0 ;  /* 0x0000000430057c23 */ /* 0x000fe20008010800 */
[----:B------:R-:W-:Y:S02]  /*5f30*/  PRMT R7, R14, 0x7772, RZ ;  /* 0x000077720e077816 */ /* 0x000fe400000000ff */
[----:B------:R-:W-:Y:S01]  /*5f40*/  PRMT R16, R6, 0x5410, R16 ;  /* 0x0000541006107816 */ /* 0x000fe20000000010 */
[----:B------:R3:W4:Y:S02]  /*5f50*/  MUFU.EX2 R21, R5 ;  /* 0x0000000500157308 */ /* 0x0007240000000800 */
[----:B------:R-:W-:Y:S01]  /*5f60*/  HMMA.16816.F32 R160, R128, R122, R160 ;  /* 0x0000007a80a0723c */ /* 0x000fe200000018a0 */
[----:B-1----:R-:W-:-:S07]  /*5f70*/  LOP3.LUT R4, R237, R18, R15, 0x96, !PT ;  /* 0x00000012ed047212 */ /* 0x002fce00078e960f */
[----:B------:R-:W-:Y:S01]  /*5f80*/  HMMA.16816.F32 R128, R128, R174, R36 ;  /* 0x000000ae8080723c */ /* 0x000fe20000001824 */
[----:B------:R-:W-:Y:S02]  /*5f90*/  PRMT R15, R7, 0x5410, R8 ;  /* 0x00005410070f7816 */ /* 0x000fe40000000008 */
[C---:B------:R-:W-:Y:S02]  /*5fa0*/  LOP3.LUT R6, R4.reuse, 0xffff, RZ, 0xc0, !PT ;  /* 0x0000ffff04067812 */ /* 0x040fe400078ec0ff */
[----:B------:R-:W-:Y:S01]  /*5fb0*/  PRMT R7, R4, 0x7632, R7 ;  /* 0x0000763204077816 */ /* 0x000fe20000000007 */
[----:B---3--:R-:W-:Y:S01]  /*5fc0*/  FFMA.FTZ R5, R66, UR4, -R0 ;  /* 0x0000000442057c23 */ /* 0x008fe20008010800 */
[----:B------:R-:W-:Y:S02]  /*5fd0*/  LOP3.LUT R14, R4, 0xff, RZ, 0xc0, !PT ;  /* 0x000000ff040e7812 */ /* 0x000fe400078ec0ff */
[----:B------:R-:W-:Y:S01]  /*5fe0*/  SHF.R.U32.HI R8, RZ, 0x18, R4 ;  /* 0x00000018ff087819 */ /* 0x000fe20000011604 */
[----:B------:R1:W3:Y:S01]  /*5ff0*/  MUFU.EX2 R20, R5 ;  /* 0x0000000500147308 */ /* 0x0002e20000000800 */
[----:B------:R-:W-:-:S02]  /*6000*/  LOP3.LUT R7, R7, 0xff, RZ, 0xc0, !PT ;  /* 0x000000ff07077812 */ /* 0x000fc400078ec0ff */
[----:B------:R-:W-:Y:S02]  /*6010*/  LOP3.LUT R15, R15, 0xff00ff, RZ, 0xc0, !PT ;  /* 0x00ff00ff0f0f7812 */ /* 0x000fe400078ec0ff */
[----:B--2---:R-:W-:Y:S02]  /*6020*/  F2FP.F16.F32.PACK_AB R4, R25, R26 ;  /* 0x0000001a1904723e */ /* 0x004fe400000000ff */
[----:B-1----:R-:W-:Y:S02]  /*6030*/  SHF.R.U32.HI R5, RZ, 0x8, R6 ;  /* 0x00000008ff057819 */ /* 0x002fe40000011606 */
[----:B------:R-:W-:Y:S02]  /*6040*/  HSET2.LE.AND R6, R16, R13, PT ;  /* 0x0000000d10067233 */ /* 0x000fe40003803000 */
[----:B------:R-:W-:Y:S02]  /*6050*/  PRMT R5, R14, 0x5410, R5 ;  /* 0x000054100e057816 */ /* 0x000fe40000000005 */
[----:B------:R-:W-:-:S02]  /*6060*/  PRMT R14, R7, 0x5410, R8 ;  /* 0x00005410070e7816 */ /* 0x000fc40000000008 */
[----:B------:R-:W-:Y:S02]  /*6070*/  LOP3.LUT R6, R4, R6, RZ, 0xc0, !PT ;  /* 0x0000000604067212 */ /* 0x000fe400078ec0ff */
[--C-:B------:R-:W-:Y:S02]  /*6080*/  HSET2.LE.AND R7, R15, R13.reuse, PT ;  /* 0x0000000d0f077233 */ /* 0x100fe40003803000 */
[--C-:B------:R-:W-:Y:S02]  /*6090*/  HSET2.LE.AND R5, R5, R13.reuse, PT ;  /* 0x0000000d05057233 */ /* 0x100fe40003803000 */
[----:B----4-:R-:W-:Y:S02]  /*60a0*/  F2FP.F16.F32.PACK_AB R4, R21, R22 ;  /* 0x000000161504723e */ /* 0x010fe400000000ff */
[----:B------:R-:W-:Y:S02]  /*60b0*/  F2FP.F16.F32.PACK_AB R8, R27, R28 ;  /* 0x0000001c1b08723e */ /* 0x000fe400000000ff */
[----:B------:R-:W-:-:S02]  /*60c0*/  HSET2.LE.AND R14, R14, R13, PT ;  /* 0x0000000d0e0e7233 */ /* 0x000fc40003803000 */
[----:B---3--:R-:W-:Y:S02]  /*60d0*/  F2FP.F16.F32.PACK_AB R15, R20, R23 ;  /* 0x00000017140f723e */ /* 0x008fe400000000ff */
[----:B------:R-:W-:Y:S02]  /*60e0*/  LOP3.LUT R7, R4, R7, RZ, 0xc0, !PT ;  /* 0x0000000704077212 */ /* 0x000fe400078ec0ff */
[----:B------:R-:W-:Y:S02]  /*60f0*/  LOP3.LUT R4, R8, R5, RZ, 0xc0, !PT ;  /* 0x0000000508047212 */ /* 0x000fe400078ec0ff */
[----:B------:R-:W-:Y:S02]  /*6100*/  LOP3.LUT R5, R15, R14, RZ, 0xc0, !PT ;  /* 0x0000000e0f057212 */ /* 0x000fe400078ec0ff */
[----:B------:R-:W-:-:S05]  /*6110*/  LOP3.LUT R8, R228, R80, R19, 0x96, !PT ;  /* 0x00000050e4087212 */ /* 0x000fca00078e9613 */
[----:B------:R-:W-:Y:S01]  /*6120*/  HMMA.16816.F32 R36, R4, R84, RZ ;  /* 0x000000540424723c */ /* 0x000fe200000018ff */
[----:B------:R-:W-:-:S04]  /*6130*/  IMAD.WIDE.U32 R14, R8, -0x2daee0ad, RZ ;  /* 0xd2511f53080e7825 */ /* 0x000fc800078e00ff */
[----:B------:R-:W-:Y:S01]  /*6140*/  IMAD.MOV.U32 R24, RZ, RZ, R14 ;  /* 0x000000ffff187224 */ /* 0x000fe200078e000e */
[----:B------:R-:W-:Y:S02]  /*6150*/  PRMT R8, R14, 0x7772, RZ ;  /* 0x000077720e087816 */ /* 0x000fe400000000ff */
[----:B------:R-:W-:Y:S02]  /*6160*/  HMMA.16816.F32 R48, R4, R86, RZ ;  /* 0x000000560430723c */ /* 0x000fe400000018ff */
[----:B------:R-:W-:-:S06]  /*6170*/  LOP3.LUT R24, R24, 0xff, RZ, 0xc0, !PT ;  /* 0x000000ff18187812 */ /* 0x000fcc00078ec0ff */
        /* <DEDUP_REMOVED lines=14> */
[--C-:B------:R-:W-:Y:S01]  /*6260*/  FFMA.FTZ R4, R213, UR4, -R3.reuse ;  /* 0x00000004d5047c23 */ /* 0x100fe20008010803 */
[--C-:B------:R-:W-:Y:S01]  /*6270*/  FFMA.FTZ R5, R96, UR4, -R3.reuse ;  /* 0x0000000460057c23 */ /* 0x100fe20008010803 */
[----:B------:R-:W-:-:S02]  /*6280*/  FFMA.FTZ R6, R214, UR4, -R3 ;  /* 0x00000004d6067c23 */ /* 0x000fc40008010803 */
[----:B------:R1:W-:Y:S08]  /*6290*/  MUFU.EX2 R18, R4 ;  /* 0x0000000400127308 */ /* 0x0003f00000000800 */
[----:B------:R2:W-:Y:S08]  /*62a0*/  MUFU.EX2 R19, R5 ;  /* 0x0000000500137308 */ /* 0x0005f00000000800 */
[----:B------:R3:W-:Y:S01]  /*62b0*/  MUFU.EX2 R17, R6 ;  /* 0x0000000600117308 */ /* 0x0007e20000000800 */
[----:B-1----:R-:W-:Y:S01]  /*62c0*/  FFMA.FTZ R4, R31, UR4, -R3 ;  /* 0x000000041f047c23 */ /* 0x002fe20008010803 */
[----:B------:R-:W-:-:S04]  /*62d0*/  LOP3.LUT R3, R98, UR10, R15, 0x96, !PT ;  /* 0x0000000a62037c12 */ /* 0x000fc8000f8e960f */
[----:B------:R-:W-:Y:S02]  /*62e0*/  LOP3.LUT R7, R3, 0xff, RZ, 0xc0, !PT ;  /* 0x000000ff03077812 */ /* 0x000fe400078ec0ff */
[----:B------:R1:W4:Y:S01]  /*62f0*/  MUFU.EX2 R16, R4 ;  /* 0x0000000400107308 */ /* 0x0003220000000800 */
[----:B--2---:R-:W-:-:S04]  /*6300*/  PRMT R5, R14, 0x7773, RZ ;  /* 0x000077730e057816 */ /* 0x004fc800000000ff */
[----:B------:R-:W-:Y:S02]  /*6310*/  PRMT R8, R8, 0x5410, R5 ;  /* 0x0000541008087816 */ /* 0x000fe40000000005 */
[C---:B------:R-:W-:Y:S02]  /*6320*/  LOP3.LUT R5, R3.reuse, 0xffff, RZ, 0xc0, !PT ;  /* 0x0000ffff03057812 */ /* 0x040fe400078ec0ff */
[----:B---3--:R-:W-:Y:S02]  /*6330*/  PRMT R6, R14, 0x7771, RZ ;  /* 0x000077710e067816 */ /* 0x008fe400000000ff */
[----:B------:R-:W-:Y:S02]  /*6340*/  SHF.R.U32.HI R5, RZ, 0x8, R5 ;  /* 0x00000008ff057819 */ /* 0x000fe40000011605 */
[--C-:B------:R-:W-:Y:S02]  /*6350*/  PRMT R24, R24, 0x5410, R6.reuse ;  /* 0x0000541018187816 */ /* 0x100fe40000000006 */
[----:B------:R-:W-:Y:S01]  /*6360*/  PRMT R6, R3, 0x7632, R6 ;  /* 0x0000763203067816 */ /* 0x000fe20000000006 */
[----:B-1----:R-:W-:Y:S01]  /*6370*/  FFMA.FTZ R4, R215, UR4, -R0 ;  /* 0x00000004d7047c23 */ /* 0x002fe20008010800 */
[----:B------:R-:W-:-:S02]  /*6380*/  PRMT R5, R7, 0x5410, R5 ;  /* 0x0000541007057816 */ /* 0x000fc40000000005 */
[----:B------:R-:W-:Y:S01]  /*6390*/  LOP3.LUT R6, R6, 0xff, RZ, 0xc0, !PT ;  /* 0x000000ff06067812 */ /* 0x000fe200078ec0ff */
[----:B------:R1:W-:Y:S02]  /*63a0*/  MUFU.EX2 R15, R4 ;  /* 0x00000004000f7308 */ /* 0x0003e40000000800 */
[----:B------:R-:W-:Y:S02]  /*63b0*/  HSET2.LE.AND R5, R5, R13, PT ;  /* 0x0000000d05057233 */ /* 0x000fe40003803000 */
[----:B-1----:R-:W-:Y:S01]  /*63c0*/  SHF.R.U32.HI R4, RZ, 0x18, R3 ;  /* 0x00000018ff047819 */ /* 0x002fe20000011603 */
[----:B------:R-:W-:-:S03]  /*63d0*/  FFMA.FTZ R3, R97, UR4, -R0 ;  /* 0x0000000461037c23 */ /* 0x000fc60008010800 */
[----:B------:R-:W-:Y:S01]  /*63e0*/  PRMT R6, R6, 0x5410, R4 ;  /* 0x0000541006067816 */ /* 0x000fe20000000004 */
[----:B------:R1:W2:Y:S01]  /*63f0*/  MUFU.EX2 R14, R3 ;  /* 0x00000003000e7308 */ /* 0x0002a20000000800 */
[----:B------:R-:W-:-:S03]  /*6400*/  LOP3.LUT R4, R8, 0xff00ff, RZ, 0xc0, !PT ;  /* 0x00ff00ff08047812 */ /* 0x000fc600078ec0ff */
[--C-:B------:R-:W-:Y:S02]  /*6410*/  HSET2.LE.AND R6, R6, R13.reuse, PT ;  /* 0x0000000d06067233 */ /* 0x100fe40003803000 */
[----:B------:R-:W-:Y:S01]  /*6420*/  HSET2.LE.AND R4, R4, R13, PT ;  /* 0x0000000d04047233 */ /* 0x000fe20003803000 */
[--C-:B-1----:R-:W-:Y:S01]  /*6430*/  FFMA.FTZ R3, R211, UR4, -R0.reuse ;  /* 0x00000004d3037c23 */ /* 0x102fe20008010800 */
[----:B------:R-:W-:-:S03]  /*6440*/  FFMA.FTZ R0, R212, UR4, -R0 ;  /* 0x00000004d4007c23 */ /* 0x000fc60008010800 */
[----:B------:R1:W-:Y:S08]  /*6450*/  MUFU.EX2 R8, R3 ;  /* 0x0000000300087308 */ /* 0x0003f00000000800 */
[----:B------:R4:W3:Y:S01]  /*6460*/  MUFU.EX2 R7, R0 ;  /* 0x0000000000077308 */ /* 0x0008e20000000800 */
[----:B-1----:R-:W-:Y:S02]  /*6470*/  HSET2.LE.AND R3, R24, R13, PT ;  /* 0x0000000d18037233 */ /* 0x002fe40003803000 */
[----:B----4-:R-:W-:-:S04]  /*6480*/  F2FP.F16.F32.PACK_AB R0, R16, R17 ;  /* 0x000000111000723e */ /* 0x010fc800000000ff */
[----:B------:R-:W-:Y:S01]  /*6490*/  LOP3.LUT R170, R0, R3, RZ, 0xc0, !PT ;  /* 0x0000000300aa7212 */ /* 0x000fe200078ec0ff */
[----:B------:R-:W-:Y:S01]  /*64a0*/  FADD.FTZ R3, R23, R20 ;  /* 0x0000001417037221 */ /* 0x000fe20000010000 */
[----:B--2---:R-:W-:-:S04]  /*64b0*/  F2FP.F16.F32.PACK_AB R0, R14, R15 ;  /* 0x0000000f0e00723e */ /* 0x004fc800000000ff */
[----:B------:R-:W-:Y:S01]  /*64c0*/  LOP3.LUT R171, R0, R4, RZ, 0xc0, !PT ;  /* 0x0000000400ab7212 */ /* 0x000fe200078ec0ff */
[----:B------:R-:W-:Y:S01]  /*64d0*/  FADD.FTZ R4, R28, R27 ;  /* 0x0000001b1c047221 */ /* 0x000fe20000010000 */
[----:B------:R-:W-:-:S04]  /*64e0*/  F2FP.F16.F32.PACK_AB R0, R19, R18 ;  /* 0x000000121300723e */ /* 0x000fc800000000ff */
[----:B------:R-:W-:Y:S01]  /*64f0*/  LOP3.LUT R168, R0, R5, RZ, 0xc0, !PT ;  /* 0x0000000500a87212 */ /* 0x000fe200078ec0ff */
[----:B------:R-:W-:Y:S01]  /*6500*/  FADD.FTZ R5, R26, R4 ;  /* 0x000000041a057221 */ /* 0x000fe20000010000 */
[----:B---3--:R-:W-:Y:S01]  /*6510*/  F2FP.F16.F32.PACK_AB R0, R7, R8 ;  /* 0x000000080700723e */ /* 0x008fe200000000ff */
[----:B------:R-:W-:Y:S02]  /*6520*/  FADD.FTZ R4, R22, R3 ;  /* 0x0000000316047221 */ /* 0x000fe40000010000 */
[----:B------:R-:W-:Y:S01]  /*6530*/  FADD.FTZ R5, R25, R5 ;  /* 0x0000000519057221 */ /* 0x000fe20000010000 */
[----:B------:R-:W-:Y:S01]  /*6540*/  LOP3.LUT R169, R0, R6, RZ, 0xc0, !PT ;  /* 0x0000000600a97212 */ /* 0x000fe200078ec0ff */
[----:B------:R-:W-:Y:S01]  /*6550*/  FADD.FTZ R6, R245, R244 ;  /* 0x000000f4f5067221 */ /* 0x000fe20000010000 */
[----:B------:R-:W-:Y:S01]  /*6560*/  FADD.FTZ R0, R209, R139 ;  /* 0x0000008bd1007221 */ /* 0x000fe20000010000 */
[----:B------:R-:W-:Y:S02]  /*6570*/  FADD.FTZ R5, R18, R5 ;  /* 0x0000000512057221 */ /* 0x000fe40000010000 */
        /* <DEDUP_REMOVED lines=38> */
[----:B------:R-:W2:Y:S01]  /*67e0*/  LDL.64 R30, [R1] ;  /* 0x00000000011e7983 */ /* 0x000ea20000100a00 */
[----:B------:R-:W1:Y:S01]  /*67f0*/  LDCU UR12, c[0x0][0x440] ;  /* 0x00008800ff0c77ac */ /* 0x000e620008000800 */
[----:B------:R-:W-:-:S04]  /*6800*/  DEPBAR.LE SB0, 0x0 ;  /* 0x000080000000791a */ /* 0x000fc80000000000 */
[----:B------:R-:W3:Y:S04]  /*6810*/  LDL.64 R212, [R1+0x20] ;  /* 0x0000200001d47983 */ /* 0x000ee80000100a00 */
[----:B------:R-:W4:Y:S01]  /*6820*/  LDL.64 R214, [R1+0x8] ;  /* 0x0000080001d67983 */ /* 0x000f220000100a00 */
[----:B------:R-:W-:-:S04]  /*6830*/  UIADD3 UR4, UPT, UPT, UR20, -0x2, URZ ;  /* 0xfffffffe14047890 */ /* 0x000fc8000fffe0ff */
[----:B------:R-:W-:Y:S01]  /*6840*/  UIMAD.WIDE.U32 UR24, UR4, UR8, URZ ;  /* 0x00000008041872a5 */ /* 0x000fe2000f8e00ff */
[----:B-1----:R-:W-:Y:S02]  /*6850*/  ISETP.GE.AND P3, PT, R217, UR12, PT ;  /* 0x0000000cd9007c0c */ /* 0x002fe4000bf66270 */
[----:B------:R-:W-:Y:S01]  /*6860*/  ISETP.GE.AND P2, PT, R240, UR12, PT ;  /* 0x0000000cf0007c0c */ /* 0x000fe2000bf46270 */
[----:B------:R-:W-:Y:S02]  /*6870*/  UIMAD UR12, UR4, UR9, UR25 ;  /* 0x00000009040c72a4 */ /* 0x000fe4000f8e0219 */
[----:B------:R-:W-:Y:S01]  /*6880*/  USHF.L.U32 UR4, UR24, 0x5, URZ ;  /* 0x0000000518047899 */ /* 0x000fe200080006ff */
[----:B------:R-:W-:Y:S01]  /*6890*/  IMAD.SHL.U32 R220, R223, 0x20, RZ ;  /* 0x00000020dfdc7824 */ /* 0x000fe200078e00ff */
[----:B------:R-:W-:Y:S02]  /*68a0*/  USHF.L.U64.HI UR12, UR24, 0x5, UR12 ;  /* 0x00000005180c7899 */ /* 0x000fe4000801020c */
[----:B------:R-:W-:-:S02]  /*68b0*/  ULEA UR13, UP0, UR8, UR4, 0x4 ;  /* 0x00000004080d7291 */ /* 0x000fc4000f8020ff */
[----:B------:R-:W-:Y:S02]  /*68c0*/  IMAD.U32 R6, RZ, RZ, UR4 ;  /* 0x00000004ff067e24 */ /* 0x000fe4000f8e00ff */
[----:B------:R-:W-:Y:S02]  /*68d0*/  IMAD.U32 R14, RZ, RZ, UR4 ;  /* 0x00000004ff0e7e24 */ /* 0x000fe4000f8e00ff */
[----:B------:R-:W-:Y:S02]  /*68e0*/  IMAD.U32 R7, RZ, RZ, UR4 ;  /* 0x00000004ff077e24 */ /* 0x000fe4000f8e00ff */
[----:B------:R-:W-:Y:S01]  /*68f0*/  IMAD.U32 R13, RZ, RZ, UR4 ;  /* 0x00000004ff0d7e24 */ /* 0x000fe2000f8e00ff */
[----:B------:R-:W-:Y:S01]  /*6900*/  ULEA.HI.X UR4, UR8, UR12, UR9, 0x4, UP0 ;  /* 0x0000000c08047291 */ /* 0x000fe200080f2409 */
[----:B------:R-:W-:Y:S01]  /*6910*/  SHF.R.U32.HI R219, RZ, 0x1, R223 ;  /* 0x00000001ffdb7819 */ /* 0x000fe200000116df */
[----:B------:R-:W-:Y:S01]  /*6920*/  IMAD.U32 R4, RZ, RZ, UR13 ;  /* 0x0000000dff047e24 */ /* 0x000fe2000f8e00ff */
[----:B------:R-:W-:Y:S01]  /*6930*/  LOP3.LUT R220, R220, 0x7c00, RZ, 0xc0, !PT ;  /* 0x00007c00dcdc7812 */ /* 0x000fe200078ec0ff */
[----:B------:R-:W-:Y:S01]  /*6940*/  IMAD.U32 R3, RZ, RZ, UR12 ;  /* 0x0000000cff037e24 */ /* 0x000fe2000f8e00ff */
[-C--:B------:R-:W-:Y:S01]  /*6950*/  @!P3 LEA R6, P5, R6, R239.reuse, 0x1 ;  /* 0x000000ef0606b211 */ /* 0x080fe200078a08ff */
[----:B------:R-:W-:Y:S01]  /*6960*/  IMAD.U32 R0, RZ, RZ, UR12 ;  /* 0x0000000cff007e24 */ /* 0x000fe2000f8e00ff */
[----:B------:R-:W-:Y:S01]  /*6970*/  @!P2 LEA R14, P1, R14, R239, 0x1 ;  /* 0x000000ef0e0ea211 */ /* 0x000fe200078208ff */
[----:B------:R-:W-:Y:S01]  /*6980*/  IMAD.U32 R17, RZ, RZ, UR13 ;  /* 0x0000000dff117e24 */ /* 0x000fe2000f8e00ff */
[----:B------:R-:W-:Y:S01]  /*6990*/  LOP3.LUT R8, R219, 0x8, RZ, 0xc0, !PT ;  /* 0x00000008db087812 */ /* 0x000fe200078ec0ff */
[----:B------:R-:W-:Y:S01]  /*69a0*/  IMAD.U32 R16, RZ, RZ, UR4 ;  /* 0x00000004ff107e24 */ /* 0x000fe2000f8e00ff */
[----:B------:R-:W-:-:S02]  /*69b0*/  LOP3.LUT R5, R220, 0x200, R252, 0xf8, !PT ;  /* 0x00000200dc057812 */ /* 0x000fc400078ef8fc */
[----:B------:R-:W-:Y:S02]  /*69c0*/  LEA R4, P4, R4, R239, 0x1 ;  /* 0x000000ef04047211 */ /* 0x000fe400078808ff */
[-C--:B------:R-:W-:Y:S01]  /*69d0*/  @!P3 LEA.HI.X R7, R7, R238.reuse, R3, 0x1, P5 ;  /* 0x000000ee0707b211 */ /* 0x080fe200028f0c03 */
[----:B------:R-:W-:Y:S01]  /*69e0*/  BAR.SYNC.DEFER_BLOCKING 0x0 ;  /* 0x0000000000007b1d */ /* 0x000fe20000010000 */
[----:B------:R-:W-:Y:S02]  /*69f0*/  @!P2 LEA.HI.X R15, R13, R238, R0, 0x1, P1 ;  /* 0x000000ee0d0fa211 */ /* 0x000fe400008f0c00 */
[----:B------:R-:W-:Y:S02]  /*6a00*/  LOP3.LUT R8, R5, R246, R8, 0xf6, !PT ;  /* 0x000000f605087212 */ /* 0x000fe400078ef608 */
[----:B------:R-:W-:Y:S02]  /*6a10*/  LEA.HI.X R5, R17, R238, R16, 0x1, P4 ;  /* 0x000000ee11057211 */ /* 0x000fe400020f0c10 */
[----:B------:R-:W-:Y:S01]  /*6a20*/  LEA R0, R8, UR6, 0x1 ;  /* 0x0000000608007c11 */ /* 0x000fe2000f8e08ff */
        /* <DEDUP_REMOVED lines=21> */
[----:B------:R-:W5:Y:S04]  /*6b80*/  LDSM.16.M88.4 R20, [R132+0x8000] ;  /* 0x008000008414783b */ /* 0x000f680000000200 */
[----:B------:R-:W4:Y:S01]  /*6b90*/  LDSM.16.M88.4 R24, [R132+0x8800] ;  /* 0x008800008418783b */ /* 0x000f220000000200 */
[----:B-1----:R-:W-:Y:S01]  /*6ba0*/  SEL R14, R221, 0xffffffe0, !P6 ;  /* 0xffffffe0dd0e7807 */ /* 0x002fe20007000000 */
[----:B------:R-:W-:-:S02]  /*6bb0*/  IMAD.MOV.U32 R242, RZ, RZ, 0x40 ;  /* 0x00000040fff27424 */ /* 0x000fc400078e00ff */
[----:B--2---:R-:W-:Y:S01]  /*6bc0*/  IMAD.MOV.U32 R224, RZ, RZ, R30 ;  /* 0x000000ffffe07224 */ /* 0x004fe200078e001e */
[----:B-----5:R-:W1:Y:S01]  /*6bd0*/  LDSM.16.M88.4 R4, [R0+0x2000] ;  /* 0x002000000004783b */ /* 0x020e620000000200 */
[----:B------:R-:W-:Y:S02]  /*6be0*/  IMAD.IADD R3, R132, 0x1, R14 ;  /* 0x0000000184037824 */ /* 0x000fe400078e020e */
[----:B------:R-:W-:Y:S01]  /*6bf0*/  IMAD.IADD R13, R14, 0x1, R0 ;  /* 0x000000010e0d7824 */ /* 0x000fe200078e0200 */
[C---:B------:R-:W-:Y:S01]  /*6c00*/  HMMA.16816.F32 R208, R16.reuse, R20, RZ ;  /* 0x0000001410d0723c */ /* 0x040fe200000018ff */
[----:B------:R-:W-:Y:S01]  /*6c10*/  MOV R225, R31 ;  /* 0x0000001f00e17202 */ /* 0x000fe20000000f00 */
[----:B------:R-:W-:Y:S04]  /*6c20*/  LDSM.16.M88.4 R32, [R3+0x8000] ;  /* 0x008000000320783b */ /* 0x000fe80000000200 */
[----:B------:R2:W-:Y:S02]  /*6c30*/  LDSM.16.M88.4 R28, [R3+0x8800] ;  /* 0x00880000031c783b */ /* 0x0005e40000000200 */
[----:B------:R-:W-:Y:S01]  /*6c40*/  HMMA.16816.F32 R204, R16, R22, RZ ;  /* 0x0000001610cc723c */ /* 0x000fe200000018ff */
[----:B---3--:R-:W-:-:S02]  /*6c50*/  IMAD.MOV.U32 R244, RZ, RZ, R212 ;  /* 0x000000fffff47224 */ /* 0x008fc400078e00d4 */
[----:B------:R-:W-:Y:S02]  /*6c60*/  IMAD.MOV.U32 R245, RZ, RZ, R213 ;  /* 0x000000fffff57224 */ /* 0x000fe400078e00d5 */
[----:B----4-:R-:W-:Y:S02]  /*6c70*/  IMAD.MOV.U32 R138, RZ, RZ, R214 ;  /* 0x000000ffff8a7224 */ /* 0x010fe400078e00d6 */
[----:B------:R-:W-:Y:S01]  /*6c80*/  IMAD.MOV.U32 R139, RZ, RZ, R215 ;  /* 0x000000ffff8b7224 */ /* 0x000fe200078e00d7 */
[C---:B------:R-:W-:Y:S01]  /*6c90*/  HMMA.16816.F32 R196, R16.reuse, R24, RZ ;  /* 0x0000001810c4723c */ /* 0x040fe200000018ff */
[----:B------:R-:W-:Y:S01]  /*6ca0*/  UIADD3 UR4, UPT, UPT, UR20, -0x2, URZ ;  /* 0xfffffffe14047890 */ /* 0x000fe2000fffe0ff */
[----:B------:R-:W-:Y:S01]  /*6cb0*/  SHF.R.U32.HI R246, RZ, 0x5, R223 ;  /* 0x00000005fff67819 */ /* 0x000fe200000116df */
[----:B------:R-:W0:Y:S05]  /*6cc0*/  LDGDEPBAR ;  /* 0x00000000000079af */ /* 0x000e2a0000000000 */
[----:B------:R-:W-:Y:S01]  /*6cd0*/  HMMA.16816.F32 R184, R16, R26, RZ ;  /* 0x0000001a10b8723c */ /* 0x000fe200000018ff */
[----:B------:R-:W3:Y:S01]  /*6ce0*/  LDSM.16.M88.4 R16, [R13] ;  /* 0x000000000d10783b */ /* 0x000ee20000000200 */
[----:B------:R-:W-:-:S06]  /*6cf0*/  SEL R242, R242, 0xffffffc0, !P0 ;  /* 0xffffffc0f2f27807 */ /* 0x000fcc0004000000 */
[C---:B-1----:R-:W-:Y:S08]  /*6d00*/  HMMA.16816.F32 R180, R4.reuse, R20, RZ ;  /* 0x0000001404b4723c */ /* 0x042ff000000018ff */
[----:B------:R-:W-:Y:S01]  /*6d10*/  HMMA.16816.F32 R200, R4, R22, RZ ;  /* 0x0000001604c8723c */ /* 0x000fe200000018ff */
[----:B------:R-:W1:Y:S01]  /*6d20*/  LDSM.16.M88.4 R20, [R13+0x2000] ;  /* 0x002000000d14783b */ /* 0x000e620000000200 */
[----:B--2---:R-:W-:-:S06]  /*6d30*/  IMAD.IADD R3, R242, 0x1, R0 ;  /* 0x00000001f2037824 */ /* 0x004fcc00078e0200 */
[C---:B------:R-:W-:Y:S08]  /*6d40*/  HMMA.16816.F32 R172, R4.reuse, R24, RZ ;  /* 0x0000001804ac723c */ /* 0x040ff000000018ff */
[----:B------:R-:W-:Y:S01]  /*6d50*/  HMMA.16816.F32 R188, R4, R26, RZ ;  /* 0x0000001a04bc723c */ /* 0x000fe200000018ff */
[----:B------:R-:W-:-:S05]  /*6d60*/  IMAD.IADD R4, R132, 0x1, R242 ;  /* 0x0000000184047824 */ /* 0x000fca00078e02f2 */
[----:B------:R-:W-:Y:S04]  /*6d70*/  LDSM.16.M88.4 R176, [R4+0x8000] ;  /* 0x0080000004b0783b */ /* 0x000fe80000000200 */
[----:B------:R-:W-:Y:S04]  /*6d80*/  LDSM.16.M88.4 R24, [R4+0x8800] ;  /* 0x008800000418783b */ /* 0x000fe80000000200 */
[----:B------:R-:W2:Y:S01]  /*6d90*/  LDSM.16.M88.4 R4, [R3+0x2000] ;  /* 0x002000000304783b */ /* 0x000ea20000000200 */
[C---:B---3--:R-:W-:Y:S08]  /*6da0*/  HMMA.16816.F32 R212, R16.reuse, R32, R208 ;  /* 0x0000002010d4723c */ /* 0x048ff000000018d0 */
[----:B------:R-:W-:Y:S08]  /*6db0*/  HMMA.16816.F32 R208, R16, R28, R196 ;  /* 0x0000001c10d0723c */ /* 0x000ff000000018c4 */
[C---:B-1----:R-:W-:Y:S08]  /*6dc0*/  HMMA.16816.F32 R180, R20.reuse, R32, R180 ;  /* 0x0000002014b4723c */ /* 0x042ff000000018b4 */
[C---:B------:R-:W-:Y:S08]  /*6dd0*/  HMMA.16816.F32 R172, R20.reuse, R28, R172 ;  /* 0x0000001c14ac723c */ /* 0x040ff000000018ac */
[C---:B------:R-:W-:Y:S08]  /*6de0*/  HMMA.16816.F32 R200, R20.reuse, R34, R200 ;  /* 0x0000002214c8723c */ /* 0x040ff000000018c8 */
[----:B------:R-:W-:Y:S08]  /*6df0*/  HMMA.16816.F32 R192, R20, R30, R188 ;  /* 0x0000001e14c0723c */ /* 0x000ff000000018bc */
[C---:B------:R-:W-:Y:S08]  /*6e00*/  HMMA.16816.F32 R196, R16.reuse, R34, R204 ;  /* 0x0000002210c4723c */ /* 0x040ff000000018cc */
[----:B------:R-:W-:Y:S01]  /*6e10*/  HMMA.16816.F32 R20, R16, R30, R184 ;  /* 0x0000001e1014723c */ /* 0x000fe200000018b8 */
[----:B------:R-:W1:Y:S01]  /*6e20*/  LDSM.16.M88.4 R16, [R3] ;  /* 0x000000000310783b */ /* 0x000e620000000200 */
[----:B------:R-:W-:-:S04]  /*6e30*/  IMAD.IADD R8, R132, 0x1, R242 ;  /* 0x0000000184087824 */ /* 0x000fc800078e02f2 */
[C---:B------:R-:W-:Y:S02]  /*6e40*/  IMAD.IADD R8, R14.reuse, 0x1, R8 ;  /* 0x000000010e087824 */ /* 0x040fe400078e0208 */
[----:B------:R-:W-:Y:S01]  /*6e50*/  IMAD.IADD R14, R14, 0x1, R3 ;  /* 0x000000010e0e7824 */ /* 0x000fe200078e0203 */
[C---:B--2---:R-:W-:Y:S02]  /*6e60*/  HMMA.16816.F32 R188, R4.reuse, R176, R180 ;  /* 0x000000b004bc723c */ /* 0x044fe400000018b4 */
[----:B------:R-:W-:Y:S06]  /*6e70*/  LDSM.16.M88.4 R32, [R8+0x8800] ;  /* 0x008800000820783b */ /* 0x000fec0000000200 */
[C---:B------:R-:W-:Y:S01]  /*6e80*/  HMMA.16816.F32 R180, R4.reuse, R24, R172 ;  /* 0x0000001804b4723c */ /* 0x040fe200000018ac */
[----:B------:R-:W-:Y:S07]  /*6e90*/  LDSM.16.M88.4 R172, [R8+0x8000] ;  /* 0x0080000008ac783b */ /* 0x000fee0000000200 */
[C---:B------:R-:W-:Y:S08]  /*6ea0*/  HMMA.16816.F32 R184, R4.reuse, R178, R200 ;  /* 0x000000b204b8723c */ /* 0x040ff000000018c8 */
[-C--:B------:R-:W-:Y:S01]  /*6eb0*/  HMMA.16816.F32 R28, R4, R26.reuse, R192 ;  /* 0x0000001a041c723c */ /* 0x080fe200000018c0 */
[----:B------:R-:W2:Y:S07]  /*6ec0*/  LDSM.16.M88.4 R4, [R14+0x2000] ;  /* 0x002000000e04783b */ /* 0x000eae0000000200 */
[C---:B-1----:R-:W-:Y:S01]  /*6ed0*/  HMMA.16816.F32 R204, R16.reuse, R26, R20 ;  /* 0x0000001a10cc723c */ /* 0x042fe20000001814 */
[----:B------:R-:W1:Y:S07]  /*6ee0*/  LDSM.16.M88.4 R20, [R14] ;  /* 0x000000000e14783b */ /* 0x000e6e0000000200 */
[C---:B------:R-:W-:Y:S08]  /*6ef0*/  HMMA.16816.F32 R212, R16.reuse, R176, R212 ;  /* 0x000000b010d4723c */ /* 0x040ff000000018d4 */
[C---:B------:R-:W-:Y:S08]  /*6f00*/  HMMA.16816.F32 R176, R16.reuse, R178, R196 ;  /* 0x000000b210b0723c */ /* 0x040ff000000018c4 */
[----:B------:R-:W-:Y:S01]  /*6f10*/  HMMA.16816.F32 R208, R16, R24, R208 ;  /* 0x0000001810d0723c */ /* 0x000fe200000018d0 */
[----:B------:R-:W-:Y:S04]  /*6f20*/  LDSM.16.M88.4 R16, [R0+0x6000] ;  /* 0x006000000010783b */ /* 0x000fe80000000200 */
[----:B------:R-:W-:Y:S03]  /*6f30*/  LDSM.16.M88.4 R24, [R132+0x9000] ;  /* 0x009000008418783b */ /* 0x000fe60000000200 */
[C---:B--2---:R-:W-:Y:S08]  /*6f40*/  HMMA.16816.F32 R200, R4.reuse, R172, R188 ;  /* 0x000000ac04c8723c */ /* 0x044ff000000018bc */
[C---:B------:R-:W-:Y:S01]  /*6f50*/  HMMA.16816.F32 R188, R4.reuse, R34, R28 ;  /* 0x0000002204bc723c */ /* 0x040fe2000000181c */
[----:B------:R-:W2:Y:S07]  /*6f60*/  LDSM.16.M88.4 R28, [R132+0x9800] ;  /* 0x00980000841c783b */ /* 0x000eae0000000200 */
[C---:B------:R-:W-:Y:S08]  /*6f70*/  HMMA.16816.F32 R196, R4.reuse, R174, R184 ;  /* 0x000000ae04c4723c */ /* 0x040ff000000018b8 */
[----:B------:R-:W-:Y:S01]  /*6f80*/  HMMA.16816.F32 R192, R4, R32, R180 ;  /* 0x0000002004c0723c */ /* 0x000fe200000018b4 */
[----:B------:R3:W4:Y:S07]  /*6f90*/  LDSM.16.M88.4 R4, [R0+0x4000] ;  /* 0x004000000004783b */ /* 0x00072e0000000200 */
[C---:B-1----:R-:W-:Y:S08]  /*6fa0*/  HMMA.16816.F32 R184, R20.reuse, R172, R212 ;  /* 0x000000ac14b8723c */ /* 0x042ff000000018d4 */
[----:B------:R-:W-:Y:S01]  /*6fb0*/  HMMA.16816.F32 R176, R20, R174, R176 ;  /* 0x000000ae14b0723c */ /* 0x000fe200000018b0 */
[----:B---3--:R-:W-:-:S07]  /*6fc0*/  SEL R0, R221, 0xffffffe0, !P6 ;  /* 0xffffffe0dd007807 */ /* 0x008fce0007000000 */
[----:B------:R-:W-:Y:S01]  /*6fd0*/  HMMA.16816.F32 R180, R20, R34, R204 ;  /* 0x0000002214b4723c */ /* 0x000fe200000018cc */
[----:B------:R-:W-:-:S07]  /*6fe0*/  IMAD.IADD R0, R132, 0x1, R0 ;  /* 0x0000000184007824 */ /* 0x000fce00078e0200 */
[----:B------:R-:W-:Y:S01]  /*6ff0*/  HMMA.16816.F32 R172, R20, R32, R208 ;  /* 0x0000002014ac723c */ /* 0x000fe200000018d0 */
[----:B------:R-:W-:Y:S04]  /*7000*/  LDSM.16.M88.4 R32, [R0+0x9000] ;  /* 0x009000000020783b */ /* 0x000fe80000000200 */
[----:B------:R-:W1:Y:S03]  /*7010*/  LDSM.16.M88.4 R20, [R13+0x4000] ;  /* 0x004000000d14783b */ /* 0x000e660000000200 */
[----:B--2---:R-:W-:Y:S08]  /*7020*/  HMMA.16816.F32 R204, R16, R30, R188 ;  /* 0x0000001e10cc723c */ /* 0x004ff000000018bc */
[-C--:B----4-:R-:W-:Y:S08]  /*7030*/  HMMA.16816.F32 R188, R4, R24.reuse, R184 ;  /* 0x0000001804bc723c */ /* 0x090ff000000018b8 */
[C---:B------:R-:W-:Y:S08]  /*7040*/  HMMA.16816.F32 R200, R16.reuse, R24, R200 ;  /* 0x0000001810c8723c */ /* 0x040ff000000018c8 */
[-C--:B------:R-:W-:Y:S08]  /*7050*/  HMMA.16816.F32 R208, R16, R26.reuse, R196 ;  /* 0x0000001a10d0723c */ /* 0x080ff000000018c4 */
[----:B------:R-:W-:Y:S01]  /*7060*/  HMMA.16816.F32 R184, R4, R26, R176 ;  /* 0x0000001a04b8723c */ /* 0x000fe200000018b0 */
[----:B------:R2:W3:Y:S07]  /*7070*/  LDSM.16.M88.4 R24, [R0+0x9800] ;  /* 0x009800000018783b */ /* 0x0004ee0000000200 */
[-C--:B------:R-:W-:Y:S01]  /*7080*/  HMMA.16816.F32 R212, R16, R28.reuse, R192 ;  /* 0x0000001c10d4723c */ /* 0x080fe200000018c0 */
[----:B------:R-:W4:Y:S07]  /*7090*/  LDSM.16.M88.4 R16, [R13+0x6000] ;  /* 0x006000000d10783b */ /* 0x000f2e0000000200 */
[----:B------:R-:W-:Y:S01]  /*70a0*/  HMMA.16816.F32 R192, R4, R28, R172 ;  /* 0x0000001c04c0723c */ /* 0x000fe200000018ac */
[----:B--2---:R-:W-:-:S07]  /*70b0*/  IMAD.IADD R0, R132, 0x1, R242 ;  /* 0x0000000184007824 */ /* 0x004fce00078e02f2 */
[----:B------:R-:W-:Y:S01]  /*70c0*/  HMMA.16816.F32 R28, R4, R30, R180 ;  /* 0x0000001e041c723c */ /* 0x000fe200000018b4 */
[----:B------:R-:W-:Y:S04]  /*70d0*/  LDSM.16.M88.4 R4, [R3+0x4000] ;  /* 0x004000000304783b */ /* 0x000fe80000000200 */
[----:B------:R-:W2:Y:S04]  /*70e0*/  LDSM.16.M88.4 R176, [R0+0x9000] ;  /* 0x0090000000b0783b */ /* 0x000ea80000000200 */
[----:B------:R-:W5:Y:S01]  /*70f0*/  LDSM.16.M88.4 R172, [R0+0x9800] ;  /* 0x0098000000ac783b */ /* 0x000f620000000200 */
[C---:B-1----:R-:W-:Y:S08]  /*7100*/  HMMA.16816.F32 R188, R20.reuse, R32, R188 ;  /* 0x0000002014bc723c */ /* 0x042ff000000018bc */
[C---:B------:R-:W-:Y:S08]  /*7110*/  HMMA.16816.F32 R184, R20.reuse, R34, R184 ;  /* 0x0000002214b8723c */ /* 0x040ff000000018b8 */
[C---:B---3--:R-:W-:Y:S08]  /*7120*/  HMMA.16816.F32 R180, R20.reuse, R24, R192 ;  /* 0x0000001814b4723c */ /* 0x048ff000000018c0 */
[----:B------:R-:W-:Y:S01]  /*7130*/  HMMA.16816.F32 R28, R20, R26, R28 ;  /* 0x0000001a141c723c */ /* 0x000fe2000000181c */
[----:B------:R-:W1:Y:S07]  /*7140*/  LDSM.16.M88.4 R20, [R3+0x6000] ;  /* 0x006000000314783b */ /* 0x000e6e0000000200 */
[----:B----4-:R-:W-:Y:S08]  /*7150*/  HMMA.16816.F32 R196, R16, R32, R200 ;  /* 0x0000002010c4723c */ /* 0x010ff000000018c8 */
[C---:B--2---:R-:W-:Y:S08]  /*7160*/  HMMA.16816.F32 R200, R4.reuse, R176, R188 ;  /* 0x000000b004c8723c */ /* 0x044ff000000018bc */
[----:B------:R-:W-:Y:S08]  /*7170*/  HMMA.16816.F32 R192, R4, R178, R184 ;  /* 0x000000b204c0723c */ /* 0x000ff000000018b8 */
[C---:B------:R-:W-:Y:S08]  /*7180*/  HMMA.16816.F32 R212, R16.reuse, R24, R212 ;  /* 0x0000001810d4723c */ /* 0x040ff000000018d4 */
[----:B------:R-:W-:Y:S01]  /*7190*/  HMMA.16816.F32 R204, R16, R26, R204 ;  /* 0x0000001a10cc723c */ /* 0x000fe200000018cc */
[----:B------:R-:W-:Y:S07]  /*71a0*/  LDSM.16.M88.4 R24, [R8+0x9000] ;  /* 0x009000000818783b */ /* 0x000fee0000000200 */
[C---:B-----5:R-:W-:Y:S08]  /*71b0*/  HMMA.16816.F32 R188, R4.reuse, R172, R180 ;  /* 0x000000ac04bc723c */ /* 0x060ff000000018b4 */
[----:B------:R-:W-:Y:S01]  /*71c0*/  HMMA.16816.F32 R184, R4, R174, R28 ;  /* 0x000000ae04b8723c */ /* 0x000fe2000000181c */
[----:B------:R-:W2:Y:S04]  /*71d0*/  LDSM.16.M88.4 R4, [R14+0x4000] ;  /* 0x004000000e04783b */ /* 0x000ea80000000200 */
[----:B------:R-:W3:Y:S03]  /*71e0*/  LDSM.16.M88.4 R28, [R8+0x9800] ;  /* 0x00980000081c783b */ /* 0x000ee60000000200 */
[----:B------:R-:W-:Y:S01]  /*71f0*/  HMMA.16816.F32 R208, R16, R34, R208 ;  /* 0x0000002210d0723c */ /* 0x000fe200000018d0 */
[----:B------:R-:W4:Y:S01]  /*7200*/  LDSM.16.M88.4 R16, [R14+0x6000] ;  /* 0x006000000e10783b */ /* 0x000f220000000200 */
[----:B------:R-:W5:Y:S01]  /*7210*/  S2R R244, SR_CTAID.X ;  /* 0x0000000000f47919 */ /* 0x000f620000002500 */
[----:B------:R-:W-:Y:S01]  /*7220*/  IMAD.U32 R0, RZ, RZ, UR31 ;  /* 0x0000001fff007e24 */ /* 0x000fe2000f8e00ff */
[----:B------:R-:W-:-:S04]  /*7230*/  SHF.R.U32.HI R241, RZ, 0x5, R223 ;  /* 0x00000005fff17819 */ /* 0x000fc800000116df */
[----:B-1----:R-:W-:Y:S01]  /*7240*/  HMMA.16816.F32 R180, R20, R172, R212 ;  /* 0x000000ac14b4723c */ /* 0x002fe200000018d4 */
[----:B------:R-:W-:Y:S01]  /*7250*/  IMAD.MOV.U32 R214, RZ, RZ, R138 ;  /* 0x000000ffffd67224 */ /* 0x000fe200078e008a */
[----:B------:R-:W-:-:S04]  /*7260*/  DEPBAR.LE SB0, 0x0 ;  /* 0x000080000000791a */ /* 0x000fc80000000000 */
[----:B------:R-:W1:Y:S02]  /*7270*/  S2R R138, SR_CTAID.X ;  /* 0x00000000008a7919 */ /* 0x000e640000002500 */
[----:B------:R-:W-:Y:S01]  /*7280*/  HMMA.16816.F32 R32, R20, R176, R196 ;  /* 0x000000b01420723c */ /* 0x000fe200000018c4 */
[----:B------:R-:W-:-:S07]  /*7290*/  LOP3.LUT R0, R0, UR4, R245, 0x96, !PT ;  /* 0x0000000400007c12 */ /* 0x000fce000f8e96f5 */
[----:B------:R-:W-:Y:S01]  /*72a0*/  HMMA.16816.F32 R176, R20, R178, R208 ;  /* 0x000000b214b0723c */ /* 0x000fe200000018d0 */
[----:B------:R-:W-:-:S07]  /*72b0*/  IMAD.U32 R3, RZ, RZ, UR20 ;  /* 0x00000014ff037e24 */ /* 0x000fce000f8e00ff */
[----:B------:R-:W-:Y:S08]  /*72c0*/  HMMA.16816.F32 R20, R20, R174, R204 ;  /* 0x000000ae1414723c */ /* 0x000ff000000018cc */
[C---:B--2---:R-:W-:Y:S08]  /*72d0*/  HMMA.16816.F32 R200, R4.reuse, R24, R200 ;  /* 0x0000001804c8723c */ /* 0x044ff000000018c8 */
[C---:B------:R-:W-:Y:S08]  /*72e0*/  HMMA.16816.F32 R192, R4.reuse, R26, R192 ;  /* 0x0000001a04c0723c */ /* 0x040ff000000018c0 */
[C---:B---3--:R-:W-:Y:S08]  /*72f0*/  HMMA.16816.F32 R188, R4.reuse, R28, R188 ;  /* 0x0000001c04bc723c */ /* 0x048ff000000018bc */
[----:B------:R-:W-:Y:S01]  /*7300*/  HMMA.16816.F32 R184, R4, R30, R184 ;  /* 0x0000001e04b8723c */ /* 0x000fe200000018b8 */
[----:B------:R-:W-:-:S02]  /*7310*/  IMAD.SHL.U32 R6, R223, 0x2, RZ ;  /* 0x00000002df067824 */ /* 0x000fc400078e00ff */
[----:B------:R-:W-:-:S03]  /*7320*/  IMAD.WIDE.U32 R4, R0, -0x326172a9, RZ ;  /* 0xcd9e8d5700047825 */ /* 0x000fc600078e00ff */
[----:B------:R-:W-:Y:S01]  /*7330*/  LOP3.LUT R6, R6, 0x6, RZ, 0xc0, !PT ;  /* 0x0000000606067812 */ /* 0x000fe200078ec0ff */
[----:B-----5:R-:W-:-:S03]  /*7340*/  IMAD R244, R244, 0x8, R246 ;  /* 0x00000008f4f47824 */ /* 0x020fc600078e02f6 */
[----:B------:R-:W-:Y:S01]  /*7350*/  LEA R0, R3, R6, 0x5 ;  /* 0x0000000603007211 */ /* 0x000fe200078e28ff */
[----:B------:R-:W-:Y:S02]  /*7360*/  VIADD R244, R244, 0x4 ;  /* 0x00000004f4f47836 */ /* 0x000fe40000000000 */
[----:B-1----:R-:W-:Y:S02]  /*7370*/  IMAD R138, R138, 0x8, R241 ;  /* 0x000000088a8a7824 */ /* 0x002fe400078e02f1 */
[C---:B------:R-:W-:Y:S02]  /*7380*/  VIADD R13, R0.reuse, 0xffffffc0 ;  /* 0xffffffc0000d7836 */ /* 0x040fe40000000000 */
[----:B------:R-:W-:Y:S01]  /*7390*/  VIADD R7, R0, 0xffffffd8 ;  /* 0xffffffd800077836 */ /* 0x000fe20000000000 */
[----:B----4-:R-:W-:Y:S01]  /*73a0*/  HMMA.16816.F32 R172, R16, R30, R20 ;  /* 0x0000001e10ac723c */ /* 0x010fe20000001814 */
[----:B------:R-:W-:Y:S01]  /*73b0*/  IMAD.MOV.U32 R215, RZ, RZ, R139 ;  /* 0x000000ffffd77224 */ /* 0x000fe200078e008b */
[----:B------:R-:W-:Y:S01]  /*73c0*/  I2FP.F32.U32 R21, R13 ;  /* 0x0000000d00157245 */ /* 0x000fe20000201000 */
[----:B------:R-:W-:-:S02]  /*73d0*/  IMAD.MOV.U32 R213, RZ, RZ, R225 ;  /* 0x000000ffffd57224 */ /* 0x000fc400078e00e1 */
[----:B------:R-:W-:-:S03]  /*73e0*/  IMAD.WIDE.U32 R138, R138, -0x326172a9, RZ ;  /* 0xcd9e8d578a8a7825 */ /* 0x000fc600078e00ff */
[----:B------:R-:W-:Y:S01]  /*73f0*/  HMMA.16816.F32 R196, R16, R24, R32 ;  /* 0x0000001810c4723c */ /* 0x000fe20000001820 */
[----:B------:R-:W-:-:S04]  /*7400*/  IMAD.WIDE.U32 R244, R244, -0x326172a9, RZ ;  /* 0xcd9e8d57f4f47825 */ /* 0x000fc800078e00ff */
[----:B------:R-:W-:-:S03]  /*7410*/  VIADD R6, R0, 0xffffffc1 ;  /* 0xffffffc100067836 */ /* 0x000fc60000000000 */
[----:B------:R-:W-:Y:S01]  /*7420*/  HMMA.16816.F32 R176, R16, R26, R176 ;  /* 0x0000001a10b0723c */ /* 0x000fe200000018b0 */
[----:B------:R-:W-:Y:S01]  /*7430*/  FFMA.FTZ R14, R21, UR5, R200 ;  /* 0x00000005150e7c23 */ /* 0x000fe200080100c8 */
[----:B------:R-:W-:-:S06]  /*7440*/  LOP3.LUT R139, R222, R138, R5, 0x96, !PT ;  /* 0x0000008ade8b7212 */ /* 0x000fcc00078e9605 */
[----:B------:R-:W-:Y:S01]  /*7450*/  HMMA.16816.F32 R180, R16, R28, R180 ;  /* 0x0000001c10b4723c */ /* 0x000fe200000018b4 */
[----:B------:R-:W-:Y:S02]  /*7460*/  I2FP.F32.U32 R18, R7 ;  /* 0x0000000700127245 */ /* 0x000fe40000201000 */
[----:B------:R-:W-:Y:S01]  /*7470*/  LOP3.LUT R204, R222, R244, R5, 0x96, !PT ;  /* 0x000000f4decc7212 */ /* 0x000fe200078e9605 */
[----:B------:R-:W-:Y:S01]  /*7480*/  VIADD R5, R0, 0xffffffc8 ;  /* 0xffffffc800057836 */ /* 0x000fe20000000000 */
[-C--:B------:R-:W-:Y:S01]  /*7490*/  LOP3.LUT R205, R218, R4.reuse, R213, 0x96, !PT ;  /* 0x00000004dacd7212 */ /* 0x080fe200078e96d5 */
[----:B------:R-:W-:Y:S01]  /*74a0*/  FFMA.FTZ R15, R18, UR5, R184 ;  /* 0x00000005120f7c23 */ /* 0x000fe200080100b8 */
[----:B------:R-:W-:Y:S01]  /*74b0*/  LOP3.LUT R206, R218, R4, R215, 0x96, !PT ;  /* 0x00000004dace7212 */ /* 0x000fe200078e96d7 */
[----:B------:R-:W-:Y:S01]  /*74c0*/  VIADD R4, R0, 0xffffffc9 ;  /* 0xffffffc900047836 */ /* 0x000fe20000000000 */
[----:B------:R-:W-:Y:S02]  /*74d0*/  ISETP.GE.AND P1, PT, R13, R10, PT ;  /* 0x0000000a0d00720c */ /* 0x000fe40003f26270 */
[----:B------:R-:W-:-:S02]  /*74e0*/  I2FP.F32.U32 R17, R6 ;  /* 0x0000000600117245 */ /* 0x000fc40000201000 */
[-C--:B------:R-:W-:Y:S02]  /*74f0*/  ISETP.GE.AND P4, PT, R7, R10.reuse, PT ;  /* 0x0000000a0700720c */ /* 0x080fe40003f86270 */
[----:B------:R-:W-:Y:S01]  /*7500*/  FSEL R32, R14, -INF , !P1 ;  /* 0xff8000000e207808 */ /* 0x000fe20004800000 */
[----:B------:R-:W-:Y:S01]  /*7510*/  FFMA.FTZ R14, R17, UR5, R201 ;  /* 0x00000005110e7c23 */ /* 0x000fe200080100c9 */
[----:B------:R-:W-:Y:S01]  /*7520*/  FSEL R246, R15, -INF , !P4 ;  /* 0xff8000000ff67808 */ /* 0x000fe20006000000 */
[----:B------:R-:W-:Y:S01]  /*7530*/  VIADD R3, R0, 0xffffffd0 ;  /* 0xffffffd000037836 */ /* 0x000fe20000000000 */
[----:B------:R-:W-:Y:S01]  /*7540*/  ISETP.GE.AND P1, PT, R6, R10, PT ;  /* 0x0000000a0600720c */ /* 0x000fe20003f26270 */
[----:B------:R-:W-:Y:S01]  /*7550*/  VIADD R8, R0, 0xffffffd1 ;  /* 0xffffffd100087836 */ /* 0x000fe20000000000 */
[----:B------:R-:W-:Y:S02]  /*7560*/  I2FP.F32.U32 R16, R5 ;  /* 0x0000000500107245 */ /* 0x000fe40000201000 */
[----:B------:R-:W-:-:S02]  /*7570*/  I2FP.F32.U32 R15, R4 ;  /* 0x00000004000f7245 */ /* 0x000fc40000201000 */
[----:B------:R-:W-:Y:S01]  /*7580*/  FSEL R33, R14, -INF , !P1 ;  /* 0xff8000000e217808 */ /* 0x000fe20004800000 */
[----:B------:R-:W-:Y:S01]  /*7590*/  FFMA.FTZ R22, R16, UR5, R192 ;  /* 0x0000000510167c23 */ /* 0x000fe200080100c0 */
[----:B------:R-:W-:Y:S01]  /*75a0*/  I2FP.F32.U32 R14, R3 ;  /* 0x00000003000e7245 */ /* 0x000fe20000201000 */
[----:B------:R-:W-:Y:S01]  /*75b0*/  FFMA.FTZ R19, R15, UR5, R193 ;  /* 0x000000050f137c23 */ /* 0x000fe200080100c1 */
[----:B------:R-:W-:Y:S01]  /*75c0*/  VIADD R0, R0, 0xffffffd9 ;  /* 0xffffffd900007836 */ /* 0x000fe20000000000 */
[----:B------:R-:W-:Y:S01]  /*75d0*/  BAR.SYNC.DEFER_BLOCKING 0x0 ;  /* 0x0000000000007b1d */ /* 0x000fe20000010000 */
[-C--:B------:R-:W-:Y:S02]  /*75e0*/  ISETP.GE.AND P4, PT, R5, R10.reuse, PT ;  /* 0x0000000a0500720c */ /* 0x080fe40003f86270 */
[----:B------:R-:W-:Y:S02]  /*75f0*/  ISETP.GE.AND P1, PT, R4, R10, PT ;  /* 0x0000000a0400720c */ /* 0x000fe40003f26270 */
[----:B------:R-:W-:Y:S01]  /*7600*/  I2FP.F32.U32 R20, R8 ;  /* 0x0000000800147245 */ /* 0x000fe20000201000 */
[----:B------:R-:W-:Y:S01]  /*7610*/  UISETP.GE.U32.AND UP0, UPT, UR20, 0x3, UPT ;  /* 0x000000031400788c */ /* 0x000fe2000bf06070 */
[----:B------:R-:W-:Y:S01]  /*7620*/  FSEL R34, R22, -INF , !P4 ;  /* 0xff80000016227808 */ /* 0x000fe20006000000 */
[----:B------:R-:W-:Y:S01]  /*7630*/  FFMA.FTZ R23, R14, UR5, R188 ;  /* 0x000000050e177c23 */ /* 0x000fe200080100bc */
[----:B------:R-:W-:Y:S01]  /*7640*/  FSEL R35, R19, -INF , !P1 ;  /* 0xff80000013237808 */ /* 0x000fe20004800000 */
[----:B------:R-:W-:Y:S01]  /*7650*/  FFMA.FTZ R22, R20, UR5, R189 ;  /* 0x0000000514167c23 */ /* 0x000fe200080100bd */
[----:B------:R-:W-:-:S02]  /*7660*/  ISETP.GE.AND P4, PT, R3, R10, PT ;  /* 0x0000000a0300720c */ /* 0x000fc40003f86270 */
[----:B------:R-:W-:Y:S02]  /*7670*/  I2FP.F32.U32 R19, R0 ;  /* 0x0000000000137245 */ /* 0x000fe40000201000 */
[-C--:B------:R-:W-:Y:S02]  /*7680*/  ISETP.GE.AND P1, PT, R8, R10.reuse, PT ;  /* 0x0000000a0800720c */ /* 0x080fe40003f26270 */
[----:B------:R-:W-:Y:S01]  /*7690*/  FSEL R243, R23, -INF , !P4 ;  /* 0xff80000017f37808 */ /* 0x000fe20006000000 */
[----:B------:R-:W-:Y:S01]  /*76a0*/  FFMA.FTZ R23, R19, UR5, R185 ;  /* 0x0000000513177c23 */ /* 0x000fe200080100b9 */
[----:B------:R-:W-:Y:S02]  /*76b0*/  FSEL R245, R22, -INF , !P1 ;  /* 0xff80000016f57808 */ /* 0x000fe40004800000 */
[----:B------:R-:W-:Y:S02]  /*76c0*/  ISETP.GE.AND P1, PT, R0, R10, PT ;  /* 0x0000000a0000720c */ /* 0x000fe40003f26270 */
[----:B------:R-:W-:-:S02]  /*76d0*/  FMNMX3.FTZ R22, R137, R32, R33, !PT ;  /* 0x0000002089167276 */ /* 0x000fc40007810021 */
[----:B------:R-:W-:Y:S02]  /*76e0*/  MOV R212, R224 ;  /* 0x000000e000d47202 */ /* 0x000fe40000000f00 */
[C---:B------:R-:W-:Y:S02]  /*76f0*/  ISETP.GE.AND P5, PT, R13.reuse, R9, PT ;  /* 0x000000090d00720c */ /* 0x040fe40003fa6270 */
[----:B------:R-:W-:Y:S02]  /*7700*/  ISETP.GE.AND P4, PT, R13, R11, PT ;  /* 0x0000000b0d00720c */ /* 0x000fe40003f86270 */
[----:B------:R-:W-:Y:S02]  /*7710*/  FSEL R244, R23, -INF , !P1 ;  /* 0xff80000017f47808 */ /* 0x000fe40004800000 */
[----:B------:R-:W-:Y:S01]  /*7720*/  FMNMX3.FTZ R132, R22, R34, R35, !PT ;  /* 0x0000002216847276 */ /* 0x000fe20007810023 */
[----:B------:R-:W-:Y:S08]  /*7730*/  BRA.U !UP0, `(.L_x_1268) ;  /* 0x0000000108d47547 */ /* 0x000ff0000b800000 */
[----:B------:R-:W-:-:S04]  /*7740*/  IMAD.U32 R22, RZ, RZ, UR20 ;  /* 0x00000014ff167e24 */ /* 0x000fc8000f8e00ff */
[----:B------:R-:W-:-:S04]  /*7750*/  @!P3 VIADD R22, R22, 0xfffffffd ;  /* 0xfffffffd1616b836 */ /* 0x000fc80000000000 */
[C---:B------:R-:W-:Y:S02]  /*7760*/  @!P3 IMAD R24, R22.reuse, UR7, RZ ;  /* 0x000000071618bc24 */ /* 0x040fe4000f8e02ff */
[----:B------:R-:W-:-:S05]  /*7770*/  @!P3 IMAD.WIDE.U32 R22, R22, UR14, RZ ;  /* 0x0000000e1616bc25 */ /* 0x000fca000f8e00ff */
[----:B------:R-:W-:Y:S02]  /*7780*/  @!P3 IADD3 R23, PT, PT, R23, R24, RZ ;  /* 0x000000181717b210 */ /* 0x000fe40007ffe0ff */
[----:B------:R-:W-:-:S04]  /*7790*/  @!P3 LEA R30, P1, R22, R230, 0x1 ;  /* 0x000000e6161eb211 */ /* 0x000fc800078208ff */
[----:B------:R-:W-:Y:S01]  /*77a0*/  @!P3 LEA.HI.X R31, R22, R229, R23, 0x1, P1 ;  /* 0x000000e5161fb211 */ /* 0x000fe200008f0c17 */
[----:B------:R-:W-:-:S04]  /*77b0*/  IMAD.U32 R22, RZ, RZ, UR20 ;  /* 0x00000014ff167e24 */ /* 0x000fc8000f8e00ff */
[----:B------:R-:W-:Y:S01]  /*77c0*/  @!PT LDS RZ, [RZ] ;  /* 0x00000000fffff984 */ /* 0x000fe20000000800 */
[----:B------:R-:W-:Y:S01]  /*77d0*/  @!PT LDS RZ, [RZ] ;  /* 0x00000000fffff984 */ /* 0x000fe20000000800 */
[----:B------:R-:W-:Y:S01]  /*77e0*/  @!PT LDS RZ, [RZ] ;  /* 0x00000000fffff984 */ /* 0x000fe20000000800 */
[----:B------:R1:W-:Y:S01]  /*77f0*/  @!P3 LDGSTS.E.BYPASS.LTC128B.128 [R227+0x8000], desc[UR22][R30.64] ;  /* 0x080000001ee3bfae */ /* 0x0003e2000b981a16 */
[----:B------:R-:W-:-:S03]  /*7800*/  @!P2 IADD3 R22, PT, PT, R22, -0x3, RZ ;  /* 0xfffffffd1616a810 */ /* 0x000fc60007ffe0ff */
[----:B------:R1:W-:Y:S02]  /*7810*/  @P3 STS.128 [R227+0x8000], RZ ;  /* 0x008000ffe3003388 */ /* 0x0003e40000000c00 */
[C---:B------:R-:W-:Y:S02]  /*7820*/  @!P2 IMAD R24, R22.reuse, UR7, RZ ;  /* 0x000000071618ac24 */ /* 0x040fe4000f8e02ff */
[----:B------:R-:W-:-:S04]  /*7830*/  @!P2 IMAD.WIDE.U32 R22, R22, UR14, RZ ;  /* 0x0000000e1616ac25 */ /* 0x000fc8000f8e00ff */
[----:B------:R-:W-:Y:S01]  /*7840*/  @!P2 IMAD.IADD R23, R23, 0x1, R24 ;  /* 0x000000011717a824 */ /* 0x000fe200078e0218 */
[----:B------:R-:W-:-:S04]  /*7850*/  @!P2 LEA R28, P1, R22, R230, 0x1 ;  /* 0x000000e6161ca211 */ /* 0x000fc800078208ff */
[----:B------:R-:W-:Y:S01]  /*7860*/  @!P2 LEA.HI.X R29, R22, R229, R23, 0x1, P1 ;  /* 0x000000e5161da211 */ /* 0x000fe200008f0c17 */
[----:B------:R-:W-:Y:S01]  /*7870*/  IMAD.U32 R23, RZ, RZ, UR16 ;  /* 0x00000010ff177e24 */ /* 0x000fe2000f8e00ff */
[----:B------:R-:W-:-:S03]  /*7880*/  MOV R22, UR20 ;  /* 0x0000001400167c02 */ /* 0x000fc60008000f00 */
[----:B------:R-:W-:Y:S01]  /*7890*/  @!PT LDS RZ, [RZ] ;  /* 0x00000000fffff984 */ /* 0x000fe20000000800 */
[----:B------:R-:W-:Y:S01]  /*78a0*/  @!PT LDS RZ, [RZ] ;  /* 0x00000000fffff984 */ /* 0x000fe20000000800 */
[----:B------:R-:W-:Y:S01]  /*78b0*/  @!PT LDS RZ, [RZ] ;  /* 0x00000000fffff984 */ /* 0x000fe20000000800 */
[----:B------:R1:W-:Y:S02]  /*78c0*/  @!P2 LDGSTS.E.BYPASS.LTC128B.128 [R227+0x9000], desc[UR22][R28.64+0x80] ;  /* 0x090000801ce3afae */ /* 0x0003e4000b981a16 */
[----:B------:R-:W-:Y:S01]  /*78d0*/  @!P3 VIADD R24, R22, 0xfffffffd ;  /* 0xfffffffd1618b836 */ /* 0x000fe20000000000 */
[----:B------:R-:W-:Y:S01]  /*78e0*/  MOV R22, UR29 ;  /* 0x0000001d00167c02 */ /* 0x000fe20008000f00 */
[----:B------:R1:W-:Y:S04]  /*78f0*/  @P2 STS.128 [R227+0x9000], RZ ;  /* 0x009000ffe3002388 */ /* 0x0003e80000000c00 */
[----:B------:R-:W-:-:S04]  /*7900*/  @!P3 IMAD.WIDE.U32 R22, R24, UR14, R22 ;  /* 0x0000000e1816bc25 */ /* 0x000fc8000f8e0016 */
[----:B------:R-:W-:Y:S01]  /*7910*/  @!P3 IMAD R24, R24, UR7, RZ ;  /* 0x000000071818bc24 */ /* 0x000fe2000f8e02ff */
[----:B------:R-:W-:-:S04]  /*7920*/  @!P3 LEA R26, P1, R22, R230, 0x1 ;  /* 0x000000e6161ab211 */ /* 0x000fc800078208ff */
[----:B------:R-:W-:-:S04]  /*7930*/  @!P3 IADD3 R23, PT, PT, R24, R23, RZ ;  /* 0x000000171817b210 */ /* 0x000fc80007ffe0ff */
[----:B------:R-:W-:Y:S01]  /*7940*/  @!P3 LEA.HI.X R27, R22, R229, R23, 0x1, P1 ;  /* 0x000000e5161bb211 */ /* 0x000fe200008f0c17 */
[----:B------:R-:W-:Y:S01]  /*7950*/  IMAD.U32 R22, RZ, RZ, UR20 ;  /* 0x00000014ff167e24 */ /* 0x000fe2000f8e00ff */
[----:B------:R-:W-:-:S03]  /*7960*/  MOV R23, UR16 ;  /* 0x0000001000177c02 */ /* 0x000fc60008000f00 */
[----:B------:R-:W-:Y:S01]  /*7970*/  @!PT LDS RZ, [RZ] ;  /* 0x00000000fffff984 */ /* 0x000fe20000000800 */
[----:B------:R-:W-:Y:S01]  /*7980*/  @!PT LDS RZ, [RZ] ;  /* 0x00000000fffff984 */ /* 0x000fe20000000800 */
[----:B------:R-:W-:Y:S01]  /*7990*/  @!PT LDS RZ, [RZ] ;  /* 0x00000000fffff984 */ /* 0x000fe20000000800 */
[----:B------:R1:W-:Y:S01]  /*79a0*/  @!P3 LDGSTS.E.BYPASS.LTC128B.128 [R227+0x8800], desc[UR22][R26.64] ;  /* 0x088000001ae3bfae */ /* 0x0003e2000b981a16 */
[----:B------:R-:W-:Y:S01]  /*79b0*/  @!P2 IADD3 R24, PT, PT, R22, -0x3, RZ ;  /* 0xfffffffd1618a810 */ /* 0x000fe20007ffe0ff */
[----:B------:R-:W-:Y:S02]  /*79c0*/  IMAD.U32 R22, RZ, RZ, UR29 ;  /* 0x0000001dff167e24 */ /* 0x000fe4000f8e00ff */
[----:B------:R1:W-:Y:S02]  /*79d0*/  @P3 STS.128 [R227+0x8800], RZ ;  /* 0x008800ffe3003388 */ /* 0x0003e40000000c00 */
[----:B------:R-:W-:-:S04]  /*79e0*/  @!P2 IMAD.WIDE.U32 R22, R24, UR14, R22 ;  /* 0x0000000e1816ac25 */ /* 0x000fc8000f8e0016 */
[----:B------:R-:W-:-:S05]  /*79f0*/  @!P2 IMAD R24, R24, UR7, RZ ;  /* 0x000000071818ac24 */ /* 0x000fca000f8e02ff */
[----:B------:R-:W-:Y:S02]  /*7a00*/  @!P2 IADD3 R23, PT, PT, R24, R23, RZ ;  /* 0x000000171817a210 */ /* 0x000fe40007ffe0ff */
        /* <DEDUP_REMOVED lines=8> */
.L_x_1268:
[----:B------:R-:W-:Y:S01]  /*7a90*/  FFMA.FTZ R22, R21, UR5, R202 ;  /* 0x0000000515167c23 */ /* 0x000fe200080100ca */
[----:B-1----:R-:W-:Y:S01]  /*7aa0*/  FFMA.FTZ R27, R17, UR5, R203 ;  /* 0x00000005111b7c23 */ /* 0x002fe200080100cb */
[----:B------:R-:W2:Y:S01]  /*7ab0*/  LDL.64 R188, [R1+0x18] ;  /* 0x0000180001bc7983 */ /* 0x000ea20000100a00 */
[----:B------:R-:W-:Y:S01]  /*7ac0*/  ISETP.GE.AND P1, PT, R13, R12, PT ;  /* 0x0000000c0d00720c */ /* 0x000fe20003f26270 */
[C---:B------:R-:W-:Y:S01]  /*7ad0*/  FFMA.FTZ R23, R21.reuse, UR5, R196 ;  /* 0x0000000515177c23 */ /* 0x040fe200080100c4 */
[----:B------:R-:W-:Y:S01]  /*7ae0*/  FMNMX3.FTZ R13, R132, R243, R245, !PT ;  /* 0x000000f3840d7276 */ /* 0x000fe200078100f5 */
[----:B------:R-:W3:Y:S01]  /*7af0*/  LDL.64 R202, [R1+0x10] ;  /* 0x0000100001ca7983 */ /* 0x000ee20000100a00 */
[----:B------:R-:W-:Y:S01]  /*7b00*/  FFMA.FTZ R26, R18, UR5, R186 ;  /* 0x00000005121a7c23 */ /* 0x000fe200080100ba */
[----:B------:R-:W-:Y:S01]  /*7b10*/  FFMA.FTZ R138, R21, UR5, R198 ;  /* 0x00000005158a7c23 */ /* 0x000fe200080100c6 */
[----:B------:R-:W-:Y:S01]  /*7b20*/  FMNMX3.FTZ R13, R13, R246, R244, !PT ;  /* 0x000000f60d0d7276 */ /* 0x000fe200078100f4 */
[----:B------:R-:W-:Y:S01]  /*7b30*/  FFMA.FTZ R28, R16, UR5, R194 ;  /* 0x00000005101c7c23 */ /* 0x000fe200080100c2 */
[----:B------:R-:W-:Y:S01]  /*7b40*/  FSEL R24, R22, -INF , !P5 ;  /* 0xff80000016187808 */ /* 0x000fe20006800000 */
[----:B------:R-:W-:Y:S01]  /*7b50*/  FFMA.FTZ R30, R15, UR5, R195 ;  /* 0x000000050f1e7c23 */ /* 0x000fe200080100c3 */
[----:B------:R-:W-:Y:S01]  /*7b60*/  ISETP.GE.AND P5, PT, R7, R9, PT ;  /* 0x000000090700720c */ /* 0x000fe20003fa6270 */
[----:B------:R-:W1:Y:S01]  /*7b70*/  SHFL.BFLY PT, R31, R13, 0x2, 0x1f ;  /* 0x0c401f000d1f7f89 */ /* 0x000e6200000e0000 */
[----:B------:R-:W-:Y:S01]  /*7b80*/  FSEL R25, R23, -INF , !P4 ;  /* 0xff80000017197808 */ /* 0x000fe20006000000 */
[----:B------:R-:W-:Y:S01]  /*7b90*/  FFMA.FTZ R21, R18, UR5, R172 ;  /* 0x0000000512157c23 */ /* 0x000fe200080100ac */
[----:B------:R-:W-:Y:S01]  /*7ba0*/  FSEL R210, R26, -INF , !P5 ;  /* 0xff8000001ad27808 */ /* 0x000fe20006800000 */
[----:B------:R-:W-:Y:S01]  /*7bb0*/  FFMA.FTZ R29, R19, UR5, R187 ;  /* 0x00000005131d7c23 */ /* 0x000fe200080100bb */
[----:B------:R-:W-:Y:S01]  /*7bc0*/  ISETP.GE.AND P4, PT, R7, R11, PT ;  /* 0x0000000b0700720c */ /* 0x000fe20003f86270 */
[----:B------:R-:W4:Y:S01]  /*7bd0*/  LDCU UR4, c[0x0][0x45c] ;  /* 0x00008b80ff0477ac */ /* 0x000f220008000800 */
[----:B------:R-:W-:-:S02]  /*7be0*/  ISETP.GE.AND P5, PT, R6, R9, PT ;  /* 0x000000090600720c */ /* 0x000fc40003fa6270 */
[----:B------:R-:W-:Y:S02]  /*7bf0*/  FSEL R184, R21, -INF , !P4 ;  /* 0xff80000015b87808 */ /* 0x000fe40006000000 */
[----:B------:R-:W-:Y:S02]  /*7c00*/  FSEL R26, R27, -INF , !P5 ;  /* 0xff8000001b1a7808 */ /* 0x000fe40006800000 */
[-C--:B------:R-:W-:Y:S02]  /*7c10*/  ISETP.GE.AND P4, PT, R5, R9.reuse, PT ;  /* 0x000000090500720c */ /* 0x080fe40003f86270 */
[----:B------:R-:W-:Y:S01]  /*7c20*/  ISETP.GE.AND P5, PT, R4, R9, PT ;  /* 0x000000090400720c */ /* 0x000fe20003fa6270 */
[----:B------:R-:W-:Y:S01]  /*7c30*/  FFMA.FTZ R23, R14, UR5, R190 ;  /* 0x000000050e177c23 */ /* 0x000fe200080100be */
[----:B------:R-:W-:Y:S01]  /*7c40*/  FFMA.FTZ R22, R20, UR5, R191 ;  /* 0x0000000514167c23 */ /* 0x000fe200080100bf */
[----:B------:R-:W-:Y:S02]  /*7c50*/  FSEL R28, R28, -INF , !P4 ;  /* 0xff8000001c1c7808 */ /* 0x000fe40006000000 */
[----:B------:R-:W-:-:S02]  /*7c60*/  FSEL R27, R30, -INF , !P5 ;  /* 0xff8000001e1b7808 */ /* 0x000fc40006800000 */
[-C--:B------:R-:W-:Y:S02]  /*7c70*/  ISETP.GE.AND P4, PT, R3, R9.reuse, PT ;  /* 0x000000090300720c */ /* 0x080fe40003f86270 */
[-C--:B------:R-:W-:Y:S02]  /*7c80*/  ISETP.GE.AND P5, PT, R8, R9.reuse, PT ;  /* 0x000000090800720c */ /* 0x080fe40003fa6270 */
[----:B------:R-:W-:Y:S02]  /*7c90*/  FMNMX3.FTZ R21, R136, R24, R26, !PT ;  /* 0x0000001888157276 */ /* 0x000fe4000781001a */
[----:B------:R-:W-:Y:S02]  /*7ca0*/  FSEL R211, R23, -INF , !P4 ;  /* 0xff80000017d37808 */ /* 0x000fe40006000000 */
[----:B------:R-:W-:Y:S02]  /*7cb0*/  FSEL R241, R22, -INF , !P5 ;  /* 0xff80000016f17808 */ /* 0x000fe40006800000 */
[----:B------:R-:W-:-:S02]  /*7cc0*/  ISETP.GE.AND P4, PT, R0, R9, PT ;  /* 0x000000090000720c */ /* 0x000fc40003f86270 */
[----:B------:R-:W-:Y:S02]  /*7cd0*/  FMNMX3.FTZ R22, R21, R28, R27, !PT ;  /* 0x0000001c15167276 */ /* 0x000fe4000781001b */
[----:B-1----:R-:W-:Y:S02]  /*7ce0*/  FMNMX.FTZ R21, R13, R31, !PT ;  /* 0x0000001f0d157209 */ /* 0x002fe40007810000 */
[----:B------:R-:W-:Y:S02]  /*7cf0*/  FSEL R209, R29, -INF , !P4 ;  /* 0xff8000001dd17808 */ /* 0x000fe40006000000 */
[----:B------:R-:W-:-:S04]  /*7d00*/  FMNMX3.FTZ R13, R22, R211, R241, !PT ;  /* 0x000000d3160d7276 */ /* 0x000fc800078100f1 */
[----:B------:R-:W-:-:S05]  /*7d10*/  FMNMX3.FTZ R13, R13, R210, R209, !PT ;  /* 0x000000d20d0d7276 */ /* 0x000fca00078100d1 */
[----:B------:R-:W1:Y:S01]  /*7d20*/  SHFL.BFLY PT, R133, R13, 0x2, 0x1f ;  /* 0x0c401f000d857f89 */ /* 0x000e6200000e0000 */
[----:B------:R-:W-:Y:S01]  /*7d30*/  FFMA.FTZ R23, R17, UR5, R197 ;  /* 0x0000000511177c23 */ /* 0x000fe200080100c5 */
[-C--:B------:R-:W-:Y:S02]  /*7d40*/  ISETP.GE.AND P5, PT, R6, R11.reuse, PT ;  /* 0x0000000b0600720c */ /* 0x080fe40003fa6270 */
[----:B------:R-:W5:Y:S01]  /*7d50*/  SHFL.BFLY PT, R134, R21, 0x1, 0x1f ;  /* 0x0c201f0015867f89 */ /* 0x000f6200000e0000 */
[----:B------:R-:W-:Y:S01]  /*7d60*/  FFMA.FTZ R30, R16, UR5, R176 ;  /* 0x00000005101e7c23 */ /* 0x000fe200080100b0 */
[-C--:B------:R-:W-:Y:S01]  /*7d70*/  ISETP.GE.AND P4, PT, R5, R11.reuse, PT ;  /* 0x0000000b0500720c */ /* 0x080fe20003f86270 */
[----:B------:R-:W-:Y:S01]  /*7d80*/  FFMA.FTZ R22, R15, UR5, R177 ;  /* 0x000000050f167c23 */ /* 0x000fe200080100b1 */
[----:B------:R-:W-:Y:S01]  /*7d90*/  FSEL R31, R23, -INF , !P5 ;  /* 0xff800000171f7808 */ /* 0x000fe20006800000 */
[----:B------:R-:W-:Y:S01]  /*7da0*/  FFMA.FTZ R23, R14, UR5, R180 ;  /* 0x000000050e177c23 */ /* 0x000fe200080100b4 */
[----:B------:R-:W-:-:S02]  /*7db0*/  ISETP.GE.AND P5, PT, R4, R11, PT ;  /* 0x0000000b0400720c */ /* 0x000fc40003fa6270 */
[----:B------:R-:W-:Y:S02]  /*7dc0*/  FSEL R30, R30, -INF , !P4 ;  /* 0xff8000001e1e7808 */ /* 0x000fe40006000000 */
[-C--:B------:R-:W-:Y:S01]  /*7dd0*/  ISETP.GE.AND P4, PT, R3, R11.reuse, PT ;  /* 0x0000000b0300720c */ /* 0x080fe20003f86270 */
[----:B------:R-:W-:Y:S01]  /*7de0*/  FFMA.FTZ R132, R20, UR5, R181 ;  /* 0x0000000514847c23 */ /* 0x000fe200080100b5 */
[----:B------:R-:W-:Y:S02]  /*7df0*/  FSEL R29, R22, -INF , !P5 ;  /* 0xff800000161d7808 */ /* 0x000fe40006800000 */
[----:B------:R-:W-:Y:S02]  /*7e00*/  ISETP.GE.AND P5, PT, R8, R11, PT ;  /* 0x0000000b0800720c */ /* 0x000fe40003fa6270 */
[----:B------:R-:W-:Y:S01]  /*7e10*/  FSEL R176, R23, -INF , !P4 ;  /* 0xff80000017b07808 */ /* 0x000fe20006000000 */
[----:B------:R-:W-:Y:S01]  /*7e20*/  FFMA.FTZ R23, R19, UR5, R173 ;  /* 0x0000000513177c23 */ /* 0x000fe200080100ad */
[----:B------:R-:W-:-:S02]  /*7e30*/  FMNMX3.FTZ R22, R135, R25, R31, !PT ;  /* 0x0000001987167276 */ /* 0x000fc4000781001f */
[----:B------:R-:W-:Y:S02]  /*7e40*/  ISETP.GE.AND P4, PT, R0, R11, PT ;  /* 0x0000000b0000720c */ /* 0x000fe40003f86270 */
[----:B------:R-:W-:Y:S02]  /*7e50*/  FSEL R177, R138, -INF , !P1 ;  /* 0xff8000008ab17808 */ /* 0x000fe40004800000 */
[----:B------:R-:W-:Y:S01]  /*7e60*/  ISETP.GE.AND P1, PT, R5, R12, PT ;  /* 0x0000000c0500720c */ /* 0x000fe20003f26270 */
[----:B------:R-:W-:Y:S01]  /*7e70*/  FFMA.FTZ R16, R16, UR5, R178 ;  /* 0x0000000510107c23 */ /* 0x000fe200080100b2 */
[----:B------:R-:W-:Y:S02]  /*7e80*/  FSEL R172, R132, -INF , !P5 ;  /* 0xff80000084ac7808 */ /* 0x000fe40006800000 */
[----:B------:R-:W-:Y:S02]  /*7e90*/  FMNMX3.FTZ R22, R22, R30, R29, !PT ;  /* 0x0000001e16167276 */ /* 0x000fe4000781001d */
[----:B-1----:R-:W-:Y:S01]  /*7ea0*/  FMNMX.FTZ R5, R13, R133, !PT ;  /* 0x000000850d057209 */ /* 0x002fe20007810000 */
[----:B------:R-:W-:Y:S01]  /*7eb0*/  FFMA.FTZ R18, R18, UR5, R174 ;  /* 0x0000000512127c23 */ /* 0x000fe200080100ae */
[----:B------:R-:W-:Y:S01]  /*7ec0*/  FSEL R173, R23, -INF , !P4 ;  /* 0xff80000017ad7808 */ /* 0x000fe20006000000 */
[----:B------:R-:W-:Y:S01]  /*7ed0*/  FFMA.FTZ R17, R17, UR5, R199 ;  /* 0x0000000511117c23 */ /* 0x000fe200080100c7 */
[----:B------:R-:W-:Y:S01]  /*7ee0*/  ISETP.GE.AND P4, PT, R7, R12, PT ;  /* 0x0000000c0700720c */ /* 0x000fe20003f86270 */
[----:B------:R-:W1:Y:S01]  /*7ef0*/  SHFL.BFLY PT, R13, R5, 0x1, 0x1f ;  /* 0x0c201f00050d7f89 */ /* 0x000e6200000e0000 */
[----:B------:R-:W-:Y:S01]  /*7f00*/  FMNMX3.FTZ R22, R22, R176, R172, !PT ;  /* 0x000000b016167276 */ /* 0x000fe200078100ac */
[----:B------:R-:W-:Y:S01]  /*7f10*/  FFMA.FTZ R14, R14, UR5, R182 ;  /* 0x000000050e0e7c23 */ /* 0x000fe200080100b6 */
[----:B------:R-:W-:Y:S01]  /*7f20*/  ISETP.GE.AND P5, PT, R6, R12, PT ;  /* 0x0000000c0600720c */ /* 0x000fe20003fa6270 */
[----:B------:R-:W-:Y:S01]  /*7f30*/  FFMA.FTZ R15, R15, UR5, R179 ;  /* 0x000000050f0f7c23 */ /* 0x000fe200080100b3 */
[----:B------:R-:W-:-:S02]  /*7f40*/  FSEL R174, R16, -INF , !P1 ;  /* 0xff80000010ae7808 */ /* 0x000fc40004800000 */
[----:B------:R-:W-:Y:S02]  /*7f50*/  FSEL R193, R18, -INF , !P4 ;  /* 0xff80000012c17808 */ /* 0x000fe40006000000 */
[----:B------:R-:W-:Y:S02]  /*7f60*/  ISETP.GE.AND P1, PT, R3, R12, PT ;  /* 0x0000000c0300720c */ /* 0x000fe40003f26270 */
[----:B------:R-:W-:Y:S02]  /*7f70*/  FMNMX3.FTZ R6, R22, R184, R173, !PT ;  /* 0x000000b816067276 */ /* 0x000fe400078100ad */
[----:B-----5:R-:W-:Y:S02]  /*7f80*/  FMNMX.FTZ R225, R21, R134, !PT ;  /* 0x0000008615e17209 */ /* 0x020fe40007810000 */
[----:B------:R-:W-:Y:S02]  /*7f90*/  ISETP.GE.AND P4, PT, R4, R12, PT ;  /* 0x0000000c0400720c */ /* 0x000fe40003f86270 */
[----:B------:R-:W-:Y:S01]  /*7fa0*/  FSEL R134, R17, -INF , !P5 ;  /* 0xff80000011867808 */ /* 0x000fe20006800000 */
[----:B------:R-:W-:Y:S01]  /*7fb0*/  FFMA.FTZ R20, R20, UR5, R183 ;  /* 0x0000000514147c23 */ /* 0x000fe200080100b7 */
[----:B------:R-:W-:Y:S01]  /*7fc0*/  FSEL R252, R14, -INF , !P1 ;  /* 0xff8000000efc7808 */ /* 0x000fe20004800000 */
[----:B------:R-:W5:Y:S01]  /*7fd0*/  SHFL.BFLY PT, R7, R6, 0x2, 0x1f ;  /* 0x0c401f0006077f89 */ /* 0x000f6200000e0000 */
[----:B------:R-:W-:-:S02]  /*7fe0*/  FSEL R185, R15, -INF , !P4 ;  /* 0xff8000000fb97808 */ /* 0x000fc40006000000 */
[-C--:B------:R-:W-:Y:S02]  /*7ff0*/  ISETP.GE.AND P1, PT, R0, R12.reuse, PT ;  /* 0x0000000c0000720c */ /* 0x080fe40003f26270 */
[----:B------:R-:W-:Y:S02]  /*8000*/  ISETP.GE.AND P4, PT, R8, R12, PT ;  /* 0x0000000c0800720c */ /* 0x000fe40003f86270 */
[----:B------:R-:W-:Y:S01]  /*8010*/  FMNMX3.FTZ R0, R2, R177, R134, !PT ;  /* 0x000000b102007276 */ /* 0x000fe20007810086 */
[----:B------:R-:W-:Y:S01]  /*8020*/  FFMA.FTZ R19, R19, UR5, R175 ;  /* 0x0000000513137c23 */ /* 0x000fe200080100af */
[----:B------:R-:W-:Y:S02]  /*8030*/  FSEL R192, R20, -INF , !P4 ;  /* 0xff80000014c07808 */ /* 0x000fe40006000000 */
[----:B------:R-:W-:Y:S02]  /*8040*/  FMNMX3.FTZ R0, R0, R174, R185, !PT ;  /* 0x000000ae00007276 */ /* 0x000fe400078100b9 */
[----:B------:R-:W-:-:S02]  /*8050*/  FSEL R200, R19, -INF , !P1 ;  /* 0xff80000013c87808 */ /* 0x000fc40004800000 */
[----:B------:R-:W-:Y:S01]  /*8060*/  FMNMX3.FTZ R0, R0, R252, R192, !PT ;  /* 0x000000fc00007276 */ /* 0x000fe200078100c0 */
[----:B----4-:R-:W-:-:S03]  /*8070*/  FMUL.FTZ R22, R225, UR4 ;  /* 0x00000004e1167c20 */ /* 0x010fc60008410000 */
[----:B------:R-:W-:Y:S02]  /*8080*/  FMNMX3.FTZ R0, R0, R193, R200, !PT ;  /* 0x000000c100007276 */ /* 0x000fe400078100c8 */
[----:B------:R-:W-:Y:S02]  /*8090*/  FSETP.NEU.FTZ.AND P5, PT, R225, -INF , PT ;  /* 0xff800000e100780b */ /* 0x000fe40003fbd000 */
[----:B-1----:R-:W-:Y:S02]  /*80a0*/  FMNMX.FTZ R224, R5, R13, !PT ;  /* 0x0000000d05e07209 */ /* 0x002fe40007810000 */
[----:B------:R-:W1:Y:S01]  /*80b0*/  SHFL.BFLY PT, R13, R0, 0x2, 0x1f ;  /* 0x0c401f00000d7f89 */ /* 0x000e6200000e0000 */
[----:B------:R-:W-:Y:S01]  /*80c0*/  FSEL R22, R22, RZ, P5 ;  /* 0x000000ff16167208 */ /* 0x000fe20002800000 */
[----:B------:R-:W-:Y:S01]  /*80d0*/  IMAD.WIDE.U32 R16, R139, -0x2daee0ad, RZ ;  /* 0xd2511f538b107825 */ /* 0x000fe200078e00ff */
[----:B-----5:R-:W-:-:S03]  /*80e0*/  FMNMX.FTZ R3, R6, R7, !PT ;  /* 0x0000000706037209 */ /* 0x020fc60007810000 */
[--C-:B------:R-:W-:Y:S01]  /*80f0*/  FFMA.FTZ R32, R32, UR4, -R22.reuse ;  /* 0x0000000420207c23 */ /* 0x100fe20008010816 */
[----:B------:R-:W-:Y:S01]  /*8100*/  FFMA.FTZ R33, R33, UR4, -R22 ;  /* 0x0000000421217c23 */ /* 0x000fe20008010816 */
[----:B------:R-:W-:-:S04]  /*8110*/  IMAD.WIDE.U32 R6, R204, -0x2daee0ad, RZ ;  /* 0xd2511f53cc067825 */ /* 0x000fc800078e00ff */
[----:B------:R-:W-:Y:S01]  /*8120*/  IMAD.WIDE.U32 R4, R206, -0x2daee0ad, RZ ;  /* 0xd2511f53ce047825 */ /* 0x000fe200078e00ff */
[----:B------:R-:W-:Y:S04]  /*8130*/  MUFU.EX2 R201, R32 ;  /* 0x0000002000c97308 */ /* 0x000fe80000000800 */
[----:B------:R-:W-:-:S04]  /*8140*/  LOP3.LUT R6, R233, R6, R5, 0x96, !PT ;  /* 0x00000006e9067212 */ /* 0x000fc800078e9605 */
[----:B------:R4:W-:Y:S01]  /*8150*/  MUFU.EX2 R207, R33 ;  /* 0x0000002100cf7308 */ /* 0x0009e20000000800 */
[----:B------:R-:W-:Y:S01]  /*8160*/  FFMA.FTZ R34, R34, UR4, -R22 ;  /* 0x0000000422227c23 */ /* 0x000fe20008010816 */
[----:B------:R-:W-:-:S04]  /*8170*/  IMAD.WIDE.U32 R14, R205, -0x2daee0ad, RZ ;  /* 0xd2511f53cd0e7825 */ /* 0x000fc800078e00ff */
[----:B------:R-:W-:Y:S01]  /*8180*/  FFMA.FTZ R35, R35, UR4, -R22 ;  /* 0x0000000423237c23 */ /* 0x000fe20008010816 */
[----:B------:R-:W-:Y:S01]  /*8190*/  IMAD.WIDE.U32 R132, R6, -0x326172a9, RZ ;  /* 0xcd9e8d5706847825 */ /* 0x000fe200078e00ff */
[----:B------:R-:W-:Y:S01]  /*81a0*/  LOP3.LUT R16, R233, R16, R15, 0x96, !PT ;  /* 0x00000010e9107212 */ /* 0x000fe200078e960f */
[----:B------:R-:W-:Y:S08]  /*81b0*/  MUFU.EX2 R178, R34 ;  /* 0x0000002200b27308 */ /* 0x000ff00000000800 */
[----:B------:R5:W1:Y:S01]  /*81c0*/  MUFU.EX2 R175, R35 ;  /* 0x0000002300af7308 */ /* 0x000a620000000800 */
[----:B------:R-:W-:-:S04]  /*81d0*/  IMAD.WIDE.U32 R138, R16, -0x326172a9, RZ ;  /* 0xcd9e8d57108a7825 */ /* 0x000fc800078e00ff */
[C---:B------:R-:W-:Y:S01]  /*81e0*/  FMUL.FTZ R23, R224.reuse, UR4 ;  /* 0x00000004e0177c20 */ /* 0x040fe20008410000 */
[----:B------:R-:W-:-:S04]  /*81f0*/  FSETP.NEU.FTZ.AND P4, PT, R224, -INF , PT ;  /* 0xff800000e000780b */ /* 0x000fc80003f9d000 */
[----:B------:R-:W-:-:S05]  /*8200*/  FSEL R23, R23, RZ, P4 ;  /* 0x000000ff17177208 */ /* 0x000fca0002000000 */
[--C-:B------:R-:W-:Y:S01]  /*8210*/  FFMA.FTZ R27, R27, UR4, -R23.reuse ;  /* 0x000000041b1b7c23 */ /* 0x100fe20008010817 */
[----:B------:R-:W-:-:S03]  /*8220*/  FFMA.FTZ R28, R28, UR4, -R23 ;  /* 0x000000041c1c7c23 */ /* 0x000fc60008010817 */
[----:B------:R1:W-:Y:S01]  /*8230*/  MUFU.EX2 R183, R27 ;  /* 0x0000001b00b77308 */ /* 0x0003e20000000800 */
[----:B------:R-:W-:-:S07]  /*8240*/  FFMA.FTZ R26, R26, UR4, -R23 ;  /* 0x000000041a1a7c23 */ /* 0x000fce0008010817 */
[----:B------:R1:W1:Y:S08]  /*8250*/  MUFU.EX2 R186, R28 ;  /* 0x0000001c00ba7308 */ /* 0x0002700000000800 */
[----:B------:R1:W-:Y:S01]  /*8260*/  MUFU.EX2 R187, R26 ;  /* 0x0000001a00bb7308 */ /* 0x0003e20000000800 */
[----:B------:R-:W-:-:S07]  /*8270*/  FFMA.FTZ R24, R24, UR4, -R23 ;  /* 0x0000000418187c23 */ /* 0x000fce0008010817 */
[----:B------:R-:W1:Y:S01]  /*8280*/  MUFU.EX2 R208, R24 ;  /* 0x0000001800d07308 */ /* 0x000e620000000800 */
[C---:B---3--:R-:W-:Y:S02]  /*8290*/  LOP3.LUT R8, R231.reuse, R202, R17, 0x96, !PT ;  /* 0x000000cae7087212 */ /* 0x048fe400078e9611 */
[----:B--2---:R-:W-:-:S03]  /*82a0*/  LOP3.LUT R7, R231, R188, R7, 0x96, !PT ;  /* 0x000000bce7077212 */ /* 0x004fc600078e9607 */
[----:B----4-:R-:W-:-:S04]  /*82b0*/  IMAD.WIDE.U32 R32, R8, -0x326172a9, RZ ;  /* 0xcd9e8d5708207825 */ /* 0x010fc800078e00ff */
[----:B------:R-:W-:Y:S01]  /*82c0*/  IMAD.WIDE.U32 R20, R7, -0x326172a9, RZ ;  /* 0xcd9e8d5707147825 */ /* 0x000fe200078e00ff */
[----:B------:R-:W-:Y:S01]  /*82d0*/  LOP3.LUT R5, R232, R212, R33, 0x96, !PT ;  /* 0x000000d4e8057212 */ /* 0x000fe200078e9621 */
[----:B------:R-:W2:Y:S01]  /*82e0*/  SHFL.BFLY PT, R17, R3, 0x1, 0x1f ;  /* 0x0c201f0003117f89 */ /* 0x000ea200000e0000 */
[----:B------:R-:W-:-:S03]  /*82f0*/  LOP3.LUT R6, R235, R20, R133, 0x96, !PT ;  /* 0x00000014eb067212 */ /* 0x000fc600078e9685 */
[----:B-----5:R-:W-:Y:S01]  /*8300*/  IMAD.WIDE.U32 R34, R5, -0x2daee0ad, RZ ;  /* 0xd2511f5305227825 */ /* 0x020fe200078e00ff */
[----:B-1----:R-:W-:Y:S02]  /*8310*/  FMNMX.FTZ R5, R0, R13, !PT ;  /* 0x0000000d00057209 */ /* 0x002fe40007810000 */
[----:B------:R-:W-:Y:S01]  /*8320*/  LOP3.LUT R7, R232, R214, R21, 0x96, !PT ;  /* 0x000000d6e8077212 */ /* 0x000fe200078e9615 */
[----:B------:R-:W-:Y:S02]  /*8330*/  IMAD.WIDE.U32 R188, R6, -0x2daee0ad, RZ ;  /* 0xd2511f5306bc7825 */ /* 0x000fe400078e00ff */
[----:B------:R-:W1:Y:S02]  /*8340*/  SHFL.BFLY PT, R6, R5, 0x1, 0x1f ;  /* 0x0c201f0005067f89 */ /* 0x000e6400000e0000 */
[----:B------:R-:W-:Y:S01]  /*8350*/  IMAD.WIDE.U32 R18, R7, -0x2daee0ad, RZ ;  /* 0xd2511f5307127825 */ /* 0x000fe200078e00ff */
[----:B------:R-:W-:Y:S02]  /*8360*/  LOP3.LUT R7, R235, R32, R139, 0x96, !PT ;  /* 0x00000020eb077212 */ /* 0x000fe400078e968b */
[----:B------:R-:W-:-:S03]  /*8370*/  LOP3.LUT R14, R234, R14, R35, 0x96, !PT ;  /* 0x0000000eea0e7212 */ /* 0x000fc600078e9623 */
[----:B------:R-:W-:Y:S01]  /*8380*/  IMAD.WIDE.U32 R198, R7, -0x2daee0ad, RZ ;  /* 0xd2511f5307c67825 */ /* 0x000fe200078e00ff */
[----:B------:R-:W-:Y:S02]  /*8390*/  LOP3.LUT R8, R234, R4, R19, 0x96, !PT ;  /* 0x00000004ea087212 */ /* 0x000fe400078e9613 */
[C---:B------:R-:W-:Y:S02]  /*83a0*/  LOP3.LUT R4, R236.reuse, R18, R189, 0x96, !PT ;  /* 0x00000012ec047212 */ /* 0x040fe400078e96bd */
[----:B------:R-:W-:Y:S01]  /*83b0*/  LOP3.LUT R0, R236, R34, R199, 0x96, !PT ;  /* 0x00000022ec007212 */ /* 0x000fe200078e96c7 */
[----:B------:R-:W-:Y:S01]  /*83c0*/  IMAD.WIDE.U32 R20, R14, -0x326172a9, RZ ;  /* 0xcd9e8d570e147825 */ /* 0x000fe200078e00ff */
[----:B--2---:R-:W-:Y:S01]  /*83d0*/  FMNMX.FTZ R222, R3, R17, !PT ;  /* 0x0000001103de7209 */ /* 0x004fe20007810000 */
[----:B------:R-:W2:Y:S02]  /*83e0*/  LDSM.16.MT88.4 R32, [R216+0xa000] ;  /* 0x00a00000d820783b */ /* 0x000ea40000004200 */
[----:B------:R-:W-:-:S04]  /*83f0*/  IMAD.WIDE.U32 R18, R8, -0x326172a9, RZ ;  /* 0xcd9e8d5708127825 */ /* 0x000fc800078e00ff */
[----:B------:R-:W-:-:S04]  /*8400*/  IMAD.WIDE.U32 R14, R4, -0x326172a9, RZ ;  /* 0xcd9e8d57040e7825 */ /* 0x000fc800078e00ff */
[----:B------:R-:W-:Y:S01]  /*8410*/  IMAD.WIDE.U32 R16, R0, -0x326172a9, RZ ;  /* 0xcd9e8d5700107825 */ /* 0x000fe200078e00ff */
[----:B------:R-:W-:Y:S02]  /*8420*/  LOP3.LUT R0, R237, R18, R15, 0x96, !PT ;  /* 0x00000012ed007212 */ /* 0x000fe400078e960f */
[----:B-1----:R-:W-:Y:S02]  /*8430*/  FMNMX.FTZ R218, R5, R6, !PT ;  /* 0x0000000605da7209 */ /* 0x002fe40007810000 */
[C---:B------:R-:W-:Y:S02]  /*8440*/  PRMT R7, R16.reuse, 0x7773, RZ ;  /* 0x0000777310077816 */ /* 0x040fe400000000ff */
[----:B------:R-:W-:Y:S01]  /*8450*/  PRMT R18, R16, 0x7772, RZ ;  /* 0x0000777210127816 */ /* 0x000fe200000000ff */
[----:B------:R-:W-:Y:S01]  /*8460*/  FMUL.FTZ R13, R218, UR4 ;  /* 0x00000004da0d7c20 */ /* 0x000fe20008410000 */
[----:B------:R-:W-:Y:S02]  /*8470*/  MOV R236, R175 ;  /* 0x000000af00ec7202 */ /* 0x000fe40000000f00 */
[----:B------:R-:W-:Y:S01]  /*8480*/  PRMT R18, R18, 0x5410, R7 ;  /* 0x0000541012127816 */ /* 0x000fe20000000007 */
[----:B------:R-:W-:Y:S01]  /*8490*/  FMUL.FTZ R3, R222, UR4 ;  /* 0x00000004de037c20 */ /* 0x000fe20008410000 */
[----:B------:R-:W-:-:S02]  /*84a0*/  LOP3.LUT R4, R237, R20, R17, 0x96, !PT ;  /* 0x00000014ed047212 */ /* 0x000fc400078e9611 */
[----:B------:R-:W-:Y:S02]  /*84b0*/  FSEL R7, R225, RZ, P5 ;  /* 0x000000ffe1077208 */ /* 0x000fe40002800000 */
[----:B------:R-:W-:Y:S02]  /*84c0*/  LOP3.LUT R175, R228, R132, R19, 0x96, !PT ;  /* 0x00000084e4af7212 */ /* 0x000fe400078e9613 */
[----:B------:R-:W-:Y:S01]  /*84d0*/  MOV R17, R16 ;  /* 0x0000001000117202 */ /* 0x000fe20000000f00 */
[----:B------:R-:W1:Y:S01]  /*84e0*/  LDC R19, c[0x0][0x4f8] ;  /* 0x00013e00ff137b82 */ /* 0x000e620000000800 */
[----:B------:R-:W-:Y:S02]  /*84f0*/  MOV R5, R14 ;  /* 0x0000000e00057202 */ /* 0x000fe40000000f00 */
[----:B------:R-:W-:Y:S02]  /*8500*/  FSETP.NEU.FTZ.AND P5, PT, R218, -INF , PT ;  /* 0xff800000da00780b */ /* 0x000fe40003fbd000 */
[----:B------:R-:W-:-:S02]  /*8510*/  FSETP.NEU.FTZ.AND P1, PT, R222, -INF , PT ;  /* 0xff800000de00780b */ /* 0x000fc40003f3d000 */
[----:B------:R-:W-:Y:S02]  /*8520*/  PRMT R15, R16, 0x7771, RZ ;  /* 0x00007771100f7816 */ /* 0x000fe400000000ff */
[C---:B------:R-:W-:Y:S02]  /*8530*/  PRMT R27, R14.reuse, 0x7771, RZ ;  /* 0x000077710e1b7816 */ /* 0x040fe400000000ff */
[C---:B------:R-:W-:Y:S02]  /*8540*/  PRMT R8, R14.reuse, 0x7773, RZ ;  /* 0x000077730e087816 */ /* 0x040fe400000000ff */
[----:B------:R-:W-:Y:S02]  /*8550*/  PRMT R6, R14, 0x7772, RZ ;  /* 0x000077720e067816 */ /* 0x000fe400000000ff */
[----:B------:R-:W-:Y:S02]  /*8560*/  LOP3.LUT R17, R17, 0xff, RZ, 0xc0, !PT ;  /* 0x000000ff11117812 */ /* 0x000fe400078ec0ff */
[----:B------:R-:W-:-:S02]  /*8570*/  LOP3.LUT R5, R5, 0xff, RZ, 0xc0, !PT ;  /* 0x000000ff05057812 */ /* 0x000fc400078ec0ff */
[----:B------:R-:W-:Y:S02]  /*8580*/  FSEL R13, R13, RZ, P5 ;  /* 0x000000ff0d0d7208 */ /* 0x000fe40002800000 */
[----:B------:R-:W-:Y:S02]  /*8590*/  FSEL R3, R3, RZ, P1 ;  /* 0x000000ff03037208 */ /* 0x000fe40000800000 */
[----:B------:R-:W-:Y:S02]  /*85a0*/  PRMT R28, R6, 0x5410, R8 ;  /* 0x00005410061c7816 */ /* 0x000fe40000000008 */
[----:B------:R-:W-:Y:S02]  /*85b0*/  PRMT R17, R17, 0x5410, R15 ;  /* 0x0000541011117816 */ /* 0x000fe4000000000f */
[----:B------:R-:W-:Y:S01]  /*85c0*/  PRMT R27, R5, 0x5410, R27 ;  /* 0x00005410051b7816 */ /* 0x000fe2000000001b */
[----:B------:R-:W-:Y:S01]  /*85d0*/  FFMA.FTZ R5, R177, UR4, -R13 ;  /* 0x00000004b1057c23 */ /* 0x000fe2000801080d */
[C---:B------:R-:W-:Y:S01]  /*85e0*/  LOP3.LUT R15, R4.reuse, 0xffff, RZ, 0xc0, !PT ;  /* 0x0000ffff040f7812 */ /* 0x040fe200078ec0ff */
[----:B------:R-:W-:Y:S01]  /*85f0*/  FFMA.FTZ R25, R25, UR4, -R3 ;  /* 0x0000000419197c23 */ /* 0x000fe20008010803 */
[----:B------:R-:W-:-:S02]  /*8600*/  LOP3.LUT R14, R4, 0xff, RZ, 0xc0, !PT ;  /* 0x000000ff040e7812 */ /* 0x000fc400078ec0ff */
[----:B------:R-:W-:Y:S02]  /*8610*/  PRMT R6, R4, 0x7632, R6 ;  /* 0x0000763204067816 */ /* 0x000fe40000000006 */
[----:B------:R-:W-:Y:S01]  /*8620*/  SHF.R.U32.HI R16, RZ, 0x18, R4 ;  /* 0x00000018ff107819 */ /* 0x000fe20000011604 */
[----:B------:R-:W-:Y:S01]  /*8630*/  FFMA.FTZ R4, R134, UR4, -R13 ;  /* 0x0000000486047c23 */ /* 0x000fe2000801080d */
[----:B------:R-:W-:Y:S01]  /*8640*/  PRMT R8, R0, 0x7632, R8 ;  /* 0x0000763200087816 */ /* 0x000fe20000000008 */
[----:B------:R3:W-:Y:S01]  /*8650*/  MUFU.EX2 R177, R5 ;  /* 0x0000000500b17308 */ /* 0x0007e20000000800 */
[----:B------:R-:W-:Y:S02]  /*8660*/  LOP3.LUT R231, R228, R138, R21, 0x96, !PT ;  /* 0x0000008ae4e77212 */ /* 0x000fe400078e9615 */
[----:B------:R-:W-:-:S05]  /*8670*/  MOV R228, R178 ;  /* 0x000000b200e47202 */ /* 0x000fca0000000f00 */
[----:B------:R4:W-:Y:S01]  /*8680*/  MUFU.EX2 R182, R25 ;  /* 0x0000001900b67308 */ /* 0x0009e20000000800 */
[----:B------:R-:W-:-:S07]  /*8690*/  LOP3.LUT R26, R0, 0xff, RZ, 0xc0, !PT ;  /* 0x000000ff001a7812 */ /* 0x000fce00078ec0ff */
[----:B------:R5:W-:Y:S01]  /*86a0*/  MUFU.EX2 R178, R4 ;  /* 0x0000000400b27308 */ /* 0x000be20000000800 */
[----:B---3--:R-:W-:-:S04]  /*86b0*/  LOP3.LUT R5, R0, 0xffff, RZ, 0xc0, !PT ;  /* 0x0000ffff00057812 */ /* 0x008fc800078ec0ff */
[----:B------:R-:W-:Y:S02]  /*86c0*/  SHF.R.U32.HI R5, RZ, 0x8, R5 ;  /* 0x00000008ff057819 */ /* 0x000fe40000011605 */
[----:B----4-:R-:W-:Y:S02]  /*86d0*/  SHF.R.U32.HI R25, RZ, 0x18, R0 ;  /* 0x00000018ff197819 */ /* 0x010fe40000011600 */
[----:B-----5:R-:W-:-:S04]  /*86e0*/  LOP3.LUT R4, R8, 0xff, RZ, 0xc0, !PT ;  /* 0x000000ff08047812 */ /* 0x020fc800078ec0ff */
[----:B------:R-:W-:Y:S02]  /*86f0*/  PRMT R25, R4, 0x5410, R25 ;  /* 0x0000541004197816 */ /* 0x000fe40000000019 */
[----:B------:R-:W-:Y:S02]  /*8700*/  FSEL R4, R224, RZ, P4 ;  /* 0x000000ffe0047208 */ /* 0x000fe40002000000 */
[----:B------:R-:W-:Y:S01]  /*8710*/  PRMT R26, R26, 0x5410, R5 ;  /* 0x000054101a1a7816 */ /* 0x000fe20000000005 */
[----:B------:R-:W-:Y:S01]  /*8720*/  FADD.FTZ R5, R137, -R7 ;  /* 0x8000000789057221 */ /* 0x000fe20000010000 */
[----:B------:R-:W-:Y:S01]  /*8730*/  FFMA.FTZ R0, R174, UR4, -R13 ;  /* 0x00000004ae007c23 */ /* 0x000fe2000801080d */
[----:B-1----:R-:W-:Y:S01]  /*8740*/  LOP3.LUT R8, R19, 0xff, RZ, 0xc0, !PT ;  /* 0x000000ff13087812 */ /* 0x002fe200078ec0ff */
[----:B------:R-:W-:Y:S01]  /*8750*/  FADD.FTZ R7, R136, -R4 ;  /* 0x8000000488077221 */ /* 0x000fe20000010000 */
[----:B------:R-:W-:Y:S01]  /*8760*/  LOP3.LUT R6, R6, 0xff, RZ, 0xc0, !PT ;  /* 0x000000ff06067812 */ /* 0x000fe200078ec0ff */
[----:B------:R-:W-:Y:S01]  /*8770*/  FMUL.FTZ R21, R5, UR4 ;  /* 0x0000000405157c20 */ /* 0x000fe20008410000 */
[----:B------:R1:W-:Y:S01]  /*8780*/  MUFU.EX2 R139, R0 ;  /* 0x00000000008b7308 */ /* 0x0003e20000000800 */
[----:B------:R-:W-:Y:S01]  /*8790*/  LEA R8, R8, R8, 0x10 ;  /* 0x0000000808087211 */ /* 0x000fe200078e80ff */
[----:B------:R-:W-:Y:S01]  /*87a0*/  FMUL.FTZ R7, R7, UR4 ;  /* 0x0000000407077c20 */ /* 0x000fe20008410000 */
[----:B------:R-:W-:-:S02]  /*87b0*/  SHF.R.U32.HI R15, RZ, 0x8, R15 ;  /* 0x00000008ff0f7819 */ /* 0x000fc4000001160f */
[----:B------:R-:W-:Y:S02]  /*87c0*/  PRMT R16, R6, 0x5410, R16 ;  /* 0x0000541006107816 */ /* 0x000fe40000000010 */
[----:B------:R-:W-:Y:S01]  /*87d0*/  FSEL R6, R222, RZ, P1 ;  /* 0x000000ffde067208 */ /* 0x000fe20000800000 */
[----:B------:R-:W3:Y:S01]  /*87e0*/  MUFU.EX2 R21, R21 ;  /* 0x0000001500157308 */ /* 0x000ee20000000800 */
[----:B------:R-:W-:Y:S01]  /*87f0*/  PRMT R15, R14, 0x5410, R15 ;  /* 0x000054100e0f7816 */ /* 0x000fe2000000000f */
[----:B------:R-:W-:Y:S01]  /*8800*/  IMAD.MOV.U32 R237, RZ, RZ, R207 ;  /* 0x000000ffffed7224 */ /* 0x000fe200078e00cf */
[----:B------:R-:W-:Y:S01]  /*8810*/  FSEL R5, R218, RZ, P5 ;  /* 0x000000ffda057208 */ /* 0x000fe20002800000 */
[----:B-1----:R-:W-:-:S04]  /*8820*/  FFMA.FTZ R0, R185, UR4, -R13 ;  /* 0x00000004b9007c23 */ /* 0x002fc8000801080d */
[----:B------:R-:W1:Y:S01]  /*8830*/  MUFU.EX2 R20, R7 ;  /* 0x0000000700147308 */ /* 0x000e620000000800 */
[----:B------:R-:W-:Y:S01]  /*8840*/  F2FP.F16.F32.PACK_AB R4, R236, R228 ;  /* 0x000000e4ec04723e */ /* 0x000fe200000000ff */
[----:B------:R-:W-:Y:S02]  /*8850*/  IMAD.MOV.U32 R185, RZ, RZ, R201 ;  /* 0x000000ffffb97224 */ /* 0x000fe400078e00c9 */
[----:B------:R-:W-:-:S04]  /*8860*/  FADD.FTZ R14, R135, -R6 ;  /* 0x80000006870e7221 */ /* 0x000fc80000010000 */
[----:B------:R4:W-:Y:S01]  /*8870*/  MUFU.EX2 R138, R0 ;  /* 0x00000000008a7308 */ /* 0x0009e20000000800 */
[----:B------:R-:W-:Y:S01]  /*8880*/  LOP3.LUT R6, R18, 0xff00ff, RZ, 0xc0, !PT ;  /* 0x00ff00ff12067812 */ /* 0x000fe200078ec0ff */
[----:B------:R-:W-:Y:S01]  /*8890*/  FADD.FTZ R24, R2, -R5 ;  /* 0x8000000502187221 */ /* 0x000fe20000010000 */
[----:B------:R-:W-:Y:S02]  /*88a0*/  F2FP.F16.F32.PACK_AB R5, R237, R185 ;  /* 0x000000b9ed05723e */ /* 0x000fe400000000ff */
[----:B------:R-:W-:Y:S02]  /*88b0*/  F2FP.F16.F32.PACK_AB R2, R183, R186 ;  /* 0x000000bab702723e */ /* 0x000fe400000000ff */
[----:B----4-:R-:W-:-:S05]  /*88c0*/  HSET2.LE.AND R0, R17, R8, PT ;  /* 0x0000000811007233 */ /* 0x010fca0003803000 */
[----:B------:R-:W-:Y:S02]  /*88d0*/  LOP3.LUT R18, R4, R0, RZ, 0xc0, !PT ;  /* 0x0000000004127212 */ /* 0x000fe400078ec0ff */
[--C-:B------:R-:W-:Y:S02]  /*88e0*/  HSET2.LE.AND R4, R15, R8.reuse, PT ;  /* 0x000000080f047233 */ /* 0x100fe40003803000 */
[--C-:B------:R-:W-:Y:S02]  /*88f0*/  HSET2.LE.AND R0, R6, R8.reuse, PT ;  /* 0x0000000806007233 */ /* 0x100fe40003803000 */
[----:B------:R-:W-:Y:S02]  /*8900*/  HSET2.LE.AND R6, R16, R8, PT ;  /* 0x0000000810067233 */ /* 0x000fe40003803000 */
[----:B------:R-:W-:Y:S02]  /*8910*/  LOP3.LUT R16, R5, R4, RZ, 0xc0, !PT ;  /* 0x0000000405107212 */ /* 0x000fe400078ec0ff */
[----:B------:R-:W-:-:S02]  /*8920*/  F2FP.F16.F32.PACK_AB R7, R187, R208 ;  /* 0x000000d0bb07723e */ /* 0x000fc400000000ff */
[----:B------:R-:W-:Y:S02]  /*8930*/  HSET2.LE.AND R5, R25, R8, PT ;  /* 0x0000000819057233 */ /* 0x000fe40003803000 */
[----:B------:R-:W-:Y:S01]  /*8940*/  SEL R25, R221, 0xffffffe0, !P6 ;  /* 0xffffffe0dd197807 */ /* 0x000fe20007000000 */
[--C-:B------:R-:W-:Y:S01]  /*8950*/  FFMA.FTZ R31, R31, UR4, -R3.reuse ;  /* 0x000000041f1f7c23 */ /* 0x100fe20008010803 */
[----:B------:R-:W-:Y:S01]  /*8960*/  LOP3.LUT R19, R2, R0, RZ, 0xc0, !PT ;  /* 0x0000000002137212 */ /* 0x000fe200078ec0ff */
[-C--:B---3--:R-:W-:Y:S01]  /*8970*/  FMUL.FTZ R140, R140, R21.reuse ;  /* 0x000000158c8c7220 */ /* 0x088fe20000410000 */
[----:B------:R-:W-:Y:S01]  /*8980*/  LOP3.LUT R17, R7, R6, RZ, 0xc0, !PT ;  /* 0x0000000607117212 */ /* 0x000fe200078ec0ff */
[----:B------:R-:W-:Y:S01]  /*8990*/  FMUL.FTZ R141, R141, R21 ;  /* 0x000000158d8d7220 */ /* 0x000fe20000410000 */
[-C--:B-1----:R-:W-:Y:S01]  /*89a0*/  FMUL.FTZ R142, R142, R20.reuse ;  /* 0x000000148e8e7220 */ /* 0x082fe20000410000 */
[----:B------:R-:W-:Y:S01]  /*89b0*/  FMUL.FTZ R143, R143, R20 ;  /* 0x000000148f8f7220 */ /* 0x000fe20000410000 */
[--C-:B------:R-:W-:Y:S01]  /*89c0*/  FFMA.FTZ R30, R30, UR4, -R3.reuse ;  /* 0x000000041e1e7c23 */ /* 0x100fe20008010803 */
[----:B------:R-:W-:Y:S01]  /*89d0*/  FFMA.FTZ R29, R29, UR4, -R3 ;  /* 0x000000041d1d7c23 */ /* 0x000fe20008010803 */
[----:B------:R-:W-:Y:S01]  /*89e0*/  IMAD.IADD R137, R216, 0x1, R25 ;  /* 0x00000001d8897824 */ /* 0x000fe200078e0219 */
[----:B------:R-:W1:Y:S01]  /*89f0*/  MUFU.EX2 R181, R31 ;  /* 0x0000001f00b57308 */ /* 0x000e620000000800 */
[----:B------:R-:W-:-:S02]  /*8a00*/  LOP3.LUT R7, R28, 0xff00ff, RZ, 0xc0, !PT ;  /* 0x00ff00ff1c077812 */ /* 0x000fc400078ec0ff */
[----:B--2---:R-:W-:Y:S01]  /*8a10*/  HMMA.16816.F32 R132, R16, R32, R140 ;  /* 0x000000201084723c */ /* 0x004fe2000000188c */
[----:B------:R-:W-:-:S04]  /*8a20*/  FMUL.FTZ R14, R14, UR4 ;  /* 0x000000040e0e7c20 */ /* 0x000fc80008410000 */
[----:B------:R-:W-:Y:S08]  /*8a30*/  MUFU.EX2 R180, R30 ;  /* 0x0000001e00b47308 */ /* 0x000ff00000000800 */
[----:B------:R2:W3:Y:S01]  /*8a40*/  MUFU.EX2 R179, R29 ;  /* 0x0000001d00b37308 */ /* 0x0004e20000000800 */
[----:B------:R-:W-:Y:S01]  /*8a50*/  HSET2.LE.AND R0, R26, R8, PT ;  /* 0x000000081a007233 */ /* 0x000fe20003803000 */
[----:B------:R-:W-:-:S06]  /*8a60*/  FMUL.FTZ R152, R152, R21 ;  /* 0x0000001598987220 */ /* 0x000fcc0000410000 */
[----:B------:R4:W5:Y:S01]  /*8a70*/  MUFU.EX2 R15, R14 ;  /* 0x0000000e000f7308 */ /* 0x0009620000000800 */
[----:B--2---:R-:W2:Y:S01]  /*8a80*/  LDSM.16.MT88.4 R28, [R137+0xa000] ;  /* 0x00a00000891c783b */ /* 0x004ea20000004200 */
[----:B-1----:R-:W-:Y:S01]  /*8a90*/  F2FP.F16.F32.PACK_AB R2, R181, R182 ;  /* 0x000000b6b502723e */ /* 0x002fe200000000ff */
[----:B------:R-:W-:Y:S01]  /*8aa0*/  FMUL.FTZ R153, R153, R21 ;  /* 0x0000001599997220 */ /* 0x000fe20000410000 */
[-C--:B------:R-:W-:Y:S01]  /*8ab0*/  FMUL.FTZ R154, R154, R20.reuse ;  /* 0x000000149a9a7220 */ /* 0x080fe20000410000 */
[----:B----4-:R-:W-:Y:S01]  /*8ac0*/  FMUL.FTZ R14, R24, UR4 ;  /* 0x00000004180e7c20 */ /* 0x010fe20008410000 */
[----:B------:R-:W-:Y:S01]  /*8ad0*/  FMUL.FTZ R155, R155, R20 ;  /* 0x000000149b9b7220 */ /* 0x000fe20000410000 */
[----:B------:R-:W-:-:S04]  /*8ae0*/  LOP3.LUT R4, R2, R0, RZ, 0xc0, !PT ;  /* 0x0000000002047212 */ /* 0x000fc800078ec0ff */
[----:B------:R-:W1:Y:S01]  /*8af0*/  MUFU.EX2 R14, R14 ;  /* 0x0000000e000e7308 */ /* 0x000e620000000800 */
[----:B------:R-:W-:Y:S01]  /*8b00*/  HSET2.LE.AND R0, R27, R8, PT ;  /* 0x000000081b007233 */ /* 0x000fe20003803000 */
[----:B------:R-:W-:Y:S01]  /*8b10*/  IMAD.MOV.U32 R27, RZ, RZ, R132 ;  /* 0x000000ffff1b7224 */ /* 0x000fe200078e0084 */
[----:B------:R-:W-:Y:S02]  /*8b20*/  MOV R140, R134 ;  /* 0x00000086008c7202 */ /* 0x000fe40000000f00 */
[----:B------:R-:W-:Y:S02]  /*8b30*/  MOV R136, R135 ;  /* 0x0000008700887202 */ /* 0x000fe40000000f00 */
[----:B------:R-:W-:Y:S02]  /*8b40*/  MOV R174, R133 ;  /* 0x0000008500ae7202 */ /* 0x000fe40000000f00 */
[----:B------:R-:W-:Y:S01]  /*8b50*/  HMMA.16816.F32 R132, R16, R34, R152 ;  /* 0x000000221084723c */ /* 0x000fe20000001898 */
[----:B------:R-:W-:-:S02]  /*8b60*/  F2FP.F16.F32.PACK_AB R6, R178, R177 ;  /* 0x000000b1b206723e */ /* 0x000fc400000000ff */
[----:B------:R-:W-:Y:S02]  /*8b70*/  HSET2.LE.AND R7, R7, R8, PT ;  /* 0x0000000807077233 */ /* 0x000fe40003803000 */
[----:B---3--:R-:W-:Y:S02]  /*8b80*/  F2FP.F16.F32.PACK_AB R2, R179, R180 ;  /* 0x000000b4b302723e */ /* 0x008fe400000000ff */
[----:B------:R-:W-:Y:S01]  /*8b90*/  F2FP.F16.F32.PACK_AB R24, R138, R139 ;  /* 0x0000008b8a18723e */ /* 0x000fe200000000ff */
[----:B-----5:R-:W-:Y:S01]  /*8ba0*/  FMUL.FTZ R144, R144, R15 ;  /* 0x0000000f90907220 */ /* 0x020fe20000410000 */
[----:B------:R-:W-:Y:S01]  /*8bb0*/  LOP3.LUT R5, R6, R5, RZ, 0xc0, !PT ;  /* 0x0000000506057212 */ /* 0x000fe200078ec0ff */
[----:B------:R-:W-:Y:S01]  /*8bc0*/  FMUL.FTZ R145, R145, R15 ;  /* 0x0000000f91917220 */ /* 0x000fe20000410000 */
[----:B------:R-:W-:Y:S01]  /*8bd0*/  LOP3.LUT R6, R2, R0, RZ, 0xc0, !PT ;  /* 0x0000000002067212 */ /* 0x000fe200078ec0ff */
[-C--:B-1----:R-:W-:Y:S01]  /*8be0*/  FMUL.FTZ R146, R146, R14.reuse ;  /* 0x0000000e92927220 */ /* 0x082fe20000410000 */
[----:B------:R-:W-:Y:S01]  /*8bf0*/  LOP3.LUT R7, R24, R7, RZ, 0xc0, !PT ;  /* 0x0000000718077212 */ /* 0x000fe200078ec0ff */
        /* <DEDUP_REMOVED lines=13> */
[----:B------:R-:W-:Y:S01]  /*8cd0*/  MOV R152, R132 ;  /* 0x0000008400987202 */ /* 0x000fe20000000f00 */
[----:B------:R-:W-:Y:S01]  /*8ce0*/  FMUL.FTZ R49, R49, R21 ;  /* 0x0000001531317220 */ /* 0x000fe20000410000 */
[-C--:B------:R-:W-:Y:S01]  /*8cf0*/  FMUL.FTZ R50, R50, R20.reuse ;  /* 0x0000001432327220 */ /* 0x080fe20000410000 */
[----:B------:R-:W-:Y:S01]  /*8d00*/  FMUL.FTZ R51, R51, R20 ;  /* 0x0000001433337220 */ /* 0x000fe20000410000 */
[----:B------:R-:W-:Y:S01]  /*8d10*/  HMMA.16816.F32 R148, R4, R34, R148 ;  /* 0x000000220494723c */ /* 0x000fe20000001894 */
[----:B------:R-:W-:-:S02]  /*8d20*/  MOV R34, R133 ;  /* 0x0000008500227202 */ /* 0x000fc40000000f00 */
[----:B------:R-:W-:-:S05]  /*8d30*/  IADD3 R251, PT, PT, R216, 0xa000, RZ ;  /* 0x0000a000d8fb7810 */ /* 0x000fca0007ffe0ff */
[C---:B--2---:R-:W-:Y:S01]  /*8d40*/  HMMA.16816.F32 R132, R16.reuse, R28, R36 ;  /* 0x0000001c1084723c */ /* 0x044fe20000001824 */
[----:B------:R-:W-:Y:S01]  /*8d50*/  IADD3 R24, PT, PT, R216, 0xa040, RZ ;  /* 0x0000a040d8187810 */ /* 0x000fe20007ffe0ff */
[----:B------:R-:W-:Y:S02]  /*8d60*/  @P0 VIADD R24, R251, 0xffffffc0 ;  /* 0xffffffc0fb180836 */ /* 0x000fe40000000000 */
[-C--:B------:R-:W-:Y:S01]  /*8d70*/  FMUL.FTZ R40, R40, R15.reuse ;  /* 0x0000000f28287220 */ /* 0x080fe20000410000 */
[-C--:B------:R-:W-:Y:S01]  /*8d80*/  FMUL.FTZ R41, R41, R15.reuse ;  /* 0x0000000f29297220 */ /* 0x080fe20000410000 */
[-C--:B------:R-:W-:Y:S01]  /*8d90*/  FMUL.FTZ R42, R42, R14.reuse ;  /* 0x0000000e2a2a7220 */ /* 0x080fe20000410000 */
[-C--:B------:R-:W-:Y:S01]  /*8da0*/  FMUL.FTZ R43, R43, R14.reuse ;  /* 0x0000000e2b2b7220 */ /* 0x080fe20000410000 */
[-C--:B------:R-:W-:Y:S01]  /*8db0*/  FMUL.FTZ R44, R44, R15.reuse ;  /* 0x0000000f2c2c7220 */ /* 0x080fe20000410000 */
[----:B------:R-:W-:Y:S01]  /*8dc0*/  HMMA.16816.F32 R36, R16, R30, R48 ;  /* 0x0000001e1024723c */ /* 0x000fe20000001830 */
[----:B------:R-:W-:Y:S01]  /*8dd0*/  FMUL.FTZ R45, R45, R15 ;  /* 0x0000000f2d2d7220 */ /* 0x000fe20000410000 */
[-C--:B------:R-:W-:Y:S01]  /*8de0*/  FMUL.FTZ R46, R46, R14.reuse ;  /* 0x0000000e2e2e7220 */ /* 0x080fe20000410000 */
[----:B------:R-:W-:Y:S01]  /*8df0*/  FMUL.FTZ R47, R47, R14 ;  /* 0x0000000e2f2f7220 */ /* 0x000fe20000410000 */
[----:B------:R-:W-:Y:S01]  /*8e00*/  IMAD.MOV.U32 R48, RZ, RZ, R136 ;  /* 0x000000ffff307224 */ /* 0x000fe200078e0088 */
[----:B------:R-:W-:-:S03]  /*8e10*/  IADD3 R136, PT, PT, R25, R24, RZ ;  /* 0x0000001819887210 */ /* 0x000fc60007ffe0ff */
[C---:B------:R-:W-:Y:S02]  /*8e20*/  HMMA.16816.F32 R232, R4.reuse, R28, R40 ;  /* 0x0000001c04e8723c */ /* 0x040fe40000001828 */
[----:B------:R-:W-:Y:S01]  /*8e30*/  IMAD.MOV.U32 R32, RZ, RZ, R133 ;  /* 0x000000ffff207224 */ /* 0x000fe200078e0085 */
[----:B------:R-:W-:Y:S01]  /*8e40*/  MOV R196, R135 ;  /* 0x0000008700c47202 */ /* 0x000fe20000000f00 */
[----:B------:R-:W-:Y:S01]  /*8e50*/  IMAD.MOV.U32 R194, RZ, RZ, R134 ;  /* 0x000000ffffc27224 */ /* 0x000fe200078e0086 */
[----:B------:R-:W-:Y:S01]  /*8e60*/  MOV R195, R132 ;  /* 0x0000008400c37202 */ /* 0x000fe20000000f00 */
[----:B------:R-:W-:Y:S02]  /*8e70*/  LDSM.16.MT88.4 R40, [R137+0xb000] ;  /* 0x00b000008928783b */ /* 0x000fe40000004200 */
[----:B------:R-:W-:Y:S02]  /*8e80*/  HMMA.16816.F32 R212, R4, R30, R44 ;  /* 0x0000001e04d4723c */ /* 0x000fe4000000182c */
[----:B------:R-:W1:Y:S04]  /*8e90*/  LDSM.16.MT88.4 R28, [R136+0x1000] ;  /* 0x00100000881c783b */ /* 0x000e680000004200 */
[----:B------:R-:W2:Y:S01]  /*8ea0*/  LDSM.16.MT88.4 R132, [R24] ;  /* 0x000000001884783b */ /* 0x000ea20000004200 */
[----:B------:R-:W-:Y:S01]  /*8eb0*/  MOV R191, R39 ;  /* 0x0000002700bf7202 */ /* 0x000fe20000000f00 */
[----:B------:R-:W-:Y:S01]  /*8ec0*/  IMAD.MOV.U32 R2, RZ, RZ, R37 ;  /* 0x000000ffff027224 */ /* 0x000fe200078e0025 */
[----:B------:R-:W-:Y:S01]  /*8ed0*/  MOV R190, R36 ;  /* 0x0000002400be7202 */ /* 0x000fe20000000f00 */
[----:B------:R-:W-:Y:S01]  /*8ee0*/  IMAD.MOV.U32 R25, RZ, RZ, R32 ;  /* 0x000000ffff197224 */ /* 0x000fe200078e0020 */
[----:B------:R-:W-:Y:S01]  /*8ef0*/  MOV R0, R38 ;  /* 0x0000002600007202 */ /* 0x000fe20000000f00 */
[----:B------:R-:W-:Y:S01]  /*8f00*/  LDSM.16.MT88.4 R44, [R24+0x1000] ;  /* 0x00100000182c783b */ /* 0x000fe20000004200 */
[----:B------:R-:W-:-:S02]  /*8f10*/  MOV R50, R34 ;  /* 0x0000002200327202 */ /* 0x000fc40000000f00 */
[----:B------:R-:W-:Y:S01]  /*8f20*/  MOV R51, R33 ;  /* 0x0000002100337202 */ /* 0x000fe20000000f00 */
[----:B------:R-:W3:Y:S04]  /*8f30*/  LDSM.16.MT88.4 R36, [R136] ;  /* 0x000000008824783b */ /* 0x000ee80000004200 */
[----:B------:R-:W4:Y:S01]  /*8f40*/  LDSM.16.MT88.4 R32, [R216+0xb000] ;  /* 0x00b00000d820783b */ /* 0x000f220000004200 */
        /* <DEDUP_REMOVED lines=13> */
[-C--:B------:R-:W-:Y:S01]  /*9020*/  FMUL.FTZ R60, R60, R15.reuse ;  /* 0x0000000f3c3c7220 */ /* 0x080fe20000410000 */
[-C--:B------:R-:W-:Y:S01]  /*9030*/  FMUL.FTZ R61, R61, R15.reuse ;  /* 0x0000000f3d3d7220 */ /* 0x080fe20000410000 */
[-C--:B------:R-:W-:Y:S01]  /*9040*/  FMUL.FTZ R62, R62, R14.reuse ;  /* 0x0000000e3e3e7220 */ /* 0x080fe20000410000 */
[----:B------:R-:W-:Y:S01]  /*9050*/  FMUL.FTZ R63, R63, R14 ;  /* 0x0000000e3f3f7220 */ /* 0x000fe20000410000 */
[-C--:B------:R-:W-:Y:S01]  /*9060*/  FMUL.FTZ R72, R72, R15.reuse ;  /* 0x0000000f48487220 */ /* 0x080fe20000410000 */
[C---:B-1----:R-:W-:Y:S01]  /*9070*/  HMMA.16816.F32 R140, R4.reuse, R30, R128 ;  /* 0x0000001e048c723c */ /* 0x042fe20000001880 */
[----:B------:R-:W-:Y:S01]  /*9080*/  MOV R128, R0 ;  /* 0x0000000000807202 */ /* 0x000fe20000000f00 */
[----:B------:R-:W-:Y:S01]  /*9090*/  FFMA.FTZ R0, R176, UR4, -R3 ;  /* 0x00000004b0007c23 */ /* 0x000fe20008010803 */
        /* <DEDUP_REMOVED lines=35> */
[----:B--2---:R-:W-:Y:S01]  /*92d0*/  HMMA.16816.F32 R56, R4, R132, R56 ;  /* 0x000000840438723c */ /* 0x004fe20000001838 */
[-C--:B------:R-:W-:Y:S01]  /*92e0*/  FMUL.FTZ R68, R68, R21.reuse ;  /* 0x0000001544447220 */ /* 0x080fe20000410000 */
[-C--:B------:R-:W-:Y:S01]  /*92f0*/  FMUL.FTZ R69, R69, R21.reuse ;  /* 0x0000001545457220 */ /* 0x080fe20000410000 */
[-C--:B------:R-:W-:Y:S01]  /*9300*/  FMUL.FTZ R70, R70, R20.reuse ;  /* 0x0000001446467220 */ /* 0x080fe20000410000 */
[----:B------:R-:W-:Y:S01]  /*9310*/  FMUL.FTZ R71, R71, R20 ;  /* 0x0000001447477220 */ /* 0x000fe20000410000 */
[----:B------:R-:W-:-:S03]  /*9320*/  FMUL.FTZ R64, R64, R21 ;  /* 0x0000001540407220 */ /* 0x000fc60000410000 */
[----:B------:R-:W-:Y:S01]  /*9330*/  HMMA.16816.F32 R204, R16, R132, R52 ;  /* 0x0000008410cc723c */ /* 0x000fe20000001834 */
[----:B------:R1:W-:Y:S01]  /*9340*/  MUFU.EX2 R132, R0 ;  /* 0x0000000000847308 */ /* 0x0003e20000000800 */
[-C--:B------:R-:W-:Y:S01]  /*9350*/  FMUL.FTZ R65, R65, R21.reuse ;  /* 0x0000001541417220 */ /* 0x080fe20000410000 */
[-C--:B------:R-:W-:Y:S01]  /*9360*/  FMUL.FTZ R66, R66, R20.reuse ;  /* 0x0000001442427220 */ /* 0x080fe20000410000 */
[----:B------:R-:W-:Y:S01]  /*9370*/  FMUL.FTZ R67, R67, R20 ;  /* 0x0000001443437220 */ /* 0x000fe20000410000 */
[----:B------:R-:W-:Y:S01]  /*9380*/  MOV R26, R200 ;  /* 0x000000c8001a7202 */ /* 0x000fe20000000f00 */
[-C--:B------:R-:W-:Y:S01]  /*9390*/  FMUL.FTZ R80, R80, R21.reuse ;  /* 0x0000001550507220 */ /* 0x080fe20000410000 */
[----:B------:R-:W-:Y:S01]  /*93a0*/  FMUL.FTZ R81, R81, R21 ;  /* 0x0000001551517220 */ /* 0x000fe20000410000 */
[----:B------:R-:W-:Y:S01]  /*93b0*/  HMMA.16816.F32 R60, R4, R134, R60 ;  /* 0x00000086043c723c */ /* 0x000fe2000000183c */
[-C--:B------:R-:W-:Y:S01]  /*93c0*/  FMUL.FTZ R82, R82, R20.reuse ;  /* 0x0000001452527220 */ /* 0x080fe20000410000 */
[----:B------:R-:W-:Y:S01]  /*93d0*/  FMUL.FTZ R83, R83, R20 ;  /* 0x0000001453537220 */ /* 0x000fe20000410000 */
[----:B------:R-:W-:-:S02]  /*93e0*/  IMAD.MOV.U32 R154, RZ, RZ, R198 ;  /* 0x000000ffff9a7224 */ /* 0x000fc400078e00c6 */
[----:B-1----:R-:W-:-:S03]  /*93f0*/  FFMA.FTZ R0, R172, UR4, -R3 ;  /* 0x00000004ac007c23 */ /* 0x002fc60008010803 */
[----:B---3--:R-:W-:Y:S01]  /*9400*/  HMMA.16816.F32 R72, R4, R36, R72 ;  /* 0x000000240448723c */ /* 0x008fe20000001848 */
[----:B------:R1:W2:Y:S01]  /*9410*/  MUFU.EX2 R133, R0 ;  /* 0x0000000000857308 */ /* 0x0002a20000000800 */
[----:B------:R-:W-:-:S06]  /*9420*/  MOV R155, R199 ;  /* 0x000000c7009b7202 */ /* 0x000fcc0000000f00 */
[----:B------:R-:W-:Y:S01]  /*9430*/  HMMA.16816.F32 R76, R4, R38, R76 ;  /* 0x00000026044c723c */ /* 0x000fe2000000184c */
[----:B------:R-:W-:-:S07]  /*9440*/  MOV R131, R195 ;  /* 0x000000c300837202 */ /* 0x000fce0000000f00 */
[----:B----4-:R-:W-:Y:S01]  /*9450*/  HMMA.16816.F32 R88, R4, R32, R88 ;  /* 0x000000200458723c */ /* 0x010fe20000001858 */
[----:B-1----:R-:W-:-:S07]  /*9460*/  FFMA.FTZ R0, R184, UR4, -R3 ;  /* 0x00000004b8007c23 */ /* 0x002fce0008010803 */
[----:B------:R-:W-:Y:S01]  /*9470*/  HMMA.16816.F32 R92, R4, R34, R92 ;  /* 0x00000022045c723c */ /* 0x000fe2000000185c */
[----:B------:R-:W-:-:S07]  /*9480*/  FMUL.FTZ R96, R96, R21 ;  /* 0x0000001560607220 */ /* 0x000fce0000410000 */
[----:B------:R-:W-:Y:S01]  /*9490*/  HMMA.16816.F32 R104, R4, R40, R104 ;  /* 0x000000280468723c */ /* 0x000fe20000001868 */
[----:B------:R-:W-:-:S07]  /*94a0*/  FMUL.FTZ R97, R97, R21 ;  /* 0x0000001561617220 */ /* 0x000fce0000410000 */
[----:B------:R-:W-:Y:S01]  /*94b0*/  HMMA.16816.F32 R108, R4, R42, R108 ;  /* 0x0000002a046c723c */ /* 0x000fe2000000186c */
[----:B------:R-:W-:-:S07]  /*94c0*/  FMUL.FTZ R98, R98, R20 ;  /* 0x0000001462627220 */ /* 0x000fce0000410000 */
[----:B------:R-:W-:Y:S01]  /*94d0*/  HMMA.16816.F32 R116, R4, R44, R116 ;  /* 0x0000002c0474723c */ /* 0x000fe20000001874 */
[----:B------:R-:W-:-:S07]  /*94e0*/  FMUL.FTZ R99, R99, R20 ;  /* 0x0000001463637220 */ /* 0x000fce0000410000 */
[C---:B------:R-:W-:Y:S08]  /*94f0*/  HMMA.16816.F32 R160, R4.reuse, R46, R160 ;  /* 0x0000002e04a0723c */ /* 0x040ff000000018a0 */
[----:B------:R-:W-:Y:S01]  /*9500*/  HMMA.16816.F32 R164, R4, R28, R164 ;  /* 0x0000001c04a4723c */ /* 0x000fe200000018a4 */
[----:B------:R-:W-:Y:S01]  /*9510*/  IMAD.WIDE.U32 R4, R175, -0x2daee0ad, RZ ;  /* 0xd2511f53af047825 */ /* 0x000fe200078e00ff */
[----:B------:R-:W-:-:S06]  /*9520*/  MOV R7, R196 ;  /* 0x000000c400077202 */ /* 0x000fcc0000000f00 */
[----:B------:R-:W-:Y:S01]  /*9530*/  HMMA.16816.F32 R200, R16, R36, R68 ;  /* 0x0000002410c8723c */ /* 0x000fe20000001844 */
[----:B------:R-:W-:Y:S01]  /*9540*/  MOV R70, R188 ;  /* 0x000000bc00467202 */ /* 0x000fe20000000f00 */
[----:B------:R-:W-:-:S06]  /*9550*/  IMAD.MOV.U32 R6, RZ, RZ, R194 ;  /* 0x000000ffff067224 */ /* 0x000fcc00078e00c2 */
[C---:B------:R-:W-:Y:S01]  /*9560*/  HMMA.16816.F32 R196, R16.reuse, R134, R64 ;  /* 0x0000008610c4723c */ /* 0x040fe20000001840 */
[----:B------:R-:W-:Y:S01]  /*9570*/  IMAD.MOV.U32 R65, RZ, RZ, R192 ;  /* 0x000000ffff417224 */ /* 0x000fe200078e00c0 */
[----:B------:R1:W-:Y:S01]  /*9580*/  MUFU.EX2 R134, R0 ;  /* 0x0000000000867308 */ /* 0x0003e20000000800 */
[----:B------:R-:W-:Y:S02]  /*9590*/  MOV R66, R193 ;  /* 0x000000c100427202 */ /* 0x000fe40000000f00 */
[----:B------:R-:W-:Y:S01]  /*95a0*/  MOV R67, R2 ;  /* 0x0000000200437202 */ /* 0x000fe20000000f00 */
[----:B------:R-:W-:Y:S02]  /*95b0*/  FFMA.FTZ R2, R173, UR4, -R3 ;  /* 0x00000004ad027c23 */ /* 0x000fe40008010803 */
[----:B------:R-:W-:Y:S01]  /*95c0*/  HMMA.16816.F32 R192, R16, R38, R80 ;  /* 0x0000002610c0723c */ /* 0x000fe20000001850 */
[----:B------:R-:W-:Y:S01]  /*95d0*/  IMAD.MOV.U32 R83, RZ, RZ, R65 ;  /* 0x000000ffff537224 */ /* 0x000fe200078e0041 */
[----:B------:R-:W-:Y:S01]  /*95e0*/  MOV R135, R25 ;  /* 0x0000001900877202 */ /* 0x000fe20000000f00 */
[----:B------:R-:W-:Y:S01]  /*95f0*/  IMAD.MOV.U32 R65, RZ, RZ, R7 ;  /* 0x000000ffff417224 */ /* 0x000fe200078e0007 */
[----:B------:R-:W-:-:S02]  /*9600*/  PRMT R25, R4, 0x7773, RZ ;  /* 0x0000777304197816 */ /* 0x000fc400000000ff */
[----:B------:R-:W-:Y:S02]  /*9610*/  PRMT R7, R4, 0x7772, RZ ;  /* 0x0000777204077816 */ /* 0x000fe400000000ff */
[----:B-1----:R-:W-:Y:S01]  /*9620*/  LOP3.LUT R0, R70, UR10, R5, 0x96, !PT ;  /* 0x0000000a46007c12 */ /* 0x002fe2000f8e9605 */
[----:B------:R-:W-:-:S03]  /*9630*/  IMAD.MOV.U32 R130, RZ, RZ, R190 ;  /* 0x000000ffff827224 */ /* 0x000fc600078e00be */
[----:B------:R-:W-:Y:S01]  /*9640*/  LOP3.LUT R3, R0, 0xffff, RZ, 0xc0, !PT ;  /* 0x0000ffff00037812 */ /* 0x000fe200078ec0ff */
[----:B------:R-:W-:Y:S01]  /*9650*/  FMUL.FTZ R124, R124, R21 ;  /* 0x000000157c7c7220 */ /* 0x000fe20000410000 */
[----:B------:R-:W-:Y:S01]  /*9660*/  MOV R129, R191 ;  /* 0x000000bf00817202 */ /* 0x000fe20000000f00 */
[----:B------:R-:W-:Y:S01]  /*9670*/  FMUL.FTZ R125, R125, R21 ;  /* 0x000000157d7d7220 */ /* 0x000fe20000410000 */
[----:B------:R-:W-:Y:S01]  /*9680*/  MOV R71, R189 ;  /* 0x000000bd00477202 */ /* 0x000fe20000000f00 */
[----:B------:R-:W-:Y:S01]  /*9690*/  FMUL.FTZ R126, R126, R20 ;  /* 0x000000147e7e7220 */ /* 0x000fe20000410000 */
[----:B------:R-:W-:Y:S01]  /*96a0*/  MOV R36, R66 ;  /* 0x0000004200247202 */ /* 0x000fe20000000f00 */
[C---:B------:R-:W-:Y:S01]  /*96b0*/  HMMA.16816.F32 R188, R16.reuse, R34, R96 ;  /* 0x0000002210bc723c */ /* 0x040fe20000001860 */
[----:B------:R-:W-:Y:S01]  /*96c0*/  MOV R64, R6 ;  /* 0x0000000600407202 */ /* 0x000fe20000000f00 */
[-C--:B------:R-:W-:Y:S01]  /*96d0*/  FMUL.FTZ R127, R127, R20.reuse ;  /* 0x000000147f7f7220 */ /* 0x080fe20000410000 */
[----:B------:R-:W-:Y:S01]  /*96e0*/  MOV R66, R131 ;  /* 0x0000008300427202 */ /* 0x000fe20000000f00 */
[-C--:B------:R-:W-:Y:S01]  /*96f0*/  FMUL.FTZ R168, R168, R21.reuse ;  /* 0x00000015a8a87220 */ /* 0x080fe20000410000 */
[----:B------:R-:W-:Y:S01]  /*9700*/  LOP3.LUT R6, R0, 0xff, RZ, 0xc0, !PT ;  /* 0x000000ff00067812 */ /* 0x000fe200078ec0ff */
[-C--:B------:R-:W-:Y:S01]  /*9710*/  FMUL.FTZ R169, R169, R21.reuse ;  /* 0x00000015a9a97220 */ /* 0x080fe20000410000 */
[----:B------:R-:W-:Y:S01]  /*9720*/  SHF.R.U32.HI R3, RZ, 0x8, R3 ;  /* 0x00000008ff037819 */ /* 0x000fe20000011603 */
[-C--:B------:R-:W-:Y:S01]  /*9730*/  FMUL.FTZ R170, R170, R20.reuse ;  /* 0x00000014aaaa7220 */ /* 0x080fe20000410000 */
[-C--:B------:R-:W-:Y:S01]  /*9740*/  FMUL.FTZ R171, R171, R20.reuse ;  /* 0x00000014abab7220 */ /* 0x080fe20000410000 */
[----:B------:R-:W-:Y:S01]  /*9750*/  IMAD.MOV.U32 R131, RZ, RZ, R48 ;  /* 0x000000ffff837224 */ /* 0x000fe200078e0030 */
[----:B------:R1:W-:Y:S01]  /*9760*/  MUFU.EX2 R35, R2 ;  /* 0x0000000200237308 */ /* 0x0003e20000000800 */
[----:B------:R-:W-:Y:S01]  /*9770*/  PRMT R7, R7, 0x5410, R25 ;  /* 0x0000541007077816 */ /* 0x000fe20000000019 */
[----:B------:R-:W-:Y:S01]  /*9780*/  FMUL.FTZ R84, R84, R21 ;  /* 0x0000001554547220 */ /* 0x000fe20000410000 */
[----:B------:R-:W-:Y:S01]  /*9790*/  MOV R48, R49 ;  /* 0x0000003100307202 */ /* 0x000fe20000000f00 */
[----:B------:R-:W-:Y:S01]  /*97a0*/  FMUL.FTZ R85, R85, R21 ;  /* 0x0000001555557220 */ /* 0x000fe20000410000 */
[-C--:B------:R-:W-:Y:S01]  /*97b0*/  FMUL.FTZ R86, R86, R20.reuse ;  /* 0x0000001456567220 */ /* 0x080fe20000410000 */
[----:B------:R-:W-:Y:S01]  /*97c0*/  FMUL.FTZ R87, R87, R20 ;  /* 0x0000001457577220 */ /* 0x000fe20000410000 */
[----:B------:R-:W-:Y:S01]  /*97d0*/  MOV R49, R27 ;  /* 0x0000001b00317202 */ /* 0x000fe20000000f00 */
[----:B------:R-:W-:Y:S01]  /*97e0*/  IMAD.MOV.U32 R37, RZ, RZ, R26 ;  /* 0x000000ffff257224 */ /* 0x000fe200078e001a */
[----:B------:R-:W-:Y:S01]  /*97f0*/  PRMT R3, R6, 0x5410, R3 ;  /* 0x0000541006037816 */ /* 0x000fe20000000003 */
[----:B------:R-:W-:Y:S01]  /*9800*/  IMAD.MOV.U32 R176, RZ, RZ, R128 ;  /* 0x000000ffffb07224 */ /* 0x000fe200078e0080 */
[----:B------:R-:W-:Y:S01]  /*9810*/  LOP3.LUT R6, R7, 0xff00ff, RZ, 0xc0, !PT ;  /* 0x00ff00ff07067812 */ /* 0x000fe200078ec0ff */
[C---:B------:R-:W-:Y:S01]  /*9820*/  HMMA.16816.F32 R124, R16.reuse, R28, R124 ;  /* 0x0000001c107c723c */ /* 0x040fe2000000187c */
[----:B------:R-:W-:Y:S01]  /*9830*/  MOV R7, R174 ;  /* 0x000000ae00077202 */ /* 0x000fe20000000f00 */
[-C--:B------:R-:W-:Y:S01]  /*9840*/  FMUL.FTZ R100, R100, R21.reuse ;  /* 0x0000001564647220 */ /* 0x080fe20000410000 */
[----:B------:R-:W-:Y:S01]  /*9850*/  SHF.R.U32.HI R5, RZ, 0x18, R0 ;  /* 0x00000018ff057819 */ /* 0x000fe20000011600 */
[----:B------:R-:W-:Y:S01]  /*9860*/  FMUL.FTZ R101, R101, R21 ;  /* 0x0000001565657220 */ /* 0x000fe20000410000 */
[----:B-1----:R-:W-:Y:S01]  /*9870*/  FFMA.FTZ R2, R252, UR4, -R13 ;  /* 0x00000004fc027c23 */ /* 0x002fe2000801080d */
[----:B------:R-:W-:Y:S01]  /*9880*/  MOV R26, R4 ;  /* 0x00000004001a7202 */ /* 0x000fe20000000f00 */
[----:B------:R-:W-:Y:S01]  /*9890*/  IMAD.MOV.U32 R29, RZ, RZ, R48 ;  /* 0x000000ffff1d7224 */ /* 0x000fe200078e0030 */
[----:B------:R-:W-:Y:S01]  /*98a0*/  PRMT R27, R4, 0x7771, RZ ;  /* 0x00007771041b7816 */ /* 0x000fe200000000ff */
[----:B------:R1:W-:Y:S01]  /*98b0*/  MUFU.EX2 R34, R2 ;  /* 0x0000000200227308 */ /* 0x0003e20000000800 */
[C---:B------:R-:W-:Y:S01]  /*98c0*/  HMMA.16816.F32 R172, R16.reuse, R30, R168 ;  /* 0x0000001e10ac723c */ /* 0x040fe200000018a8 */
[----:B------:R-:W-:Y:S01]  /*98d0*/  PRMT R4, R0, 0x7632, R4 ;  /* 0x0000763200047816 */ /* 0x000fe20000000004 */
[----:B------:R-:W-:Y:S01]  /*98e0*/  IMAD.MOV.U32 R169, RZ, RZ, R51 ;  /* 0x000000ffffa97224 */ /* 0x000fe200078e0033 */
[----:B------:R-:W-:Y:S01]  /*98f0*/  MOV R171, R49 ;  /* 0x0000003100ab7202 */ /* 0x000fe20000000f00 */
[----:B------:R-:W-:Y:S01]  /*9900*/  FMUL.FTZ R102, R102, R20 ;  /* 0x0000001466667220 */ /* 0x000fe20000410000 */
[----:B------:R-:W-:Y:S01]  /*9910*/  MOV R168, R50 ;  /* 0x0000003200a87202 */ /* 0x000fe20000000f00 */
[-C--:B------:R-:W-:Y:S01]  /*9920*/  FMUL.FTZ R103, R103, R20.reuse ;  /* 0x0000001467677220 */ /* 0x080fe20000410000 */
[----:B------:R-:W3:Y:S01]  /*9930*/  LDSM.16.MT88.4 R48, [R137+0xa800] ;  /* 0x00a800008930783b */ /* 0x000ee20000004200 */
[C---:B------:R-:W-:Y:S01]  /*9940*/  HMMA.16816.F32 R84, R16.reuse, R32, R84 ;  /* 0x000000201054723c */ /* 0x040fe20000001854 */
[--C-:B------:R-:W-:Y:S01]  /*9950*/  FFMA.FTZ R0, R36, UR4, -R13.reuse ;  /* 0x0000000424007c23 */ /* 0x100fe2000801080d */
[----:B------:R-:W-:Y:S01]  /*9960*/  MOV R38, R129 ;  /* 0x0000008100267202 */ /* 0x000fe20000000f00 */
[-C--:B------:R-:W-:Y:S01]  /*9970*/  FMUL.FTZ R112, R112, R21.reuse ;  /* 0x0000001570707220 */ /* 0x080fe20000410000 */
[-C--:B------:R-:W-:Y:S01]  /*9980*/  FMUL.FTZ R113, R113, R21.reuse ;  /* 0x0000001571717220 */ /* 0x080fe20000410000 */
[-C--:B------:R-:W-:Y:S01]  /*9990*/  FMUL.FTZ R114, R114, R20.reuse ;  /* 0x0000001472727220 */ /* 0x080fe20000410000 */
[-C--:B------:R-:W-:Y:S01]  /*99a0*/  FMUL.FTZ R115, R115, R20.reuse ;  /* 0x0000001473737220 */ /* 0x080fe20000410000 */
[-C--:B------:R-:W-:Y:S01]  /*99b0*/  FMUL.FTZ R156, R156, R21.reuse ;  /* 0x000000159c9c7220 */ /* 0x080fe20000410000 */
[----:B-1----:R-:W-:Y:S01]  /*99c0*/  FFMA.FTZ R2, R83, UR4, -R13 ;  /* 0x0000000453027c23 */ /* 0x002fe2000801080d */
[----:B------:R-:W-:Y:S01]  /*99d0*/  MUFU.EX2 R33, R0 ;  /* 0x0000000000217308 */ /* 0x000fe20000000800 */
[----:B------:R-:W-:Y:S01]  /*99e0*/  HSET2.LE.AND R3, R3, R8, PT ;  /* 0x0000000803037233 */ /* 0x000fe20003803000 */
[-C--:B------:R-:W-:Y:S01]  /*99f0*/  FMUL.FTZ R157, R157, R21.reuse ;  /* 0x000000159d9d7220 */ /* 0x080fe20000410000 */
[-C--:B------:R-:W-:Y:S01]  /*9a00*/  FMUL.FTZ R158, R158, R20.reuse ;  /* 0x000000149e9e7220 */ /* 0x080fe20000410000 */
[-C--:B------:R-:W-:Y:S01]  /*9a10*/  FMUL.FTZ R159, R159, R20.reuse ;  /* 0x000000149f9f7220 */ /* 0x080fe20000410000 */
[-C--:B------:R-:W-:Y:S01]  /*9a20*/  FMUL.FTZ R120, R120, R21.reuse ;  /* 0x0000001578787220 */ /* 0x080fe20000410000 */
[----:B------:R-:W-:Y:S01]  /*9a30*/  FMUL.FTZ R121, R121, R21 ;  /* 0x0000001579797220 */ /* 0x000fe20000410000 */
[-C--:B------:R-:W-:Y:S01]  /*9a40*/  FMUL.FTZ R122, R122, R20.reuse ;  /* 0x000000147a7a7220 */ /* 0x080fe20000410000 */
[----:B------:R1:W4:Y:S01]  /*9a50*/  MUFU.EX2 R32, R2 ;  /* 0x0000000200207308 */ /* 0x0003220000000800 */
[----:B------:R-:W-:Y:S01]  /*9a60*/  FMUL.FTZ R123, R123, R20 ;  /* 0x000000147b7b7220 */ /* 0x000fe20000410000 */
[----:B------:R-:W-:Y:S01]  /*9a70*/  MOV R252, R130 ;  /* 0x0000008200fc7202 */ /* 0x000fe20000000f00 */
[----:B------:R-:W-:Y:S01]  /*9a80*/  HMMA.16816.F32 R100, R16, R40, R100 ;  /* 0x000000281064723c */ /* 0x000fe20000001864 */
[----:B------:R-:W-:Y:S01]  /*9a90*/  IMAD.MOV.U32 R39, RZ, RZ, R64 ;  /* 0x000000ffff277224 */ /* 0x000fe200078e0040 */
[----:B------:R-:W-:Y:S01]  /*9aa0*/  MOV R36, R66 ;  /* 0x0000004200247202 */ /* 0x000fe20000000f00 */
[----:B------:R-:W-:Y:S01]  /*9ab0*/  LDSM.16.MT88.4 R80, [R136+0x800] ;  /* 0x000800008850783b */ /* 0x000fe20000004200 */
[----:B------:R-:W-:-:S03]  /*9ac0*/  MOV R184, R67 ;  /* 0x0000004300b87202 */ /* 0x000fc60000000f00 */
[----:B------:R-:W-:Y:S01]  /*9ad0*/  LDSM.16.MT88.4 R96, [R216+0xb800] ;  /* 0x00b80000d860783b */ /* 0x000fe20000004200 */
[----:B-1----:R-:W-:-:S04]  /*9ae0*/  LOP3.LUT R2, R4, 0xff, RZ, 0xc0, !PT ;  /* 0x000000ff04027812 */ /* 0x002fc800078ec0ff */
[----:B------:R-:W-:Y:S01]  /*9af0*/  PRMT R0, R2, 0x5410, R5 ;  /* 0x0000541002007816 */ /* 0x000fe20000000005 */
[----:B------:R-:W-:-:S04]  /*9b00*/  FFMA.FTZ R2, R37, UR4, -R13 ;  /* 0x0000000425027c23 */ /* 0x000fc8000801080d */
[----:B------:R4:W1:Y:S01]  /*9b10*/  MUFU.EX2 R28, R2 ;  /* 0x00000002001c7308 */ /* 0x0008620000000800 */
[----:B------:R-:W-:Y:S02]  /*9b20*/  LOP3.LUT R5, R26, 0xff, RZ, 0xc0, !PT ;  /* 0x000000ff1a057812 */ /* 0x000fe400078ec0ff */
[--C-:B------:R-:W-:Y:S02]  /*9b30*/  HSET2.LE.AND R4, R0, R8.reuse, PT ;  /* 0x0000000800047233 */ /* 0x100fe40003803000 */
[----:B--2---:R-:W-:Y:S02]  /*9b40*/  F2FP.F16.F32.PACK_AB R0, R133, R132 ;  /* 0x000000848500723e */ /* 0x004fe400000000ff */
[----:B------:R-:W-:Y:S02]  /*9b50*/  PRMT R5, R5, 0x5410, R27 ;  /* 0x0000541005057816 */ /* 0x000fe4000000001b */
[----:B------:R-:W-:Y:S02]  /*9b60*/  LOP3.LUT R128, R0, R3, RZ, 0xc0, !PT ;  /* 0x0000000300807212 */ /* 0x000fe400078ec0ff */
[----:B------:R-:W-:-:S02]  /*9b70*/  HSET2.LE.AND R3, R6, R8, PT ;  /* 0x0000000806037233 */ /* 0x000fc40003803000 */
[----:B------:R-:W-:Y:S02]  /*9b80*/  HSET2.LE.AND R0, R5, R8, PT ;  /* 0x0000000805007233 */ /* 0x000fe40003803000 */
[----:B----4-:R-:W-:-:S04]  /*9b90*/  F2FP.F16.F32.PACK_AB R2, R32, R34 ;  /* 0x000000222002723e */ /* 0x010fc800000000ff */
[----:B------:R-:W-:Y:S02]  /*9ba0*/  LOP3.LUT R129, R2, R4, RZ, 0xc0, !PT ;  /* 0x0000000402817212 */ /* 0x000fe400078ec0ff */
[----:B------:R-:W-:Y:S02]  /*9bb0*/  F2FP.F16.F32.PACK_AB R2, R35, R134 ;  /* 0x000000862302723e */ /* 0x000fe400000000ff */
[----:B-1----:R-:W-:Y:S02]  /*9bc0*/  F2FP.F16.F32.PACK_AB R4, R28, R33 ;  /* 0x000000211c04723e */ /* 0x002fe400000000ff */
[----:B------:R-:W-:Y:S02]  /*9bd0*/  MOV R13, R131 ;  /* 0x00000083000d7202 */ /* 0x000fe40000000f00 */
[----:B------:R-:W-:Y:S01]  /*9be0*/  LOP3.LUT R130, R2, R0, RZ, 0xc0, !PT ;  /* 0x0000000002827212 */ /* 0x000fe200078ec0ff */
[--C-:B------:R-:W-:Y:S01]  /*9bf0*/  FFMA.FTZ R0, R243, UR4, -R22.reuse ;  /* 0x00000004f3007c23 */ /* 0x100fe20008010816 */
[----:B------:R-:W-:Y:S01]  /*9c00*/  LOP3.LUT R131, R4, R3, RZ, 0xc0, !PT ;  /* 0x0000000304837212 */ /* 0x000fe200078ec0ff */
[----:B------:R-:W-:Y:S01]  /*9c10*/  HMMA.16816.F32 R52, R16, R42, R112 ;  /* 0x0000002a1034723c */ /* 0x000fe20000001870 */
[----:B------:R-:W-:Y:S01]  /*9c20*/  FFMA.FTZ R3, R246, UR4, -R22 ;  /* 0x00000004f6037c23 */ /* 0x000fe20008010816 */
[----:B------:R-:W-:-:S06]  /*9c30*/  IMAD.WIDE.U32 R4, R231, -0x2daee0ad, RZ ;  /* 0xd2511f53e7047825 */ /* 0x000fcc00078e00ff */
[----:B------:R-:W-:Y:S01]  /*9c40*/  HMMA.16816.F32 R156, R16, R44, R156 ;  /* 0x0000002c109c723c */ /* 0x000fe2000000189c */
[----:B------:R-:W-:-:S07]  /*9c50*/  MOV R37, R135 ;  /* 0x0000008700257202 */ /* 0x000fce0000000f00 */
[----:B------:R-:W-:Y:S01]  /*9c60*/  HMMA.16816.F32 R68, R16, R46, R120 ;  /* 0x0000002e1044723c */ /* 0x000fe20000001878 */
[----:B------:R1:W-:Y:S01]  /*9c70*/  MUFU.EX2 R18, R0 ;  /* 0x0000000000127308 */ /* 0x0003e20000000800 */
[----:B------:R-:W-:Y:S01]  /*9c80*/  MOV R16, R154 ;  /* 0x0000009a00107202 */ /* 0x000fe20000000f00 */
[----:B------:R-:W-:Y:S01]  /*9c90*/  FFMA.FTZ R2, R244, UR4, -R22 ;  /* 0x00000004f4027c23 */ /* 0x000fe20008010816 */
[----:B------:R-:W-:Y:S01]  /*9ca0*/  PRMT R6, R4, 0x7773, RZ ;  /* 0x0000777304067816 */ /* 0x000fe200000000ff */
[----:B------:R-:W-:Y:S01]  /*9cb0*/  IMAD.MOV.U32 R17, RZ, RZ, R155 ;  /* 0x000000ffff117224 */ /* 0x000fe200078e009b */
[----:B------:R-:W-:Y:S01]  /*9cc0*/  MOV R135, R65 ;  /* 0x0000004100877202 */ /* 0x000fe20000000f00 */
[----:B------:R-:W-:Y:S01]  /*9cd0*/  LDSM.16.MT88.4 R120, [R24+0x1800] ;  /* 0x001800001878783b */ /* 0x000fe20000004200 */
[----:B---3--:R-:W-:Y:S01]  /*9ce0*/  HMMA.16816.F32 R44, R128, R50, R212 ;  /* 0x00000032802c723c */ /* 0x008fe200000018d4 */
[----:B------:R-:W-:Y:S02]  /*9cf0*/  MOV R214, R29 ;  /* 0x0000001d00d67202 */ /* 0x000fe40000000f00 */
[----:B------:R2:W-:Y:S01]  /*9d00*/  MUFU.EX2 R29, R3 ;  /* 0x00000003001d7308 */ /* 0x0005e20000000800 */
[----:B------:R-:W-:Y:S01]  /*9d10*/  MOV R170, R153 ;  /* 0x0000009900aa7202 */ /* 0x000fe20000000f00 */
[----:B------:R-:W-:Y:S01]  /*9d20*/  LDSM.16.MT88.4 R64, [R24+0x800] ;  /* 0x000800001840783b */ /* 0x000fe20000004200 */
[----:B------:R-:W-:-:S03]  /*9d30*/  MOV R31, R152 ;  /* 0x00000098001f7202 */ /* 0x000fc60000000f00 */
[----:B------:R-:W3:Y:S01]  /*9d40*/  LDSM.16.MT88.4 R152, [R216+0xa800] ;  /* 0x00a80000d898783b */ /* 0x000ee20000004200 */
[----:B-1----:R-:W-:-:S03]  /*9d50*/  FFMA.FTZ R0, R245, UR4, -R22 ;  /* 0x00000004f5007c23 */ /* 0x002fc60008010816 */
[----:B------:R-:W1:Y:S01]  /*9d60*/  LDSM.16.MT88.4 R112, [R137+0xb800] ;  /* 0x00b800008970783b */ /* 0x000e620000004200 */
[----:B------:R4:W-:Y:S03]  /*9d70*/  MUFU.EX2 R19, R0 ;  /* 0x0000000000137308 */ /* 0x0009e60000000800 */
[----:B------:R-:W5:Y:S01]  /*9d80*/  LDSM.16.MT88.4 R24, [R136+0x1800] ;  /* 0x001800008818783b */ /* 0x000f620000004200 */
[----:B--2---:R-:W-:-:S04]  /*9d90*/  PRMT R3, R4, 0x7772, RZ ;  /* 0x0000777204037816 */ /* 0x004fc800000000ff */
[----:B------:R2:W3:Y:S01]  /*9da0*/  MUFU.EX2 R22, R2 ;  /* 0x0000000200167308 */ /* 0x0004e20000000800 */
[----:B------:R-:W-:Y:S02]  /*9db0*/  PRMT R6, R3, 0x5410, R6 ;  /* 0x0000541003067816 */ /* 0x000fe40000000006 */
[----:B----4-:R-:W-:Y:S02]  /*9dc0*/  LOP3.LUT R0, R16, UR10, R5, 0x96, !PT ;  /* 0x0000000a10007c12 */ /* 0x010fe4000f8e9605 */
[----:B------:R-:W-:Y:S02]  /*9dd0*/  MOV R5, R4 ;  /* 0x0000000400057202 */ /* 0x000fe40000000f00 */
[----:B------:R-:W-:Y:S02]  /*9de0*/  PRMT R4, R4, 0x7771, RZ ;  /* 0x0000777104047816 */ /* 0x000fe400000000ff */
[----:B------:R-:W-:Y:S01]  /*9df0*/  LOP3.LUT R3, R5, 0xff, RZ, 0xc0, !PT ;  /* 0x000000ff05037812 */ /* 0x000fe200078ec0ff */
[----:B--2---:R-:W-:-:S03]  /*9e00*/  FFMA.FTZ R2, R210, UR4, -R23 ;  /* 0x00000004d2027c23 */ /* 0x004fc60008010817 */
[----:B------:R-:W-:Y:S01]  /*9e10*/  PRMT R17, R3, 0x5410, R4 ;  /* 0x0000541003117816 */ /* 0x000fe20000000004 */
[----:B------:R2:W-:Y:S01]  /*9e20*/  MUFU.EX2 R16, R2 ;  /* 0x0000000200107308 */ /* 0x0005e20000000800 */
[C---:B------:R-:W-:Y:S02]  /*9e30*/  PRMT R3, R0.reuse, 0x7632, R3 ;  /* 0x0000763200037816 */ /* 0x040fe40000000003 */
[C---:B------:R-:W-:Y:S02]  /*9e40*/  LOP3.LUT R4, R0.reuse, 0xff, RZ, 0xc0, !PT ;  /* 0x000000ff00047812 */ /* 0x040fe400078ec0ff */
[----:B------:R-:W-:Y:S01]  /*9e50*/  SHF.R.U32.HI R5, RZ, 0x18, R0 ;  /* 0x00000018ff057819 */ /* 0x000fe20000011600 */
[----:B------:R-:W-:Y:S01]  /*9e60*/  IMAD.MOV.U32 R215, RZ, RZ, R13 ;  /* 0x000000ffffd77224 */ /* 0x000fe200078e000d */
[----:B------:R-:W-:Y:S02]  /*9e70*/  LOP3.LUT R3, R3, 0xff, RZ, 0xc0, !PT ;  /* 0x000000ff03037812 */ /* 0x000fe400078ec0ff */
[----:B--2---:R-:W-:Y:S01]  /*9e80*/  LOP3.LUT R2, R0, 0xffff, RZ, 0xc0, !PT ;  /* 0x0000ffff00027812 */ /* 0x004fe200078ec0ff */
[----:B------:R-:W-:Y:S01]  /*9e90*/  FFMA.FTZ R0, R209, UR4, -R23 ;  /* 0x00000004d1007c23 */ /* 0x000fe20008010817 */
[----:B------:R-:W-:-:S03]  /*9ea0*/  PRMT R5, R3, 0x5410, R5 ;  /* 0x0000541003057816 */ /* 0x000fc60000000005 */
[----:B------:R2:W4:Y:S01]  /*9eb0*/  MUFU.EX2 R13, R0 ;  /* 0x00000000000d7308 */ /* 0x0005220000000800 */
[----:B------:R-:W-:Y:S01]  /*9ec0*/  LOP3.LUT R3, R6, 0xff00ff, RZ, 0xc0, !PT ;  /* 0x00ff00ff06037812 */ /* 0x000fe200078ec0ff */
[--C-:B------:R-:W-:Y:S01]  /*9ed0*/  FFMA.FTZ R6, R241, UR4, -R23.reuse ;  /* 0x00000004f1067c23 */ /* 0x100fe20008010817 */
[----:B------:R-:W-:Y:S02]  /*9ee0*/  SHF.R.U32.HI R2, RZ, 0x8, R2 ;  /* 0x00000008ff027819 */ /* 0x000fe40000011602 */
[----:B------:R-:W-:Y:S02]  /*9ef0*/  MOV R213, R7 ;  /* 0x0000000700d57202 */ /* 0x000fe40000000f00 */
[----:B------:R-:W-:Y:S01]  /*9f00*/  PRMT R4, R4, 0x5410, R2 ;  /* 0x0000541004047816 */ /* 0x000fe20000000002 */
[----:B------:R-:W-:Y:S01]  /*9f10*/  MUFU.EX2 R6, R6 ;  /* 0x0000000600067308 */ /* 0x000fe20000000800 */
[----:B------:R-:W-:Y:S01]  /*9f20*/  HSET2.LE.AND R2, R17, R8, PT ;  /* 0x0000000811027233 */ /* 0x000fe20003803000 */
[----:B--2---:R-:W-:-:S06]  /*9f30*/  FFMA.FTZ R0, R211, UR4, -R23 ;  /* 0x00000004d3007c23 */ /* 0x004fcc0008010817 */
[----:B------:R3:W2:Y:S01]  /*9f40*/  MUFU.EX2 R7, R0 ;  /* 0x0000000000077308 */ /* 0x0006a20000000800 */
[----:B------:R-:W-:Y:S01]  /*9f50*/  HMMA.16816.F32 R40, R128, R48, R232 ;  /* 0x000000308028723c */ /* 0x000fe200000018e8 */
[----:B------:R-:W-:Y:S01]  /*9f60*/  IMAD.MOV.U32 R235, RZ, RZ, R170 ;  /* 0x000000ffffeb7224 */ /* 0x000fe200078e00aa */
[--C-:B------:R-:W-:Y:S02]  /*9f70*/  HSET2.LE.AND R3, R3, R8.reuse, PT ;  /* 0x0000000803037233 */ /* 0x100fe40003803000 */
[----:B------:R-:W-:Y:S02]  /*9f80*/  MOV R212, R171 ;  /* 0x000000ab00d47202 */ /* 0x000fe40000000f00 */
[----:B------:R-:W-:Y:S02]  /*9f90*/  HSET2.LE.AND R4, R4, R8, PT ;  /* 0x0000000804047233 */ /* 0x000fe40003803000 */
[----:B---3--:R-:W-:-:S04]  /*9fa0*/  F2FP.F16.F32.PACK_AB R0, R22, R29 ;  /* 0x0000001d1600723e */ /* 0x008fc800000000ff */
[----:B------:R-:W-:Y:S02]  /*9fb0*/  LOP3.LUT R170, R0, R2, RZ, 0xc0, !PT ;  /* 0x0000000200aa7212 */ /* 0x000fe400078ec0ff */
[----:B----4-:R-:W-:-:S04]  /*9fc0*/  F2FP.F16.F32.PACK_AB R0, R13, R16 ;  /* 0x000000100d00723e */ /* 0x010fc800000000ff */
[----:B------:R-:W-:Y:S02]  /*9fd0*/  LOP3.LUT R171, R0, R3, RZ, 0xc0, !PT ;  /* 0x0000000300ab7212 */ /* 0x000fe400078ec0ff */
[----:B------:R-:W-:Y:S02]  /*9fe0*/  F2FP.F16.F32.PACK_AB R0, R19, R18 ;  /* 0x000000121300723e */ /* 0x000fe400000000ff */
[----:B------:R-:W-:Y:S01]  /*9ff0*/  MOV R233, R168 ;  /* 0x000000a800e97202 */ /* 0x000fe20000000f00 */
[----:B------:R-:W-:Y:S01]  /*a000*/  HMMA.16816.F32 R144, R128, R152, R144 ;  /* 0x000000988090723c */ /* 0x000fe20000001890 */
[----:B------:R-:W-:Y:S02]  /*a010*/  HSET2.LE.AND R5, R5, R8, PT ;  /* 0x0000000805057233 */ /* 0x000fe40003803000 */
[----:B------:R-:W-:Y:S02]  /*a020*/  LOP3.LUT R168, R0, R4, RZ, 0xc0, !PT ;  /* 0x0000000400a87212 */ /* 0x000fe400078ec0ff */
[----:B--2---:R-:W-:-:S03]  /*a030*/  F2FP.F16.F32.PACK_AB R0, R6, R7 ;  /* 0x000000070600723e */ /* 0x004fc600000000ff */
[----:B------:R-:W-:Y:S01]  /*a040*/  HMMA.16816.F32 R148, R128, R154, R148 ;  /* 0x0000009a8094723c */ /* 0x000fe20000001894 */
[----:B------:R-:W-:Y:S01]  /*a050*/  MOV R234, R169 ;  /* 0x000000a900ea7202 */ /* 0x000fe20000000f00 */
[----:B------:R-:W-:Y:S01]  /*a060*/  FFMA.FTZ R4, R247, R21, R185 ;  /* 0x00000015f7047223 */ /* 0x000fe200000100b9 */
[----:B------:R-:W-:Y:S01]  /*a070*/  FFMA.FTZ R3, R248, R20, R208 ;  /* 0x00000014f8037223 */ /* 0x000fe200000100d0 */
[----:B------:R-:W-:-:S04]  /*a080*/  LOP3.LUT R169, R0, R5, RZ, 0xc0, !PT ;  /* 0x0000000500a97212 */ /* 0x000fc800078ec0ff */
[----:B------:R-:W-:Y:S01]  /*a090*/  HMMA.16816.F32 R56, R128, R64, R56 ;  /* 0x000000408038723c */ /* 0x000fe20000001838 */
[----:B------:R-:W-:Y:S01]  /*a0a0*/  FFMA.FTZ R2, R249, R15, R182 ;  /* 0x0000000ff9027223 */ /* 0x000fe200000100b6 */
[----:B------:R-:W-:-:S06]  /*a0b0*/  FFMA.FTZ R0, R250, R14, R177 ;  /* 0x0000000efa007223 */ /* 0x000fcc00000100b1 */
[----:B------:R-:W-:Y:S01]  /*a0c0*/  HMMA.16816.F32 R60, R128, R66, R60 ;  /* 0x00000042803c723c */ /* 0x000fe2000000183c */
[----:B------:R-:W-:-:S07]  /*a0d0*/  MOV R232, R31 ;  /* 0x0000001f00e87202 */ /* 0x000fce0000000f00 */
[----:B------:R-:W-:Y:S01]  /*a0e0*/  HMMA.16816.F32 R72, R128, R80, R72 ;  /* 0x000000508048723c */ /* 0x000fe20000001848 */
[----:B------:R-:W-:-:S07]  /*a0f0*/  FADD.FTZ R4, R237, R4 ;  /* 0x00000004ed047221 */ /* 0x000fce0000010000 */
[----:B------:R-:W-:Y:S01]  /*a100*/  HMMA.16816.F32 R76, R128, R82, R76 ;  /* 0x00000052804c723c */ /* 0x000fe2000000184c */
[----:B------:R-:W-:-:S07]  /*a110*/  FADD.FTZ R3, R187, R3 ;  /* 0x00000003bb037221 */ /* 0x000fce0000010000 */
[C---:B------:R-:W-:Y:S08]  /*a120*/  HMMA.16816.F32 R88, R128.reuse, R96, R88 ;  /* 0x000000608058723c */ /* 0x040ff00000001858 */
[C---:B------:R-:W-:Y:S08]  /*a130*/  HMMA.16816.F32 R92, R128.reuse, R98, R92 ;  /* 0x00000062805c723c */ /* 0x040ff0000000185c */
[C---:B-1----:R-:W-:Y:S08]  /*a140*/  HMMA.16816.F32 R104, R128.reuse, R112, R104 ;  /* 0x000000708068723c */ /* 0x042ff00000001868 */
[C---:B------:R-:W-:Y:S08]  /*a150*/  HMMA.16816.F32 R108, R128.reuse, R114, R108 ;  /* 0x00000072806c723c */ /* 0x040ff0000000186c */
[C---:B------:R-:W-:Y:S08]  /*a160*/  HMMA.16816.F32 R116, R128.reuse, R120, R116 ;  /* 0x000000788074723c */ /* 0x040ff00000001874 */
[C---:B------:R-:W-:Y:S08]  /*a170*/  HMMA.16816.F32 R160, R128.reuse, R122, R160 ;  /* 0x0000007a80a0723c */ /* 0x040ff000000018a0 */
[----:B-----5:R-:W-:Y:S01]  /*a180*/  HMMA.16816.F32 R164, R128, R24, R164 ;  /* 0x0000001880a4723c */ /* 0x020fe200000018a4 */
[----:B------:R-:W-:-:S07]  /*a190*/  FADD.FTZ R2, R181, R2 ;  /* 0x00000002b5027221 */ /* 0x000fce0000010000 */
[----:B------:R-:W-:Y:S01]  /*a1a0*/  HMMA.16816.F32 R128, R128, R26, R140 ;  /* 0x0000001a8080723c */ /* 0x000fe2000000188c */
[----:B------:R-:W-:Y:S01]  /*a1b0*/  IMAD.MOV.U32 R143, RZ, RZ, R38 ;  /* 0x000000ffff8f7224 */ /* 0x000fe200078e0026 */
[----:B------:R-:W-:Y:S02]  /*a1c0*/  MOV R38, R39 ;  /* 0x0000002700267202 */ /* 0x000fe40000000f00 */
[----:B------:R-:W-:Y:S02]  /*a1d0*/  MOV R39, R135 ;  /* 0x0000008700277202 */ /* 0x000fe40000000f00 */
[----:B------:R-:W-:Y:S02]  /*a1e0*/  MOV R140, R252 ;  /* 0x000000fc008c7202 */ /* 0x000fe40000000f00 */
[----:B------:R-:W-:Y:S02]  /*a1f0*/  MOV R141, R184 ;  /* 0x000000b8008d7202 */ /* 0x000fe40000000f00 */
[----:B------:R-:W-:Y:S01]  /*a200*/  MOV R142, R176 ;  /* 0x000000b0008e7202 */ /* 0x000fe20000000f00 */
[----:B------:R-:W-:Y:S01]  /*a210*/  FADD.FTZ R0, R178, R0 ;  /* 0x00000000b2007221 */ /* 0x000fe20000010000 */
[----:B------:R-:W-:Y:S01]  /*a220*/  HMMA.16816.F32 R36, R168, R48, R36 ;  /* 0x00000030a824723c */ /* 0x000fe20000001824 */
[----:B------:R-:W-:Y:S01]  /*a230*/  FADD.FTZ R4, R228, R4 ;  /* 0x00000004e4047221 */ /* 0x000fe20000010000 */
[----:B------:R-:W-:Y:S01]  /*a240*/  FADD.FTZ R3, R186, R3 ;  /* 0x00000003ba037221 */ /* 0x000fe20000010000 */
[----:B------:R-:W-:Y:S01]  /*a250*/  FADD.FTZ R2, R180, R2 ;  /* 0x00000002b4027221 */ /* 0x000fe20000010000 */
[----:B------:R-:W-:-:S04]  /*a260*/  FADD.FTZ R0, R139, R0 ;  /* 0x000000008b007221 */ /* 0x000fc80000010000 */
[----:B------:R-:W-:Y:S01]  /*a270*/  HMMA.16816.F32 R100, R168, R112, R100 ;  /* 0x00000070a864723c */ /* 0x000fe20000001864 */
[----:B------:R-:W-:Y:S01]  /*a280*/  FADD.FTZ R8, R236, R4 ;  /* 0x00000004ec087221 */ /* 0x000fe20000010000 */
[----:B------:R-:W-:Y:S01]  /*a290*/  FADD.FTZ R5, R183, R3 ;  /* 0x00000003b7057221 */ /* 0x000fe20000010000 */
[----:B------:R-:W-:-:S05]  /*a2a0*/  FADD.FTZ R4, R179, R2 ;  /* 0x00000002b3047221 */ /* 0x000fca0000010000 */
[----:B------:R-:W-:Y:S01]  /*a2b0*/  HMMA.16816.F32 R156, R168, R120, R156 ;  /* 0x00000078a89c723c */ /* 0x000fe2000000189c */
[----:B------:R-:W-:-:S07]  /*a2c0*/  FADD.FTZ R3, R138, R0 ;  /* 0x000000008a037221 */ /* 0x000fce0000010000 */
[----:B------:R-:W-:Y:S01]  /*a2d0*/  HMMA.16816.F32 R48, R168, R50, R140 ;  /* 0x00000032a830723c */ /* 0x000fe2000000188c */
[----:B------:R-:W-:-:S07]  /*a2e0*/  FADD.FTZ R2, R7, R5 ;  /* 0x0000000507027221 */ /* 0x000fce0000010000 */
[C---:B------:R-:W-:Y:S08]  /*a2f0*/  HMMA.16816.F32 R112, R168.reuse, R114, R52 ;  /* 0x00000072a870723c */ /* 0x040ff00000001834 */
[----:B------:R-:W-:Y:S01]  /*a300*/  HMMA.16816.F32 R120, R168, R122, R68 ;  /* 0x0000007aa878723c */ /* 0x000fe20000001844 */
[----:B------:R-:W-:-:S07]  /*a310*/  FADD.FTZ R0, R132, R4 ;  /* 0x0000000484007221 */ /* 0x000fce0000010000 */
[C---:B------:R-:W-:Y:S08]  /*a320*/  HMMA.16816.F32 R52, R168.reuse, R64, R204 ;  /* 0x00000040a834723c */ /* 0x040ff000000018cc */
[C---:B------:R-:W-:Y:S08]  /*a330*/  HMMA.16816.F32 R140, R168.reuse, R152, R212 ;  /* 0x00000098a88c723c */ /* 0x040ff000000018d4 */
[C---:B------:R-:W-:Y:S08]  /*a340*/  HMMA.16816.F32 R68, R168.reuse, R80, R200 ;  /* 0x00000050a844723c */ /* 0x040ff000000018c8 */
        /* <DEDUP_REMOVED lines=21> */
[----:B------:R-:W-:Y:S01]  /*a4a0*/  IMAD.MOV.U32 R2, RZ, RZ, R218 ;  /* 0x000000ffff027224 */ /* 0x000fe200078e00da */
[----:B------:R-:W-:-:S02]  /*a4b0*/  MOV R135, R222 ;  /* 0x000000de00877202 */ /* 0x000fc40000000f00 */
[----:B------:R-:W-:Y:S02]  /*a4c0*/  MOV R136, R224 ;  /* 0x000000e000887202 */ /* 0x000fe40000000f00 */
[----:B------:R-:W-:Y:S01]  /*a4d0*/  MOV R137, R225 ;  /* 0x000000e100897202 */ /* 0x000fe20000000f00 */
[----:B------:R-:W-:Y:S06]  /*a4e0*/  BRA.U !UP0, `(.L_x_1267) ;  /* 0x000000b508f07547 */ /* 0x000fec000b800000 */
[----:B------:R-:W2:Y:S04]  /*a4f0*/  LDL R228, [R1+0x28] ;  /* 0x0000280001e47983 */ /* 0x000ea80000100800 */
[----:B------:R-:W3:Y:S04]  /*a500*/  LDL.64 R30, [R1] ;  /* 0x00000000011e7983 */ /* 0x000ee80000100a00 */
[----:B------:R-:W4:Y:S04]  /*a510*/  LDL.64 R184, [R1+0x8] ;  /* 0x0000080001b87983 */ /* 0x000f280000100a00 */
[----:B------:R-:W5:Y:S01]  /*a520*/  LDL.64 R236, [R1+0x20] ;  /* 0x0000200001ec7983 */ /* 0x000f620000100a00 */
[----:B------:R-:W-:Y:S01]  /*a530*/  UIADD3 UR12, UPT, UPT, UR20, -0x3, URZ ;  /* 0xfffffffd140c7890 */ /* 0x000fe2000fffe0ff */
[----:B------:R-:W-:-:S04]  /*a540*/  DEPBAR.LE SB0, 0x0 ;  /* 0x000080000000791a */ /* 0x000fc80000000000 */
[----:B------:R-:W-:Y:S01]  /*a550*/  UIMAD.WIDE.U32 UR24, UR12, UR8, URZ ;  /* 0x000000080c1872a5 */ /* 0x000fe2000f8e00ff */
[----:B------:R-:W-:-:S03]  /*a560*/  IMAD.SHL.U32 R220, R223, 0x20, RZ ;  /* 0x00000020dfdc7824 */ /* 0x000fc600078e00ff */
[----:B------:R-:W-:Y:S02]  /*a570*/  UIMAD UR12, UR12, UR9, UR25 ;  /* 0x000000090c0c72a4 */ /* 0x000fe4000f8e0219 */
[----:B------:R-:W-:Y:S01]  /*a580*/  USHF.L.U32 UR4, UR24, 0x5, URZ ;  /* 0x0000000518047899 */ /* 0x000fe200080006ff */
[----:B------:R-:W-:Y:S01]  /*a590*/  IMAD.SHL.U32 R176, R223, 0x40, RZ ;  /* 0x00000040dfb07824 */ /* 0x000fe200078e00ff */
[----:B------:R-:W-:Y:S02]  /*a5a0*/  USHF.L.U64.HI UR12, UR24, 0x5, UR12 ;  /* 0x00000005180c7899 */ /* 0x000fe4000801020c */
[----:B------:R-:W-:Y:S01]  /*a5b0*/  ULEA UR13, UP0, UR8, UR4, 0x4 ;  /* 0x00000004080d7291 */ /* 0x000fe2000f8020ff */
[----:B------:R-:W-:Y:S01]  /*a5c0*/  SHF.R.U32.HI R219, RZ, 0x1, R223 ;  /* 0x00000001ffdb7819 */ /* 0x000fe200000116df */
[----:B------:R-:W-:Y:S01]  /*a5d0*/  IMAD.U32 R0, RZ, RZ, UR4 ;  /* 0x00000004ff007e24 */ /* 0x000fe2000f8e00ff */
[----:B------:R-:W-:Y:S01]  /*a5e0*/  LOP3.LUT R220, R220, 0x7c00, RZ, 0xc0, !PT ;  /* 0x00007c00dcdc7812 */ /* 0x000fe200078ec0ff */
[----:B------:R-:W-:Y:S01]  /*a5f0*/  ULEA.HI.X UR4, UR8, UR12, UR9, 0x4, UP0 ;  /* 0x0000000c08047291 */ /* 0x000fe200080f2409 */
[----:B------:R-:W-:Y:S01]  /*a600*/  LOP3.LUT R8, R219, 0x8, RZ, 0xc0, !PT ;  /* 0x00000008db087812 */ /* 0x000fe200078ec0ff */
[----:B------:R-:W-:Y:S01]  /*a610*/  IMAD.U32 R3, RZ, RZ, UR12 ;  /* 0x0000000cff037e24 */ /* 0x000fe2000f8e00ff */
[----:B------:R-:W-:Y:S01]  /*a620*/  LOP3.LUT R5, R220, 0x200, R176, 0xf8, !PT ;  /* 0x00000200dc057812 */ /* 0x000fe200078ef8b0 */
[----:B------:R-:W-:Y:S01]  /*a630*/  IMAD.U32 R13, RZ, RZ, UR13 ;  /* 0x0000000dff0d7e24 */ /* 0x000fe2000f8e00ff */
[CC--:B------:R-:W-:Y:S01]  /*a640*/  @!P3 LEA R4, P5, R0.reuse, R239.reuse, 0x1 ;  /* 0x000000ef0004b211 */ /* 0x0c0fe200078a08ff */
[----:B------:R-:W-:Y:S01]  /*a650*/  IMAD.U32 R14, RZ, RZ, UR4 ;  /* 0x00000004ff0e7e24 */ /* 0x000fe2000f8e00ff */
[----:B------:R-:W-:-:S02]  /*a660*/  @!P2 LEA R6, P1, R0, R239, 0x1 ;  /* 0x000000ef0006a211 */ /* 0x000fc400078208ff */
[----:B------:R-:W-:Y:S02]  /*a670*/  LEA R2, P4, R13, R239, 0x1 ;  /* 0x000000ef0d027211 */ /* 0x000fe400078808ff */
[----:B------:R-:W-:Y:S01]  /*a680*/  @!P2 LEA.HI.X R7, R0, R238, R3, 0x1, P1 ;  /* 0x000000ee0007a211 */ /* 0x000fe200008f0c03 */
[----:B------:R-:W-:Y:S02]  /*a690*/  IMAD.MOV.U32 R208, RZ, RZ, 0x20 ;  /* 0x00000020ffd07424 */ /* 0x000fe400078e00ff */
[----:B------:R-:W-:-:S03]  /*a6a0*/  VIADD R15, R226, UR6 ;  /* 0x00000006e20f7c36 */ /* 0x000fc60008000000 */
[----:B------:R-:W-:Y:S01]  /*a6b0*/  SEL R208, R208, 0xffffffe0, !P6 ;  /* 0xffffffe0d0d07807 */ /* 0x000fe20007000000 */
[----:B------:R-:W-:Y:S01]  /*a6c0*/  BAR.SYNC.DEFER_BLOCKING 0x0 ;  /* 0x0000000000007b1d */ /* 0x000fe20000010000 */
[----:B--2---:R-:W-:Y:S02]  /*a6d0*/  LOP3.LUT R8, R5, R228, R8, 0xf6, !PT ;  /* 0x000000e405087212 */ /* 0x004fe400078ef608 */
[-C--:B------:R-:W-:Y:S02]  /*a6e0*/  @!P3 LEA.HI.X R5, R0, R238.reuse, R3, 0x1, P5 ;  /* 0x000000ee0005b211 */ /* 0x080fe400028f0c03 */
[----:B------:R-:W-:-:S03]  /*a6f0*/  LEA.HI.X R3, R13, R238, R14, 0x1, P4 ;  /* 0x000000ee0d037211 */ /* 0x000fc600020f0c0e */
[----:B------:R-:W-:Y:S01]  /*a700*/  @!PT LDS RZ, [RZ] ;  /* 0x00000000fffff984 */ /* 0x000fe20000000800 */
[----:B------:R-:W-:Y:S01]  /*a710*/  @!PT LDS RZ, [RZ] ;  /* 0x00000000fffff984 */ /* 0x000fe20000000800 */
[----:B------:R-:W-:Y:S01]  /*a720*/  @!PT LDS RZ, [RZ] ;  /* 0x00000000fffff984 */ /* 0x000fe20000000800 */
[----:B------:R-:W-:Y:S01]  /*a730*/  @!P3 LDGSTS.E.BYPASS.LTC128B.128 [R227+0xa000], desc[UR22][R4.64] ;  /* 0x0a00000004e3bfae */ /* 0x000fe2000b981a16 */
[----:B------:R-:W-:-:S03]  /*a740*/  LEA R0, R8, UR6, 0x1 ;  /* 0x0000000608007c11 */ /* 0x000fc6000f8e08ff */
[----:B------:R-:W-:Y:S04]  /*a750*/  @P3 STS.128 [R227+0xa000], RZ ;  /* 0x00a000ffe3003388 */ /* 0x000fe80000000c00 */
[----:B------:R-:W-:Y:S01]  /*a760*/  @!PT LDS RZ, [RZ] ;  /* 0x00000000fffff984 */ /* 0x000fe20000000800 */
[----:B------:R-:W-:Y:S01]  /*a770*/  @!PT LDS RZ, [RZ] ;  /* 0x00000000fffff984 */ /* 0x000fe20000000800 */
[----:B------:R-:W-:Y:S01]  /*a780*/  @!PT LDS RZ, [RZ] ;  /* 0x00000000fffff984 */ /* 0x000fe20000000800 */
[----:B------:R1:W-:Y:S04]  /*a790*/  @!P2 LDGSTS.E.BYPASS.LTC128B.128 [R227+0xb000], desc[UR22][R6.64+0x80] ;  /* 0x0b00008006e3afae */ /* 0x0003e8000b981a16 */
[----:B------:R-:W-:Y:S01]  /*a7a0*/  @P2 STS.128 [R227+0xb000], RZ ;  /* 0x00b000ffe3002388 */ /* 0x000fe20000000c00 */
[----:B---3--:R-:W-:-:S03]  /*a7b0*/  IMAD.MOV.U32 R244, RZ, RZ, R30 ;  /* 0x000000fffff47224 */ /* 0x008fc600078e001e */
[----:B------:R-:W-:Y:S01]  /*a7c0*/  @!PT LDS RZ, [RZ] ;  /* 0x00000000fffff984 */ /* 0x000fe20000000800 */
[----:B------:R-:W-:Y:S01]  /*a7d0*/  @!PT LDS RZ, [RZ] ;  /* 0x00000000fffff984 */ /* 0x000fe20000000800 */
[----:B------:R-:W-:Y:S01]  /*a7e0*/  @!PT LDS RZ, [RZ] ;  /* 0x00000000fffff984 */ /* 0x000fe20000000800 */
[----:B------:R-:W-:Y:S01]  /*a7f0*/  @!P3 LDGSTS.E.BYPASS.LTC128B.128 [R227+0xa800], desc[UR22][R2.64] ;  /* 0x0a80000002e3bfae */ /* 0x000fe2000b981a16 */
[----:B------:R-:W-:-:S03]  /*a800*/  IMAD.MOV.U32 R245, RZ, RZ, R31 ;  /* 0x000000fffff57224 */ /* 0x000fc600078e001f */
[----:B------:R-:W-:Y:S04]  /*a810*/  @P3 STS.128 [R227+0xa800], RZ ;  /* 0x00a800ffe3003388 */ /* 0x000fe80000000c00 */
[----:B------:R-:W-:Y:S01]  /*a820*/  @!PT LDS RZ, [RZ] ;  /* 0x00000000fffff984 */ /* 0x000fe20000000800 */
[----:B------:R-:W-:Y:S01]  /*a830*/  @!PT LDS RZ, [RZ] ;  /* 0x00000000fffff984 */ /* 0x000fe20000000800 */
[----:B------:R-:W-:Y:S01]  /*a840*/  @!PT LDS RZ, [RZ] ;  /* 0x00000000fffff984 */ /* 0x000fe20000000800 */
[----:B------:R2:W-:Y:S04]  /*a850*/  @!P2 LDGSTS.E.BYPASS.LTC128B.128 [R227+0xb800], desc[UR22][R2.64+0x80] ;  /* 0x0b80008002e3afae */ /* 0x0005e8000b981a16 */
[----:B------:R-:W-:Y:S04]  /*a860*/  @P2 STS.128 [R227+0xb800], RZ ;  /* 0x00b800ffe3002388 */ /* 0x000fe80000000c00 */
[----:B------:R-:W-:Y:S04]  /*a870*/  LDSM.16.M88.4 R24, [R226+UR6+0x8000] ;  /* 0x00800006e218783b */ /* 0x000fe80008000200 */
[----:B-1----:R-:W1:Y:S04]  /*a880*/  LDSM.16.M88.4 R4, [R0+0x2000] ;  /* 0x002000000004783b */ /* 0x002e680000000200 */
[----:B------:R-:W3:Y:S04]  /*a890*/  LDSM.16.M88.4 R28, [R226+UR6+0x8800] ;  /* 0x00880006e21c783b */ /* 0x000ee80008000200 */
[----:B------:R-:W3:Y:S01]  /*a8a0*/  LDSM.16.M88.4 R20, [R0] ;  /* 0x000000000014783b */ /* 0x000ee20000000200 */
[----:B------:R-:W-:-:S02]  /*a8b0*/  IMAD.IADD R14, R15, 0x1, R242 ;  /* 0x000000010f0e7824 */ /* 0x000fc400078e02f2 */
[----:B----4-:R-:W-:Y:S02]  /*a8c0*/  IMAD.MOV.U32 R234, RZ, RZ, R184 ;  /* 0x000000ffffea7224 */ /* 0x010fe400078e00b8 */
[----:B------:R-:W-:Y:S01]  /*a8d0*/  IMAD.MOV.U32 R235, RZ, RZ, R185 ;  /* 0x000000ffffeb7224 */ /* 0x000fe200078e00b9 */
[----:B------:R-:W-:Y:S01]  /*a8e0*/  LDSM.16.M88.4 R172, [R14+0x8000] ;  /* 0x008000000eac783b */ /* 0x000fe20000000200 */
[C---:B--2---:R-:W-:Y:S01]  /*a8f0*/  IMAD.IADD R2, R15.reuse, 0x1, R208 ;  /* 0x000000010f027824 */ /* 0x044fe200078e02d0 */
[----:B------:R-:W-:Y:S02]  /*a900*/  IADD3 R3, PT, PT, R208, R0, RZ ;  /* 0x00000000d0037210 */ /* 0x000fe40007ffe0ff */
[----:B------:R-:W-:Y:S04]  /*a910*/  LDSM.16.M88.4 R136, [R14+0x8800] ;  /* 0x008800000e88783b */ /* 0x000fe80000000200 */
[----:B------:R-:W-:Y:S04]  /*a920*/  LDSM.16.M88.4 R132, [R2+0x8000] ;  /* 0x008000000284783b */ /* 0x000fe80000000200 */
[----:B------:R-:W2:Y:S04]  /*a930*/  LDSM.16.M88.4 R16, [R3+0x2000] ;  /* 0x002000000310783b */ /* 0x000ea80000000200 */
[----:B------:R4:W2:Y:S01]  /*a940*/  LDSM.16.M88.4 R32, [R2+0x8800] ;  /* 0x008800000220783b */ /* 0x0008a20000000200 */
[----:B------:R-:W-:Y:S01]  /*a950*/  IMAD.IADD R13, R15, 0x1, R242 ;  /* 0x000000010f0d7824 */ /* 0x000fe200078e02f2 */
[----:B-----5:R-:W5:Y:S01]  /*a960*/  S2R R236, SR_CTAID.X ;  /* 0x0000000000ec7919 */ /* 0x020f620000002500 */
[----:B------:R-:W-:Y:S01]  /*a970*/  UIADD3 UR4, UPT, UPT, UR20, -0x3, URZ ;  /* 0xfffffffd14047890 */ /* 0x000fe2000fffe0ff */
[----:B------:R-:W-:-:S02]  /*a980*/  SHF.R.U32.HI R228, RZ, 0x5, R223 ;  /* 0x00000005ffe47819 */ /* 0x000fc400000116df */
[----:B------:R-:W-:Y:S01]  /*a990*/  SHF.R.U32.HI R243, RZ, 0x5, R223 ;  /* 0x00000005fff37819 */ /* 0x000fe200000116df */
[----:B------:R-:W0:Y:S01]  /*a9a0*/  LDGDEPBAR ;  /* 0x00000000000079af */ /* 0x000e220000000000 */
[C---:B-1----:R-:W-:Y:S08]  /*a9b0*/  HMMA.16816.F32 R176, R4.reuse, R24, RZ ;  /* 0x0000001804b0723c */ /* 0x042ff000000018ff */
[----:B------:R-:W-:Y:S01]  /*a9c0*/  HMMA.16816.F32 R196, R4, R26, RZ ;  /* 0x0000001a04c4723c */ /* 0x000fe200000018ff */
[----:B----4-:R-:W-:-:S07]  /*a9d0*/  IMAD.IADD R2, R242, 0x1, R0 ;  /* 0x00000001f2027824 */ /* 0x010fce00078e0200 */
[C---:B---3--:R-:W-:Y:S08]  /*a9e0*/  HMMA.16816.F32 R188, R4.reuse, R28, RZ ;  /* 0x0000001c04bc723c */ /* 0x048ff000000018ff */
[----:B------:R-:W-:Y:S01]  /*a9f0*/  HMMA.16816.F32 R184, R4, R30, RZ ;  /* 0x0000001e04b8723c */ /* 0x000fe200000018ff */
[----:B------:R-:W1:Y:S07]  /*aa00*/  LDSM.16.M88.4 R4, [R3] ;  /* 0x000000000304783b */ /* 0x000e6e0000000200 */
[C---:B------:R-:W-:Y:S08]  /*aa10*/  HMMA.16816.F32 R200, R20.reuse, R24, RZ ;  /* 0x0000001814c8723c */ /* 0x040ff000000018ff */
[C---:B------:R-:W-:Y:S01]  /*aa20*/  HMMA.16816.F32 R192, R20.reuse, R26, RZ ;  /* 0x0000001a14c0723c */ /* 0x040fe200000018ff */
[----:B------:R-:W3:Y:S07]  /*aa30*/  LDSM.16.M88.4 R24, [R2+0x2000] ;  /* 0x002000000218783b */ /* 0x000eee0000000200 */
[C---:B------:R-:W-:Y:S08]  /*aa40*/  HMMA.16816.F32 R180, R20.reuse, R28, RZ ;  /* 0x0000001c14b4723c */ /* 0x040ff000000018ff */
[----:B------:R-:W-:Y:S08]  /*aa50*/  HMMA.16816.F32 R28, R20, R30, RZ ;  /* 0x0000001e141c723c */ /* 0x000ff000000018ff */
[----:B--2---:R-:W-:Y:S01]  /*aa60*/  HMMA.16816.F32 R20, R16, R132, R176 ;  /* 0x000000841014723c */ /* 0x004fe200000018b0 */
[----:B------:R-:W-:-:S02]  /*aa70*/  IMAD.IADD R8, R208, 0x1, R2 ;  /* 0x00000001d0087824 */ /* 0x000fc400078e0202 */
[----:B------:R-:W-:-:S05]  /*aa80*/  IMAD.IADD R13, R208, 0x1, R13 ;  /* 0x00000001d00d7824 */ /* 0x000fca00078e020d */
[C---:B------:R-:W-:Y:S08]  /*aa90*/  HMMA.16816.F32 R204, R16.reuse, R134, R196 ;  /* 0x0000008610cc723c */ /* 0x040ff000000018c4 */
[----:B------:R-:W-:Y:S08]  /*aaa0*/  HMMA.16816.F32 R196, R16, R34, R184 ;  /* 0x0000002210c4723c */ /* 0x000ff000000018b8 */
[----:B-1----:R-:W-:Y:S08]  /*aab0*/  HMMA.16816.F32 R184, R4, R134, R192 ;  /* 0x0000008604b8723c */ /* 0x002ff000000018c0 */
[----:B------:R-:W-:Y:S08]  /*aac0*/  HMMA.16816.F32 R176, R16, R32, R188 ;  /* 0x0000002010b0723c */ /* 0x000ff000000018bc */
[C---:B------:R-:W-:Y:S08]  /*aad0*/  HMMA.16816.F32 R200, R4.reuse, R132, R200 ;  /* 0x0000008404c8723c */ /* 0x040ff000000018c8 */
[C---:B------:R-:W-:Y:S08]  /*aae0*/  HMMA.16816.F32 R180, R4.reuse, R32, R180 ;  /* 0x0000002004b4723c */ /* 0x040ff000000018b4 */
[----:B------:R-:W-:Y:S01]  /*aaf0*/  HMMA.16816.F32 R192, R4, R34, R28 ;  /* 0x0000002204c0723c */ /* 0x000fe2000000181c */
[----:B------:R-:W1:Y:S04]  /*ab00*/  LDSM.16.M88.4 R4, [R2] ;  /* 0x000000000204783b */ /* 0x000e680000000200 */
[----:B------:R-:W-:Y:S03]  /*ab10*/  LDSM.16.M88.4 R28, [R13+0x8000] ;  /* 0x008000000d1c783b */ /* 0x000fe60000000200 */
[C---:B---3--:R-:W-:Y:S01]  /*ab20*/  HMMA.16816.F32 R188, R24.reuse, R172, R20 ;  /* 0x000000ac18bc723c */ /* 0x048fe20000001814 */
[----:B------:R-:W2:Y:S04]  /*ab30*/  LDSM.16.M88.4 R20, [R8+0x2000] ;  /* 0x002000000814783b */ /* 0x000ea80000000200 */
[----:B------:R-:W3:Y:S03]  /*ab40*/  LDSM.16.M88.4 R32, [R13+0x8800] ;  /* 0x008800000d20783b */ /* 0x000ee60000000200 */
[C---:B------:R-:W-:Y:S08]  /*ab50*/  HMMA.16816.F32 R176, R24.reuse, R136, R176 ;  /* 0x0000008818b0723c */ /* 0x040ff000000018b0 */
[C---:B------:R-:W-:Y:S08]  /*ab60*/  HMMA.16816.F32 R16, R24.reuse, R174, R204 ;  /* 0x000000ae1810723c */ /* 0x040ff000000018cc */
[----:B------:R-:W-:Y:S01]  /*ab70*/  HMMA.16816.F32 R132, R24, R138, R196 ;  /* 0x0000008a1884723c */ /* 0x000fe200000018c4 */
[----:B------:R-:W4:Y:S07]  /*ab80*/  LDSM.16.M88.4 R24, [R8] ;  /* 0x000000000818783b */ /* 0x000f2e0000000200 */
[C---:B-1----:R-:W-:Y:S08]  /*ab90*/  HMMA.16816.F32 R196, R4.reuse, R172, R200 ;  /* 0x000000ac04c4723c */ /* 0x042ff000000018c8 */
[C---:B------:R-:W-:Y:S08]  /*aba0*/  HMMA.16816.F32 R184, R4.reuse, R174, R184 ;  /* 0x000000ae04b8723c */ /* 0x040ff000000018b8 */
[C---:B------:R-:W-:Y:S08]  /*abb0*/  HMMA.16816.F32 R180, R4.reuse, R136, R180 ;  /* 0x0000008804b4723c */ /* 0x040ff000000018b4 */
[----:B------:R-:W-:Y:S01]  /*abc0*/  HMMA.16816.F32 R172, R4, R138, R192 ;  /* 0x0000008a04ac723c */ /* 0x000fe200000018c0 */
[----:B------:R-:W-:Y:S01]  /*abd0*/  LDSM.16.M88.4 R136, [R226+UR6+0x9000] ;  /* 0x00900006e288783b */ /* 0x000fe20008000200 */
[----:B------:R-:W-:-:S06]  /*abe0*/  IMAD.MOV.U32 R4, RZ, RZ, 0x20 ;  /* 0x00000020ff047424 */ /* 0x000fcc00078e00ff */
[----:B--2---:R-:W-:Y:S01]  /*abf0*/  HMMA.16816.F32 R200, R20, R30, R16 ;  /* 0x0000001e14c8723c */ /* 0x004fe20000001810 */
[----:B------:R-:W1:Y:S01]  /*ac00*/  LDSM.16.M88.4 R16, [R0+0x6000] ;  /* 0x006000000010783b */ /* 0x000e620000000200 */
[----:B------:R-:W-:-:S05]  /*ac10*/  SEL R4, R4, 0xffffffe0, !P6 ;  /* 0xffffffe004047807 */ /* 0x000fca0007000000 */
[----:B------:R-:W-:Y:S01]  /*ac20*/  IMAD.IADD R15, R15, 0x1, R4 ;  /* 0x000000010f0f7824 */ /* 0x000fe200078e0204 */
[C---:B------:R-:W-:Y:S01]  /*ac30*/  HMMA.16816.F32 R204, R20.reuse, R28, R188 ;  /* 0x0000001c14cc723c */ /* 0x040fe200000018bc */
[----:B------:R-:W-:Y:S07]  /*ac40*/  LDSM.16.M88.4 R4, [R0+0x4000] ;  /* 0x004000000004783b */ /* 0x000fee0000000200 */
[----:B---3--:R-:W-:Y:S01]  /*ac50*/  HMMA.16816.F32 R188, R20, R34, R132 ;  /* 0x0000002214bc723c */ /* 0x008fe20000001884 */
[----:B------:R-:W2:Y:S07]  /*ac60*/  LDSM.16.M88.4 R132, [R226+UR6+0x9800] ;  /* 0x00980006e284783b */ /* 0x000eae0008000200 */
[----:B----4-:R-:W-:Y:S08]  /*ac70*/  HMMA.16816.F32 R208, R24, R28, R196 ;  /* 0x0000001c18d0723c */ /* 0x010ff000000018c4 */
[----:B------:R-:W-:Y:S01]  /*ac80*/  HMMA.16816.F32 R176, R20, R32, R176 ;  /* 0x0000002014b0723c */ /* 0x000fe200000018b0 */
[----:B------:R-:W-:Y:S07]  /*ac90*/  LDSM.16.M88.4 R20, [R3+0x4000] ;  /* 0x004000000314783b */ /* 0x000fee0000000200 */
[C---:B------:R-:W-:Y:S01]  /*aca0*/  HMMA.16816.F32 R196, R24.reuse, R30, R184 ;  /* 0x0000001e18c4723c */ /* 0x040fe200000018b8 */
[----:B------:R-:W-:Y:S07]  /*acb0*/  LDSM.16.M88.4 R28, [R15+0x9800] ;  /* 0x009800000f1c783b */ /* 0x000fee0000000200 */
[C---:B------:R-:W-:Y:S08]  /*acc0*/  HMMA.16816.F32 R192, R24.reuse, R32, R180 ;  /* 0x0000002018c0723c */ /* 0x040ff000000018b4 */
[----:B------:R-:W-:Y:S01]  /*acd0*/  HMMA.16816.F32 R172, R24, R34, R172 ;  /* 0x0000002218ac723c */ /* 0x000fe200000018ac */
[----:B------:R-:W-:Y:S04]  /*ace0*/  LDSM.16.M88.4 R24, [R3+0x6000] ;  /* 0x006000000318783b */ /* 0x000fe80000000200 */
[----:B------:R-:W3:Y:S03]  /*acf0*/  LDSM.16.M88.4 R32, [R15+0x9000] ;  /* 0x009000000f20783b */ /* 0x000ee60000000200 */
[C---:B-1----:R-:W-:Y:S08]  /*ad00*/  HMMA.16816.F32 R180, R16.reuse, R138, R200 ;  /* 0x0000008a10b4723c */ /* 0x042ff000000018c8 */
[C---:B------:R-:W-:Y:S08]  /*ad10*/  HMMA.16816.F32 R184, R16.reuse, R136, R204 ;  /* 0x0000008810b8723c */ /* 0x040ff000000018cc */
[C---:B--2---:R-:W-:Y:S08]  /*ad20*/  HMMA.16816.F32 R176, R16.reuse, R132, R176 ;  /* 0x0000008410b0723c */ /* 0x044ff000000018b0 */
[----:B------:R-:W-:Y:S08]  /*ad30*/  HMMA.16816.F32 R188, R16, R134, R188 ;  /* 0x0000008610bc723c */ /* 0x000ff000000018bc */
[----:B---3--:R-:W-:Y:S08]  /*ad40*/  HMMA.16816.F32 R16, R24, R34, R180 ;  /* 0x000000221810723c */ /* 0x008ff000000018b4 */
[C---:B------:R-:W-:Y:S08]  /*ad50*/  HMMA.16816.F32 R208, R4.reuse, R136, R208 ;  /* 0x0000008804d0723c */ /* 0x040ff000000018d0 */
[C---:B------:R-:W-:Y:S01]  /*ad60*/  HMMA.16816.F32 R204, R4.reuse, R138, R196 ;  /* 0x0000008a04cc723c */ /* 0x040fe200000018c4 */
[----:B------:R-:W-:Y:S07]  /*ad70*/  LDSM.16.M88.4 R136, [R14+0x9000] ;  /* 0x009000000e88783b */ /* 0x000fee0000000200 */
[C---:B------:R-:W-:Y:S08]  /*ad80*/  HMMA.16816.F32 R196, R4.reuse, R132, R192 ;  /* 0x0000008404c4723c */ /* 0x040ff000000018c0 */
[----:B------:R-:W-:Y:S01]  /*ad90*/  HMMA.16816.F32 R172, R4, R134, R172 ;  /* 0x0000008604ac723c */ /* 0x000fe200000018ac */
[----:B------:R-:W1:Y:S01]  /*ada0*/  LDSM.16.M88.4 R4, [R2+0x4000] ;  /* 0x004000000204783b */ /* 0x000e620000000200 */
[----:B------:R-:W-:-:S03]  /*adb0*/  IMAD.MOV.U32 R180, RZ, RZ, R16 ;  /* 0x000000ffffb47224 */ /* 0x000fc600078e0010 */
[----:B------:R-:W2:Y:S01]  /*adc0*/  LDSM.16.M88.4 R132, [R14+0x9800] ;  /* 0x009800000e84783b */ /* 0x000ea20000000200 */
[----:B------:R-:W-:Y:S01]  /*add0*/  MOV R15, R17 ;  /* 0x00000011000f7202 */ /* 0x000fe20000000f00 */
[----:B------:R-:W-:Y:S02]  /*ade0*/  IMAD.MOV.U32 R3, RZ, RZ, R18 ;  /* 0x000000ffff037224 */ /* 0x000fe400078e0012 */
[----:B------:R-:W-:Y:S02]  /*adf0*/  IMAD.MOV.U32 R0, RZ, RZ, R19 ;  /* 0x000000ffff007224 */ /* 0x000fe400078e0013 */
[----:B------:R-:W3:Y:S01]  /*ae00*/  LDSM.16.M88.4 R16, [R2+0x6000] ;  /* 0x006000000210783b */ /* 0x000ee20000000200 */
[----:B------:R-:W-:Y:S02]  /*ae10*/  IMAD.MOV.U32 R194, RZ, RZ, R234 ;  /* 0x000000ffffc27224 */ /* 0x000fe400078e00ea */
[----:B------:R-:W-:Y:S02]  /*ae20*/  IMAD.MOV.U32 R195, RZ, RZ, R235 ;  /* 0x000000ffffc37224 */ /* 0x000fe400078e00eb */
[-C--:B------:R-:W-:Y:S08]  /*ae30*/  HMMA.16816.F32 R232, R24, R32.reuse, R184 ;  /* 0x0000002018e8723c */ /* 0x080ff000000018b8 */
[----:B------:R-:W-:Y:S01]  /*ae40*/  HMMA.16816.F32 R184, R20, R32, R208 ;  /* 0x0000002014b8723c */ /* 0x000fe200000018d0 */
[----:B------:R-:W-:-:S02]  /*ae50*/  IMAD.MOV.U32 R210, RZ, RZ, R194 ;  /* 0x000000ffffd27224 */ /* 0x000fc400078e00c2 */
[----:B------:R-:W-:-:S05]  /*ae60*/  IMAD.MOV.U32 R211, RZ, RZ, R195 ;  /* 0x000000ffffd37224 */ /* 0x000fca00078e00c3 */
[C---:B------:R-:W-:Y:S08]  /*ae70*/  HMMA.16816.F32 R212, R24.reuse, R28, R176 ;  /* 0x0000001c18d4723c */ /* 0x040ff000000018b0 */
[----:B------:R-:W-:Y:S01]  /*ae80*/  HMMA.16816.F32 R200, R24, R30, R188 ;  /* 0x0000001e18c8723c */ /* 0x000fe200000018bc */
[----:B------:R-:W-:Y:S07]  /*ae90*/  LDSM.16.M88.4 R24, [R8+0x6000] ;  /* 0x006000000818783b */ /* 0x000fee0000000200 */
[C---:B------:R-:W-:Y:S01]  /*aea0*/  HMMA.16816.F32 R192, R20.reuse, R34, R204 ;  /* 0x0000002214c0723c */ /* 0x040fe200000018cc */
[----:B------:R-:W-:Y:S07]  /*aeb0*/  LDSM.16.M88.4 R32, [R13+0x9000] ;  /* 0x009000000d20783b */ /* 0x000fee0000000200 */
[C---:B------:R-:W-:Y:S08]  /*aec0*/  HMMA.16816.F32 R188, R20.reuse, R28, R196 ;  /* 0x0000001c14bc723c */ /* 0x040ff000000018c4 */
[----:B------:R-:W-:Y:S01]  /*aed0*/  HMMA.16816.F32 R176, R20, R30, R172 ;  /* 0x0000001e14b0723c */ /* 0x000fe200000018ac */
[----:B------:R4:W5:Y:S04]  /*aee0*/  LDSM.16.M88.4 R20, [R8+0x4000] ;  /* 0x004000000814783b */ /* 0x0009680000000200 */
[----:B------:R-:W5:Y:S01]  /*aef0*/  LDSM.16.M88.4 R28, [R13+0x9800] ;  /* 0x009800000d1c783b */ /* 0x000f620000000200 */
[----:B------:R-:W-:Y:S01]  /*af00*/  IMAD.MOV.U32 R208, RZ, RZ, R244 ;  /* 0x000000ffffd07224 */ /* 0x000fe200078e00f4 */
[----:B------:R-:W-:-:S04]  /*af10*/  DEPBAR.LE SB0, 0x0 ;  /* 0x000080000000791a */ /* 0x000fc80000000000 */
[----:B-1----:R-:W-:Y:S01]  /*af20*/  HMMA.16816.F32 R172, R4, R136, R184 ;  /* 0x0000008804ac723c */ /* 0x002fe200000018b8 */
[----:B------:R-:W1:Y:S01]  /*af30*/  S2R R244, SR_CTAID.X ;  /* 0x0000000000f47919 */ /* 0x000e620000002500 */
[----:B------:R-:W-:-:S06]  /*af40*/  IMAD.MOV.U32 R204, RZ, RZ, R180 ;  /* 0x000000ffffcc7224 */ /* 0x000fcc00078e00b4 */
[C---:B------:R-:W-:Y:S08]  /*af50*/  HMMA.16816.F32 R192, R4.reuse, R138, R192 ;  /* 0x0000008a04c0723c */ /* 0x040ff000000018c0 */
[----:B--2---:R-:W-:Y:S01]  /*af60*/  HMMA.16816.F32 R188, R4, R132, R188 ;  /* 0x0000008404bc723c */ /* 0x004fe200000018bc */
[----:B----4-:R-:W-:-:S07]  /*af70*/  SHF.L.U32 R8, R223, 0x1, RZ ;  /* 0x00000001df087819 */ /* 0x010fce00000006ff */
[----:B------:R-:W-:Y:S01]  /*af80*/  HMMA.16816.F32 R4, R4, R134, R176 ;  /* 0x000000860404723c */ /* 0x000fe200000018b0 */
[----:B------:R-:W-:-:S07]  /*af90*/  IMAD.MOV.U32 R207, RZ, RZ, R0 ;  /* 0x000000ffffcf7224 */ /* 0x000fce00078e0000 */
[----:B---3--:R-:W-:Y:S01]  /*afa0*/  HMMA.16816.F32 R180, R16, R136, R232 ;  /* 0x0000008810b4723c */ /* 0x008fe200000018e8 */
[----:B------:R-:W-:Y:S01]  /*afb0*/  IMAD.U32 R0, RZ, RZ, UR31 ;  /* 0x0000001fff007e24 */ /* 0x000fe2000f8e00ff */
[----:B------:R-:W-:Y:S01]  /*afc0*/  LOP3.LUT R8, R8, 0x6, RZ, 0xc0, !PT ;  /* 0x0000000608087812 */ /* 0x000fe200078ec0ff */
[----:B------:R-:W-:Y:S02]  /*afd0*/  IMAD.MOV.U32 R205, RZ, RZ, R15 ;  /* 0x000000ffffcd7224 */ /* 0x000fe400078e000f */
[----:B------:R-:W-:Y:S02]  /*afe0*/  IMAD.MOV.U32 R206, RZ, RZ, R3 ;  /* 0x000000ffffce7224 */ /* 0x000fe400078e0003 */
[----:B------:R-:W-:Y:S01]  /*aff0*/  IMAD.U32 R2, RZ, RZ, UR20 ;  /* 0x00000014ff027e24 */ /* 0x000fe2000f8e00ff */
[----:B-----5:R-:W-:Y:S01]  /*b000*/  HMMA.16816.F32 R172, R20, R32, R172 ;  /* 0x0000002014ac723c */ /* 0x020fe200000018ac */
[----:B------:R-:W-:Y:S02]  /*b010*/  LOP3.LUT R3, R0, UR4, R237, 0x96, !PT ;  /* 0x0000000400037c12 */ /* 0x000fe4000f8e96ed */
[----:B------:R-:W-:-:S02]  /*b020*/  IMAD R0, R2, 0x20, R8 ;  /* 0x0000002002007824 */ /* 0x000fc400078e0208 */
[----:B------:R-:W-:-:S03]  /*b030*/  IMAD.U32 R2, RZ, RZ, UR30 ;  /* 0x0000001eff027e24 */ /* 0x000fc6000f8e00ff */
[----:B------:R-:W-:Y:S01]  /*b040*/  HMMA.16816.F32 R184, R16, R138, R204 ;  /* 0x0000008a10b8723c */ /* 0x000fe200000018cc */
[----:B------:R-:W-:-:S07]  /*b050*/  IMAD R236, R236, 0x8, R228 ;  /* 0x00000008ecec7824 */ /* 0x000fce00078e02e4 */
[----:B------:R-:W-:Y:S01]  /*b060*/  HMMA.16816.F32 R212, R16, R132, R212 ;  /* 0x0000008410d4723c */ /* 0x000fe200000018d4 */
[----:B------:R-:W-:Y:S01]  /*b070*/  IMAD.MOV.U32 R209, RZ, RZ, R245 ;  /* 0x000000ffffd17224 */ /* 0x000fe200078e00f5 */
[----:B------:R-:W-:-:S06]  /*b080*/  IADD3 R236, PT, PT, R236, 0x4, RZ ;  /* 0x00000004ecec7810 */ /* 0x000fcc0007ffe0ff */
[----:B------:R-:W-:Y:S01]  /*b090*/  HMMA.16816.F32 R16, R16, R134, R200 ;  /* 0x000000861010723c */ /* 0x000fe200000018c8 */
[----:B-1----:R-:W-:-:S07]  /*b0a0*/  IMAD R244, R244, 0x8, R243 ;  /* 0x00000008f4f47824 */ /* 0x002fce00078e02f3 */
[----:B------:R-:W-:Y:S01]  /*b0b0*/  HMMA.16816.F32 R136, R20, R30, R4 ;  /* 0x0000001e1488723c */ /* 0x000fe20000001804 */
[----:B------:R-:W-:Y:S02]  /*b0c0*/  VIADD R7, R2, 0x9e3779b9 ;  /* 0x9e3779b902077836 */ /* 0x000fe40000000000 */
[----:B------:R-:W-:Y:S02]  /*b0d0*/  IMAD.U32 R6, RZ, RZ, UR30 ;  /* 0x0000001eff067e24 */ /* 0x000fe4000f8e00ff */
[----:B------:R-:W-:-:S03]  /*b0e0*/  VIADD R2, R0, 0xffffffa0 ;  /* 0xffffffa000027836 */ /* 0x000fc60000000000 */
[----:B------:R-:W-:Y:S01]  /*b0f0*/  HMMA.16816.F32 R180, R24, R32, R180 ;  /* 0x0000002018b4723c */ /* 0x000fe200000018b4 */
[----:B------:R-:W-:-:S04]  /*b100*/  IMAD.WIDE.U32 R4, R3, -0x326172a9, RZ ;  /* 0xcd9e8d5703047825 */ /* 0x000fc800078e00ff */
[----:B------:R-:W-:Y:S01]  /*b110*/  VIADD R3, R6, 0x3c6ef372 ;  /* 0x3c6ef37206037836 */ /* 0x000fe20000000000 */
[----:B------:R-:W-:Y:S01]  /*b120*/  I2FP.F32.U32 R6, R2 ;  /* 0x0000000200067245 */ /* 0x000fe20000201000 */
[----:B------:R-:W-:Y:S01]  /*b130*/  IMAD.WIDE.U32 R244, R244, -0x326172a9, RZ ;  /* 0xcd9e8d57f4f47825 */ /* 0x000fe200078e00ff */
[----:B------:R-:W-:Y:S02]  /*b140*/  ISETP.GE.AND P1, PT, R2, R10, PT ;  /* 0x0000000a0200720c */ /* 0x000fe40003f26270 */
[CC--:B------:R-:W-:Y:S01]  /*b150*/  LOP3.LUT R200, R3.reuse, R4.reuse, R209, 0x96, !PT ;  /* 0x0000000403c87212 */ /* 0x0c0fe200078e96d1 */
[----:B------:R-:W-:Y:S01]  /*b160*/  IMAD.WIDE.U32 R236, R236, -0x326172a9, RZ ;  /* 0xcd9e8d57ecec7825 */ /* 0x000fe200078e00ff */
[----:B------:R-:W-:-:S03]  /*b170*/  LOP3.LUT R202, R3, R4, R211, 0x96, !PT ;  /* 0x0000000403ca7212 */ /* 0x000fc600078e96d3 */
[----:B------:R-:W-:Y:S01]  /*b180*/  FFMA.FTZ R4, R6, UR5, R172 ;  /* 0x0000000506047c23 */ /* 0x000fe200080100ac */
[----:B------:R-:W-:Y:S01]  /*b190*/  VIADD R3, R0, 0xffffffb8 ;  /* 0xffffffb800037836 */ /* 0x000fe20000000000 */
[C-C-:B------:R-:W-:Y:S02]  /*b1a0*/  LOP3.LUT R135, R7.reuse, R244, R5.reuse, 0x96, !PT ;  /* 0x000000f407877212 */ /* 0x140fe400078e9605 */
[----:B------:R-:W-:Y:S01]  /*b1b0*/  LOP3.LUT R201, R7, R236, R5, 0x96, !PT ;  /* 0x000000ec07c97212 */ /* 0x000fe200078e9605 */
[----:B------:R-:W-:Y:S01]  /*b1c0*/  FFMA.FTZ R5, R6, UR5, R174 ;  /* 0x0000000506057c23 */ /* 0x000fe200080100ae */
[----:B------:R-:W-:Y:S02]  /*b1d0*/  FSEL R32, R4, -INF , !P1 ;  /* 0xff80000004207808 */ /* 0x000fe40004800000 */
[----:B------:R-:W-:Y:S02]  /*b1e0*/  ISETP.GE.AND P5, PT, R2, R9, PT ;  /* 0x000000090200720c */ /* 0x000fe40003fa6270 */
[----:B------:R-:W-:Y:S01]  /*b1f0*/  I2FP.F32.U32 R4, R3 ;  /* 0x0000000300047245 */ /* 0x000fe20000201000 */
[----:B------:R-:W-:Y:S01]  /*b200*/  HMMA.16816.F32 R196, R24, R30, R16 ;  /* 0x0000001e18c4723c */ /* 0x000fe20000001810 */
[C---:B------:R-:W-:Y:S01]  /*b210*/  FFMA.FTZ R7, R6.reuse, UR5, R180 ;  /* 0x0000000506077c23 */ /* 0x040fe200080100b4 */
[----:B------:R-:W-:Y:S01]  /*b220*/  FSEL R132, R5, -INF , !P5 ;  /* 0xff80000005847808 */ /* 0x000fe20006800000 */
[----:B------:R-:W-:Y:S01]  /*b230*/  FFMA.FTZ R6, R6, UR5, R182 ;  /* 0x0000000506067c23 */ /* 0x000fe200080100b6 */
[----:B------:R-:W-:Y:S01]  /*b240*/  FFMA.FTZ R5, R4, UR5, R136 ;  /* 0x0000000504057c23 */ /* 0x000fe20008010088 */
[----:B------:R-:W-:Y:S01]  /*b250*/  BAR.SYNC.DEFER_BLOCKING 0x0 ;  /* 0x0000000000007b1d */ /* 0x000fe20000010000 */
[----:B------:R-:W-:-:S02]  /*b260*/  ISETP.GE.AND P4, PT, R2, R11, PT ;  /* 0x0000000b0200720c */ /* 0x000fc40003f86270 */
[----:B------:R-:W-:Y:S01]  /*b270*/  ISETP.GE.AND P1, PT, R2, R12, PT ;  /* 0x0000000c0200720c */ /* 0x000fe20003f26270 */
[----:B------:R-:W-:Y:S01]  /*b280*/  VIADD R2, R0, 0xffffffa1 ;  /* 0xffffffa100027836 */ /* 0x000fe20000000000 */
[----:B------:R-:W-:Y:S02]  /*b290*/  ISETP.GE.AND P5, PT, R3, R10, PT ;  /* 0x0000000a0300720c */ /* 0x000fe40003fa6270 */
[----:B------:R-:W-:Y:S02]  /*b2a0*/  FSEL R133, R7, -INF , !P4 ;  /* 0xff80000007857808 */ /* 0x000fe40006000000 */
[----:B------:R-:W-:Y:S02]  /*b2b0*/  FSEL R134, R6, -INF , !P1 ;  /* 0xff80000006867808 */ /* 0x000fe40004800000 */
[----:B------:R-:W-:Y:S01]  /*b2c0*/  FSEL R236, R5, -INF , !P5 ;  /* 0xff80000005ec7808 */ /* 0x000fe20006800000 */
[----:B------:R-:W-:Y:S01]  /*b2d0*/  FFMA.FTZ R5, R4, UR5, R138 ;  /* 0x0000000504057c23 */ /* 0x000fe2000801008a */
[----:B------:R-:W-:-:S02]  /*b2e0*/  ISETP.GE.AND P4, PT, R3, R9, PT ;  /* 0x000000090300720c */ /* 0x000fc40003f86270 */
[C---:B------:R-:W-:Y:S02]  /*b2f0*/  ISETP.GE.AND P1, PT, R3.reuse, R11, PT ;  /* 0x0000000b0300720c */ /* 0x040fe40003f26270 */
[----:B------:R-:W-:Y:S02]  /*b300*/  ISETP.GE.AND P5, PT, R3, R12, PT ;  /* 0x0000000c0300720c */ /* 0x000fe40003fa6270 */
[----:B------:R-:W-:Y:S01]  /*b310*/  I2FP.F32.U32 R3, R2 ;  /* 0x0000000200037245 */ /* 0x000fe20000201000 */
[----:B------:R-:W-:Y:S01]  /*b320*/  HMMA.16816.F32 R192, R20, R34, R192 ;  /* 0x0000002214c0723c */ /* 0x000fe200000018c0 */
[----:B------:R-:W-:Y:S02]  /*b330*/  FSEL R237, R5, -INF , !P4 ;  /* 0xff80000005ed7808 */ /* 0x000fe40006000000 */
[----:B------:R-:W-:Y:S01]  /*b340*/  ISETP.GE.AND P4, PT, R2, R10, PT ;  /* 0x0000000a0200720c */ /* 0x000fe20003f86270 */
[----:B------:R-:W-:Y:S01]  /*b350*/  FFMA.FTZ R5, R3, UR5, R173 ;  /* 0x0000000503057c23 */ /* 0x000fe200080100ad */
[----:B------:R-:W-:-:S03]  /*b360*/  FFMA.FTZ R6, R4, UR5, R196 ;  /* 0x0000000504067c23 */ /* 0x000fc600080100c4 */
[----:B------:R-:W-:Y:S01]  /*b370*/  HMMA.16816.F32 R188, R20, R28, R188 ;  /* 0x0000001c14bc723c */ /* 0x000fe200000018bc */
[----:B------:R-:W-:Y:S01]  /*b380*/  FFMA.FTZ R4, R4, UR5, R198 ;  /* 0x0000000504047c23 */ /* 0x000fe200080100c6 */
[----:B------:R-:W-:Y:S01]  /*b390*/  FSEL R30, R5, -INF , !P4 ;  /* 0xff800000051e7808 */ /* 0x000fe20006000000 */
[----:B------:R-:W-:Y:S01]  /*b3a0*/  VIADD R5, R0, 0xffffffa8 ;  /* 0xffffffa800057836 */ /* 0x000fe20000000000 */
[----:B------:R-:W-:Y:S01]  /*b3b0*/  FSEL R174, R6, -INF , !P1 ;  /* 0xff80000006ae7808 */ /* 0x000fe20004800000 */
[C---:B------:R-:W-:Y:S01]  /*b3c0*/  FFMA.FTZ R6, R3.reuse, UR5, R175 ;  /* 0x0000000503067c23 */ /* 0x040fe200080100af */
[----:B------:R-:W-:Y:S01]  /*b3d0*/  FSEL R198, R4, -INF , !P5 ;  /* 0xff80000004c67808 */ /* 0x000fe20006800000 */
[C---:B------:R-:W-:Y:S01]  /*b3e0*/  FFMA.FTZ R14, R3.reuse, UR5, R181 ;  /* 0x00000005030e7c23 */ /* 0x040fe200080100b5 */
[----:B------:R-:W-:Y:S01]  /*b3f0*/  HMMA.16816.F32 R176, R24, R34, R184 ;  /* 0x0000002218b0723c */ /* 0x000fe200000018b8 */
[----:B------:R-:W-:Y:S01]  /*b400*/  FFMA.FTZ R35, R3, UR5, R183 ;  /* 0x0000000503237c23 */ /* 0x000fe200080100b7 */
[----:B------:R-:W-:Y:S01]  /*b410*/  ISETP.GE.AND P1, PT, R2, R9, PT ;  /* 0x000000090200720c */ /* 0x000fe20003f26270 */
[C---:B------:R-:W-:Y:S01]  /*b420*/  VIADD R4, R0.reuse, 0xffffffa9 ;  /* 0xffffffa900047836 */ /* 0x040fe20000000000 */
[----:B------:R-:W-:Y:S01]  /*b430*/  I2FP.F32.U32 R8, R5 ;  /* 0x0000000500087245 */ /* 0x000fe20000201000 */
[----:B------:R-:W-:Y:S01]  /*b440*/  VIADD R3, R0, 0xffffffb0 ;  /* 0xffffffb000037836 */ /* 0x000fe20000000000 */
[----:B------:R-:W-:-:S02]  /*b450*/  ISETP.GE.AND P5, PT, R2, R11, PT ;  /* 0x0000000b0200720c */ /* 0x000fc40003fa6270 */
[----:B------:R-:W-:Y:S01]  /*b460*/  ISETP.GE.AND P4, PT, R2, R12, PT ;  /* 0x0000000c0200720c */ /* 0x000fe20003f86270 */
[----:B------:R-:W-:Y:S01]  /*b470*/  VIADD R2, R0, 0xffffffb1 ;  /* 0xffffffb100027836 */ /* 0x000fe20000000000 */
[----:B------:R-:W-:Y:S01]  /*b480*/  FSEL R33, R6, -INF , !P1 ;  /* 0xff80000006217808 */ /* 0x000fe20004800000 */
[----:B------:R-:W-:Y:S01]  /*b490*/  FFMA.FTZ R13, R8, UR5, R192 ;  /* 0x00000005080d7c23 */ /* 0x000fe200080100c0 */
[----:B------:R-:W-:Y:S02]  /*b4a0*/  I2FP.F32.U32 R7, R4 ;  /* 0x0000000400077245 */ /* 0x000fe40000201000 */
[----:B------:R-:W-:Y:S02]  /*b4b0*/  I2FP.F32.U32 R6, R3 ;  /* 0x0000000300067245 */ /* 0x000fe40000201000 */
[----:B------:R-:W-:Y:S01]  /*b4c0*/  ISETP.GE.AND P1, PT, R5, R10, PT ;  /* 0x0000000a0500720c */ /* 0x000fe20003f26270 */
[----:B------:R-:W-:Y:S01]  /*b4d0*/  HMMA.16816.F32 R184, R24, R28, R212 ;  /* 0x0000001c18b8723c */ /* 0x000fe200000018d4 */
[----:B------:R-:W-:Y:S01]  /*b4e0*/  VIADD R0, R0, 0xffffffb9 ;  /* 0xffffffb900007836 */ /* 0x000fe20000000000 */
[----:B------:R-:W-:Y:S01]  /*b4f0*/  FSEL R34, R14, -INF , !P5 ;  /* 0xff8000000e227808 */ /* 0x000fe20006800000 */
[----:B------:R-:W-:Y:S01]  /*b500*/  FFMA.FTZ R16, R7, UR5, R193 ;  /* 0x0000000507107c23 */ /* 0x000fe200080100c1 */
[----:B------:R-:W-:Y:S01]  /*b510*/  FSEL R28, R13, -INF , !P1 ;  /* 0xff8000000d1c7808 */ /* 0x000fe20004800000 */
[----:B------:R-:W-:Y:S01]  /*b520*/  FFMA.FTZ R15, R6, UR5, R188 ;  /* 0x00000005060f7c23 */ /* 0x000fe200080100bc */
[----:B------:R-:W-:-:S02]  /*b530*/  I2FP.F32.U32 R14, R2 ;  /* 0x00000002000e7245 */ /* 0x000fc40000201000 */
[-C--:B------:R-:W-:Y:S02]  /*b540*/  ISETP.GE.AND P5, PT, R4, R10.reuse, PT ;  /* 0x0000000a0400720c */ /* 0x080fe40003fa6270 */
[----:B------:R-:W-:Y:S01]  /*b550*/  ISETP.GE.AND P1, PT, R3, R10, PT ;  /* 0x0000000a0300720c */ /* 0x000fe20003f26270 */
[----:B------:R-:W-:Y:S01]  /*b560*/  FFMA.FTZ R17, R14, UR5, R189 ;  /* 0x000000050e117c23 */ /* 0x000fe200080100bd */
[----:B------:R-:W-:Y:S02]  /*b570*/  I2FP.F32.U32 R13, R0 ;  /* 0x00000000000d7245 */ /* 0x000fe40000201000 */
[----:B------:R-:W-:Y:S02]  /*b580*/  FSEL R31, R16, -INF , !P5 ;  /* 0xff800000101f7808 */ /* 0x000fe40006800000 */
[----:B------:R-:W-:Y:S01]  /*b590*/  FSEL R231, R15, -INF , !P1 ;  /* 0xff8000000fe77808 */ /* 0x000fe20004800000 */
[----:B------:R-:W-:Y:S01]  /*b5a0*/  UISETP.NE.AND UP0, UPT, UR20, 0x3, UPT ;  /* 0x000000031400788c */ /* 0x000fe2000bf05270 */
[----:B------:R-:W-:-:S02]  /*b5b0*/  ISETP.GE.AND P5, PT, R2, R10, PT ;  /* 0x0000000a0200720c */ /* 0x000fc40003fa6270 */
[----:B------:R-:W-:Y:S01]  /*b5c0*/  FMNMX3.FTZ R15, R225, R32, R30, !PT ;  /* 0x00000020e10f7276 */ /* 0x000fe2000781001e */
[----:B------:R-:W-:Y:S01]  /*b5d0*/  FFMA.FTZ R16, R13, UR5, R137 ;  /* 0x000000050d107c23 */ /* 0x000fe20008010089 */
[----:B------:R-:W-:Y:S02]  /*b5e0*/  ISETP.GE.AND P1, PT, R0, R10, PT ;  /* 0x0000000a0000720c */ /* 0x000fe40003f26270 */
[----:B------:R-:W-:Y:S02]  /*b5f0*/  FSEL R228, R17, -INF , !P5 ;  /* 0xff80000011e47808 */ /* 0x000fe40006800000 */
[----:B------:R-:W-:Y:S02]  /*b600*/  FMNMX3.FTZ R15, R15, R28, R31, !PT ;  /* 0x0000001c0f0f7276 */ /* 0x000fe4000781001f */
[----:B------:R-:W-:Y:S02]  /*b610*/  FSEL R215, R16, -INF , !P1 ;  /* 0xff80000010d77808 */ /* 0x000fe40004800000 */
[----:B------:R-:W-:-:S02]  /*b620*/  FMNMX3.FTZ R15, R15, R231, R228, !PT ;  /* 0x000000e70f0f7276 */ /* 0x000fc400078100e4 */
        /* <DEDUP_REMOVED lines=9> */
[----:B------:R-:W-:Y:S02]  /*b6c0*/  IMAD.U32 R20, RZ, RZ, UR29 ;  /* 0x0000001dff147e24 */ /* 0x000fe4000f8e00ff */
[C---:B------:R-:W-:Y:S02]  /*b6d0*/  @!P3 IMAD R18, R15.reuse, UR7, RZ ;  /* 0x000000070f12bc24 */ /* 0x040fe4000f8e02ff */
[----:B------:R-:W-:Y:S01]  /*b6e0*/  @!P3 IMAD.WIDE.U32 R16, R15, UR14, RZ ;  /* 0x0000000e0f10bc25 */ /* 0x000fe2000f8e00ff */
[----:B------:R-:W-:-:S03]  /*b6f0*/  MOV R15, UR20 ;  /* 0x00000014000f7c02 */ /* 0x000fc60008000f00 */
[----:B------:R-:W-:Y:S01]  /*b700*/  @!P3 IMAD.IADD R18, R17, 0x1, R18 ;  /* 0x000000011112b824 */ /* 0x000fe200078e0212 */
[----:B------:R-:W-:Y:S01]  /*b710*/  @!P3 LEA R24, P1, R16, R230, 0x1 ;  /* 0x000000e61018b211 */ /* 0x000fe200078208ff */
[----:B------:R-:W-:-:S03]  /*b720*/  @!P2 VIADD R15, R15, 0xfffffffc ;  /* 0xfffffffc0f0fa836 */ /* 0x000fc60000000000 */
[-C--:B------:R-:W-:Y:S01]  /*b730*/  @!P3 LEA.HI.X R25, R16, R229.reuse, R18, 0x1, P1 ;  /* 0x000000e51019b211 */ /* 0x080fe200008f0c12 */
[C---:B------:R-:W-:Y:S01]  /*b740*/  @!P2 IMAD R22, R15.reuse, UR7, RZ ;  /* 0x000000070f16ac24 */ /* 0x040fe2000f8e02ff */
[----:B------:R-:W-:Y:S01]  /*b750*/  MOV R18, UR29 ;  /* 0x0000001d00127c02 */ /* 0x000fe20008000f00 */
[----:B------:R-:W-:Y:S02]  /*b760*/  @!P2 IMAD.WIDE.U32 R16, R15, UR14, RZ ;  /* 0x0000000e0f10ac25 */ /* 0x000fe4000f8e00ff */
[----:B------:R-:W-:Y:S01]  /*b770*/  @!PT LDS RZ, [RZ] ;  /* 0x00000000fffff984 */ /* 0x000fe20000000800 */
[----:B------:R-:W-:Y:S01]  /*b780*/  @!PT LDS RZ, [RZ] ;  /* 0x00000000fffff984 */ /* 0x000fe20000000800 */
[----:B------:R-:W-:Y:S01]  /*b790*/  @!PT LDS RZ, [RZ] ;  /* 0x00000000fffff984 */ /* 0x000fe20000000800 */
[----:B------:R1:W-:Y:S02]  /*b7a0*/  @!P3 LDGSTS.E.BYPASS.LTC128B.128 [R227+0x8000], desc[UR22][R24.64] ;  /* 0x0800000018e3bfae */ /* 0x0003e4000b981a16 */
[----:B------:R-:W-:Y:S01]  /*b7b0*/  @!P3 VIADD R15, R26, 0xfffffffc ;  /* 0xfffffffc1a0fb836 */ /* 0x000fe20000000000 */
[----:B------:R-:W-:Y:S01]  /*b7c0*/  @!P2 IADD3 R17, PT, PT, R17, R22, RZ ;  /* 0x000000161111a210 */ /* 0x000fe20007ffe0ff */
[----:B------:R-:W-:Y:S01]  /*b7d0*/  @!P2 VIADD R26, R23, 0xfffffffc ;  /* 0xfffffffc171aa836 */ /* 0x000fe20000000000 */
[C---:B------:R-:W-:Y:S01]  /*b7e0*/  @!P2 LEA R22, P1, R16.reuse, R230, 0x1 ;  /* 0x000000e61016a211 */ /* 0x040fe200078208ff */
[C---:B------:R-:W-:Y:S01]  /*b7f0*/  @!P3 IMAD.WIDE.U32 R18, R15.reuse, UR14, R18 ;  /* 0x0000000e0f12bc25 */ /* 0x040fe2000f8e0012 */
[----:B------:R1:W-:Y:S02]  /*b800*/  @P3 STS.128 [R227+0x8000], RZ ;  /* 0x008000ffe3003388 */ /* 0x0003e40000000c00 */
[----:B------:R-:W-:Y:S01]  /*b810*/  @!P2 LEA.HI.X R23, R16, R229, R17, 0x1, P1 ;  /* 0x000000e51017a211 */ /* 0x000fe200008f0c11 */
[----:B------:R-:W-:-:S02]  /*b820*/  @!P3 IMAD R29, R15, UR7, RZ ;  /* 0x000000070f1dbc24 */ /* 0x000fc4000f8e02ff */
[----:B------:R-:W-:Y:S01]  /*b830*/  @!P2 IMAD.WIDE.U32 R16, R26, UR14, R20 ;  /* 0x0000000e1a10ac25 */ /* 0x000fe2000f8e0014 */
[-C--:B------:R-:W-:Y:S01]  /*b840*/  @!P3 LEA R20, P1, R18, R230.reuse, 0x1 ;  /* 0x000000e61214b211 */ /* 0x080fe200078208ff */
[----:B------:R-:W-:Y:S01]  /*b850*/  @!PT LDS RZ, [RZ] ;  /* 0x00000000fffff984 */ /* 0x000fe20000000800 */
[----:B------:R-:W-:Y:S01]  /*b860*/  @!PT LDS RZ, [RZ] ;  /* 0x00000000fffff984 */ /* 0x000fe20000000800 */
[----:B------:R-:W-:Y:S01]  /*b870*/  @!PT LDS RZ, [RZ] ;  /* 0x00000000fffff984 */ /* 0x000fe20000000800 */
[----:B------:R1:W-:Y:S01]  /*b880*/  @!P2 LDGSTS.E.BYPASS.LTC128B.128 [R227+0x9000], desc[UR22][R22.64+0x80] ;  /* 0x0900008016e3afae */ /* 0x0003e2000b981a16 */
[----:B------:R-:W-:Y:S01]  /*b890*/  @!P3 IADD3 R19, PT, PT, R29, R19, RZ ;  /* 0x000000131d13b210 */ /* 0x000fe20007ffe0ff */
[----:B------:R-:W-:Y:S02]  /*b8a0*/  @!P2 IMAD R15, R26, UR7, RZ ;  /* 0x000000071a0fac24 */ /* 0x000fe4000f8e02ff */
[----:B------:R1:W-:Y:S01]  /*b8b0*/  @P2 STS.128 [R227+0x9000], RZ ;  /* 0x009000ffe3002388 */ /* 0x0003e20000000c00 */
[----:B------:R-:W-:Y:S02]  /*b8c0*/  @!P3 LEA.HI.X R21, R18, R229, R19, 0x1, P1 ;  /* 0x000000e51215b211 */ /* 0x000fe400008f0c13 */
[----:B------:R-:W-:Y:S02]  /*b8d0*/  @!P2 IADD3 R15, PT, PT, R15, R17, RZ ;  /* 0x000000110f0fa210 */ /* 0x000fe40007ffe0ff */
[C---:B------:R-:W-:Y:S01]  /*b8e0*/  @!P2 LEA R18, P1, R16.reuse, R230, 0x1 ;  /* 0x000000e61012a211 */ /* 0x040fe200078208ff */
[----:B------:R-:W-:Y:S01]  /*b8f0*/  @!PT LDS RZ, [RZ] ;  /* 0x00000000fffff984 */ /* 0x000fe20000000800 */
[----:B------:R-:W-:Y:S01]  /*b900*/  @!PT LDS RZ, [RZ] ;  /* 0x00000000fffff984 */ /* 0x000fe20000000800 */
[----:B------:R-:W-:Y:S01]  /*b910*/  @!PT LDS RZ, [RZ] ;  /* 0x00000000fffff984 */ /* 0x000fe20000000800 */
[----:B------:R1:W-:Y:S03]  /*b920*/  @!P3 LDGSTS.E.BYPASS.LTC128B.128 [R227+0x8800], desc[UR22][R20.64] ;  /* 0x0880000014e3bfae */ /* 0x0003e6000b981a16 */
[----:B------:R-:W-:Y:S01]  /*b930*/  @!P2 LEA.HI.X R19, R16, R229, R15, 0x1, P1 ;  /* 0x000000e51013a211 */ /* 0x000fe200008f0c0f */
[----:B------:R1:W-:Y:S04]  /*b940*/  @P3 STS.128 [R227+0x8800], RZ ;  /* 0x008800ffe3003388 */ /* 0x0003e80000000c00 */
[----:B------:R-:W-:Y:S01]  /*b950*/  @!PT LDS RZ, [RZ] ;  /* 0x00000000fffff984 */ /* 0x000fe20000000800 */
[----:B------:R-:W-:Y:S01]  /*b960*/  @!PT LDS RZ, [RZ] ;  /* 0x00000000fffff984 */ /* 0x000fe20000000800 */
[----:B------:R-:W-:Y:S01]  /*b970*/  @!PT LDS RZ, [RZ] ;  /* 0x00000000fffff984 */ /* 0x000fe20000000800 */
[----:B------:R1:W-:Y:S04]  /*b980*/  @!P2 LDGSTS.E.BYPASS.LTC128B.128 [R227+0x9800], desc[UR22][R18.64+0x80] ;  /* 0x0980008012e3afae */ /* 0x0003e8000b981a16 */
[----:B------:R1:W-:Y:S04]  /*b990*/  @P2 STS.128 [R227+0x9800], RZ ;  /* 0x009800ffe3002388 */ /* 0x0003e80000000c00 */
[----:B------:R-:W0:Y:S02]  /*b9a0*/  LDGDEPBAR ;  /* 0x00000000000079af */ /* 0x000e240000000000 */
.L_x_1269:
[----:B-1----:R-:W2:Y:S04]  /*b9b0*/  LDL.64 R24, [R1+0x10] ;  /* 0x0000100001187983 */ /* 0x002ea80000100a00 */
[----:B------:R-:W3:Y:S01]  /*b9c0*/  LDL.64 R22, [R1+0x18] ;  /* 0x0000180001167983 */ /* 0x000ee20000100a00 */
[----:B------:R-:W-:Y:S01]  /*b9d0*/  FSEL R29, R35, -INF , !P4 ;  /* 0xff800000231d7808 */ /* 0x000fe20006000000 */
[C---:B------:R-:W-:Y:S01]  /*b9e0*/  FFMA.FTZ R16, R8.reuse, UR5, R176 ;  /* 0x0000000508107c23 */ /* 0x040fe200080100b0 */
[C---:B------:R-:W-:Y:S01]  /*b9f0*/  ISETP.GE.AND P1, PT, R5.reuse, R11, PT ;  /* 0x0000000b0500720c */ /* 0x040fe20003f26270 */
[C---:B------:R-:W-:Y:S01]  /*ba00*/  FFMA.FTZ R15, R8.reuse, UR5, R194 ;  /* 0x00000005080f7c23 */ /* 0x040fe200080100c2 */
[----:B------:R-:W-:Y:S01]  /*ba10*/  ISETP.GE.AND P4, PT, R5, R12, PT ;  /* 0x0000000c0500720c */ /* 0x000fe20003f86270 */
[----:B------:R-:W-:Y:S01]  /*ba20*/  FFMA.FTZ R5, R8, UR5, R178 ;  /* 0x0000000508057c23 */ /* 0x000fe200080100b2 */
[----:B------:R-:W1:Y:S01]  /*ba30*/  SHFL.BFLY PT, R18, R27, 0x2, 0x1f ;  /* 0x0c401f001b127f89 */ /* 0x000e6200000e0000 */
[----:B------:R-:W-:Y:S01]  /*ba40*/  FSEL R173, R16, -INF , !P1 ;  /* 0xff80000010ad7808 */ /* 0x000fe20004800000 */
[----:B------:R-:W-:Y:S01]  /*ba50*/  FFMA.FTZ R17, R13, UR5, R139 ;  /* 0x000000050d117c23 */ /* 0x000fe2000801008b */
[----:B------:R-:W-:Y:S01]  /*ba60*/  FSEL R8, R15, -INF , !P5 ;  /* 0xff8000000f087808 */ /* 0x000fe20006800000 */
[----:B------:R-:W4:Y:S01]  /*ba70*/  LDCU UR4, c[0x0][0x45c] ;  /* 0x00008b80ff0477ac */ /* 0x000f220008000800 */
[----:B------:R-:W-:Y:S01]  /*ba80*/  FSEL R180, R5, -INF , !P4 ;  /* 0xff80000005b47808 */ /* 0x000fe20006000000 */
[----:B------:R-:W-:Y:S01]  /*ba90*/  FFMA.FTZ R5, R7, UR5, R195 ;  /* 0x0000000507057c23 */ /* 0x000fe200080100c3 */
[----:B------:R-:W-:-:S02]  /*baa0*/  ISETP.GE.AND P5, PT, R4, R9, PT ;  /* 0x000000090400720c */ /* 0x000fc40003fa6270 */
[C---:B------:R-:W-:Y:S02]  /*bab0*/  ISETP.GE.AND P1, PT, R4.reuse, R11, PT ;  /* 0x0000000b0400720c */ /* 0x040fe40003f26270 */
[----:B------:R-:W-:Y:S01]  /*bac0*/  ISETP.GE.AND P4, PT, R4, R12, PT ;  /* 0x0000000c0400720c */ /* 0x000fe20003f86270 */
[----:B------:R-:W-:Y:S01]  /*bad0*/  FFMA.FTZ R4, R7, UR5, R177 ;  /* 0x0000000507047c23 */ /* 0x000fe200080100b1 */
[----:B------:R-:W-:Y:S01]  /*bae0*/  FFMA.FTZ R16, R6, UR5, R190 ;  /* 0x0000000506107c23 */ /* 0x000fe200080100be */
[----:B------:R-:W-:Y:S01]  /*baf0*/  FSEL R35, R5, -INF , !P5 ;  /* 0xff80000005237808 */ /* 0x000fe20006800000 */
[----:B------:R-:W-:Y:S01]  /*bb00*/  FFMA.FTZ R15, R14, UR5, R191 ;  /* 0x000000050e0f7c23 */ /* 0x000fe200080100bf */
        /* <DEDUP_REMOVED lines=8> */
[----:B------:R-:W-:-:S02]  /*bb90*/  FSEL R212, R17, -INF , !P5 ;  /* 0xff80000011d47808 */ /* 0x000fc40006800000 */
[----:B------:R-:W-:Y:S02]  /*bba0*/  FMNMX3.FTZ R4, R4, R213, R214, !PT ;  /* 0x000000d504047276 */ /* 0x000fe400078100d6 */
[----:B-1----:R-:W-:Y:S02]  /*bbb0*/  FMNMX.FTZ R5, R27, R18, !PT ;  /* 0x000000121b057209 */ /* 0x002fe40007810000 */
[----:B------:R-:W-:-:S03]  /*bbc0*/  FMNMX3.FTZ R136, R4, R237, R212, !PT ;  /* 0x000000ed04887276 */ /* 0x000fc600078100d4 */
[----:B------:R-:W1:Y:S04]  /*bbd0*/  SHFL.BFLY PT, R137, R5, 0x1, 0x1f ;  /* 0x0c201f0005897f89 */ /* 0x000e6800000e0000 */
[----:B------:R-:W5:Y:S01]  /*bbe0*/  SHFL.BFLY PT, R15, R136, 0x2, 0x1f ;  /* 0x0c401f00880f7f89 */ /* 0x000f6200000e0000 */
[C---:B------:R-:W-:Y:S02]  /*bbf0*/  ISETP.GE.AND P1, PT, R3.reuse, R11, PT ;  /* 0x0000000b0300720c */ /* 0x040fe40003f26270 */
[----:B------:R-:W-:Y:S01]  /*bc00*/  ISETP.GE.AND P5, PT, R3, R12, PT ;  /* 0x0000000c0300720c */ /* 0x000fe20003fa6270 */
[----:B------:R-:W-:Y:S01]  /*bc10*/  FFMA.FTZ R3, R7, UR5, R179 ;  /* 0x0000000507037c23 */ /* 0x000fe200080100b3 */
[C---:B------:R-:W-:Y:S01]  /*bc20*/  FFMA.FTZ R7, R6.reuse, UR5, R184 ;  /* 0x0000000506077c23 */ /* 0x040fe200080100b8 */
[----:B------:R-:W-:-:S03]  /*bc30*/  FFMA.FTZ R6, R6, UR5, R186 ;  /* 0x0000000506067c23 */ /* 0x000fc600080100ba */
[----:B------:R-:W-:Y:S01]  /*bc40*/  FSEL R175, R3, -INF , !P4 ;  /* 0xff80000003af7808 */ /* 0x000fe20006000000 */
[----:B------:R-:W-:Y:S01]  /*bc50*/  FFMA.FTZ R3, R14, UR5, R185 ;  /* 0x000000050e037c23 */ /* 0x000fe200080100b9 */
[----:B------:R-:W-:Y:S02]  /*bc60*/  FSEL R181, R6, -INF , !P5 ;  /* 0xff80000006b57808 */ /* 0x000fe40006800000 */
[----:B------:R-:W-:Y:S02]  /*bc70*/  ISETP.GE.AND P4, PT, R2, R11, PT ;  /* 0x0000000b0200720c */ /* 0x000fe40003f86270 */
[----:B------:R-:W-:Y:S02]  /*bc80*/  FMNMX3.FTZ R6, R222, R133, R34, !PT ;  /* 0x00000085de067276 */ /* 0x000fe40007810022 */
[----:B------:R-:W-:Y:S01]  /*bc90*/  FSEL R246, R7, -INF , !P1 ;  /* 0xff80000007f67808 */ /* 0x000fe20004800000 */
[----:B------:R-:W-:Y:S01]  /*bca0*/  FFMA.FTZ R7, R13, UR5, R197 ;  /* 0x000000050d077c23 */ /* 0x000fe200080100c5 */
[----:B------:R-:W-:-:S02]  /*bcb0*/  ISETP.GE.AND P5, PT, R0, R11, PT ;  /* 0x0000000b0000720c */ /* 0x000fc40003fa6270 */
[----:B------:R-:W-:Y:S02]  /*bcc0*/  FSEL R245, R3, -INF , !P4 ;  /* 0xff80000003f57808 */ /* 0x000fe40006000000 */
[----:B------:R-:W-:Y:S02]  /*bcd0*/  FMNMX3.FTZ R6, R6, R173, R172, !PT ;  /* 0x000000ad06067276 */ /* 0x000fe400078100ac */
[----:B------:R-:W-:Y:S02]  /*bce0*/  ISETP.GE.AND P4, PT, R0, R12, PT ;  /* 0x0000000c0000720c */ /* 0x000fe40003f86270 */
[----:B------:R-:W-:Y:S02]  /*bcf0*/  MOV R0, UR31 ;  /* 0x0000001f00007c02 */ /* 0x000fe40008000f00 */
[----:B-1----:R-:W-:Y:S02]  /*bd00*/  FMNMX.FTZ R137, R5, R137, !PT ;  /* 0x0000008905897209 */ /* 0x002fe40007810000 */
[----:B-----5:R-:W-:-:S02]  /*bd10*/  FMNMX.FTZ R136, R136, R15, !PT ;  /* 0x0000000f88887209 */ /* 0x020fc40007810000 */
[----:B------:R-:W-:Y:S02]  /*bd20*/  MOV R4, UR31 ;  /* 0x0000001f00047c02 */ /* 0x000fe40008000f00 */
[----:B------:R-:W-:Y:S02]  /*bd30*/  FSEL R243, R7, -INF , !P5 ;  /* 0xff80000007f37808 */ /* 0x000fe40006800000 */
[----:B------:R-:W-:Y:S02]  /*bd40*/  FMNMX3.FTZ R5, R6, R246, R245, !PT ;  /* 0x000000f606057276 */ /* 0x000fe400078100f5 */
[----:B------:R-:W-:Y:S01]  /*bd50*/  ISETP.GE.AND P1, PT, R2, R12, PT ;  /* 0x0000000c0200720c */ /* 0x000fe20003f26270 */
[----:B------:R-:W-:Y:S01]  /*bd60*/  IMAD.WIDE.U32 R2, R135, -0x2daee0ad, RZ ;  /* 0xd2511f5387027825 */ /* 0x000fe200078e00ff */
[----:B------:R-:W-:Y:S01]  /*bd70*/  IADD3 R4, PT, PT, R4, 0x76cf5d0a, RZ ;  /* 0x76cf5d0a04047810 */ /* 0x000fe20007ffe0ff */
[----:B------:R-:W1:Y:S01]  /*bd80*/  SHFL.BFLY PT, R15, R136, 0x1, 0x1f ;  /* 0x0c201f00880f7f89 */ /* 0x000e6200000e0000 */
[----:B------:R-:W-:Y:S01]  /*bd90*/  FMNMX3.FTZ R5, R5, R174, R243, !PT ;  /* 0x000000ae05057276 */ /* 0x000fe200078100f3 */
[----:B------:R-:W-:-:S04]  /*bda0*/  IMAD.WIDE.U32 R20, R200, -0x2daee0ad, RZ ;  /* 0xd2511f53c8147825 */ /* 0x000fc800078e00ff */
[----:B------:R-:W-:Y:S01]  /*bdb0*/  VIADD R0, R0, 0x32370b8f ;  /* 0x32370b8f00007836 */ /* 0x000fe20000000000 */
[----:B------:R-:W5:Y:S01]  /*bdc0*/  SHFL.BFLY PT, R135, R5, 0x2, 0x1f ;  /* 0x0c401f0005877f89 */ /* 0x000f6200000e0000 */
[----:B------:R-:W-:Y:S01]  /*bdd0*/  FFMA.FTZ R14, R14, UR5, R187 ;  /* 0x000000050e0e7c23 */ /* 0x000fe200080100bb */
[----:B------:R-:W-:Y:S01]  /*bde0*/  FMNMX3.FTZ R6, R218, R134, R29, !PT ;  /* 0x00000086da067276 */ /* 0x000fe2000781001d */
[----:B------:R-:W-:Y:S01]  /*bdf0*/  FFMA.FTZ R7, R13, UR5, R199 ;  /* 0x000000050d077c23 */ /* 0x000fe200080100c7 */
[----:B------:R-:W-:Y:S02]  /*be00*/  FSETP.NEU.FTZ.AND P5, PT, R137, -INF , PT ;  /* 0xff8000008900780b */ /* 0x000fe40003fbd000 */
[----:B------:R-:W-:Y:S02]  /*be10*/  FSEL R244, R14, -INF , !P1 ;  /* 0xff8000000ef47808 */ /* 0x000fe40004800000 */
[----:B------:R-:W-:Y:S01]  /*be20*/  FMNMX3.FTZ R6, R6, R180, R175, !PT ;  /* 0x000000b406067276 */ /* 0x000fe200078100af */
[----:B------:R-:W-:Y:S01]  /*be30*/  IMAD.WIDE.U32 R16, R202, -0x2daee0ad, RZ ;  /* 0xd2511f53ca107825 */ /* 0x000fe200078e00ff */
[----:B------:R-:W-:-:S02]  /*be40*/  FSEL R252, R7, -INF , !P4 ;  /* 0xff80000007fc7808 */ /* 0x000fc40006000000 */
[----:B------:R-:W-:-:S04]  /*be50*/  FMNMX3.FTZ R7, R6, R181, R244, !PT ;  /* 0x000000b506077276 */ /* 0x000fc800078100f4 */
[----:B------:R-:W-:Y:S02]  /*be60*/  FMNMX3.FTZ R7, R7, R198, R252, !PT ;  /* 0x000000c607077276 */ /* 0x000fe400078100fc */
[----:B-1----:R-:W-:-:S03]  /*be70*/  FMNMX.FTZ R136, R136, R15, !PT ;  /* 0x0000000f88887209 */ /* 0x002fc60007810000 */
[----:B------:R-:W1:Y:S01]  /*be80*/  SHFL.BFLY PT, R15, R7, 0x2, 0x1f ;  /* 0x0c401f00070f7f89 */ /* 0x000e6200000e0000 */
[----:B------:R-:W-:Y:S02]  /*be90*/  FSETP.NEU.FTZ.AND P4, PT, R136, -INF , PT ;  /* 0xff8000008800780b */ /* 0x000fe40003f9d000 */
[----:B-----5:R-:W-:Y:S02]  /*bea0*/  FMNMX.FTZ R135, R5, R135, !PT ;  /* 0x0000008705877209 */ /* 0x020fe40007810000 */
[----:B------:R-:W-:-:S04]  /*beb0*/  MOV R6, UR31 ;  /* 0x0000001f00067c02 */ /* 0x000fc80008000f00 */
[----:B------:R-:W-:Y:S02]  /*bec0*/  IADD3 R6, PT, PT, R6, -0x126145ec, RZ ;  /* 0xed9eba1406067810 */ /* 0x000fe40007ffe0ff */
[----:B--2---:R-:W-:Y:S02]  /*bed0*/  LOP3.LUT R18, R4, R24, R3, 0x96, !PT ;  /* 0x0000001804127212 */ /* 0x004fe400078e9603 */
[----:B------:R-:W-:Y:S01]  /*bee0*/  LOP3.LUT R24, R0, R2, R21, 0x96, !PT ;  /* 0x0000000200187212 */ /* 0x000fe200078e9615 */
[----:B------:R-:W-:-:S05]  /*bef0*/  IMAD.WIDE.U32 R2, R201, -0x2daee0ad, RZ ;  /* 0xd2511f53c9027825 */ /* 0x000fca00078e00ff */
[----:B---3--:R-:W-:Y:S01]  /*bf00*/  LOP3.LUT R19, R4, R22, R3, 0x96, !PT ;  /* 0x0000001604137212 */ /* 0x008fe200078e9603 */
[----:B----4-:R-:W-:Y:S01]  /*bf10*/  FMUL.FTZ R22, R137, UR4 ;  /* 0x0000000489167c20 */ /* 0x010fe20008410000 */
[----:B------:R-:W-:-:S04]  /*bf20*/  LOP3.LUT R26, R0, R2, R17, 0x96, !PT ;  /* 0x00000002001a7212 */ /* 0x000fc800078e9611 */
[----:B------:R-:W-:Y:S02]  /*bf30*/  FSEL R22, R22, RZ, P5 ;  /* 0x000000ff16167208 */ /* 0x000fe40002800000 */
[----:B------:R-:W-:-:S03]  /*bf40*/  MOV R0, UR30 ;  /* 0x0000001e00007c02 */ /* 0x000fc60008000f00 */
[----:B------:R-:W-:Y:S01]  /*bf50*/  FFMA.FTZ R2, R32, UR4, -R22 ;  /* 0x0000000420027c23 */ /* 0x000fe20008010816 */
[----:B------:R-:W-:Y:S01]  /*bf60*/  MOV R4, UR30 ;  /* 0x0000001e00047c02 */ /* 0x000fe20008000f00 */
[----:B------:R-:W-:Y:S02]  /*bf70*/  VIADD R0, R0, 0x78dde6e4 ;  /* 0x78dde6e400007836 */ /* 0x000fe40000000000 */
[----:B------:R2:W-:Y:S01]  /*bf80*/  MUFU.EX2 R192, R2 ;  /* 0x0000000200c07308 */ /* 0x0005e20000000800 */
[----:B------:R-:W-:Y:S01]  /*bf90*/  IMAD.WIDE.U32 R24, R24, -0x326172a9, RZ ;  /* 0xcd9e8d5718187825 */ /* 0x000fe200078e00ff */
[----:B------:R-:W-:-:S03]  /*bfa0*/  IADD3 R4, PT, PT, R4, -0x255992d5, RZ ;  /* 0xdaa66d2b04047810 */ /* 0x000fc60007ffe0ff */
[----:B------:R-:W-:Y:S01]  /*bfb0*/  FMUL.FTZ R23, R136, UR4 ;  /* 0x0000000488177c20 */ /* 0x000fe20008410000 */
[----:B------:R-:W-:Y:S01]  /*bfc0*/  FFMA.FTZ R13, R30, UR4, -R22 ;  /* 0x000000041e0d7c23 */ /* 0x000fe20008010816 */
[----:B------:R-:W3:Y:S03]  /*bfd0*/  SHFL.BFLY PT, R21, R135, 0x1, 0x1f ;  /* 0x0c201f0087157f89 */ /* 0x000ee600000e0000 */
[----:B------:R-:W-:Y:S01]  /*bfe0*/  FSEL R23, R23, RZ, P4 ;  /* 0x000000ff17177208 */ /* 0x000fe20002000000 */
[----:B--2---:R-:W-:-:S05]  /*bff0*/  IMAD.WIDE.U32 R2, R18, -0x326172a9, RZ ;  /* 0xcd9e8d5712027825 */ /* 0x004fca00078e00ff */
[----:B------:R-:W-:Y:S02]  /*c000*/  LOP3.LUT R17, R4, R208, R3, 0x96, !PT ;  /* 0x000000d004117212 */ /* 0x000fe400078e9603 */
[----:B------:R-:W-:Y:S01]  /*c010*/  LOP3.LUT R25, R0, R2, R25, 0x96, !PT ;  /* 0x0000000200197212 */ /* 0x000fe200078e9619 */
[----:B------:R-:W-:Y:S01]  /*c020*/  IMAD.WIDE.U32 R2, R19, -0x326172a9, RZ ;  /* 0xcd9e8d5713027825 */ /* 0x000fe200078e00ff */
[----:B------:R2:W-:Y:S03]  /*c030*/  MUFU.EX2 R183, R13 ;  /* 0x0000000d00b77308 */ /* 0x0005e60000000800 */
[----:B------:R-:W-:Y:S01]  /*c040*/  FFMA.FTZ R5, R31, UR4, -R22 ;  /* 0x000000041f057c23 */ /* 0x000fe20008010816 */
[----:B------:R-:W-:-:S05]  /*c050*/  IMAD.WIDE.U32 R18, R26, -0x326172a9, RZ ;  /* 0xcd9e8d571a127825 */ /* 0x000fca00078e00ff */
[----:B------:R-:W-:Y:S01]  /*c060*/  LOP3.LUT R14, R0, R2, R19, 0x96, !PT ;  /* 0x00000002000e7212 */ /* 0x000fe200078e9613 */
[----:B------:R4:W5:Y:S01]  /*c070*/  MUFU.EX2 R32, R5 ;  /* 0x0000000500207308 */ /* 0x0009620000000800 */
[----:B--2---:R-:W-:Y:S01]  /*c080*/  LOP3.LUT R13, R4, R210, R3, 0x96, !PT ;  /* 0x000000d2040d7212 */ /* 0x004fe200078e9603 */
[----:B------:R-:W-:-:S06]  /*c090*/  FFMA.FTZ R3, R132, UR4, -R23 ;  /* 0x0000000484037c23 */ /* 0x000fcc0008010817 */
[----:B------:R2:W-:Y:S01]  /*c0a0*/  MUFU.EX2 R186, R3 ;  /* 0x0000000300ba7308 */ /* 0x0005e20000000800 */
[----:B------:R-:W-:Y:S01]  /*c0b0*/  IMAD.WIDE.U32 R138, R14, -0x2daee0ad, RZ ;  /* 0xd2511f530e8a7825 */ /* 0x000fe200078e00ff */
[----:B----4-:R-:W-:-:S03]  /*c0c0*/  MOV R5, UR31 ;  /* 0x0000001f00057c02 */ /* 0x010fc60008000f00 */
[----:B------:R-:W-:-:S04]  /*c0d0*/  IMAD.WIDE.U32 R178, R25, -0x2daee0ad, RZ ;  /* 0xd2511f5319b27825 */ /* 0x000fc800078e00ff */
[----:B------:R-:W-:Y:S02]  /*c0e0*/  VIADD R0, R5, 0xa9066899 ;  /* 0xa906689905007836 */ /* 0x000fe40000000000 */
[----:B--2---:R-:W-:-:S05]  /*c0f0*/  IMAD.WIDE.U32 R2, R13, -0x2daee0ad, RZ ;  /* 0xd2511f530d027825 */ /* 0x004fca00078e00ff */
[----:B------:R-:W-:Y:S01]  /*c100*/  LOP3.LUT R14, R6, R16, R3, 0x96, !PT ;  /* 0x00000010060e7212 */ /* 0x000fe200078e9603 */
[----:B------:R-:W-:Y:S01]  /*c110*/  IMAD.WIDE.U32 R4, R17, -0x2daee0ad, RZ ;  /* 0xd2511f5311047825 */ /* 0x000fe200078e00ff */
[----:B-1----:R-:W-:Y:S02]  /*c120*/  FMNMX.FTZ R16, R7, R15, !PT ;  /* 0x0000000f07107209 */ /* 0x002fe40007810000 */
[----:B---3--:R-:W-:Y:S02]  /*c130*/  FMNMX.FTZ R135, R135, R21, !PT ;  /* 0x0000001587877209 */ /* 0x008fe40007810000 */
[C---:B------:R-:W-:Y:S01]  /*c140*/  LOP3.LUT R3, R0.reuse, R4, R179, 0x96, !PT ;  /* 0x0000000400037212 */ /* 0x040fe200078e96b3 */
[----:B------:R-:W1:Y:S01]  /*c150*/  SHFL.BFLY PT, R19, R16, 0x1, 0x1f ;  /* 0x0c201f0010137f89 */ /* 0x000e6200000e0000 */
[----:B------:R-:W-:Y:S01]  /*c160*/  LOP3.LUT R4, R0, R2, R139, 0x96, !PT ;  /* 0x0000000200047212 */ /* 0x000fe200078e968b */
[--C-:B------:R-:W-:Y:S01]  /*c170*/  FFMA.FTZ R0, R8, UR4, -R23.reuse ;  /* 0x0000000408007c23 */ /* 0x100fe20008010817 */
[----:B------:R-:W-:Y:S01]  /*c180*/  FFMA.FTZ R13, R33, UR4, -R23 ;  /* 0x00000004210d7c23 */ /* 0x000fe20008010817 */
[----:B------:R-:W-:-:S02]  /*c190*/  FSETP.NEU.FTZ.AND P1, PT, R135, -INF , PT ;  /* 0xff8000008700780b */ /* 0x000fc40003f3d000 */
[----:B------:R-:W-:Y:S01]  /*c1a0*/  LOP3.LUT R20, R6, R20, R5, 0x96, !PT ;  /* 0x0000001406147212 */ /* 0x000fe200078e9605 */
[----:B------:R2:W-:Y:S01]  /*c1b0*/  MUFU.EX2 R197, R0 ;  /* 0x0000000000c57308 */ /* 0x0005e20000000800 */
[----:B------:R-:W-:Y:S01]  /*c1c0*/  FFMA.FTZ R2, R35, UR4, -R23 ;  /* 0x0000000423027c23 */ /* 0x000fe20008010817 */
[----:B------:R-:W-:Y:S01]  /*c1d0*/  MOV R8, UR30 ;  /* 0x0000001e00087c02 */ /* 0x000fe20008000f00 */
[----:B------:R-:W-:-:S04]  /*c1e0*/  IMAD.WIDE.U32 R14, R14, -0x326172a9, RZ ;  /* 0xcd9e8d570e0e7825 */ /* 0x000fc800078e00ff */
[----:B------:R-:W-:Y:S01]  /*c1f0*/  FFMA.FTZ R28, R28, UR4, -R22 ;  /* 0x000000041c1c7c23 */ /* 0x000fe20008010816 */
[----:B------:R-:W3:Y:S01]  /*c200*/  LDC R21, c[0x0][0x4f8] ;  /* 0x00013e00ff157b82 */ /* 0x000ee20000000800 */
[----:B------:R4:W-:Y:S01]  /*c210*/  MUFU.EX2 R182, R13 ;  /* 0x0000000d00b67308 */ /* 0x0009e20000000800 */
[----:B------:R-:W-:-:S04]  /*c220*/  IMAD.WIDE.U32 R6, R20, -0x326172a9, RZ ;  /* 0xcd9e8d5714067825 */ /* 0x000fc800078e00ff */
[----:B--2---:R-:W-:-:S03]  /*c230*/  FMUL.FTZ R0, R135, UR4 ;  /* 0x0000000487007c20 */ /* 0x004fc60008410000 */
[----:B------:R2:W-:Y:S02]  /*c240*/  MUFU.EX2 R196, R2 ;  /* 0x0000000200c47308 */ /* 0x0005e40000000800 */
[----:B------:R-:W-:Y:S02]  /*c250*/  FSEL R0, R0, RZ, P1 ;  /* 0x000000ff00007208 */ /* 0x000fe40000800000 */
[----:B----4-:R-:W-:Y:S01]  /*c260*/  MOV R13, UR30 ;  /* 0x0000001e000d7c02 */ /* 0x010fe20008000f00 */
[----:B------:R-:W-:Y:S01]  /*c270*/  IMAD.WIDE.U32 R4, R4, -0x326172a9, RZ ;  /* 0xcd9e8d5704047825 */ /* 0x000fe200078e00ff */
[----:B------:R-:W-:-:S03]  /*c280*/  IADD3 R8, PT, PT, R8, 0x1715609d, RZ ;  /* 0x1715609d08087810 */ /* 0x000fc60007ffe0ff */
[----:B------:R-:W-:Y:S01]  /*c290*/  FFMA.FTZ R17, R133, UR4, -R0 ;  /* 0x0000000485117c23 */ /* 0x000fe20008010800 */
[----:B------:R-:W-:Y:S02]  /*c2a0*/  VIADD R13, R13, 0xb54cda56 ;  /* 0xb54cda560d0d7836 */ /* 0x000fe40000000000 */
[----:B--2---:R-:W-:Y:S01]  /*c2b0*/  IMAD.WIDE.U32 R2, R3, -0x326172a9, RZ ;  /* 0xcd9e8d5703027825 */ /* 0x004fe200078e00ff */
[C---:B------:R-:W-:Y:S01]  /*c2c0*/  LOP3.LUT R241, R8.reuse, R24, R7, 0x96, !PT ;  /* 0x0000001808f17212 */ /* 0x040fe200078e9607 */
[----:B------:R2:W-:Y:S01]  /*c2d0*/  MUFU.EX2 R185, R17 ;  /* 0x0000001100b97308 */ /* 0x0005e20000000800 */
[----:B------:R-:W-:Y:S02]  /*c2e0*/  LOP3.LUT R199, R8, R18, R15, 0x96, !PT ;  /* 0x0000001208c77212 */ /* 0x000fe400078e960f */
[C---:B------:R-:W-:Y:S02]  /*c2f0*/  LOP3.LUT R6, R13.reuse, R6, R3, 0x96, !PT ;  /* 0x000000060d067212 */ /* 0x040fe400078e9603 */
[----:B------:R-:W-:-:S02]  /*c300*/  LOP3.LUT R3, R13, R14, R5, 0x96, !PT ;  /* 0x0000000e0d037212 */ /* 0x000fc400078e9605 */
[C---:B------:R-:W-:Y:S02]  /*c310*/  PRMT R18, R2.reuse, 0x7771, RZ ;  /* 0x0000777102127816 */ /* 0x040fe400000000ff */
[C---:B------:R-:W-:Y:S02]  /*c320*/  PRMT R13, R2.reuse, 0x7773, RZ ;  /* 0x00007773020d7816 */ /* 0x040fe400000000ff */
[----:B------:R-:W-:Y:S01]  /*c330*/  PRMT R7, R2, 0x7772, RZ ;  /* 0x0000777202077816 */ /* 0x000fe200000000ff */
[----:B------:R-:W-:Y:S01]  /*c340*/  FFMA.FTZ R5, R34, UR4, -R0 ;  /* 0x0000000422057c23 */ /* 0x000fe20008010800 */
[----:B--2---:R-:W-:Y:S02]  /*c350*/  MOV R17, R2 ;  /* 0x0000000200117202 */ /* 0x004fe40000000f00 */
[----:B-1----:R-:W-:Y:S01]  /*c360*/  FMNMX.FTZ R2, R16, R19, !PT ;  /* 0x0000001310027209 */ /* 0x002fe20007810000 */
[----:B------:R-:W1:Y:S01]  /*c370*/  MUFU.EX2 R30, R28 ;  /* 0x0000001c001e7308 */ /* 0x000e620000000800 */
[----:B------:R-:W-:-:S02]  /*c380*/  PRMT R20, R7, 0x5410, R13 ;  /* 0x0000541007147816 */ /* 0x000fc4000000000d */
[----:B------:R-:W-:Y:S01]  /*c390*/  FSEL R19, R137, RZ, P5 ;  /* 0x000000ff89137208 */ /* 0x000fe20002800000 */
[C---:B------:R-:W-:Y:S01]  /*c3a0*/  FMUL.FTZ R13, R2.reuse, UR4 ;  /* 0x00000004020d7c20 */ /* 0x040fe20008410000 */
[----:B------:R-:W-:Y:S02]  /*c3b0*/  MOV R14, R4 ;  /* 0x00000004000e7202 */ /* 0x000fe40000000f00 */
[----:B------:R-:W-:Y:S01]  /*c3c0*/  FSETP.NEU.FTZ.AND P5, PT, R2, -INF , PT ;  /* 0xff8000000200780b */ /* 0x000fe20003fbd000 */
[----:B------:R2:W4:Y:S01]  /*c3d0*/  MUFU.EX2 R28, R5 ;  /* 0x00000005001c7308 */ /* 0x0005220000000800 */
[C---:B------:R-:W-:Y:S02]  /*c3e0*/  PRMT R16, R4.reuse, 0x7771, RZ ;  /* 0x0000777104107816 */ /* 0x040fe400000000ff */
[C---:B------:R-:W-:Y:S02]  /*c3f0*/  PRMT R15, R4.reuse, 0x7773, RZ ;  /* 0x00007773040f7816 */ /* 0x040fe400000000ff */
[----:B------:R-:W-:-:S02]  /*c400*/  PRMT R8, R4, 0x7772, RZ ;  /* 0x0000777204087816 */ /* 0x000fc400000000ff */
[----:B------:R-:W-:Y:S02]  /*c410*/  LOP3.LUT R4, R14, 0xff, RZ, 0xc0, !PT ;  /* 0x000000ff0e047812 */ /* 0x000fe400078ec0ff */
[----:B------:R-:W-:Y:S01]  /*c420*/  FSEL R13, R13, RZ, P5 ;  /* 0x000000ff0d0d7208 */ /* 0x000fe20002800000 */
[--C-:B------:R-:W-:Y:S01]  /*c430*/  FFMA.FTZ R7, R172, UR4, -R0.reuse ;  /* 0x00000004ac077c23 */ /* 0x100fe20008010800 */
[----:B--2---:R-:W-:-:S04]  /*c440*/  FFMA.FTZ R5, R173, UR4, -R0 ;  /* 0x00000004ad057c23 */ /* 0x004fc80008010800 */
[----:B------:R2:W-:Y:S01]  /*c450*/  MUFU.EX2 R179, R5 ;  /* 0x0000000500b37308 */ /* 0x0005e20000000800 */
[----:B------:R-:W-:Y:S01]  /*c460*/  PRMT R26, R4, 0x5410, R16 ;  /* 0x00005410041a7816 */ /* 0x000fe20000000010 */
[----:B------:R-:W-:Y:S01]  /*c470*/  FFMA.FTZ R4, R134, UR4, -R13 ;  /* 0x0000000486047c23 */ /* 0x000fe2000801080d */
[----:B------:R-:W-:Y:S02]  /*c480*/  PRMT R27, R8, 0x5410, R15 ;  /* 0x00005410081b7816 */ /* 0x000fe4000000000f */
[----:B------:R-:W-:-:S03]  /*c490*/  SHF.R.U32.HI R15, RZ, 0x18, R3 ;  /* 0x00000018ff0f7819 */ /* 0x000fc60000011603 */
[----:B------:R5:W-:Y:S01]  /*c4a0*/  MUFU.EX2 R177, R7 ;  /* 0x0000000700b17308 */ /* 0x000be20000000800 */
[----:B------:R-:W-:Y:S02]  /*c4b0*/  LOP3.LUT R16, R6, 0xff, RZ, 0xc0, !PT ;  /* 0x000000ff06107812 */ /* 0x000fe400078ec0ff */
[----:B--2---:R-:W-:-:S04]  /*c4c0*/  LOP3.LUT R5, R17, 0xff, RZ, 0xc0, !PT ;  /* 0x000000ff11057812 */ /* 0x004fc800078ec0ff */
[----:B------:R-:W-:Y:S02]  /*c4d0*/  PRMT R18, R5, 0x5410, R18 ;  /* 0x0000541005127816 */ /* 0x000fe40000000012 */
[C---:B------:R-:W-:Y:S01]  /*c4e0*/  PRMT R5, R3.reuse, 0x7632, R5 ;  /* 0x0000763203057816 */ /* 0x040fe20000000005 */
[----:B------:R2:W-:Y:S01]  /*c4f0*/  MUFU.EX2 R184, R4 ;  /* 0x0000000400b87308 */ /* 0x0005e20000000800 */
[C---:B-----5:R-:W-:Y:S02]  /*c500*/  LOP3.LUT R7, R3.reuse, 0xffff, RZ, 0xc0, !PT ;  /* 0x0000ffff03077812 */ /* 0x060fe400078ec0ff */
[----:B------:R-:W-:Y:S02]  /*c510*/  LOP3.LUT R17, R3, 0xff, RZ, 0xc0, !PT ;  /* 0x000000ff03117812 */ /* 0x000fe400078ec0ff */
[C---:B------:R-:W-:Y:S02]  /*c520*/  LOP3.LUT R3, R6.reuse, 0xffff, RZ, 0xc0, !PT ;  /* 0x0000ffff06037812 */ /* 0x040fe400078ec0ff */
[----:B------:R-:W-:-:S02]  /*c530*/  PRMT R14, R6, 0x7632, R14 ;  /* 0x00007632060e7816 */ /* 0x000fc4000000000e */
[----:B------:R-:W-:Y:S02]  /*c540*/  SHF.R.U32.HI R8, RZ, 0x18, R6 ;  /* 0x00000018ff087819 */ /* 0x000fe40000011606 */
[----:B------:R-:W-:Y:S01]  /*c550*/  LOP3.LUT R6, R5, 0xff, RZ, 0xc0, !PT ;  /* 0x000000ff05067812 */ /* 0x000fe200078ec0ff */
[----:B--2---:R-:W-:-:S03]  /*c560*/  FFMA.FTZ R4, R29, UR4, -R13 ;  /* 0x000000041d047c23 */ /* 0x004fc6000801080d */
[----:B------:R-:W-:Y:S01]  /*c570*/  PRMT R15, R6, 0x5410, R15 ;  /* 0x00005410060f7816 */ /* 0x000fe2000000000f */
[----:B------:R-:W-:Y:S01]  /*c580*/  FADD.FTZ R6, R225, -R19 ;  /* 0x80000013e1067221 */ /* 0x000fe20000010000 */
[----:B------:R2:W5:Y:S01]  /*c590*/  MUFU.EX2 R176, R4 ;  /* 0x0000000400b07308 */ /* 0x0005620000000800 */
[----:B------:R-:W-:Y:S02]  /*c5a0*/  MOV R225, R32 ;  /* 0x0000002000e17202 */ /* 0x000fe40000000f00 */
[----:B------:R-:W5:Y:S01]  /*c5b0*/  LDSM.16.MT88.4 R32, [R216+0xa000] ;  /* 0x00a00000d820783b */ /* 0x000f620000004200 */
[----:B------:R-:W-:Y:S01]  /*c5c0*/  SHF.R.U32.HI R7, RZ, 0x8, R7 ;  /* 0x00000008ff077819 */ /* 0x000fe20000011607 */
[----:B------:R-:W-:-:S03]  /*c5d0*/  FFMA.FTZ R5, R180, UR4, -R13 ;  /* 0x00000004b4057c23 */ /* 0x000fc6000801080d */
[----:B------:R-:W-:Y:S02]  /*c5e0*/  PRMT R17, R17, 0x5410, R7 ;  /* 0x0000541011117816 */ /* 0x000fe40000000007 */
[----:B--2---:R-:W-:Y:S02]  /*c5f0*/  SHF.R.U32.HI R4, RZ, 0x8, R3 ;  /* 0x00000008ff047819 */ /* 0x004fe40000011603 */
[----:B------:R-:W-:Y:S02]  /*c600*/  LOP3.LUT R3, R14, 0xff, RZ, 0xc0, !PT ;  /* 0x000000ff0e037812 */ /* 0x000fe400078ec0ff */
[----:B------:R-:W-:Y:S02]  /*c610*/  PRMT R25, R16, 0x5410, R4 ;  /* 0x0000541010197816 */ /* 0x000fe40000000004 */
[----:B------:R-:W-:Y:S02]  /*c620*/  FSEL R4, R136, RZ, P4 ;  /* 0x000000ff88047208 */ /* 0x000fe40002000000 */
[----:B------:R-:W-:-:S02]  /*c630*/  PRMT R24, R3, 0x5410, R8 ;  /* 0x0000541003187816 */ /* 0x000fc40000000008 */
[----:B---3--:R-:W-:Y:S01]  /*c640*/  LOP3.LUT R8, R21, 0xff, RZ, 0xc0, !PT ;  /* 0x000000ff15087812 */ /* 0x008fe200078ec0ff */
[----:B------:R2:W-:Y:S01]  /*c650*/  MUFU.EX2 R139, R5 ;  /* 0x00000005008b7308 */ /* 0x0005e20000000800 */
[----:B------:R-:W-:Y:S01]  /*c660*/  FADD.FTZ R7, R224, -R4 ;  /* 0x80000004e0077221 */ /* 0x000fe20000010000 */
[----:B------:R-:W-:Y:S01]  /*c670*/  FFMA.FTZ R3, R175, UR4, -R13 ;  /* 0x00000004af037c23 */ /* 0x000fe2000801080d */
[----:B------:R-:W-:Y:S01]  /*c680*/  LEA R8, R8, R8, 0x10 ;  /* 0x0000000808087211 */ /* 0x000fe200078e80ff */
[----:B-1----:R-:W-:Y:S02]  /*c690*/  IMAD.MOV.U32 R224, RZ, RZ, R30 ;  /* 0x000000ffffe07224 */ /* 0x002fe400078e001e */
[----:B------:R-:W-:Y:S01]  /*c6a0*/  FMUL.FTZ R21, R6, UR4 ;  /* 0x0000000406157c20 */ /* 0x000fe20008410000 */
[----:B------:R-:W-:Y:S01]  /*c6b0*/  FMUL.FTZ R7, R7, UR4 ;  /* 0x0000000407077c20 */ /* 0x000fe20008410000 */
[----:B------:R1:W-:Y:S01]  /*c6c0*/  MUFU.EX2 R134, R3 ;  /* 0x0000000300867308 */ /* 0x0003e20000000800 */
[----:B------:R-:W-:-:S02]  /*c6d0*/  LOP3.LUT R6, R20, 0xff00ff, RZ, 0xc0, !PT ;  /* 0x00ff00ff14067812 */ /* 0x000fc400078ec0ff */
[----:B------:R-:W-:Y:S02]  /*c6e0*/  F2FP.F16.F32.PACK_AB R4, R225, R224 ;  /* 0x000000e0e104723e */ /* 0x000fe400000000ff */
[----:B--2---:R-:W-:-:S03]  /*c6f0*/  FSEL R5, R135, RZ, P1 ;  /* 0x000000ff87057208 */ /* 0x004fc60000800000 */
[----:B------:R-:W2:Y:S02]  /*c700*/  MUFU.EX2 R21, R21 ;  /* 0x0000001500157308 */ /* 0x000ea40000000800 */
[----:B------:R-:W-:Y:S01]  /*c710*/  FADD.FTZ R14, R222, -R5 ;  /* 0x80000005de0e7221 */ /* 0x000fe20000010000 */
[----:B------:R-:W-:Y:S02]  /*c720*/  FSEL R5, R2, RZ, P5 ;  /* 0x000000ff02057208 */ /* 0x000fe40002800000 */
[----:B-1----:R-:W-:-:S03]  /*c730*/  HSET2.LE.AND R3, R18, R8, PT ;  /* 0x0000000812037233 */ /* 0x002fc60003803000 */
[----:B------:R1:W3:Y:S01]  /*c740*/  MUFU.EX2 R20, R7 ;  /* 0x0000000700147308 */ /* 0x0002e20000000800 */
[----:B----4-:R-:W-:Y:S01]  /*c750*/  MOV R222, R28 ;  /* 0x0000001c00de7202 */ /* 0x010fe20000000f00 */
[----:B------:R-:W-:Y:S01]  /*c760*/  FADD.FTZ R16, R218, -R5 ;  /* 0x80000005da107221 */ /* 0x000fe20000010000 */
[----:B------:R-:W-:Y:S02]  /*c770*/  LOP3.LUT R18, R4, R3, RZ, 0xc0, !PT ;  /* 0x0000000304127212 */ /* 0x000fe400078ec0ff */
[--C-:B------:R-:W-:Y:S02]  /*c780*/  HSET2.LE.AND R3, R6, R8.reuse, PT ;  /* 0x0000000806037233 */ /* 0x100fe40003803000 */
[----:B------:R-:W-:Y:S02]  /*c790*/  HSET2.LE.AND R5, R17, R8, PT ;  /* 0x0000000811057233 */ /* 0x000fe40003803000 */
[----:B------:R-:W-:Y:S02]  /*c7a0*/  F2FP.F16.F32.PACK_AB R4, R196, R197 ;  /* 0x000000c5c404723e */ /* 0x000fe400000000ff */
[----:B------:R-:W-:-:S02]  /*c7b0*/  F2FP.F16.F32.PACK_AB R6, R222, R185 ;  /* 0x000000b9de06723e */ /* 0x000fc400000000ff */
[--C-:B-1----:R-:W-:Y:S01]  /*c7c0*/  HSET2.LE.AND R7, R15, R8.reuse, PT ;  /* 0x000000080f077233 */ /* 0x102fe20003803000 */
[----:B------:R-:W-:Y:S01]  /*c7d0*/  FMUL.FTZ R15, R14, UR4 ;  /* 0x000000040e0f7c20 */ /* 0x000fe20008410000 */
[----:B-----5:R-:W-:Y:S02]  /*c7e0*/  F2FP.F16.F32.PACK_AB R14, R176, R184 ;  /* 0x000000b8b00e723e */ /* 0x020fe400000000ff */
[----:B------:R-:W-:Y:S02]  /*c7f0*/  LOP3.LUT R19, R4, R3, RZ, 0xc0, !PT ;  /* 0x0000000304137212 */ /* 0x000fe400078ec0ff */
[----:B------:R-:W-:Y:S02]  /*c800*/  LOP3.LUT R4, R6, R5, RZ, 0xc0, !PT ;  /* 0x0000000506047212 */ /* 0x000fe400078ec0ff */
[----:B------:R-:W-:Y:S02]  /*c810*/  LOP3.LUT R5, R14, R7, RZ, 0xc0, !PT ;  /* 0x000000070e057212 */ /* 0x000fe400078ec0ff */
[----:B------:R-:W-:-:S02]  /*c820*/  HSET2.LE.AND R3, R25, R8, PT ;  /* 0x0000000819037233 */ /* 0x000fc40003803000 */
[----:B------:R-:W-:Y:S02]  /*c830*/  HSET2.LE.AND R7, R24, R8, PT ;  /* 0x0000000818077233 */ /* 0x000fe40003803000 */
[----:B------:R-:W-:Y:S02]  /*c840*/  F2FP.F16.F32.PACK_AB R6, R183, R192 ;  /* 0x000000c0b706723e */ /* 0x000fe400000000ff */
[----:B------:R-:W-:Y:S01]  /*c850*/  F2FP.F16.F32.PACK_AB R17, R182, R186 ;  /* 0x000000bab611723e */ /* 0x000fe200000000ff */
[----:B------:R-:W-:Y:S01]  /*c860*/  FMUL.FTZ R14, R16, UR4 ;  /* 0x00000004100e7c20 */ /* 0x000fe20008410000 */
[----:B------:R-:W-:Y:S01]  /*c870*/  LOP3.LUT R16, R6, R3, RZ, 0xc0, !PT ;  /* 0x0000000306107212 */ /* 0x000fe200078ec0ff */
[----:B--2---:R-:W-:Y:S01]  /*c880*/  FMUL.FTZ R140, R140, R21 ;  /* 0x000000158c8c7220 */ /* 0x004fe20000410000 */
[----:B------:R-:W-:Y:S01]  /*c890*/  LOP3.LUT R17, R17, R7, RZ, 0xc0, !PT ;  /* 0x0000000711117212 */ /* 0x000fe200078ec0ff */
[----:B------:R-:W-:Y:S01]  /*c8a0*/  FMUL.FTZ R141, R141, R21 ;  /* 0x000000158d8d7220 */ /* 0x000fe20000410000 */
[-C--:B---3--:R-:W-:Y:S01]  /*c8b0*/  FMUL.FTZ R142, R142, R20.reuse ;  /* 0x000000148e8e7220 */ /* 0x088fe20000410000 */
[----:B------:R-:W-:-:S07]  /*c8c0*/  FMUL.FTZ R143, R143, R20 ;  /* 0x000000148f8f7220 */ /* 0x000fce0000410000 */
[----:B------:R-:W-:Y:S01]  /*c8d0*/  HMMA.16816.F32 R28, R16, R32, R140 ;  /* 0x00000020101c723c */ /* 0x000fe2000000188c */
[----:B------:R-:W-:-:S04]  /*c8e0*/  SEL R25, R221, 0xffffffe0, !P6 ;  /* 0xffffffe0dd197807 */ /* 0x000fc80007000000 */
[----:B------:R-:W-:-:S14]  /*c8f0*/  IADD3 R133, PT, PT, R216, R25, RZ ;  /* 0x00000019d8857210 */ /* 0x000fdc0007ffe0ff */
[----:B------:R-:W-:Y:S01]  /*c900*/  IMAD.MOV.U32 R187, RZ, RZ, R31 ;  /* 0x000000ffffbb7224 */ /* 0x000fe200078e001f */
[----:B------:R-:W-:Y:S02]  /*c910*/  MOV R175, R29 ;  /* 0x0000001d00af7202 */ /* 0x000fe40000000f00 */
[----:B------:R-:W-:Y:S02]  /*c920*/  MOV R173, R30 ;  /* 0x0000001e00ad7202 */ /* 0x000fe40000000f00 */
[----:B------:R-:W-:Y:S02]  /*c930*/  MOV R172, R28 ;  /* 0x0000001c00ac7202 */ /* 0x000fe40000000f00 */
[----:B------:R-:W1:Y:S01]  /*c940*/  LDSM.16.MT88.4 R28, [R133+0xa000] ;  /* 0x00a00000851c783b */ /* 0x000e620000004200 */
[----:B------:R-:W2:Y:S01]  /*c950*/  MUFU.EX2 R15, R15 ;  /* 0x0000000f000f7308 */ /* 0x000ea20000000800 */
[----:B------:R-:W-:-:S07]  /*c960*/  LOP3.LUT R24, R27, 0xff00ff, RZ, 0xc0, !PT ;  /* 0x00ff00ff1b187812 */ /* 0x000fce00078ec0ff */
[----:B------:R-:W3:Y:S01]  /*c970*/  MUFU.EX2 R14, R14 ;  /* 0x0000000e000e7308 */ /* 0x000ee20000000800 */
[--C-:B------:R-:W-:Y:S02]  /*c980*/  HSET2.LE.AND R3, R26, R8.reuse, PT ;  /* 0x000000081a037233 */ /* 0x100fe40003803000 */
[----:B------:R-:W-:Y:S02]  /*c990*/  HSET2.LE.AND R7, R24, R8, PT ;  /* 0x0000000818077233 */ /* 0x000fe40003803000 */
[----:B------:R-:W-:Y:S02]  /*c9a0*/  F2FP.F16.F32.PACK_AB R6, R177, R179 ;  /* 0x000000b3b106723e */ /* 0x000fe400000000ff */
[----:B------:R-:W-:Y:S01]  /*c9b0*/  F2FP.F16.F32.PACK_AB R24, R134, R139 ;  /* 0x0000008b8618723e */ /* 0x000fe200000000ff */
[----:B------:R-:W-:Y:S01]  /*c9c0*/  FMUL.FTZ R152, R152, R21 ;  /* 0x0000001598987220 */ /* 0x000fe20000410000 */
[----:B------:R-:W-:Y:S01]  /*c9d0*/  LOP3.LUT R6, R6, R3, RZ, 0xc0, !PT ;  /* 0x0000000306067212 */ /* 0x000fe200078ec0ff */
[----:B--2---:R-:W-:Y:S01]  /*c9e0*/  FMUL.FTZ R144, R144, R15 ;  /* 0x0000000f90907220 */ /* 0x004fe20000410000 */
[----:B------:R-:W-:Y:S01]  /*c9f0*/  LOP3.LUT R7, R24, R7, RZ, 0xc0, !PT ;  /* 0x0000000718077212 */ /* 0x000fe200078ec0ff */
[-C--:B------:R-:W-:Y:S01]  /*ca00*/  FMUL.FTZ R145, R145, R15.reuse ;  /* 0x0000000f91917220 */ /* 0x080fe20000410000 */
[-C--:B------:R-:W-:Y:S01]  /*ca10*/  FMUL.FTZ R148, R148, R15.reuse ;  /* 0x0000000f94947220 */ /* 0x080fe20000410000 */
[----:B------:R-:W-:Y:S01]  /*ca20*/  FMUL.FTZ R149, R149, R15 ;  /* 0x0000000f95957220 */ /* 0x000fe20000410000 */
[-C--:B------:R-:W-:Y:S01]  /*ca30*/  FMUL.FTZ R153, R153, R21.reuse ;  /* 0x0000001599997220 */ /* 0x080fe20000410000 */
[----:B------:R-:W-:Y:S01]  /*ca40*/  FMUL.FTZ R154, R154, R20 ;  /* 0x000000149a9a7220 */ /* 0x000fe20000410000 */
[-C--:B---3--:R-:W-:Y:S01]  /*ca50*/  FMUL.FTZ R146, R146, R14.reuse ;  /* 0x0000000e92927220 */ /* 0x088fe20000410000 */
[-C--:B------:R-:W-:Y:S01]  /*ca60*/  FMUL.FTZ R147, R147, R14.reuse ;  /* 0x0000000e93937220 */ /* 0x080fe20000410000 */
[-C--:B------:R-:W-:Y:S01]  /*ca70*/  FMUL.FTZ R150, R150, R14.reuse ;  /* 0x0000000e96967220 */ /* 0x080fe20000410000 */
[----:B------:R-:W-:Y:S01]  /*ca80*/  FMUL.FTZ R151, R151, R14 ;  /* 0x0000000e97977220 */ /* 0x000fe20000410000 */
[-C--:B------:R-:W-:Y:S01]  /*ca90*/  FMUL.FTZ R155, R155, R20.reuse ;  /* 0x000000149b9b7220 */ /* 0x080fe20000410000 */
[-C--:B------:R-:W-:Y:S01]  /*caa0*/  FMUL.FTZ R36, R36, R21.reuse ;  /* 0x0000001524247220 */ /* 0x080fe20000410000 */
[----:B------:R-:W-:Y:S01]  /*cab0*/  FMUL.FTZ R37, R37, R21 ;  /* 0x0000001525257220 */ /* 0x000fe20000410000 */
[-C--:B------:R-:W-:Y:S01]  /*cac0*/  FMUL.FTZ R38, R38, R20.reuse ;  /* 0x0000001426267220 */ /* 0x080fe20000410000 */
[----:B------:R-:W-:Y:S01]  /*cad0*/  FMUL.FTZ R39, R39, R20 ;  /* 0x0000001427277220 */ /* 0x000fe20000410000 */
[C---:B------:R-:W-:Y:S08]  /*cae0*/  HMMA.16816.F32 R144, R4.reuse, R32, R144 ;  /* 0x000000200490723c */ /* 0x040ff00000001890 */
[-C--:B------:R-:W-:Y:S08]  /*caf0*/  HMMA.16816.F32 R148, R4, R34.reuse, R148 ;  /* 0x000000220494723c */ /* 0x080ff00000001894 */
[C---:B------:R-:W-:Y:S08]  /*cb00*/  HMMA.16816.F32 R140, R16.reuse, R34, R152 ;  /* 0x00000022108c723c */ /* 0x040ff00000001898 */
[----:B-1----:R-:W-:Y:S01]  /*cb10*/  HMMA.16816.F32 R32, R16, R28, R36 ;  /* 0x0000001c1020723c */ /* 0x002fe20000001824 */
[C---:B------:R-:W-:Y:S01]  /*cb20*/  IADD3 R251, PT, PT, R216.reuse, 0xa000, RZ ;  /* 0x0000a000d8fb7810 */ /* 0x040fe20007ffe0ff */
[----:B------:R-:W-:-:S03]  /*cb30*/  VIADD R26, R216, 0xa040 ;  /* 0x0000a040d81a7836 */ /* 0x000fc60000000000 */
[----:B------:R-:W-:Y:S01]  /*cb40*/  @P0 IADD3 R26, PT, PT, R251, -0x40, RZ ;  /* 0xffffffc0fb1a0810 */ /* 0x000fe20007ffe0ff */
[-C--:B------:R-:W-:Y:S01]  /*cb50*/  FMUL.FTZ R40, R40, R15.reuse ;  /* 0x0000000f28287220 */ /* 0x080fe20000410000 */
[----:B------:R-:W-:Y:S01]  /*cb60*/  FMUL.FTZ R41, R41, R15 ;  /* 0x0000000f29297220 */ /* 0x000fe20000410000 */
[-C--:B------:R-:W-:Y:S01]  /*cb70*/  FMUL.FTZ R42, R42, R14.reuse ;  /* 0x0000000e2a2a7220 */ /* 0x080fe20000410000 */
[----:B------:R-:W-:-:S10]  /*cb80*/  FMUL.FTZ R43, R43, R14 ;  /* 0x0000000e2b2b7220 */ /* 0x000fd40000410000 */
[----:B------:R-:W-:Y:S01]  /*cb90*/  IMAD.MOV.U32 R180, RZ, RZ, R34 ;  /* 0x000000ffffb47224 */ /* 0x000fe200078e0022 */
[----:B------:R-:W-:Y:S02]  /*cba0*/  MOV R27, R35 ;  /* 0x00000023001b7202 */ /* 0x000fe40000000f00 */
[----:B------:R-:W-:Y:S02]  /*cbb0*/  MOV R24, R32 ;  /* 0x0000002000187202 */ /* 0x000fe40000000f00 */
[----:B------:R-:W-:Y:S02]  /*cbc0*/  MOV R3, R33 ;  /* 0x0000002100037202 */ /* 0x000fe40000000f00 */
        /* <DEDUP_REMOVED lines=9> */
[----:B------:R-:W-:Y:S01]  /*cc60*/  IADD3 R132, PT, PT, R25, R26, RZ ;  /* 0x0000001a19847210 */ /* 0x000fe20007ffe0ff */
[C---:B------:R-:W-:Y:S01]  /*cc70*/  HMMA.16816.F32 R208, R4.reuse, R28, R40 ;  /* 0x0000001c04d0723c */ /* 0x040fe20000001828 */
[----:B------:R-:W-:Y:S04]  /*cc80*/  LDSM.16.MT88.4 R40, [R133+0xb000] ;  /* 0x00b000008528783b */ /* 0x000fe80000004200 */
[----:B------:R-:W2:Y:S03]  /*cc90*/  LDSM.16.MT88.4 R36, [R132] ;  /* 0x000000008424783b */ /* 0x000ea60000004200 */
[-C--:B------:R-:W-:Y:S01]  /*cca0*/  HMMA.16816.F32 R204, R4, R30.reuse, R44 ;  /* 0x0000001e04cc723c */ /* 0x080fe2000000182c */
[----:B------:R-:W-:Y:S07]  /*ccb0*/  LDSM.16.MT88.4 R44, [R132+0x1000] ;  /* 0x00100000842c783b */ /* 0x000fee0000004200 */
[C---:B------:R-:W-:Y:S01]  /*ccc0*/  HMMA.16816.F32 R232, R16.reuse, R30, R48 ;  /* 0x0000001e10e8723c */ /* 0x040fe20000001830 */
[----:B------:R-:W3:Y:S04]  /*ccd0*/  LDSM.16.MT88.4 R28, [R216+0xb000] ;  /* 0x00b00000d81c783b */ /* 0x000ee80000004200 */
[----:B------:R-:W4:Y:S01]  /*cce0*/  LDSM.16.MT88.4 R48, [R26+0x1000] ;  /* 0x001000001a30783b */ /* 0x000f220000004200 */
        /* <DEDUP_REMOVED lines=12> */
[----:B-1----:R-:W-:Y:S01]  /*cdb0*/  HMMA.16816.F32 R188, R16, R34, R64 ;  /* 0x0000002210bc723c */ /* 0x002fe20000001840 */
[----:B------:R-:W-:Y:S01]  /*cdc0*/  MOV R67, R3 ;  /* 0x0000000300437202 */ /* 0x000fe20000000f00 */
[----:B------:R-:W-:Y:S01]  /*cdd0*/  FFMA.FTZ R3, R246, UR4, -R0 ;  /* 0x00000004f6037c23 */ /* 0x000fe20008010800 */
[-C--:B------:R-:W-:Y:S01]  /*cde0*/  FMUL.FTZ R60, R60, R15.reuse ;  /* 0x0000000f3c3c7220 */ /* 0x080fe20000410000 */
[----:B------:R-:W-:Y:S01]  /*cdf0*/  FMUL.FTZ R61, R61, R15 ;  /* 0x0000000f3d3d7220 */ /* 0x000fe20000410000 */
[-C--:B------:R-:W-:Y:S01]  /*ce00*/  FMUL.FTZ R62, R62, R14.reuse ;  /* 0x0000000e3e3e7220 */ /* 0x080fe20000410000 */
[----:B------:R-:W-:-:S02]  /*ce10*/  FMUL.FTZ R63, R63, R14 ;  /* 0x0000000e3f3f7220 */ /* 0x000fc40000410000 */
[----:B------:R-:W-:Y:S01]  /*ce20*/  HMMA.16816.F32 R56, R4, R32, R56 ;  /* 0x000000200438723c */ /* 0x000fe20000001838 */
[-C--:B------:R-:W-:Y:S01]  /*ce30*/  FMUL.FTZ R72, R72, R15.reuse ;  /* 0x0000000f48487220 */ /* 0x080fe20000410000 */
[----:B------:R-:W-:Y:S01]  /*ce40*/  FMUL.FTZ R73, R73, R15 ;  /* 0x0000000f49497220 */ /* 0x000fe20000410000 */
[----:B------:R-:W-:-:S05]  /*ce50*/  FMUL.FTZ R74, R74, R14 ;  /* 0x0000000e4a4a7220 */ /* 0x000fca0000410000 */
[----:B------:R-:W-:Y:S01]  /*ce60*/  HMMA.16816.F32 R200, R16, R32, R52 ;  /* 0x0000002010c8723c */ /* 0x000fe20000001834 */
[----:B------:R1:W-:Y:S01]  /*ce70*/  MUFU.EX2 R33, R3 ;  /* 0x0000000300217308 */ /* 0x0003e20000000800 */
        /* <DEDUP_REMOVED lines=39> */
[----:B------:R1:W5:Y:S01]  /*d0f0*/  MUFU.EX2 R34, R3 ;  /* 0x0000000300227308 */ /* 0x0003620000000800 */
[----:B------:R-:W-:Y:S01]  /*d100*/  IMAD.MOV.U32 R155, RZ, RZ, R142 ;  /* 0x000000ffff9b7224 */ /* 0x000fe200078e008e */
[----:B------:R-:W-:Y:S01]  /*d110*/  MOV R154, R143 ;  /* 0x0000008f009a7202 */ /* 0x000fe20000000f00 */
[-C--:B------:R-:W-:Y:S01]  /*d120*/  FMUL.FTZ R68, R68, R21.reuse ;  /* 0x0000001544447220 */ /* 0x080fe20000410000 */
[----:B------:R-:W-:Y:S01]  /*d130*/  MOV R153, R140 ;  /* 0x0000008c00997202 */ /* 0x000fe20000000f00 */
[----:B------:R-:W-:Y:S01]  /*d140*/  FMUL.FTZ R69, R69, R21 ;  /* 0x0000001545457220 */ /* 0x000fe20000410000 */
[----:B------:R-:W-:Y:S01]  /*d150*/  MOV R152, R141 ;  /* 0x0000008d00987202 */ /* 0x000fe20000000f00 */
[-C--:B------:R-:W-:Y:S01]  /*d160*/  FMUL.FTZ R70, R70, R20.reuse ;  /* 0x0000001446467220 */ /* 0x080fe20000410000 */
[----:B------:R-:W-:Y:S01]  /*d170*/  FMUL.FTZ R71, R71, R20 ;  /* 0x0000001447477220 */ /* 0x000fe20000410000 */
[----:B--2---:R-:W-:Y:S01]  /*d180*/  HMMA.16816.F32 R72, R4, R36, R72 ;  /* 0x000000240448723c */ /* 0x004fe20000001848 */
[----:B------:R-:W-:Y:S01]  /*d190*/  MOV R65, R181 ;  /* 0x000000b500417202 */ /* 0x000fe20000000f00 */
[-C--:B------:R-:W-:Y:S01]  /*d1a0*/  FMUL.FTZ R156, R156, R21.reuse ;  /* 0x000000159c9c7220 */ /* 0x080fe20000410000 */
[----:B------:R-:W-:Y:S01]  /*d1b0*/  FMUL.FTZ R157, R157, R21 ;  /* 0x000000159d9d7220 */ /* 0x000fe20000410000 */
[----:B-1----:R-:W-:-:S04]  /*d1c0*/  FFMA.FTZ R3, R174, UR4, -R0 ;  /* 0x00000004ae037c23 */ /* 0x002fc80008010800 */
[C---:B------:R-:W-:Y:S01]  /*d1d0*/  HMMA.16816.F32 R76, R4.reuse, R38, R76 ;  /* 0x00000026044c723c */ /* 0x040fe2000000184c */
[-C--:B------:R-:W-:Y:S01]  /*d1e0*/  FMUL.FTZ R158, R158, R20.reuse ;  /* 0x000000149e9e7220 */ /* 0x080fe20000410000 */
[-C--:B------:R-:W-:Y:S01]  /*d1f0*/  FMUL.FTZ R159, R159, R20.reuse ;  /* 0x000000149f9f7220 */ /* 0x080fe20000410000 */
[----:B------:R1:W-:Y:S01]  /*d200*/  MUFU.EX2 R218, R3 ;  /* 0x0000000300da7308 */ /* 0x0003e20000000800 */
[-C--:B------:R-:W-:Y:S01]  /*d210*/  FMUL.FTZ R120, R120, R21.reuse ;  /* 0x0000001578787220 */ /* 0x080fe20000410000 */
[-C--:B------:R-:W-:Y:S01]  /*d220*/  FMUL.FTZ R121, R121, R21.reuse ;  /* 0x0000001579797220 */ /* 0x080fe20000410000 */
[-C--:B------:R-:W-:Y:S01]  /*d230*/  FMUL.FTZ R122, R122, R20.reuse ;  /* 0x000000147a7a7220 */ /* 0x080fe20000410000 */
[-C--:B------:R-:W-:Y:S01]  /*d240*/  FMUL.FTZ R123, R123, R20.reuse ;  /* 0x000000147b7b7220 */ /* 0x080fe20000410000 */
[----:B---3--:R-:W-:Y:S01]  /*d250*/  HMMA.16816.F32 R88, R4, R28, R88 ;  /* 0x0000001c0458723c */ /* 0x008fe20000001858 */
[-C--:B------:R-:W-:Y:S01]  /*d260*/  FMUL.FTZ R96, R96, R21.reuse ;  /* 0x0000001560607220 */ /* 0x080fe20000410000 */
[-C--:B------:R-:W-:Y:S01]  /*d270*/  FMUL.FTZ R97, R97, R21.reuse ;  /* 0x0000001561617220 */ /* 0x080fe20000410000 */
[-C--:B------:R-:W-:Y:S01]  /*d280*/  FMUL.FTZ R98, R98, R20.reuse ;  /* 0x0000001462627220 */ /* 0x080fe20000410000 */
[----:B------:R-:W-:Y:S01]  /*d290*/  FMUL.FTZ R99, R99, R20 ;  /* 0x0000001463637220 */ /* 0x000fe20000410000 */
[----:B------:R-:W-:-:S03]  /*d2a0*/  FMUL.FTZ R84, R84, R21 ;  /* 0x0000001554547220 */ /* 0x000fc60000410000 */
[----:B------:R-:W-:Y:S01]  /*d2b0*/  HMMA.16816.F32 R92, R4, R30, R92 ;  /* 0x0000001e045c723c */ /* 0x000fe2000000185c */
[----:B------:R-:W-:Y:S01]  /*d2c0*/  FMUL.FTZ R85, R85, R21 ;  /* 0x0000001555557220 */ /* 0x000fe20000410000 */
[----:B-1----:R-:W-:Y:S01]  /*d2d0*/  FFMA.FTZ R3, R243, UR4, -R0 ;  /* 0x00000004f3037c23 */ /* 0x002fe20008010800 */
[----:B------:R-:W-:-:S05]  /*d2e0*/  FMUL.FTZ R86, R86, R20 ;  /* 0x0000001456567220 */ /* 0x000fca0000410000 */
[----:B------:R-:W-:Y:S01]  /*d2f0*/  HMMA.16816.F32 R104, R4, R40, R104 ;  /* 0x000000280468723c */ /* 0x000fe20000001868 */
[----:B------:R-:W-:Y:S01]  /*d300*/  FMUL.FTZ R87, R87, R20 ;  /* 0x0000001457577220 */ /* 0x000fe20000410000 */
[----:B------:R1:W-:Y:S01]  /*d310*/  MUFU.EX2 R32, R3 ;  /* 0x0000000300207308 */ /* 0x0003e20000000800 */
[----:B------:R-:W-:-:S05]  /*d320*/  MOV R66, R192 ;  /* 0x000000c000427202 */ /* 0x000fca0000000f00 */
[----:B------:R-:W-:Y:S01]  /*d330*/  HMMA.16816.F32 R108, R4, R42, R108 ;  /* 0x0000002a046c723c */ /* 0x000fe2000000186c */
[----:B------:R-:W-:-:S07]  /*d340*/  MOV R25, R183 ;  /* 0x000000b700197202 */ /* 0x000fce0000000f00 */
[----:B----4-:R-:W-:Y:S01]  /*d350*/  HMMA.16816.F32 R116, R4, R48, R116 ;  /* 0x000000300474723c */ /* 0x010fe20000001874 */
[----:B-1----:R-:W-:-:S07]  /*d360*/  FFMA.FTZ R3, R65, UR4, -R13 ;  /* 0x0000000441037c23 */ /* 0x002fce000801080d */
[C---:B------:R-:W-:Y:S08]  /*d370*/  HMMA.16816.F32 R160, R4.reuse, R50, R160 ;  /* 0x0000003204a0723c */ /* 0x040ff000000018a0 */
[C---:B------:R-:W-:Y:S08]  /*d380*/  HMMA.16816.F32 R164, R4.reuse, R44, R164 ;  /* 0x0000002c04a4723c */ /* 0x040ff000000018a4 */
[----:B------:R-:W-:Y:S01]  /*d390*/  HMMA.16816.F32 R140, R4, R46, R128 ;  /* 0x0000002e048c723c */ /* 0x000fe20000001880 */
[----:B------:R-:W-:Y:S01]  /*d3a0*/  IMAD.WIDE.U32 R4, R199, -0x2daee0ad, RZ ;  /* 0xd2511f53c7047825 */ /* 0x000fe200078e00ff */
[----:B------:R-:W-:-:S03]  /*d3b0*/  MOV R130, R24 ;  /* 0x0000001800827202 */ /* 0x000fc60000000f00 */
[----:B------:R-:W-:Y:S01]  /*d3c0*/  IMAD.MOV.U32 R129, RZ, RZ, R27 ;  /* 0x000000ffff817224 */ /* 0x000fe200078e001b */
[----:B------:R-:W-:Y:S01]  /*d3d0*/  MOV R7, R186 ;  /* 0x000000ba00077202 */ /* 0x000fe20000000f00 */
[----:B------:R-:W-:Y:S01]  /*d3e0*/  IMAD.MOV.U32 R27, RZ, RZ, R185 ;  /* 0x000000ffff1b7224 */ /* 0x000fe200078e00b9 */
[C---:B------:R-:W-:Y:S01]  /*d3f0*/  HMMA.16816.F32 R192, R16.reuse, R36, R68 ;  /* 0x0000002410c0723c */ /* 0x040fe20000001844 */
[----:B------:R-:W-:Y:S02]  /*d400*/  LOP3.LUT R0, R138, UR10, R5, 0x96, !PT ;  /* 0x0000000a8a007c12 */ /* 0x000fe4000f8e9605 */
[----:B------:R-:W-:Y:S02]  /*d410*/  MOV R128, R180 ;  /* 0x000000b400807202 */ /* 0x000fe40000000f00 */
[----:B------:R-:W-:Y:S02]  /*d420*/  MOV R24, R184 ;  /* 0x000000b800187202 */ /* 0x000fe40000000f00 */
[----:B------:R-:W-:Y:S01]  /*d430*/  MOV R6, R182 ;  /* 0x000000b600067202 */ /* 0x000fe20000000f00 */
[----:B------:R-:W-:Y:S01]  /*d440*/  HMMA.16816.F32 R156, R16, R48, R156 ;  /* 0x00000030109c723c */ /* 0x000fe2000000189c */
[----:B------:R-:W-:Y:S01]  /*d450*/  MOV R245, R25 ;  /* 0x0000001900f57202 */ /* 0x000fe20000000f00 */
[----:B------:R-:W-:Y:S01]  /*d460*/  FFMA.FTZ R5, R244, UR4, -R13 ;  /* 0x00000004f4057c23 */ /* 0x000fe2000801080d */
[----:B------:R-:W-:Y:S01]  /*d470*/  MOV R243, R27 ;  /* 0x0000001b00f37202 */ /* 0x000fe20000000f00 */
[----:B------:R-:W-:-:S04]  /*d480*/  IMAD.MOV.U32 R244, RZ, RZ, R7 ;  /* 0x000000fffff47224 */ /* 0x000fc800078e0007 */
[----:B------:R-:W-:Y:S01]  /*d490*/  HMMA.16816.F32 R68, R16, R50, R120 ;  /* 0x000000321044723c */ /* 0x000fe20000001878 */
[----:B------:R-:W1:Y:S01]  /*d4a0*/  LDSM.16.MT88.4 R48, [R133+0xa800] ;  /* 0x00a800008530783b */ /* 0x000e620000004200 */
[----:B------:R-:W-:Y:S02]  /*d4b0*/  MOV R199, R24 ;  /* 0x0000001800c77202 */ /* 0x000fe40000000f00 */
[----:B------:R-:W-:-:S04]  /*d4c0*/  PRMT R27, R4, 0x7773, RZ ;  /* 0x00007773041b7816 */ /* 0x000fc800000000ff */
[----:B------:R-:W-:Y:S01]  /*d4d0*/  HMMA.16816.F32 R84, R16, R28, R84 ;  /* 0x0000001c1054723c */ /* 0x000fe20000001854 */
[----:B------:R-:W-:Y:S01]  /*d4e0*/  IMAD.MOV.U32 R28, RZ, RZ, R4 ;  /* 0x000000ffff1c7224 */ /* 0x000fe200078e0004 */
[----:B------:R-:W-:Y:S01]  /*d4f0*/  PRMT R29, R4, 0x7771, RZ ;  /* 0x00007771041d7816 */ /* 0x000fe200000000ff */
[-C--:B------:R-:W-:Y:S01]  /*d500*/  FMUL.FTZ R80, R80, R21.reuse ;  /* 0x0000001550507220 */ /* 0x080fe20000410000 */
[----:B------:R-:W-:Y:S01]  /*d510*/  PRMT R25, R4, 0x7772, RZ ;  /* 0x0000777204197816 */ /* 0x000fe200000000ff */
[----:B------:R-:W-:-:S03]  /*d520*/  FMUL.FTZ R81, R81, R21 ;  /* 0x0000001551517220 */ /* 0x000fc60000410000 */
[----:B------:R-:W-:Y:S01]  /*d530*/  HMMA.16816.F32 R180, R16, R30, R96 ;  /* 0x0000001e10b4723c */ /* 0x000fe20000001860 */
[----:B------:R2:W-:Y:S01]  /*d540*/  MUFU.EX2 R31, R3 ;  /* 0x00000003001f7308 */ /* 0x0005e20000000800 */
[----:B------:R-:W-:Y:S01]  /*d550*/  LOP3.LUT R24, R0, 0xff, RZ, 0xc0, !PT ;  /* 0x000000ff00187812 */ /* 0x000fe200078ec0ff */
[-C--:B------:R-:W-:Y:S01]  /*d560*/  FMUL.FTZ R82, R82, R20.reuse ;  /* 0x0000001452527220 */ /* 0x080fe20000410000 */
[----:B------:R-:W-:Y:S01]  /*d570*/  PRMT R4, R0, 0x7632, R4 ;  /* 0x0000763200047816 */ /* 0x000fe20000000004 */
[----:B------:R-:W-:Y:S01]  /*d580*/  FMUL.FTZ R83, R83, R20 ;  /* 0x0000001453537220 */ /* 0x000fe20000410000 */
[----:B------:R-:W-:Y:S02]  /*d590*/  SHF.R.U32.HI R7, RZ, 0x18, R0 ;  /* 0x00000018ff077819 */ /* 0x000fe40000011600 */
[----:B------:R-:W-:Y:S02]  /*d5a0*/  MOV R131, R187 ;  /* 0x000000bb00837202 */ /* 0x000fe40000000f00 */
[----:B------:R-:W-:Y:S01]  /*d5b0*/  MOV R246, R6 ;  /* 0x0000000600f67202 */ /* 0x000fe20000000f00 */
[----:B------:R3:W4:Y:S01]  /*d5c0*/  MUFU.EX2 R30, R5 ;  /* 0x00000005001e7308 */ /* 0x0007220000000800 */
[----:B------:R-:W-:Y:S01]  /*d5d0*/  PRMT R25, R25, 0x5410, R27 ;  /* 0x0000541019197816 */ /* 0x000fe2000000001b */
[----:B------:R-:W-:Y:S01]  /*d5e0*/  FMUL.FTZ R124, R124, R21 ;  /* 0x000000157c7c7220 */ /* 0x000fe20000410000 */
[----:B------:R-:W-:Y:S01]  /*d5f0*/  MOV R35, R129 ;  /* 0x0000008100237202 */ /* 0x000fe20000000f00 */
[-C--:B------:R-:W-:Y:S01]  /*d600*/  FMUL.FTZ R125, R125, R21.reuse ;  /* 0x000000157d7d7220 */ /* 0x080fe20000410000 */
[-C--:B------:R-:W-:Y:S01]  /*d610*/  FMUL.FTZ R126, R126, R20.reuse ;  /* 0x000000147e7e7220 */ /* 0x080fe20000410000 */
[-C--:B------:R-:W-:Y:S01]  /*d620*/  FMUL.FTZ R127, R127, R20.reuse ;  /* 0x000000147f7f7220 */ /* 0x080fe20000410000 */
[----:B--2---:R-:W-:Y:S01]  /*d630*/  LOP3.LUT R3, R0, 0xffff, RZ, 0xc0, !PT ;  /* 0x0000ffff00037812 */ /* 0x004fe200078ec0ff */
[----:B------:R-:W-:Y:S01]  /*d640*/  FFMA.FTZ R0, R198, UR4, -R13 ;  /* 0x00000004c6007c23 */ /* 0x000fe2000801080d */
[-C--:B------:R-:W-:Y:S01]  /*d650*/  FMUL.FTZ R100, R100, R21.reuse ;  /* 0x0000001564647220 */ /* 0x080fe20000410000 */
[-C--:B------:R-:W-:Y:S01]  /*d660*/  FMUL.FTZ R101, R101, R21.reuse ;  /* 0x0000001565657220 */ /* 0x080fe20000410000 */
[----:B------:R-:W-:Y:S01]  /*d670*/  SHF.R.U32.HI R6, RZ, 0x8, R3 ;  /* 0x00000008ff067819 */ /* 0x000fe20000011603 */
[----:B------:R2:W-:Y:S01]  /*d680*/  MUFU.EX2 R138, R0 ;  /* 0x00000000008a7308 */ /* 0x0005e20000000800 */
[-C--:B------:R-:W-:Y:S01]  /*d690*/  FMUL.FTZ R102, R102, R20.reuse ;  /* 0x0000001466667220 */ /* 0x080fe20000410000 */
[-C--:B------:R-:W-:Y:S01]  /*d6a0*/  FMUL.FTZ R103, R103, R20.reuse ;  /* 0x0000001467677220 */ /* 0x080fe20000410000 */
[-C--:B------:R-:W-:Y:S01]  /*d6b0*/  FMUL.FTZ R112, R112, R21.reuse ;  /* 0x0000001570707220 */ /* 0x080fe20000410000 */
[----:B------:R-:W-:Y:S01]  /*d6c0*/  FMUL.FTZ R113, R113, R21 ;  /* 0x0000001571717220 */ /* 0x000fe20000410000 */
[----:B---3--:R-:W-:Y:S01]  /*d6d0*/  FFMA.FTZ R5, R252, UR4, -R13 ;  /* 0x00000004fc057c23 */ /* 0x008fe2000801080d */
[----:B------:R-:W-:Y:S01]  /*d6e0*/  LOP3.LUT R3, R4, 0xff, RZ, 0xc0, !PT ;  /* 0x000000ff04037812 */ /* 0x000fe200078ec0ff */
[-C--:B------:R-:W-:Y:S01]  /*d6f0*/  FMUL.FTZ R114, R114, R20.reuse ;  /* 0x0000001472727220 */ /* 0x080fe20000410000 */
[----:B------:R-:W-:Y:S01]  /*d700*/  FMUL.FTZ R115, R115, R20 ;  /* 0x0000001473737220 */ /* 0x000fe20000410000 */
[----:B------:R-:W-:-:S02]  /*d710*/  IMAD.MOV.U32 R36, RZ, RZ, R130 ;  /* 0x000000ffff247224 */ /* 0x000fc400078e0082 */
[-C--:B------:R-:W-:Y:S01]  /*d720*/  FMUL.FTZ R168, R168, R21.reuse ;  /* 0x00000015a8a87220 */ /* 0x080fe20000410000 */
[----:B------:R-:W-:Y:S01]  /*d730*/  FMUL.FTZ R169, R169, R21 ;  /* 0x00000015a9a97220 */ /* 0x000fe20000410000 */
[-C--:B------:R-:W-:Y:S01]  /*d740*/  FMUL.FTZ R170, R170, R20.reuse ;  /* 0x00000014aaaa7220 */ /* 0x080fe20000410000 */
[----:B------:R-:W-:Y:S01]  /*d750*/  FMUL.FTZ R171, R171, R20 ;  /* 0x00000014abab7220 */ /* 0x000fe20000410000 */
[----:B------:R-:W-:Y:S01]  /*d760*/  MOV R37, R67 ;  /* 0x0000004300257202 */ /* 0x000fe20000000f00 */
[----:B------:R-:W-:Y:S01]  /*d770*/  LDSM.16.MT88.4 R120, [R26+0x1800] ;  /* 0x001800001a78783b */ /* 0x000fe20000004200 */
[----:B--2---:R-:W-:Y:S02]  /*d780*/  PRMT R0, R24, 0x5410, R6 ;  /* 0x0000541018007816 */ /* 0x004fe40000000006 */
[----:B------:R-:W-:Y:S01]  /*d790*/  LOP3.LUT R6, R28, 0xff, RZ, 0xc0, !PT ;  /* 0x000000ff1c067812 */ /* 0x000fe200078ec0ff */
[----:B------:R-:W-:Y:S01]  /*d7a0*/  LDSM.16.MT88.4 R96, [R216+0xb800] ;  /* 0x00b80000d860783b */ /* 0x000fe20000004200 */
[----:B------:R2:W3:Y:S01]  /*d7b0*/  MUFU.EX2 R28, R5 ;  /* 0x00000005001c7308 */ /* 0x0004e20000000800 */
[----:B------:R-:W-:-:S02]  /*d7c0*/  PRMT R3, R3, 0x5410, R7 ;  /* 0x0000541003037816 */ /* 0x000fc40000000007 */
[----:B------:R-:W-:Y:S02]  /*d7d0*/  HSET2.LE.AND R4, R0, R8, PT ;  /* 0x0000000800047233 */ /* 0x000fe40003803000 */
[----:B-----5:R-:W-:Y:S02]  /*d7e0*/  F2FP.F16.F32.PACK_AB R0, R34, R33 ;  /* 0x000000212200723e */ /* 0x020fe400000000ff */
[----:B------:R-:W-:Y:S02]  /*d7f0*/  PRMT R6, R6, 0x5410, R29 ;  /* 0x0000541006067816 */ /* 0x000fe4000000001d */
[----:B------:R-:W-:Y:S01]  /*d800*/  LOP3.LUT R7, R25, 0xff00ff, RZ, 0xc0, !PT ;  /* 0x00ff00ff19077812 */ /* 0x000fe200078ec0ff */
[----:B------:R-:W-:Y:S01]  /*d810*/  HMMA.16816.F32 R184, R16, R38, R80 ;  /* 0x0000002610b8723c */ /* 0x000fe20000001850 */
[----:B------:R-:W-:Y:S01]  /*d820*/  MOV R39, R128 ;  /* 0x0000008000277202 */ /* 0x000fe20000000f00 */
[----:B------:R-:W-:Y:S01]  /*d830*/  LDSM.16.MT88.4 R80, [R132+0x800] ;  /* 0x000800008450783b */ /* 0x000fe20000004200 */
[----:B------:R-:W-:-:S02]  /*d840*/  LOP3.LUT R128, R0, R4, RZ, 0xc0, !PT ;  /* 0x0000000400807212 */ /* 0x000fc400078ec0ff */
[--C-:B--2---:R-:W-:Y:S02]  /*d850*/  HSET2.LE.AND R5, R3, R8.reuse, PT ;  /* 0x0000000803057233 */ /* 0x104fe40003803000 */
[----:B----4-:R-:W-:Y:S02]  /*d860*/  F2FP.F16.F32.PACK_AB R3, R30, R31 ;  /* 0x0000001f1e03723e */ /* 0x010fe400000000ff */
[--C-:B------:R-:W-:Y:S02]  /*d870*/  HSET2.LE.AND R0, R6, R8.reuse, PT ;  /* 0x0000000806007233 */ /* 0x100fe40003803000 */
[----:B------:R-:W-:Y:S02]  /*d880*/  LOP3.LUT R129, R3, R5, RZ, 0xc0, !PT ;  /* 0x0000000503817212 */ /* 0x000fe400078ec0ff */
[----:B------:R-:W-:Y:S02]  /*d890*/  HSET2.LE.AND R4, R7, R8, PT ;  /* 0x0000000807047233 */ /* 0x000fe40003803000 */
[----:B------:R-:W-:-:S02]  /*d8a0*/  F2FP.F16.F32.PACK_AB R3, R32, R218 ;  /* 0x000000da2003723e */ /* 0x000fc400000000ff */
[----:B---3--:R-:W-:Y:S02]  /*d8b0*/  F2FP.F16.F32.PACK_AB R5, R28, R138 ;  /* 0x0000008a1c05723e */ /* 0x008fe400000000ff */
[----:B------:R-:W-:Y:S02]  /*d8c0*/  MOV R38, R131 ;  /* 0x0000008300267202 */ /* 0x000fe40000000f00 */
[----:B------:R-:W-:Y:S02]  /*d8d0*/  LOP3.LUT R130, R3, R0, RZ, 0xc0, !PT ;  /* 0x0000000003827212 */ /* 0x000fe400078ec0ff */
[----:B------:R-:W-:Y:S01]  /*d8e0*/  LOP3.LUT R131, R5, R4, RZ, 0xc0, !PT ;  /* 0x0000000405837212 */ /* 0x000fe200078ec0ff */
[----:B------:R-:W-:Y:S01]  /*d8f0*/  HMMA.16816.F32 R124, R16, R44, R124 ;  /* 0x0000002c107c723c */ /* 0x000fe2000000187c */
[----:B------:R-:W-:Y:S02]  /*d900*/  IMAD.MOV.U32 R45, RZ, RZ, R154 ;  /* 0x000000ffff2d7224 */ /* 0x000fe400078e009a */
[----:B------:R-:W-:Y:S01]  /*d910*/  FFMA.FTZ R0, R231, UR4, -R22 ;  /* 0x00000004e7007c23 */ /* 0x000fe20008010816 */
[----:B------:R-:W-:-:S02]  /*d920*/  MOV R44, R155 ;  /* 0x0000009b002c7202 */ /* 0x000fc40000000f00 */
[----:B------:R-:W-:Y:S02]  /*d930*/  MOV R252, R175 ;  /* 0x000000af00fc7202 */ /* 0x000fe40000000f00 */
[----:B------:R-:W-:Y:S01]  /*d940*/  MOV R13, R173 ;  /* 0x000000ad000d7202 */ /* 0x000fe20000000f00 */
[----:B------:R-:W-:Y:S01]  /*d950*/  HMMA.16816.F32 R100, R16, R40, R100 ;  /* 0x000000281064723c */ /* 0x000fe20000001864 */
[----:B------:R-:W-:Y:S01]  /*d960*/  MOV R29, R172 ;  /* 0x000000ac001d7202 */ /* 0x000fe20000000f00 */
[----:B------:R-:W-:-:S04]  /*d970*/  IMAD.WIDE.U32 R4, R241, -0x2daee0ad, RZ ;  /* 0xd2511f53f1047825 */ /* 0x000fc800078e00ff */
[----:B------:R-:W-:Y:S02]  /*d980*/  FFMA.FTZ R3, R236, UR4, -R22 ;  /* 0x00000004ec037c23 */ /* 0x000fe40008010816 */
[C---:B------:R-:W-:Y:S08]  /*d990*/  HMMA.16816.F32 R52, R16.reuse, R42, R112 ;  /* 0x0000002a1034723c */ /* 0x040ff00000001870 */
[----:B------:R-:W-:Y:S01]  /*d9a0*/  HMMA.16816.F32 R172, R16, R46, R168 ;  /* 0x0000002e10ac723c */ /* 0x000fe200000018a8 */
[----:B------:R2:W-:Y:S01]  /*d9b0*/  MUFU.EX2 R19, R0 ;  /* 0x0000000000137308 */ /* 0x0005e20000000800 */
[----:B------:R-:W-:Y:S01]  /*d9c0*/  MOV R7, R4 ;  /* 0x0000000400077202 */ /* 0x000fe20000000f00 */
[----:B------:R-:W-:Y:S05]  /*d9d0*/  LDSM.16.MT88.4 R112, [R133+0xb800] ;  /* 0x00b800008570783b */ /* 0x000fea0000004200 */
[----:B-1----:R-:W-:Y:S01]  /*d9e0*/  HMMA.16816.F32 R40, R128, R48, R208 ;  /* 0x000000308028723c */ /* 0x002fe200000018d0 */
[----:B------:R-:W-:-:S02]  /*d9f0*/  MOV R210, R44 ;  /* 0x0000002c00d27202 */ /* 0x000fc40000000f00 */
[----:B------:R-:W-:-:S05]  /*da00*/  MOV R211, R45 ;  /* 0x0000002d00d37202 */ /* 0x000fca0000000f00 */
[----:B------:R-:W-:Y:S01]  /*da10*/  HMMA.16816.F32 R44, R128, R50, R204 ;  /* 0x00000032802c723c */ /* 0x000fe200000018cc */
[--C-:B--2---:R-:W-:Y:S01]  /*da20*/  FFMA.FTZ R0, R228, UR4, -R22.reuse ;  /* 0x00000004e4007c23 */ /* 0x104fe20008010816 */
[----:B------:R-:W-:Y:S02]  /*da30*/  MOV R207, R38 ;  /* 0x0000002600cf7202 */ /* 0x000fe40000000f00 */
[----:B------:R-:W-:Y:S02]  /*da40*/  MOV R204, R29 ;  /* 0x0000001d00cc7202 */ /* 0x000fe40000000f00 */
[----:B------:R-:W-:Y:S01]  /*da50*/  MOV R38, R39 ;  /* 0x0000002700267202 */ /* 0x000fe20000000f00 */
[----:B------:R1:W-:Y:S01]  /*da60*/  MUFU.EX2 R29, R0 ;  /* 0x00000000001d7308 */ /* 0x0003e20000000800 */
[----:B------:R-:W-:Y:S01]  /*da70*/  MOV R39, R35 ;  /* 0x0000002300277202 */ /* 0x000fe20000000f00 */
[----:B------:R-:W-:Y:S02]  /*da80*/  IMAD.MOV.U32 R206, RZ, RZ, R13 ;  /* 0x000000ffffce7224 */ /* 0x000fe400078e000d */
[----:B------:R-:W-:-:S04]  /*da90*/  FFMA.FTZ R13, R215, UR4, -R22 ;  /* 0x00000004d70d7c23 */ /* 0x000fc80008010816 */
[----:B------:R2:W-:Y:S01]  /*daa0*/  MUFU.EX2 R35, R3 ;  /* 0x0000000300237308 */ /* 0x0005e20000000800 */
[----:B------:R-:W-:Y:S02]  /*dab0*/  PRMT R6, R4, 0x7771, RZ ;  /* 0x0000777104067816 */ /* 0x000fe400000000ff */
[----:B-1----:R-:W-:Y:S02]  /*dac0*/  LOP3.LUT R0, R178, UR10, R5, 0x96, !PT ;  /* 0x0000000ab2007c12 */ /* 0x002fe4000f8e9605 */
[C---:B------:R-:W-:Y:S02]  /*dad0*/  PRMT R5, R4.reuse, 0x7773, RZ ;  /* 0x0000777304057816 */ /* 0x040fe400000000ff */
[----:B--2---:R-:W-:Y:S01]  /*dae0*/  PRMT R3, R4, 0x7772, RZ ;  /* 0x0000777204037816 */ /* 0x004fe200000000ff */
[----:B------:R-:W-:-:S03]  /*daf0*/  FFMA.FTZ R4, R237, UR4, -R23 ;  /* 0x00000004ed047c23 */ /* 0x000fc60008010817 */
[----:B------:R-:W-:Y:S02]  /*db00*/  PRMT R16, R3, 0x5410, R5 ;  /* 0x0000541003107816 */ /* 0x000fe40000000005 */
[----:B------:R-:W-:Y:S01]  /*db10*/  LOP3.LUT R3, R7, 0xff, RZ, 0xc0, !PT ;  /* 0x000000ff07037812 */ /* 0x000fe200078ec0ff */
[----:B------:R1:W2:Y:S01]  /*db20*/  MUFU.EX2 R22, R13 ;  /* 0x0000000d00167308 */ /* 0x0002a20000000800 */
[----:B------:R-:W-:-:S07]  /*db30*/  LOP3.LUT R7, R0, 0xff, RZ, 0xc0, !PT ;  /* 0x000000ff00077812 */ /* 0x000fce00078ec0ff */
[----:B------:R3:W-:Y:S01]  /*db40*/  MUFU.EX2 R18, R4 ;  /* 0x0000000400127308 */ /* 0x0007e20000000800 */
[----:B------:R-:W-:Y:S02]  /*db50*/  MOV R198, R66 ;  /* 0x0000004200c67202 */ /* 0x000fe40000000f00 */
[----:B------:R-:W-:Y:S01]  /*db60*/  MOV R170, R153 ;  /* 0x0000009900aa7202 */ /* 0x000fe20000000f00 */
[----:B------:R-:W-:Y:S01]  /*db70*/  LDSM.16.MT88.4 R64, [R26+0x800] ;  /* 0x000800001a40783b */ /* 0x000fe20000004200 */
[----:B------:R-:W-:-:S03]  /*db80*/  MOV R171, R152 ;  /* 0x0000009800ab7202 */ /* 0x000fc60000000f00 */
[----:B------:R-:W4:Y:S01]  /*db90*/  LDSM.16.MT88.4 R152, [R216+0xa800] ;  /* 0x00a80000d898783b */ /* 0x000f220000004200 */
[----:B-1----:R-:W-:Y:S02]  /*dba0*/  PRMT R13, R3, 0x5410, R6 ;  /* 0x00005410030d7816 */ /* 0x002fe40000000006 */
[C---:B------:R-:W-:Y:S01]  /*dbb0*/  LOP3.LUT R3, R0.reuse, 0xffff, RZ, 0xc0, !PT ;  /* 0x0000ffff00037812 */ /* 0x040fe200078ec0ff */
[----:B------:R-:W1:Y:S01]  /*dbc0*/  LDSM.16.MT88.4 R24, [R132+0x1800] ;  /* 0x001800008418783b */ /* 0x000e620000004200 */
[----:B------:R-:W-:Y:S02]  /*dbd0*/  SHF.R.U32.HI R6, RZ, 0x18, R0 ;  /* 0x00000018ff067819 */ /* 0x000fe40000011600 */
[----:B---3--:R-:W-:Y:S02]  /*dbe0*/  PRMT R4, R0, 0x7632, R4 ;  /* 0x0000763200047816 */ /* 0x008fe40000000004 */
[----:B------:R-:W-:Y:S01]  /*dbf0*/  SHF.R.U32.HI R5, RZ, 0x8, R3 ;  /* 0x00000008ff057819 */ /* 0x000fe20000011603 */
[----:B------:R-:W-:Y:S01]  /*dc00*/  FFMA.FTZ R3, R212, UR4, -R23 ;  /* 0x00000004d4037c23 */ /* 0x000fe20008010817 */
[----:B------:R-:W-:-:S03]  /*dc10*/  LOP3.LUT R0, R4, 0xff, RZ, 0xc0, !PT ;  /* 0x000000ff04007812 */ /* 0x000fc600078ec0ff */
[----:B------:R3:W5:Y:S01]  /*dc20*/  MUFU.EX2 R17, R3 ;  /* 0x0000000300117308 */ /* 0x0007620000000800 */
[----:B------:R-:W-:Y:S01]  /*dc30*/  PRMT R6, R0, 0x5410, R6 ;  /* 0x0000541000067816 */ /* 0x000fe20000000006 */
[----:B------:R-:W-:Y:S01]  /*dc40*/  FFMA.FTZ R0, R213, UR4, -R23 ;  /* 0x00000004d5007c23 */ /* 0x000fe20008010817 */
[----:B------:R-:W-:-:S05]  /*dc50*/  LOP3.LUT R4, R16, 0xff00ff, RZ, 0xc0, !PT ;  /* 0x00ff00ff10047812 */ /* 0x000fca00078ec0ff */
[----:B------:R2:W-:Y:S01]  /*dc60*/  MUFU.EX2 R16, R0 ;  /* 0x0000000000107308 */ /* 0x0005e20000000800 */
[----:B------:R-:W-:Y:S02]  /*dc70*/  PRMT R5, R7, 0x5410, R5 ;  /* 0x0000541007057816 */ /* 0x000fe40000000005 */
[----:B------:R-:W-:Y:S02]  /*dc80*/  MOV R208, R170 ;  /* 0x000000aa00d07202 */ /* 0x000fe40000000f00 */
[----:B---3--:R-:W-:Y:S01]  /*dc90*/  HSET2.LE.AND R3, R13, R8, PT ;  /* 0x000000080d037233 */ /* 0x008fe20003803000 */
[----:B--2---:R-:W-:-:S04]  /*dca0*/  FFMA.FTZ R0, R214, UR4, -R23 ;  /* 0x00000004d6007c23 */ /* 0x004fc80008010817 */
[----:B------:R2:W3:Y:S01]  /*dcb0*/  MUFU.EX2 R7, R0 ;  /* 0x0000000000077308 */ /* 0x0004e20000000800 */
[--C-:B------:R-:W-:Y:S01]  /*dcc0*/  HSET2.LE.AND R4, R4, R8.reuse, PT ;  /* 0x0000000804047233 */ /* 0x100fe20003803000 */
[----:B------:R-:W-:Y:S01]  /*dcd0*/  IMAD.MOV.U32 R209, RZ, RZ, R171 ;  /* 0x000000ffffd17224 */ /* 0x000fe200078e00ab */
[----:B------:R-:W-:Y:S02]  /*dce0*/  HSET2.LE.AND R5, R5, R8, PT ;  /* 0x0000000805057233 */ /* 0x000fe40003803000 */
[----:B--2---:R-:W-:-:S04]  /*dcf0*/  F2FP.F16.F32.PACK_AB R0, R22, R35 ;  /* 0x000000231600723e */ /* 0x004fc800000000ff */
[----:B------:R-:W-:Y:S02]  /*dd00*/  LOP3.LUT R170, R0, R3, RZ, 0xc0, !PT ;  /* 0x0000000300aa7212 */ /* 0x000fe400078ec0ff */
[----:B-----5:R-:W-:-:S04]  /*dd10*/  F2FP.F16.F32.PACK_AB R0, R17, R18 ;  /* 0x000000121100723e */ /* 0x020fc800000000ff */
[----:B------:R-:W-:Y:S02]  /*dd20*/  LOP3.LUT R171, R0, R4, RZ, 0xc0, !PT ;  /* 0x0000000400ab7212 */ /* 0x000fe400078ec0ff */
[----:B------:R-:W-:Y:S02]  /*dd30*/  F2FP.F16.F32.PACK_AB R0, R29, R19 ;  /* 0x000000131d00723e */ /* 0x000fe400000000ff */
[----:B------:R-:W-:Y:S02]  /*dd40*/  HSET2.LE.AND R6, R6, R8, PT ;  /* 0x0000000806067233 */ /* 0x000fe40003803000 */
[----:B------:R-:W-:Y:S02]  /*dd50*/  LOP3.LUT R168, R0, R5, RZ, 0xc0, !PT ;  /* 0x0000000500a87212 */ /* 0x000fe400078ec0ff */
[----:B---3--:R-:W-:Y:S01]  /*dd60*/  F2FP.F16.F32.PACK_AB R0, R7, R16 ;  /* 0x000000100700723e */ /* 0x008fe200000000ff */
[----:B------:R-:W-:Y:S01]  /*dd70*/  FFMA.FTZ R5, R248, R20, R244 ;  /* 0x00000014f8057223 */ /* 0x000fe200000100f4 */
[----:B------:R-:W-:-:S02]  /*dd80*/  FFMA.FTZ R4, R249, R15, R243 ;  /* 0x0000000ff9047223 */ /* 0x000fc400000100f3 */
[----:B------:R-:W-:Y:S01]  /*dd90*/  LOP3.LUT R169, R0, R6, RZ, 0xc0, !PT ;  /* 0x0000000600a97212 */ /* 0x000fe200078ec0ff */
[----:B------:R-:W-:Y:S01]  /*dda0*/  FFMA.FTZ R0, R247, R21, R198 ;  /* 0x00000015f7007223 */ /* 0x000fe200000100c6 */
[----:B------:R-:W-:Y:S01]  /*ddb0*/  FFMA.FTZ R3, R250, R14, R199 ;  /* 0x0000000efa037223 */ /* 0x000fe200000100c7 */
[----:B------:R-:W-:Y:S01]  /*ddc0*/  MOV R205, R252 ;  /* 0x000000fc00cd7202 */ /* 0x000fe20000000f00 */
[----:B------:R-:W-:Y:S01]  /*ddd0*/  FADD.FTZ R5, R246, R5 ;  /* 0x00000005f6057221 */ /* 0x000fe20000010000 */
[----:B------:R-:W-:Y:S01]  /*dde0*/  FADD.FTZ R6, R245, R0 ;  /* 0x00000000f5067221 */ /* 0x000fe20000010000 */
[----:B------:R-:W-:Y:S01]  /*ddf0*/  FADD.FTZ R4, R222, R4 ;  /* 0x00000004de047221 */ /* 0x000fe20000010000 */
[----:B------:R-:W-:Y:S01]  /*de00*/  FADD.FTZ R0, R176, R3 ;  /* 0x00000003b0007221 */ /* 0x000fe20000010000 */
[----:B----4-:R-:W-:Y:S01]  /*de10*/  HMMA.16816.F32 R144, R128, R152, R144 ;  /* 0x000000988090723c */ /* 0x010fe20000001890 */
[----:B------:R-:W-:Y:S01]  /*de20*/  FADD.FTZ R3, R197, R5 ;  /* 0x00000005c5037221 */ /* 0x000fe20000010000 */
[----:B------:R-:W-:Y:S01]  /*de30*/  FADD.FTZ R5, R179, R4 ;  /* 0x00000004b3057221 */ /* 0x000fe20000010000 */
[----:B------:R-:W-:Y:S01]  /*de40*/  FADD.FTZ R6, R224, R6 ;  /* 0x00000006e0067221 */ /* 0x000fe20000010000 */
[----:B------:R-:W-:-:S04]  /*de50*/  FADD.FTZ R4, R139, R0 ;  /* 0x000000008b047221 */ /* 0x000fc80000010000 */
[----:B------:R-:W-:Y:S01]  /*de60*/  HMMA.16816.F32 R148, R128, R154, R148 ;  /* 0x0000009a8094723c */ /* 0x000fe20000001894 */
        /* <DEDUP_REMOVED lines=14> */
[----:B-1----:R-:W-:Y:S08]  /*df50*/  HMMA.16816.F32 R164, R128, R24, R164 ;  /* 0x0000001880a4723c */ /* 0x002ff000000018a4 */
[C---:B------:R-:W-:Y:S08]  /*df60*/  HMMA.16816.F32 R100, R168.reuse, R112, R100 ;  /* 0x00000070a864723c */ /* 0x040ff00000001864 */
[----:B------:R-:W-:Y:S01]  /*df70*/  HMMA.16816.F32 R156, R168, R120, R156 ;  /* 0x00000078a89c723c */ /* 0x000fe2000000189c */
[----:B------:R-:W-:-:S07]  /*df80*/  FADD.FTZ R5, R16, R3 ;  /* 0x0000000310057221 */ /* 0x000fce0000010000 */
[----:B------:R-:W-:Y:S08]  /*df90*/  HMMA.16816.F32 R128, R128, R26, R140 ;  /* 0x0000001a8080723c */ /* 0x000ff0000000188c */
[C---:B------:R-:W-:Y:S08]  /*dfa0*/  HMMA.16816.F32 R112, R168.reuse, R114, R52 ;  /* 0x00000072a870723c */ /* 0x040ff00000001834 */
[----:B------:R-:W-:Y:S01]  /*dfb0*/  HMMA.16816.F32 R120, R168, R122, R68 ;  /* 0x0000007aa878723c */ /* 0x000fe20000001844 */
[----:B------:R-:W-:-:S07]  /*dfc0*/  FADD.FTZ R3, R33, R0 ;  /* 0x0000000021037221 */ /* 0x000fce0000010000 */
[C---:B------:R-:W-:Y:S08]  /*dfd0*/  HMMA.16816.F32 R36, R168.reuse, R48, R36 ;  /* 0x00000030a824723c */ /* 0x040ff00000001824 */
        /* <DEDUP_REMOVED lines=26> */
[----:B------:R-:W2:Y:S04]  /*e180*/  LDL R222, [R1+0x28] ;  /* 0x0000280001de7983 */ /* 0x000ea80000100800 */
[----:B------:R-:W3:Y:S01]  /*e190*/  LDL.64 R198, [R1+0x20] ;  /* 0x0000200001c67983 */ /* 0x000ee20000100a00 */
[----:B------:R-:W-:Y:S01]  /*e1a0*/  UIADD3 UR12, UPT, UPT, UR20, -0x4, URZ ;  /* 0xfffffffc140c7890 */ /* 0x000fe2000fffe0ff */
[----:B------:R-:W-:-:S04]  /*e1b0*/  DEPBAR.LE SB0, 0x0 ;  /* 0x000080000000791a */ /* 0x000fc80000000000 */
[----:B------:R-:W-:Y:S01]  /*e1c0*/  UIMAD.WIDE.U32 UR24, UR12, UR8, URZ ;  /* 0x000000080c1872a5 */ /* 0x000fe2000f8e00ff */
[----:B------:R-:W4:Y:S03]  /*e1d0*/  LDL.64 R224, [R1] ;  /* 0x0000000001e07983 */ /* 0x000f260000100a00 */
[----:B------:R-:W-:Y:S01]  /*e1e0*/  UIMAD UR12, UR12, UR9, UR25 ;  /* 0x000000090c0c72a4 */ /* 0x000fe2000f8e0219 */
[----:B------:R-:W5:Y:S01]  /*e1f0*/  LDL.64 R244, [R1+0x8] ;  /* 0x0000080001f47983 */ /* 0x000f620000100a00 */
[----:B------:R-:W-:Y:S01]  /*e200*/  USHF.L.U32 UR4, UR24, 0x5, URZ ;  /* 0x0000000518047899 */ /* 0x000fe200080006ff */
[C---:B------:R-:W-:Y:S01]  /*e210*/  IMAD.SHL.U32 R220, R223.reuse, 0x20, RZ ;  /* 0x00000020dfdc7824 */ /* 0x040fe200078e00ff */
[----:B------:R-:W-:Y:S01]  /*e220*/  USHF.L.U64.HI UR12, UR24, 0x5, UR12 ;  /* 0x00000005180c7899 */ /* 0x000fe2000801020c */
[----:B------:R-:W-:Y:S01]  /*e230*/  IMAD.SHL.U32 R246, R223, 0x40, RZ ;  /* 0x00000040dff67824 */ /* 0x000fe200078e00ff */
[----:B------:R-:W-:Y:S01]  /*e240*/  ULEA UR13, UP0, UR8, UR4, 0x4 ;  /* 0x00000004080d7291 */ /* 0x000fe2000f8020ff */
[----:B------:R-:W-:Y:S01]  /*e250*/  SHF.R.U32.HI R219, RZ, 0x1, R223 ;  /* 0x00000001ffdb7819 */ /* 0x000fe200000116df */
[----:B------:R-:W-:Y:S01]  /*e260*/  IMAD.U32 R0, RZ, RZ, UR4 ;  /* 0x00000004ff007e24 */ /* 0x000fe2000f8e00ff */
[----:B------:R-:W-:Y:S01]  /*e270*/  LOP3.LUT R220, R220, 0x7c00, RZ, 0xc0, !PT ;  /* 0x00007c00dcdc7812 */ /* 0x000fe200078ec0ff */
[----:B------:R-:W-:Y:S01]  /*e280*/  ULEA.HI.X UR4, UR8, UR12, UR9, 0x4, UP0 ;  /* 0x0000000c08047291 */ /* 0x000fe200080f2409 */
[----:B------:R-:W-:Y:S01]  /*e290*/  IMAD.U32 R3, RZ, RZ, UR12 ;  /* 0x0000000cff037e24 */ /* 0x000fe2000f8e00ff */
[----:B------:R-:W-:Y:S01]  /*e2a0*/  MOV R13, UR13 ;  /* 0x0000000d000d7c02 */ /* 0x000fe20008000f00 */
[----:B------:R-:W-:Y:S01]  /*e2b0*/  IMAD.MOV.U32 R29, RZ, RZ, 0x20 ;  /* 0x00000020ff1d7424 */ /* 0x000fe200078e00ff */
[CC--:B------:R-:W-:Y:S01]  /*e2c0*/  @!P3 LEA R6, P5, R0.reuse, R239.reuse, 0x1 ;  /* 0x000000ef0006b211 */ /* 0x0c0fe200078a08ff */
[----:B------:R-:W1:Y:S01]  /*e2d0*/  S2R R236, SR_CTAID.X ;  /* 0x0000000000ec7919 */ /* 0x000e620000002500 */
[-C--:B------:R-:W-:Y:S01]  /*e2e0*/  @!P2 LEA R14, P1, R0, R239.reuse, 0x1 ;  /* 0x000000ef000ea211 */ /* 0x080fe200078208ff */
[----:B------:R-:W-:Y:S01]  /*e2f0*/  IMAD.U32 R16, RZ, RZ, UR4 ;  /* 0x00000004ff107e24 */ /* 0x000fe2000f8e00ff */
[----:B------:R-:W-:Y:S01]  /*e300*/  LOP3.LUT R8, R219, 0x8, RZ, 0xc0, !PT ;  /* 0x00000008db087812 */ /* 0x000fe200078ec0ff */
[----:B------:R-:W-:Y:S01]  /*e310*/  UIADD3 UR4, UPT, UPT, UR20, -0x4, URZ ;  /* 0xfffffffc14047890 */ /* 0x000fe2000fffe0ff */
[----:B------:R-:W-:Y:S01]  /*e320*/  LOP3.LUT R5, R220, 0x200, R246, 0xf8, !PT ;  /* 0x00000200dc057812 */ /* 0x000fe200078ef8f6 */
[----:B------:R-:W-:Y:S01]  /*e330*/  UISETP.GE.U32.AND UP0, UPT, UR20, 0x5, UPT ;  /* 0x000000051400788c */ /* 0x000fe2000bf06070 */
[----:B------:R-:W-:-:S02]  /*e340*/  LEA R4, P4, R13, R239, 0x1 ;  /* 0x000000ef0d047211 */ /* 0x000fc400078808ff */
[CCC-:B------:R-:W-:Y:S01]  /*e350*/  @!P3 LEA.HI.X R7, R0.reuse, R238.reuse, R3.reuse, 0x1, P5 ;  /* 0x000000ee0007b211 */ /* 0x1c0fe200028f0c03 */
[----:B------:R-:W-:Y:S01]  /*e360*/  BAR.SYNC.DEFER_BLOCKING 0x0 ;  /* 0x0000000000007b1d */ /* 0x000fe20000010000 */
[----:B------:R-:W-:Y:S02]  /*e370*/  @!P2 LEA.HI.X R15, R0, R238, R3, 0x1, P1 ;  /* 0x000000ee000fa211 */ /* 0x000fe400008f0c03 */
[----:B------:R-:W-:Y:S02]  /*e380*/  IADD3 R28, PT, PT, R226, UR6, RZ ;  /* 0x00000006e21c7c10 */ /* 0x000fe4000fffe0ff */
[----:B------:R-:W-:Y:S02]  /*e390*/  SEL R29, R29, 0xffffffe0, !P6 ;  /* 0xffffffe01d1d7807 */ /* 0x000fe40007000000 */
[----:B------:R-:W-:-:S03]  /*e3a0*/  SHF.R.U32.HI R228, RZ, 0x5, R223 ;  /* 0x00000005ffe47819 */ /* 0x000fc600000116df */
[----:B------:R-:W-:Y:S02]  /*e3b0*/  IMAD.IADD R3, R28, 0x1, R29 ;  /* 0x000000011c037824 */ /* 0x000fe400078e021d */
[----:B-1----:R-:W-:Y:S01]  /*e3c0*/  IMAD R236, R236, 0x8, R228 ;  /* 0x00000008ecec7824 */ /* 0x002fe200078e02e4 */
[----:B------:R-:W-:Y:S01]  /*e3d0*/  @!PT LDS RZ, [RZ] ;  /* 0x00000000fffff984 */ /* 0x000fe20000000800 */
[----:B------:R-:W-:Y:S01]  /*e3e0*/  @!PT LDS RZ, [RZ] ;  /* 0x00000000fffff984 */ /* 0x000fe20000000800 */
[----:B------:R-:W-:Y:S01]  /*e3f0*/  @!PT LDS RZ, [RZ] ;  /* 0x00000000fffff984 */ /* 0x000fe20000000800 */
[----:B------:R-:W-:Y:S03]  /*e400*/  @!P3 LDGSTS.E.BYPASS.LTC128B.128 [R227+0xa000], desc[UR22][R6.64] ;  /* 0x0a00000006e3bfae */ /* 0x000fe6000b981a16 */
[----:B------:R-:W-:Y:S01]  /*e410*/  IMAD.WIDE.U32 R236, R236, -0x326172a9, RZ ;  /* 0xcd9e8d57ecec7825 */ /* 0x000fe200078e00ff */
[----:B------:R-:W-:Y:S04]  /*e420*/  @P3 STS.128 [R227+0xa000], RZ ;  /* 0x00a000ffe3003388 */ /* 0x000fe80000000c00 */
[----:B------:R-:W-:Y:S01]  /*e430*/  @!PT LDS RZ, [RZ] ;  /* 0x00000000fffff984 */ /* 0x000fe20000000800 */
[----:B------:R-:W-:Y:S01]  /*e440*/  @!PT LDS RZ, [RZ] ;  /* 0x00000000fffff984 */ /* 0x000fe20000000800 */
[----:B------:R-:W-:Y:S01]  /*e450*/  @!PT LDS RZ, [RZ] ;  /* 0x00000000fffff984 */ /* 0x000fe20000000800 */
[----:B------:R1:W-:Y:S04]  /*e460*/  @!P2 LDGSTS.E.BYPASS.LTC128B.128 [R227+0xb000], desc[UR22][R14.64+0x80] ;  /* 0x0b0000800ee3afae */ /* 0x0003e8000b981a16 */
[----:B------:R-:W-:Y:S01]  /*e470*/  @P2 STS.128 [R227+0xb000], RZ ;  /* 0x00b000ffe3002388 */ /* 0x000fe20000000c00 */
[C---:B-1----:R-:W-:Y:S01]  /*e480*/  IMAD.IADD R15, R28.reuse, 0x1, R242 ;  /* 0x000000011c0f7824 */ /* 0x042fe200078e02f2 */
[----:B------:R-:W-:-:S05]  /*e490*/  IADD3 R14, PT, PT, R28, R242, RZ ;  /* 0x000000f21c0e7210 */ /* 0x000fca0007ffe0ff */
[----:B------:R-:W-:Y:S01]  /*e4a0*/  IMAD.IADD R14, R29, 0x1, R14 ;  /* 0x000000011d0e7824 */ /* 0x000fe200078e020e */
[----:B--2---:R-:W-:Y:S02]  /*e4b0*/  LOP3.LUT R8, R5, R222, R8, 0xf6, !PT ;  /* 0x000000de05087212 */ /* 0x004fe400078ef608 */
[----:B------:R-:W-:Y:S02]  /*e4c0*/  LEA.HI.X R5, R13, R238, R16, 0x1, P4 ;  /* 0x000000ee0d057211 */ /* 0x000fe400020f0c10 */
[----:B------:R-:W-:Y:S01]  /*e4d0*/  LEA R0, R8, UR6, 0x1 ;  /* 0x0000000608007c11 */ /* 0x000fe2000f8e08ff */
[----:B---3--:R-:W-:Y:S01]  /*e4e0*/  IMAD.MOV.U32 R132, RZ, RZ, R198 ;  /* 0x000000ffff847224 */ /* 0x008fe200078e00c6 */
[----:B------:R-:W-:Y:S01]  /*e4f0*/  SHF.R.U32.HI R222, RZ, 0x5, R223 ;  /* 0x00000005ffde7819 */ /* 0x000fe200000116df */
[----:B------:R-:W-:Y:S01]  /*e500*/  @!PT LDS RZ, [RZ] ;  /* 0x00000000fffff984 */ /* 0x000fe20000000800 */
[----:B------:R-:W-:Y:S01]  /*e510*/  @!PT LDS RZ, [RZ] ;  /* 0x00000000fffff984 */ /* 0x000fe20000000800 */
[----:B------:R-:W-:Y:S01]  /*e520*/  @!PT LDS RZ, [RZ] ;  /* 0x00000000fffff984 */ /* 0x000fe20000000800 */
[----:B------:R-:W-:Y:S01]  /*e530*/  @!P3 LDGSTS.E.BYPASS.LTC128B.128 [R227+0xa800], desc[UR22][R4.64] ;  /* 0x0a80000004e3bfae */ /* 0x000fe2000b981a16 */
[----:B------:R-:W-:Y:S02]  /*e540*/  IMAD.MOV.U32 R133, RZ, RZ, R199 ;  /* 0x000000ffff857224 */ /* 0x000fe400078e00c7 */
[C-C-:B------:R-:W-:Y:S01]  /*e550*/  IMAD.IADD R8, R29.reuse, 0x1, R0.reuse ;  /* 0x000000011d087824 */ /* 0x140fe200078e0200 */
[----:B------:R-:W-:Y:S04]  /*e560*/  @P3 STS.128 [R227+0xa800], RZ ;  /* 0x00a800ffe3003388 */ /* 0x000fe80000000c00 */
[----:B------:R-:W-:Y:S01]  /*e570*/  @!PT LDS RZ, [RZ] ;  /* 0x00000000fffff984 */ /* 0x000fe20000000800 */
[----:B------:R-:W-:Y:S01]  /*e580*/  @!PT LDS RZ, [RZ] ;  /* 0x00000000fffff984 */ /* 0x000fe20000000800 */
[----:B------:R-:W-:Y:S01]  /*e590*/  @!PT LDS RZ, [RZ] ;  /* 0x00000000fffff984 */ /* 0x000fe20000000800 */
[----:B------:R1:W-:Y:S04]  /*e5a0*/  @!P2 LDGSTS.E.BYPASS.LTC128B.128 [R227+0xb800], desc[UR22][R4.64+0x80] ;  /* 0x0b80008004e3afae */ /* 0x0003e8000b981a16 */
[----:B------:R-:W-:Y:S04]  /*e5b0*/  @P2 STS.128 [R227+0xb800], RZ ;  /* 0x00b800ffe3002388 */ /* 0x000fe80000000c00 */
[----:B------:R-:W-:Y:S04]  /*e5c0*/  LDSM.16.M88.4 R24, [R226+UR6+0x8000] ;  /* 0x00800006e218783b */ /* 0x000fe80008000200 */
[----:B------:R-:W-:Y:S04]  /*e5d0*/  LDSM.16.M88.4 R32, [R226+UR6+0x8800] ;  /* 0x00880006e220783b */ /* 0x000fe80008000200 */
[----:B------:R-:W2:Y:S04]  /*e5e0*/  LDSM.16.M88.4 R20, [R0] ;  /* 0x000000000014783b */ /* 0x000ea80000000200 */
[----:B------:R-:W-:Y:S04]  /*e5f0*/  LDSM.16.M88.4 R176, [R3+0x8000] ;  /* 0x0080000003b0783b */ /* 0x000fe80000000200 */
[----:B------:R-:W-:Y:S04]  /*e600*/  LDSM.16.M88.4 R16, [R8+0x2000] ;  /* 0x002000000810783b */ /* 0x000fe80000000200 */
[----:B-1----:R-:W1:Y:S04]  /*e610*/  LDSM.16.M88.4 R4, [R0+0x2000] ;  /* 0x002000000004783b */ /* 0x002e680000000200 */
[----:B------:R3:W4:Y:S04]  /*e620*/  LDSM.16.M88.4 R172, [R3+0x8800] ;  /* 0x0088000003ac783b */ /* 0x0007280000000200 */
[----:B------:R-:W-:Y:S04]  /*e630*/  LDSM.16.M88.4 R184, [R15+0x8000] ;  /* 0x008000000fb8783b */ /* 0x000fe80000000200 */
[----:B------:R-:W-:Y:S01]  /*e640*/  LDSM.16.M88.4 R180, [R15+0x8800] ;  /* 0x008800000fb4783b */ /* 0x000fe20000000200 */
[----:B------:R-:W5:Y:S03]  /*e650*/  S2R R132, SR_CTAID.X ;  /* 0x0000000000847919 */ /* 0x000f660000002500 */
[----:B------:R-:W0:Y:S01]  /*e660*/  LDGDEPBAR ;  /* 0x00000000000079af */ /* 0x000e220000000000 */
[----:B---3--:R-:W-:Y:S01]  /*e670*/  IMAD.IADD R3, R242, 0x1, R0 ;  /* 0x00000001f2037824 */ /* 0x008fe200078e0200 */
[----:B--2---:R-:W-:Y:S03]  /*e680*/  HMMA.16816.F32 R212, R20, R24, RZ ;  /* 0x0000001814d4723c */ /* 0x004fe600000018ff */
[----:B------:R-:W-:-:S05]  /*e690*/  IMAD.IADD R13, R29, 0x1, R3 ;  /* 0x000000011d0d7824 */ /* 0x000fca00078e0203 */
[----:B------:R-:W-:Y:S08]  /*e6a0*/  HMMA.16816.F32 R204, R20, R26, RZ ;  /* 0x0000001a14cc723c */ /* 0x000ff000000018ff */
[----:B-1----:R-:W-:Y:S01]  /*e6b0*/  HMMA.16816.F32 R188, R4, R24, RZ ;  /* 0x0000001804bc723c */ /* 0x002fe200000018ff */
[----:B-----5:R-:W-:-:S07]  /*e6c0*/  LEA R132, R132, R222, 0x3 ;  /* 0x000000de84847211 */ /* 0x020fce00078e18ff */
[----:B------:R-:W-:Y:S01]  /*e6d0*/  HMMA.16816.F32 R208, R4, R26, RZ ;  /* 0x0000001a04d0723c */ /* 0x000fe200000018ff */
[----:B------:R-:W-:Y:S01]  /*e6e0*/  LDSM.16.M88.4 R24, [R3+0x2000] ;  /* 0x002000000318783b */ /* 0x000fe20000000200 */
[----:B------:R-:W-:-:S06]  /*e6f0*/  VIADD R132, R132, 0x4 ;  /* 0x0000000484847836 */ /* 0x000fcc0000000000 */
[C---:B------:R-:W-:Y:S08]  /*e700*/  HMMA.16816.F32 R200, R4.reuse, R32, RZ ;  /* 0x0000002004c8723c */ /* 0x040ff000000018ff */
[----:B------:R-:W-:Y:S01]  /*e710*/  HMMA.16816.F32 R196, R4, R34, RZ ;  /* 0x0000002204c4723c */ /* 0x000fe200000018ff */
[----:B------:R-:W1:Y:S07]  /*e720*/  LDSM.16.M88.4 R4, [R8] ;  /* 0x000000000804783b */ /* 0x000e6e0000000200 */
[C---:B------:R-:W-:Y:S08]  /*e730*/  HMMA.16816.F32 R192, R20.reuse, R32, RZ ;  /* 0x0000002014c0723c */ /* 0x040ff000000018ff */
[----:B------:R-:W-:Y:S08]  /*e740*/  HMMA.16816.F32 R32, R20, R34, RZ ;  /* 0x000000221420723c */ /* 0x000ff000000018ff */
[C---:B------:R-:W-:Y:S08]  /*e750*/  HMMA.16816.F32 R20, R16.reuse, R176, R188 ;  /* 0x000000b01014723c */ /* 0x040ff000000018bc */
[C---:B------:R-:W-:Y:S08]  /*e760*/  HMMA.16816.F32 R232, R16.reuse, R178, R208 ;  /* 0x000000b210e8723c */ /* 0x040ff000000018d0 */
[----:B----4-:R-:W-:Y:S08]  /*e770*/  HMMA.16816.F32 R208, R16, R174, R196 ;  /* 0x000000ae10d0723c */ /* 0x010ff000000018c4 */
[C---:B-1----:R-:W-:Y:S08]  /*e780*/  HMMA.16816.F32 R196, R4.reuse, R178, R204 ;  /* 0x000000b204c4723c */ /* 0x042ff000000018cc */
[C---:B------:R-:W-:Y:S08]  /*e790*/  HMMA.16816.F32 R212, R4.reuse, R176, R212 ;  /* 0x000000b004d4723c */ /* 0x040ff000000018d4 */
[C---:B------:R-:W-:Y:S08]  /*e7a0*/  HMMA.16816.F32 R192, R4.reuse, R172, R192 ;  /* 0x000000ac04c0723c */ /* 0x040ff000000018c0 */
[----:B------:R-:W-:Y:S01]  /*e7b0*/  HMMA.16816.F32 R204, R4, R174, R32 ;  /* 0x000000ae04cc723c */ /* 0x000fe20000001820 */
[----:B------:R-:W1:Y:S04]  /*e7c0*/  LDSM.16.M88.4 R4, [R3] ;  /* 0x000000000304783b */ /* 0x000e680000000200 */
[----:B------:R-:W-:Y:S03]  /*e7d0*/  LDSM.16.M88.4 R32, [R14+0x8000] ;  /* 0x008000000e20783b */ /* 0x000fe60000000200 */
[----:B------:R-:W-:Y:S01]  /*e7e0*/  HMMA.16816.F32 R188, R16, R172, R200 ;  /* 0x000000ac10bc723c */ /* 0x000fe200000018c8 */
[----:B------:R-:W-:Y:S07]  /*e7f0*/  LDSM.16.M88.4 R172, [R14+0x8800] ;  /* 0x008800000eac783b */ /* 0x000fee0000000200 */
[C---:B------:R-:W-:Y:S01]  /*e800*/  HMMA.16816.F32 R200, R24.reuse, R184, R20 ;  /* 0x000000b818c8723c */ /* 0x040fe20000001814 */
[----:B------:R-:W2:Y:S07]  /*e810*/  LDSM.16.M88.4 R20, [R13+0x2000] ;  /* 0x002000000d14783b */ /* 0x000eae0000000200 */
[C---:B------:R-:W-:Y:S08]  /*e820*/  HMMA.16816.F32 R16, R24.reuse, R186, R232 ;  /* 0x000000ba1810723c */ /* 0x040ff000000018e8 */
[C---:B------:R-:W-:Y:S08]  /*e830*/  HMMA.16816.F32 R176, R24.reuse, R182, R208 ;  /* 0x000000b618b0723c */ /* 0x040ff000000018d0 */
[----:B------:R-:W-:Y:S01]  /*e840*/  HMMA.16816.F32 R188, R24, R180, R188 ;  /* 0x000000b418bc723c */ /* 0x000fe200000018bc */
[----:B------:R-:W3:Y:S07]  /*e850*/  LDSM.16.M88.4 R24, [R13] ;  /* 0x000000000d18783b */ /* 0x000eee0000000200 */
[C---:B-1----:R-:W-:Y:S08]  /*e860*/  HMMA.16816.F32 R208, R4.reuse, R184, R212 ;  /* 0x000000b804d0723c */ /* 0x042ff000000018d4 */
[C---:B------:R-:W-:Y:S08]  /*e870*/  HMMA.16816.F32 R196, R4.reuse, R186, R196 ;  /* 0x000000ba04c4723c */ /* 0x040ff000000018c4 */
[C---:B------:R-:W-:Y:S08]  /*e880*/  HMMA.16816.F32 R192, R4.reuse, R180, R192 ;  /* 0x000000b404c0723c */ /* 0x040ff000000018c0 */
[----:B------:R-:W-:Y:S08]  /*e890*/  HMMA.16816.F32 R184, R4, R182, R204 ;  /* 0x000000b604b8723c */ /* 0x000ff000000018cc */
[C---:B--2---:R-:W-:Y:S08]  /*e8a0*/  HMMA.16816.F32 R180, R20.reuse, R34, R16 ;  /* 0x0000002214b4723c */ /* 0x044ff00000001810 */
[C---:B------:R-:W-:Y:S08]  /*e8b0*/  HMMA.16816.F32 R200, R20.reuse, R32, R200 ;  /* 0x0000002014c8723c */ /* 0x040ff000000018c8 */
[----:B------:R-:W-:Y:S03]  /*e8c0*/  HMMA.16816.F32 R232, R20, R172, R188 ;  /* 0x000000ac14e8723c */ /* 0x000fe600000018bc */
[----:B------:R-:W-:Y:S01]  /*e8d0*/  IMAD.MOV.U32 R19, RZ, RZ, R180 ;  /* 0x000000ffff137224 */ /* 0x000fe200078e00b4 */
[----:B------:R-:W-:Y:S01]  /*e8e0*/  MOV R16, R183 ;  /* 0x000000b700107202 */ /* 0x000fe20000000f00 */
[----:B------:R-:W-:-:S02]  /*e8f0*/  IMAD.MOV.U32 R18, RZ, RZ, R181 ;  /* 0x000000ffff127224 */ /* 0x000fc400078e00b5 */
[----:B------:R-:W-:Y:S01]  /*e900*/  IMAD.MOV.U32 R17, RZ, RZ, R182 ;  /* 0x000000ffff117224 */ /* 0x000fe200078e00b6 */
[----:B------:R-:W-:Y:S01]  /*e910*/  HMMA.16816.F32 R212, R20, R174, R176 ;  /* 0x000000ae14d4723c */ /* 0x000fe200000018b0 */
[----:B------:R-:W-:Y:S01]  /*e920*/  IMAD.MOV.U32 R188, RZ, RZ, R19 ;  /* 0x000000ffffbc7224 */ /* 0x000fe200078e0013 */
[----:B------:R-:W-:Y:S01]  /*e930*/  LDSM.16.M88.4 R180, [R226+UR6+0x9000] ;  /* 0x00900006e2b4783b */ /* 0x000fe20008000200 */
[----:B------:R-:W-:Y:S01]  /*e940*/  IMAD.MOV.U32 R189, RZ, RZ, R18 ;  /* 0x000000ffffbd7224 */ /* 0x000fe200078e0012 */
[----:B------:R-:W-:Y:S01]  /*e950*/  MOV R5, R202 ;  /* 0x000000ca00057202 */ /* 0x000fe20000000f00 */
[----:B------:R-:W-:Y:S01]  /*e960*/  IMAD.MOV.U32 R190, RZ, RZ, R17 ;  /* 0x000000ffffbe7224 */ /* 0x000fe200078e0011 */
[----:B------:R-:W-:Y:S01]  /*e970*/  LDSM.16.M88.4 R176, [R226+UR6+0x9800] ;  /* 0x00980006e2b0783b */ /* 0x000fe20008000200 */
[----:B------:R-:W-:Y:S01]  /*e980*/  IMAD.MOV.U32 R191, RZ, RZ, R16 ;  /* 0x000000ffffbf7224 */ /* 0x000fe200078e0010 */
[----:B---3--:R-:W-:Y:S01]  /*e990*/  HMMA.16816.F32 R208, R24, R32, R208 ;  /* 0x0000002018d0723c */ /* 0x008fe200000018d0 */
[----:B------:R-:W-:Y:S01]  /*e9a0*/  IMAD.MOV.U32 R20, RZ, RZ, 0x20 ;  /* 0x00000020ff147424 */ /* 0x000fe200078e00ff */
[----:B------:R-:W1:Y:S01]  /*e9b0*/  LDSM.16.M88.4 R16, [R0+0x6000] ;  /* 0x006000000010783b */ /* 0x000e620000000200 */
[----:B------:R-:W-:-:S02]  /*e9c0*/  IMAD.MOV.U32 R7, RZ, RZ, R200 ;  /* 0x000000ffff077224 */ /* 0x000fc400078e00c8 */
[----:B------:R-:W-:Y:S01]  /*e9d0*/  IMAD.MOV.U32 R6, RZ, RZ, R201 ;  /* 0x000000ffff067224 */ /* 0x000fe200078e00c9 */
[----:B------:R-:W-:Y:S01]  /*e9e0*/  SEL R20, R20, 0xffffffe0, !P6 ;  /* 0xffffffe014147807 */ /* 0x000fe20007000000 */
[----:B------:R-:W-:Y:S01]  /*e9f0*/  IMAD.MOV.U32 R4, RZ, RZ, R203 ;  /* 0x000000ffff047224 */ /* 0x000fe200078e00cb */
[C---:B------:R-:W-:Y:S01]  /*ea00*/  HMMA.16816.F32 R204, R24.reuse, R34, R196 ;  /* 0x0000002218cc723c */ /* 0x040fe200000018c4 */
[----:B------:R-:W-:Y:S01]  /*ea10*/  MOV R196, R7 ;  /* 0x0000000700c47202 */ /* 0x000fe20000000f00 */
[----:B------:R-:W-:Y:S01]  /*ea20*/  IMAD.MOV.U32 R197, RZ, RZ, R6 ;  /* 0x000000ffffc57224 */ /* 0x000fe200078e0006 */
[----:B------:R-:W-:Y:S01]  /*ea30*/  IADD3 R20, PT, PT, R28, R20, RZ ;  /* 0x000000141c147210 */ /* 0x000fe20007ffe0ff */
[----:B------:R-:W-:Y:S02]  /*ea40*/  IMAD.MOV.U32 R198, RZ, RZ, R5 ;  /* 0x000000ffffc67224 */ /* 0x000fe400078e0005 */
[----:B------:R-:W-:Y:S02]  /*ea50*/  IMAD.MOV.U32 R199, RZ, RZ, R4 ;  /* 0x000000ffffc77224 */ /* 0x000fe400078e0004 */
[C---:B------:R-:W-:Y:S01]  /*ea60*/  HMMA.16816.F32 R200, R24.reuse, R172, R192 ;  /* 0x000000ac18c8723c */ /* 0x040fe200000018c0 */
[----:B------:R-:W-:Y:S04]  /*ea70*/  LDSM.16.M88.4 R32, [R20+0x9000] ;  /* 0x009000001420783b */ /* 0x000fe80000000200 */
[----:B------:R-:W-:Y:S03]  /*ea80*/  LDSM.16.M88.4 R4, [R0+0x4000] ;  /* 0x004000000004783b */ /* 0x000fe60000000200 */
[----:B------:R-:W-:Y:S01]  /*ea90*/  HMMA.16816.F32 R172, R24, R174, R184 ;  /* 0x000000ae18ac723c */ /* 0x000fe200000018b8 */
[----:B------:R-:W2:Y:S04]  /*eaa0*/  LDSM.16.M88.4 R24, [R8+0x6000] ;  /* 0x006000000818783b */ /* 0x000ea80000000200 */
[----:B------:R-:W3:Y:S04]  /*eab0*/  LDSM.16.M88.4 R28, [R20+0x9800] ;  /* 0x00980000141c783b */ /* 0x000ee80000000200 */
[----:B------:R-:W4:Y:S01]  /*eac0*/  LDSM.16.M88.4 R20, [R8+0x4000] ;  /* 0x004000000814783b */ /* 0x000f220000000200 */
[C---:B-1----:R-:W-:Y:S08]  /*ead0*/  HMMA.16816.F32 R192, R16.reuse, R180, R196 ;  /* 0x000000b410c0723c */ /* 0x042ff000000018c4 */
[C---:B------:R-:W-:Y:S08]  /*eae0*/  HMMA.16816.F32 R188, R16.reuse, R182, R188 ;  /* 0x000000b610bc723c */ /* 0x040ff000000018bc */
[----:B------:R-:W-:Y:S08]  /*eaf0*/  HMMA.16816.F32 R184, R16, R176, R232 ;  /* 0x000000b010b8723c */ /* 0x000ff000000018e8 */
[----:B--2---:R-:W-:Y:S08]  /*eb00*/  HMMA.16816.F32 R192, R24, R32, R192 ;  /* 0x0000002018c0723c */ /* 0x004ff000000018c0 */
[----:B------:R-:W-:Y:S08]  /*eb10*/  HMMA.16816.F32 R196, R16, R178, R212 ;  /* 0x000000b210c4723c */ /* 0x000ff000000018d4 */
[C---:B------:R-:W-:Y:S08]  /*eb20*/  HMMA.16816.F32 R232, R4.reuse, R180, R208 ;  /* 0x000000b404e8723c */ /* 0x040ff000000018d0 */
[C---:B------:R-:W-:Y:S08]  /*eb30*/  HMMA.16816.F32 R212, R4.reuse, R182, R204 ;  /* 0x000000b604d4723c */ /* 0x040ff000000018cc */
[C---:B------:R-:W-:Y:S08]  /*eb40*/  HMMA.16816.F32 R204, R4.reuse, R176, R200 ;  /* 0x000000b004cc723c */ /* 0x040ff000000018c8 */
[----:B------:R-:W-:Y:S01]  /*eb50*/  HMMA.16816.F32 R180, R4, R178, R172 ;  /* 0x000000b204b4723c */ /* 0x000fe200000018ac */
[----:B------:R-:W-:Y:S01]  /*eb60*/  IMAD.MOV.U32 R6, RZ, RZ, R193 ;  /* 0x000000ffff067224 */ /* 0x000fe200078e00c1 */
[----:B------:R-:W-:Y:S01]  /*eb70*/  LDSM.16.M88.4 R176, [R15+0x9000] ;  /* 0x009000000fb0783b */ /* 0x000fe20000000200 */
[----:B------:R-:W-:-:S02]  /*eb80*/  IMAD.MOV.U32 R7, RZ, RZ, R192 ;  /* 0x000000ffff077224 */ /* 0x000fc400078e00c0 */
[----:B------:R-:W-:Y:S01]  /*eb90*/  IMAD.MOV.U32 R5, RZ, RZ, R194 ;  /* 0x000000ffff057224 */ /* 0x000fe200078e00c2 */
[----:B------:R-:W-:Y:S01]  /*eba0*/  LDSM.16.M88.4 R172, [R15+0x9800] ;  /* 0x009800000fac783b */ /* 0x000fe20000000200 */
[----:B------:R-:W-:Y:S01]  /*ebb0*/  IMAD.MOV.U32 R4, RZ, RZ, R195 ;  /* 0x000000ffff047224 */ /* 0x000fe200078e00c3 */
[----:B------:R-:W-:Y:S01]  /*ebc0*/  HMMA.16816.F32 R16, R24, R34, R188 ;  /* 0x000000221810723c */ /* 0x000fe200000018bc */
[----:B------:R-:W-:Y:S01]  /*ebd0*/  IMAD.MOV.U32 R188, RZ, RZ, R7 ;  /* 0x000000ffffbc7224 */ /* 0x000fe200078e0007 */
[----:B------:R-:W-:Y:S01]  /*ebe0*/  MOV R189, R6 ;  /* 0x0000000600bd7202 */ /* 0x000fe20000000f00 */
[----:B------:R-:W-:Y:S02]  /*ebf0*/  IMAD.MOV.U32 R190, RZ, RZ, R5 ;  /* 0x000000ffffbe7224 */ /* 0x000fe400078e0005 */
[----:B------:R-:W-:-:S03]  /*ec00*/  IMAD.MOV.U32 R191, RZ, RZ, R4 ;  /* 0x000000ffffbf7224 */ /* 0x000fc600078e0004 */
[----:B---3--:R-:W-:Y:S08]  /*ec10*/  HMMA.16816.F32 R4, R24, R28, R184 ;  /* 0x0000001c1804723c */ /* 0x008ff000000018b8 */
[----:B----4-:R-:W-:Y:S03]  /*ec20*/  HMMA.16816.F32 R192, R20, R32, R232 ;  /* 0x0000002014c0723c */ /* 0x010fe600000018e8 */
[----:B------:R-:W-:Y:S01]  /*ec30*/  MOV R138, R16 ;  /* 0x00000010008a7202 */ /* 0x000fe20000000f00 */
[----:B------:R-:W-:-:S02]  /*ec40*/  IMAD.MOV.U32 R134, RZ, RZ, R17 ;  /* 0x000000ffff867224 */ /* 0x000fc400078e0011 */
[----:B------:R-:W-:Y:S02]  /*ec50*/  IMAD.MOV.U32 R8, RZ, RZ, R18 ;  /* 0x000000ffff087224 */ /* 0x000fe400078e0012 */
[----:B------:R-:W-:Y:S01]  /*ec60*/  IMAD.MOV.U32 R0, RZ, RZ, R19 ;  /* 0x000000ffff007224 */ /* 0x000fe200078e0013 */
[----:B------:R-:W-:Y:S01]  /*ec70*/  HMMA.16816.F32 R208, R24, R30, R196 ;  /* 0x0000001e18d0723c */ /* 0x000fe200000018c4 */
[----:B------:R-:W1:Y:S01]  /*ec80*/  LDSM.16.M88.4 R16, [R3+0x6000] ;  /* 0x006000000310783b */ /* 0x000e620000000200 */
[----:B------:R-:W-:Y:S01]  /*ec90*/  IMAD.MOV.U32 R186, RZ, RZ, R4 ;  /* 0x000000ffffba7224 */ /* 0x000fe200078e0004 */
[----:B------:R-:W-:Y:S01]  /*eca0*/  MOV R184, R6 ;  /* 0x0000000600b87202 */ /* 0x000fe20000000f00 */
[----:B------:R-:W-:Y:S01]  /*ecb0*/  IMAD.MOV.U32 R185, RZ, RZ, R5 ;  /* 0x000000ffffb97224 */ /* 0x000fe200078e0005 */
[----:B------:R-:W-:Y:S01]  /*ecc0*/  LDSM.16.M88.4 R24, [R13+0x6000] ;  /* 0x006000000d18783b */ /* 0x000fe20000000200 */
[----:B------:R-:W-:Y:S02]  /*ecd0*/  IMAD.MOV.U32 R139, RZ, RZ, R7 ;  /* 0x000000ffff8b7224 */ /* 0x000fe400078e0007 */
[----:B------:R-:W-:Y:S01]  /*ece0*/  IMAD.MOV.U32 R232, RZ, RZ, R186 ;  /* 0x000000ffffe87224 */ /* 0x000fe200078e00ba */
[----:B------:R2:W3:Y:S01]  /*ecf0*/  LDSM.16.M88.4 R4, [R3+0x4000] ;  /* 0x004000000304783b */ /* 0x0004e20000000200 */
[----:B------:R-:W-:Y:S01]  /*ed00*/  IMAD.MOV.U32 R233, RZ, RZ, R185 ;  /* 0x000000ffffe97224 */ /* 0x000fe200078e00b9 */
[----:B------:R-:W-:Y:S01]  /*ed10*/  HMMA.16816.F32 R200, R20, R34, R212 ;  /* 0x0000002214c8723c */ /* 0x000fe200000018d4 */
[----:B------:R-:W-:Y:S01]  /*ed20*/  IMAD.MOV.U32 R234, RZ, RZ, R184 ;  /* 0x000000ffffea7224 */ /* 0x000fe200078e00b8 */
[----:B------:R-:W-:Y:S01]  /*ed30*/  LDSM.16.M88.4 R32, [R14+0x9000] ;  /* 0x009000000e20783b */ /* 0x000fe20000000200 */
[----:B------:R-:W-:Y:S01]  /*ed40*/  MOV R235, R139 ;  /* 0x0000008b00eb7202 */ /* 0x000fe20000000f00 */
[----:B------:R-:W-:-:S02]  /*ed50*/  IMAD.MOV.U32 R212, RZ, RZ, R138 ;  /* 0x000000ffffd47224 */ /* 0x000fc400078e008a */
[----:B------:R-:W-:Y:S02]  /*ed60*/  IMAD.MOV.U32 R213, RZ, RZ, R134 ;  /* 0x000000ffffd57224 */ /* 0x000fe400078e0086 */
[----:B------:R-:W-:Y:S01]  /*ed70*/  HMMA.16816.F32 R196, R20, R28, R204 ;  /* 0x0000001c14c4723c */ /* 0x000fe200000018cc */
[----:B------:R-:W-:Y:S02]  /*ed80*/  IMAD.MOV.U32 R214, RZ, RZ, R8 ;  /* 0x000000ffffd67224 */ /* 0x000fe400078e0008 */
[----:B------:R-:W-:Y:S02]  /*ed90*/  IMAD.MOV.U32 R215, RZ, RZ, R0 ;  /* 0x000000ffffd77224 */ /* 0x000fe400078e0000 */
[----:B------:R-:W-:-:S03]  /*eda0*/  IMAD.U32 R0, RZ, RZ, UR31 ;  /* 0x0000001fff007e24 */ /* 0x000fc6000f8e00ff */
[----:B------:R-:W-:Y:S01]  /*edb0*/  HMMA.16816.F32 R184, R20, R30, R180 ;  /* 0x0000001e14b8723c */ /* 0x000fe200000018b4 */
[----:B------:R-:W4:Y:S04]  /*edc0*/  LDSM.16.M88.4 R20, [R13+0x4000] ;  /* 0x004000000d14783b */ /* 0x000f280000000200 */
[----:B------:R-:W5:Y:S01]  /*edd0*/  LDSM.16.M88.4 R28, [R14+0x9800] ;  /* 0x009800000e1c783b */ /* 0x000f620000000200 */
[----:B--2---:R-:W-:Y:S01]  /*ede0*/  IMAD.U32 R3, RZ, RZ, UR20 ;  /* 0x00000014ff037e24 */ /* 0x004fe2000f8e00ff */
[----:B------:R-:W-:-:S04]  /*edf0*/  DEPBAR.LE SB0, 0x0 ;  /* 0x000080000000791a */ /* 0x000fc80000000000 */
[-C--:B-1----:R-:W-:Y:S08]  /*ee00*/  HMMA.16816.F32 R188, R16, R176.reuse, R188 ;  /* 0x000000b010bc723c */ /* 0x082ff000000018bc */
[----:B---3--:R-:W-:Y:S08]  /*ee10*/  HMMA.16816.F32 R180, R4, R176, R192 ;  /* 0x000000b004b4723c */ /* 0x008ff000000018c0 */
[C---:B------:R-:W-:Y:S08]  /*ee20*/  HMMA.16816.F32 R192, R16.reuse, R178, R212 ;  /* 0x000000b210c0723c */ /* 0x040ff000000018d4 */
[C---:B------:R-:W-:Y:S08]  /*ee30*/  HMMA.16816.F32 R204, R16.reuse, R172, R232 ;  /* 0x000000ac10cc723c */ /* 0x040ff000000018e8 */
[----:B------:R-:W-:Y:S08]  /*ee40*/  HMMA.16816.F32 R16, R16, R174, R208 ;  /* 0x000000ae1010723c */ /* 0x000ff000000018d0 */
[C---:B------:R-:W-:Y:S08]  /*ee50*/  HMMA.16816.F32 R196, R4.reuse, R172, R196 ;  /* 0x000000ac04c4723c */ /* 0x040ff000000018c4 */
[C---:B------:R-:W-:Y:S08]  /*ee60*/  HMMA.16816.F32 R172, R4.reuse, R174, R184 ;  /* 0x000000ae04ac723c */ /* 0x040ff000000018b8 */
[----:B------:R-:W-:Y:S01]  /*ee70*/  HMMA.16816.F32 R200, R4, R178, R200 ;  /* 0x000000b204c8723c */ /* 0x000fe200000018c8 */
[----:B------:R-:W-:Y:S01]  /*ee80*/  SHF.L.U32 R5, R223, 0x1, RZ ;  /* 0x00000001df057819 */ /* 0x000fe200000006ff */
[----:B------:R-:W-:Y:S01]  /*ee90*/  IMAD.U32 R7, RZ, RZ, UR30 ;  /* 0x0000001eff077e24 */ /* 0x000fe2000f8e00ff */
[----:B------:R-:W-:Y:S01]  /*eea0*/  LOP3.LUT R4, R0, UR4, R133, 0x96, !PT ;  /* 0x0000000400047c12 */ /* 0x000fe2000f8e9685 */
[----:B------:R-:W-:Y:S01]  /*eeb0*/  IMAD.WIDE.U32 R132, R132, -0x326172a9, RZ ;  /* 0xcd9e8d5784847825 */ /* 0x000fe200078e00ff */
[----:B------:R-:W-:-:S03]  /*eec0*/  LOP3.LUT R5, R5, 0x6, RZ, 0xc0, !PT ;  /* 0x0000000605057812 */ /* 0x000fc600078ec0ff */
[----:B----4-:R-:W-:Y:S01]  /*eed0*/  HMMA.16816.F32 R180, R20, R32, R180 ;  /* 0x0000002014b4723c */ /* 0x010fe200000018b4 */
[----:B------:R-:W-:Y:S02]  /*eee0*/  VIADD R7, R7, 0x3c6ef372 ;  /* 0x3c6ef37207077836 */ /* 0x000fe40000000000 */
[----:B------:R-:W-:Y:S01]  /*eef0*/  IMAD R0, R3, 0x20, R5 ;  /* 0x0000002003007824 */ /* 0x000fe200078e0205 */
[----:B------:R-:W-:Y:S01]  /*ef00*/  MOV R3, UR30 ;  /* 0x0000001e00037c02 */ /* 0x000fe20008000f00 */
[----:B------:R-:W-:-:S03]  /*ef10*/  IMAD.WIDE.U32 R4, R4, -0x326172a9, RZ ;  /* 0xcd9e8d5704047825 */ /* 0x000fc600078e00ff */
[----:B------:R-:W-:Y:S01]  /*ef20*/  HMMA.16816.F32 R188, R24, R32, R188 ;  /* 0x0000002018bc723c */ /* 0x000fe200000018bc */
[----:B------:R-:W-:Y:S01]  /*ef30*/  VIADD R8, R3, 0x9e3779b9 ;  /* 0x9e3779b903087836 */ /* 0x000fe20000000000 */
[CC--:B------:R-:W-:Y:S01]  /*ef40*/  LOP3.LUT R139, R7.reuse, R4.reuse, R225, 0x96, !PT ;  /* 0x00000004078b7212 */ /* 0x0c0fe200078e96e1 */
[----:B------:R-:W-:Y:S01]  /*ef50*/  VIADD R3, R0, 0xffffff80 ;  /* 0xffffff8000037836 */ /* 0x000fe20000000000 */
[----:B------:R-:W-:Y:S02]  /*ef60*/  LOP3.LUT R213, R7, R4, R245, 0x96, !PT ;  /* 0x0000000407d57212 */ /* 0x000fe400078e96f5 */
[C-C-:B------:R-:W-:Y:S02]  /*ef70*/  LOP3.LUT R138, R8.reuse, R236, R5.reuse, 0x96, !PT ;  /* 0x000000ec088a7212 */ /* 0x140fe400078e9605 */
[----:B-----5:R-:W-:Y:S01]  /*ef80*/  HMMA.16816.F32 R172, R20, R30, R172 ;  /* 0x0000001e14ac723c */ /* 0x020fe200000018ac */
[----:B------:R-:W-:Y:S02]  /*ef90*/  I2FP.F32.U32 R6, R3 ;  /* 0x0000000300067245 */ /* 0x000fe40000201000 */
[----:B------:R-:W-:-:S02]  /*efa0*/  LOP3.LUT R212, R8, R132, R5, 0x96, !PT ;  /* 0x0000008408d47212 */ /* 0x000fc400078e9605 */
[C---:B------:R-:W-:Y:S01]  /*efb0*/  ISETP.GE.AND P1, PT, R3.reuse, R10, PT ;  /* 0x0000000a0300720c */ /* 0x040fe20003f26270 */
[----:B------:R-:W-:Y:S01]  /*efc0*/  FFMA.FTZ R5, R6, UR5, R180 ;  /* 0x0000000506057c23 */ /* 0x000fe200080100b4 */
[----:B------:R-:W-:Y:S01]  /*efd0*/  IADD3 R4, PT, PT, R0, -0x68, RZ ;  /* 0xffffff9800047810 */ /* 0x000fe20007ffe0ff */
[C---:B------:R-:W-:Y:S01]  /*efe0*/  FFMA.FTZ R7, R6.reuse, UR5, R182 ;  /* 0x0000000506077c23 */ /* 0x040fe200080100b6 */
[----:B------:R-:W-:Y:S01]  /*eff0*/  ISETP.GE.AND P5, PT, R3, R9, PT ;  /* 0x000000090300720c */ /* 0x000fe20003fa6270 */
[----:B------:R-:W-:Y:S01]  /*f000*/  HMMA.16816.F32 R208, R24, R30, R16 ;  /* 0x0000001e18d0723c */ /* 0x000fe20000001810 */
[----:B------:R-:W-:Y:S01]  /*f010*/  FSEL R32, R5, -INF , !P1 ;  /* 0xff80000005207808 */ /* 0x000fe20004800000 */
[C---:B------:R-:W-:Y:S01]  /*f020*/  FFMA.FTZ R8, R6.reuse, UR5, R188 ;  /* 0x0000000506087c23 */ /* 0x040fe200080100bc */
[----:B------:R-:W-:Y:S01]  /*f030*/  I2FP.F32.U32 R5, R4 ;  /* 0x0000000400057245 */ /* 0x000fe20000201000 */
[----:B------:R-:W-:Y:S01]  /*f040*/  FFMA.FTZ R6, R6, UR5, R190 ;  /* 0x0000000506067c23 */ /* 0x000fe200080100be */
[----:B------:R-:W-:-:S02]  /*f050*/  FSEL R132, R7, -INF , !P5 ;  /* 0xff80000007847808 */ /* 0x000fc40006800000 */
[----:B------:R-:W-:Y:S01]  /*f060*/  ISETP.GE.AND P4, PT, R3, R11, PT ;  /* 0x0000000b0300720c */ /* 0x000fe20003f86270 */
[C---:B------:R-:W-:Y:S01]  /*f070*/  HMMA.16816.F32 R200, R20.reuse, R34, R200 ;  /* 0x0000002214c8723c */ /* 0x040fe200000018c8 */
[----:B------:R-:W-:Y:S01]  /*f080*/  FFMA.FTZ R7, R5, UR5, R172 ;  /* 0x0000000505077c23 */ /* 0x000fe200080100ac */
[----:B------:R-:W-:Y:S01]  /*f090*/  BAR.SYNC.DEFER_BLOCKING 0x0 ;  /* 0x0000000000007b1d */ /* 0x000fe20000010000 */
[----:B------:R-:W-:Y:S01]  /*f0a0*/  ISETP.GE.AND P1, PT, R3, R12, PT ;  /* 0x0000000c0300720c */ /* 0x000fe20003f26270 */
[----:B------:R-:W-:Y:S01]  /*f0b0*/  VIADD R3, R0, 0xffffff81 ;  /* 0xffffff8100037836 */ /* 0x000fe20000000000 */
[----:B------:R-:W-:Y:S02]  /*f0c0*/  ISETP.GE.AND P5, PT, R4, R10, PT ;  /* 0x0000000a0400720c */ /* 0x000fe40003fa6270 */
[----:B------:R-:W-:Y:S01]  /*f0d0*/  FSEL R133, R8, -INF , !P4 ;  /* 0xff80000008857808 */ /* 0x000fe20006000000 */
[----:B------:R-:W-:Y:S01]  /*f0e0*/  HMMA.16816.F32 R196, R20, R28, R196 ;  /* 0x0000001c14c4723c */ /* 0x000fe200000018c4 */
[----:B------:R-:W-:Y:S01]  /*f0f0*/  FSEL R134, R6, -INF , !P1 ;  /* 0xff80000006867808 */ /* 0x000fe20004800000 */
[----:B------:R-:W-:Y:S01]  /*f100*/  FFMA.FTZ R6, R5, UR5, R174 ;  /* 0x0000000505067c23 */ /* 0x000fe200080100ae */
[----:B------:R-:W-:Y:S01]  /*f110*/  FSEL R233, R7, -INF , !P5 ;  /* 0xff80000007e97808 */ /* 0x000fe20006800000 */
[C---:B------:R-:W-:Y:S01]  /*f120*/  FFMA.FTZ R7, R5.reuse, UR5, R208 ;  /* 0x0000000505077c23 */ /* 0x040fe200080100d0 */
[C---:B------:R-:W-:Y:S01]  /*f130*/  ISETP.GE.AND P4, PT, R4.reuse, R9, PT ;  /* 0x000000090400720c */ /* 0x040fe20003f86270 */
[----:B------:R-:W-:Y:S01]  /*f140*/  FFMA.FTZ R5, R5, UR5, R210 ;  /* 0x0000000505057c23 */ /* 0x000fe200080100d2 */
[C---:B------:R-:W-:Y:S01]  /*f150*/  ISETP.GE.AND P1, PT, R4.reuse, R11, PT ;  /* 0x0000000b0400720c */ /* 0x040fe20003f26270 */
[----:B------:R-:W-:Y:S01]  /*f160*/  HMMA.16816.F32 R176, R24, R34, R192 ;  /* 0x0000002218b0723c */ /* 0x000fe200000018c0 */
[----:B------:R-:W-:-:S02]  /*f170*/  ISETP.GE.AND P5, PT, R4, R12, PT ;  /* 0x0000000c0400720c */ /* 0x000fc40003fa6270 */
[----:B------:R-:W-:Y:S02]  /*f180*/  I2FP.F32.U32 R4, R3 ;  /* 0x0000000300047245 */ /* 0x000fe40000201000 */
[----:B------:R-:W-:Y:S02]  /*f190*/  FSEL R234, R6, -INF , !P4 ;  /* 0xff80000006ea7808 */ /* 0x000fe40006000000 */
[----:B------:R-:W-:Y:S01]  /*f1a0*/  ISETP.GE.AND P4, PT, R3, R10, PT ;  /* 0x0000000a0300720c */ /* 0x000fe20003f86270 */
[C---:B------:R-:W-:Y:S01]  /*f1b0*/  FFMA.FTZ R6, R4.reuse, UR5, R181 ;  /* 0x0000000504067c23 */ /* 0x040fe200080100b5 */
[----:B------:R-:W-:Y:S01]  /*f1c0*/  FSEL R208, R7, -INF , !P1 ;  /* 0xff80000007d07808 */ /* 0x000fe20004800000 */
[C---:B------:R-:W-:Y:S01]  /*f1d0*/  FFMA.FTZ R7, R4.reuse, UR5, R183 ;  /* 0x0000000504077c23 */ /* 0x040fe200080100b7 */
[----:B------:R-:W-:Y:S01]  /*f1e0*/  FSEL R210, R5, -INF , !P5 ;  /* 0xff80000005d27808 */ /* 0x000fe20006800000 */
[----:B------:R-:W-:Y:S01]  /*f1f0*/  FFMA.FTZ R14, R4, UR5, R189 ;  /* 0x00000005040e7c23 */ /* 0x000fe200080100bd */
[----:B------:R-:W-:Y:S01]  /*f200*/  FSEL R30, R6, -INF , !P4 ;  /* 0xff800000061e7808 */ /* 0x000fe20006000000 */
[----:B------:R-:W-:Y:S01]  /*f210*/  VIADD R6, R0, 0xffffff88 ;  /* 0xffffff8800067836 */ /* 0x000fe20000000000 */
[----:B------:R-:W-:Y:S01]  /*f220*/  ISETP.GE.AND P1, PT, R3, R9, PT ;  /* 0x000000090300720c */ /* 0x000fe20003f26270 */
[----:B------:R-:W-:Y:S01]  /*f230*/  FFMA.FTZ R34, R4, UR5, R191 ;  /* 0x0000000504227c23 */ /* 0x000fe200080100bf */
[C---:B------:R-:W-:Y:S01]  /*f240*/  VIADD R5, R0.reuse, 0xffffff89 ;  /* 0xffffff8900057836 */ /* 0x040fe20000000000 */
[----:B------:R-:W-:Y:S01]  /*f250*/  IADD3 R4, PT, PT, R0, -0x70, RZ ;  /* 0xffffff9000047810 */ /* 0x000fe20007ffe0ff */
[----:B------:R-:W-:Y:S01]  /*f260*/  HMMA.16816.F32 R184, R24, R28, R204 ;  /* 0x0000001c18b8723c */ /* 0x000fe200000018cc */
[----:B------:R-:W-:-:S02]  /*f270*/  I2FP.F32.U32 R15, R6 ;  /* 0x00000006000f7245 */ /* 0x000fc40000201000 */
[C---:B------:R-:W-:Y:S02]  /*f280*/  ISETP.GE.AND P5, PT, R3.reuse, R11, PT ;  /* 0x0000000b0300720c */ /* 0x040fe40003fa6270 */
[----:B------:R-:W-:Y:S01]  /*f290*/  ISETP.GE.AND P4, PT, R3, R12, PT ;  /* 0x0000000c0300720c */ /* 0x000fe20003f86270 */
[C---:B------:R-:W-:Y:S01]  /*f2a0*/  VIADD R3, R0.reuse, 0xffffff91 ;  /* 0xffffff9100037836 */ /* 0x040fe20000000000 */
[----:B------:R-:W-:Y:S01]  /*f2b0*/  FSEL R33, R7, -INF , !P1 ;  /* 0xff80000007217808 */ /* 0x000fe20004800000 */
[----:B------:R-:W-:Y:S01]  /*f2c0*/  FFMA.FTZ R13, R15, UR5, R200 ;  /* 0x000000050f0d7c23 */ /* 0x000fe200080100c8 */
[----:B------:R-:W-:Y:S01]  /*f2d0*/  I2FP.F32.U32 R8, R5 ;  /* 0x0000000500087245 */ /* 0x000fe20000201000 */
[----:B------:R-:W-:Y:S01]  /*f2e0*/  VIADD R0, R0, 0xffffff99 ;  /* 0xffffff9900007836 */ /* 0x000fe20000000000 */
[----:B------:R-:W-:Y:S02]  /*f2f0*/  I2FP.F32.U32 R7, R4 ;  /* 0x0000000400077245 */ /* 0x000fe40000201000 */
[----:B------:R-:W-:Y:S01]  /*f300*/  ISETP.GE.AND P1, PT, R6, R10, PT ;  /* 0x0000000a0600720c */ /* 0x000fe20003f26270 */
[----:B------:R-:W-:Y:S01]  /*f310*/  FFMA.FTZ R17, R8, UR5, R201 ;  /* 0x0000000508117c23 */ /* 0x000fe200080100c9 */
[----:B------:R-:W-:Y:S01]  /*f320*/  FSEL R35, R14, -INF , !P5 ;  /* 0xff8000000e237808 */ /* 0x000fe20006800000 */
[----:B------:R-:W-:Y:S01]  /*f330*/  FFMA.FTZ R16, R7, UR5, R196 ;  /* 0x0000000507107c23 */ /* 0x000fe200080100c4 */
[----:B------:R-:W-:-:S02]  /*f340*/  FSEL R28, R13, -INF , !P1 ;  /* 0xff8000000d1c7808 */ /* 0x000fc40004800000 */
[----:B------:R-:W-:Y:S02]  /*f350*/  I2FP.F32.U32 R14, R3 ;  /* 0x00000003000e7245 */ /* 0x000fe40000201000 */
[-C--:B------:R-:W-:Y:S02]  /*f360*/  ISETP.GE.AND P5, PT, R5, R10.reuse, PT ;  /* 0x0000000a0500720c */ /* 0x080fe40003fa6270 */
[----:B------:R-:W-:Y:S01]  /*f370*/  ISETP.GE.AND P1, PT, R4, R10, PT ;  /* 0x0000000a0400720c */ /* 0x000fe20003f26270 */
[----:B------:R-:W-:Y:S01]  /*f380*/  FFMA.FTZ R18, R14, UR5, R197 ;  /* 0x000000050e127c23 */ /* 0x000fe200080100c5 */
[----:B------:R-:W-:Y:S02]  /*f390*/  I2FP.F32.U32 R13, R0 ;  /* 0x00000000000d7245 */ /* 0x000fe40000201000 */
[----:B------:R-:W-:Y:S02]  /*f3a0*/  FSEL R29, R17, -INF , !P5 ;  /* 0xff800000111d7808 */ /* 0x000fe40006800000 */
[----:B------:R-:W-:Y:S01]  /*f3b0*/  FSEL R232, R16, -INF , !P1 ;  /* 0xff80000010e87808 */ /* 0x000fe20004800000 */
[----:B------:R-:W-:Y:S01]  /*f3c0*/  FFMA.FTZ R17, R13, UR5, R173 ;  /* 0x000000050d117c23 */ /* 0x000fe200080100ad */
[----:B------:R-:W-:-:S02]  /*f3d0*/  ISETP.GE.AND P5, PT, R3, R10, PT ;  /* 0x0000000a0300720c */ /* 0x000fc40003fa6270 */
[----:B------:R-:W-:Y:S02]  /*f3e0*/  FMNMX3.FTZ R16, R137, R32, R30, !PT ;  /* 0x0000002089107276 */ /* 0x000fe4000781001e */
        /* <DEDUP_REMOVED lines=13> */
[----:B------:R-:W-:Y:S02]  /*f4c0*/  MOV R26, UR20 ;  /* 0x00000014001a7c02 */ /* 0x000fe40008000f00 */
[----:B------:R-:W-:Y:S01]  /*f4d0*/  MOV R21, UR16 ;  /* 0x0000001000157c02 */ /* 0x000fe20008000f00 */
[C---:B------:R-:W-:Y:S02]  /*f4e0*/  @!P3 IMAD R18, R16.reuse, UR7, RZ ;  /* 0x000000071012bc24 */ /* 0x040fe4000f8e02ff */
[----:B------:R-:W-:-:S04]  /*f4f0*/  @!P3 IMAD.WIDE.U32 R16, R16, UR14, RZ ;  /* 0x0000000e1010bc25 */ /* 0x000fc8000f8e00ff */
[----:B------:R-:W-:Y:S01]  /*f500*/  @!P3 IMAD.IADD R18, R17, 0x1, R18 ;  /* 0x000000011112b824 */ /* 0x000fe200078e0212 */
[C---:B------:R-:W-:Y:S01]  /*f510*/  @!P3 LEA R24, P1, R16.reuse, R230, 0x1 ;  /* 0x000000e61018b211 */ /* 0x040fe200078208ff */
[----:B------:R-:W-:Y:S02]  /*f520*/  @!P2 VIADD R17, R19, 0xfffffffb ;  /* 0xfffffffb1311a836 */ /* 0x000fe40000000000 */
[----:B------:R-:W-:Y:S01]  /*f530*/  IMAD.U32 R19, RZ, RZ, UR16 ;  /* 0x00000010ff137e24 */ /* 0x000fe2000f8e00ff */
        /* <DEDUP_REMOVED lines=11> */
[CC--:B------:R-:W-:Y:S01]  /*f5f0*/  @!P2 LEA R22, P1, R16.reuse, R230.reuse, 0x1 ;  /* 0x000000e61016a211 */ /* 0x0c0fe200078208ff */
[C---:B------:R-:W-:Y:S01]  /*f600*/  @!P3 IMAD.WIDE.U32 R18, R23.reuse, UR14, R18 ;  /* 0x0000000e1712bc25 */ /* 0x040fe2000f8e0012 */
[----:B------:R1:W-:Y:S03]  /*f610*/  @P3 STS.128 [R227+0x8000], RZ ;  /* 0x008000ffe3003388 */ /* 0x0003e60000000c00 */
[----:B------:R-:W-:Y:S01]  /*f620*/  @!P3 IMAD R31, R23, UR7, RZ ;  /* 0x00000007171fbc24 */ /* 0x000fe2000f8e02ff */
[----:B------:R-:W-:Y:S01]  /*f630*/  @!P2 LEA.HI.X R23, R16, R229, R17, 0x1, P1 ;  /* 0x000000e51017a211 */ /* 0x000fe200008f0c11 */
[----:B------:R-:W-:Y:S01]  /*f640*/  @!P2 IMAD.WIDE.U32 R16, R26, UR14, R20 ;  /* 0x0000000e1a10ac25 */ /* 0x000fe2000f8e0014 */
[----:B------:R-:W-:-:S02]  /*f650*/  @!P3 LEA R20, P1, R18, R230, 0x1 ;  /* 0x000000e61214b211 */ /* 0x000fc400078208ff */
        /* <DEDUP_REMOVED lines=22> */
.L_x_1270:
[----:B-1----:R-:W2:Y:S04]  /*f7c0*/  LDL.64 R24, [R1+0x10] ;  /* 0x0000100001187983 */ /* 0x002ea80000100a00 */
[----:B------:R-:W3:Y:S04]  /*f7d0*/  LDL.64 R22, [R1+0x18] ;  /* 0x0000180001167983 */ /* 0x000ee80000100a00 */
[----:B------:R-:W1:Y:S01]  /*f7e0*/  SHFL.BFLY PT, R19, R27, 0x2, 0x1f ;  /* 0x0c401f001b137f89 */ /* 0x000e6200000e0000 */
[----:B------:R-:W-:Y:S02]  /*f7f0*/  FSEL R31, R34, -INF , !P4 ;  /* 0xff800000221f7808 */ /* 0x000fe40006000000 */
[C---:B------:R-:W-:Y:S01]  /*f800*/  ISETP.GE.AND P1, PT, R6.reuse, R11, PT ;  /* 0x0000000b0600720c */ /* 0x040fe20003f26270 */
[C---:B------:R-:W-:Y:S01]  /*f810*/  FFMA.FTZ R16, R15.reuse, UR5, R202 ;  /* 0x000000050f107c23 */ /* 0x040fe200080100ca */
[----:B------:R-:W-:Y:S01]  /*f820*/  ISETP.GE.AND P4, PT, R6, R12, PT ;  /* 0x0000000c0600720c */ /* 0x000fe20003f86270 */
[C---:B------:R-:W-:Y:S01]  /*f830*/  FFMA.FTZ R6, R15.reuse, UR5, R178 ;  /* 0x000000050f067c23 */ /* 0x040fe200080100b2 */
[----:B------:R-:W-:Y:S01]  /*f840*/  FFMA.FTZ R17, R15, UR5, R176 ;  /* 0x000000050f117c23 */ /* 0x000fe200080100b0 */
[----:B------:R-:W-:Y:S01]  /*f850*/  FFMA.FTZ R18, R13, UR5, R175 ;  /* 0x000000050d127c23 */ /* 0x000fe200080100af */
[----:B------:R-:W-:Y:S01]  /*f860*/  FSEL R15, R16, -INF , !P5 ;  /* 0xff800000100f7808 */ /* 0x000fe20006800000 */
[----:B------:R-:W3:Y:S01]  /*f870*/  LDCU UR4, c[0x0][0x45c] ;  /* 0x00008b80ff0477ac */ /* 0x000ee20008000800 */
[----:B------:R-:W-:Y:S01]  /*f880*/  FSEL R178, R6, -INF , !P4 ;  /* 0xff80000006b27808 */ /* 0x000fe20006000000 */
[----:B------:R-:W-:Y:S01]  /*f890*/  FFMA.FTZ R6, R8, UR5, R203 ;  /* 0x0000000508067c23 */ /* 0x000fe200080100cb */
[----:B------:R-:W-:-:S02]  /*f8a0*/  ISETP.GE.AND P5, PT, R5, R9, PT ;  /* 0x000000090500720c */ /* 0x000fc40003fa6270 */
[----:B------:R-:W-:Y:S01]  /*f8b0*/  FSEL R176, R17, -INF , !P1 ;  /* 0xff80000011b07808 */ /* 0x000fe20004800000 */
[----:B------:R-:W-:Y:S01]  /*f8c0*/  FFMA.FTZ R17, R7, UR5, R198 ;  /* 0x0000000507117c23 */ /* 0x000fe200080100c6 */
[C---:B------:R-:W-:Y:S02]  /*f8d0*/  ISETP.GE.AND P1, PT, R5.reuse, R11, PT ;  /* 0x0000000b0500720c */ /* 0x040fe40003f26270 */
[----:B------:R-:W-:Y:S01]  /*f8e0*/  ISETP.GE.AND P4, PT, R5, R12, PT ;  /* 0x0000000c0500720c */ /* 0x000fe20003f86270 */
[----:B------:R-:W-:Y:S01]  /*f8f0*/  FFMA.FTZ R5, R8, UR5, R177 ;  /* 0x0000000508057c23 */ /* 0x000fe200080100b1 */
[----:B------:R-:W-:Y:S02]  /*f900*/  FSEL R172, R6, -INF , !P5 ;  /* 0xff80000006ac7808 */ /* 0x000fe40006800000 */
[----:B------:R-:W-:Y:S01]  /*f910*/  ISETP.GE.AND P5, PT, R4, R9, PT ;  /* 0x000000090400720c */ /* 0x000fe20003fa6270 */
[----:B------:R-:W-:Y:S01]  /*f920*/  FFMA.FTZ R16, R14, UR5, R199 ;  /* 0x000000050e107c23 */ /* 0x000fe200080100c7 */
[----:B------:R-:W-:-:S02]  /*f930*/  FSEL R173, R5, -INF , !P1 ;  /* 0xff80000005ad7808 */ /* 0x000fc40004800000 */
[----:B------:R-:W-:Y:S02]  /*f940*/  FSEL R214, R17, -INF , !P5 ;  /* 0xff80000011d67808 */ /* 0x000fe40006800000 */
[-C--:B------:R-:W-:Y:S02]  /*f950*/  ISETP.GE.AND P1, PT, R3, R9.reuse, PT ;  /* 0x000000090300720c */ /* 0x080fe40003f26270 */
[----:B------:R-:W-:Y:S02]  /*f960*/  ISETP.GE.AND P5, PT, R0, R9, PT ;  /* 0x000000090000720c */ /* 0x000fe40003fa6270 */
[----:B-1----:R-:W-:Y:S02]  /*f970*/  FMNMX.FTZ R6, R27, R19, !PT ;  /* 0x000000131b067209 */ /* 0x002fe40007810000 */
[----:B------:R-:W-:Y:S02]  /*f980*/  FMNMX3.FTZ R5, R136, R132, R33, !PT ;  /* 0x0000008488057276 */ /* 0x000fe40007810021 */
[----:B------:R-:W-:-:S02]  /*f990*/  FSEL R215, R16, -INF , !P1 ;  /* 0xff80000010d77808 */ /* 0x000fc40004800000 */
[----:B------:R-:W-:Y:S01]  /*f9a0*/  FSEL R183, R18, -INF , !P5 ;  /* 0xff80000012b77808 */ /* 0x000fe20006800000 */
[----:B------:R-:W1:Y:S01]  /*f9b0*/  SHFL.BFLY PT, R17, R6, 0x1, 0x1f ;  /* 0x0c201f0006117f89 */ /* 0x000e6200000e0000 */
[C---:B------:R-:W-:Y:S02]  /*f9c0*/  ISETP.GE.AND P1, PT, R4.reuse, R11, PT ;  /* 0x0000000b0400720c */ /* 0x040fe40003f26270 */
[----:B------:R-:W-:Y:S01]  /*f9d0*/  ISETP.GE.AND P5, PT, R4, R12, PT ;  /* 0x0000000c0400720c */ /* 0x000fe20003fa6270 */
[----:B------:R-:W-:Y:S01]  /*f9e0*/  FFMA.FTZ R4, R8, UR5, R179 ;  /* 0x0000000508047c23 */ /* 0x000fe200080100b3 */
[----:B------:R-:W-:Y:S01]  /*f9f0*/  FMNMX3.FTZ R5, R5, R15, R172, !PT ;  /* 0x0000000f05057276 */ /* 0x000fe200078100ac */
[C---:B------:R-:W-:Y:S01]  /*fa00*/  FFMA.FTZ R16, R7.reuse, UR5, R184 ;  /* 0x0000000507107c23 */ /* 0x040fe200080100b8 */
[----:B------:R-:W-:Y:S02]  /*fa10*/  FFMA.FTZ R7, R7, UR5, R186 ;  /* 0x0000000507077c23 */ /* 0x000fe400080100ba */
[----:B------:R-:W-:-:S02]  /*fa20*/  FMNMX3.FTZ R5, R5, R214, R215, !PT ;  /* 0x000000d605057276 */ /* 0x000fc400078100d7 */
[----:B------:R-:W-:Y:S01]  /*fa30*/  FSEL R177, R4, -INF , !P4 ;  /* 0xff80000004b17808 */ /* 0x000fe20006000000 */
[----:B------:R-:W-:Y:S01]  /*fa40*/  FFMA.FTZ R4, R14, UR5, R185 ;  /* 0x000000050e047c23 */ /* 0x000fe200080100b9 */
[-C--:B------:R-:W-:Y:S02]  /*fa50*/  ISETP.GE.AND P4, PT, R3, R11.reuse, PT ;  /* 0x0000000b0300720c */ /* 0x080fe40003f86270 */
[----:B------:R-:W-:Y:S02]  /*fa60*/  FMNMX3.FTZ R8, R5, R234, R183, !PT ;  /* 0x000000ea05087276 */ /* 0x000fe400078100b7 */
[----:B------:R-:W-:Y:S02]  /*fa70*/  FSEL R241, R7, -INF , !P5 ;  /* 0xff80000007f17808 */ /* 0x000fe40006800000 */
[----:B------:R-:W-:Y:S02]  /*fa80*/  FSEL R235, R4, -INF , !P4 ;  /* 0xff80000004eb7808 */ /* 0x000fe40006000000 */
[----:B------:R-:W-:-:S02]  /*fa90*/  ISETP.GE.AND P5, PT, R0, R11, PT ;  /* 0x0000000b0000720c */ /* 0x000fc40003fa6270 */
[-C--:B------:R-:W-:Y:S01]  /*faa0*/  ISETP.GE.AND P4, PT, R0, R12.reuse, PT ;  /* 0x0000000c0000720c */ /* 0x080fe20003f86270 */
[----:B------:R-:W4:Y:S01]  /*fab0*/  SHFL.BFLY PT, R20, R8, 0x2, 0x1f ;  /* 0x0c401f0008147f89 */ /* 0x000f2200000e0000 */
[----:B------:R-:W-:Y:S02]  /*fac0*/  FSEL R236, R16, -INF , !P1 ;  /* 0xff80000010ec7808 */ /* 0x000fe40004800000 */
[----:B------:R-:W-:Y:S02]  /*fad0*/  MOV R0, UR31 ;  /* 0x0000001f00007c02 */ /* 0x000fe40008000f00 */
[----:B------:R-:W-:Y:S02]  /*fae0*/  ISETP.GE.AND P1, PT, R3, R12, PT ;  /* 0x0000000c0300720c */ /* 0x000fe40003f26270 */
[----:B------:R-:W-:Y:S01]  /*faf0*/  MOV R3, UR31 ;  /* 0x0000001f00037c02 */ /* 0x000fe20008000f00 */
[----:B------:R-:W-:Y:S01]  /*fb00*/  IMAD.WIDE.U32 R4, R138, -0x2daee0ad, RZ ;  /* 0xd2511f538a047825 */ /* 0x000fe200078e00ff */
[----:B------:R-:W-:-:S03]  /*fb10*/  FMNMX3.FTZ R7, R135, R133, R35, !PT ;  /* 0x0000008587077276 */ /* 0x000fc60007810023 */
[----:B------:R-:W-:Y:S01]  /*fb20*/  FFMA.FTZ R16, R13, UR5, R209 ;  /* 0x000000050d107c23 */ /* 0x000fe200080100d1 */
[----:B------:R-:W-:Y:S01]  /*fb30*/  IADD3 R3, PT, PT, R3, 0x32370b8f, RZ ;  /* 0x32370b8f03037810 */ /* 0x000fe20007ffe0ff */
[----:B------:R-:W-:Y:S02]  /*fb40*/  VIADD R0, R0, 0x76cf5d0a ;  /* 0x76cf5d0a00007836 */ /* 0x000fe40000000000 */
[----:B------:R-:W-:Y:S01]  /*fb50*/  IMAD.WIDE.U32 R18, R139, -0x2daee0ad, RZ ;  /* 0xd2511f538b127825 */ /* 0x000fe200078e00ff */
[----:B------:R-:W-:-:S04]  /*fb60*/  FMNMX3.FTZ R7, R7, R176, R173, !PT ;  /* 0x000000b007077276 */ /* 0x000fc800078100ad */
[----:B------:R-:W-:Y:S01]  /*fb70*/  LOP3.LUT R26, R3, R4, R19, 0x96, !PT ;  /* 0x00000004031a7212 */ /* 0x000fe200078e9613 */
[----:B------:R-:W-:Y:S01]  /*fb80*/  FFMA.FTZ R14, R14, UR5, R187 ;  /* 0x000000050e0e7c23 */ /* 0x000fe200080100bb */
[----:B------:R-:W-:-:S05]  /*fb90*/  FFMA.FTZ R13, R13, UR5, R211 ;  /* 0x000000050d0d7c23 */ /* 0x000fca00080100d3 */
[----:B------:R-:W-:Y:S01]  /*fba0*/  FSEL R237, R13, -INF , !P4 ;  /* 0xff8000000ded7808 */ /* 0x000fe20006000000 */
[----:B------:R-:W-:Y:S01]  /*fbb0*/  IMAD.WIDE.U32 R26, R26, -0x326172a9, RZ ;  /* 0xcd9e8d571a1a7825 */ /* 0x000fe200078e00ff */
[----:B--2---:R-:W-:-:S03]  /*fbc0*/  LOP3.LUT R21, R0, R24, R5, 0x96, !PT ;  /* 0x0000001800157212 */ /* 0x004fc600078e9605 */
[----:B------:R-:W-:Y:S01]  /*fbd0*/  IMAD.MOV.U32 R25, RZ, RZ, R225 ;  /* 0x000000ffff197224 */ /* 0x000fe200078e00e1 */
[----:B-1----:R-:W-:Y:S01]  /*fbe0*/  FMNMX.FTZ R225, R6, R17, !PT ;  /* 0x0000001106e17209 */ /* 0x002fe20007810000 */
[----:B------:R-:W-:Y:S01]  /*fbf0*/  IMAD.WIDE.U32 R4, R212, -0x2daee0ad, RZ ;  /* 0xd2511f53d4047825 */ /* 0x000fe200078e00ff */
[----:B------:R-:W-:Y:S02]  /*fc00*/  FSEL R212, R16, -INF , !P5 ;  /* 0xff80000010d47808 */ /* 0x000fe40006800000 */
[----:B------:R-:W-:Y:S01]  /*fc10*/  FMNMX3.FTZ R6, R7, R236, R235, !PT ;  /* 0x000000ec07067276 */ /* 0x000fe200078100eb */
[----:B------:R-:W-:-:S03]  /*fc20*/  IMAD.WIDE.U32 R16, R213, -0x2daee0ad, RZ ;  /* 0xd2511f53d5107825 */ /* 0x000fc600078e00ff */
[----:B------:R-:W-:Y:S02]  /*fc30*/  FMNMX3.FTZ R6, R6, R208, R212, !PT ;  /* 0x000000d006067276 */ /* 0x000fe400078100d4 */
[----:B------:R-:W-:-:S03]  /*fc40*/  LOP3.LUT R34, R3, R4, R17, 0x96, !PT ;  /* 0x0000000403227212 */ /* 0x000fc600078e9611 */
[----:B------:R-:W1:Y:S01]  /*fc50*/  SHFL.BFLY PT, R17, R6, 0x2, 0x1f ;  /* 0x0c401f0006117f89 */ /* 0x000e6200000e0000 */
[----:B----4-:R-:W-:Y:S02]  /*fc60*/  FMNMX.FTZ R7, R8, R20, !PT ;  /* 0x0000001408077209 */ /* 0x010fe40007810000 */
[----:B------:R-:W-:Y:S01]  /*fc70*/  FMNMX3.FTZ R8, R2, R134, R31, !PT ;  /* 0x0000008602087276 */ /* 0x000fe2000781001f */
[C---:B---3--:R-:W-:Y:S01]  /*fc80*/  FMUL.FTZ R23, R225.reuse, UR4 ;  /* 0x00000004e1177c20 */ /* 0x048fe20008410000 */
[----:B------:R-:W-:Y:S01]  /*fc90*/  FSETP.NEU.FTZ.AND P5, PT, R225, -INF , PT ;  /* 0xff800000e100780b */ /* 0x000fe20003fbd000 */
[----:B------:R-:W2:Y:S01]  /*fca0*/  SHFL.BFLY PT, R19, R7, 0x1, 0x1f ;  /* 0x0c201f0007137f89 */ /* 0x000ea200000e0000 */
[----:B------:R-:W-:Y:S02]  /*fcb0*/  FSEL R213, R14, -INF , !P1 ;  /* 0xff8000000ed57808 */ /* 0x000fe40004800000 */
[----:B------:R-:W-:Y:S02]  /*fcc0*/  FMNMX3.FTZ R8, R8, R178, R177, !PT ;  /* 0x000000b208087276 */ /* 0x000fe400078100b1 */
[----:B------:R-:W-:-:S02]  /*fcd0*/  FSEL R23, R23, RZ, P5 ;  /* 0x000000ff17177208 */ /* 0x000fc40002800000 */
[----:B------:R-:W-:Y:S02]  /*fce0*/  FMNMX3.FTZ R13, R8, R241, R213, !PT ;  /* 0x000000f1080d7276 */ /* 0x000fe400078100d5 */
[----:B------:R-:W-:Y:S01]  /*fcf0*/  LOP3.LUT R20, R0, R22, R5, 0x96, !PT ;  /* 0x0000001600147212 */ /* 0x000fe200078e9605 */
[----:B------:R-:W-:Y:S01]  /*fd00*/  FFMA.FTZ R4, R32, UR4, -R23 ;  /* 0x0000000420047c23 */ /* 0x000fe20008010817 */
[----:B------:R-:W-:Y:S02]  /*fd10*/  FMNMX3.FTZ R13, R13, R210, R237, !PT ;  /* 0x000000d20d0d7276 */ /* 0x000fe400078100ed */
[----:B------:R-:W-:Y:S01]  /*fd20*/  MOV R0, UR30 ;  /* 0x0000001e00007c02 */ /* 0x000fe20008000f00 */
[----:B------:R3:W-:Y:S01]  /*fd30*/  MUFU.EX2 R186, R4 ;  /* 0x0000000400ba7308 */ /* 0x0007e20000000800 */
[----:B------:R-:W-:Y:S01]  /*fd40*/  MOV R3, UR30 ;  /* 0x0000001e00037c02 */ /* 0x000fe20008000f00 */
[----:B------:R-:W4:Y:S01]  /*fd50*/  SHFL.BFLY PT, R25, R13, 0x2, 0x1f ;  /* 0x0c401f000d197f89 */ /* 0x000f2200000e0000 */
[----:B------:R-:W-:Y:S01]  /*fd60*/  FFMA.FTZ R30, R30, UR4, -R23 ;  /* 0x000000041e1e7c23 */ /* 0x000fe20008010817 */
[----:B------:R-:W-:-:S02]  /*fd70*/  IADD3 R0, PT, PT, R0, 0x78dde6e4, RZ ;  /* 0x78dde6e400007810 */ /* 0x000fc40007ffe0ff */
[----:B-1----:R-:W-:Y:S01]  /*fd80*/  FMNMX.FTZ R8, R6, R17, !PT ;  /* 0x0000001106087209 */ /* 0x002fe20007810000 */
[----:B------:R-:W-:Y:S01]  /*fd90*/  VIADD R3, R3, 0xdaa66d2b ;  /* 0xdaa66d2b03037836 */ /* 0x000fe20000000000 */
[----:B------:R-:W-:Y:S01]  /*fda0*/  MOV R24, R224 ;  /* 0x000000e000187202 */ /* 0x000fe20000000f00 */
[----:B------:R1:W-:Y:S01]  /*fdb0*/  MUFU.EX2 R185, R30 ;  /* 0x0000001e00b97308 */ /* 0x0003e20000000800 */
[----:B------:R-:W-:Y:S01]  /*fdc0*/  FFMA.FTZ R6, R29, UR4, -R23 ;  /* 0x000000041d067c23 */ /* 0x000fe20008010817 */
[----:B---3--:R-:W-:Y:S01]  /*fdd0*/  IMAD.WIDE.U32 R4, R21, -0x326172a9, RZ ;  /* 0xcd9e8d5715047825 */ /* 0x008fe200078e00ff */
[----:B--2---:R-:W-:-:S05]  /*fde0*/  FMNMX.FTZ R224, R7, R19, !PT ;  /* 0x0000001307e07209 */ /* 0x004fca0007810000 */
[----:B------:R2:W-:Y:S01]  /*fdf0*/  MUFU.EX2 R179, R6 ;  /* 0x0000000600b37308 */ /* 0x0005e20000000800 */
[----:B------:R-:W-:Y:S02]  /*fe00*/  LOP3.LUT R22, R3, R24, R5, 0x96, !PT ;  /* 0x0000001803167212 */ /* 0x000fe400078e9605 */
[----:B-1----:R-:W-:Y:S02]  /*fe10*/  LOP3.LUT R30, R0, R4, R27, 0x96, !PT ;  /* 0x00000004001e7212 */ /* 0x002fe400078e961b */
[----:B------:R-:W1:Y:S01]  /*fe20*/  SHFL.BFLY PT, R27, R8, 0x1, 0x1f ;  /* 0x0c201f00081b7f89 */ /* 0x000e6200000e0000 */
[----:B------:R-:W-:-:S04]  /*fe30*/  IMAD.WIDE.U32 R4, R20, -0x326172a9, RZ ;  /* 0xcd9e8d5714047825 */ /* 0x000fc800078e00ff */
[----:B------:R-:W-:Y:S01]  /*fe40*/  IMAD.WIDE.U32 R20, R34, -0x326172a9, RZ ;  /* 0xcd9e8d5722147825 */ /* 0x000fe200078e00ff */
[----:B--2---:R-:W-:-:S03]  /*fe50*/  MOV R6, UR31 ;  /* 0x0000001f00067c02 */ /* 0x004fc60008000f00 */
[----:B------:R-:W-:Y:S01]  /*fe60*/  IMAD.U32 R7, RZ, RZ, UR31 ;  /* 0x0000001fff077e24 */ /* 0x000fe2000f8e00ff */
[----:B------:R-:W-:Y:S02]  /*fe70*/  LOP3.LUT R14, R3, R244, R5, 0x96, !PT ;  /* 0x000000f4030e7212 */ /* 0x000fe400078e9605 */
[----:B------:R-:W-:Y:S02]  /*fe80*/  LOP3.LUT R17, R0, R4, R21, 0x96, !PT ;  /* 0x0000000400117212 */ /* 0x000fe400078e9615 */
[----:B------:R-:W-:Y:S02]  /*fe90*/  IADD3 R3, PT, PT, R6, -0x126145ec, RZ ;  /* 0xed9eba1406037810 */ /* 0x000fe40007ffe0ff */
[----:B------:R-:W-:Y:S01]  /*fea0*/  IADD3 R0, PT, PT, R7, -0x56f99767, RZ ;  /* 0xa906689907007810 */ /* 0x000fe20007ffe0ff */
[----:B------:R-:W-:-:S04]  /*feb0*/  IMAD.WIDE.U32 R6, R22, -0x2daee0ad, RZ ;  /* 0xd2511f5316067825 */ /* 0x000fc800078e00ff */
[C---:B------:R-:W-:Y:S01]  /*fec0*/  FMUL.FTZ R24, R224.reuse, UR4 ;  /* 0x00000004e0187c20 */ /* 0x040fe20008410000 */
[----:B------:R-:W-:Y:S01]  /*fed0*/  FSETP.NEU.FTZ.AND P4, PT, R224, -INF , PT ;  /* 0xff800000e000780b */ /* 0x000fe20003f9d000 */
[----:B------:R-:W2:Y:S01]  /*fee0*/  LDC R22, c[0x0][0x4f8] ;  /* 0x00013e00ff167b82 */ /* 0x000ea20000000800 */
[----:B------:R-:W-:Y:S02]  /*fef0*/  LOP3.LUT R19, R3, R18, R7, 0x96, !PT ;  /* 0x0000001203137212 */ /* 0x000fe400078e9607 */
[----:B----4-:R-:W-:Y:S02]  /*ff00*/  FMNMX.FTZ R18, R13, R25, !PT ;  /* 0x000000190d127209 */ /* 0x010fe40007810000 */
[----:B------:R-:W-:-:S03]  /*ff10*/  FSEL R24, R24, RZ, P4 ;  /* 0x000000ff18187208 */ /* 0x000fc60002000000 */
[----:B------:R-:W3:Y:S01]  /*ff20*/  SHFL.BFLY PT, R21, R18, 0x1, 0x1f ;  /* 0x0c201f0012157f89 */ /* 0x000ee200000e0000 */
[----:B-1----:R-:W-:Y:S01]  /*ff30*/  FMNMX.FTZ R222, R8, R27, !PT ;  /* 0x0000001b08de7209 */ /* 0x002fe20007810000 */
[----:B------:R-:W-:Y:S01]  /*ff40*/  FFMA.FTZ R5, R132, UR4, -R24 ;  /* 0x0000000484057c23 */ /* 0x000fe20008010818 */
[----:B------:R-:W-:-:S03]  /*ff50*/  IMAD.WIDE.U32 R174, R30, -0x2daee0ad, RZ ;  /* 0xd2511f531eae7825 */ /* 0x000fc600078e00ff */
[----:B------:R1:W-:Y:S01]  /*ff60*/  MUFU.EX2 R252, R5 ;  /* 0x0000000500fc7308 */ /* 0x0003e20000000800 */
[----:B------:R-:W-:-:S04]  /*ff70*/  IMAD.WIDE.U32 R138, R17, -0x2daee0ad, RZ ;  /* 0xd2511f53118a7825 */ /* 0x000fc800078e00ff */
[C---:B------:R-:W-:Y:S01]  /*ff80*/  FMUL.FTZ R13, R222.reuse, UR4 ;  /* 0x00000004de0d7c20 */ /* 0x040fe20008410000 */
[----:B------:R-:W-:Y:S01]  /*ff90*/  FSETP.NEU.FTZ.AND P1, PT, R222, -INF , PT ;  /* 0xff800000de00780b */ /* 0x000fe20003f3d000 */
[----:B------:R-:W-:Y:S01]  /*ffa0*/  FFMA.FTZ R15, R15, UR4, -R24 ;  /* 0x000000040f0f7c23 */ /* 0x000fe20008010818 */
[----:B------:R-:W-:Y:S02]  /*ffb0*/  LOP3.LUT R6, R0, R6, R175, 0x96, !PT ;  /* 0x0000000600067212 */ /* 0x000fe400078e96af */
[----:B------:R-:W-:Y:S02]  /*ffc0*/  MOV R8, UR30 ;  /* 0x0000001e00087c02 */ /* 0x000fe40008000f00 */
[----:B------:R-:W-:Y:S01]  /*ffd0*/  FSEL R13, R13, RZ, P1 ;  /* 0x000000ff0d0d7208 */ /* 0x000fe20000800000 */
[----:B-1----:R-:W-:-:S04]  /*ffe0*/  IMAD.WIDE.U32 R4, R14, -0x2daee0ad, RZ ;  /* 0xd2511f530e047825 */ /* 0x002fc800078e00ff */
[--C-:B------:R-:W-:Y:S01]  /*fff0*/  FFMA.FTZ R14, R33, UR4, -R24.reuse ;  /* 0x00000004210e7c23 */ /* 0x100fe20008010818 */
[----:B------:R-:W-:Y:S01]  /*10000*/  LOP3.LUT R16, R3, R16, R5, 0x96, !PT ;  /* 0x0000001003107212 */ /* 0x000fe200078e9605 */
[----:B------:R-:W-:Y:S01]  /*10010*/  FFMA.FTZ R3, R172, UR4, -R24 ;  /* 0x00000004ac037c23 */ /* 0x000fe20008010818 */
[----:B------:R-:W-:Y:S01]  /*10020*/  LOP3.LUT R4, R0, R4, R139, 0x96, !PT ;  /* 0x0000000400047212 */ /* 0x000fe200078e968b */
[----:B------:R-:W-:Y:S01]  /*10030*/  IMAD.U32 R0, RZ, RZ, UR30 ;  /* 0x0000001eff007e24 */ /* 0x000fe2000f8e00ff */
[----:B------:R-:W-:Y:S01]  /*10040*/  MUFU.EX2 R246, R14 ;  /* 0x0000000e00f67308 */ /* 0x000fe20000000800 */
[----:B------:R-:W-:Y:S02]  /*10050*/  VIADD R8, R8, 0xb54cda56 ;  /* 0xb54cda5608087836 */ /* 0x000fe40000000000 */
[----:B------:R-:W-:Y:S01]  /*10060*/  IMAD.WIDE.U32 R16, R16, -0x326172a9, RZ ;  /* 0xcd9e8d5710107825 */ /* 0x000fe200078e00ff */
[----:B------:R-:W-:-:S03]  /*10070*/  IADD3 R0, PT, PT, R0, 0x1715609d, RZ ;  /* 0x1715609d00007810 */ /* 0x000fc60007ffe0ff */
[----:B------:R-:W-:Y:S01]  /*10080*/  IMAD.WIDE.U32 R6, R6, -0x326172a9, RZ ;  /* 0xcd9e8d5706067825 */ /* 0x000fe200078e00ff */
[----:B------:R1:W-:Y:S01]  /*10090*/  MUFU.EX2 R182, R15 ;  /* 0x0000000f00b67308 */ /* 0x0003e20000000800 */
[----:B------:R-:W-:Y:S02]  /*100a0*/  LOP3.LUT R209, R0, R20, R17, 0x96, !PT ;  /* 0x0000001400d17212 */ /* 0x000fe400078e9611 */
[----:B------:R-:W-:-:S05]  /*100b0*/  IMAD.WIDE.U32 R4, R4, -0x326172a9, RZ ;  /* 0xcd9e8d5704047825 */ /* 0x000fca00078e00ff */
[----:B------:R4:W-:Y:S01]  /*100c0*/  MUFU.EX2 R181, R3 ;  /* 0x0000000300b57308 */ /* 0x0009e20000000800 */
[----:B------:R-:W-:Y:S01]  /*100d0*/  MOV R17, R6 ;  /* 0x0000000600117202 */ /* 0x000fe20000000f00 */
[----:B-1----:R-:W-:Y:S01]  /*100e0*/  IMAD.WIDE.U32 R14, R19, -0x326172a9, RZ ;  /* 0xcd9e8d57130e7825 */ /* 0x002fe200078e00ff */
[----:B------:R-:W-:-:S03]  /*100f0*/  PRMT R19, R6, 0x7771, RZ ;  /* 0x0000777106137816 */ /* 0x000fc600000000ff */
[----:B----4-:R-:W-:Y:S01]  /*10100*/  FFMA.FTZ R3, R133, UR4, -R13 ;  /* 0x0000000485037c23 */ /* 0x010fe2000801080d */
[----:B---3--:R-:W-:-:S03]  /*10110*/  FMNMX.FTZ R218, R18, R21, !PT ;  /* 0x0000001512da7209 */ /* 0x008fc60007810000 */
[----:B------:R1:W-:Y:S01]  /*10120*/  MUFU.EX2 R245, R3 ;  /* 0x0000000300f57308 */ /* 0x0003e20000000800 */
[----:B------:R-:W-:Y:S02]  /*10130*/  LOP3.LUT R211, R0, R26, R15, 0x96, !PT ;  /* 0x0000001a00d37212 */ /* 0x000fe400078e960f */
[----:B------:R-:W-:Y:S01]  /*10140*/  LOP3.LUT R0, R8, R16, R5, 0x96, !PT ;  /* 0x0000001008007212 */ /* 0x000fe200078e9605 */
[----:B------:R-:W-:Y:S01]  /*10150*/  FFMA.FTZ R5, R35, UR4, -R13 ;  /* 0x0000000423057c23 */ /* 0x000fe2000801080d */
[----:B------:R-:W-:Y:S01]  /*10160*/  FSEL R20, R225, RZ, P5 ;  /* 0x000000ffe1147208 */ /* 0x000fe20002800000 */
[----:B------:R-:W-:Y:S01]  /*10170*/  FFMA.FTZ R28, R28, UR4, -R23 ;  /* 0x000000041c1c7c23 */ /* 0x000fe20008010817 */
[----:B------:R-:W-:Y:S01]  /*10180*/  FSETP.NEU.FTZ.AND P5, PT, R218, -INF , PT ;  /* 0xff800000da00780b */ /* 0x000fe20003fbd000 */
[----:B------:R3:W-:Y:S01]  /*10190*/  MUFU.EX2 R244, R5 ;  /* 0x0000000500f47308 */ /* 0x0007e20000000800 */
[----:B-1----:R-:W-:Y:S01]  /*101a0*/  LOP3.LUT R3, R8, R14, R7, 0x96, !PT ;  /* 0x0000000e08037212 */ /* 0x002fe200078e9607 */
[----:B------:R-:W1:Y:S01]  /*101b0*/  LDSM.16.MT88.4 R32, [R216+0xa000] ;  /* 0x00a00000d820783b */ /* 0x000e620000004200 */
[----:B------:R-:W-:-:S02]  /*101c0*/  PRMT R14, R6, 0x7773, RZ ;  /* 0x00007773060e7816 */ /* 0x000fc400000000ff */
[----:B------:R-:W-:Y:S02]  /*101d0*/  PRMT R6, R6, 0x7772, RZ ;  /* 0x0000777206067816 */ /* 0x000fe400000000ff */
[----:B------:R-:W-:Y:S02]  /*101e0*/  MOV R8, R4 ;  /* 0x0000000400087202 */ /* 0x000fe40000000f00 */
[----:B------:R-:W-:Y:S01]  /*101f0*/  PRMT R21, R6, 0x5410, R14 ;  /* 0x0000541006157816 */ /* 0x000fe2000000000e */
[----:B------:R-:W-:Y:S01]  /*10200*/  FMUL.FTZ R14, R218, UR4 ;  /* 0x00000004da0e7c20 */ /* 0x000fe20008410000 */
[----:B---3--:R-:W-:Y:S01]  /*10210*/  FFMA.FTZ R5, R176, UR4, -R13 ;  /* 0x00000004b0057c23 */ /* 0x008fe2000801080d */
[C---:B------:R-:W-:Y:S02]  /*10220*/  PRMT R16, R4.reuse, 0x7771, RZ ;  /* 0x0000777104107816 */ /* 0x040fe400000000ff */
[C---:B------:R-:W-:Y:S02]  /*10230*/  PRMT R15, R4.reuse, 0x7773, RZ ;  /* 0x00007773040f7816 */ /* 0x040fe400000000ff */
[----:B------:R-:W-:-:S02]  /*10240*/  PRMT R7, R4, 0x7772, RZ ;  /* 0x0000777204077816 */ /* 0x000fc400000000ff */
[----:B------:R-:W-:Y:S02]  /*10250*/  LOP3.LUT R4, R8, 0xff, RZ, 0xc0, !PT ;  /* 0x000000ff08047812 */ /* 0x000fe400078ec0ff */
[----:B------:R-:W-:Y:S01]  /*10260*/  FSEL R14, R14, RZ, P5 ;  /* 0x000000ff0e0e7208 */ /* 0x000fe20002800000 */
[----:B------:R3:W-:Y:S01]  /*10270*/  MUFU.EX2 R180, R5 ;  /* 0x0000000500b47308 */ /* 0x0007e20000000800 */
[----:B------:R-:W-:Y:S01]  /*10280*/  FFMA.FTZ R6, R173, UR4, -R13 ;  /* 0x00000004ad067c23 */ /* 0x000fe2000801080d */
[----:B------:R-:W-:Y:S02]  /*10290*/  PRMT R26, R4, 0x5410, R16 ;  /* 0x00005410041a7816 */ /* 0x000fe40000000010 */
[----:B------:R-:W-:Y:S01]  /*102a0*/  FFMA.FTZ R4, R134, UR4, -R14 ;  /* 0x0000000486047c23 */ /* 0x000fe2000801080e */
[----:B------:R-:W-:Y:S02]  /*102b0*/  PRMT R27, R7, 0x5410, R15 ;  /* 0x00005410071b7816 */ /* 0x000fe4000000000f */
[----:B------:R-:W-:Y:S01]  /*102c0*/  SHF.R.U32.HI R15, RZ, 0x18, R0 ;  /* 0x00000018ff0f7819 */ /* 0x000fe20000011600 */
[----:B------:R4:W-:Y:S01]  /*102d0*/  MUFU.EX2 R175, R6 ;  /* 0x0000000600af7308 */ /* 0x0009e20000000800 */
[----:B------:R-:W-:-:S02]  /*102e0*/  PRMT R8, R3, 0x7632, R8 ;  /* 0x0000763203087816 */ /* 0x000fc40000000008 */
[----:B---3--:R-:W-:-:S05]  /*102f0*/  LOP3.LUT R5, R17, 0xff, RZ, 0xc0, !PT ;  /* 0x000000ff11057812 */ /* 0x008fca00078ec0ff */
[----:B------:R-:W3:Y:S01]  /*10300*/  MUFU.EX2 R184, R28 ;  /* 0x0000001c00b87308 */ /* 0x000ee20000000800 */
[C---:B------:R-:W-:Y:S02]  /*10310*/  LOP3.LUT R17, R0.reuse, 0xff, RZ, 0xc0, !PT ;  /* 0x000000ff00117812 */ /* 0x040fe400078ec0ff */
[----:B------:R-:W-:Y:S02]  /*10320*/  PRMT R18, R5, 0x5410, R19 ;  /* 0x0000541005127816 */ /* 0x000fe40000000013 */
[C---:B------:R-:W-:Y:S02]  /*10330*/  PRMT R5, R0.reuse, 0x7632, R5 ;  /* 0x0000763200057816 */ /* 0x040fe40000000005 */
[----:B----4-:R-:W-:Y:S01]  /*10340*/  LOP3.LUT R6, R0, 0xffff, RZ, 0xc0, !PT ;  /* 0x0000ffff00067812 */ /* 0x010fe200078ec0ff */
[----:B------:R4:W-:Y:S01]  /*10350*/  MUFU.EX2 R243, R4 ;  /* 0x0000000400f37308 */ /* 0x0009e20000000800 */
[C---:B------:R-:W-:Y:S02]  /*10360*/  LOP3.LUT R0, R3.reuse, 0xffff, RZ, 0xc0, !PT ;  /* 0x0000ffff03007812 */ /* 0x040fe400078ec0ff */
[----:B------:R-:W-:-:S02]  /*10370*/  LOP3.LUT R16, R3, 0xff, RZ, 0xc0, !PT ;  /* 0x000000ff03107812 */ /* 0x000fc400078ec0ff */
[----:B------:R-:W-:Y:S02]  /*10380*/  SHF.R.U32.HI R7, RZ, 0x18, R3 ;  /* 0x00000018ff077819 */ /* 0x000fe40000011603 */
[----:B------:R-:W-:Y:S02]  /*10390*/  SHF.R.U32.HI R6, RZ, 0x8, R6 ;  /* 0x00000008ff067819 */ /* 0x000fe40000011606 */
[----:B------:R-:W-:Y:S02]  /*103a0*/  SHF.R.U32.HI R3, RZ, 0x8, R0 ;  /* 0x00000008ff037819 */ /* 0x000fe40000011600 */
[----:B------:R-:W-:Y:S02]  /*103b0*/  LOP3.LUT R5, R5, 0xff, RZ, 0xc0, !PT ;  /* 0x000000ff05057812 */ /* 0x000fe400078ec0ff */
[----:B------:R-:W-:Y:S01]  /*103c0*/  LOP3.LUT R0, R8, 0xff, RZ, 0xc0, !PT ;  /* 0x000000ff08007812 */ /* 0x000fe200078ec0ff */
[----:B----4-:R-:W-:Y:S01]  /*103d0*/  FFMA.FTZ R4, R31, UR4, -R14 ;  /* 0x000000041f047c23 */ /* 0x010fe2000801080e */
[----:B--2---:R-:W-:-:S03]  /*103e0*/  LOP3.LUT R8, R22, 0xff, RZ, 0xc0, !PT ;  /* 0x000000ff16087812 */ /* 0x004fc600078ec0ff */
[----:B------:R2:W4:Y:S01]  /*103f0*/  MUFU.EX2 R173, R4 ;  /* 0x0000000400ad7308 */ /* 0x0005220000000800 */
[----:B------:R-:W-:Y:S02]  /*10400*/  PRMT R19, R17, 0x5410, R6 ;  /* 0x0000541011137816 */ /* 0x000fe40000000006 */
[----:B------:R-:W-:Y:S02]  /*10410*/  PRMT R25, R16, 0x5410, R3 ;  /* 0x0000541010197816 */ /* 0x000fe40000000003 */
[----:B------:R-:W-:Y:S02]  /*10420*/  PRMT R17, R5, 0x5410, R15 ;  /* 0x0000541005117816 */ /* 0x000fe4000000000f */
[----:B------:R-:W-:Y:S01]  /*10430*/  PRMT R16, R0, 0x5410, R7 ;  /* 0x0000541000107816 */ /* 0x000fe20000000007 */
[----:B------:R-:W-:Y:S01]  /*10440*/  FFMA.FTZ R0, R177, UR4, -R14 ;  /* 0x00000004b1007c23 */ /* 0x000fe2000801080e */
[----:B------:R-:W-:Y:S02]  /*10450*/  FSEL R3, R224, RZ, P4 ;  /* 0x000000ffe0037208 */ /* 0x000fe40002000000 */
[----:B------:R-:W-:-:S02]  /*10460*/  FSEL R5, R222, RZ, P1 ;  /* 0x000000ffde057208 */ /* 0x000fc40000800000 */
[----:B------:R-:W-:Y:S01]  /*10470*/  LEA R8, R8, R8, 0x10 ;  /* 0x0000000808087211 */ /* 0x000fe200078e80ff */
[----:B--2---:R-:W-:-:S04]  /*10480*/  FFMA.FTZ R4, R178, UR4, -R14 ;  /* 0x00000004b2047c23 */ /* 0x004fc8000801080e */
[----:B------:R2:W-:Y:S01]  /*10490*/  MUFU.EX2 R172, R4 ;  /* 0x0000000400ac7308 */ /* 0x0005e20000000800 */
[----:B------:R-:W-:Y:S01]  /*104a0*/  FADD.FTZ R6, R136, -R3 ;  /* 0x8000000388067221 */ /* 0x000fe20000010000 */
[----:B------:R-:W-:Y:S01]  /*104b0*/  FADD.FTZ R7, R135, -R5 ;  /* 0x8000000587077221 */ /* 0x000fe20000010000 */
[----:B------:R-:W-:Y:S02]  /*104c0*/  LOP3.LUT R5, R21, 0xff00ff, RZ, 0xc0, !PT ;  /* 0x00ff00ff15057812 */ /* 0x000fe400078ec0ff */
[----:B---3--:R-:W-:-:S03]  /*104d0*/  F2FP.F16.F32.PACK_AB R3, R179, R184 ;  /* 0x000000b8b303723e */ /* 0x008fc600000000ff */
[----:B------:R3:W5:Y:S01]  /*104e0*/  MUFU.EX2 R139, R0 ;  /* 0x00000000008b7308 */ /* 0x0007620000000800 */
[----:B--2---:R-:W-:-:S04]  /*104f0*/  FADD.FTZ R4, R137, -R20 ;  /* 0x8000001489047221 */ /* 0x004fc80000010000 */
[----:B------:R-:W-:Y:S01]  /*10500*/  FMUL.FTZ R22, R4, UR4 ;  /* 0x0000000404167c20 */ /* 0x000fe20008410000 */
[----:B------:R-:W-:Y:S02]  /*10510*/  FSEL R4, R218, RZ, P5 ;  /* 0x000000ffda047208 */ /* 0x000fe40002800000 */
[----:B---3--:R-:W-:-:S03]  /*10520*/  HSET2.LE.AND R0, R18, R8, PT ;  /* 0x0000000812007233 */ /* 0x008fc60003803000 */
[----:B------:R-:W-:Y:S01]  /*10530*/  FADD.FTZ R15, R2, -R4 ;  /* 0x80000004020f7221 */ /* 0x000fe20000010000 */
[----:B------:R-:W-:Y:S02]  /*10540*/  F2FP.F16.F32.PACK_AB R2, R181, R182 ;  /* 0x000000b6b502723e */ /* 0x000fe400000000ff */
[----:B------:R-:W-:Y:S02]  /*10550*/  LOP3.LUT R18, R3, R0, RZ, 0xc0, !PT ;  /* 0x0000000003127212 */ /* 0x000fe400078ec0ff */
[--C-:B------:R-:W-:Y:S02]  /*10560*/  HSET2.LE.AND R0, R5, R8.reuse, PT ;  /* 0x0000000805007233 */ /* 0x100fe40003803000 */
[----:B------:R-:W-:-:S03]  /*10570*/  HSET2.LE.AND R3, R19, R8, PT ;  /* 0x0000000813037233 */ /* 0x000fc60003803000 */
[----:B------:R-:W-:Y:S02]  /*10580*/  LOP3.LUT R19, R2, R0, RZ, 0xc0, !PT ;  /* 0x0000000002137212 */ /* 0x000fe400078ec0ff */
[----:B------:R-:W-:Y:S02]  /*10590*/  HSET2.LE.AND R0, R25, R8, PT ;  /* 0x0000000819007233 */ /* 0x000fe40003803000 */
[----:B------:R-:W-:-:S05]  /*105a0*/  SEL R25, R221, 0xffffffe0, !P6 ;  /* 0xffffffe0dd197807 */ /* 0x000fca0007000000 */
[----:B------:R-:W-:-:S05]  /*105b0*/  IMAD.IADD R137, R216, 0x1, R25 ;  /* 0x00000001d8897824 */ /* 0x000fca00078e0219 */
[----:B------:R-:W2:Y:S01]  /*105c0*/  LDSM.16.MT88.4 R28, [R137+0xa000] ;  /* 0x00a00000891c783b */ /* 0x000ea20000004200 */
[----:B------:R-:W-:Y:S01]  /*105d0*/  FMUL.FTZ R15, R15, UR4 ;  /* 0x000000040f0f7c20 */ /* 0x000fe20008410000 */
[----:B------:R-:W-:Y:S01]  /*105e0*/  FMUL.FTZ R6, R6, UR4 ;  /* 0x0000000406067c20 */ /* 0x000fe20008410000 */
[----:B------:R-:W-:Y:S01]  /*105f0*/  FMUL.FTZ R7, R7, UR4 ;  /* 0x0000000407077c20 */ /* 0x000fe20008410000 */
[----:B------:R-:W3:Y:S01]  /*10600*/  MUFU.EX2 R22, R22 ;  /* 0x0000001600167308 */ /* 0x000ee20000000800 */
[----:B------:R-:W-:Y:S02]  /*10610*/  HSET2.LE.AND R5, R17, R8, PT ;  /* 0x0000000811057233 */ /* 0x000fe40003803000 */
[----:B------:R-:W-:-:S05]  /*10620*/  F2FP.F16.F32.PACK_AB R4, R244, R245 ;  /* 0x000000f5f404723e */ /* 0x000fca00000000ff */
[----:B------:R4:W1:Y:S01]  /*10630*/  MUFU.EX2 R21, R6 ;  /* 0x0000000600157308 */ /* 0x0008620000000800 */
[----:B------:R-:W-:-:S07]  /*10640*/  LOP3.LUT R4, R4, R3, RZ, 0xc0, !PT ;  /* 0x0000000304047212 */ /* 0x000fce00078ec0ff */
[----:B------:R5:W1:Y:S01]  /*10650*/  MUFU.EX2 R20, R7 ;  /* 0x0000000700147308 */ /* 0x000a620000000800 */
[----:B------:R-:W-:-:S07]  /*10660*/  HSET2.LE.AND R3, R16, R8, PT ;  /* 0x0000000810037233 */ /* 0x000fce0003803000 */
[----:B------:R-:W2:Y:S01]  /*10670*/  MUFU.EX2 R15, R15 ;  /* 0x0000000f000f7308 */ /* 0x000ea20000000800 */
[----:B----4-:R-:W-:Y:S02]  /*10680*/  F2FP.F16.F32.PACK_AB R6, R173, R243 ;  /* 0x000000f3ad06723e */ /* 0x010fe400000000ff */
[----:B------:R-:W-:Y:S02]  /*10690*/  F2FP.F16.F32.PACK_AB R2, R185, R186 ;  /* 0x000000bab902723e */ /* 0x000fe400000000ff */
[----:B------:R-:W-:Y:S02]  /*106a0*/  LOP3.LUT R5, R6, R5, RZ, 0xc0, !PT ;  /* 0x0000000506057212 */ /* 0x000fe400078ec0ff */
[----:B------:R-:W-:Y:S02]  /*106b0*/  F2FP.F16.F32.PACK_AB R6, R246, R252 ;  /* 0x000000fcf606723e */ /* 0x000fe400000000ff */
[----:B-----5:R-:W-:Y:S02]  /*106c0*/  LOP3.LUT R7, R27, 0xff00ff, RZ, 0xc0, !PT ;  /* 0x00ff00ff1b077812 */ /* 0x020fe400078ec0ff */
[----:B------:R-:W-:-:S02]  /*106d0*/  LOP3.LUT R16, R2, R0, RZ, 0xc0, !PT ;  /* 0x0000000002107212 */ /* 0x000fc400078ec0ff */
[----:B------:R-:W-:Y:S02]  /*106e0*/  LOP3.LUT R17, R6, R3, RZ, 0xc0, !PT ;  /* 0x0000000306117212 */ /* 0x000fe400078ec0ff */
[--C-:B------:R-:W-:Y:S02]  /*106f0*/  HSET2.LE.AND R0, R26, R8.reuse, PT ;  /* 0x000000081a007233 */ /* 0x100fe40003803000 */
[----:B------:R-:W-:Y:S02]  /*10700*/  HSET2.LE.AND R3, R7, R8, PT ;  /* 0x0000000807037233 */ /* 0x000fe40003803000 */
[----:B------:R-:W-:Y:S02]  /*10710*/  F2FP.F16.F32.PACK_AB R2, R175, R180 ;  /* 0x000000b4af02723e */ /* 0x000fe400000000ff */
[----:B------:R-:W-:Y:S01]  /*10720*/  F2FP.F16.F32.PACK_AB R7, R139, R172 ;  /* 0x000000ac8b07723e */ /* 0x000fe200000000ff */
[-C--:B---3--:R-:W-:Y:S01]  /*10730*/  FMUL.FTZ R140, R140, R22.reuse ;  /* 0x000000168c8c7220 */ /* 0x088fe20000410000 */
[----:B------:R-:W-:Y:S01]  /*10740*/  FMUL.FTZ R141, R141, R22 ;  /* 0x000000168d8d7220 */ /* 0x000fe20000410000 */
[-C--:B-1----:R-:W-:Y:S01]  /*10750*/  FMUL.FTZ R142, R142, R21.reuse ;  /* 0x000000158e8e7220 */ /* 0x082fe20000410000 */
[----:B------:R-:W-:Y:S01]  /*10760*/  FMUL.FTZ R143, R143, R21 ;  /* 0x000000158f8f7220 */ /* 0x000fe20000410000 */
[----:B------:R-:W-:Y:S01]  /*10770*/  LOP3.LUT R6, R2, R0, RZ, 0xc0, !PT ;  /* 0x0000000002067212 */ /* 0x000fe200078ec0ff */
[-C--:B------:R-:W-:Y:S01]  /*10780*/  FMUL.FTZ R144, R144, R20.reuse ;  /* 0x0000001490907220 */ /* 0x080fe20000410000 */
[----:B------:R-:W-:Y:S01]  /*10790*/  LOP3.LUT R7, R7, R3, RZ, 0xc0, !PT ;  /* 0x0000000307077212 */ /* 0x000fe200078ec0ff */
[-C--:B------:R-:W-:Y:S01]  /*107a0*/  FMUL.FTZ R145, R145, R20.reuse ;  /* 0x0000001491917220 */ /* 0x080fe20000410000 */
[-C--:B--2---:R-:W-:Y:S01]  /*107b0*/  FMUL.FTZ R146, R146, R15.reuse ;  /* 0x0000000f92927220 */ /* 0x084fe20000410000 */
        /* <DEDUP_REMOVED lines=13> */
[-C--:B------:R-:W-:Y:S08]  /*10890*/  HMMA.16816.F32 R188, R16, R32.reuse, R140 ;  /* 0x0000002010bc723c */ /* 0x080ff0000000188c */
[C---:B------:R-:W-:Y:S08]  /*108a0*/  HMMA.16816.F32 R144, R4.reuse, R32, R144 ;  /* 0x000000200490723c */ /* 0x040ff00000001890 */
[-C--:B------:R-:W-:Y:S08]  /*108b0*/  HMMA.16816.F32 R148, R4, R34.reuse, R148 ;  /* 0x000000220494723c */ /* 0x080ff00000001894 */
[C---:B------:R-:W-:Y:S08]  /*108c0*/  HMMA.16816.F32 R132, R16.reuse, R34, R152 ;  /* 0x000000221084723c */ /* 0x040ff00000001898 */
[----:B------:R-:W-:Y:S01]  /*108d0*/  HMMA.16816.F32 R32, R16, R28, R36 ;  /* 0x0000001c1020723c */ /* 0x000fe20000001824 */
[-C--:B------:R-:W-:Y:S01]  /*108e0*/  FMUL.FTZ R48, R48, R22.reuse ;  /* 0x0000001630307220 */ /* 0x080fe20000410000 */
[----:B------:R-:W-:Y:S01]  /*108f0*/  FMUL.FTZ R49, R49, R22 ;  /* 0x0000001631317220 */ /* 0x000fe20000410000 */
[-C--:B------:R-:W-:Y:S01]  /*10900*/  FMUL.FTZ R50, R50, R21.reuse ;  /* 0x0000001532327220 */ /* 0x080fe20000410000 */
[----:B------:R-:W-:Y:S01]  /*10910*/  FMUL.FTZ R51, R51, R21 ;  /* 0x0000001533337220 */ /* 0x000fe20000410000 */
[C---:B------:R-:W-:Y:S01]  /*10920*/  IADD3 R251, PT, PT, R216.reuse, 0xa000, RZ ;  /* 0x0000a000d8fb7810 */ /* 0x040fe20007ffe0ff */
[----:B------:R-:W-:Y:S01]  /*10930*/  IMAD.MOV.U32 R136, RZ, RZ, R191 ;  /* 0x000000ffff887224 */ /* 0x000fe200078e00bf */
[----:B------:R-:W-:-:S12]  /*10940*/  IADD3 R26, PT, PT, R216, 0xa040, RZ ;  /* 0x0000a040d81a7810 */ /* 0x000fd80007ffe0ff */
[----:B------:R-:W-:Y:S01]  /*10950*/  MOV R187, R34 ;  /* 0x0000002200bb7202 */ /* 0x000fe20000000f00 */
[----:B------:R-:W-:Y:S01]  /*10960*/  IMAD.MOV.U32 R176, RZ, RZ, R33 ;  /* 0x000000ffffb07224 */ /* 0x000fe200078e0021 */
[----:B------:R-:W-:Y:S02]  /*10970*/  MOV R178, R35 ;  /* 0x0000002300b27202 */ /* 0x000fe40000000f00 */
[----:B------:R-:W-:Y:S02]  /*10980*/  MOV R177, R32 ;  /* 0x0000002000b17202 */ /* 0x000fe40000000f00 */
[----:B------:R-:W-:Y:S01]  /*10990*/  HMMA.16816.F32 R32, R16, R30, R48 ;  /* 0x0000001e1020723c */ /* 0x000fe20000001830 */
[----:B------:R-:W-:Y:S02]  /*109a0*/  @P0 IADD3 R26, PT, PT, R251, -0x40, RZ ;  /* 0xffffffc0fb1a0810 */ /* 0x000fe40007ffe0ff */
[----:B------:R-:W-:-:S03]  /*109b0*/  MOV R48, R136 ;  /* 0x0000008800307202 */ /* 0x000fc60000000f00 */
[----:B------:R-:W-:Y:S01]  /*109c0*/  IMAD.IADD R136, R25, 0x1, R26 ;  /* 0x0000000119887824 */ /* 0x000fe200078e021a */
[----:B------:R-:W-:Y:S01]  /*109d0*/  MOV R155, R133 ;  /* 0x00000085009b7202 */ /* 0x000fe20000000f00 */
[----:B------:R-:W-:Y:S01]  /*109e0*/  IMAD.MOV.U32 R152, RZ, RZ, R132 ;  /* 0x000000ffff987224 */ /* 0x000fe200078e0084 */
[----:B------:R-:W-:Y:S02]  /*109f0*/  MOV R154, R134 ;  /* 0x00000086009a7202 */ /* 0x000fe40000000f00 */
[----:B------:R-:W-:Y:S01]  /*10a00*/  MOV R153, R135 ;  /* 0x0000008700997202 */ /* 0x000fe20000000f00 */
[-C--:B------:R-:W-:Y:S01]  /*10a10*/  FMUL.FTZ R40, R40, R20.reuse ;  /* 0x0000001428287220 */ /* 0x080fe20000410000 */
[----:B------:R-:W-:Y:S01]  /*10a20*/  LDSM.16.MT88.4 R132, [R26] ;  /* 0x000000001a84783b */ /* 0x000fe20000004200 */
[-C--:B------:R-:W-:Y:S01]  /*10a30*/  FMUL.FTZ R41, R41, R20.reuse ;  /* 0x0000001429297220 */ /* 0x080fe20000410000 */
[-C--:B------:R-:W-:Y:S01]  /*10a40*/  FMUL.FTZ R42, R42, R15.reuse ;  /* 0x0000000f2a2a7220 */ /* 0x080fe20000410000 */
[----:B------:R-:W-:Y:S01]  /*10a50*/  FMUL.FTZ R43, R43, R15 ;  /* 0x0000000f2b2b7220 */ /* 0x000fe20000410000 */
[-C--:B------:R-:W-:Y:S01]  /*10a60*/  FMUL.FTZ R44, R44, R20.reuse ;  /* 0x000000142c2c7220 */ /* 0x080fe20000410000 */
[----:B------:R-:W-:Y:S01]  /*10a70*/  FMUL.FTZ R45, R45, R20 ;  /* 0x000000142d2d7220 */ /* 0x000fe20000410000 */
[----:B------:R-:W-:Y:S01]  /*10a80*/  IMAD.MOV.U32 R3, RZ, RZ, R32 ;  /* 0x000000ffff037224 */ /* 0x000fe200078e0020 */
[----:B------:R-:W-:Y:S01]  /*10a90*/  MOV R0, R35 ;  /* 0x0000002300007202 */ /* 0x000fe20000000f00 */
[----:B------:R-:W-:Y:S01]  /*10aa0*/  FMUL.FTZ R46, R46, R15 ;  /* 0x0000000f2e2e7220 */ /* 0x000fe20000410000 */
[----:B------:R-:W-:-:S02]  /*10ab0*/  MOV R2, R33 ;  /* 0x0000002100027202 */ /* 0x000fc40000000f00 */
[----:B------:R-:W-:Y:S01]  /*10ac0*/  MOV R27, R34 ;  /* 0x00000022001b7202 */ /* 0x000fe20000000f00 */
[-C--:B------:R-:W-:Y:S01]  /*10ad0*/  FMUL.FTZ R47, R47, R15.reuse ;  /* 0x0000000f2f2f7220 */ /* 0x080fe20000410000 */
[----:B------:R-:W1:Y:S01]  /*10ae0*/  LDSM.16.MT88.4 R32, [R136+0x1000] ;  /* 0x001000008820783b */ /* 0x000e620000004200 */
[C---:B------:R-:W-:Y:S03]  /*10af0*/  HMMA.16816.F32 R204, R4.reuse, R28, R40 ;  /* 0x0000001c04cc723c */ /* 0x040fe60000001828 */
[----:B------:R-:W2:Y:S04]  /*10b00*/  LDSM.16.MT88.4 R36, [R136] ;  /* 0x000000008824783b */ /* 0x000ea80000004200 */
[----:B------:R-:W-:Y:S01]  /*10b10*/  LDSM.16.MT88.4 R40, [R137+0xb000] ;  /* 0x00b000008928783b */ /* 0x000fe20000004200 */
[----:B------:R-:W-:Y:S03]  /*10b20*/  HMMA.16816.F32 R200, R4, R30, R44 ;  /* 0x0000001e04c8723c */ /* 0x000fe6000000182c */
[----:B------:R-:W3:Y:S04]  /*10b30*/  LDSM.16.MT88.4 R28, [R216+0xb000] ;  /* 0x00b00000d81c783b */ /* 0x000ee80000004200 */
[----:B------:R-:W4:Y:S01]  /*10b40*/  LDSM.16.MT88.4 R44, [R26+0x1000] ;  /* 0x001000001a2c783b */ /* 0x000f220000004200 */
[-C--:B------:R-:W-:Y:S01]  /*10b50*/  FMUL.FTZ R128, R128, R20.reuse ;  /* 0x0000001480807220 */ /* 0x080fe20000410000 */
[----:B------:R-:W-:Y:S01]  /*10b60*/  FMUL.FTZ R129, R129, R20 ;  /* 0x0000001481817220 */ /* 0x000fe20000410000 */
[-C--:B------:R-:W-:Y:S01]  /*10b70*/  FMUL.FTZ R130, R130, R15.reuse ;  /* 0x0000000f82827220 */ /* 0x080fe20000410000 */
[----:B------:R-:W-:Y:S01]  /*10b80*/  FMUL.FTZ R131, R131, R15 ;  /* 0x0000000f83837220 */ /* 0x000fe20000410000 */
[----:B------:R-:W-:-:S02]  /*10b90*/  MOV R142, R190 ;  /* 0x000000be008e7202 */ /* 0x000fc40000000f00 */
[----:B------:R-:W-:Y:S02]  /*10ba0*/  MOV R141, R189 ;  /* 0x000000bd008d7202 */ /* 0x000fe40000000f00 */
[----:B------:R-:W-:Y:S01]  /*10bb0*/  MOV R140, R188 ;  /* 0x000000bc008c7202 */ /* 0x000fe20000000f00 */
        /* <DEDUP_REMOVED lines=9> */
[----:B------:R-:W-:-:S02]  /*10c50*/  MOV R50, R141 ;  /* 0x0000008d00327202 */ /* 0x000fc40000000f00 */
[----:B------:R-:W-:Y:S02]  /*10c60*/  MOV R51, R140 ;  /* 0x0000008c00337202 */ /* 0x000fe40000000f00 */
[C---:B-1----:R-:W-:Y:S01]  /*10c70*/  HMMA.16816.F32 R140, R4.reuse, R34, R128 ;  /* 0x00000022048c723c */ /* 0x042fe20000001880 */
[----:B------:R-:W-:Y:S02]  /*10c80*/  IMAD.MOV.U32 R130, RZ, RZ, R0 ;  /* 0x000000ffff827224 */ /* 0x000fe400078e0000 */
[----:B------:R-:W-:Y:S01]  /*10c90*/  FFMA.FTZ R0, R236, UR4, -R13 ;  /* 0x00000004ec007c23 */ /* 0x000fe2000801080d */
[----:B------:R-:W-:Y:S01]  /*10ca0*/  MOV R131, R3 ;  /* 0x0000000300837202 */ /* 0x000fe20000000f00 */
[----:B------:R-:W-:Y:S01]  /*10cb0*/  FMUL.FTZ R60, R60, R20 ;  /* 0x000000143c3c7220 */ /* 0x000fe20000410000 */
[----:B------:R-:W-:Y:S01]  /*10cc0*/  MOV R3, R184 ;  /* 0x000000b800037202 */ /* 0x000fe20000000f00 */
[-C--:B------:R-:W-:Y:S01]  /*10cd0*/  FMUL.FTZ R61, R61, R20.reuse ;  /* 0x000000143d3d7220 */ /* 0x080fe20000410000 */
[----:B------:R-:W-:Y:S01]  /*10ce0*/  MOV R25, R179 ;  /* 0x000000b300197202 */ /* 0x000fe20000000f00 */
[----:B------:R-:W-:Y:S01]  /*10cf0*/  HMMA.16816.F32 R56, R4, R132, R56 ;  /* 0x000000840438723c */ /* 0x000fe20000001838 */
[-C--:B------:R-:W-:Y:S01]  /*10d00*/  FMUL.FTZ R62, R62, R15.reuse ;  /* 0x0000000f3e3e7220 */ /* 0x080fe20000410000 */
[-C--:B------:R-:W-:Y:S01]  /*10d10*/  FMUL.FTZ R63, R63, R15.reuse ;  /* 0x0000000f3f3f7220 */ /* 0x080fe20000410000 */
[-C--:B------:R-:W-:Y:S01]  /*10d20*/  FMUL.FTZ R72, R72, R20.reuse ;  /* 0x0000001448487220 */ /* 0x080fe20000410000 */
[----:B------:R-:W-:Y:S01]  /*10d30*/  FMUL.FTZ R73, R73, R20 ;  /* 0x0000001449497220 */ /* 0x000fe20000410000 */
[-C--:B------:R-:W-:Y:S01]  /*10d40*/  FMUL.FTZ R74, R74, R15.reuse ;  /* 0x0000000f4a4a7220 */ /* 0x080fe20000410000 */
[----:B------:R-:W-:-:S02]  /*10d50*/  FMUL.FTZ R75, R75, R15 ;  /* 0x0000000f4b4b7220 */ /* 0x000fc40000410000 */
        /* <DEDUP_REMOVED lines=34> */
[----:B-1----:R-:W-:Y:S01]  /*10f80*/  FFMA.FTZ R0, R235, UR4, -R13 ;  /* 0x00000004eb007c23 */ /* 0x002fe2000801080d */
[----:B------:R-:W-:Y:S01]  /*10f90*/  MOV R236, R25 ;  /* 0x0000001900ec7202 */ /* 0x000fe20000000f00 */
[----:B------:R-:W-:Y:S01]  /*10fa0*/  IMAD.MOV.U32 R235, RZ, RZ, R3 ;  /* 0x000000ffffeb7224 */ /* 0x000fe200078e0003 */
[----:B------:R-:W-:Y:S01]  /*10fb0*/  MOV R25, R2 ;  /* 0x0000000200197202 */ /* 0x000fe20000000f00 */
[----:B------:R1:W5:Y:S01]  /*10fc0*/  MUFU.EX2 R133, R0 ;  /* 0x0000000000857308 */ /* 0x0003620000000800 */
[----:B------:R-:W-:-:S04]  /*10fd0*/  IMAD.WIDE.U32 R2, R209, -0x2daee0ad, RZ ;  /* 0xd2511f53d1027825 */ /* 0x000fc800078e00ff */
        /* <DEDUP_REMOVED lines=10> */
[----:B------:R-:W-:-:S02]  /*11080*/  FMUL.FTZ R69, R69, R22 ;  /* 0x0000001645457220 */ /* 0x000fc40000410000 */
[----:B--2---:R-:W-:Y:S01]  /*11090*/  HMMA.16816.F32 R72, R4, R36, R72 ;  /* 0x000000240448723c */ /* 0x004fe20000001848 */
[----:B-1----:R-:W-:Y:S01]  /*110a0*/  FFMA.FTZ R0, R208, UR4, -R13 ;  /* 0x00000004d0007c23 */ /* 0x002fe2000801080d */
[-C--:B------:R-:W-:Y:S01]  /*110b0*/  FMUL.FTZ R70, R70, R21.reuse ;  /* 0x0000001546467220 */ /* 0x080fe20000410000 */
[----:B------:R-:W-:Y:S01]  /*110c0*/  FMUL.FTZ R71, R71, R21 ;  /* 0x0000001547477220 */ /* 0x000fe20000410000 */
[----:B------:R-:W-:-:S04]  /*110d0*/  FMUL.FTZ R80, R80, R22 ;  /* 0x0000001650507220 */ /* 0x000fc80000410000 */
[C---:B------:R-:W-:Y:S01]  /*110e0*/  HMMA.16816.F32 R76, R4.reuse, R38, R76 ;  /* 0x00000026044c723c */ /* 0x040fe2000000184c */
[----:B------:R-:W-:Y:S01]  /*110f0*/  FMUL.FTZ R81, R81, R22 ;  /* 0x0000001651517220 */ /* 0x000fe20000410000 */
[-C--:B------:R-:W-:Y:S01]  /*11100*/  FMUL.FTZ R82, R82, R21.reuse ;  /* 0x0000001552527220 */ /* 0x080fe20000410000 */
[----:B------:R-:W-:Y:S01]  /*11110*/  FMUL.FTZ R83, R83, R21 ;  /* 0x0000001553537220 */ /* 0x000fe20000410000 */
[----:B------:R1:W-:Y:S04]  /*11120*/  MUFU.EX2 R208, R0 ;  /* 0x0000000000d07308 */ /* 0x0003e80000000800 */
[----:B---3--:R-:W-:Y:S01]  /*11130*/  HMMA.16816.F32 R88, R4, R28, R88 ;  /* 0x0000001c0458723c */ /* 0x008fe20000001858 */
[----:B------:R-:W-:-:S07]  /*11140*/  MOV R128, R178 ;  /* 0x000000b200807202 */ /* 0x000fce0000000f00 */
[----:B------:R-:W-:Y:S01]  /*11150*/  HMMA.16816.F32 R92, R4, R30, R92 ;  /* 0x0000001e045c723c */ /* 0x000fe2000000185c */
[----:B------:R-:W-:Y:S02]  /*11160*/  MOV R129, R177 ;  /* 0x000000b100817202 */ /* 0x000fe40000000f00 */
[----:B-1----:R-:W-:-:S05]  /*11170*/  LOP3.LUT R0, R138, UR10, R3, 0x96, !PT ;  /* 0x0000000a8a007c12 */ /* 0x002fca000f8e9603 */
[----:B------:R-:W-:Y:S01]  /*11180*/  HMMA.16816.F32 R104, R4, R40, R104 ;  /* 0x000000280468723c */ /* 0x000fe20000001868 */
[----:B------:R-:W-:Y:S01]  /*11190*/  FFMA.FTZ R3, R241, UR4, -R14 ;  /* 0x00000004f1037c23 */ /* 0x000fe2000801080e */
[----:B------:R-:W-:-:S06]  /*111a0*/  MOV R138, R27 ;  /* 0x0000001b008a7202 */ /* 0x000fcc0000000f00 */
[----:B------:R-:W-:Y:S01]  /*111b0*/  HMMA.16816.F32 R108, R4, R42, R108 ;  /* 0x0000002a046c723c */ /* 0x000fe2000000186c */
[----:B------:R-:W-:-:S07]  /*111c0*/  MOV R241, R25 ;  /* 0x0000001900f17202 */ /* 0x000fce0000000f00 */
[----:B----4-:R-:W-:Y:S01]  /*111d0*/  HMMA.16816.F32 R116, R4, R44, R116 ;  /* 0x0000002c0474723c */ /* 0x010fe20000001874 */
[----:B------:R-:W-:-:S07]  /*111e0*/  MOV R27, R2 ;  /* 0x00000002001b7202 */ /* 0x000fce0000000f00 */
[----:B------:R-:W-:Y:S01]  /*111f0*/  HMMA.16816.F32 R160, R4, R46, R160 ;  /* 0x0000002e04a0723c */ /* 0x000fe200000018a0 */
[----:B------:R-:W-:-:S07]  /*11200*/  PRMT R25, R2, 0x7773, RZ ;  /* 0x0000777302197816 */ /* 0x000fce00000000ff */
[----:B------:R-:W-:Y:S01]  /*11210*/  HMMA.16816.F32 R164, R4, R32, R164 ;  /* 0x0000002004a4723c */ /* 0x000fe200000018a4 */
[----:B------:R-:W-:Y:S01]  /*11220*/  MOV R4, R185 ;  /* 0x000000b900047202 */ /* 0x000fe20000000f00 */
[----:B------:R-:W-:Y:S01]  /*11230*/  IMAD.MOV.U32 R6, RZ, RZ, R176 ;  /* 0x000000ffff067224 */ /* 0x000fe200078e00b0 */
[----:B------:R-:W-:Y:S02]  /*11240*/  MOV R7, R187 ;  /* 0x000000bb00077202 */ /* 0x000fe40000000f00 */
[----:B------:R-:W-:Y:S01]  /*11250*/  MOV R209, R4 ;  /* 0x0000000400d17202 */ /* 0x000fe20000000f00 */
[----:B------:R-:W-:Y:S01]  /*11260*/  FFMA.FTZ R4, R212, UR4, -R13 ;  /* 0x00000004d4047c23 */ /* 0x000fe2000801080d */
[----:B------:R-:W-:Y:S01]  /*11270*/  MOV R5, R186 ;  /* 0x000000ba00057202 */ /* 0x000fe20000000f00 */
[C---:B------:R-:W-:Y:S01]  /*11280*/  HMMA.16816.F32 R84, R16.reuse, R28, R84 ;  /* 0x0000001c1054723c */ /* 0x040fe20000001854 */
[----:B------:R-:W-:Y:S01]  /*11290*/  PRMT R28, R2, 0x7771, RZ ;  /* 0x00007771021c7816 */ /* 0x000fe200000000ff */
[-C--:B------:R-:W-:Y:S01]  /*112a0*/  FMUL.FTZ R64, R64, R22.reuse ;  /* 0x0000001640407220 */ /* 0x080fe20000410000 */
[----:B------:R-:W-:Y:S01]  /*112b0*/  PRMT R13, R2, 0x7772, RZ ;  /* 0x00007772020d7816 */ /* 0x000fe200000000ff */
[-C--:B------:R-:W-:Y:S01]  /*112c0*/  FMUL.FTZ R65, R65, R22.reuse ;  /* 0x0000001641417220 */ /* 0x080fe20000410000 */
[-C--:B------:R-:W-:Y:S01]  /*112d0*/  FMUL.FTZ R66, R66, R21.reuse ;  /* 0x0000001542427220 */ /* 0x080fe20000410000 */
[----:B------:R-:W-:Y:S01]  /*112e0*/  FMUL.FTZ R67, R67, R21 ;  /* 0x0000001543437220 */ /* 0x000fe20000410000 */
[----:B------:R-:W-:Y:S01]  /*112f0*/  LOP3.LUT R2, R0, 0xffff, RZ, 0xc0, !PT ;  /* 0x0000ffff00027812 */ /* 0x000fe200078ec0ff */
[C---:B------:R-:W-:Y:S01]  /*11300*/  HMMA.16816.F32 R176, R16.reuse, R30, R96 ;  /* 0x0000001e10b0723c */ /* 0x040fe20000001860 */
[----:B------:R1:W-:Y:S01]  /*11310*/  MUFU.EX2 R30, R3 ;  /* 0x00000003001e7308 */ /* 0x0003e20000000800 */
[----:B------:R-:W-:Y:S01]  /*11320*/  MOV R212, R5 ;  /* 0x0000000500d47202 */ /* 0x000fe20000000f00 */
[-C--:B------:R-:W-:Y:S01]  /*11330*/  FMUL.FTZ R156, R156, R22.reuse ;  /* 0x000000169c9c7220 */ /* 0x080fe20000410000 */
[----:B------:R-:W-:Y:S01]  /*11340*/  SHF.R.U32.HI R5, RZ, 0x8, R2 ;  /* 0x00000008ff057819 */ /* 0x000fe20000011602 */
[-C--:B------:R-:W-:Y:S01]  /*11350*/  FMUL.FTZ R157, R157, R22.reuse ;  /* 0x000000169d9d7220 */ /* 0x080fe20000410000 */
[-C--:B------:R-:W-:Y:S01]  /*11360*/  FMUL.FTZ R158, R158, R21.reuse ;  /* 0x000000159e9e7220 */ /* 0x080fe20000410000 */
[----:B------:R-:W-:Y:S01]  /*11370*/  FMUL.FTZ R159, R159, R21 ;  /* 0x000000159f9f7220 */ /* 0x000fe20000410000 */
[----:B------:R-:W-:Y:S01]  /*11380*/  HMMA.16816.F32 R192, R16, R36, R68 ;  /* 0x0000002410c0723c */ /* 0x000fe20000001844 */
[----:B------:R-:W-:Y:S01]  /*11390*/  IMAD.MOV.U32 R37, RZ, RZ, R6 ;  /* 0x000000ffff257224 */ /* 0x000fe200078e0006 */
[----:B------:R-:W-:Y:S01]  /*113a0*/  SHF.R.U32.HI R6, RZ, 0x18, R0 ;  /* 0x00000018ff067819 */ /* 0x000fe20000011600 */
[-C--:B------:R-:W-:Y:S01]  /*113b0*/  FMUL.FTZ R120, R120, R22.reuse ;  /* 0x0000001678787220 */ /* 0x080fe20000410000 */
[----:B------:R-:W-:-:S04]  /*113c0*/  FMUL.FTZ R121, R121, R22 ;  /* 0x0000001679797220 */ /* 0x000fc80000410000 */
[C---:B------:R-:W-:Y:S01]  /*113d0*/  HMMA.16816.F32 R184, R16.reuse, R38, R80 ;  /* 0x0000002610b8723c */ /* 0x040fe20000001850 */
[----:B------:R-:W-:Y:S01]  /*113e0*/  MOV R39, R7 ;  /* 0x0000000700277202 */ /* 0x000fe20000000f00 */
[-C--:B------:R-:W-:Y:S01]  /*113f0*/  FMUL.FTZ R122, R122, R21.reuse ;  /* 0x000000157a7a7220 */ /* 0x080fe20000410000 */
[C---:B-1----:R-:W-:Y:S01]  /*11400*/  PRMT R3, R0.reuse, 0x7632, R3 ;  /* 0x0000763200037816 */ /* 0x042fe20000000003 */
[-C--:B------:R-:W-:Y:S01]  /*11410*/  FMUL.FTZ R123, R123, R21.reuse ;  /* 0x000000157b7b7220 */ /* 0x080fe20000410000 */
[----:B------:R-:W-:Y:S01]  /*11420*/  LOP3.LUT R7, R0, 0xff, RZ, 0xc0, !PT ;  /* 0x000000ff00077812 */ /* 0x000fe200078ec0ff */
[----:B------:R-:W-:Y:S01]  /*11430*/  FFMA.FTZ R0, R210, UR4, -R14 ;  /* 0x00000004d2007c23 */ /* 0x000fe2000801080e */
[----:B------:R-:W-:Y:S01]  /*11440*/  LOP3.LUT R2, R3, 0xff, RZ, 0xc0, !PT ;  /* 0x000000ff03027812 */ /* 0x000fe200078ec0ff */
        /* <DEDUP_REMOVED lines=17> */
[----:B------:R1:W-:Y:S01]  /*11560*/  MUFU.EX2 R135, R0 ;  /* 0x0000000000877308 */ /* 0x0003e20000000800 */
[----:B------:R-:W-:Y:S01]  /*11570*/  PRMT R3, R7, 0x5410, R5 ;  /* 0x0000541007037816 */ /* 0x000fe20000000005 */
[----:B------:R-:W-:Y:S01]  /*11580*/  LDSM.16.MT88.4 R64, [R26+0x800] ;  /* 0x000800001a40783b */ /* 0x000fe20000004200 */
[----:B------:R-:W-:-:S02]  /*11590*/  MOV R210, R48 ;  /* 0x0000003000d27202 */ /* 0x000fc40000000f00 */
[----:B------:R-:W-:Y:S01]  /*115a0*/  MOV R7, R49 ;  /* 0x0000003100077202 */ /* 0x000fe20000000f00 */
[----:B------:R-:W-:Y:S02]  /*115b0*/  LDSM.16.MT88.4 R80, [R136+0x800] ;  /* 0x000800008850783b */ /* 0x000fe40000004200 */
[----:B------:R2:W-:Y:S01]  /*115c0*/  MUFU.EX2 R31, R4 ;  /* 0x00000004001f7308 */ /* 0x0005e20000000800 */
[C---:B------:R-:W-:Y:S01]  /*115d0*/  HMMA.16816.F32 R156, R16.reuse, R44, R156 ;  /* 0x0000002c109c723c */ /* 0x040fe2000000189c */
[----:B------:R-:W-:Y:S01]  /*115e0*/  MOV R44, R154 ;  /* 0x0000009a002c7202 */ /* 0x000fe20000000f00 */
[----:B------:R-:W-:Y:S01]  /*115f0*/  LDSM.16.MT88.4 R96, [R216+0xb800] ;  /* 0x00b80000d860783b */ /* 0x000fe20000004200 */
[----:B------:R-:W-:Y:S02]  /*11600*/  MOV R45, R153 ;  /* 0x00000099002d7202 */ /* 0x000fe40000000f00 */
[----:B-1----:R-:W-:Y:S01]  /*11610*/  PRMT R0, R2, 0x5410, R6 ;  /* 0x0000541002007816 */ /* 0x002fe20000000006 */
[----:B------:R-:W-:Y:S01]  /*11620*/  FFMA.FTZ R2, R237, UR4, -R14 ;  /* 0x00000004ed027c23 */ /* 0x000fe2000801080e */
[----:B------:R-:W-:Y:S01]  /*11630*/  IMAD.MOV.U32 R237, RZ, RZ, R51 ;  /* 0x000000ffffed7224 */ /* 0x000fe200078e0033 */
[----:B------:R-:W-:Y:S01]  /*11640*/  HMMA.16816.F32 R68, R16, R46, R120 ;  /* 0x0000002e1044723c */ /* 0x000fe20000001878 */
[----:B------:R-:W-:Y:S01]  /*11650*/  MOV R47, R155 ;  /* 0x0000009b002f7202 */ /* 0x000fe20000000f00 */
[----:B------:R-:W-:Y:S01]  /*11660*/  IMAD.MOV.U32 R46, RZ, RZ, R152 ;  /* 0x000000ffff2e7224 */ /* 0x000fe200078e0098 */
[----:B------:R1:W-:Y:S01]  /*11670*/  LDSM.16.MT88.4 R120, [R26+0x1800] ;  /* 0x001800001a78783b */ /* 0x0003e20000004200 */
[----:B--2---:R-:W-:Y:S01]  /*11680*/  FFMA.FTZ R4, R213, UR4, -R14 ;  /* 0x00000004d5047c23 */ /* 0x004fe2000801080e */
[----:B------:R-:W-:-:S02]  /*11690*/  MOV R14, R50 ;  /* 0x00000032000e7202 */ /* 0x000fc40000000f00 */
[----:B------:R-:W-:Y:S01]  /*116a0*/  LDSM.16.MT88.4 R152, [R216+0xa800] ;  /* 0x00a80000d898783b */ /* 0x000fe20000004200 */
[C---:B------:R-:W-:Y:S03]  /*116b0*/  HMMA.16816.F32 R124, R16.reuse, R32, R124 ;  /* 0x00000020107c723c */ /* 0x040fe6000000187c */
[----:B------:R-:W2:Y:S05]  /*116c0*/  LDSM.16.MT88.4 R48, [R137+0xa800] ;  /* 0x00a800008930783b */ /* 0x000eaa0000004200 */
[C---:B------:R-:W-:Y:S01]  /*116d0*/  HMMA.16816.F32 R100, R16.reuse, R40, R100 ;  /* 0x000000281064723c */ /* 0x040fe20000001864 */
[----:B------:R3:W4:Y:S07]  /*116e0*/  MUFU.EX2 R29, R4 ;  /* 0x00000004001d7308 */ /* 0x00072e0000000800 */
[C---:B------:R-:W-:Y:S01]  /*116f0*/  HMMA.16816.F32 R52, R16.reuse, R42, R112 ;  /* 0x0000002a1034723c */ /* 0x040fe20000001870 */
[----:B------:R-:W2:Y:S07]  /*11700*/  LDSM.16.MT88.4 R112, [R137+0xb800] ;  /* 0x00b800008970783b */ /* 0x000eae0000004200 */
[----:B------:R-:W-:Y:S01]  /*11710*/  HMMA.16816.F32 R32, R16, R34, R168 ;  /* 0x000000221020723c */ /* 0x000fe200000018a8 */
[----:B------:R-:W2:Y:S01]  /*11720*/  LDSM.16.MT88.4 R16, [R136+0x1800] ;  /* 0x001800008810783b */ /* 0x000ea20000004200 */
[----:B------:R-:W-:-:S02]  /*11730*/  PRMT R13, R13, 0x5410, R25 ;  /* 0x000054100d0d7816 */ /* 0x000fc40000000019 */
[----:B------:R4:W1:Y:S01]  /*11740*/  MUFU.EX2 R25, R2 ;  /* 0x0000000200197308 */ /* 0x0008620000000800 */
[----:B------:R-:W-:Y:S02]  /*11750*/  LOP3.LUT R5, R27, 0xff, RZ, 0xc0, !PT ;  /* 0x000000ff1b057812 */ /* 0x000fe400078ec0ff */
[--C-:B------:R-:W-:Y:S02]  /*11760*/  HSET2.LE.AND R3, R3, R8.reuse, PT ;  /* 0x0000000803037233 */ /* 0x100fe40003803000 */
[----:B---3--:R-:W-:Y:S02]  /*11770*/  HSET2.LE.AND R4, R0, R8, PT ;  /* 0x0000000800047233 */ /* 0x008fe40003803000 */
[----:B-----5:R-:W-:Y:S02]  /*11780*/  F2FP.F16.F32.PACK_AB R0, R133, R132 ;  /* 0x000000848500723e */ /* 0x020fe400000000ff */
[----:B------:R-:W-:Y:S02]  /*11790*/  PRMT R5, R5, 0x5410, R28 ;  /* 0x0000541005057816 */ /* 0x000fe4000000001c */
[----:B------:R-:W-:-:S02]  /*117a0*/  LOP3.LUT R6, R13, 0xff00ff, RZ, 0xc0, !PT ;  /* 0x00ff00ff0d067812 */ /* 0x000fc400078ec0ff */
[----:B------:R-:W-:Y:S02]  /*117b0*/  MOV R134, R128 ;  /* 0x0000008000867202 */ /* 0x000fe40000000f00 */
[----:B----4-:R-:W-:Y:S02]  /*117c0*/  F2FP.F16.F32.PACK_AB R2, R29, R30 ;  /* 0x0000001e1d02723e */ /* 0x010fe400000000ff */
[----:B------:R-:W-:Y:S02]  /*117d0*/  MOV R36, R129 ;  /* 0x0000008100247202 */ /* 0x000fe40000000f00 */
[----:B------:R-:W-:Y:S02]  /*117e0*/  LOP3.LUT R128, R0, R3, RZ, 0xc0, !PT ;  /* 0x0000000300807212 */ /* 0x000fe400078ec0ff */
[----:B------:R-:W-:Y:S02]  /*117f0*/  LOP3.LUT R129, R2, R4, RZ, 0xc0, !PT ;  /* 0x0000000402817212 */ /* 0x000fe400078ec0ff */
[----:B------:R-:W-:-:S02]  /*11800*/  HSET2.LE.AND R0, R5, R8, PT ;  /* 0x0000000805007233 */ /* 0x000fc40003803000 */
[----:B------:R-:W-:Y:S02]  /*11810*/  HSET2.LE.AND R3, R6, R8, PT ;  /* 0x0000000806037233 */ /* 0x000fe40003803000 */
[----:B------:R-:W-:Y:S02]  /*11820*/  F2FP.F16.F32.PACK_AB R2, R31, R208 ;  /* 0x000000d01f02723e */ /* 0x000fe400000000ff */
[----:B-1----:R-:W-:Y:S01]  /*11830*/  F2FP.F16.F32.PACK_AB R4, R25, R135 ;  /* 0x000000871904723e */ /* 0x002fe200000000ff */
[----:B------:R-:W-:Y:S01]  /*11840*/  IMAD.MOV.U32 R38, RZ, RZ, R130 ;  /* 0x000000ffff267224 */ /* 0x000fe200078e0082 */
[----:B------:R-:W-:Y:S01]  /*11850*/  LOP3.LUT R130, R2, R0, RZ, 0xc0, !PT ;  /* 0x0000000002827212 */ /* 0x000fe200078ec0ff */
[----:B------:R-:W-:Y:S01]  /*11860*/  IMAD.MOV.U32 R213, RZ, RZ, R131 ;  /* 0x000000ffffd57224 */ /* 0x000fe200078e0083 */
[----:B------:R-:W-:Y:S01]  /*11870*/  LOP3.LUT R131, R4, R3, RZ, 0xc0, !PT ;  /* 0x0000000304837212 */ /* 0x000fe200078ec0ff */
[----:B------:R-:W-:Y:S01]  /*11880*/  FFMA.FTZ R0, R232, UR4, -R23 ;  /* 0x00000004e8007c23 */ /* 0x000fe20008010817 */
[----:B------:R-:W-:-:S04]  /*11890*/  IMAD.WIDE.U32 R2, R211, -0x2daee0ad, RZ ;  /* 0xd2511f53d3027825 */ /* 0x000fc800078e00ff */
[----:B------:R-:W-:Y:S01]  /*118a0*/  FFMA.FTZ R4, R233, UR4, -R23 ;  /* 0x00000004e9047c23 */ /* 0x000fe20008010817 */
[----:B------:R1:W-:Y:S01]  /*118b0*/  MUFU.EX2 R26, R0 ;  /* 0x00000000001a7308 */ /* 0x0003e20000000800 */
[----:B--2---:R-:W-:Y:S01]  /*118c0*/  HMMA.16816.F32 R40, R128, R48, R204 ;  /* 0x000000308028723c */ /* 0x004fe200000018cc */
[----:B------:R-:W-:Y:S01]  /*118d0*/  MOV R204, R46 ;  /* 0x0000002e00cc7202 */ /* 0x000fe20000000f00 */
[----:B------:R-:W-:Y:S01]  /*118e0*/  IMAD.MOV.U32 R207, RZ, RZ, R45 ;  /* 0x000000ffffcf7224 */ /* 0x000fe200078e002d */
[----:B------:R-:W-:Y:S02]  /*118f0*/  MOV R205, R47 ;  /* 0x0000002f00cd7202 */ /* 0x000fe40000000f00 */
[----:B------:R-:W-:-:S03]  /*11900*/  MOV R206, R44 ;  /* 0x0000002c00ce7202 */ /* 0x000fc60000000f00 */
[----:B------:R-:W-:Y:S01]  /*11910*/  HMMA.16816.F32 R144, R128, R152, R144 ;  /* 0x000000988090723c */ /* 0x000fe20000001890 */
[----:B------:R-:W-:Y:S01]  /*11920*/  MOV R6, R2 ;  /* 0x0000000200067202 */ /* 0x000fe20000000f00 */
[----:B-1----:R-:W-:-:S06]  /*11930*/  FFMA.FTZ R0, R231, UR4, -R23 ;  /* 0x00000004e7007c23 */ /* 0x002fcc0008010817 */
[C---:B------:R-:W-:Y:S01]  /*11940*/  HMMA.16816.F32 R148, R128.reuse, R154, R148 ;  /* 0x0000009a8094723c */ /* 0x040fe20000001894 */
[----:B------:R1:W-:Y:S07]  /*11950*/  MUFU.EX2 R27, R0 ;  /* 0x00000000001b7308 */ /* 0x0003ee0000000800 */
[C---:B------:R-:W-:Y:S08]  /*11960*/  HMMA.16816.F32 R44, R128.reuse, R50, R200 ;  /* 0x00000032802c723c */ /* 0x040ff000000018c8 */
[C---:B------:R-:W-:Y:S08]  /*11970*/  HMMA.16816.F32 R56, R128.reuse, R64, R56 ;  /* 0x000000408038723c */ /* 0x040ff00000001838 */
[----:B------:R-:W-:Y:S01]  /*11980*/  HMMA.16816.F32 R60, R128, R66, R60 ;  /* 0x00000042803c723c */ /* 0x000fe2000000183c */
[----:B-1----:R-:W-:-:S07]  /*11990*/  LOP3.LUT R0, R174, UR10, R3, 0x96, !PT ;  /* 0x0000000aae007c12 */ /* 0x002fce000f8e9603 */
[----:B------:R-:W-:Y:S01]  /*119a0*/  HMMA.16816.F32 R72, R128, R80, R72 ;  /* 0x000000508048723c */ /* 0x000fe20000001848 */
[----:B------:R-:W-:-:S07]  /*119b0*/  PRMT R3, R2, 0x7772, RZ ;  /* 0x0000777202037816 */ /* 0x000fce00000000ff */
        /* <DEDUP_REMOVED lines=10> */
[----:B------:R-:W-:Y:S01]  /*11a60*/  IMAD.MOV.U32 R143, RZ, RZ, R38 ;  /* 0x000000ffff8f7224 */ /* 0x000fe200078e0026 */
[----:B------:R-:W-:Y:S02]  /*11a70*/  MOV R38, R39 ;  /* 0x0000002700267202 */ /* 0x000fe40000000f00 */
[----:B------:R-:W-:Y:S02]  /*11a80*/  MOV R39, R134 ;  /* 0x0000008600277202 */ /* 0x000fe40000000f00 */
[----:B------:R1:W-:Y:S01]  /*11a90*/  MUFU.EX2 R134, R4 ;  /* 0x0000000400867308 */ /* 0x0003e20000000800 */
[----:B------:R-:W-:Y:S01]  /*11aa0*/  FFMA.FTZ R7, R228, UR4, -R23 ;  /* 0x00000004e4077c23 */ /* 0x000fe20008010817 */
[----:B------:R-:W-:-:S06]  /*11ab0*/  PRMT R5, R2, 0x7771, RZ ;  /* 0x0000777102057816 */ /* 0x000fcc00000000ff */
[----:B------:R2:W3:Y:S01]  /*11ac0*/  MUFU.EX2 R28, R7 ;  /* 0x00000007001c7308 */ /* 0x0004e20000000800 */
[----:B-1----:R-:W-:Y:S02]  /*11ad0*/  PRMT R4, R2, 0x7773, RZ ;  /* 0x0000777302047816 */ /* 0x002fe400000000ff */
[----:B------:R-:W-:Y:S02]  /*11ae0*/  LOP3.LUT R2, R6, 0xff, RZ, 0xc0, !PT ;  /* 0x000000ff06027812 */ /* 0x000fe400078ec0ff */
[----:B------:R-:W-:Y:S01]  /*11af0*/  PRMT R13, R3, 0x5410, R4 ;  /* 0x00005410030d7816 */ /* 0x000fe20000000004 */
[----:B------:R-:W-:Y:S01]  /*11b00*/  FFMA.FTZ R3, R234, UR4, -R24 ;  /* 0x00000004ea037c23 */ /* 0x000fe20008010818 */
[----:B--2---:R-:W-:-:S03]  /*11b10*/  PRMT R7, R2, 0x5410, R5 ;  /* 0x0000541002077816 */ /* 0x004fc60000000005 */
[----:B------:R1:W-:Y:S01]  /*11b20*/  MUFU.EX2 R23, R3 ;  /* 0x0000000300177308 */ /* 0x0003e20000000800 */
[C---:B------:R-:W-:Y:S02]  /*11b30*/  LOP3.LUT R2, R0.reuse, 0xffff, RZ, 0xc0, !PT ;  /* 0x0000ffff00027812 */ /* 0x040fe400078ec0ff */
[C---:B------:R-:W-:Y:S02]  /*11b40*/  LOP3.LUT R6, R0.reuse, 0xff, RZ, 0xc0, !PT ;  /* 0x000000ff00067812 */ /* 0x040fe400078ec0ff */
[----:B------:R-:W-:Y:S02]  /*11b50*/  SHF.R.U32.HI R5, RZ, 0x18, R0 ;  /* 0x00000018ff057819 */ /* 0x000fe40000011600 */
[----:B------:R-:W-:Y:S01]  /*11b60*/  SHF.R.U32.HI R4, RZ, 0x8, R2 ;  /* 0x00000008ff047819 */ /* 0x000fe20000011602 */
[----:B------:R-:W-:Y:S01]  /*11b70*/  FFMA.FTZ R2, R183, UR4, -R24 ;  /* 0x00000004b7027c23 */ /* 0x000fe20008010818 */
[----:B------:R-:W-:Y:S02]  /*11b80*/  MOV R201, R14 ;  /* 0x0000000e00c97202 */ /* 0x000fe40000000f00 */
[----:B-1----:R-:W-:-:S04]  /*11b90*/  PRMT R3, R0, 0x7632, R3 ;  /* 0x0000763200037816 */ /* 0x002fc80000000003 */
[----:B------:R-:W-:Y:S01]  /*11ba0*/  LOP3.LUT R0, R3, 0xff, RZ, 0xc0, !PT ;  /* 0x000000ff03007812 */ /* 0x000fe200078ec0ff */
[----:B------:R1:W2:Y:S03]  /*11bb0*/  MUFU.EX2 R14, R2 ;  /* 0x00000002000e7308 */ /* 0x0002a60000000800 */
[----:B------:R-:W-:Y:S01]  /*11bc0*/  PRMT R5, R0, 0x5410, R5 ;  /* 0x0000541000057816 */ /* 0x000fe20000000005 */
[----:B------:R-:W-:Y:S01]  /*11bd0*/  FFMA.FTZ R0, R214, UR4, -R24 ;  /* 0x00000004d6007c23 */ /* 0x000fe20008010818 */
[----:B------:R-:W-:-:S03]  /*11be0*/  LOP3.LUT R3, R13, 0xff00ff, RZ, 0xc0, !PT ;  /* 0x00ff00ff0d037812 */ /* 0x000fc600078ec0ff */
[----:B------:R4:W-:Y:S01]  /*11bf0*/  MUFU.EX2 R13, R0 ;  /* 0x00000000000d7308 */ /* 0x0009e20000000800 */
[----:B------:R-:W-:Y:S02]  /*11c00*/  PRMT R4, R6, 0x5410, R4 ;  /* 0x0000541006047816 */ /* 0x000fe40000000004 */
[--C-:B------:R-:W-:Y:S02]  /*11c10*/  HSET2.LE.AND R3, R3, R8.reuse, PT ;  /* 0x0000000803037233 */ /* 0x100fe40003803000 */
[----:B-1----:R-:W-:Y:S01]  /*11c20*/  HSET2.LE.AND R2, R7, R8, PT ;  /* 0x0000000807027233 */ /* 0x002fe20003803000 */
[----:B----4-:R-:W-:-:S04]  /*11c30*/  FFMA.FTZ R0, R215, UR4, -R24 ;  /* 0x00000004d7007c23 */ /* 0x010fc80008010818 */
[----:B------:R3:W1:Y:S01]  /*11c40*/  MUFU.EX2 R6, R0 ;  /* 0x0000000000067308 */ /* 0x0006620000000800 */
[--C-:B------:R-:W-:Y:S02]  /*11c50*/  HSET2.LE.AND R4, R4, R8.reuse, PT ;  /* 0x0000000804047233 */ /* 0x100fe40003803000 */
[----:B------:R-:W-:Y:S02]  /*11c60*/  HSET2.LE.AND R5, R5, R8, PT ;  /* 0x0000000805057233 */ /* 0x000fe40003803000 */
[----:B---3--:R-:W-:-:S04]  /*11c70*/  F2FP.F16.F32.PACK_AB R0, R28, R134 ;  /* 0x000000861c00723e */ /* 0x008fc800000000ff */
[----:B------:R-:W-:Y:S02]  /*11c80*/  LOP3.LUT R170, R0, R2, RZ, 0xc0, !PT ;  /* 0x0000000200aa7212 */ /* 0x000fe400078ec0ff */
[----:B--2---:R-:W-:-:S04]  /*11c90*/  F2FP.F16.F32.PACK_AB R0, R14, R23 ;  /* 0x000000170e00723e */ /* 0x004fc800000000ff */
[----:B------:R-:W-:Y:S02]  /*11ca0*/  LOP3.LUT R171, R0, R3, RZ, 0xc0, !PT ;  /* 0x0000000300ab7212 */ /* 0x000fe400078ec0ff */
[----:B------:R-:W-:-:S04]  /*11cb0*/  F2FP.F16.F32.PACK_AB R0, R27, R26 ;  /* 0x0000001a1b00723e */ /* 0x000fc800000000ff */
[----:B------:R-:W-:Y:S02]  /*11cc0*/  LOP3.LUT R168, R0, R4, RZ, 0xc0, !PT ;  /* 0x0000000400a87212 */ /* 0x000fe400078ec0ff */
[----:B-1----:R-:W-:Y:S01]  /*11cd0*/  F2FP.F16.F32.PACK_AB R0, R6, R13 ;  /* 0x0000000d0600723e */ /* 0x002fe200000000ff */
[----:B------:R-:W-:Y:S01]  /*11ce0*/  FFMA.FTZ R3, R248, R21, R252 ;  /* 0x00000015f8037223 */ /* 0x000fe200000100fc */
[----:B------:R-:W-:Y:S01]  /*11cf0*/  FFMA.FTZ R2, R249, R20, R245 ;  /* 0x00000014f9027223 */ /* 0x000fe200000100f5 */
[----:B------:R-:W-:Y:S01]  /*11d00*/  MOV R140, R213 ;  /* 0x000000d5008c7202 */ /* 0x000fe20000000f00 */
[----:B------:R-:W-:Y:S01]  /*11d10*/  FFMA.FTZ R4, R247, R22, R212 ;  /* 0x00000016f7047223 */ /* 0x000fe200000100d4 */
[----:B------:R-:W-:Y:S01]  /*11d20*/  LOP3.LUT R169, R0, R5, RZ, 0xc0, !PT ;  /* 0x0000000500a97212 */ /* 0x000fe200078ec0ff */
[----:B------:R-:W-:Y:S01]  /*11d30*/  FFMA.FTZ R0, R250, R15, R243 ;  /* 0x0000000ffa007223 */ /* 0x000fe200000100f3 */
[----:B------:R-:W-:Y:S01]  /*11d40*/  MOV R141, R241 ;  /* 0x000000f1008d7202 */ /* 0x000fe20000000f00 */
[----:B------:R-:W-:Y:S01]  /*11d50*/  IMAD.MOV.U32 R203, RZ, RZ, R210 ;  /* 0x000000ffffcb7224 */ /* 0x000fe200078e00d2 */
[----:B------:R-:W-:Y:S01]  /*11d60*/  MOV R142, R138 ;  /* 0x0000008a008e7202 */ /* 0x000fe20000000f00 */
[----:B------:R-:W-:Y:S01]  /*11d70*/  FADD.FTZ R3, R246, R3 ;  /* 0x00000003f6037221 */ /* 0x000fe20000010000 */
        /* <DEDUP_REMOVED lines=49> */
[----:B------:R-:W2:Y:S01]  /*12090*/  LDL.LU R235, [R1+0x28] ;  /* 0x0000280001eb7983 */ /* 0x000ea20000300800 */
[----:B------:R-:W-:Y:S01]  /*120a0*/  UIADD3 UR11, UPT, UPT, UR20, -0x5, URZ ;  /* 0xfffffffb140b7890 */ /* 0x000fe2000fffe0ff */
[----:B------:R-:W-:-:S04]  /*120b0*/  DEPBAR.LE SB0, 0x0 ;  /* 0x000080000000791a */ /* 0x000fc80000000000 */
[----:B------:R-:W3:Y:S04]  /*120c0*/  LDL.64 R236, [R1] ;  /* 0x0000000001ec7983 */ /* 0x000ee80000100a00 */
[----:B------:R-:W4:Y:S04]  /*120d0*/  LDL.64 R212, [R1+0x20] ;  /* 0x0000200001d47983 */ /* 0x000f280000100a00 */
[----:B------:R-:W5:Y:S01]  /*120e0*/  LDL.64 R206, [R1+0x8] ;  /* 0x0000080001ce7983 */ /* 0x000f620000100a00 */
[----:B------:R-:W-:-:S04]  /*120f0*/  UIMAD.WIDE.U32 UR12, UR11, UR8, URZ ;  /* 0x000000080b0c72a5 */ /* 0x000fc8000f8e00ff */
[----:B------:R-:W-:Y:S02]  /*12100*/  UIMAD UR11, UR11, UR9, UR13 ;  /* 0x000000090b0b72a4 */ /* 0x000fe4000f8e020d */
[----:B------:R-:W-:Y:S01]  /*12110*/  USHF.L.U32 UR4, UR12, 0x5, URZ ;  /* 0x000000050c047899 */ /* 0x000fe200080006ff */
[C---:B------:R-:W-:Y:S01]  /*12120*/  IMAD.SHL.U32 R220, R223.reuse, 0x20, RZ ;  /* 0x00000020dfdc7824 */ /* 0x040fe200078e00ff */
[----:B------:R-:W-:Y:S02]  /*12130*/  USHF.L.U64.HI UR11, UR12, 0x5, UR11 ;  /* 0x000000050c0b7899 */ /* 0x000fe4000801020b */
[----:B------:R-:W-:Y:S01]  /*12140*/  ULEA UR12, UP0, UR8, UR4, 0x4 ;  /* 0x00000004080c7291 */ /* 0x000fe2000f8020ff */
[----:B------:R-:W-:Y:S02]  /*12150*/  IMAD.SHL.U32 R209, R223, 0x40, RZ ;  /* 0x00000040dfd17824 */ /* 0x000fe400078e00ff */
[----:B------:R-:W-:Y:S01]  /*12160*/  IMAD.U32 R0, RZ, RZ, UR4 ;  /* 0x00000004ff007e24 */ /* 0x000fe2000f8e00ff */
[----:B------:R-:W-:Y:S01]  /*12170*/  SHF.R.U32.HI R219, RZ, 0x1, R223 ;  /* 0x00000001ffdb7819 */ /* 0x000fe200000116df */
[----:B------:R-:W-:Y:S01]  /*12180*/  ULEA.HI.X UR8, UR8, UR11, UR9, 0x4, UP0 ;  /* 0x0000000b08087291 */ /* 0x000fe200080f2409 */
[----:B------:R-:W-:Y:S01]  /*12190*/  LOP3.LUT R220, R220, 0x7c00, RZ, 0xc0, !PT ;  /* 0x00007c00dcdc7812 */ /* 0x000fe200078ec0ff */
[----:B------:R-:W-:Y:S01]  /*121a0*/  IMAD.U32 R3, RZ, RZ, UR11 ;  /* 0x0000000bff037e24 */ /* 0x000fe2000f8e00ff */
[----:B------:R-:W-:-:S02]  /*121b0*/  MOV R8, UR12 ;  /* 0x0000000c00087c02 */ /* 0x000fc40008000f00 */
[-C--:B------:R-:W-:Y:S02]  /*121c0*/  @!P3 LEA R6, P5, R0, R239.reuse, 0x1 ;  /* 0x000000ef0006b211 */ /* 0x080fe400078a08ff */
[----:B------:R-:W-:Y:S02]  /*121d0*/  LOP3.LUT R15, R219, 0x8, RZ, 0xc0, !PT ;  /* 0x00000008db0f7812 */ /* 0x000fe400078ec0ff */
[----:B------:R-:W-:Y:S01]  /*121e0*/  LOP3.LUT R5, R220, 0x200, R209, 0xf8, !PT ;  /* 0x00000200dc057812 */ /* 0x000fe200078ef8d1 */
[----:B------:R-:W-:Y:S01]  /*121f0*/  IMAD.U32 R13, RZ, RZ, UR8 ;  /* 0x00000008ff0d7e24 */ /* 0x000fe2000f8e00ff */
[-C--:B------:R-:W-:Y:S02]  /*12200*/  @!P2 LEA R4, P1, R0, R239.reuse, 0x1 ;  /* 0x000000ef0004a211 */ /* 0x080fe400078208ff */
[----:B------:R-:W-:Y:S02]  /*12210*/  LEA R2, P4, R8, R239, 0x1 ;  /* 0x000000ef08027211 */ /* 0x000fe400078808ff */
[----:B------:R-:W-:Y:S01]  /*12220*/  @!P3 LEA.HI.X R7, R0, R238, R3, 0x1, P5 ;  /* 0x000000ee0007b211 */ /* 0x000fe200028f0c03 */
[----:B------:R-:W-:Y:S06]  /*12230*/  BAR.SYNC.DEFER_BLOCKING 0x0 ;  /* 0x0000000000007b1d */ /* 0x000fec0000010000 */
[----:B------:R-:W-:Y:S01]  /*12240*/  @!PT LDS RZ, [RZ] ;  /* 0x00000000fffff984 */ /* 0x000fe20000000800 */
[----:B------:R-:W-:Y:S01]  /*12250*/  @!PT LDS RZ, [RZ] ;  /* 0x00000000fffff984 */ /* 0x000fe20000000800 */
[----:B------:R-:W-:Y:S01]  /*12260*/  @!PT LDS RZ, [RZ] ;  /* 0x00000000fffff984 */ /* 0x000fe20000000800 */
[----:B------:R-:W-:Y:S04]  /*12270*/  @!P3 LDGSTS.E.BYPASS.LTC128B.128 [R227+0xa000], desc[UR22][R6.64] ;  /* 0x0a00000006e3bfae */ /* 0x000fe8000b981a16 */
[----:B------:R-:W-:Y:S01]  /*12280*/  @P3 STS.128 [R227+0xa000], RZ ;  /* 0x00a000ffe3003388 */ /* 0x000fe20000000c00 */
[----:B------:R-:W1:Y:S01]  /*12290*/  S2R R244, SR_CTAID.X ;  /* 0x0000000000f47919 */ /* 0x000e620000002500 */
[----:B------:R-:W-:Y:S01]  /*122a0*/  SHF.R.U32.HI R241, RZ, 0x5, R223 ;  /* 0x00000005fff17819 */ /* 0x000fe200000116df */
[----:B------:R-:W-:Y:S01]  /*122b0*/  UIADD3 UR4, UPT, UPT, UR20, -0x5, URZ ;  /* 0xfffffffb14047890 */ /* 0x000fe2000fffe0ff */
[----:B--2---:R-:W-:-:S02]  /*122c0*/  LOP3.LUT R15, R5, R235, R15, 0xf6, !PT ;  /* 0x000000eb050f7212 */ /* 0x004fc400078ef60f */
[-C--:B------:R-:W-:Y:S02]  /*122d0*/  @!P2 LEA.HI.X R5, R0, R238.reuse, R3, 0x1, P1 ;  /* 0x000000ee0005a211 */ /* 0x080fe400008f0c03 */
[----:B------:R-:W-:Y:S02]  /*122e0*/  LEA.HI.X R3, R8, R238, R13, 0x1, P4 ;  /* 0x000000ee08037211 */ /* 0x000fe400020f0c0d */
[----:B------:R-:W-:Y:S01]  /*122f0*/  LEA R15, R15, UR6, 0x1 ;  /* 0x000000060f0f7c11 */ /* 0x000fe2000f8e08ff */
        /* <DEDUP_REMOVED lines=17> */
[----:B--2---:R-:W2:Y:S04]  /*12410*/  LDSM.16.M88.4 R4, [R15+0x2000] ;  /* 0x002000000f04783b */ /* 0x004ea80000000200 */
[----:B------:R-:W2:Y:S01]  /*12420*/  LDSM.16.M88.4 R32, [R226+UR6+0x8800] ;  /* 0x00880006e220783b */ /* 0x000ea20008000200 */
[----:B------:R-:W-:Y:S01]  /*12430*/  IMAD.MOV.U32 R8, RZ, RZ, 0x20 ;  /* 0x00000020ff087424 */ /* 0x000fe200078e00ff */
[----:B------:R-:W-:Y:S01]  /*12440*/  IADD3 R0, PT, PT, R226, UR6, RZ ;  /* 0x00000006e2007c10 */ /* 0x000fe2000fffe0ff */
[----:B------:R-:W-:Y:S01]  /*12450*/  IMAD.IADD R13, R242, 0x1, R15 ;  /* 0x00000001f20d7824 */ /* 0x000fe200078e020f */
[----:B---3--:R-:W-:Y:S01]  /*12460*/  MOV R235, R237 ;  /* 0x000000ed00eb7202 */ /* 0x008fe20000000f00 */
[----:B------:R-:W-:Y:S01]  /*12470*/  IMAD.MOV.U32 R234, RZ, RZ, R236 ;  /* 0x000000ffffea7224 */ /* 0x000fe200078e00ec */
[----:B------:R-:W-:Y:S01]  /*12480*/  SEL R8, R8, 0xffffffe0, !P6 ;  /* 0xffffffe008087807 */ /* 0x000fe20007000000 */
[----:B-----5:R-:W-:Y:S01]  /*12490*/  IMAD.MOV.U32 R232, RZ, RZ, R206 ;  /* 0x000000ffffe87224 */ /* 0x020fe200078e00ce */
[----:B------:R-:W0:Y:S03]  /*124a0*/  LDGDEPBAR ;  /* 0x00000000000079af */ /* 0x000e260000000000 */
[----:B-1----:R-:W-:-:S02]  /*124b0*/  IMAD.IADD R2, R0, 0x1, R8 ;  /* 0x0000000100027824 */ /* 0x002fc400078e0208 */
[----:B------:R-:W-:-:S03]  /*124c0*/  IMAD.IADD R14, R8, 0x1, R15 ;  /* 0x00000001080e7824 */ /* 0x000fc600078e020f */
[----:B------:R-:W-:Y:S04]  /*124d0*/  LDSM.16.M88.4 R132, [R2+0x8000] ;  /* 0x008000000284783b */ /* 0x000fe80000000200 */
[----:B------:R-:W1:Y:S04]  /*124e0*/  LDSM.16.M88.4 R20, [R14+0x2000] ;  /* 0x002000000e14783b */ /* 0x000e680000000200 */
[----:B------:R-:W3:Y:S04]  /*124f0*/  LDSM.16.M88.4 R136, [R2+0x8800] ;  /* 0x008800000288783b */ /* 0x000ee80000000200 */
[----:B------:R-:W5:Y:S01]  /*12500*/  LDSM.16.M88.4 R24, [R14] ;  /* 0x000000000e18783b */ /* 0x000f620000000200 */
[----:B------:R-:W-:Y:S01]  /*12510*/  IADD3 R0, PT, PT, R0, R242, RZ ;  /* 0x000000f200007210 */ /* 0x000fe20007ffe0ff */
[-C--:B----4-:R-:W-:Y:S04]  /*12520*/  HMMA.16816.F32 R200, R16, R28.reuse, RZ ;  /* 0x0000001c10c8723c */ /* 0x090fe800000018ff */
[----:B------:R-:W-:Y:S04]  /*12530*/  LDSM.16.M88.4 R176, [R0+0x8000] ;  /* 0x0080000000b0783b */ /* 0x000fe80000000200 */
[----:B------:R-:W-:Y:S01]  /*12540*/  LDSM.16.M88.4 R172, [R0+0x8800] ;  /* 0x0088000000ac783b */ /* 0x000fe20000000200 */
[C---:B--2---:R-:W-:Y:S08]  /*12550*/  HMMA.16816.F32 R196, R4.reuse, R28, RZ ;  /* 0x0000001c04c4723c */ /* 0x044ff000000018ff */
[-C--:B------:R-:W-:Y:S08]  /*12560*/  HMMA.16816.F32 R192, R4, R30.reuse, RZ ;  /* 0x0000001e04c0723c */ /* 0x080ff000000018ff */
[----:B------:R-:W-:Y:S08]  /*12570*/  HMMA.16816.F32 R188, R16, R30, RZ ;  /* 0x0000001e10bc723c */ /* 0x000ff000000018ff */
[C---:B------:R-:W-:Y:S08]  /*12580*/  HMMA.16816.F32 R184, R4.reuse, R32, RZ ;  /* 0x0000002004b8723c */ /* 0x040ff000000018ff */
[----:B------:R-:W-:Y:S01]  /*12590*/  HMMA.16816.F32 R180, R4, R34, RZ ;  /* 0x0000002204b4723c */ /* 0x000fe200000018ff */
[----:B------:R-:W2:Y:S07]  /*125a0*/  LDSM.16.M88.4 R4, [R13+0x2000] ;  /* 0x002000000d04783b */ /* 0x000eae0000000200 */
[C---:B------:R-:W-:Y:S08]  /*125b0*/  HMMA.16816.F32 R28, R16.reuse, R32, RZ ;  /* 0x00000020101c723c */ /* 0x040ff000000018ff */
[----:B------:R-:W-:Y:S01]  /*125c0*/  HMMA.16816.F32 R32, R16, R34, RZ ;  /* 0x000000221020723c */ /* 0x000fe200000018ff */
[C---:B------:R-:W-:Y:S01]  /*125d0*/  IMAD.IADD R3, R8.reuse, 0x1, R13 ;  /* 0x0000000108037824 */ /* 0x040fe200078e020d */
[----:B------:R-:W4:Y:S01]  /*125e0*/  LDSM.16.M88.4 R16, [R13] ;  /* 0x000000000d10783b */ /* 0x000f220000000200 */
[----:B------:R-:W-:-:S02]  /*125f0*/  IMAD.IADD R8, R8, 0x1, R0 ;  /* 0x0000000108087824 */ /* 0x000fc400078e0200 */
[----:B------:R-:W-:Y:S02]  /*12600*/  IMAD.MOV.U32 R236, RZ, RZ, R212 ;  /* 0x000000ffffec7224 */ /* 0x000fe400078e00d4 */
[----:B------:R-:W-:Y:S01]  /*12610*/  IMAD.MOV.U32 R237, RZ, RZ, R213 ;  /* 0x000000ffffed7224 */ /* 0x000fe200078e00d5 */
[----:B-1----:R-:W-:Y:S01]  /*12620*/  HMMA.16816.F32 R208, R20, R134, R192 ;  /* 0x0000008614d0723c */ /* 0x002fe200000018c0 */
[----:B------:R-:W-:-:S07]  /*12630*/  IMAD.MOV.U32 R233, RZ, RZ, R207 ;  /* 0x000000ffffe97224 */ /* 0x000fce00078e00cf */
[C---:B------:R-:W-:Y:S08]  /*12640*/  HMMA.16816.F32 R212, R20.reuse, R132, R196 ;  /* 0x0000008414d4723c */ /* 0x040ff000000018c4 */
[C---:B---3--:R-:W-:Y:S08]  /*12650*/  HMMA.16816.F32 R196, R20.reuse, R136, R184 ;  /* 0x0000008814c4723c */ /* 0x048ff000000018b8 */
[----:B------:R-:W-:Y:S01]  /*12660*/  HMMA.16816.F32 R192, R20, R138, R180 ;  /* 0x0000008a14c0723c */ /* 0x000fe200000018b4 */
[----:B------:R-:W-:Y:S07]  /*12670*/  LDSM.16.M88.4 R20, [R3+0x2000] ;  /* 0x002000000314783b */ /* 0x000fee0000000200 */
[C---:B-----5:R-:W-:Y:S01]  /*12680*/  HMMA.16816.F32 R204, R24.reuse, R136, R28 ;  /* 0x0000008818cc723c */ /* 0x060fe2000000181c */
[----:B------:R-:W-:Y:S07]  /*12690*/  LDSM.16.M88.4 R28, [R8+0x8800] ;  /* 0x00880000081c783b */ /* 0x000fee0000000200 */
[C---:B------:R-:W-:Y:S01]  /*126a0*/  HMMA.16816.F32 R184, R24.reuse, R138, R32 ;  /* 0x0000008a18b8723c */ /* 0x040fe20000001820 */
[----:B------:R-:W1:Y:S07]  /*126b0*/  LDSM.16.M88.4 R32, [R8+0x8000] ;  /* 0x008000000820783b */ /* 0x000e6e0000000200 */
[C---:B------:R-:W-:Y:S08]  /*126c0*/  HMMA.16816.F32 R200, R24.reuse, R132, R200 ;  /* 0x0000008418c8723c */ /* 0x040ff000000018c8 */
[----:B------:R-:W-:Y:S01]  /*126d0*/  HMMA.16816.F32 R188, R24, R134, R188 ;  /* 0x0000008618bc723c */ /* 0x000fe200000018bc */
[----:B------:R-:W3:Y:S07]  /*126e0*/  LDSM.16.M88.4 R24, [R3] ;  /* 0x000000000318783b */ /* 0x000eee0000000200 */
[C---:B--2---:R-:W-:Y:S08]  /*126f0*/  HMMA.16816.F32 R132, R4.reuse, R172, R196 ;  /* 0x000000ac0484723c */ /* 0x044ff000000018c4 */
[----:B------:R-:W-:Y:S08]  /*12700*/  HMMA.16816.F32 R136, R4, R178, R208 ;  /* 0x000000b20488723c */ /* 0x000ff000000018d0 */
[----:B----4-:R-:W-:Y:S08]  /*12710*/  HMMA.16816.F32 R196, R16, R172, R204 ;  /* 0x000000ac10c4723c */ /* 0x010ff000000018cc */
[C---:B------:R-:W-:Y:S08]  /*12720*/  HMMA.16816.F32 R180, R4.reuse, R176, R212 ;  /* 0x000000b004b4723c */ /* 0x040ff000000018d4 */
[----:B------:R-:W-:Y:S01]  /*12730*/  HMMA.16816.F32 R192, R4, R174, R192 ;  /* 0x000000ae04c0723c */ /* 0x000fe200000018c0 */
[----:B------:R-:W-:Y:S07]  /*12740*/  LDSM.16.M88.4 R4, [R15+0x6000] ;  /* 0x006000000f04783b */ /* 0x000fee0000000200 */
[C---:B------:R-:W-:Y:S08]  /*12750*/  HMMA.16816.F32 R200, R16.reuse, R176, R200 ;  /* 0x000000b010c8723c */ /* 0x040ff000000018c8 */
[----:B------:R-:W-:Y:S08]  /*12760*/  HMMA.16816.F32 R188, R16, R178, R188 ;  /* 0x000000b210bc723c */ /* 0x000ff000000018bc */
[C---:B-1----:R-:W-:Y:S01]  /*12770*/  HMMA.16816.F32 R208, R20.reuse, R34, R136 ;  /* 0x0000002214d0723c */ /* 0x042fe20000001888 */
[----:B------:R-:W-:Y:S07]  /*12780*/  LDSM.16.M88.4 R136, [R226+UR6+0x9800] ;  /* 0x00980006e288783b */ /* 0x000fee0008000200 */
[----:B------:R-:W-:Y:S01]  /*12790*/  HMMA.16816.F32 R204, R20, R28, R132 ;  /* 0x0000001c14cc723c */ /* 0x000fe20000001884 */
[----:B------:R-:W1:Y:S07]  /*127a0*/  LDSM.16.M88.4 R132, [R226+UR6+0x9000] ;  /* 0x00900006e284783b */ /* 0x000e6e0008000200 */
[----:B------:R-:W-:Y:S01]  /*127b0*/  HMMA.16816.F32 R176, R16, R174, R184 ;  /* 0x000000ae10b0723c */ /* 0x000fe200000018b8 */
[----:B------:R-:W2:Y:S07]  /*127c0*/  LDSM.16.M88.4 R16, [R15+0x4000] ;  /* 0x004000000f10783b */ /* 0x000eae0000000200 */
[C---:B------:R-:W-:Y:S08]  /*127d0*/  HMMA.16816.F32 R212, R20.reuse, R32, R180 ;  /* 0x0000002014d4723c */ /* 0x040ff000000018b4 */
[----:B------:R-:W-:Y:S01]  /*127e0*/  HMMA.16816.F32 R184, R20, R30, R192 ;  /* 0x0000001e14b8723c */ /* 0x000fe200000018c0 */
[----:B------:R-:W-:Y:S07]  /*127f0*/  LDSM.16.M88.4 R20, [R14+0x6000] ;  /* 0x006000000e14783b */ /* 0x000fee0000000200 */
[C---:B---3--:R-:W-:Y:S08]  /*12800*/  HMMA.16816.F32 R180, R24.reuse, R32, R200 ;  /* 0x0000002018b4723c */ /* 0x048ff000000018c8 */
[C---:B------:R-:W-:Y:S01]  /*12810*/  HMMA.16816.F32 R172, R24.reuse, R34, R188 ;  /* 0x0000002218ac723c */ /* 0x040fe200000018bc */
[----:B------:R-:W3:Y:S07]  /*12820*/  LDSM.16.M88.4 R32, [R2+0x9000] ;  /* 0x009000000220783b */ /* 0x000eee0000000200 */
[C---:B------:R-:W-:Y:S01]  /*12830*/  HMMA.16816.F32 R192, R24.reuse, R30, R176 ;  /* 0x0000001e18c0723c */ /* 0x040fe200000018b0 */
[----:B------:R-:W4:Y:S07]  /*12840*/  LDSM.16.M88.4 R176, [R2+0x9800] ;  /* 0x0098000002b0783b */ /* 0x000f2e0000000200 */
[----:B------:R-:W-:Y:S01]  /*12850*/  HMMA.16816.F32 R188, R24, R28, R196 ;  /* 0x0000001c18bc723c */ /* 0x000fe200000018c4 */
[----:B------:R-:W5:Y:S04]  /*12860*/  LDSM.16.M88.4 R28, [R14+0x4000] ;  /* 0x004000000e1c783b */ /* 0x000f680000000200 */
[----:B------:R-:W-:Y:S03]  /*12870*/  LDSM.16.M88.4 R24, [R13+0x6000] ;  /* 0x006000000d18783b */ /* 0x000fe60000000200 */
[C---:B-1----:R-:W-:Y:S08]  /*12880*/  HMMA.16816.F32 R212, R4.reuse, R132, R212 ;  /* 0x0000008404d4723c */ /* 0x042ff000000018d4 */
[C---:B------:R-:W-:Y:S08]  /*12890*/  HMMA.16816.F32 R208, R4.reuse, R134, R208 ;  /* 0x0000008604d0723c */ /* 0x040ff000000018d0 */
[C---:B------:R-:W-:Y:S08]  /*128a0*/  HMMA.16816.F32 R200, R4.reuse, R136, R204 ;  /* 0x0000008804c8723c */ /* 0x040ff000000018cc */
[----:B------:R-:W-:Y:S08]  /*128b0*/  HMMA.16816.F32 R196, R4, R138, R184 ;  /* 0x0000008a04c4723c */ /* 0x000ff000000018b8 */
[C---:B--2---:R-:W-:Y:S08]  /*128c0*/  HMMA.16816.F32 R4, R16.reuse, R132, R180 ;  /* 0x000000841004723c */ /* 0x044ff000000018b4 */
[C---:B------:R-:W-:Y:S01]  /*128d0*/  HMMA.16816.F32 R132, R16.reuse, R134, R172 ;  /* 0x000000861084723c */ /* 0x040fe200000018ac */
[----:B------:R-:W1:Y:S07]  /*128e0*/  LDSM.16.M88.4 R172, [R0+0x9000] ;  /* 0x0090000000ac783b */ /* 0x000e6e0000000200 */
[C---:B------:R-:W-:Y:S08]  /*128f0*/  HMMA.16816.F32 R180, R16.reuse, R136, R188 ;  /* 0x0000008810b4723c */ /* 0x040ff000000018bc */
[----:B------:R-:W-:Y:S01]  /*12900*/  HMMA.16816.F32 R184, R16, R138, R192 ;  /* 0x0000008a10b8723c */ /* 0x000fe200000018c0 */
[----:B------:R2:W1:Y:S04]  /*12910*/  LDSM.16.M88.4 R136, [R0+0x9800] ;  /* 0x009800000088783b */ /* 0x0004680000000200 */
[----:B------:R-:W1:Y:S03]  /*12920*/  LDSM.16.M88.4 R16, [R13+0x4000] ;  /* 0x004000000d10783b */ /* 0x000e660000000200 */
[C---:B---3--:R-:W-:Y:S08]  /*12930*/  HMMA.16816.F32 R188, R20.reuse, R34, R208 ;  /* 0x0000002214bc723c */ /* 0x048ff000000018d0 */
[C---:B----4-:R-:W-:Y:S08]  /*12940*/  HMMA.16816.F32 R208, R20.reuse, R176, R200 ;  /* 0x000000b014d0723c */ /* 0x050ff000000018c8 */
[C---:B------:R-:W-:Y:S08]  /*12950*/  HMMA.16816.F32 R204, R20.reuse, R178, R196 ;  /* 0x000000b214cc723c */ /* 0x040ff000000018c4 */
[-C--:B------:R-:W-:Y:S01]  /*12960*/  HMMA.16816.F32 R192, R20, R32.reuse, R212 ;  /* 0x0000002014c0723c */ /* 0x080fe200000018d4 */
[----:B------:R-:W-:Y:S07]  /*12970*/  LDSM.16.M88.4 R20, [R3+0x4000] ;  /* 0x004000000314783b */ /* 0x000fee0000000200 */
[C---:B-----5:R-:W-:Y:S01]  /*12980*/  HMMA.16816.F32 R200, R28.reuse, R32, R4 ;  /* 0x000000201cc8723c */ /* 0x060fe20000001804 */
[----:B------:R-:W-:Y:S07]  /*12990*/  LDSM.16.M88.4 R4, [R3+0x6000] ;  /* 0x006000000304783b */ /* 0x000fee0000000200 */
[C---:B------:R-:W-:Y:S01]  /*129a0*/  HMMA.16816.F32 R196, R28.reuse, R34, R132 ;  /* 0x000000221cc4723c */ /* 0x040fe20000001884 */
[----:B------:R-:W3:Y:S04]  /*129b0*/  LDSM.16.M88.4 R132, [R8+0x9800] ;  /* 0x009800000884783b */ /* 0x000ee80000000200 */
[----:B------:R-:W4:Y:S03]  /*129c0*/  LDSM.16.M88.4 R32, [R8+0x9000] ;  /* 0x009000000820783b */ /* 0x000f260000000200 */
[----:B------:R-:W-:Y:S01]  /*129d0*/  HMMA.16816.F32 R180, R28, R176, R180 ;  /* 0x000000b01cb4723c */ /* 0x000fe200000018b4 */
[----:B------:R-:W5:Y:S01]  /*129e0*/  S2R R236, SR_CTAID.X ;  /* 0x0000000000ec7919 */ /* 0x000f620000002500 */
[----:B--2---:R-:W-:Y:S01]  /*129f0*/  IMAD.U32 R0, RZ, RZ, UR31 ;  /* 0x0000001fff007e24 */ /* 0x004fe2000f8e00ff */
[----:B------:R-:W-:-:S05]  /*12a00*/  DEPBAR.LE SB0, 0x0 ;  /* 0x000080000000791a */ /* 0x000fca0000000000 */
[----:B------:R-:W-:Y:S08]  /*12a10*/  HMMA.16816.F32 R176, R28, R178, R184 ;  /* 0x000000b21cb0723c */ /* 0x000ff000000018b8 */
[C---:B-1----:R-:W-:Y:S08]  /*12a20*/  HMMA.16816.F32 R192, R24.reuse, R172, R192 ;  /* 0x000000ac18c0723c */ /* 0x042ff000000018c0 */
[C---:B------:R-:W-:Y:S08]  /*12a30*/  HMMA.16816.F32 R188, R24.reuse, R174, R188 ;  /* 0x000000ae18bc723c */ /* 0x040ff000000018bc */
[C---:B------:R-:W-:Y:S08]  /*12a40*/  HMMA.16816.F32 R184, R24.reuse, R136, R208 ;  /* 0x0000008818b8723c */ /* 0x040ff000000018d0 */
[----:B------:R-:W-:Y:S08]  /*12a50*/  HMMA.16816.F32 R28, R24, R138, R204 ;  /* 0x0000008a181c723c */ /* 0x000ff000000018cc */
[C---:B------:R-:W-:Y:S08]  /*12a60*/  HMMA.16816.F32 R24, R16.reuse, R172, R200 ;  /* 0x000000ac1018723c */ /* 0x040ff000000018c8 */
[C---:B------:R-:W-:Y:S08]  /*12a70*/  HMMA.16816.F32 R172, R16.reuse, R174, R196 ;  /* 0x000000ae10ac723c */ /* 0x040ff000000018c4 */
[C---:B------:R-:W-:Y:S08]  /*12a80*/  HMMA.16816.F32 R180, R16.reuse, R136, R180 ;  /* 0x0000008810b4723c */ /* 0x040ff000000018b4 */
[----:B------:R-:W-:Y:S01]  /*12a90*/  HMMA.16816.F32 R16, R16, R138, R176 ;  /* 0x0000008a1010723c */ /* 0x000fe200000018b0 */
[----:B------:R-:W-:Y:S01]  /*12aa0*/  SHF.R.U32.HI R228, RZ, 0x5, R223 ;  /* 0x00000005ffe47819 */ /* 0x000fe200000116df */
[----:B-----5:R-:W-:Y:S01]  /*12ab0*/  IMAD R236, R236, 0x8, R241 ;  /* 0x00000008ecec7824 */ /* 0x020fe200078e02f1 */
[----:B------:R-:W-:-:S05]  /*12ac0*/  LOP3.LUT R0, R0, UR4, R237, 0x96, !PT ;  /* 0x0000000400007c12 */ /* 0x000fca000f8e96ed */
[----:B---3--:R-:W-:Y:S01]  /*12ad0*/  HMMA.16816.F32 R196, R4, R132, R184 ;  /* 0x0000008404c4723c */ /* 0x008fe200000018b8 */
[----:B------:R-:W-:Y:S02]  /*12ae0*/  IMAD.U32 R3, RZ, RZ, UR20 ;  /* 0x00000014ff037e24 */ /* 0x000fe4000f8e00ff */
[----:B------:R-:W-:-:S05]  /*12af0*/  IMAD.U32 R2, RZ, RZ, UR30 ;  /* 0x0000001eff027e24 */ /* 0x000fca000f8e00ff */
[----:B----4-:R-:W-:Y:S01]  /*12b00*/  HMMA.16816.F32 R192, R4, R32, R192 ;  /* 0x0000002004c0723c */ /* 0x010fe200000018c0 */
[----:B------:R-:W-:Y:S02]  /*12b10*/  VIADD R236, R236, 0x4 ;  /* 0x00000004ecec7836 */ /* 0x000fe40000000000 */
[----:B------:R-:W-:-:S05]  /*12b20*/  IMAD R244, R244, 0x8, R228 ;  /* 0x00000008f4f47824 */ /* 0x000fca00078e02e4 */
[C---:B------:R-:W-:Y:S08]  /*12b30*/  HMMA.16816.F32 R188, R4.reuse, R34, R188 ;  /* 0x0000002204bc723c */ /* 0x040ff000000018bc */
[----:B------:R-:W-:Y:S01]  /*12b40*/  HMMA.16816.F32 R184, R4, R134, R28 ;  /* 0x0000008604b8723c */ /* 0x000fe2000000181c */
[----:B------:R-:W-:-:S07]  /*12b50*/  SHF.L.U32 R7, R223, 0x1, RZ ;  /* 0x00000001df077819 */ /* 0x000fce00000006ff */
[----:B------:R-:W-:Y:S01]  /*12b60*/  HMMA.16816.F32 R180, R20, R132, R180 ;  /* 0x0000008414b4723c */ /* 0x000fe200000018b4 */
[----:B------:R-:W-:-:S07]  /*12b70*/  LOP3.LUT R7, R7, 0x6, RZ, 0xc0, !PT ;  /* 0x0000000607077812 */ /* 0x000fce00078ec0ff */
[----:B------:R-:W-:Y:S01]  /*12b80*/  HMMA.16816.F32 R28, R20, R32, R24 ;  /* 0x00000020141c723c */ /* 0x000fe20000001818 */
[----:B------:R-:W-:-:S07]  /*12b90*/  IMAD.WIDE.U32 R4, R0, -0x326172a9, RZ ;  /* 0xcd9e8d5700047825 */ /* 0x000fce00078e00ff */
[----:B------:R-:W-:Y:S01]  /*12ba0*/  HMMA.16816.F32 R132, R20, R134, R16 ;  /* 0x000000861484723c */ /* 0x000fe20000001810 */
[----:B------:R-:W-:Y:S01]  /*12bb0*/  IMAD.WIDE.U32 R244, R244, -0x326172a9, RZ ;  /* 0xcd9e8d57f4f47825 */ /* 0x000fe200078e00ff */
[----:B------:R-:W-:Y:S01]  /*12bc0*/  UISETP.NE.AND UP0, UPT, UR20, 0x5, UPT ;  /* 0x000000051400788c */ /* 0x000fe2000bf05270 */
[----:B------:R-:W-:Y:S02]  /*12bd0*/  IADD3 R2, PT, PT, R2, -0x61c88647, RZ ;  /* 0x9e3779b902027810 */ /* 0x000fe40007ffe0ff */
[----:B------:R-:W-:Y:S01]  /*12be0*/  IMAD.WIDE.U32 R236, R236, -0x326172a9, RZ ;  /* 0xcd9e8d57ecec7825 */ /* 0x000fe200078e00ff */
[----:B------:R-:W-:-:S03]  /*12bf0*/  LEA R0, R3, R7, 0x5 ;  /* 0x0000000703007211 */ /* 0x000fc600078e28ff */
[----:B------:R-:W-:Y:S01]  /*12c00*/  IMAD.U32 R6, RZ, RZ, UR30 ;  /* 0x0000001eff067e24 */ /* 0x000fe2000f8e00ff */
[----:B------:R-:W-:Y:S01]  /*12c10*/  HMMA.16816.F32 R172, R20, R34, R172 ;  /* 0x0000002214ac723c */ /* 0x000fe200000018ac */
[--C-:B------:R-:W-:Y:S02]  /*12c20*/  LOP3.LUT R34, R2, R244, R5.reuse, 0x96, !PT ;  /* 0x000000f402227212 */ /* 0x100fe400078e9605 */
[----:B------:R-:W-:Y:S01]  /*12c30*/  VIADD R3, R6, 0x3c6ef372 ;  /* 0x3c6ef37206037836 */ /* 0x000fe20000000000 */
[----:B------:R-:W-:Y:S01]  /*12c40*/  LOP3.LUT R176, R2, R236, R5, 0x96, !PT ;  /* 0x000000ec02b07212 */ /* 0x000fe200078e9605 */
[----:B------:R-:W-:-:S03]  /*12c50*/  VIADD R2, R0, 0xffffff60 ;  /* 0xffffff6000027836 */ /* 0x000fc60000000000 */
[CC--:B------:R-:W-:Y:S02]  /*12c60*/  LOP3.LUT R138, R3.reuse, R4.reuse, R235, 0x96, !PT ;  /* 0x00000004038a7212 */ /* 0x0c0fe400078e96eb */
[----:B------:R-:W-:Y:S01]  /*12c70*/  LOP3.LUT R139, R3, R4, R233, 0x96, !PT ;  /* 0x00000004038b7212 */ /* 0x000fe200078e96e9 */
[----:B------:R-:W-:Y:S01]  /*12c80*/  BAR.SYNC.DEFER_BLOCKING 0x0 ;  /* 0x0000000000007b1d */ /* 0x000fe20000010000 */
[C---:B------:R-:W-:Y:S02]  /*12c90*/  ISETP.GE.AND P5, PT, R2.reuse, R10, PT ;  /* 0x0000000a0200720c */ /* 0x040fe40003fa6270 */
[----:B------:R-:W-:Y:S02]  /*12ca0*/  ISETP.GE.AND P4, PT, R2, R9, PT ;  /* 0x000000090200720c */ /* 0x000fe40003f86270 */
[----:B------:R-:W-:Y:S01]  /*12cb0*/  I2FP.F32.U32 R3, R2 ;  /* 0x0000000200037245 */ /* 0x000fe20000201000 */
[----:B------:R-:W-:Y:S10]  /*12cc0*/  BRA.U !UP0, `(.L_x_1271) ;  /* 0x0000000108c07547 */ /* 0x000ff4000b800000 */
[----:B------:R-:W-:Y:S01]  /*12cd0*/  UIADD3 UR4, UPT, UPT, UR20, -0x6, URZ ;  /* 0xfffffffa14047890 */ /* 0x000fe2000fffe0ff */
[----:B------:R-:W-:Y:S01]  /*12ce0*/  MOV R8, UR14 ;  /* 0x0000000e00087c02 */ /* 0x000fe20008000f00 */
[----:B------:R-:W-:Y:S02]  /*12cf0*/  IMAD.U32 R5, RZ, RZ, UR16 ;  /* 0x00000010ff057e24 */ /* 0x000fe4000f8e00ff */
[----:B------:R-:W-:Y:S02]  /*12d00*/  UIMAD.WIDE.U32 UR12, UR14, UR4, URZ ;  /* 0x000000040e0c72a5 */ /* 0x000fe4000f8e00ff */
[----:B------:R-:W-:-:S04]  /*12d10*/  UIMAD UR8, UR7, UR4, URZ ;  /* 0x00000004070872a4 */ /* 0x000fc8000f8e02ff */
[----:B------:R-:W-:Y:S01]  /*12d20*/  UIADD3 UR7, UPT, UPT, UR13, UR8, URZ ;  /* 0x000000080d077290 */ /* 0x000fe2000fffe0ff */
[----:B------:R-:W-:Y:S01]  /*12d30*/  IMAD.U32 R4, RZ, RZ, UR12 ;  /* 0x0000000cff047e24 */ /* 0x000fe2000f8e00ff */
[----:B------:R-:W-:Y:S01]  /*12d40*/  MOV R13, UR12 ;  /* 0x0000000c000d7c02 */ /* 0x000fe20008000f00 */
[----:B------:R-:W-:Y:S02]  /*12d50*/  IMAD.U32 R7, RZ, RZ, UR12 ;  /* 0x0000000cff077e24 */ /* 0x000fe4000f8e00ff */
[----:B------:R-:W-:Y:S01]  /*12d60*/  IMAD.U32 R14, RZ, RZ, UR12 ;  /* 0x0000000cff0e7e24 */ /* 0x000fe2000f8e00ff */
[----:B------:R-:W-:Y:S01]  /*12d70*/  @!P3 LEA R18, P1, R4, R230, 0x1 ;  /* 0x000000e60412b211 */ /* 0x000fe200078208ff */
[----:B------:R-:W-:Y:S01]  /*12d80*/  IMAD.U32 R4, RZ, RZ, UR29 ;  /* 0x0000001dff047e24 */ /* 0x000fe2000f8e00ff */
[----:B------:R-:W-:-:S03]  /*12d90*/  MOV R6, UR7 ;  /* 0x0000000700067c02 */ /* 0x000fc60008000f00 */
[----:B------:R-:W-:Y:S01]  /*12da0*/  @!P3 IMAD.WIDE.U32 R4, R8, UR4, R4 ;  /* 0x000000040804bc25 */ /* 0x000fe2000f8e0004 */
[-C--:B------:R-:W-:Y:S02]  /*12db0*/  @!P3 LEA.HI.X R19, R7, R229.reuse, R6, 0x1, P1 ;  /* 0x000000e50713b211 */ /* 0x080fe400008f0c06 */
[-C--:B------:R-:W-:Y:S01]  /*12dc0*/  @!P2 LEA R16, P1, R13, R230.reuse, 0x1 ;  /* 0x000000e60d10a211 */ /* 0x080fe200078208ff */
[----:B------:R-:W-:Y:S01]  /*12dd0*/  IMAD.U32 R6, RZ, RZ, UR29 ;  /* 0x0000001dff067e24 */ /* 0x000fe2000f8e00ff */
[----:B------:R-:W-:Y:S01]  /*12de0*/  MOV R13, UR7 ;  /* 0x00000007000d7c02 */ /* 0x000fe20008000f00 */
[----:B------:R-:W-:Y:S01]  /*12df0*/  IMAD.U32 R7, RZ, RZ, UR16 ;  /* 0x00000010ff077e24 */ /* 0x000fe2000f8e00ff */
[----:B------:R-:W-:Y:S01]  /*12e00*/  @!PT LDS RZ, [RZ] ;  /* 0x00000000fffff984 */ /* 0x000fe20000000800 */
[----:B------:R-:W-:Y:S01]  /*12e10*/  @!PT LDS RZ, [RZ] ;  /* 0x00000000fffff984 */ /* 0x000fe20000000800 */
[----:B------:R-:W-:Y:S01]  /*12e20*/  @!PT LDS RZ, [RZ] ;  /* 0x00000000fffff984 */ /* 0x000fe20000000800 */
[----:B------:R1:W-:Y:S01]  /*12e30*/  @!P3 LDGSTS.E.BYPASS.LTC128B.128 [R227+0x8000], desc[UR22][R18.64] ;  /* 0x0800000012e3bfae */ /* 0x0003e2000b981a16 */
[----:B------:R-:W-:Y:S01]  /*12e40*/  @!P3 VIADD R5, R5, UR8 ;  /* 0x000000080505bc36 */ /* 0x000fe20008000000 */
[-C--:B------:R-:W-:Y:S01]  /*12e50*/  @!P2 LEA.HI.X R17, R14, R229.reuse, R13, 0x1, P1 ;  /* 0x000000e50e11a211 */ /* 0x080fe200008f0c0d */
[----:B------:R-:W-:Y:S01]  /*12e60*/  @!P2 IMAD.WIDE.U32 R6, R8, UR4, R6 ;  /* 0x000000040806ac25 */ /* 0x000fe2000f8e0006 */
[CC--:B------:R-:W-:Y:S01]  /*12e70*/  @!P3 LEA R14, P1, R4.reuse, R230.reuse, 0x1 ;  /* 0x000000e6040eb211 */ /* 0x0c0fe200078208ff */
[----:B------:R1:W-:Y:S03]  /*12e80*/  @P3 STS.128 [R227+0x8000], RZ ;  /* 0x008000ffe3003388 */ /* 0x0003e60000000c00 */
[----:B------:R-:W-:Y:S01]  /*12e90*/  @!P3 LEA.HI.X R15, R4, R229, R5, 0x1, P1 ;  /* 0x000000e5040fb211 */ /* 0x000fe200008f0c05 */
[----:B------:R-:W-:Y:S01]  /*12ea0*/  @!PT LDS RZ, [RZ] ;  /* 0x00000000fffff984 */ /* 0x000fe20000000800 */
[----:B------:R-:W-:Y:S01]  /*12eb0*/  @!PT LDS RZ, [RZ] ;  /* 0x00000000fffff984 */ /* 0x000fe20000000800 */
[----:B------:R-:W-:Y:S01]  /*12ec0*/  @!PT LDS RZ, [RZ] ;  /* 0x00000000fffff984 */ /* 0x000fe20000000800 */
[----:B------:R1:W-:Y:S01]  /*12ed0*/  @!P2 LDGSTS.E.BYPASS.LTC128B.128 [R227+0x9000], desc[UR22][R16.64+0x80] ;  /* 0x0900008010e3afae */ /* 0x0003e2000b981a16 */
[----:B------:R-:W-:-:S02]  /*12ee0*/  @!P2 LEA R4, P1, R6, R230, 0x1 ;  /* 0x000000e60604a211 */ /* 0x000fc400078208ff */
[----:B------:R-:W-:Y:S01]  /*12ef0*/  @!P2 IADD3 R5, PT, PT, R7, UR8, RZ ;  /* 0x000000080705ac10 */ /* 0x000fe2000fffe0ff */
        /* <DEDUP_REMOVED lines=13> */
.L_x_1271:
[----:B------:R-:W2:Y:S04]  /*12fd0*/  LDL.64 R204, [R1+0x10] ;  /* 0x0000100001cc7983 */ /* 0x000ea80000100a00 */
[----:B------:R-:W3:Y:S01]  /*12fe0*/  LDL.64 R178, [R1+0x18] ;  /* 0x0000180001b27983 */ /* 0x000ee20000100a00 */
[C---:B------:R-:W-:Y:S01]  /*12ff0*/  FFMA.FTZ R6, R3.reuse, UR5, R30 ;  /* 0x0000000503067c23 */ /* 0x040fe2000801001e */
[C---:B------:R-:W-:Y:S01]  /*13000*/  ISETP.GE.AND P2, PT, R2.reuse, R11, PT ;  /* 0x0000000b0200720c */ /* 0x040fe20003f46270 */
[C---:B------:R-:W-:Y:S01]  /*13010*/  FFMA.FTZ R7, R3.reuse, UR5, R28 ;  /* 0x0000000503077c23 */ /* 0x040fe2000801001c */
[----:B------:R-:W-:Y:S01]  /*13020*/  ISETP.GE.AND P1, PT, R2, R12, PT ;  /* 0x0000000c0200720c */ /* 0x000fe20003f26270 */
[C---:B------:R-:W-:Y:S01]  /*13030*/  FFMA.FTZ R8, R3.reuse, UR5, R192 ;  /* 0x0000000503087c23 */ /* 0x040fe200080100c0 */
[C---:B------:R-:W-:Y:S01]  /*13040*/  IADD3 R2, PT, PT, R0.reuse, -0x9f, RZ ;  /* 0xffffff6100027810 */ /* 0x040fe20007ffe0ff */
[----:B-1----:R-:W-:Y:S01]  /*13050*/  VIADD R5, R0, 0xffffff68 ;  /* 0xffffff6800057836 */ /* 0x002fe20000000000 */
[----:B------:R-:W-:Y:S01]  /*13060*/  FSEL R15, R6, -INF , !P4 ;  /* 0xff800000060f7808 */ /* 0x000fe20006000000 */
[C---:B------:R-:W-:Y:S01]  /*13070*/  VIADD R19, R0.reuse, 0xffffff70 ;  /* 0xffffff7000137836 */ /* 0x040fe20000000000 */
[----:B------:R-:W-:Y:S01]  /*13080*/  I2FP.F32.U32 R6, R2 ;  /* 0x0000000200067245 */ /* 0x000fe20000201000 */
[----:B------:R-:W-:Y:S01]  /*13090*/  FFMA.FTZ R3, R3, UR5, R194 ;  /* 0x0000000503037c23 */ /* 0x000fe200080100c2 */
[C---:B------:R-:W-:Y:S01]  /*130a0*/  IADD3 R4, PT, PT, R0.reuse, -0x97, RZ ;  /* 0xffffff6900047810 */ /* 0x040fe20007ffe0ff */
[----:B------:R-:W-:Y:S01]  /*130b0*/  VIADD R21, R0, 0xffffff78 ;  /* 0xffffff7800157836 */ /* 0x000fe20000000000 */
[----:B------:R-:W-:Y:S01]  /*130c0*/  FSEL R7, R7, -INF , !P5 ;  /* 0xff80000007077808 */ /* 0x000fe20006800000 */
[----:B------:R-:W-:Y:S01]  /*130d0*/  FFMA.FTZ R13, R6, UR5, R29 ;  /* 0x00000005060d7c23 */ /* 0x000fe2000801001d */
[----:B------:R-:W-:Y:S01]  /*130e0*/  FSEL R192, R8, -INF , !P2 ;  /* 0xff80000008c07808 */ /* 0x000fe20005000000 */
[----:B------:R-:W1:Y:S01]  /*130f0*/  LDCU UR4, c[0x0][0x45c] ;  /* 0x00008b80ff0477ac */ /* 0x000e620008000800 */
[----:B------:R-:W-:Y:S01]  /*13100*/  ISETP.GE.AND P3, PT, R2, R10, PT ;  /* 0x0000000a0200720c */ /* 0x000fe20003f66270 */
[----:B------:R-:W-:Y:S01]  /*13110*/  VIADD R251, R216, 0xa000 ;  /* 0x0000a000d8fb7836 */ /* 0x000fe20000000000 */
[C---:B------:R-:W-:Y:S01]  /*13120*/  ISETP.GE.AND P5, PT, R2.reuse, R9, PT ;  /* 0x000000090200720c */ /* 0x040fe20003fa6270 */
[----:B------:R-:W-:Y:S01]  /*13130*/  UIADD3 UR11, UPT, UPT, UR20, -0x6, URZ ;  /* 0xfffffffa140b7890 */ /* 0x000fe2000fffe0ff */
[----:B------:R-:W-:-:S02]  /*13140*/  ISETP.GE.AND P4, PT, R2, R11, PT ;  /* 0x0000000b0200720c */ /* 0x000fc40003f86270 */
[----:B------:R-:W-:Y:S01]  /*13150*/  ISETP.GE.AND P2, PT, R2, R12, PT ;  /* 0x0000000c0200720c */ /* 0x000fe20003f46270 */
[----:B------:R-:W-:Y:S01]  /*13160*/  FFMA.FTZ R2, R6, UR5, R31 ;  /* 0x0000000506027c23 */ /* 0x000fe2000801001f */
[----:B------:R-:W-:Y:S02]  /*13170*/  I2FP.F32.U32 R22, R5 ;  /* 0x0000000500167245 */ /* 0x000fe40000201000 */
[----:B------:R-:W-:Y:S02]  /*13180*/  I2FP.F32.U32 R25, R4 ;  /* 0x0000000400197245 */ /* 0x000fe40000201000 */
[----:B------:R-:W-:Y:S01]  /*13190*/  FSEL R24, R13, -INF , !P3 ;  /* 0xff8000000d187808 */ /* 0x000fe20005800000 */
[C---:B------:R-:W-:Y:S01]  /*131a0*/  FFMA.FTZ R17, R22.reuse, UR5, R174 ;  /* 0x0000000516117c23 */ /* 0x040fe200080100ae */
[----:B------:R-:W-:Y:S01]  /*131b0*/  I2FP.F32.U32 R29, R19 ;  /* 0x00000013001d7245 */ /* 0x000fe20000201000 */
[----:B------:R-:W-:Y:S01]  /*131c0*/  FFMA.FTZ R8, R22, UR5, R172 ;  /* 0x0000000516087c23 */ /* 0x000fe200080100ac */
[----:B------:R-:W-:Y:S01]  /*131d0*/  FFMA.FTZ R16, R25, UR5, R173 ;  /* 0x0000000519107c23 */ /* 0x000fe200080100ad */
[----:B------:R-:W-:Y:S01]  /*131e0*/  FSEL R194, R3, -INF , !P1 ;  /* 0xff80000003c27808 */ /* 0x000fe20004800000 */
[----:B------:R-:W-:Y:S01]  /*131f0*/  FFMA.FTZ R18, R25, UR5, R175 ;  /* 0x0000000519127c23 */ /* 0x000fe200080100af */
[----:B------:R-:W-:-:S02]  /*13200*/  ISETP.GE.AND P3, PT, R5, R9, PT ;  /* 0x000000090500720c */ /* 0x000fc40003f66270 */
[----:B------:R-:W-:Y:S01]  /*13210*/  FSEL R31, R2, -INF , !P5 ;  /* 0xff800000021f7808 */ /* 0x000fe20006800000 */
[----:B------:R-:W-:Y:S01]  /*13220*/  FFMA.FTZ R2, R29, UR5, R180 ;  /* 0x000000051d027c23 */ /* 0x000fe200080100b4 */
[----:B------:R-:W-:Y:S02]  /*13230*/  IADD3 R20, PT, PT, R0, -0x8f, RZ ;  /* 0xffffff7100147810 */ /* 0x000fe40007ffe0ff */
[-C--:B------:R-:W-:Y:S02]  /*13240*/  ISETP.GE.AND P1, PT, R5, R10.reuse, PT ;  /* 0x0000000a0500720c */ /* 0x080fe40003f26270 */
[----:B------:R-:W-:Y:S02]  /*13250*/  ISETP.GE.AND P5, PT, R4, R10, PT ;  /* 0x0000000a0400720c */ /* 0x000fe40003fa6270 */
[----:B------:R-:W-:Y:S01]  /*13260*/  IADD3 R23, PT, PT, R0, -0x87, RZ ;  /* 0xffffff7900177810 */ /* 0x000fe20007ffe0ff */
[----:B------:R-:W-:Y:S01]  /*13270*/  FFMA.FTZ R0, R29, UR5, R182 ;  /* 0x000000051d007c23 */ /* 0x000fe200080100b6 */
[----:B------:R-:W-:-:S02]  /*13280*/  FSEL R17, R17, -INF , !P3 ;  /* 0xff80000011117808 */ /* 0x000fc40005800000 */
[----:B------:R-:W-:Y:S02]  /*13290*/  FSEL R14, R8, -INF , !P1 ;  /* 0xff800000080e7808 */ /* 0x000fe40004800000 */
[C---:B------:R-:W-:Y:S02]  /*132a0*/  ISETP.GE.AND P3, PT, R19.reuse, R10, PT ;  /* 0x0000000a1300720c */ /* 0x040fe40003f66270 */
[----:B------:R-:W-:Y:S02]  /*132b0*/  FSEL R16, R16, -INF , !P5 ;  /* 0xff80000010107808 */ /* 0x000fe40006800000 */
[----:B------:R-:W-:Y:S02]  /*132c0*/  I2FP.F32.U32 R28, R20 ;  /* 0x00000014001c7245 */ /* 0x000fe40000201000 */
[-C--:B------:R-:W-:Y:S02]  /*132d0*/  ISETP.GE.AND P1, PT, R4, R9.reuse, PT ;  /* 0x000000090400720c */ /* 0x080fe40003f26270 */
[----:B------:R-:W-:-:S02]  /*132e0*/  ISETP.GE.AND P5, PT, R19, R9, PT ;  /* 0x000000091300720c */ /* 0x000fc40003fa6270 */
[----:B------:R-:W-:Y:S01]  /*132f0*/  FSEL R244, R2, -INF , !P3 ;  /* 0xff80000002f47808 */ /* 0x000fe20005800000 */
[----:B------:R-:W-:Y:S01]  /*13300*/  FFMA.FTZ R2, R28, UR5, R181 ;  /* 0x000000051c027c23 */ /* 0x000fe200080100b5 */
[----:B------:R-:W-:Y:S02]  /*13310*/  I2FP.F32.U32 R26, R21 ;  /* 0x00000015001a7245 */ /* 0x000fe40000201000 */
[----:B------:R-:W-:Y:S02]  /*13320*/  I2FP.F32.U32 R27, R23 ;  /* 0x00000017001b7245 */ /* 0x000fe40000201000 */
[----:B------:R-:W-:Y:S01]  /*13330*/  FSEL R18, R18, -INF , !P1 ;  /* 0xff80000012127808 */ /* 0x000fe20004800000 */
[----:B------:R-:W-:Y:S01]  /*13340*/  FFMA.FTZ R8, R26, UR5, R132 ;  /* 0x000000051a087c23 */ /* 0x000fe20008010084 */
[----:B------:R-:W-:Y:S01]  /*13350*/  FSEL R246, R0, -INF , !P5 ;  /* 0xff80000000f67808 */ /* 0x000fe20006800000 */
[----:B------:R-:W-:Y:S01]  /*13360*/  FFMA.FTZ R3, R27, UR5, R133 ;  /* 0x000000051b037c23 */ /* 0x000fe20008010085 */
[----:B------:R-:W-:-:S02]  /*13370*/  ISETP.GE.AND P1, PT, R20, R10, PT ;  /* 0x0000000a1400720c */ /* 0x000fc40003f26270 */
[----:B------:R-:W-:Y:S02]  /*13380*/  FMNMX3.FTZ R0, R225, R7, R24, !PT ;  /* 0x00000007e1007276 */ /* 0x000fe40007810018 */
[-C--:B------:R-:W-:Y:S02]  /*13390*/  ISETP.GE.AND P3, PT, R21, R10.reuse, PT ;  /* 0x0000000a1500720c */ /* 0x080fe40003f66270 */
[----:B------:R-:W-:Y:S01]  /*133a0*/  ISETP.GE.AND P5, PT, R23, R10, PT ;  /* 0x0000000a1700720c */ /* 0x000fe20003fa6270 */
[----:B------:R-:W-:Y:S01]  /*133b0*/  FFMA.FTZ R10, R28, UR5, R183 ;  /* 0x000000051c0a7c23 */ /* 0x000fe200080100b7 */
[----:B------:R-:W-:Y:S02]  /*133c0*/  FSEL R201, R2, -INF , !P1 ;  /* 0xff80000002c97808 */ /* 0x000fe40004800000 */
[----:B------:R-:W-:Y:S02]  /*133d0*/  FMNMX3.FTZ R0, R0, R14, R16, !PT ;  /* 0x0000000e00007276 */ /* 0x000fe40007810010 */
[----:B------:R-:W-:Y:S01]  /*133e0*/  FSEL R200, R8, -INF , !P3 ;  /* 0xff80000008c87808 */ /* 0x000fe20005800000 */
[----:B------:R-:W-:Y:S01]  /*133f0*/  FFMA.FTZ R8, R27, UR5, R135 ;  /* 0x000000051b087c23 */ /* 0x000fe20008010087 */
[----:B------:R-:W-:Y:S01]  /*13400*/  FSEL R252, R3, -INF , !P5 ;  /* 0xff80000003fc7808 */ /* 0x000fe20006800000 */
[----:B------:R-:W-:Y:S01]  /*13410*/  FFMA.FTZ R3, R26, UR5, R134 ;  /* 0x000000051a037c23 */ /* 0x000fe20008010086 */
[----:B------:R-:W-:-:S02]  /*13420*/  FMNMX3.FTZ R0, R0, R244, R201, !PT ;  /* 0x000000f400007276 */ /* 0x000fc400078100c9 */
[----:B------:R-:W-:Y:S02]  /*13430*/  ISETP.GE.AND P1, PT, R20, R9, PT ;  /* 0x000000091400720c */ /* 0x000fe40003f26270 */
[----:B------:R-:W-:Y:S02]  /*13440*/  FMNMX3.FTZ R0, R0, R200, R252, !PT ;  /* 0x000000c800007276 */ /* 0x000fe400078100fc */
[----:B------:R-:W-:Y:S02]  /*13450*/  FSEL R208, R10, -INF , !P1 ;  /* 0xff8000000ad07808 */ /* 0x000fe40004800000 */
[----:B------:R-:W-:Y:S01]  /*13460*/  FMNMX3.FTZ R2, R224, R15, R31, !PT ;  /* 0x0000000fe0027276 */ /* 0x000fe2000781001f */
[----:B------:R-:W4:Y:S01]  /*13470*/  SHFL.BFLY PT, R10, R0, 0x2, 0x1f ;  /* 0x0c401f00000a7f89 */ /* 0x000f2200000e0000 */
[-C--:B------:R-:W-:Y:S02]  /*13480*/  ISETP.GE.AND P5, PT, R21, R9.reuse, PT ;  /* 0x000000091500720c */ /* 0x080fe40003fa6270 */
[----:B------:R-:W-:Y:S01]  /*13490*/  ISETP.GE.AND P3, PT, R23, R9, PT ;  /* 0x000000091700720c */ /* 0x000fe20003f66270 */
[----:B------:R-:W-:Y:S01]  /*134a0*/  FFMA.FTZ R9, R6, UR5, R193 ;  /* 0x0000000506097c23 */ /* 0x000fe200080100c1 */
[----:B------:R-:W-:-:S02]  /*134b0*/  FMNMX3.FTZ R2, R2, R17, R18, !PT ;  /* 0x0000001102027276 */ /* 0x000fc40007810012 */
[----:B------:R-:W-:Y:S01]  /*134c0*/  FSEL R202, R3, -INF , !P5 ;  /* 0xff80000003ca7808 */ /* 0x000fe20006800000 */
[----:B------:R-:W-:Y:S01]  /*134d0*/  FFMA.FTZ R3, R6, UR5, R195 ;  /* 0x0000000506037c23 */ /* 0x000fe200080100c3 */
[----:B------:R-:W-:Y:S02]  /*134e0*/  FSEL R203, R8, -INF , !P3 ;  /* 0xff80000008cb7808 */ /* 0x000fe40005800000 */
[----:B------:R-:W-:Y:S02]  /*134f0*/  FMNMX3.FTZ R2, R2, R246, R208, !PT ;  /* 0x000000f602027276 */ /* 0x000fe400078100d0 */
[----:B------:R-:W-:Y:S01]  /*13500*/  FSEL R133, R3, -INF , !P2 ;  /* 0xff80000003857808 */ /* 0x000fe20005000000 */
[----:B------:R-:W-:Y:S01]  /*13510*/  FFMA.FTZ R3, R29, UR5, R196 ;  /* 0x000000051d037c23 */ /* 0x000fe200080100c4 */
[----:B------:R-:W-:Y:S02]  /*13520*/  FMNMX3.FTZ R2, R2, R202, R203, !PT ;  /* 0x000000ca02027276 */ /* 0x000fe400078100cb */
[----:B------:R-:W-:-:S02]  /*13530*/  ISETP.GE.AND P1, PT, R5, R11, PT ;  /* 0x0000000b0500720c */ /* 0x000fc40003f26270 */
[----:B------:R-:W-:Y:S01]  /*13540*/  ISETP.GE.AND P5, PT, R5, R12, PT ;  /* 0x0000000c0500720c */ /* 0x000fe20003fa6270 */
[----:B------:R-:W5:Y:S01]  /*13550*/  SHFL.BFLY PT, R8, R2, 0x2, 0x1f ;  /* 0x0c401f0002087f89 */ /* 0x000f6200000e0000 */
[----:B------:R-:W-:Y:S01]  /*13560*/  FSEL R32, R9, -INF , !P4 ;  /* 0xff80000009207808 */ /* 0x000fe20006000000 */
[----:B------:R-:W-:Y:S01]  /*13570*/  FFMA.FTZ R5, R22, UR5, R188 ;  /* 0x0000000516057c23 */ /* 0x000fe200080100bc */
[-C--:B------:R-:W-:Y:S01]  /*13580*/  ISETP.GE.AND P4, PT, R4, R11.reuse, PT ;  /* 0x0000000b0400720c */ /* 0x080fe20003f86270 */
[----:B------:R-:W-:Y:S01]  /*13590*/  FFMA.FTZ R9, R28, UR5, R199 ;  /* 0x000000051c097c23 */ /* 0x000fe200080100c7 */
[----:B----4-:R-:W-:Y:S02]  /*135a0*/  FMNMX.FTZ R0, R0, R10, !PT ;  /* 0x0000000a00007209 */ /* 0x010fe40007810000 */
[----:B------:R-:W-:Y:S01]  /*135b0*/  ISETP.GE.AND P3, PT, R4, R12, PT ;  /* 0x0000000c0400720c */ /* 0x000fe20003f66270 */
[----:B------:R-:W-:Y:S01]  /*135c0*/  FFMA.FTZ R4, R25, UR5, R189 ;  /* 0x0000000519047c23 */ /* 0x000fe200080100bd */
[-C--:B------:R-:W-:Y:S01]  /*135d0*/  ISETP.GE.AND P2, PT, R19, R11.reuse, PT ;  /* 0x0000000b1300720c */ /* 0x080fe20003f46270 */
[----:B------:R-:W4:Y:S01]  /*135e0*/  SHFL.BFLY PT, R137, R0, 0x1, 0x1f ;  /* 0x0c201f0000897f89 */ /* 0x000f2200000e0000 */
[----:B------:R-:W-:Y:S01]  /*135f0*/  FSEL R33, R5, -INF , !P1 ;  /* 0xff80000005217808 */ /* 0x000fe20004800000 */
[----:B------:R-:W-:Y:S01]  /*13600*/  FFMA.FTZ R5, R26, UR5, R184 ;  /* 0x000000051a057c23 */ /* 0x000fe200080100b8 */
[----:B------:R-:W-:Y:S01]  /*13610*/  FSEL R134, R3, -INF , !P2 ;  /* 0xff80000003867808 */ /* 0x000fe20005000000 */
[----:B------:R-:W-:Y:S01]  /*13620*/  FFMA.FTZ R3, R28, UR5, R197 ;  /* 0x000000051c037c23 */ /* 0x000fe200080100c5 */
[----:B------:R-:W-:-:S02]  /*13630*/  ISETP.GE.AND P1, PT, R20, R11, PT ;  /* 0x0000000b1400720c */ /* 0x000fc40003f26270 */
[----:B------:R-:W-:Y:S01]  /*13640*/  FSEL R35, R4, -INF , !P4 ;  /* 0xff80000004237808 */ /* 0x000fe20006000000 */
[----:B------:R-:W-:Y:S01]  /*13650*/  FFMA.FTZ R4, R27, UR5, R185 ;  /* 0x000000051b047c23 */ /* 0x000fe200080100b9 */
[----:B------:R-:W-:Y:S02]  /*13660*/  FMNMX3.FTZ R6, R222, R192, R32, !PT ;  /* 0x000000c0de067276 */ /* 0x000fe40007810020 */
[-C--:B------:R-:W-:Y:S02]  /*13670*/  ISETP.GE.AND P4, PT, R21, R11.reuse, PT ;  /* 0x0000000b1500720c */ /* 0x080fe40003f86270 */
[----:B------:R-:W-:Y:S01]  /*13680*/  ISETP.GE.AND P2, PT, R23, R11, PT ;  /* 0x0000000b1700720c */ /* 0x000fe20003f46270 */
[----:B------:R-:W-:Y:S01]  /*13690*/  IMAD.WIDE.U32 R10, R139, -0x2daee0ad, RZ ;  /* 0xd2511f538b0a7825 */ /* 0x000fe200078e00ff */
[----:B------:R-:W-:-:S03]  /*136a0*/  FSEL R241, R3, -INF , !P1 ;  /* 0xff80000003f17808 */ /* 0x000fc60004800000 */
[----:B------:R-:W-:Y:S01]  /*136b0*/  FFMA.FTZ R3, R22, UR5, R190 ;  /* 0x0000000516037c23 */ /* 0x000fe200080100be */
[----:B------:R-:W-:Y:S02]  /*136c0*/  FMNMX3.FTZ R6, R6, R33, R35, !PT ;  /* 0x0000002106067276 */ /* 0x000fe40007810023 */
[----:B------:R-:W-:Y:S02]  /*136d0*/  FSEL R243, R5, -INF , !P4 ;  /* 0xff80000005f37808 */ /* 0x000fe40006000000 */
[----:B------:R-:W-:Y:S01]  /*136e0*/  FSEL R245, R4, -INF , !P2 ;  /* 0xff80000004f57808 */ /* 0x000fe20005000000 */
[----:B------:R-:W-:Y:S01]  /*136f0*/  IMAD.U32 R4, RZ, RZ, UR31 ;  /* 0x0000001fff047e24 */ /* 0x000fe2000f8e00ff */
[----:B------:R-:W-:Y:S02]  /*13700*/  FMNMX3.FTZ R6, R6, R134, R241, !PT ;  /* 0x0000008606067276 */ /* 0x000fe400078100f1 */
[----:B-----5:R-:W-:Y:S01]  /*13710*/  FMNMX.FTZ R136, R2, R8, !PT ;  /* 0x0000000802887209 */ /* 0x020fe20007810000 */
[----:B------:R-:W-:Y:S01]  /*13720*/  FFMA.FTZ R8, R25, UR5, R191 ;  /* 0x0000000519087c23 */ /* 0x000fe200080100bf */
[----:B------:R-:W-:Y:S01]  /*13730*/  MOV R5, UR31 ;  /* 0x0000001f00057c02 */ /* 0x000fe20008000f00 */
[----:B------:R-:W-:Y:S01]  /*13740*/  VIADD R4, R4, 0x76cf5d0a ;  /* 0x76cf5d0a04047836 */ /* 0x000fe20000000000 */
[----:B----4-:R-:W-:Y:S01]  /*13750*/  FMNMX.FTZ R137, R0, R137, !PT ;  /* 0x0000008900897209 */ /* 0x010fe20007810000 */
[----:B------:R-:W-:Y:S01]  /*13760*/  IMAD.U32 R0, RZ, RZ, UR30 ;  /* 0x0000001eff007e24 */ /* 0x000fe2000f8e00ff */
[----:B------:R-:W-:Y:S01]  /*13770*/  FSEL R132, R3, -INF , !P5 ;  /* 0xff80000003847808 */ /* 0x000fe20006800000 */
[----:B------:R-:W-:Y:S01]  /*13780*/  IMAD.WIDE.U32 R2, R34, -0x2daee0ad, RZ ;  /* 0xd2511f5322027825 */ /* 0x000fe200078e00ff */
[----:B------:R-:W-:-:S03]  /*13790*/  ISETP.GE.AND P1, PT, R19, R12, PT ;  /* 0x0000000c1300720c */ /* 0x000fc60003f26270 */
[----:B-1----:R-:W-:Y:S01]  /*137a0*/  FMUL.FTZ R19, R137, UR4 ;  /* 0x0000000489137c20 */ /* 0x002fe20008410000 */
[-C--:B------:R-:W-:Y:S01]  /*137b0*/  ISETP.GE.AND P4, PT, R20, R12.reuse, PT ;  /* 0x0000000c1400720c */ /* 0x080fe20003f86270 */
[----:B------:R-:W-:Y:S01]  /*137c0*/  FFMA.FTZ R20, R29, UR5, R198 ;  /* 0x000000051d147c23 */ /* 0x000fe200080100c6 */
[-C--:B------:R-:W-:Y:S01]  /*137d0*/  ISETP.GE.AND P2, PT, R21, R12.reuse, PT ;  /* 0x0000000c1500720c */ /* 0x080fe20003f46270 */
[----:B------:R-:W-:Y:S01]  /*137e0*/  VIADD R0, R0, 0xdaa66d2b ;  /* 0xdaa66d2b00007836 */ /* 0x000fe20000000000 */
[----:B------:R-:W-:Y:S01]  /*137f0*/  FMNMX3.FTZ R6, R6, R243, R245, !PT ;  /* 0x000000f306067276 */ /* 0x000fe200078100f5 */
[----:B------:R-:W1:Y:S01]  /*13800*/  SHFL.BFLY PT, R21, R136, 0x1, 0x1f ;  /* 0x0c201f0088157f89 */ /* 0x000e6200000e0000 */
[----:B------:R-:W-:Y:S01]  /*13810*/  ISETP.GE.AND P5, PT, R23, R12, PT ;  /* 0x0000000c1700720c */ /* 0x000fe20003fa6270 */
[----:B------:R-:W-:Y:S01]  /*13820*/  IMAD.WIDE.U32 R12, R138, -0x2daee0ad, RZ ;  /* 0xd2511f538a0c7825 */ /* 0x000fe200078e00ff */
[----:B------:R-:W-:Y:S01]  /*13830*/  IADD3 R5, PT, PT, R5, 0x32370b8f, RZ ;  /* 0x32370b8f05057810 */ /* 0x000fe20007ffe0ff */
[----:B------:R-:W4:Y:S01]  /*13840*/  SHFL.BFLY PT, R135, R6, 0x2, 0x1f ;  /* 0x0c401f0006877f89 */ /* 0x000f2200000e0000 */
[----:B------:R-:W-:-:S02]  /*13850*/  FSEL R34, R8, -INF , !P3 ;  /* 0xff80000008227808 */ /* 0x000fc40005800000 */
[----:B------:R-:W-:Y:S02]  /*13860*/  FSETP.NEU.FTZ.AND P3, PT, R137, -INF , PT ;  /* 0xff8000008900780b */ /* 0x000fe40003f7d000 */
[----:B------:R-:W-:Y:S01]  /*13870*/  LOP3.LUT R25, R5, R2, R13, 0x96, !PT ;  /* 0x0000000205197212 */ /* 0x000fe200078e960d */
[----:B------:R-:W-:Y:S01]  /*13880*/  FFMA.FTZ R13, R26, UR5, R186 ;  /* 0x000000051a0d7c23 */ /* 0x000fe200080100ba */
[----:B------:R-:W-:Y:S02]  /*13890*/  FSEL R19, R19, RZ, P3 ;  /* 0x000000ff13137208 */ /* 0x000fe40001800000 */
[----:B------:R-:W-:Y:S02]  /*138a0*/  FSEL R198, R20, -INF , !P1 ;  /* 0xff80000014c67808 */ /* 0x000fe40004800000 */
[----:B------:R-:W-:Y:S01]  /*138b0*/  FSEL R228, R13, -INF , !P2 ;  /* 0xff8000000de47808 */ /* 0x000fe20005000000 */
[--C-:B------:R-:W-:Y:S01]  /*138c0*/  FFMA.FTZ R14, R14, UR4, -R19.reuse ;  /* 0x000000040e0e7c23 */ /* 0x100fe20008010813 */
[--C-:B------:R-:W-:Y:S01]  /*138d0*/  FFMA.FTZ R7, R7, UR4, -R19.reuse ;  /* 0x0000000407077c23 */ /* 0x100fe20008010813 */
[----:B------:R-:W-:Y:S01]  /*138e0*/  MOV R8, UR30 ;  /* 0x0000001e00087c02 */ /* 0x000fe20008000f00 */
[----:B------:R-:W-:Y:S01]  /*138f0*/  FFMA.FTZ R16, R16, UR4, -R19 ;  /* 0x0000000410107c23 */ /* 0x000fe20008010813 */
[----:B------:R-:W-:Y:S01]  /*13900*/  MUFU.EX2 R236, R14 ;  /* 0x0000000e00ec7308 */ /* 0x000fe20000000800 */
[----:B------:R-:W-:-:S02]  /*13910*/  SEL R29, R221, 0xffffffe0, !P6 ;  /* 0xffffffe0dd1d7807 */ /* 0x000fc40007000000 */
[----:B------:R-:W-:Y:S02]  /*13920*/  IADD3 R8, PT, PT, R8, 0x78dde6e4, RZ ;  /* 0x78dde6e408087810 */ /* 0x000fe40007ffe0ff */
[----:B-1----:R-:W-:Y:S02]  /*13930*/  FMNMX.FTZ R136, R136, R21, !PT ;  /* 0x0000001588887209 */ /* 0x002fe40007810000 */
[----:B----4-:R-:W-:Y:S01]  /*13940*/  FMNMX.FTZ R135, R6, R135, !PT ;  /* 0x0000008706877209 */ /* 0x010fe20007810000 */
[----:B------:R1:W-:Y:S02]  /*13950*/  MUFU.EX2 R242, R7 ;  /* 0x0000000700f27308 */ /* 0x0003e40000000800 */
[----:B------:R-:W-:Y:S02]  /*13960*/  FMUL.FTZ R20, R136, UR4 ;  /* 0x0000000488147c20 */ /* 0x000fe40008410000 */
[----:B------:R-:W4:Y:S04]  /*13970*/  SHFL.BFLY PT, R13, R135, 0x1, 0x1f ;  /* 0x0c201f00870d7f89 */ /* 0x000f2800000e0000 */
[----:B------:R-:W5:Y:S01]  /*13980*/  MUFU.EX2 R231, R16 ;  /* 0x0000001000e77308 */ /* 0x000f620000000800 */
[----:B----4-:R-:W-:-:S04]  /*13990*/  FMNMX.FTZ R135, R135, R13, !PT ;  /* 0x0000000d87877209 */ /* 0x010fc80007810000 */
[C---:B------:R-:W-:Y:S01]  /*139a0*/  FSETP.NEU.FTZ.AND P2, PT, R135.reuse, -INF , PT ;  /* 0xff8000008700780b */ /* 0x040fe20003f5d000 */
[----:B------:R-:W-:-:S05]  /*139b0*/  FMUL.FTZ R13, R135, UR4 ;  /* 0x00000004870d7c20 */ /* 0x000fca0008410000 */
[----:B------:R-:W-:Y:S02]  /*139c0*/  FSEL R13, R13, RZ, P2 ;  /* 0x000000ff0d0d7208 */ /* 0x000fe40001000000 */
[----:B--2---:R-:W-:Y:S01]  /*139d0*/  LOP3.LUT R22, R4, R204, R3, 0x96, !PT ;  /* 0x000000cc04167212 */ /* 0x004fe200078e9603 */
[----:B------:R-:W-:Y:S01]  /*139e0*/  IMAD.WIDE.U32 R2, R176, -0x2daee0ad, RZ ;  /* 0xd2511f53b0027825 */ /* 0x000fe200078e00ff */
[----:B------:R-:W-:Y:S02]  /*139f0*/  FSEL R205, R9, -INF , !P4 ;  /* 0xff80000009cd7808 */ /* 0x000fe40006000000 */
[----:B------:R-:W-:Y:S02]  /*13a00*/  FSETP.NEU.FTZ.AND P4, PT, R136, -INF , PT ;  /* 0xff8000008800780b */ /* 0x000fe40003f9d000 */
[----:B---3--:R-:W-:Y:S01]  /*13a10*/  LOP3.LUT R23, R4, R178, R3, 0x96, !PT ;  /* 0x000000b204177212 */ /* 0x008fe200078e9603 */
[----:B------:R-:W-:Y:S01]  /*13a20*/  FFMA.FTZ R4, R24, UR4, -R19 ;  /* 0x0000000418047c23 */ /* 0x000fe20008010813 */
[----:B------:R-:W-:Y:S01]  /*13a30*/  LOP3.LUT R30, R5, R2, R11, 0x96, !PT ;  /* 0x00000002051e7212 */ /* 0x000fe200078e960b */
[----:B------:R-:W-:Y:S01]  /*13a40*/  FFMA.FTZ R11, R27, UR5, R187 ;  /* 0x000000051b0b7c23 */ /* 0x000fe200080100bb */
[----:B------:R-:W-:Y:S01]  /*13a50*/  FMNMX3.FTZ R5, R218, R194, R133, !PT ;  /* 0x000000c2da057276 */ /* 0x000fe20007810085 */
[----:B------:R2:W-:Y:S01]  /*13a60*/  MUFU.EX2 R237, R4 ;  /* 0x0000000400ed7308 */ /* 0x0005e20000000800 */
[----:B------:R-:W-:Y:S01]  /*13a70*/  IMAD.WIDE.U32 R2, R22, -0x326172a9, RZ ;  /* 0xcd9e8d5716027825 */ /* 0x000fe200078e00ff */
[----:B------:R-:W-:-:S02]  /*13a80*/  FSEL R20, R20, RZ, P4 ;  /* 0x000000ff14147208 */ /* 0x000fc40002000000 */
[----:B------:R-:W-:Y:S01]  /*13a90*/  FSEL R226, R11, -INF , !P5 ;  /* 0xff8000000be27808 */ /* 0x000fe20006800000 */
[----:B------:R-:W-:-:S04]  /*13aa0*/  IMAD.WIDE.U32 R178, R25, -0x326172a9, RZ ;  /* 0xcd9e8d5719b27825 */ /* 0x000fc800078e00ff */
[--C-:B------:R-:W-:Y:S01]  /*13ab0*/  FFMA.FTZ R15, R15, UR4, -R20.reuse ;  /* 0x000000040f0f7c23 */ /* 0x100fe20008010814 */
[--C-:B------:R-:W-:Y:S01]  /*13ac0*/  FFMA.FTZ R17, R17, UR4, -R20.reuse ;  /* 0x0000000411117c23 */ /* 0x100fe20008010814 */
[----:B-1----:R-:W-:Y:S01]  /*13ad0*/  IMAD.WIDE.U32 R6, R23, -0x326172a9, RZ ;  /* 0xcd9e8d5717067825 */ /* 0x002fe200078e00ff */
[----:B------:R-:W-:Y:S01]  /*13ae0*/  LOP3.LUT R11, R8, R2, R179, 0x96, !PT ;  /* 0x00000002080b7212 */ /* 0x000fe200078e96b3 */
[----:B------:R-:W-:Y:S02]  /*13af0*/  MUFU.EX2 R207, R15 ;  /* 0x0000000f00cf7308 */ /* 0x000fe40000000800 */
[----:B------:R-:W-:Y:S01]  /*13b00*/  FFMA.FTZ R18, R18, UR4, -R20 ;  /* 0x0000000412127c23 */ /* 0x000fe20008010814 */
[----:B------:R-:W-:Y:S01]  /*13b10*/  IMAD.WIDE.U32 R176, R30, -0x326172a9, RZ ;  /* 0xcd9e8d571eb07825 */ /* 0x000fe200078e00ff */
[----:B------:R-:W-:Y:S01]  /*13b20*/  LOP3.LUT R2, R0, R232, R7, 0x96, !PT ;  /* 0x000000e800027212 */ /* 0x000fe200078e9607 */
[----:B------:R-:W-:Y:S01]  /*13b30*/  LDSM.16.MT88.4 R24, [R216+0xa000] ;  /* 0x00a00000d818783b */ /* 0x000fe20000004200 */
[----:B--2---:R-:W-:Y:S01]  /*13b40*/  FMNMX3.FTZ R4, R5, R132, R34, !PT ;  /* 0x0000008405047276 */ /* 0x004fe20007810022 */
[----:B------:R-:W-:Y:S01]  /*13b50*/  IMAD.WIDE.U32 R184, R11, -0x2daee0ad, RZ ;  /* 0xd2511f530bb87825 */ /* 0x000fe200078e00ff */
[----:B------:R-:W-:-:S03]  /*13b60*/  LOP3.LUT R7, R8, R6, R177, 0x96, !PT ;  /* 0x0000000608077212 */ /* 0x000fc600078e96b1 */
[----:B------:R-:W-:Y:S01]  /*13b70*/  FFMA.FTZ R6, R31, UR4, -R20 ;  /* 0x000000041f067c23 */ /* 0x000fe20008010814 */
[----:B------:R-:W-:Y:S01]  /*13b80*/  FMNMX3.FTZ R4, R4, R198, R205, !PT ;  /* 0x000000c604047276 */ /* 0x000fe200078100cd */
[----:B------:R-:W-:Y:S01]  /*13b90*/  MUFU.EX2 R204, R17 ;  /* 0x0000001100cc7308 */ /* 0x000fe20000000800 */
[----:B------:R-:W-:Y:S02]  /*13ba0*/  IMAD.WIDE.U32 R174, R7, -0x2daee0ad, RZ ;  /* 0xd2511f5307ae7825 */ /* 0x000fe400078e00ff */
[----:B------:R-:W-:Y:S02]  /*13bb0*/  FMNMX3.FTZ R9, R4, R228, R226, !PT ;  /* 0x000000e404097276 */ /* 0x000fe400078100e2 */
[----:B------:R-:W-:Y:S01]  /*13bc0*/  FFMA.FTZ R7, R192, UR4, -R13 ;  /* 0x00000004c0077c23 */ /* 0x000fe2000801080d */
[----:B------:R-:W-:Y:S01]  /*13bd0*/  LOP3.LUT R4, R0, R234, R3, 0x96, !PT ;  /* 0x000000ea00047212 */ /* 0x000fe200078e9603 */
[----:B------:R-:W-:Y:S01]  /*13be0*/  IMAD.U32 R3, RZ, RZ, UR31 ;  /* 0x0000001fff037e24 */ /* 0x000fe2000f8e00ff */
[----:B------:R-:W1:Y:S01]  /*13bf0*/  SHFL.BFLY PT, R14, R9, 0x2, 0x1f ;  /* 0x0c401f00090e7f89 */ /* 0x000e6200000e0000 */
[----:B------:R1:W-:Y:S02]  /*13c00*/  MUFU.EX2 R206, R6 ;  /* 0x0000000600ce7308 */ /* 0x0003e40000000800 */
[----:B------:R-:W-:Y:S01]  /*13c10*/  IMAD.WIDE.U32 R4, R4, -0x2daee0ad, RZ ;  /* 0xd2511f5304047825 */ /* 0x000fe200078e00ff */
[----:B------:R-:W-:-:S03]  /*13c20*/  IADD3 R0, PT, PT, R3, -0x126145ec, RZ ;  /* 0xed9eba1403007810 */ /* 0x000fc60007ffe0ff */
[----:B------:R-:W-:Y:S01]  /*13c30*/  IMAD.WIDE.U32 R2, R2, -0x2daee0ad, RZ ;  /* 0xd2511f5302027825 */ /* 0x000fe200078e00ff */
[C---:B------:R-:W-:Y:S01]  /*13c40*/  LOP3.LUT R12, R0.reuse, R12, R5, 0x96, !PT ;  /* 0x0000000c000c7212 */ /* 0x040fe200078e9605 */
[----:B------:R2:W-:Y:S02]  /*13c50*/  MUFU.EX2 R197, R7 ;  /* 0x0000000700c57308 */ /* 0x0005e40000000800 */
[----:B------:R-:W-:Y:S01]  /*13c60*/  IMAD.U32 R5, RZ, RZ, UR31 ;  /* 0x0000001fff057e24 */ /* 0x000fe2000f8e00ff */
[----:B------:R-:W-:Y:S01]  /*13c70*/  LOP3.LUT R10, R0, R10, R3, 0x96, !PT ;  /* 0x0000000a000a7212 */ /* 0x000fe200078e9603 */
[----:B------:R-:W-:-:S03]  /*13c80*/  IMAD.WIDE.U32 R172, R12, -0x326172a9, RZ ;  /* 0xcd9e8d570cac7825 */ /* 0x000fc600078e00ff */
[----:B------:R-:W-:Y:S01]  /*13c90*/  IADD3 R0, PT, PT, R5, -0x56f99767, RZ ;  /* 0xa906689905007810 */ /* 0x000fe20007ffe0ff */
[----:B------:R-:W-:Y:S01]  /*13ca0*/  IMAD.WIDE.U32 R138, R10, -0x326172a9, RZ ;  /* 0xcd9e8d570a8a7825 */ /* 0x000fe200078e00ff */
[----:B------:R-:W-:Y:S02]  /*13cb0*/  MUFU.EX2 R199, R18 ;  /* 0x0000001200c77308 */ /* 0x000fe40000000800 */
[C---:B------:R-:W-:Y:S02]  /*13cc0*/  LOP3.LUT R4, R0.reuse, R4, R185, 0x96, !PT ;  /* 0x0000000400047212 */ /* 0x040fe400078e96b9 */
[----:B------:R-:W-:Y:S01]  /*13cd0*/  LOP3.LUT R2, R0, R2, R175, 0x96, !PT ;  /* 0x0000000200027212 */ /* 0x000fe200078e96af */
[----:B------:R-:W-:Y:S01]  /*13ce0*/  IMAD.U32 R0, RZ, RZ, UR30 ;  /* 0x0000001eff007e24 */ /* 0x000fe2000f8e00ff */
[----:B-1----:R-:W-:Y:S01]  /*13cf0*/  FMNMX.FTZ R6, R9, R14, !PT ;  /* 0x0000000e09067209 */ /* 0x002fe20007810000 */
[----:B------:R-:W-:-:S04]  /*13d00*/  IMAD.WIDE.U32 R4, R4, -0x326172a9, RZ ;  /* 0xcd9e8d5704047825 */ /* 0x000fc800078e00ff */
[----:B--2---:R-:W-:Y:S01]  /*13d10*/  FFMA.FTZ R7, R32, UR4, -R13 ;  /* 0x0000000420077c23 */ /* 0x004fe2000801080d */
[----:B------:R-:W-:Y:S01]  /*13d20*/  IADD3 R0, PT, PT, R0, -0x4ab325aa, RZ ;  /* 0xb54cda5600007810 */ /* 0x000fe20007ffe0ff */
[----:B------:R-:W1:Y:S01]  /*13d30*/  SHFL.BFLY PT, R14, R6, 0x1, 0x1f ;  /* 0x0c201f00060e7f89 */ /* 0x000e6200000e0000 */
[----:B------:R-:W-:Y:S02]  /*13d40*/  IMAD.WIDE.U32 R2, R2, -0x326172a9, RZ ;  /* 0xcd9e8d5702027825 */ /* 0x000fe400078e00ff */
[----:B------:R-:W-:Y:S01]  /*13d50*/  LOP3.LUT R5, R0, R172, R5, 0x96, !PT ;  /* 0x000000ac00057212 */ /* 0x000fe200078e9605 */
[----:B------:R2:W-:Y:S01]  /*13d60*/  MUFU.EX2 R196, R7 ;  /* 0x0000000700c47308 */ /* 0x0005e20000000800 */
[----:B------:R-:W-:Y:S01]  /*13d70*/  PRMT R15, R4, 0x7771, RZ ;  /* 0x00007771040f7816 */ /* 0x000fe200000000ff */
[----:B------:R-:W-:Y:S01]  /*13d80*/  IMAD.MOV.U32 R11, RZ, RZ, R4 ;  /* 0x000000ffff0b7224 */ /* 0x000fe200078e0004 */
[----:B------:R-:W-:Y:S01]  /*13d90*/  LOP3.LUT R0, R0, R138, R3, 0x96, !PT ;  /* 0x0000008a00007212 */ /* 0x000fe200078e9603 */
[----:B------:R-:W-:Y:S01]  /*13da0*/  FFMA.FTZ R3, R33, UR4, -R13 ;  /* 0x0000000421037c23 */ /* 0x000fe2000801080d */
[----:B------:R-:W-:-:S02]  /*13db0*/  MOV R8, R2 ;  /* 0x0000000200087202 */ /* 0x000fc40000000f00 */
[C---:B------:R-:W-:Y:S01]  /*13dc0*/  PRMT R12, R2.reuse, 0x7771, RZ ;  /* 0x00007771020c7816 */ /* 0x040fe200000000ff */
[----:B------:R3:W-:Y:S01]  /*13dd0*/  MUFU.EX2 R187, R3 ;  /* 0x0000000300bb7308 */ /* 0x0007e20000000800 */
[----:B------:R-:W-:Y:S02]  /*13de0*/  PRMT R9, R2, 0x7773, RZ ;  /* 0x0000777302097816 */ /* 0x000fe400000000ff */
[C---:B------:R-:W-:Y:S02]  /*13df0*/  PRMT R10, R4.reuse, 0x7773, RZ ;  /* 0x00007773040a7816 */ /* 0x040fe400000000ff */
[----:B------:R-:W-:Y:S02]  /*13e00*/  PRMT R4, R4, 0x7772, RZ ;  /* 0x0000777204047816 */ /* 0x000fe400000000ff */
[----:B--2---:R-:W-:Y:S02]  /*13e10*/  PRMT R7, R2, 0x7772, RZ ;  /* 0x0000777202077816 */ /* 0x004fe400000000ff */
[----:B------:R-:W-:-:S02]  /*13e20*/  PRMT R17, R4, 0x5410, R10 ;  /* 0x0000541004117816 */ /* 0x000fc4000000000a */
[----:B-1----:R-:W-:Y:S01]  /*13e30*/  FMNMX.FTZ R2, R6, R14, !PT ;  /* 0x0000000e06027209 */ /* 0x002fe20007810000 */
[----:B------:R-:W-:Y:S01]  /*13e40*/  FFMA.FTZ R6, R35, UR4, -R13 ;  /* 0x0000000423067c23 */ /* 0x000fe2000801080d */
[----:B------:R-:W-:Y:S02]  /*13e50*/  LOP3.LUT R4, R11, 0xff, RZ, 0xc0, !PT ;  /* 0x000000ff0b047812 */ /* 0x000fe400078ec0ff */
[----:B---3--:R-:W-:Y:S01]  /*13e60*/  LOP3.LUT R3, R8, 0xff, RZ, 0xc0, !PT ;  /* 0x000000ff08037812 */ /* 0x008fe200078ec0ff */
[C---:B------:R-:W-:Y:S01]  /*13e70*/  FMUL.FTZ R14, R2.reuse, UR4 ;  /* 0x00000004020e7c20 */ /* 0x040fe20008410000 */
[----:B------:R-:W-:Y:S01]  /*13e80*/  FSETP.NEU.FTZ.AND P1, PT, R2, -INF , PT ;  /* 0xff8000000200780b */ /* 0x000fe20003f3d000 */
[----:B------:R1:W-:Y:S01]  /*13e90*/  MUFU.EX2 R186, R6 ;  /* 0x0000000600ba7308 */ /* 0x0003e20000000800 */
[----:B------:R-:W-:Y:S02]  /*13ea0*/  PRMT R23, R3, 0x5410, R12 ;  /* 0x0000541003177816 */ /* 0x000fe4000000000c */
[----:B------:R-:W2:Y:S01]  /*13eb0*/  LDC R12, c[0x0][0x4f8] ;  /* 0x00013e00ff0c7b82 */ /* 0x000ea20000000800 */
[----:B------:R-:W-:-:S02]  /*13ec0*/  FSEL R14, R14, RZ, P1 ;  /* 0x000000ff0e0e7208 */ /* 0x000fc40000800000 */
[----:B------:R-:W-:Y:S02]  /*13ed0*/  PRMT R16, R4, 0x5410, R15 ;  /* 0x0000541004107816 */ /* 0x000fe4000000000f */
[----:B------:R-:W-:Y:S01]  /*13ee0*/  LOP3.LUT R4, R0, 0xffff, RZ, 0xc0, !PT ;  /* 0x0000ffff00047812 */ /* 0x000fe200078ec0ff */
[----:B------:R-:W-:Y:S01]  /*13ef0*/  FFMA.FTZ R3, R194, UR4, -R14 ;  /* 0x00000004c2037c23 */ /* 0x000fe2000801080e */
[----:B------:R-:W-:Y:S02]  /*13f00*/  LOP3.LUT R11, R0, 0xff, RZ, 0xc0, !PT ;  /* 0x000000ff000b7812 */ /* 0x000fe400078ec0ff */
[----:B------:R-:W-:Y:S01]  /*13f10*/  SHF.R.U32.HI R4, RZ, 0x8, R4 ;  /* 0x00000008ff047819 */ /* 0x000fe20000011604 */
[----:B------:R3:W-:Y:S01]  /*13f20*/  MUFU.EX2 R185, R3 ;  /* 0x0000000300b97308 */ /* 0x0007e20000000800 */
[----:B------:R-:W-:Y:S02]  /*13f30*/  SHF.R.U32.HI R10, RZ, 0x18, R0 ;  /* 0x00000018ff0a7819 */ /* 0x000fe40000011600 */
[----:B------:R-:W-:-:S02]  /*13f40*/  PRMT R28, R7, 0x5410, R9 ;  /* 0x00005410071c7816 */ /* 0x000fc40000000009 */
[----:B-1----:R-:W-:Y:S02]  /*13f50*/  PRMT R6, R0, 0x7632, R6 ;  /* 0x0000763200067816 */ /* 0x002fe40000000006 */
[C---:B------:R-:W-:Y:S02]  /*13f60*/  LOP3.LUT R0, R5.reuse, 0xffff, RZ, 0xc0, !PT ;  /* 0x0000ffff05007812 */ /* 0x040fe400078ec0ff */
[----:B------:R-:W-:Y:S02]  /*13f70*/  PRMT R7, R5, 0x7632, R7 ;  /* 0x0000763205077816 */ /* 0x000fe40000000007 */
[----:B------:R-:W-:Y:S01]  /*13f80*/  PRMT R15, R11, 0x5410, R4 ;  /* 0x000054100b0f7816 */ /* 0x000fe20000000004 */
[--C-:B------:R-:W-:Y:S01]  /*13f90*/  FFMA.FTZ R4, R132, UR4, -R14.reuse ;  /* 0x0000000484047c23 */ /* 0x100fe2000801080e */
[----:B------:R-:W-:Y:S02]  /*13fa0*/  SHF.R.U32.HI R8, RZ, 0x18, R5 ;  /* 0x00000018ff087819 */ /* 0x000fe40000011605 */
[----:B------:R-:W-:Y:S01]  /*13fb0*/  IADD3 R132, PT, PT, R216, R29, RZ ;  /* 0x0000001dd8847210 */ /* 0x000fe20007ffe0ff */
[----:B------:R1:W-:Y:S01]  /*13fc0*/  MUFU.EX2 R177, R4 ;  /* 0x0000000400b17308 */ /* 0x0003e20000000800 */
[----:B---3--:R-:W-:Y:S01]  /*13fd0*/  FFMA.FTZ R3, R133, UR4, -R14 ;  /* 0x0000000485037c23 */ /* 0x008fe2000801080e */
[----:B------:R-:W-:-:S02]  /*13fe0*/  LOP3.LUT R9, R5, 0xff, RZ, 0xc0, !PT ;  /* 0x000000ff05097812 */ /* 0x000fc400078ec0ff */
[----:B------:R-:W-:Y:S02]  /*13ff0*/  LOP3.LUT R5, R6, 0xff, RZ, 0xc0, !PT ;  /* 0x000000ff06057812 */ /* 0x000fe400078ec0ff */
[----:B--2---:R-:W-:Y:S02]  /*14000*/  LOP3.LUT R12, R12, 0xff, RZ, 0xc0, !PT ;  /* 0x000000ff0c0c7812 */ /* 0x004fe400078ec0ff */
[----:B------:R2:W-:Y:S01]  /*14010*/  MUFU.EX2 R179, R3 ;  /* 0x0000000300b37308 */ /* 0x0005e20000000800 */
[----:B------:R-:W-:Y:S02]  /*14020*/  PRMT R11, R5, 0x5410, R10 ;  /* 0x00005410050b7816 */ /* 0x000fe4000000000a */
[----:B------:R-:W-:Y:S01]  /*14030*/  FSEL R5, R135, RZ, P2 ;  /* 0x000000ff87057208 */ /* 0x000fe20001000000 */
[----:B------:R-:W-:Y:S01]  /*14040*/  IMAD R12, R12, 0x10000, R12 ;  /* 0x000100000c0c7824 */ /* 0x000fe200078e020c */
[----:B-1----:R-:W-:-:S05]  /*14050*/  FSEL R4, R137, RZ, P3 ;  /* 0x000000ff89047208 */ /* 0x002fca0001800000 */
[----:B------:R-:W-:Y:S01]  /*14060*/  FADD.FTZ R6, R225, -R4 ;  /* 0x80000004e1067221 */ /* 0x000fe20000010000 */
[----:B------:R-:W-:Y:S02]  /*14070*/  FSEL R4, R2, RZ, P1 ;  /* 0x000000ff02047208 */ /* 0x000fe40000800000 */
[----:B--2---:R-:W-:Y:S01]  /*14080*/  SHF.R.U32.HI R3, RZ, 0x8, R0 ;  /* 0x00000008ff037819 */ /* 0x004fe20000011600 */
[----:B------:R-:W-:Y:S01]  /*14090*/  FMUL.FTZ R6, R6, UR4 ;  /* 0x0000000406067c20 */ /* 0x000fe20008410000 */
[----:B------:R-:W-:Y:S02]  /*140a0*/  LOP3.LUT R0, R7, 0xff, RZ, 0xc0, !PT ;  /* 0x000000ff07007812 */ /* 0x000fe400078ec0ff */
[----:B------:R-:W-:Y:S01]  /*140b0*/  PRMT R22, R9, 0x5410, R3 ;  /* 0x0000541009167816 */ /* 0x000fe20000000003 */
[----:B------:R-:W-:Y:S01]  /*140c0*/  FADD.FTZ R9, R218, -R4 ;  /* 0x80000004da097221 */ /* 0x000fe20000010000 */
[----:B------:R-:W-:Y:S01]  /*140d0*/  PRMT R21, R0, 0x5410, R8 ;  /* 0x0000541000157816 */ /* 0x000fe20000000008 */
[----:B------:R-:W-:Y:S01]  /*140e0*/  FFMA.FTZ R0, R34, UR4, -R14 ;  /* 0x0000000422007c23 */ /* 0x000fe2000801080e */
[----:B------:R-:W-:Y:S01]  /*140f0*/  FSEL R3, R136, RZ, P4 ;  /* 0x000000ff88037208 */ /* 0x000fe20002000000 */
[----:B------:R-:W1:Y:S01]  /*14100*/  LDSM.16.MT88.4 R32, [R132+0xa000] ;  /* 0x00a000008420783b */ /* 0x000e620000004200 */
[----:B------:R-:W-:Y:S01]  /*14110*/  FADD.FTZ R8, R222, -R5 ;  /* 0x80000005de087221 */ /* 0x000fe20000010000 */
[----:B------:R2:W-:Y:S01]  /*14120*/  MUFU.EX2 R138, R0 ;  /* 0x00000000008a7308 */ /* 0x0005e20000000800 */
[----:B------:R-:W-:Y:S01]  /*14130*/  LOP3.LUT R5, R17, 0xff00ff, RZ, 0xc0, !PT ;  /* 0x00ff00ff11057812 */ /* 0x000fe200078ec0ff */
[----:B------:R-:W-:Y:S01]  /*14140*/  FADD.FTZ R7, R224, -R3 ;  /* 0x80000003e0077221 */ /* 0x000fe20000010000 */
[----:B-----5:R-:W-:Y:S01]  /*14150*/  F2FP.F16.F32.PACK_AB R3, R231, R236 ;  /* 0x000000ece703723e */ /* 0x020fe200000000ff */
[----:B------:R-:W-:Y:S01]  /*14160*/  FMUL.FTZ R8, R8, UR4 ;  /* 0x0000000408087c20 */ /* 0x000fe20008410000 */
[----:B------:R-:W-:Y:S01]  /*14170*/  FMUL.FTZ R9, R9, UR4 ;  /* 0x0000000409097c20 */ /* 0x000fe20008410000 */
[----:B------:R-:W-:Y:S01]  /*14180*/  FMUL.FTZ R7, R7, UR4 ;  /* 0x0000000407077c20 */ /* 0x000fe20008410000 */
[--C-:B------:R-:W-:Y:S01]  /*14190*/  HSET2.LE.AND R4, R15, R12.reuse, PT ;  /* 0x0000000c0f047233 */ /* 0x100fe20003803000 */
[----:B------:R3:W4:Y:S08]  /*141a0*/  MUFU.EX2 R18, R6 ;  /* 0x0000000600127308 */ /* 0x0007300000000800 */
[----:B------:R5:W5:Y:S01]  /*141b0*/  MUFU.EX2 R17, R7 ;  /* 0x0000000700117308 */ /* 0x000b620000000800 */
[----:B--2---:R-:W-:-:S05]  /*141c0*/  HSET2.LE.AND R0, R16, R12, PT ;  /* 0x0000000c10007233 */ /* 0x004fca0003803000 */
[----:B------:R-:W-:Y:S02]  /*141d0*/  LOP3.LUT R10, R3, R0, RZ, 0xc0, !PT ;  /* 0x00000000030a7212 */ /* 0x000fe400078ec0ff */
[--C-:B------:R-:W-:Y:S01]  /*141e0*/  HSET2.LE.AND R0, R5, R12.reuse, PT ;  /* 0x0000000c05007233 */ /* 0x100fe20003803000 */
[----:B------:R-:W2:Y:S01]  /*141f0*/  MUFU.EX2 R16, R8 ;  /* 0x0000000800107308 */ /* 0x000ea20000000800 */
[--C-:B---3--:R-:W-:Y:S01]  /*14200*/  HSET2.LE.AND R6, R11, R12.reuse, PT ;  /* 0x0000000c0b067233 */ /* 0x108fe20003803000 */
[-C--:B----4-:R-:W-:Y:S01]  /*14210*/  FMUL.FTZ R140, R140, R18.reuse ;  /* 0x000000128c8c7220 */ /* 0x090fe20000410000 */
[----:B------:R-:W-:Y:S01]  /*14220*/  F2FP.F16.F32.PACK_AB R5, R196, R197 ;  /* 0x000000c5c405723e */ /* 0x000fe200000000ff */
[----:B------:R-:W-:Y:S01]  /*14230*/  FMUL.FTZ R141, R141, R18 ;  /* 0x000000128d8d7220 */ /* 0x000fe20000410000 */
[----:B------:R-:W-:Y:S01]  /*14240*/  F2FP.F16.F32.PACK_AB R3, R199, R204 ;  /* 0x000000ccc703723e */ /* 0x000fe200000000ff */
[----:B------:R-:W-:Y:S01]  /*14250*/  FMUL.FTZ R152, R152, R18 ;  /* 0x0000001298987220 */ /* 0x000fe20000410000 */
[----:B------:R-:W-:Y:S01]  /*14260*/  LOP3.LUT R4, R5, R4, RZ, 0xc0, !PT ;  /* 0x0000000405047212 */ /* 0x000fe200078ec0ff */
[----:B------:R-:W3:Y:S01]  /*14270*/  MUFU.EX2 R15, R9 ;  /* 0x00000009000f7308 */ /* 0x000ee20000000800 */
[----:B-----5:R-:W-:Y:S01]  /*14280*/  F2FP.F16.F32.PACK_AB R7, R179, R185 ;  /* 0x000000b9b307723e */ /* 0x020fe200000000ff */
[-C--:B------:R-:W-:Y:S01]  /*14290*/  FMUL.FTZ R142, R142, R17.reuse ;  /* 0x000000118e8e7220 */ /* 0x080fe20000410000 */
[----:B------:R-:W-:Y:S01]  /*142a0*/  LOP3.LUT R11, R3, R0, RZ, 0xc0, !PT ;  /* 0x00000000030b7212 */ /* 0x000fe200078ec0ff */
[-C--:B------:R-:W-:Y:S01]  /*142b0*/  FMUL.FTZ R143, R143, R17.reuse ;  /* 0x000000118f8f7220 */ /* 0x080fe20000410000 */
[----:B------:R-:W-:Y:S01]  /*142c0*/  LOP3.LUT R5, R7, R6, RZ, 0xc0, !PT ;  /* 0x0000000607057212 */ /* 0x000fe200078ec0ff */
[----:B------:R-:W-:Y:S01]  /*142d0*/  FMUL.FTZ R153, R153, R18 ;  /* 0x0000001299997220 */ /* 0x000fe20000410000 */
[--C-:B------:R-:W-:Y:S01]  /*142e0*/  HSET2.LE.AND R0, R22, R12.reuse, PT ;  /* 0x0000000c16007233 */ /* 0x100fe20003803000 */
[----:B------:R-:W-:Y:S01]  /*142f0*/  FMUL.FTZ R154, R154, R17 ;  /* 0x000000119a9a7220 */ /* 0x000fe20000410000 */
[--C-:B------:R-:W-:Y:S01]  /*14300*/  HSET2.LE.AND R6, R21, R12.reuse, PT ;  /* 0x0000000c15067233 */ /* 0x100fe20003803000 */
[----:B--2---:R-:W-:Y:S01]  /*14310*/  FMUL.FTZ R144, R144, R16 ;  /* 0x0000001090907220 */ /* 0x004fe20000410000 */
[----:B------:R-:W-:Y:S01]  /*14320*/  F2FP.F16.F32.PACK_AB R3, R237, R242 ;  /* 0x000000f2ed03723e */ /* 0x000fe200000000ff */
[-C--:B------:R-:W-:Y:S01]  /*14330*/  FMUL.FTZ R145, R145, R16.reuse ;  /* 0x0000001091917220 */ /* 0x080fe20000410000 */
[----:B------:R-:W-:Y:S01]  /*14340*/  F2FP.F16.F32.PACK_AB R7, R206, R207 ;  /* 0x000000cfce07723e */ /* 0x000fe200000000ff */
[-C--:B------:R-:W-:Y:S01]  /*14350*/  FMUL.FTZ R148, R148, R16.reuse ;  /* 0x0000001094947220 */ /* 0x080fe20000410000 */
[----:B------:R-:W-:Y:S01]  /*14360*/  LOP3.LUT R21, R28, 0xff00ff, RZ, 0xc0, !PT ;  /* 0x00ff00ff1c157812 */ /* 0x000fe200078ec0ff */
[----:B------:R-:W-:Y:S01]  /*14370*/  FMUL.FTZ R149, R149, R16 ;  /* 0x0000001095957220 */ /* 0x000fe20000410000 */
[----:B------:R-:W-:Y:S01]  /*14380*/  LOP3.LUT R8, R3, R0, RZ, 0xc0, !PT ;  /* 0x0000000003087212 */ /* 0x000fe200078ec0ff */
[-C--:B---3--:R-:W-:Y:S01]  /*14390*/  FMUL.FTZ R146, R146, R15.reuse ;  /* 0x0000000f92927220 */ /* 0x088fe20000410000 */
[----:B------:R-:W-:Y:S01]  /*143a0*/  LOP3.LUT R9, R7, R6, RZ, 0xc0, !PT ;  /* 0x0000000607097212 */ /* 0x000fe200078ec0ff */
[-C--:B------:R-:W-:Y:S01]  /*143b0*/  FMUL.FTZ R147, R147, R15.reuse ;  /* 0x0000000f93937220 */ /* 0x080fe20000410000 */
[--C-:B------:R-:W-:Y:S01]  /*143c0*/  HSET2.LE.AND R0, R23, R12.reuse, PT ;  /* 0x0000000c17007233 */ /* 0x100fe20003803000 */
[-C--:B------:R-:W-:Y:S01]  /*143d0*/  FMUL.FTZ R150, R150, R15.reuse ;  /* 0x0000000f96967220 */ /* 0x080fe20000410000 */
[----:B------:R-:W-:Y:S01]  /*143e0*/  HSET2.LE.AND R7, R21, R12, PT ;  /* 0x0000000c15077233 */ /* 0x000fe20003803000 */
[----:B------:R-:W-:Y:S01]  /*143f0*/  FMUL.FTZ R151, R151, R15 ;  /* 0x0000000f97977220 */ /* 0x000fe20000410000 */
[----:B------:R-:W-:Y:S01]  /*14400*/  F2FP.F16.F32.PACK_AB R3, R186, R187 ;  /* 0x000000bbba03723e */ /* 0x000fe200000000ff */
[----:B------:R-:W-:Y:S01]  /*14410*/  FMUL.FTZ R155, R155, R17 ;  /* 0x000000119b9b7220 */ /* 0x000fe20000410000 */
[----:B------:R-:W-:Y:S01]  /*14420*/  F2FP.F16.F32.PACK_AB R21, R138, R177 ;  /* 0x000000b18a15723e */ /* 0x000fe200000000ff */
[----:B------:R-:W-:Y:S01]  /*14430*/  FMUL.FTZ R36, R36, R18 ;  /* 0x0000001224247220 */ /* 0x000fe20000410000 */
[----:B------:R-:W-:Y:S01]  /*14440*/  LOP3.LUT R6, R3, R0, RZ, 0xc0, !PT ;  /* 0x0000000003067212 */ /* 0x000fe200078ec0ff */
[----:B------:R-:W-:Y:S01]  /*14450*/  FMUL.FTZ R37, R37, R18 ;  /* 0x0000001225257220 */ /* 0x000fe20000410000 */
[----:B------:R-:W-:Y:S01]  /*14460*/  LOP3.LUT R7, R21, R7, RZ, 0xc0, !PT ;  /* 0x0000000715077212 */ /* 0x000fe200078ec0ff */
[-C--:B------:R-:W-:Y:S01]  /*14470*/  FMUL.FTZ R38, R38, R17.reuse ;  /* 0x0000001126267220 */ /* 0x080fe20000410000 */
[----:B------:R-:W-:Y:S01]  /*14480*/  FMUL.FTZ R39, R39, R17 ;  /* 0x0000001127277220 */ /* 0x000fe20000410000 */
[-C--:B------:R-:W-:Y:S01]  /*14490*/  HMMA.16816.F32 R180, R8, R24.reuse, R140 ;  /* 0x0000001808b4723c */ /* 0x080fe2000000188c */
        /* <DEDUP_REMOVED lines=8> */
[----:B------:R-:W-:Y:S01]  /*14520*/  FMUL.FTZ R47, R47, R15 ;  /* 0x0000000f2f2f7220 */ /* 0x000fe20000410000 */
[----:B------:R-:W-:Y:S01]  /*14530*/  IADD3 R22, PT, PT, R216, 0xa040, RZ ;  /* 0x0000a040d8167810 */ /* 0x000fe20007ffe0ff */
[----:B------:R-:W-:-:S02]  /*14540*/  @P0 VIADD R22, R251, 0xffffffc0 ;  /* 0xffffffc0fb160836 */ /* 0x000fc40000000000 */
[-C--:B------:R-:W-:Y:S01]  /*14550*/  FMUL.FTZ R56, R56, R16.reuse ;  /* 0x0000001038387220 */ /* 0x080fe20000410000 */
[-C--:B------:R-:W-:Y:S01]  /*14560*/  FMUL.FTZ R57, R57, R16.reuse ;  /* 0x0000001039397220 */ /* 0x080fe20000410000 */
[-C--:B------:R-:W-:Y:S01]  /*14570*/  FMUL.FTZ R58, R58, R15.reuse ;  /* 0x0000000f3a3a7220 */ /* 0x080fe20000410000 */
[-C--:B------:R-:W-:Y:S01]  /*14580*/  FMUL.FTZ R59, R59, R15.reuse ;  /* 0x0000000f3b3b7220 */ /* 0x080fe20000410000 */
[-C--:B------:R-:W-:Y:S01]  /*14590*/  HMMA.16816.F32 R148, R4, R26.reuse, R148 ;  /* 0x0000001a0494723c */ /* 0x080fe20000001894 */
        /* <DEDUP_REMOVED lines=26> */
[----:B------:R-:W-:Y:S01]  /*14740*/  IMAD.MOV.U32 R190, RZ, RZ, R143 ;  /* 0x000000ffffbe7224 */ /* 0x000fe200078e008f */
[----:B------:R-:W-:Y:S01]  /*14750*/  MOV R189, R140 ;  /* 0x0000008c00bd7202 */ /* 0x000fe20000000f00 */
[----:B------:R-:W-:Y:S01]  /*14760*/  IMAD.MOV.U32 R188, RZ, RZ, R141 ;  /* 0x000000ffffbc7224 */ /* 0x000fe200078e008d */
[----:B------:R-:W-:Y:S01]  /*14770*/  MOV R133, R142 ;  /* 0x0000008e00857202 */ /* 0x000fe20000000f00 */
[-C--:B------:R-:W-:Y:S01]  /*14780*/  FMUL.FTZ R90, R90, R15.reuse ;  /* 0x0000000f5a5a7220 */ /* 0x080fe20000410000 */
[----:B------:R-:W1:Y:S01]  /*14790*/  LDSM.16.MT88.4 R140, [R22] ;  /* 0x00000000168c783b */ /* 0x000e620000004200 */
[-C--:B------:R-:W-:Y:S01]  /*147a0*/  FMUL.FTZ R91, R91, R15.reuse ;  /* 0x0000000f5b5b7220 */ /* 0x080fe20000410000 */
[----:B------:R-:W-:Y:S01]  /*147b0*/  FMUL.FTZ R94, R94, R15 ;  /* 0x0000000f5e5e7220 */ /* 0x000fe20000410000 */
[----:B------:R-:W-:Y:S01]  /*147c0*/  MOV R23, R24 ;  /* 0x0000001800177202 */ /* 0x000fe20000000f00 */
[----:B------:R-:W-:Y:S01]  /*147d0*/  IMAD.MOV.U32 R21, RZ, RZ, R25 ;  /* 0x000000ffff157224 */ /* 0x000fe200078e0019 */
[----:B------:R-:W-:Y:S01]  /*147e0*/  MOV R3, R27 ;  /* 0x0000001b00037202 */ /* 0x000fe20000000f00 */
[----:B------:R-:W-:-:S02]  /*147f0*/  IMAD.MOV.U32 R0, RZ, RZ, R26 ;  /* 0x000000ffff007224 */ /* 0x000fc400078e001a */
[-C--:B------:R-:W-:Y:S01]  /*14800*/  FMUL.FTZ R95, R95, R15.reuse ;  /* 0x0000000f5f5f7220 */ /* 0x080fe20000410000 */
[C---:B------:R-:W-:Y:S01]  /*14810*/  HMMA.16816.F32 R24, R4.reuse, R32, R40 ;  /* 0x000000200418723c */ /* 0x040fe20000001828 */
[----:B------:R-:W-:Y:S01]  /*14820*/  IMAD.IADD R32, R29, 0x1, R22 ;  /* 0x000000011d207824 */ /* 0x000fe200078e0216 */
[----:B------:R-:W-:Y:S01]  /*14830*/  LDSM.16.MT88.4 R40, [R132+0xb000] ;  /* 0x00b000008428783b */ /* 0x000fe20000004200 */
[-C--:B------:R-:W-:Y:S01]  /*14840*/  FMUL.FTZ R104, R104, R16.reuse ;  /* 0x0000001068687220 */ /* 0x080fe20000410000 */
[-C--:B------:R-:W-:Y:S01]  /*14850*/  FMUL.FTZ R105, R105, R16.reuse ;  /* 0x0000001069697220 */ /* 0x080fe20000410000 */
[-C--:B------:R-:W-:Y:S01]  /*14860*/  FMUL.FTZ R106, R106, R15.reuse ;  /* 0x0000000f6a6a7220 */ /* 0x080fe20000410000 */
[----:B------:R-:W2:Y:S01]  /*14870*/  LDSM.16.MT88.4 R28, [R32] ;  /* 0x00000000201c783b */ /* 0x000ea20000004200 */
[-C--:B------:R-:W-:Y:S01]  /*14880*/  FMUL.FTZ R107, R107, R15.reuse ;  /* 0x0000000f6b6b7220 */ /* 0x080fe20000410000 */
[-C--:B------:R-:W-:Y:S01]  /*14890*/  FMUL.FTZ R108, R108, R16.reuse ;  /* 0x000000106c6c7220 */ /* 0x080fe20000410000 */
[-C--:B------:R-:W-:Y:S01]  /*148a0*/  FMUL.FTZ R109, R109, R16.reuse ;  /* 0x000000106d6d7220 */ /* 0x080fe20000410000 */
        /* <DEDUP_REMOVED lines=14> */
[-C--:B------:R-:W-:Y:S01]  /*14990*/  FMUL.FTZ R165, R165, R16.reuse ;  /* 0x00000010a5a57220 */ /* 0x080fe20000410000 */
[C---:B------:R-:W-:Y:S01]  /*149a0*/  HMMA.16816.F32 R24, R4.reuse, R34, R44 ;  /* 0x000000220418723c */ /* 0x040fe2000000182c */
[----:B------:R-:W-:Y:S01]  /*149b0*/  LDSM.16.MT88.4 R44, [R22+0x1000] ;  /* 0x00100000162c783b */ /* 0x000fe20000004200 */
[-C--:B------:R-:W-:Y:S01]  /*149c0*/  FMUL.FTZ R162, R162, R15.reuse ;  /* 0x0000000fa2a27220 */ /* 0x080fe20000410000 */
[-C--:B------:R-:W-:Y:S01]  /*149d0*/  FMUL.FTZ R163, R163, R15.reuse ;  /* 0x0000000fa3a37220 */ /* 0x080fe20000410000 */
[-C--:B------:R-:W-:Y:S01]  /*149e0*/  FMUL.FTZ R128, R128, R16.reuse ;  /* 0x0000001080807220 */ /* 0x080fe20000410000 */
[----:B------:R-:W-:Y:S01]  /*149f0*/  FMUL.FTZ R129, R129, R16 ;  /* 0x0000001081817220 */ /* 0x000fe20000410000 */
[-C--:B------:R-:W-:Y:S01]  /*14a00*/  FMUL.FTZ R166, R166, R15.reuse ;  /* 0x0000000fa6a67220 */ /* 0x080fe20000410000 */
[-C--:B------:R-:W-:Y:S01]  /*14a10*/  FMUL.FTZ R167, R167, R15.reuse ;  /* 0x0000000fa7a77220 */ /* 0x080fe20000410000 */
[C---:B-1----:R-:W-:Y:S01]  /*14a20*/  HMMA.16816.F32 R56, R4.reuse, R140, R56 ;  /* 0x0000008c0438723c */ /* 0x042fe20000001838 */
[-C--:B------:R-:W-:Y:S01]  /*14a30*/  FMUL.FTZ R130, R130, R15.reuse ;  /* 0x0000000f82827220 */ /* 0x080fe20000410000 */
[----:B------:R-:W-:Y:S01]  /*14a40*/  FMUL.FTZ R131, R131, R15 ;  /* 0x0000000f83837220 */ /* 0x000fe20000410000 */
[-C--:B------:R-:W-:Y:S01]  /*14a50*/  FMUL.FTZ R48, R48, R18.reuse ;  /* 0x0000001230307220 */ /* 0x080fe20000410000 */
[----:B------:R-:W-:Y:S01]  /*14a60*/  FMUL.FTZ R49, R49, R18 ;  /* 0x0000001231317220 */ /* 0x000fe20000410000 */
[-C--:B------:R-:W-:Y:S01]  /*14a70*/  FMUL.FTZ R50, R50, R17.reuse ;  /* 0x0000001132327220 */ /* 0x080fe20000410000 */
[----:B------:R-:W-:Y:S01]  /*14a80*/  FMUL.FTZ R51, R51, R17 ;  /* 0x0000001133337220 */ /* 0x000fe20000410000 */
[----:B------:R-:W-:Y:S01]  /*14a90*/  IMAD.MOV.U32 R225, RZ, RZ, R180 ;  /* 0x000000ffffe17224 */ /* 0x000fe200078e00b4 */
[----:B------:R-:W-:Y:S01]  /*14aa0*/  HMMA.16816.F32 R60, R4, R142, R60 ;  /* 0x0000008e043c723c */ /* 0x000fe2000000183c */
[----:B------:R-:W-:Y:S01]  /*14ab0*/  MOV R224, R181 ;  /* 0x000000b500e07202 */ /* 0x000fe20000000f00 */
[----:B------:R-:W-:Y:S01]  /*14ac0*/  IMAD.MOV.U32 R222, RZ, RZ, R182 ;  /* 0x000000ffffde7224 */ /* 0x000fe200078e00b6 */
[----:B------:R-:W-:Y:S01]  /*14ad0*/  MOV R193, R25 ;  /* 0x0000001900c17202 */ /* 0x000fe20000000f00 */
[----:B------:R-:W-:Y:S01]  /*14ae0*/  IMAD.MOV.U32 R191, RZ, RZ, R24 ;  /* 0x000000ffffbf7224 */ /* 0x000fe200078e0018 */
[----:B------:R-:W-:Y:S01]  /*14af0*/  MOV R192, R26 ;  /* 0x0000001a00c07202 */ /* 0x000fe20000000f00 */
[-C--:B------:R-:W-:Y:S01]  /*14b00*/  FMUL.FTZ R84, R84, R18.reuse ;  /* 0x0000001254547220 */ /* 0x080fe20000410000 */
[----:B------:R-:W-:Y:S01]  /*14b10*/  MOV R155, R27 ;  /* 0x0000001b009b7202 */ /* 0x000fe20000000f00 */
[C---:B------:R-:W-:Y:S01]  /*14b20*/  HMMA.16816.F32 R212, R8.reuse, R140, R52 ;  /* 0x0000008c08d4723c */ /* 0x040fe20000001834 */
[----:B------:R-:W1:Y:S01]  /*14b30*/  LDSM.16.MT88.4 R24, [R216+0xb000] ;  /* 0x00b00000d818783b */ /* 0x000e620000004200 */
[----:B------:R-:W-:Y:S01]  /*14b40*/  MOV R218, R183 ;  /* 0x000000b700da7202 */ /* 0x000fe20000000f00 */
[-C--:B------:R-:W-:Y:S01]  /*14b50*/  FMUL.FTZ R85, R85, R18.reuse ;  /* 0x0000001255557220 */ /* 0x080fe20000410000 */
[-C--:B------:R-:W-:Y:S01]  /*14b60*/  FMUL.FTZ R86, R86, R17.reuse ;  /* 0x0000001156567220 */ /* 0x080fe20000410000 */
[----:B------:R-:W-:Y:S01]  /*14b70*/  FMUL.FTZ R87, R87, R17 ;  /* 0x0000001157577220 */ /* 0x000fe20000410000 */
[----:B------:R-:W-:Y:S01]  /*14b80*/  MOV R53, R23 ;  /* 0x0000001700357202 */ /* 0x000fe20000000f00 */
[----:B------:R-:W-:Y:S01]  /*14b90*/  FMUL.FTZ R96, R96, R18 ;  /* 0x0000001260607220 */ /* 0x000fe20000410000 */
[----:B------:R-:W-:Y:S01]  /*14ba0*/  HMMA.16816.F32 R140, R8, R142, R64 ;  /* 0x0000008e088c723c */ /* 0x000fe20000001840 */
[----:B------:R-:W-:Y:S01]  /*14bb0*/  MOV R66, R0 ;  /* 0x0000000000427202 */ /* 0x000fe20000000f00 */
[----:B------:R-:W-:Y:S01]  /*14bc0*/  IMAD.U32 R0, RZ, RZ, UR30 ;  /* 0x0000001eff007e24 */ /* 0x000fe2000f8e00ff */
[----:B------:R-:W-:Y:S01]  /*14bd0*/  MOV R67, R3 ;  /* 0x0000000300437202 */ /* 0x000fe20000000f00 */
[-C--:B------:R-:W-:Y:S01]  /*14be0*/  FMUL.FTZ R97, R97, R18.reuse ;  /* 0x0000001261617220 */ /* 0x080fe20000410000 */
[-C--:B------:R-:W-:Y:S01]  /*14bf0*/  FMUL.FTZ R98, R98, R17.reuse ;  /* 0x0000001162627220 */ /* 0x080fe20000410000 */
[-C--:B------:R-:W-:Y:S01]  /*14c00*/  FMUL.FTZ R99, R99, R17.reuse ;  /* 0x0000001163637220 */ /* 0x080fe20000410000 */
[----:B------:R-:W-:Y:S01]  /*14c10*/  IADD3 R0, PT, PT, R0, 0x1715609d, RZ ;  /* 0x1715609d00007810 */ /* 0x000fe20007ffe0ff */
[C---:B--2---:R-:W-:Y:S01]  /*14c20*/  HMMA.16816.F32 R72, R4.reuse, R28, R72 ;  /* 0x0000001c0448723c */ /* 0x044fe20000001848 */
[-C--:B------:R-:W-:Y:S01]  /*14c30*/  FMUL.FTZ R112, R112, R18.reuse ;  /* 0x0000001270707220 */ /* 0x080fe20000410000 */
[----:B------:R-:W-:Y:S01]  /*14c40*/  FMUL.FTZ R113, R113, R18 ;  /* 0x0000001271717220 */ /* 0x000fe20000410000 */
[----:B------:R-:W-:Y:S01]  /*14c50*/  LOP3.LUT R3, R0, R176, R139, 0x96, !PT ;  /* 0x000000b000037212 */ /* 0x000fe200078e968b */
[-C--:B------:R-:W-:Y:S01]  /*14c60*/  FMUL.FTZ R114, R114, R17.reuse ;  /* 0x0000001172727220 */ /* 0x080fe20000410000 */
[----:B------:R-:W-:Y:S01]  /*14c70*/  LOP3.LUT R52, R0, R178, R173, 0x96, !PT ;  /* 0x000000b200347212 */ /* 0x000fe200078e96ad */
[-C--:B------:R-:W-:Y:S01]  /*14c80*/  FMUL.FTZ R115, R115, R17.reuse ;  /* 0x0000001173737220 */ /* 0x080fe20000410000 */
[-C--:B------:R-:W-:Y:S01]  /*14c90*/  FMUL.FTZ R156, R156, R18.reuse ;  /* 0x000000129c9c7220 */ /* 0x080fe20000410000 */
[C---:B------:R-:W-:Y:S01]  /*14ca0*/  HMMA.16816.F32 R76, R4.reuse, R30, R76 ;  /* 0x0000001e044c723c */ /* 0x040fe2000000184c */
[-C--:B------:R-:W-:Y:S01]  /*14cb0*/  FMUL.FTZ R157, R157, R18.reuse ;  /* 0x000000129d9d7220 */ /* 0x080fe20000410000 */
[-C--:B------:R-:W-:Y:S01]  /*14cc0*/  FMUL.FTZ R158, R158, R17.reuse ;  /* 0x000000119e9e7220 */ /* 0x080fe20000410000 */
[-C--:B------:R-:W-:Y:S01]  /*14cd0*/  FMUL.FTZ R159, R159, R17.reuse ;  /* 0x000000119f9f7220 */ /* 0x080fe20000410000 */
[-C--:B------:R-:W-:Y:S01]  /*14ce0*/  FMUL.FTZ R68, R68, R18.reuse ;  /* 0x0000001244447220 */ /* 0x080fe20000410000 */
[----:B------:R-:W-:Y:S01]  /*14cf0*/  FMUL.FTZ R69, R69, R18 ;  /* 0x0000001245457220 */ /* 0x000fe20000410000 */
[-C--:B------:R-:W-:Y:S01]  /*14d00*/  FMUL.FTZ R70, R70, R17.reuse ;  /* 0x0000001146467220 */ /* 0x080fe20000410000 */
[-C--:B------:R-:W-:Y:S01]  /*14d10*/  FMUL.FTZ R71, R71, R17.reuse ;  /* 0x0000001147477220 */ /* 0x080fe20000410000 */
[C---:B------:R-:W-:Y:S01]  /*14d20*/  HMMA.16816.F32 R104, R4.reuse, R40, R104 ;  /* 0x000000280468723c */ /* 0x040fe20000001868 */
[----:B------:R-:W-:Y:S01]  /*14d30*/  MOV R55, R208 ;  /* 0x000000d000377202 */ /* 0x000fe20000000f00 */
[-C--:B------:R-:W-:Y:S01]  /*14d40*/  FMUL.FTZ R120, R120, R18.reuse ;  /* 0x0000001278787220 */ /* 0x080fe20000410000 */
[-C--:B------:R-:W-:Y:S01]  /*14d50*/  FMUL.FTZ R121, R121, R18.reuse ;  /* 0x0000001279797220 */ /* 0x080fe20000410000 */
[-C--:B------:R-:W-:Y:S01]  /*14d60*/  FMUL.FTZ R122, R122, R17.reuse ;  /* 0x000000117a7a7220 */ /* 0x080fe20000410000 */
[----:B------:R-:W-:Y:S01]  /*14d70*/  FMUL.FTZ R123, R123, R17 ;  /* 0x000000117b7b7220 */ /* 0x000fe20000410000 */
[----:B------:R-:W-:Y:S01]  /*14d80*/  IMAD.MOV.U32 R65, RZ, RZ, R202 ;  /* 0x000000ffff417224 */ /* 0x000fe200078e00ca */
        /* <DEDUP_REMOVED lines=20> */
[----:B------:R-:W-:-:S05]  /*14ed0*/  IMAD.MOV.U32 R54, RZ, RZ, R203 ;  /* 0x000000ffff367224 */ /* 0x000fca00078e00cb */
[C---:B------:R-:W-:Y:S08]  /*14ee0*/  HMMA.16816.F32 R116, R4.reuse, R44, R116 ;  /* 0x0000002c0474723c */ /* 0x040ff00000001874 */
[C---:B------:R-:W-:Y:S08]  /*14ef0*/  HMMA.16816.F32 R160, R4.reuse, R46, R160 ;  /* 0x0000002e04a0723c */ /* 0x040ff000000018a0 */
[C---:B------:R-:W-:Y:S08]  /*14f00*/  HMMA.16816.F32 R164, R4.reuse, R36, R164 ;  /* 0x0000002404a4723c */ /* 0x040ff000000018a4 */
[----:B------:R-:W-:Y:S01]  /*14f10*/  HMMA.16816.F32 R180, R4, R38, R128 ;  /* 0x0000002604b4723c */ /* 0x000fe20000001880 */
[----:B------:R-:W-:-:S04]  /*14f20*/  IMAD.WIDE.U32 R4, R3, -0x2daee0ad, RZ ;  /* 0xd2511f5303047825 */ /* 0x000fc800078e00ff */
[----:B------:R-:W-:Y:S01]  /*14f30*/  FFMA.FTZ R3, R134, UR4, -R13 ;  /* 0x0000000486037c23 */ /* 0x000fe2000801080d */
[----:B------:R-:W-:Y:S02]  /*14f40*/  MOV R130, R193 ;  /* 0x000000c100827202 */ /* 0x000fe40000000f00 */
[----:B------:R-:W-:Y:S01]  /*14f50*/  MOV R131, R192 ;  /* 0x000000c000837202 */ /* 0x000fe20000000f00 */
[----:B------:R-:W-:Y:S01]  /*14f60*/  IMAD.MOV.U32 R129, RZ, RZ, R191 ;  /* 0x000000ffff817224 */ /* 0x000fe200078e00bf */
[----:B------:R-:W-:Y:S01]  /*14f70*/  LOP3.LUT R0, R174, UR10, R5, 0x96, !PT ;  /* 0x0000000aae007c12 */ /* 0x000fe2000f8e9605 */
[C---:B------:R-:W-:Y:S01]  /*14f80*/  HMMA.16816.F32 R232, R8.reuse, R34, R48 ;  /* 0x0000002208e8723c */ /* 0x040fe20000001830 */
[----:B------:R-:W-:Y:S01]  /*14f90*/  MOV R49, R133 ;  /* 0x0000008500317202 */ /* 0x000fe20000000f00 */
[----:B------:R-:W-:Y:S01]  /*14fa0*/  IMAD.MOV.U32 R48, RZ, RZ, R21 ;  /* 0x000000ffff307224 */ /* 0x000fe200078e0015 */
[----:B------:R1:W-:Y:S01]  /*14fb0*/  MUFU.EX2 R133, R3 ;  /* 0x0000000300857308 */ /* 0x0003e20000000800 */
[----:B------:R-:W-:Y:S01]  /*14fc0*/  MOV R6, R4 ;  /* 0x0000000400067202 */ /* 0x000fe20000000f00 */
[----:B------:R-:W-:Y:S01]  /*14fd0*/  IMAD.MOV.U32 R128, RZ, RZ, R188 ;  /* 0x000000ffff807224 */ /* 0x000fe200078e00bc */
[C---:B------:R-:W-:Y:S01]  /*14fe0*/  PRMT R23, R4.reuse, 0x7772, RZ ;  /* 0x0000777204177816 */ /* 0x040fe200000000ff */
[----:B------:R-:W-:Y:S01]  /*14ff0*/  FFMA.FTZ R5, R243, UR4, -R13 ;  /* 0x00000004f3057c23 */ /* 0x000fe2000801080d */
[----:B------:R-:W-:Y:S01]  /*15000*/  HMMA.16816.F32 R192, R8, R24, R84 ;  /* 0x0000001808c0723c */ /* 0x000fe20000001854 */
[C---:B------:R-:W-:Y:S01]  /*15010*/  PRMT R25, R4.reuse, 0x7771, RZ ;  /* 0x0000777104197816 */ /* 0x040fe200000000ff */
[----:B------:R-:W-:Y:S01]  /*15020*/  IMAD.MOV.U32 R243, RZ, RZ, R66 ;  /* 0x000000fffff37224 */ /* 0x000fe200078e0042 */
[----:B------:R-:W-:Y:S01]  /*15030*/  PRMT R24, R4, 0x7773, RZ ;  /* 0x0000777304187816 */ /* 0x000fe200000000ff */
[----:B------:R2:W-:Y:S01]  /*15040*/  MUFU.EX2 R35, R5 ;  /* 0x0000000500237308 */ /* 0x0005e20000000800 */
[----:B------:R-:W-:-:S02]  /*15050*/  LOP3.LUT R7, R0, 0xff, RZ, 0xc0, !PT ;  /* 0x000000ff00077812 */ /* 0x000fc400078ec0ff */
[----:B------:R-:W-:Y:S01]  /*15060*/  PRMT R4, R0, 0x7632, R4 ;  /* 0x0000763200047816 */ /* 0x000fe20000000004 */
[C---:B------:R-:W-:Y:S01]  /*15070*/  HMMA.16816.F32 R84, R8.reuse, R42, R112 ;  /* 0x0000002a0854723c */ /* 0x040fe20000001870 */
[----:B------:R-:W-:Y:S01]  /*15080*/  SHF.R.U32.HI R21, RZ, 0x18, R0 ;  /* 0x00000018ff157819 */ /* 0x000fe20000011600 */
[----:B------:R-:W-:Y:S01]  /*15090*/  IMAD.MOV.U32 R43, RZ, RZ, R33 ;  /* 0x000000ffff2b7224 */ /* 0x000fe200078e0021 */
[----:B------:R-:W-:Y:S01]  /*150a0*/  LOP3.LUT R4, R4, 0xff, RZ, 0xc0, !PT ;  /* 0x000000ff04047812 */ /* 0x000fe200078ec0ff */
[----:B-1----:R-:W-:Y:S01]  /*150b0*/  FFMA.FTZ R3, R241, UR4, -R13 ;  /* 0x00000004f1037c23 */ /* 0x002fe2000801080d */
[----:B------:R-:W-:Y:S01]  /*150c0*/  MOV R50, R190 ;  /* 0x000000be00327202 */ /* 0x000fe20000000f00 */
[----:B------:R-:W-:Y:S01]  /*150d0*/  LDSM.16.MT88.4 R112, [R132+0xb800] ;  /* 0x00b800008470783b */ /* 0x000fe20000004200 */
[----:B------:R-:W-:Y:S01]  /*150e0*/  MOV R51, R189 ;  /* 0x000000bd00337202 */ /* 0x000fe20000000f00 */
[----:B------:R1:W3:Y:S01]  /*150f0*/  MUFU.EX2 R134, R3 ;  /* 0x0000000300867308 */ /* 0x0002e20000000800 */
[C---:B------:R-:W-:Y:S01]  /*15100*/  HMMA.16816.F32 R188, R8.reuse, R26, R96 ;  /* 0x0000001a08bc723c */ /* 0x040fe20000001860 */
[----:B------:R-:W-:Y:S01]  /*15110*/  LOP3.LUT R6, R6, 0xff, RZ, 0xc0, !PT ;  /* 0x000000ff06067812 */ /* 0x000fe200078ec0ff */
[----:B------:R-:W-:Y:S01]  /*15120*/  LDSM.16.MT88.4 R96, [R216+0xb800] ;  /* 0x00b80000d860783b */ /* 0x000fe20000004200 */
[----:B------:R-:W-:Y:S01]  /*15130*/  PRMT R24, R23, 0x5410, R24 ;  /* 0x0000541017187816 */ /* 0x000fe20000000018 */
[--C-:B--2---:R-:W-:Y:S01]  /*15140*/  FFMA.FTZ R5, R228, UR4, -R14.reuse ;  /* 0x00000004e4057c23 */ /* 0x104fe2000801080e */
[----:B------:R-:W-:Y:S01]  /*15150*/  PRMT R23, R6, 0x5410, R25 ;  /* 0x0000541006177816 */ /* 0x000fe20000000019 */
[----:B------:R-:W-:Y:S01]  /*15160*/  FFMA.FTZ R6, R226, UR4, -R14 ;  /* 0x00000004e2067c23 */ /* 0x000fe2000801080e */
[----:B------:R-:W-:Y:S01]  /*15170*/  MOV R176, R128 ;  /* 0x0000008000b07202 */ /* 0x000fe20000000f00 */
[----:B------:R-:W-:Y:S01]  /*15180*/  MUFU.EX2 R26, R5 ;  /* 0x00000005001a7308 */ /* 0x000fe20000000800 */
[----:B------:R-:W-:Y:S01]  /*15190*/  HMMA.16816.F32 R156, R8, R44, R156 ;  /* 0x0000002c089c723c */ /* 0x000fe2000000189c */
[----:B------:R-:W-:Y:S01]  /*151a0*/  MOV R44, R129 ;  /* 0x00000081002c7202 */ /* 0x000fe20000000f00 */
[----:B------:R-:W-:Y:S01]  /*151b0*/  IMAD.MOV.U32 R45, RZ, RZ, R130 ;  /* 0x000000ffff2d7224 */ /* 0x000fe200078e0082 */
[----:B------:R-:W-:Y:S01]  /*151c0*/  MOV R228, R64 ;  /* 0x0000004000e47202 */ /* 0x000fe20000000f00 */
[----:B------:R-:W-:Y:S01]  /*151d0*/  IMAD.MOV.U32 R178, RZ, RZ, R51 ;  /* 0x000000ffffb27224 */ /* 0x000fe200078e0033 */
[----:B------:R-:W-:-:S02]  /*151e0*/  MOV R139, R49 ;  /* 0x00000031008b7202 */ /* 0x000fc40000000f00 */
[----:B-1----:R-:W-:Y:S01]  /*151f0*/  LOP3.LUT R3, R0, 0xffff, RZ, 0xc0, !PT ;  /* 0x0000ffff00037812 */ /* 0x002fe200078ec0ff */
[----:B------:R-:W-:Y:S01]  /*15200*/  FFMA.FTZ R0, R198, UR4, -R14 ;  /* 0x00000004c6007c23 */ /* 0x000fe2000801080e */
[----:B------:R-:W-:Y:S01]  /*15210*/  MUFU.EX2 R25, R6 ;  /* 0x0000000600197308 */ /* 0x000fe20000000800 */
[C---:B------:R-:W-:Y:S01]  /*15220*/  HMMA.16816.F32 R208, R8.reuse, R28, R68 ;  /* 0x0000001c08d0723c */ /* 0x040fe20000001844 */
[----:B------:R-:W-:Y:S01]  /*15230*/  SHF.R.U32.HI R3, RZ, 0x8, R3 ;  /* 0x00000008ff037819 */ /* 0x000fe20000011603 */
[----:B------:R-:W-:Y:S01]  /*15240*/  IMAD.MOV.U32 R198, RZ, RZ, R48 ;  /* 0x000000ffffc67224 */ /* 0x000fe200078e0030 */
[----:B------:R-:W-:Y:S02]  /*15250*/  MOV R71, R200 ;  /* 0x000000c800477202 */ /* 0x000fe40000000f00 */
[----:B------:R-:W-:Y:S02]  /*15260*/  PRMT R3, R7, 0x5410, R3 ;  /* 0x0000541007037816 */ /* 0x000fe40000000003 */
[----:B------:R1:W-:Y:S01]  /*15270*/  MUFU.EX2 R34, R0 ;  /* 0x0000000000227308 */ /* 0x0003e20000000800 */
[----:B------:R-:W-:Y:S01]  /*15280*/  PRMT R7, R4, 0x5410, R21 ;  /* 0x0000541004077816 */ /* 0x000fe20000000015 */
[----:B------:R-:W-:Y:S01]  /*15290*/  FFMA.FTZ R4, R245, UR4, -R13 ;  /* 0x00000004f5047c23 */ /* 0x000fe2000801080d */
[----:B------:R-:W-:Y:S01]  /*152a0*/  HSET2.LE.AND R3, R3, R12, PT ;  /* 0x0000000c03037233 */ /* 0x000fe20003803000 */
[----:B------:R-:W-:Y:S01]  /*152b0*/  IMAD.MOV.U32 R21, RZ, RZ, R71 ;  /* 0x000000ffff157224 */ /* 0x000fe200078e0047 */
        /* <DEDUP_REMOVED lines=8> */
[C---:B------:R-:W-:Y:S01]  /*15340*/  HMMA.16816.F32 R200, R8.reuse, R30, R80 ;  /* 0x0000001e08c8723c */ /* 0x040fe20000001850 */
[----:B------:R-:W-:Y:S01]  /*15350*/  MOV R42, R152 ;  /* 0x00000098002a7202 */ /* 0x000fe20000000f00 */
[----:B------:R-:W-:Y:S01]  /*15360*/  LDSM.16.MT88.4 R64, [R22+0x800] ;  /* 0x000800001640783b */ /* 0x000fe20000004200 */
[----:B-1----:R-:W-:Y:S01]  /*15370*/  FFMA.FTZ R0, R205, UR4, -R14 ;  /* 0x00000004cd007c23 */ /* 0x002fe2000801080e */
[----:B------:R-:W-:Y:S02]  /*15380*/  MOV R205, R53 ;  /* 0x0000003500cd7202 */ /* 0x000fe40000000f00 */
[----:B------:R-:W-:Y:S01]  /*15390*/  MOV R53, R50 ;  /* 0x0000003200357202 */ /* 0x000fe20000000f00 */
[----:B------:R3:W1:Y:S01]  /*153a0*/  MUFU.EX2 R27, R0 ;  /* 0x00000000001b7308 */ /* 0x0006620000000800 */
[----:B------:R-:W-:Y:S01]  /*153b0*/  HMMA.16816.F32 R100, R8, R40, R100 ;  /* 0x000000280864723c */ /* 0x000fe20000001864 */
[----:B------:R-:W-:Y:S01]  /*153c0*/  IMAD.MOV.U32 R40, RZ, RZ, R154 ;  /* 0x000000ffff287224 */ /* 0x000fe200078e009a */
[----:B------:R-:W-:Y:S01]  /*153d0*/  MOV R41, R153 ;  /* 0x0000009900297202 */ /* 0x000fe20000000f00 */
[----:B------:R-:W4:Y:S01]  /*153e0*/  LDSM.16.MT88.4 R48, [R132+0xa800] ;  /* 0x00a800008430783b */ /* 0x000f220000004200 */
[----:B--2---:R-:W-:-:S03]  /*153f0*/  LOP3.LUT R4, R24, 0xff00ff, RZ, 0xc0, !PT ;  /* 0x00ff00ff18047812 */ /* 0x004fc600078ec0ff */
[----:B------:R-:W2:Y:S01]  /*15400*/  LDSM.16.MT88.4 R152, [R216+0xa800] ;  /* 0x00a80000d898783b */ /* 0x000ea20000004200 */
[C---:B------:R-:W-:Y:S01]  /*15410*/  HMMA.16816.F32 R124, R8.reuse, R36, R124 ;  /* 0x00000024087c723c */ /* 0x040fe2000000187c */
[----:B------:R-:W-:Y:S01]  /*15420*/  IMAD.MOV.U32 R36, RZ, RZ, R205 ;  /* 0x000000ffff247224 */ /* 0x000fe200078e00cd */
[----:B------:R-:W-:Y:S01]  /*15430*/  MOV R37, R198 ;  /* 0x000000c600257202 */ /* 0x000fe20000000f00 */
[----:B------:R-:W5:Y:S04]  /*15440*/  LDSM.16.MT88.4 R80, [R32+0x800] ;  /* 0x000800002050783b */ /* 0x000f680000004200 */
[----:B------:R-:W5:Y:S01]  /*15450*/  LDSM.16.MT88.4 R28, [R32+0x1800] ;  /* 0x00180000201c783b */ /* 0x000f620000004200 */
[----:B---3--:R-:W-:Y:S01]  /*15460*/  F2FP.F16.F32.PACK_AB R0, R134, R133 ;  /* 0x000000858600723e */ /* 0x008fe200000000ff */
[----:B------:R-:W-:Y:S01]  /*15470*/  HMMA.16816.F32 R172, R8, R38, R168 ;  /* 0x0000002608ac723c */ /* 0x000fe200000018a8 */
[----:B------:R-:W-:Y:S01]  /*15480*/  FFMA.FTZ R8, R252, UR4, -R19 ;  /* 0x00000004fc087c23 */ /* 0x000fe20008010813 */
[----:B------:R-:W-:Y:S01]  /*15490*/  MOV R38, R243 ;  /* 0x000000f300267202 */ /* 0x000fe20000000f00 */
[----:B------:R-:W-:Y:S01]  /*154a0*/  IMAD.MOV.U32 R39, RZ, RZ, R241 ;  /* 0x000000ffff277224 */ /* 0x000fe200078e00f1 */
[----:B------:R-:W-:-:S02]  /*154b0*/  LOP3.LUT R128, R0, R3, RZ, 0xc0, !PT ;  /* 0x0000000300807212 */ /* 0x000fc400078ec0ff */
[----:B------:R-:W-:Y:S02]  /*154c0*/  HSET2.LE.AND R0, R7, R12, PT ;  /* 0x0000000c07007233 */ /* 0x000fe40003803000 */
[----:B-1----:R-:W-:-:S04]  /*154d0*/  F2FP.F16.F32.PACK_AB R3, R27, R34 ;  /* 0x000000221b03723e */ /* 0x002fc800000000ff */
[----:B------:R-:W-:Y:S02]  /*154e0*/  LOP3.LUT R129, R3, R0, RZ, 0xc0, !PT ;  /* 0x0000000003817212 */ /* 0x000fe400078ec0ff */
[----:B------:R-:W-:Y:S02]  /*154f0*/  HSET2.LE.AND R0, R23, R12, PT ;  /* 0x0000000c17007233 */ /* 0x000fe40003803000 */
[----:B------:R-:W-:-:S04]  /*15500*/  F2FP.F16.F32.PACK_AB R3, R33, R35 ;  /* 0x000000232103723e */ /* 0x000fc800000000ff */
[----:B------:R-:W-:Y:S02]  /*15510*/  LOP3.LUT R130, R3, R0, RZ, 0xc0, !PT ;  /* 0x0000000003827212 */ /* 0x000fe400078ec0ff */
[----:B------:R-:W-:Y:S01]  /*15520*/  HSET2.LE.AND R0, R4, R12, PT ;  /* 0x0000000c04007233 */ /* 0x000fe20003803000 */
[----:B------:R-:W-:Y:S01]  /*15530*/  IMAD.WIDE.U32 R4, R52, -0x2daee0ad, RZ ;  /* 0xd2511f5334047825 */ /* 0x000fe200078e00ff */
[----:B------:R-:W-:-:S04]  /*15540*/  F2FP.F16.F32.PACK_AB R3, R25, R26 ;  /* 0x0000001a1903723e */ /* 0x000fc800000000ff */
[----:B------:R-:W-:Y:S01]  /*15550*/  LOP3.LUT R131, R3, R0, RZ, 0xc0, !PT ;  /* 0x0000000003837212 */ /* 0x000fe200078ec0ff */
[--C-:B------:R-:W-:Y:S01]  /*15560*/  FFMA.FTZ R0, R244, UR4, -R19.reuse ;  /* 0x00000004f4007c23 */ /* 0x100fe20008010813 */
[--C-:B------:R-:W-:Y:S01]  /*15570*/  FFMA.FTZ R3, R21, UR4, -R19.reuse ;  /* 0x0000000415037c23 */ /* 0x100fe20008010813 */
[----:B------:R-:W-:Y:S02]  /*15580*/  MOV R7, R4 ;  /* 0x0000000400077202 */ /* 0x000fe40000000f00 */
[----:B------:R1:W-:Y:S01]  /*15590*/  MUFU.EX2 R13, R0 ;  /* 0x00000000000d7308 */ /* 0x0003e20000000800 */
[----:B------:R-:W-:Y:S01]  /*155a0*/  PRMT R6, R4, 0x7771, RZ ;  /* 0x0000777104067816 */ /* 0x000fe200000000ff */
[C---:B----4-:R-:W-:Y:S06]  /*155b0*/  HMMA.16816.F32 R40, R128.reuse, R48, R40 ;  /* 0x000000308028723c */ /* 0x050fec0000001828 */
[----:B------:R3:W-:Y:S02]  /*155c0*/  MUFU.EX2 R21, R3 ;  /* 0x0000000300157308 */ /* 0x0007e40000000800 */
[----:B------:R-:W-:Y:S01]  /*155d0*/  HMMA.16816.F32 R44, R128, R50, R44 ;  /* 0x00000032802c723c */ /* 0x000fe2000000182c */
[----:B-1----:R-:W-:-:S07]  /*155e0*/  FFMA.FTZ R0, R228, UR4, -R19 ;  /* 0x00000004e4007c23 */ /* 0x002fce0008010813 */
[----:B--2---:R-:W-:Y:S01]  /*155f0*/  HMMA.16816.F32 R144, R128, R152, R144 ;  /* 0x000000988090723c */ /* 0x004fe20000001890 */
[----:B------:R-:W1:Y:S01]  /*15600*/  MUFU.EX2 R19, R8 ;  /* 0x0000000800137308 */ /* 0x000e620000000800 */
[----:B---3--:R-:W-:-:S06]  /*15610*/  PRMT R3, R4, 0x7772, RZ ;  /* 0x0000777204037816 */ /* 0x008fcc00000000ff */
[C---:B------:R-:W-:Y:S01]  /*15620*/  HMMA.16816.F32 R148, R128.reuse, R154, R148 ;  /* 0x0000009a8094723c */ /* 0x040fe20000001894 */
[----:B------:R2:W-:Y:S07]  /*15630*/  MUFU.EX2 R14, R0 ;  /* 0x00000000000e7308 */ /* 0x0005ee0000000800 */
[C---:B------:R-:W-:Y:S08]  /*15640*/  HMMA.16816.F32 R56, R128.reuse, R64, R56 ;  /* 0x000000408038723c */ /* 0x040ff00000001838 */
[----:B------:R-:W-:Y:S01]  /*15650*/  HMMA.16816.F32 R60, R128, R66, R60 ;  /* 0x00000042803c723c */ /* 0x000fe2000000183c */
[----:B--2---:R-:W-:-:S02]  /*15660*/  LOP3.LUT R0, R184, UR10, R5, 0x96, !PT ;  /* 0x0000000ab8007c12 */ /* 0x004fc4000f8e9605 */
[----:B------:R-:W-:Y:S01]  /*15670*/  PRMT R5, R4, 0x7773, RZ ;  /* 0x0000777304057816 */ /* 0x000fe200000000ff */
[----:B------:R-:W-:-:S03]  /*15680*/  FFMA.FTZ R4, R245, UR4, -R20 ;  /* 0x00000004f5047c23 */ /* 0x000fc60008010814 */
[----:B------:R-:W-:Y:S01]  /*15690*/  PRMT R9, R3, 0x5410, R5 ;  /* 0x0000541003097816 */ /* 0x000fe20000000005 */
[----:B------:R2:W-:Y:S01]  /*156a0*/  MUFU.EX2 R11, R4 ;  /* 0x00000004000b7308 */ /* 0x0005e20000000800 */
[----:B------:R-:W-:Y:S01]  /*156b0*/  LOP3.LUT R3, R7, 0xff, RZ, 0xc0, !PT ;  /* 0x000000ff07037812 */ /* 0x000fe200078ec0ff */
[C---:B-----5:R-:W-:Y:S01]  /*156c0*/  HMMA.16816.F32 R72, R128.reuse, R80, R72 ;  /* 0x000000508048723c */ /* 0x060fe20000001848 */
[C---:B------:R-:W-:Y:S02]  /*156d0*/  LOP3.LUT R7, R0.reuse, 0xff, RZ, 0xc0, !PT ;  /* 0x000000ff00077812 */ /* 0x040fe400078ec0ff */
[----:B------:R-:W-:Y:S02]  /*156e0*/  PRMT R8, R3, 0x5410, R6 ;  /* 0x0000541003087816 */ /* 0x000fe40000000006 */
[----:B------:R-:W-:Y:S02]  /*156f0*/  LOP3.LUT R3, R0, 0xffff, RZ, 0xc0, !PT ;  /* 0x0000ffff00037812 */ /* 0x000fe400078ec0ff */
[----:B------:R-:W-:Y:S01]  /*15700*/  SHF.R.U32.HI R6, RZ, 0x18, R0 ;  /* 0x00000018ff067819 */ /* 0x000fe20000011600 */
[----:B------:R-:W-:Y:S01]  /*15710*/  HMMA.16816.F32 R76, R128, R82, R76 ;  /* 0x00000052804c723c */ /* 0x000fe2000000184c */
[----:B------:R-:W-:Y:S01]  /*15720*/  SHF.R.U32.HI R5, RZ, 0x8, R3 ;  /* 0x00000008ff057819 */ /* 0x000fe20000011603 */
[----:B------:R-:W-:-:S03]  /*15730*/  FFMA.FTZ R3, R54, UR4, -R20 ;  /* 0x0000000436037c23 */ /* 0x000fc60008010814 */
[----:B------:R-:W-:Y:S01]  /*15740*/  PRMT R5, R7, 0x5410, R5 ;  /* 0x0000541007057816 */ /* 0x000fe20000000005 */
[----:B------:R3:W4:Y:S01]  /*15750*/  MUFU.EX2 R10, R3 ;  /* 0x00000003000a7308 */ /* 0x0007220000000800 */
[----:B--2---:R-:W-:Y:S01]  /*15760*/  PRMT R4, R0, 0x7632, R4 ;  /* 0x0000763200047816 */ /* 0x004fe20000000004 */
[C---:B------:R-:W-:Y:S02]  /*15770*/  HMMA.16816.F32 R88, R128.reuse, R96, R88 ;  /* 0x000000608058723c */ /* 0x040fe40000001858 */
[--C-:B------:R-:W-:Y:S02]  /*15780*/  HSET2.LE.AND R5, R5, R12.reuse, PT ;  /* 0x0000000c05057233 */ /* 0x100fe40003803000 */
[----:B------:R-:W-:Y:S02]  /*15790*/  LOP3.LUT R0, R4, 0xff, RZ, 0xc0, !PT ;  /* 0x000000ff04007812 */ /* 0x000fe400078ec0ff */
[----:B------:R-:W-:Y:S02]  /*157a0*/  LOP3.LUT R4, R9, 0xff00ff, RZ, 0xc0, !PT ;  /* 0x00ff00ff09047812 */ /* 0x000fe400078ec0ff */
[----:B------:R-:W-:Y:S01]  /*157b0*/  PRMT R6, R0, 0x5410, R6 ;  /* 0x0000541000067816 */ /* 0x000fe20000000006 */
[----:B------:R-:W-:Y:S01]  /*157c0*/  FFMA.FTZ R0, R246, UR4, -R20 ;  /* 0x00000004f6007c23 */ /* 0x000fe20008010814 */
[----:B------:R-:W-:Y:S01]  /*157d0*/  HMMA.16816.F32 R92, R128, R98, R92 ;  /* 0x00000062805c723c */ /* 0x000fe2000000185c */
[----:B------:R-:W-:-:S02]  /*157e0*/  HSET2.LE.AND R4, R4, R12, PT ;  /* 0x0000000c04047233 */ /* 0x000fc40003803000 */
[----:B------:R2:W-:Y:S01]  /*157f0*/  MUFU.EX2 R9, R0 ;  /* 0x0000000000097308 */ /* 0x0005e20000000800 */
[--C-:B------:R-:W-:Y:S02]  /*15800*/  HSET2.LE.AND R6, R6, R12.reuse, PT ;  /* 0x0000000c06067233 */ /* 0x100fe40003803000 */
[----:B---3--:R-:W-:Y:S02]  /*15810*/  HSET2.LE.AND R3, R8, R12, PT ;  /* 0x0000000c08037233 */ /* 0x008fe40003803000 */
[C---:B------:R-:W-:Y:S08]  /*15820*/  HMMA.16816.F32 R104, R128.reuse, R112, R104 ;  /* 0x000000708068723c */ /* 0x040ff00000001868 */
[----:B------:R-:W-:Y:S01]  /*15830*/  HMMA.16816.F32 R108, R128, R114, R108 ;  /* 0x00000072806c723c */ /* 0x000fe2000000186c */
[----:B--2---:R-:W-:-:S04]  /*15840*/  FFMA.FTZ R0, R55, UR4, -R20 ;  /* 0x0000000437007c23 */ /* 0x004fc80008010814 */
[----:B------:R1:W2:Y:S03]  /*15850*/  MUFU.EX2 R7, R0 ;  /* 0x0000000000077308 */ /* 0x0002a60000000800 */
[C---:B------:R-:W-:Y:S08]  /*15860*/  HMMA.16816.F32 R116, R128.reuse, R120, R116 ;  /* 0x000000788074723c */ /* 0x040ff00000001874 */
[----:B------:R-:W-:Y:S01]  /*15870*/  HMMA.16816.F32 R160, R128, R122, R160 ;  /* 0x0000007a80a0723c */ /* 0x000fe200000018a0 */
[----:B-1----:R-:W-:-:S07]  /*15880*/  F2FP.F16.F32.PACK_AB R0, R19, R21 ;  /* 0x000000151300723e */ /* 0x002fce00000000ff */
[----:B------:R-:W-:Y:S01]  /*15890*/  HMMA.16816.F32 R164, R128, R28, R164 ;  /* 0x0000001c80a4723c */ /* 0x000fe200000018a4 */
[----:B------:R-:W-:Y:S01]  /*158a0*/  LOP3.LUT R170, R0, R3, RZ, 0xc0, !PT ;  /* 0x0000000300aa7212 */ /* 0x000fe200078ec0ff */
[----:B------:R-:W-:Y:S01]  /*158b0*/  FFMA.FTZ R3, R247, R18, R242 ;  /* 0x00000012f7037223 */ /* 0x000fe200000100f2 */
[----:B----4-:R-:W-:-:S05]  /*158c0*/  F2FP.F16.F32.PACK_AB R0, R10, R11 ;  /* 0x0000000b0a00723e */ /* 0x010fca00000000ff */
[----:B------:R-:W-:Y:S01]  /*158d0*/  HMMA.16816.F32 R128, R128, R30, R180 ;  /* 0x0000001e8080723c */ /* 0x000fe200000018b4 */
[----:B------:R-:W-:Y:S01]  /*158e0*/  LOP3.LUT R171, R0, R4, RZ, 0xc0, !PT ;  /* 0x0000000400ab7212 */ /* 0x000fe200078ec0ff */
[----:B------:R-:W-:Y:S01]  /*158f0*/  FFMA.FTZ R4, R250, R15, R185 ;  /* 0x0000000ffa047223 */ /* 0x000fe200000100b9 */
[----:B------:R-:W-:Y:S01]  /*15900*/  F2FP.F16.F32.PACK_AB R0, R14, R13 ;  /* 0x0000000d0e00723e */ /* 0x000fe200000000ff */
[----:B------:R-:W-:Y:S01]  /*15910*/  IMAD.MOV.U32 R182, RZ, RZ, R139 ;  /* 0x000000ffffb67224 */ /* 0x000fe200078e008b */
[----:B------:R-:W-:Y:S01]  /*15920*/  MOV R180, R178 ;  /* 0x000000b200b47202 */ /* 0x000fe20000000f00 */
[----:B------:R-:W-:Y:S01]  /*15930*/  FADD.FTZ R8, R237, R3 ;  /* 0x00000003ed087221 */ /* 0x000fe20000010000 */
[----:B------:R-:W-:Y:S01]  /*15940*/  LOP3.LUT R168, R0, R5, RZ, 0xc0, !PT ;  /* 0x0000000500a87212 */ /* 0x000fe200078ec0ff */
[----:B------:R-:W-:Y:S01]  /*15950*/  FFMA.FTZ R5, R249, R16, R197 ;  /* 0x00000010f9057223 */ /* 0x000fe200000100c5 */
[----:B--2---:R-:W-:Y:S02]  /*15960*/  F2FP.F16.F32.PACK_AB R0, R7, R9 ;  /* 0x000000090700723e */ /* 0x004fe400000000ff */
[----:B------:R-:W-:Y:S01]  /*15970*/  MOV R181, R176 ;  /* 0x000000b000b57202 */ /* 0x000fe20000000f00 */
[----:B------:R-:W-:Y:S01]  /*15980*/  FADD.FTZ R3, R196, R5 ;  /* 0x00000005c4037221 */ /* 0x000fe20000010000 */
[----:B------:R-:W-:Y:S01]  /*15990*/  LOP3.LUT R169, R0, R6, RZ, 0xc0, !PT ;  /* 0x0000000600a97212 */ /* 0x000fe200078ec0ff */
[----:B------:R-:W-:Y:S01]  /*159a0*/  FFMA.FTZ R0, R248, R17, R207 ;  /* 0x00000011f8007223 */ /* 0x000fe200000100cf */
[----:B------:R-:W-:Y:S01]  /*159b0*/  MOV R183, R53 ;  /* 0x0000003500b77202 */ /* 0x000fe20000000f00 */
[----:B------:R-:W-:-:S02]  /*159c0*/  FADD.FTZ R3, R187, R3 ;  /* 0x00000003bb037221 */ /* 0x000fc40000010000 */
        /* <DEDUP_REMOVED lines=11> */
[----:B------:R-:W-:Y:S01]  /*15a80*/  MOV R232, R225 ;  /* 0x000000e100e87202 */ /* 0x000fe20000000f00 */
[----:B------:R-:W-:Y:S01]  /*15a90*/  IMAD.MOV.U32 R233, RZ, RZ, R224 ;  /* 0x000000ffffe97224 */ /* 0x000fe200078e00e0 */
[----:B------:R-:W-:Y:S01]  /*15aa0*/  MOV R234, R222 ;  /* 0x000000de00ea7202 */ /* 0x000fe20000000f00 */
[----:B------:R-:W-:Y:S01]  /*15ab0*/  FADD.FTZ R6, R13, R5 ;  /* 0x000000050d067221 */ /* 0x000fe20000010000 */
[----:B------:R-:W-:Y:S01]  /*15ac0*/  MOV R235, R218 ;  /* 0x000000da00eb7202 */ /* 0x000fe20000000f00 */
        /* <DEDUP_REMOVED lines=16> */
[----:B------:R-:W-:-:S02]  /*15bd0*/  FADD.FTZ R250, R25, R0 ;  /* 0x0000000019fa7221 */ /* 0x000fc40000010000 */
        /* <DEDUP_REMOVED lines=13> */
.L_x_1267:
[----:B------:R-:W-:-:S09]  /*15cb0*/  UISETP.GE.AND UP0, UPT, UR11, URZ, UPT ;  /* 0x000000ff0b00728c */ /* 0x000fd2000bf06270 */
[----:B------:R-:W-:Y:S05]  /*15cc0*/  BRA.U !UP0, `(.L_x_1272) ;  /* 0x0000003508707547 */ /* 0x000fea000b800000 */
[----:B------:R-:W2:Y:S01]  /*15cd0*/  LDL.LU.64 R4, [R1+0x20] ;  /* 0x0000200001047983 */ /* 0x000ea20000300a00 */
[----:B------:R-:W-:Y:S01]  /*15ce0*/  IMAD.SHL.U32 R252, R223, 0x2, RZ ;  /* 0x00000002dffc7824 */ /* 0x000fe200078e00ff */
[----:B------:R-:W1:Y:S01]  /*15cf0*/  LDC R228, c[0x0][0x4f8] ;  /* 0x00013e00ffe47b82 */ /* 0x000e620000000800 */
[----:B------:R-:W-:Y:S01]  /*15d00*/  IMAD.U32 R0, RZ, RZ, UR30 ;  /* 0x0000001eff007e24 */ /* 0x000fe2000f8e00ff */
[----:B------:R-:W3:Y:S01]  /*15d10*/  S2R R223, SR_TID.X ;  /* 0x0000000000df7919 */ /* 0x000ee20000002100 */
[----:B------:R-:W4:Y:S01]  /*15d20*/  LDCU.64 UR6, c[0x0][0x3b8] ;  /* 0x00007700ff0677ac */ /* 0x000f220008000a00 */
[----:B------:R-:W-:Y:S01]  /*15d30*/  IMAD.MOV.U32 R218, RZ, RZ, 0x20 ;  /* 0x00000020ffda7424 */ /* 0x000fe200078e00ff */
[----:B------:R-:W-:Y:S01]  /*15d40*/  MOV R133, R136 ;  /* 0x0000008800857202 */ /* 0x000fe20000000f00 */
[----:B------:R-:W5:Y:S01]  /*15d50*/  S2R R6, SR_CTAID.X ;  /* 0x0000000000067919 */ /* 0x000f620000002500 */
[----:B------:R-:W-:Y:S01]  /*15d60*/  VIADD R0, R0, 0x9e3779b9 ;  /* 0x9e3779b900007836 */ /* 0x000fe20000000000 */
[----:B------:R-:W1:Y:S01]  /*15d70*/  S2UR UR14, SR_CgaCtaId ;  /* 0x00000000000e79c3 */ /* 0x000e620000008800 */
[----:B------:R-:W1:Y:S01]  /*15d80*/  LDCU UR4, c[0x0][0x440] ;  /* 0x00008800ff0477ac */ /* 0x000e620008000800 */
[----:B------:R-:W-:Y:S01]  /*15d90*/  SEL R218, R218, 0xffffffe0, !P6 ;  /* 0xffffffe0dada7807 */ /* 0x000fe20007000000 */
[----:B------:R-:W-:Y:S01]  /*15da0*/  IMAD.MOV.U32 R139, RZ, RZ, R2 ;  /* 0x000000ffff8b7224 */ /* 0x000fe200078e0002 */
[----:B------:R-:W-:Y:S01]  /*15db0*/  IADD3 R243, PT, PT, R216, 0xa040, RZ ;  /* 0x0000a040d8f37810 */ /* 0x000fe20007ffe0ff */
[----:B------:R-:W-:Y:S01]  /*15dc0*/  IMAD.MOV.U32 R138, RZ, RZ, R135 ;  /* 0x000000ffff8a7224 */ /* 0x000fe200078e0087 */
[----:B------:R-:W-:Y:S01]  /*15dd0*/  LOP3.LUT R252, R252, 0x6, RZ, 0xc0, !PT ;  /* 0x00000006fcfc7812 */ /* 0x000fe200078ec0ff */
[----:B------:R-:W-:Y:S01]  /*15de0*/  IMAD.MOV.U32 R132, RZ, RZ, R137 ;  /* 0x000000ffff847224 */ /* 0x000fe200078e0089 */
[----:B------:R-:W1:Y:S01]  /*15df0*/  LDC.64 R232, c[0x0][0x3c0] ;  /* 0x0000f000ffe87b82 */ /* 0x000e620000000a00 */
[----:B------:R-:W-:Y:S01]  /*15e00*/  IMAD.MOV.U32 R226, RZ, RZ, 0x40 ;  /* 0x00000040ffe27424 */ /* 0x000fe200078e00ff */
[----:B------:R-:W1:Y:S01]  /*15e10*/  LDCU UR13, c[0x0][0x440] ;  /* 0x00008800ff0d77ac */ /* 0x000e620008000800 */
[--C-:B---3--:R-:W-:Y:S01]  /*15e20*/  SHF.R.U32.HI R3, RZ, 0x5, R223.reuse ;  /* 0x00000005ff037819 */ /* 0x108fe200000116df */
[----:B----4-:R-:W-:Y:S01]  /*15e30*/  USHF.L.U64.HI UR9, UR6, 0x5, UR7 ;  /* 0x0000000506097899 */ /* 0x010fe20008010207 */
[----:B------:R-:W-:Y:S01]  /*15e40*/  SHF.R.U32.HI R8, RZ, 0x5, R223 ;  /* 0x00000005ff087819 */ /* 0x000fe200000116df */
[----:B------:R-:W-:Y:S01]  /*15e50*/  USHF.L.U32 UR8, UR6, 0x5, URZ ;  /* 0x0000000506087899 */ /* 0x000fe200080006ff */
[----:B--2---:R-:W2:Y:S03]  /*15e60*/  S2R R4, SR_CTAID.X ;  /* 0x0000000000047919 */ /* 0x004ea60000002500 */
[----:B-----5:R-:W-:Y:S01]  /*15e70*/  IMAD R6, R6, 0x8, R8 ;  /* 0x0000000806067824 */ /* 0x020fe200078e0208 */
[----:B------:R-:W-:Y:S01]  /*15e80*/  LOP3.LUT R246, R5, UR31, RZ, 0x3c, !PT ;  /* 0x0000001f05f67c12 */ /* 0x000fe2000f8e3cff */
[----:B------:R-:W-:Y:S01]  /*15e90*/  USHF.L.U64.HI UR7, UR6, 0x4, UR7 ;  /* 0x0000000406077899 */ /* 0x000fe20008010207 */
[----:B-1----:R-:W-:Y:S01]  /*15ea0*/  LOP3.LUT R228, R228, 0xff, RZ, 0xc0, !PT ;  /* 0x000000ffe4e47812 */ /* 0x002fe200078ec0ff */
[----:B------:R-:W-:Y:S01]  /*15eb0*/  IMAD.WIDE.U32 R6, R6, -0x326172a9, RZ ;  /* 0xcd9e8d5706067825 */ /* 0x000fe200078e00ff */
[C---:B------:R-:W-:Y:S01]  /*15ec0*/  LOP3.LUT P0, RZ, R223.reuse, 0x2, RZ, 0xc0, !PT ;  /* 0x00000002dfff7812 */ /* 0x040fe2000780c0ff */
[----:B------:R-:W-:Y:S01]  /*15ed0*/  USHF.L.U32 UR12, UR6, 0x4, URZ ;  /* 0x00000004060c7899 */ /* 0x000fe200080006ff */
[----:B------:R-:W-:-:S02]  /*15ee0*/  SHF.L.U32 R224, R223, 0x6, RZ ;  /* 0x00000006dfe07819 */ /* 0x000fc400000006ff */
[----:B------:R-:W-:Y:S02]  /*15ef0*/  LOP3.LUT R245, R6, R0, RZ, 0x3c, !PT ;  /* 0x0000000006f57212 */ /* 0x000fe400078e3cff */
[----:B------:R-:W-:Y:S01]  /*15f00*/  ISETP.GE.AND P1, PT, R217, UR4, PT ;  /* 0x00000004d9007c0c */ /* 0x000fe2000bf26270 */
[----:B------:R-:W3:Y:S01]  /*15f10*/  LDL.64 R6, [R1] ;  /* 0x0000000001067983 */ /* 0x000ee20000100a00 */
[----:B--2---:R-:W-:Y:S01]  /*15f20*/  IMAD R4, R4, 0x8, R3 ;  /* 0x0000000804047824 */ /* 0x004fe200078e0203 */
[----:B------:R-:W-:Y:S01]  /*15f30*/  LOP3.LUT R225, R224, 0x400, RZ, 0xc0, !PT ;  /* 0x00000400e0e17812 */ /* 0x000fe200078ec0ff */
[----:B------:R-:W-:Y:S01]  /*15f40*/  IMAD.IADD R218, R216, 0x1, R218 ;  /* 0x00000001d8da7824 */ /* 0x000fe200078e02da */
[----:B------:R-:W-:Y:S01]  /*15f50*/  SEL R222, R221, 0xffffffe0, !P0 ;  /* 0xffffffe0ddde7807 */ /* 0x000fe20004000000 */
[----:B------:R-:W-:Y:S01]  /*15f60*/  IMAD R228, R228, 0x10000, R228 ;  /* 0x00010000e4e47824 */ /* 0x000fe200078e02e4 */
[----:B------:R-:W-:Y:S01]  /*15f70*/  IADD3 R4, PT, PT, R4, 0x4, RZ ;  /* 0x0000000404047810 */ /* 0x000fe20007ffe0ff */
[----:B------:R-:W-:Y:S01]  /*15f80*/  UMOV UR6, 0x400 ;  /* 0x0000040000067882 */ /* 0x000fe20000000000 */
[----:B------:R-:W1:Y:S03]  /*15f90*/  LDCU UR4, c[0x0][0x45c] ;  /* 0x00008b80ff0477ac */ /* 0x000e660008000800 */
[----:B------:R-:W-:Y:S01]  /*15fa0*/  IMAD.WIDE.U32 R4, R4, -0x326172a9, RZ ;  /* 0xcd9e8d5704047825 */ /* 0x000fe200078e00ff */
[----:B------:R-:W-:-:S02]  /*15fb0*/  ULEA UR6, UR14, UR6, 0x18 ;  /* 0x000000060e067291 */ /* 0x000fc4000f8ec0ff */
[----:B------:R-:W-:Y:S01]  /*15fc0*/  LOP3.LUT R244, R4, R0, RZ, 0x3c, !PT ;  /* 0x0000000004f47212 */ /* 0x000fe200078e3cff */
[----:B------:R-:W-:Y:S02]  /*15fd0*/  IMAD.U32 R0, RZ, RZ, UR30 ;  /* 0x0000001eff007e24 */ /* 0x000fe4000f8e00ff */
[----:B------:R-:W2:Y:S02]  /*15fe0*/  LDL.64 R4, [R1+0x8] ;  /* 0x0000080001047983 */ /* 0x000ea40000100a00 */
[----:B------:R-:W-:-:S05]  /*15ff0*/  VIADD R0, R0, 0x3c6ef372 ;  /* 0x3c6ef37200007836 */ /* 0x000fca0000000000 */
[-C--:B---3--:R-:W-:Y:S02]  /*16000*/  LOP3.LUT R242, R7, R0.reuse, RZ, 0x3c, !PT ;  /* 0x0000000007f27212 */ /* 0x088fe400078e3cff */
[----:B--2---:R-:W-:Y:S01]  /*16010*/  LOP3.LUT R241, R5, R0, RZ, 0x3c, !PT ;  /* 0x0000000005f17212 */ /* 0x004fe200078e3cff */
[----:B-1----:R-:W-:Y:S06]  /*16020*/  BRA `(.L_x_1273) ;  /* 0x0000000000d47947 */ /* 0x002fec0003800000 */
.L_x_1275:
[----:B------:R-:W-:Y:S01]  /*16030*/  UIADD3 UR16, UPT, UPT, UR11, -0x1, URZ ;  /* 0xffffffff0b107890 */ /* 0x000fe2000fffe0ff */
[----:B------:R-:W-:Y:S01]  /*16040*/  ISETP.GE.AND P1, PT, R217, UR13, PT ;  /* 0x0000000dd9007c0c */ /* 0x000fe2000bf26270 */
[----:B------:R-:W-:Y:S01]  /*16050*/  IMAD.U32 R175, RZ, RZ, UR7 ;  /* 0x00000007ffaf7e24 */ /* 0x000fe2000f8e00ff */
[----:B------:R-:W-:Y:S01]  /*16060*/  MOV R174, UR12 ;  /* 0x0000000c00ae7c02 */ /* 0x000fe20008000f00 */
[----:B------:R-:W-:Y:S01]  /*16070*/  UIMAD.WIDE.U32 UR20, UR8, UR16, URZ ;  /* 0x00000010081472a5 */ /* 0x000fe2000f8e00ff */
[----:B------:R-:W-:Y:S01]  /*16080*/  IMAD.U32 R179, RZ, RZ, UR8 ;  /* 0x00000008ffb37e24 */ /* 0x000fe2000f8e00ff */
[----:B------:R-:W-:Y:S01]  /*16090*/  UIMAD UR15, UR9, UR16, URZ ;  /* 0x00000010090f72a4 */ /* 0x000fe2000f8e02ff */
[----:B------:R-:W-:Y:S02]  /*160a0*/  IMAD.U32 R172, RZ, RZ, UR12 ;  /* 0x0000000cffac7e24 */ /* 0x000fe4000f8e00ff */
[----:B------:R-:W-:Y:S01]  /*160b0*/  IMAD.U32 R173, RZ, RZ, UR7 ;  /* 0x00000007ffad7e24 */ /* 0x000fe2000f8e00ff */
[----:B------:R-:W-:Y:S01]  /*160c0*/  UIADD3 UR14, UPT, UPT, UR21, UR15, URZ ;  /* 0x0000000f150e7290 */ /* 0x000fe2000fffe0ff */
[----:B------:R-:W-:Y:S01]  /*160d0*/  MOV R184, UR20 ;  /* 0x0000001400b87c02 */ /* 0x000fe20008000f00 */
[----:B------:R-:W-:Y:S01]  /*160e0*/  IMAD.U32 R182, RZ, RZ, UR20 ;  /* 0x00000014ffb67e24 */ /* 0x000fe2000f8e00ff */
[----:B------:R-:W-:Y:S01]  /*160f0*/  MOV R180, UR20 ;  /* 0x0000001400b47c02 */ /* 0x000fe20008000f00 */
[C---:B------:R-:W-:Y:S01]  /*16100*/  @!P4 IMAD.WIDE.U32 R174, R179.reuse, UR16, R174 ;  /* 0x00000010b3aecc25 */ /* 0x040fe2000f8e00ae */
[-C--:B------:R-:W-:Y:S02]  /*16110*/  @!P1 LEA R184, P2, R184, R230.reuse, 0x1 ;  /* 0x000000e6b8b89211 */ /* 0x080fe400078408ff */
[-C--:B------:R-:W-:Y:S01]  /*16120*/  @!P4 LEA R180, P3, R180, R230.reuse, 0x1 ;  /* 0x000000e6b4b4c211 */ /* 0x080fe200078608ff */
[----:B------:R-:W-:Y:S02]  /*16130*/  IMAD.U32 R178, RZ, RZ, UR14 ;  /* 0x0000000effb27e24 */ /* 0x000fe4000f8e00ff */
[----:B------:R-:W-:Y:S03]  /*16140*/  @!P1 IMAD.WIDE.U32 R172, R179, UR16, R172 ;  /* 0x00000010b3ac9c25 */ /* 0x000fe6000f8e00ac */
[-C--:B------:R-:W-:Y:S01]  /*16150*/  @!P1 LEA.HI.X R182, R182, R229.reuse, R178, 0x1, P2 ;  /* 0x000000e5b6b69211 */ /* 0x080fe200010f0cb2 */
[----:B------:R-:W-:Y:S01]  /*16160*/  IMAD.U32 R181, RZ, RZ, UR20 ;  /* 0x00000014ffb57e24 */ /* 0x000fe2000f8e00ff */
[-C--:B------:R-:W-:Y:S01]  /*16170*/  @!P4 LEA R178, P2, R174, R230.reuse, 0x1 ;  /* 0x000000e6aeb2c211 */ /* 0x080fe200078408ff */
[----:B------:R-:W-:Y:S01]  /*16180*/  IMAD.U32 R179, RZ, RZ, UR14 ;  /* 0x0000000effb37e24 */ /* 0x000fe2000f8e00ff */
[----:B------:R-:W-:Y:S01]  /*16190*/  @!P1 IADD3 R173, PT, PT, R173, UR15, RZ ;  /* 0x0000000fadad9c10 */ /* 0x000fe2000fffe0ff */
[----:B------:R-:W-:Y:S01]  /*161a0*/  @!P4 VIADD R175, R175, UR15 ;  /* 0x0000000fafafcc36 */ /* 0x000fe20008000000 */
[----:B------:R-:W-:Y:S02]  /*161b0*/  @!P1 LEA R183, P5, R172, R230, 0x1 ;  /* 0x000000e6acb79211 */ /* 0x000fe400078a08ff */
[-C--:B------:R-:W-:Y:S02]  /*161c0*/  @!P4 LEA.HI.X R181, R181, R229.reuse, R179, 0x1, P3 ;  /* 0x000000e5b5b5c211 */ /* 0x080fe400018f0cb3 */
[-C--:B------:R-:W-:Y:S01]  /*161d0*/  @!P4 LEA.HI.X R179, R174, R229.reuse, R175, 0x1, P2 ;  /* 0x000000e5aeb3c211 */ /* 0x080fe200010f0caf */
[----:B------:R-:W-:Y:S01]  /*161e0*/  @!P1 IMAD.MOV.U32 R175, RZ, RZ, R182 ;  /* 0x000000ffffaf9224 */ /* 0x000fe200078e00b6 */
[----:B------:R-:W-:Y:S02]  /*161f0*/  @!P1 MOV R174, R184 ;  /* 0x000000b800ae9202 */ /* 0x000fe40000000f00 */
[----:B------:R-:W-:Y:S02]  /*16200*/  @!P1 LEA.HI.X R173, R172, R229, R173, 0x1, P5 ;  /* 0x000000e5acad9211 */ /* 0x000fe400028f0cad */
[----:B------:R-:W-:Y:S01]  /*16210*/  @!P1 MOV R172, R183 ;  /* 0x000000b700ac9202 */ /* 0x000fe20000000f00 */
        /* <DEDUP_REMOVED lines=22> */
.L_x_1273:
[----:B------:R-:W-:Y:S01]  /*16380*/  IMAD.SHL.U32 R0, R223, 0x8, RZ ;  /* 0x00000008df007824 */ /* 0x000fe200078e00ff */
[----:B------:R-:W-:Y:S04]  /*16390*/  DEPBAR.LE SB0, 0x0 ;  /* 0x000080000000791a */ /* 0x000fe80000000000 */
[----:B------:R-:W-:Y:S01]  /*163a0*/  LOP3.LUT R217, R0, 0x38, RZ, 0xc0, !PT ;  /* 0x0000003800d97812 */ /* 0x000fe200078ec0ff */
[----:B------:R-:W-:Y:S01]  /*163b0*/  IMAD.WIDE.U32 R2, R232, UR11, RZ ;  /* 0x0000000be8027c25 */ /* 0x000fe2000f8e00ff */
[----:B------:R-:W-:Y:S01]  /*163c0*/  BAR.SYNC.DEFER_BLOCKING 0x0 ;  /* 0x0000000000007b1d */ /* 0x000fe20000010000 */
[----:B------:R-:W-:Y:S01]  /*163d0*/  UISETP.NE.AND UP0, UPT, UR11, URZ, UPT ;  /* 0x000000ff0b00728c */ /* 0x000fe2000bf05270 */
[----:B------:R-:W-:Y:S01]  /*163e0*/  LOP3.LUT R240, R217, 0x40, RZ, 0xfc, !PT ;  /* 0x00000040d9f07812 */ /* 0x000fe200078efcff */
[----:B------:R-:W-:Y:S01]  /*163f0*/  IMAD.SHL.U32 R0, R223, 0x20, RZ ;  /* 0x00000020df007824 */ /* 0x000fe200078e00ff */
[----:B------:R-:W-:Y:S01]  /*16400*/  SHF.R.U32.HI R219, RZ, 0x1, R223 ;  /* 0x00000001ffdb7819 */ /* 0x000fe200000116df */
[----:B------:R-:W-:Y:S01]  /*16410*/  IMAD R3, R233, UR11, R3 ;  /* 0x0000000be9037c24 */ /* 0x000fe2000f8e0203 */
[----:B------:R-:W-:Y:S01]  /*16420*/  ISETP.GE.AND P4, PT, R240, UR13, PT ;  /* 0x0000000df0007c0c */ /* 0x000fe2000bf86270 */
[----:B------:R-:W-:Y:S01]  /*16430*/  IMAD.SHL.U32 R4, R2, 0x20, RZ ;  /* 0x0000002002047824 */ /* 0x000fe200078e00ff */
[----:B------:R-:W-:Y:S02]  /*16440*/  LOP3.LUT R220, R0, 0x7c00, RZ, 0xc0, !PT ;  /* 0x00007c0000dc7812 */ /* 0x000fe400078ec0ff */
[----:B------:R-:W-:Y:S02]  /*16450*/  SHF.L.U64.HI R5, R2, 0x5, R3 ;  /* 0x0000000502057819 */ /* 0x000fe40000010203 */
[--C-:B------:R-:W-:Y:S02]  /*16460*/  LOP3.LUT R0, R217, 0x1c0, R224.reuse, 0xf8, !PT ;  /* 0x000001c0d9007812 */ /* 0x100fe400078ef8e0 */
[----:B------:R-:W-:Y:S02]  /*16470*/  LOP3.LUT R3, R220, 0x200, R224, 0xf8, !PT ;  /* 0x00000200dc037812 */ /* 0x000fe400078ef8e0 */
[----:B------:R-:W-:Y:S02]  /*16480*/  LOP3.LUT R2, R219, 0x8, RZ, 0xc0, !PT ;  /* 0x00000008db027812 */ /* 0x000fe400078ec0ff */
[CC--:B------:R-:W-:Y:S02]  /*16490*/  @!P1 LEA R10, P3, R4.reuse, R239.reuse, 0x1 ;  /* 0x000000ef040a9211 */ /* 0x0c0fe400078608ff */
[----:B------:R-:W-:Y:S02]  /*164a0*/  LOP3.LUT R2, R3, R0, R2, 0xf6, !PT ;  /* 0x0000000003027212 */ /* 0x000fe400078ef602 */
[----:B------:R-:W-:Y:S02]  /*164b0*/  @!P4 LEA R8, P0, R4, R239, 0x1 ;  /* 0x000000ef0408c211 */ /* 0x000fe400078008ff */
[----:B------:R-:W-:Y:S02]  /*164c0*/  LEA R7, P2, R232, R4, 0x4 ;  /* 0x00000004e8077211 */ /* 0x000fe400078420ff */
[CCC-:B------:R-:W-:Y:S02]  /*164d0*/  @!P1 LEA.HI.X R3, R4.reuse, R238.reuse, R5.reuse, 0x1, P3 ;  /* 0x000000ee04039211 */ /* 0x1c0fe400018f0c05 */
[-C--:B------:R-:W-:Y:S01]  /*164e0*/  @!P4 LEA.HI.X R9, R4, R238.reuse, R5, 0x1, P0 ;  /* 0x000000ee0409c211 */ /* 0x080fe200000f0c05 */
[----:B------:R-:W-:Y:S01]  /*164f0*/  @!P1 IMAD.MOV.U32 R4, RZ, RZ, R10 ;  /* 0x000000ffff049224 */ /* 0x000fe200078e000a */
[----:B------:R-:W-:Y:S01]  /*16500*/  LEA.HI.X R11, R232, R5, R233, 0x4, P2 ;  /* 0x00000005e80b7211 */ /* 0x000fe200010f24e9 */
[----:B------:R-:W-:Y:S01]  /*16510*/  @!P1 IMAD.MOV.U32 R5, RZ, RZ, R3 ;  /* 0x000000ffff059224 */ /* 0x000fe200078e0003 */
[C---:B------:R-:W-:Y:S02]  /*16520*/  LEA R6, P2, R7.reuse, R239, 0x1 ;  /* 0x000000ef07067211 */ /* 0x040fe400078408ff */
[----:B------:R-:W-:Y:S02]  /*16530*/  LOP3.LUT R3, R0, 0x8, R223, 0x78, !PT ;  /* 0x0000000800037812 */ /* 0x000fe400078e78df */
[----:B------:R-:W-:Y:S01]  /*16540*/  @!PT LDS RZ, [RZ] ;  /* 0x00000000fffff984 */ /* 0x000fe20000000800 */
[----:B------:R-:W-:Y:S01]  /*16550*/  @!PT LDS RZ, [RZ] ;  /* 0x00000000fffff984 */ /* 0x000fe20000000800 */
[----:B------:R-:W-:Y:S01]  /*16560*/  @!PT LDS RZ, [RZ] ;  /* 0x00000000fffff984 */ /* 0x000fe20000000800 */
[----:B------:R-:W-:Y:S01]  /*16570*/  @!P1 LDGSTS.E.BYPASS.LTC128B.128 [R227+0xa000], desc[UR22][R4.64] ;  /* 0x0a00000004e39fae */ /* 0x000fe2000b981a16 */
[----:B------:R-:W-:Y:S02]  /*16580*/  LEA.HI.X R7, R7, R238, R11, 0x1, P2 ;  /* 0x000000ee07077211 */ /* 0x000fe400010f0c0b */
[----:B------:R-:W-:Y:S03]  /*16590*/  LEA R0, R2, UR6, 0x1 ;  /* 0x0000000602007c11 */ /* 0x000fe6000f8e08ff */
[----:B------:R-:W-:Y:S01]  /*165a0*/  @P1 STS.128 [R227+0xa000], RZ ;  /* 0x00a000ffe3001388 */ /* 0x000fe20000000c00 */
[----:B------:R-:W-:Y:S02]  /*165b0*/  LEA R2, R3, R225, 0x1 ;  /* 0x000000e103027211 */ /* 0x000fe400078e08ff */
[----:B------:R-:W-:Y:S03]  /*165c0*/  LOP3.LUT P0, RZ, R223, 0x4, RZ, 0xc0, !PT ;  /* 0x00000004dfff7812 */ /* 0x000fe6000780c0ff */
[----:B------:R-:W-:Y:S01]  /*165d0*/  @!PT LDS RZ, [RZ] ;  /* 0x00000000fffff984 */ /* 0x000fe20000000800 */
[----:B------:R-:W-:Y:S01]  /*165e0*/  @!PT LDS RZ, [RZ] ;  /* 0x00000000fffff984 */ /* 0x000fe20000000800 */
[----:B------:R-:W-:Y:S01]  /*165f0*/  @!PT LDS RZ, [RZ] ;  /* 0x00000000fffff984 */ /* 0x000fe20000000800 */
[----:B------:R-:W-:Y:S01]  /*16600*/  @!P4 LDGSTS.E.BYPASS.LTC128B.128 [R227+0xb000], desc[UR22][R8.64+0x80] ;  /* 0x0b00008008e3cfae */ /* 0x000fe2000b981a16 */
[----:B------:R-:W-:Y:S02]  /*16610*/  IMAD.IADD R208, R222, 0x1, R0 ;  /* 0x00000001ded07824 */ /* 0x000fe400078e0200 */
[----:B------:R-:W-:Y:S03]  /*16620*/  VIADD R135, R2, UR6 ;  /* 0x0000000602877c36 */ /* 0x000fe60008000000 */
[----:B------:R-:W-:Y:S01]  /*16630*/  @P4 STS.128 [R227+0xb000], RZ ;  /* 0x00b000ffe3004388 */ /* 0x000fe20000000c00 */
[----:B------:R-:W-:Y:S01]  /*16640*/  SEL R3, R226, 0xffffffc0, !P0 ;  /* 0xffffffc0e2037807 */ /* 0x000fe20004000000 */
[----:B------:R-:W-:Y:S04]  /*16650*/  IMAD.IADD R136, R135, 0x1, R222 ;  /* 0x0000000187887824 */ /* 0x000fe800078e02de */
[----:B------:R-:W-:Y:S01]  /*16660*/  @!PT LDS RZ, [RZ] ;  /* 0x00000000fffff984 */ /* 0x000fe20000000800 */
[----:B------:R-:W-:Y:S01]  /*16670*/  @!PT LDS RZ, [RZ] ;  /* 0x00000000fffff984 */ /* 0x000fe20000000800 */
[----:B------:R-:W-:Y:S01]  /*16680*/  @!PT LDS RZ, [RZ] ;  /* 0x00000000fffff984 */ /* 0x000fe20000000800 */
[----:B------:R-:W-:Y:S01]  /*16690*/  @!P1 LDGSTS.E.BYPASS.LTC128B.128 [R227+0xa800], desc[UR22][R6.64] ;  /* 0x0a80000006e39fae */ /* 0x000fe2000b981a16 */
[----:B------:R-:W-:Y:S01]  /*166a0*/  IMAD.IADD R134, R3, 0x1, R0 ;  /* 0x0000000103867824 */ /* 0x000fe200078e0200 */
[----:B------:R-:W-:Y:S04]  /*166b0*/  IADD3 R3, PT, PT, R135, R3, RZ ;  /* 0x0000000387037210 */ /* 0x000fe80007ffe0ff */
[----:B------:R-:W-:Y:S01]  /*166c0*/  @P1 STS.128 [R227+0xa800], RZ ;  /* 0x00a800ffe3001388 */ /* 0x000fe20000000c00 */
[C---:B------:R-:W-:Y:S05]  /*166d0*/  IMAD.IADD R135, R222.reuse, 0x1, R134 ;  /* 0x00000001de877824 */ /* 0x040fea00078e0286 */
[----:B------:R-:W-:Y:S01]  /*166e0*/  @!PT LDS RZ, [RZ] ;  /* 0x00000000fffff984 */ /* 0x000fe20000000800 */
[----:B------:R-:W-:Y:S01]  /*166f0*/  @!PT LDS RZ, [RZ] ;  /* 0x00000000fffff984 */ /* 0x000fe20000000800 */
[----:B------:R-:W-:Y:S01]  /*16700*/  @!PT LDS RZ, [RZ] ;  /* 0x00000000fffff984 */ /* 0x000fe20000000800 */
[----:B------:R1:W-:Y:S01]  /*16710*/  @!P4 LDGSTS.E.BYPASS.LTC128B.128 [R227+0xb800], desc[UR22][R6.64+0x80] ;  /* 0x0b80008006e3cfae */ /* 0x0003e2000b981a16 */
[----:B------:R-:W-:Y:S05]  /*16720*/  IMAD.IADD R212, R222, 0x1, R3 ;  /* 0x00000001ded47824 */ /* 0x000fea00078e0203 */
[----:B------:R-:W-:Y:S06]  /*16730*/  @P4 STS.128 [R227+0xb800], RZ ;  /* 0x00b800ffe3004388 */ /* 0x000fec0000000c00 */
[----:B------:R-:W-:Y:S06]  /*16740*/  LDSM.16.M88.4 R32, [R0] ;  /* 0x000000000020783b */ /* 0x000fec0000000200 */
[----:B------:R-:W1:Y:S06]  /*16750*/  LDSM.16.M88.4 R16, [R2+UR6+0x8000] ;  /* 0x008000060210783b */ /* 0x000e6c0008000200 */
[----:B------:R-:W2:Y:S06]  /*16760*/  LDSM.16.M88.4 R28, [R0+0x2000] ;  /* 0x00200000001c783b */ /* 0x000eac0000000200 */
[----:B------:R-:W3:Y:S06]  /*16770*/  LDSM.16.M88.4 R172, [R2+UR6+0x8800] ;  /* 0x0088000602ac783b */ /* 0x000eec0008000200 */
[----:B------:R-:W0:Y:S06]  /*16780*/  LDGDEPBAR ;  /* 0x00000000000079af */ /* 0x000e2c0000000000 */
[----:B------:R-:W-:Y:S06]  /*16790*/  LDSM.16.M88.4 R176, [R208] ;  /* 0x00000000d0b0783b */ /* 0x000fec0000000200 */
[----:B------:R-:W4:Y:S06]  /*167a0*/  LDSM.16.M88.4 R180, [R136+0x8000] ;  /* 0x0080000088b4783b */ /* 0x000f2c0000000200 */
[----:B------:R-:W5:Y:S01]  /*167b0*/  LDSM.16.M88.4 R184, [R208+0x2000] ;  /* 0x00200000d0b8783b */ /* 0x000f620000000200 */
[-C--:B-1----:R-:W-:Y:S05]  /*167c0*/  HMMA.16816.F32 R4, R32, R16.reuse, RZ ;  /* 0x000000102004723c */ /* 0x082fea00000018ff */
[----:B------:R-:W1:Y:S06]  /*167d0*/  LDSM.16.M88.4 R188, [R136+0x8800] ;  /* 0x0088000088bc783b */ /* 0x000e6c0000000200 */
[----:B------:R-:W-:Y:S01]  /*167e0*/  LDSM.16.M88.4 R192, [R3+0x8000] ;  /* 0x0080000003c0783b */ /* 0x000fe20000000200 */
[C---:B--2---:R-:W-:Y:S05]  /*167f0*/  HMMA.16816.F32 R8, R28.reuse, R16, RZ ;  /* 0x000000101c08723c */ /* 0x044fea00000018ff */
[----:B------:R-:W-:Y:S03]  /*16800*/  LDSM.16.M88.4 R196, [R134+0x2000] ;  /* 0x0020000086c4783b */ /* 0x000fe60000000200 */
        /* <DEDUP_REMOVED lines=8> */
[----:B------:R-:W2:Y:S07]  /*16890*/  LDSM.16.M88.4 R172, [R134] ;  /* 0x0000000086ac783b */ /* 0x000eae0000000200 */
[-C--:B----4-:R-:W-:Y:S08]  /*168a0*/  HMMA.16816.F32 R4, R176, R180.reuse, R4 ;  /* 0x000000b4b004723c */ /* 0x090ff00000001804 */
[C---:B-----5:R-:W-:Y:S08]  /*168b0*/  HMMA.16816.F32 R8, R184.reuse, R180, R8 ;  /* 0x000000b4b808723c */ /* 0x060ff00000001808 */
        /* <DEDUP_REMOVED lines=8> */
[----:B------:R-:W3:Y:S06]  /*16940*/  LDSM.16.M88.4 R176, [R212+0x8800] ;  /* 0x00880000d4b0783b */ /* 0x000eec0000000200 */
[----:B------:R-:W-:Y:S01]  /*16950*/  LDSM.16.M88.4 R188, [R0+0x4000] ;  /* 0x0040000000bc783b */ /* 0x000fe20000000200 */
[-C--:B--2---:R-:W-:Y:S08]  /*16960*/  HMMA.16816.F32 R4, R172, R192.reuse, R4 ;  /* 0x000000c0ac04723c */ /* 0x084ff00000001804 */
[C---:B------:R-:W-:Y:S08]  /*16970*/  HMMA.16816.F32 R8, R196.reuse, R192, R8 ;  /* 0x000000c0c408723c */ /* 0x040ff00000001808 */
[-C--:B------:R-:W-:Y:S08]  /*16980*/  HMMA.16816.F32 R12, R196, R194.reuse, R12 ;  /* 0x000000c2c40c723c */ /* 0x080ff0000000180c */
[C---:B------:R-:W-:Y:S01]  /*16990*/  HMMA.16816.F32 R16, R172.reuse, R194, R16 ;  /* 0x000000c2ac10723c */ /* 0x040fe20000001810 */
[----:B------:R-:W2:Y:S07]  /*169a0*/  LDSM.16.M88.4 R192, [R2+UR6+0x9000] ;  /* 0x0090000602c0783b */ /* 0x000eae0008000200 */
[-C--:B------:R-:W-:Y:S08]  /*169b0*/  HMMA.16816.F32 R20, R172, R200.reuse, R20 ;  /* 0x000000c8ac14723c */ /* 0x080ff00000001814 */
[C---:B------:R-:W-:Y:S08]  /*169c0*/  HMMA.16816.F32 R24, R196.reuse, R200, R24 ;  /* 0x000000c8c418723c */ /* 0x040ff00000001818 */
[-C--:B------:R-:W-:Y:S01]  /*169d0*/  HMMA.16816.F32 R28, R196, R202.reuse, R28 ;  /* 0x000000cac41c723c */ /* 0x080fe2000000181c */
[----:B------:R4:W5:Y:S07]  /*169e0*/  LDSM.16.M88.4 R196, [R0+0x6000] ;  /* 0x0060000000c4783b */ /* 0x00096e0000000200 */
[----:B------:R-:W-:Y:S01]  /*169f0*/  HMMA.16816.F32 R32, R172, R202, R32 ;  /* 0x000000caac20723c */ /* 0x000fe20000001820 */
[----:B------:R3:W5:Y:S06]  /*16a00*/  LDSM.16.M88.4 R172, [R2+UR6+0x9800] ;  /* 0x0098000602ac783b */ /* 0x00076c0008000200 */
[----:B------:R-:W-:Y:S01]  /*16a10*/  LDSM.16.M88.4 R200, [R136+0x9000] ;  /* 0x0090000088c8783b */ /* 0x000fe20000000200 */
[-C--:B-1----:R-:W-:Y:S08]  /*16a20*/  HMMA.16816.F32 R4, R180, R184.reuse, R4 ;  /* 0x000000b8b404723c */ /* 0x082ff00000001804 */
[C---:B------:R-:W-:Y:S01]  /*16a30*/  HMMA.16816.F32 R8, R204.reuse, R184, R8 ;  /* 0x000000b8cc08723c */ /* 0x040fe20000001808 */
[----:B----4-:R-:W-:Y:S04]  /*16a40*/  IMAD.U32 R0, RZ, RZ, UR11 ;  /* 0x0000000bff007e24 */ /* 0x010fe8000f8e00ff */
[----:B------:R-:W-:Y:S03]  /*16a50*/  IMAD R0, R0, 0x20, R252 ;  /* 0x0000002000007824 */ /* 0x000fe600078e02fc */
[-C--:B------:R-:W-:Y:S03]  /*16a60*/  HMMA.16816.F32 R12, R204, R186.reuse, R12 ;  /* 0x000000bacc0c723c */ /* 0x080fe6000000180c */
[C---:B------:R-:W-:Y:S01]  /*16a70*/  IADD3 R137, PT, PT, R0.reuse, 0x1, RZ ;  /* 0x0000000100897810 */ /* 0x040fe20007ffe0ff */
[C---:B---3--:R-:W-:Y:S03]  /*16a80*/  VIADD R2, R0.reuse, 0x18 ;  /* 0x0000001800027836 */ /* 0x048fe60000000000 */
[----:B------:R-:W-:Y:S01]  /*16a90*/  I2FP.F32.U32 R137, R137 ;  /* 0x0000008900897245 */ /* 0x000fe20000201000 */
[C---:B------:R-:W-:Y:S01]  /*16aa0*/  HMMA.16816.F32 R16, R180.reuse, R186, R16 ;  /* 0x000000bab410723c */ /* 0x040fe20000001810 */
[----:B------:R-:W1:Y:S03]  /*16ab0*/  LDSM.16.M88.4 R184, [R208+0x4000] ;  /* 0x00400000d0b8783b */ /* 0x000e660000000200 */
[----:B------:R-:W-:Y:S03]  /*16ac0*/  I2FP.F32.U32 R2, R2 ;  /* 0x0000000200027245 */ /* 0x000fe60000201000 */
[----:B------:R-:W3:Y:S01]  /*16ad0*/  LDSM.16.M88.4 R208, [R208+0x6000] ;  /* 0x00600000d0d0783b */ /* 0x000ee20000000200 */
[-C--:B------:R-:W-:Y:S08]  /*16ae0*/  HMMA.16816.F32 R20, R180, R176.reuse, R20 ;  /* 0x000000b0b414723c */ /* 0x080ff00000001814 */
[C---:B------:R-:W-:Y:S08]  /*16af0*/  HMMA.16816.F32 R24, R204.reuse, R176, R24 ;  /* 0x000000b0cc18723c */ /* 0x040ff00000001818 */
[-C--:B------:R-:W-:Y:S01]  /*16b00*/  HMMA.16816.F32 R28, R204, R178.reuse, R28 ;  /* 0x000000b2cc1c723c */ /* 0x080fe2000000181c */
[----:B------:R4:W3:Y:S07]  /*16b10*/  LDSM.16.M88.4 R204, [R136+0x9800] ;  /* 0x0098000088cc783b */ /* 0x0008ee0000000200 */
[----:B------:R-:W-:Y:S01]  /*16b20*/  HMMA.16816.F32 R32, R180, R178, R32 ;  /* 0x000000b2b420723c */ /* 0x000fe20000001820 */
[----:B------:R-:W-:Y:S06]  /*16b30*/  LDSM.16.M88.4 R176, [R134+0x4000] ;  /* 0x0040000086b0783b */ /* 0x000fec0000000200 */
[----:B------:R-:W3:Y:S01]  /*16b40*/  LDSM.16.M88.4 R180, [R3+0x9000] ;  /* 0x0090000003b4783b */ /* 0x000ee20000000200 */
[-C--:B--2---:R-:W-:Y:S08]  /*16b50*/  HMMA.16816.F32 R4, R188, R192.reuse, R4 ;  /* 0x000000c0bc04723c */ /* 0x084ff00000001804 */
[C---:B-----5:R-:W-:Y:S04]  /*16b60*/  HMMA.16816.F32 R8, R196.reuse, R192, R8 ;  /* 0x000000c0c408723c */ /* 0x060fe80000001808 */
[C---:B----4-:R-:W-:Y:S04]  /*16b70*/  VIADD R136, R0.reuse, 0x8 ;  /* 0x0000000800887836 */ /* 0x050fe80000000000 */
[-C--:B------:R-:W-:Y:S03]  /*16b80*/  HMMA.16816.F32 R12, R196, R194.reuse, R12 ;  /* 0x000000c2c40c723c */ /* 0x080fe6000000180c */
[----:B------:R-:W-:Y:S05]  /*16b90*/  I2FP.F32.U32 R136, R136 ;  /* 0x0000008800887245 */ /* 0x000fea0000201000 */
[C---:B------:R-:W-:Y:S01]  /*16ba0*/  HMMA.16816.F32 R16, R188.reuse, R194, R16 ;  /* 0x000000c2bc10723c */ /* 0x040fe20000001810 */
[----:B------:R2:W4:Y:S07]  /*16bb0*/  LDSM.16.M88.4 R192, [R134+0x6000] ;  /* 0x0060000086c0783b */ /* 0x00052e0000000200 */
[-C--:B------:R-:W-:Y:S08]  /*16bc0*/  HMMA.16816.F32 R20, R188, R172.reuse, R20 ;  /* 0x000000acbc14723c */ /* 0x080ff00000001814 */
[C---:B------:R-:W-:Y:S08]  /*16bd0*/  HMMA.16816.F32 R24, R196.reuse, R172, R24 ;  /* 0x000000acc418723c */ /* 0x040ff00000001818 */
[-C--:B------:R-:W-:Y:S01]  /*16be0*/  HMMA.16816.F32 R28, R196, R174.reuse, R28 ;  /* 0x000000aec41c723c */ /* 0x080fe2000000181c */
[----:B------:R5:W4:Y:S02]  /*16bf0*/  LDSM.16.M88.4 R196, [R3+0x9800] ;  /* 0x0098000003c4783b */ /* 0x000b240000000200 */
[C---:B--2---:R-:W-:Y:S04]  /*16c00*/  IADD3 R134, PT, PT, R0.reuse, 0x11, RZ ;  /* 0x0000001100867810 */ /* 0x044fe80007ffe0ff */
[----:B------:R-:W-:Y:S01]  /*16c10*/  I2FP.F32.U32 R134, R134 ;  /* 0x0000008600867245 */ /* 0x000fe20000201000 */
[----:B------:R-:W-:Y:S01]  /*16c20*/  HMMA.16816.F32 R32, R188, R174, R32 ;  /* 0x000000aebc20723c */ /* 0x000fe20000001820 */
[----:B------:R-:W-:Y:S06]  /*16c30*/  LDSM.16.M88.4 R172, [R135+0x4000] ;  /* 0x0040000087ac783b */ /* 0x000fec0000000200 */
[----:B------:R-:W2:Y:S01]  /*16c40*/  LDSM.16.M88.4 R188, [R212+0x9000] ;  /* 0x00900000d4bc783b */ /* 0x000ea20000000200 */
[-C--:B-1----:R-:W-:Y:S05]  /*16c50*/  HMMA.16816.F32 R4, R184, R200.reuse, R4 ;  /* 0x000000c8b804723c */ /* 0x082fea0000001804 */
[----:B------:R-:W-:Y:S03]  /*16c60*/  LDSM.16.M88.4 R212, [R212+0x9800] ;  /* 0x00980000d4d4783b */ /* 0x000fe60000000200 */
[C---:B---3--:R-:W-:Y:S04]  /*16c70*/  HMMA.16816.F32 R8, R208.reuse, R200, R8 ;  /* 0x000000c8d008723c */ /* 0x048fe80000001808 */
[C---:B-----5:R-:W-:Y:S04]  /*16c80*/  VIADD R3, R0.reuse, 0x10 ;  /* 0x0000001000037836 */ /* 0x060fe80000000000 */
[-C--:B------:R-:W-:Y:S03]  /*16c90*/  HMMA.16816.F32 R12, R208, R202.reuse, R12 ;  /* 0x000000cad00c723c */ /* 0x080fe6000000180c */
[----:B------:R-:W-:Y:S05]  /*16ca0*/  I2FP.F32.U32 R3, R3 ;  /* 0x0000000300037245 */ /* 0x000fea0000201000 */
[C---:B------:R-:W-:Y:S01]  /*16cb0*/  HMMA.16816.F32 R16, R184.reuse, R202, R16 ;  /* 0x000000cab810723c */ /* 0x040fe20000001810 */
[----:B------:R1:W3:Y:S01]  /*16cc0*/  LDSM.16.M88.4 R200, [R135+0x6000] ;  /* 0x0060000087c8783b */ /* 0x0002e20000000200 */
[----:B------:R-:W-:Y:S04]  /*16cd0*/  DEPBAR.LE SB0, 0x0 ;  /* 0x000080000000791a */ /* 0x000fe80000000000 */
[----:B------:R-:W-:Y:S02]  /*16ce0*/  BAR.SYNC.DEFER_BLOCKING 0x0 ;  /* 0x0000000000007b1d */ /* 0x000fe40000010000 */
[-C--:B------:R-:W-:Y:S08]  /*16cf0*/  HMMA.16816.F32 R20, R184, R204.reuse, R20 ;  /* 0x000000ccb814723c */ /* 0x080ff00000001814 */
[C---:B------:R-:W-:Y:S08]  /*16d00*/  HMMA.16816.F32 R24, R208.reuse, R204, R24 ;  /* 0x000000ccd018723c */ /* 0x040ff00000001818 */
[-C--:B------:R-:W-:Y:S03]  /*16d10*/  HMMA.16816.F32 R28, R208, R206.reuse, R28 ;  /* 0x000000ced01c723c */ /* 0x080fe6000000181c */
[C---:B-1----:R-:W-:Y:S05]  /*16d20*/  VIADD R135, R0.reuse, 0x9 ;  /* 0x0000000900877836 */ /* 0x042fea0000000000 */
[----:B------:R-:W-:Y:S04]  /*16d30*/  HMMA.16816.F32 R32, R184, R206, R32 ;  /* 0x000000ceb820723c */ /* 0x000fe80000001820 */
[----:B------:R-:W-:Y:S04]  /*16d40*/  I2FP.F32.U32 R135, R135 ;  /* 0x0000008700877245 */ /* 0x000fe80000201000 */
[-C--:B------:R-:W-:Y:S08]  /*16d50*/  HMMA.16816.F32 R4, R176, R180.reuse, R4 ;  /* 0x000000b4b004723c */ /* 0x080ff00000001804 */
[C---:B----4-:R-:W-:Y:S08]  /*16d60*/  HMMA.16816.F32 R8, R192.reuse, R180, R8 ;  /* 0x000000b4c008723c */ /* 0x050ff00000001808 */
[-C--:B------:R-:W-:Y:S08]  /*16d70*/  HMMA.16816.F32 R12, R192, R182.reuse, R12 ;  /* 0x000000b6c00c723c */ /* 0x080ff0000000180c */
[C---:B------:R-:W-:Y:S08]  /*16d80*/  HMMA.16816.F32 R16, R176.reuse, R182, R16 ;  /* 0x000000b6b010723c */ /* 0x040ff00000001810 */
[-C--:B------:R-:W-:Y:S08]  /*16d90*/  HMMA.16816.F32 R20, R176, R196.reuse, R20 ;  /* 0x000000c4b014723c */ /* 0x080ff00000001814 */
[C---:B------:R-:W-:Y:S08]  /*16da0*/  HMMA.16816.F32 R24, R192.reuse, R196, R24 ;  /* 0x000000c4c018723c */ /* 0x040ff00000001818 */
[-C--:B------:R-:W-:Y:S08]  /*16db0*/  HMMA.16816.F32 R28, R192, R198.reuse, R28 ;  /* 0x000000c6c01c723c */ /* 0x080ff0000000181c */
[----:B------:R-:W-:Y:S04]  /*16dc0*/  HMMA.16816.F32 R32, R176, R198, R32 ;  /* 0x000000c6b020723c */ /* 0x000fe80000001820 */
[----:B------:R-:W-:Y:S01]  /*16dd0*/  I2FP.F32.U32 R176, R0 ;  /* 0x0000000000b07245 */ /* 0x000fe20000201000 */
[----:B------:R-:W-:Y:S03]  /*16de0*/  VIADD R0, R0, 0x19 ;  /* 0x0000001900007836 */ /* 0x000fe60000000000 */
[-C--:B--2---:R-:W-:Y:S05]  /*16df0*/  HMMA.16816.F32 R4, R172, R188.reuse, R4 ;  /* 0x000000bcac04723c */ /* 0x084fea0000001804 */
[----:B------:R-:W-:Y:S03]  /*16e00*/  I2FP.F32.U32 R0, R0 ;  /* 0x0000000000007245 */ /* 0x000fe60000201000 */
[C---:B---3--:R-:W-:Y:S08]  /*16e10*/  HMMA.16816.F32 R8, R200.reuse, R188, R8 ;  /* 0x000000bcc808723c */ /* 0x048ff00000001808 */
[-C--:B------:R-:W-:Y:S03]  /*16e20*/  HMMA.16816.F32 R12, R200, R190.reuse, R12 ;  /* 0x000000bec80c723c */ /* 0x080fe6000000180c */
[C---:B------:R-:W-:Y:S01]  /*16e30*/  FFMA.FTZ R4, R176.reuse, UR5, R4 ;  /* 0x00000005b0047c23 */ /* 0x040fe20008010004 */
[C---:B------:R-:W-:Y:S01]  /*16e40*/  FFMA.FTZ R5, R137.reuse, UR5, R5 ;  /* 0x0000000589057c23 */ /* 0x040fe20008010005 */
[----:B------:R-:W-:Y:S01]  /*16e50*/  FFMA.FTZ R6, R176, UR5, R6 ;  /* 0x00000005b0067c23 */ /* 0x000fe20008010006 */
[C---:B------:R-:W-:Y:S02]  /*16e60*/  FFMA.FTZ R7, R137.reuse, UR5, R7 ;  /* 0x0000000589077c23 */ /* 0x040fe40008010007 */
[C---:B------:R-:W-:Y:S04]  /*16e70*/  HMMA.16816.F32 R16, R172.reuse, R190, R16 ;  /* 0x000000beac10723c */ /* 0x040fe80000001810 */
[----:B------:R-:W-:Y:S01]  /*16e80*/  FMNMX3.FTZ R177, R132, R4, R5, !PT ;  /* 0x0000000484b17276 */ /* 0x000fe20007810005 */
[----:B------:R-:W-:Y:S01]  /*16e90*/  FFMA.FTZ R8, R176, UR5, R8 ;  /* 0x00000005b0087c23 */ /* 0x000fe20008010008 */
[----:B------:R-:W-:Y:S02]  /*16ea0*/  FFMA.FTZ R9, R137, UR5, R9 ;  /* 0x0000000589097c23 */ /* 0x000fe40008010009 */
[-C--:B------:R-:W-:Y:S03]  /*16eb0*/  HMMA.16816.F32 R20, R172, R212.reuse, R20 ;  /* 0x000000d4ac14723c */ /* 0x080fe60000001814 */
[C---:B------:R-:W-:Y:S01]  /*16ec0*/  FFMA.FTZ R12, R136.reuse, UR5, R12 ;  /* 0x00000005880c7c23 */ /* 0x040fe2000801000c */
[C---:B------:R-:W-:Y:S04]  /*16ed0*/  FFMA.FTZ R13, R135.reuse, UR5, R13 ;  /* 0x00000005870d7c23 */ /* 0x040fe8000801000d */
[C---:B------:R-:W-:Y:S04]  /*16ee0*/  HMMA.16816.F32 R24, R200.reuse, R212, R24 ;  /* 0x000000d4c818723c */ /* 0x040fe80000001818 */
[C---:B------:R-:W-:Y:S01]  /*16ef0*/  FFMA.FTZ R16, R136.reuse, UR5, R16 ;  /* 0x0000000588107c23 */ /* 0x040fe20008010010 */
[C---:B------:R-:W-:Y:S01]  /*16f00*/  FFMA.FTZ R17, R135.reuse, UR5, R17 ;  /* 0x0000000587117c23 */ /* 0x040fe20008010011 */
[----:B------:R-:W-:Y:S01]  /*16f10*/  FFMA.FTZ R18, R136, UR5, R18 ;  /* 0x0000000588127c23 */ /* 0x000fe20008010012 */
[----:B------:R-:W-:Y:S01]  /*16f20*/  FFMA.FTZ R19, R135, UR5, R19 ;  /* 0x0000000587137c23 */ /* 0x000fe20008010013 */
[-C--:B------:R-:W-:Y:S03]  /*16f30*/  HMMA.16816.F32 R28, R200, R214.reuse, R28 ;  /* 0x000000d6c81c723c */ /* 0x080fe6000000181c */
[----:B------:R-:W-:Y:S01]  /*16f40*/  FMNMX3.FTZ R177, R177, R16, R17, !PT ;  /* 0x00000010b1b17276 */ /* 0x000fe20007810011 */
[C---:B------:R-:W-:Y:S01]  /*16f50*/  FFMA.FTZ R20, R3.reuse, UR5, R20 ;  /* 0x0000000503147c23 */ /* 0x040fe20008010014 */
[C---:B------:R-:W-:Y:S01]  /*16f60*/  FFMA.FTZ R21, R134.reuse, UR5, R21 ;  /* 0x0000000586157c23 */ /* 0x040fe20008010015 */
[----:B------:R-:W-:Y:S01]  /*16f70*/  FFMA.FTZ R22, R3, UR5, R22 ;  /* 0x0000000503167c23 */ /* 0x000fe20008010016 */
[----:B------:R-:W-:Y:S01]  /*16f80*/  FFMA.FTZ R23, R134, UR5, R23 ;  /* 0x0000000586177c23 */ /* 0x000fe20008010017 */
[----:B------:R-:W-:Y:S04]  /*16f90*/  HMMA.16816.F32 R32, R172, R214, R32 ;  /* 0x000000d6ac20723c */ /* 0x000fe80000001820 */
[----:B------:R-:W-:Y:S01]  /*16fa0*/  FMNMX3.FTZ R172, R133, R6, R7, !PT ;  /* 0x0000000685ac7276 */ /* 0x000fe20007810007 */
[----:B------:R-:W-:Y:S01]  /*16fb0*/  FFMA.FTZ R24, R3, UR5, R24 ;  /* 0x0000000503187c23 */ /* 0x000fe20008010018 */
[----:B------:R-:W-:Y:S02]  /*16fc0*/  FMNMX3.FTZ R173, R138, R8, R9, !PT ;  /* 0x000000088aad7276 */ /* 0x000fe40007810009 */
[----:B------:R-:W-:Y:S02]  /*16fd0*/  FMNMX3.FTZ R172, R172, R18, R19, !PT ;  /* 0x00000012acac7276 */ /* 0x000fe40007810013 */
[----:B------:R-:W-:Y:S02]  /*16fe0*/  FMNMX3.FTZ R177, R177, R20, R21, !PT ;  /* 0x00000014b1b17276 */ /* 0x000fe40007810015 */
[----:B------:R-:W-:Y:S02]  /*16ff0*/  FMNMX3.FTZ R186, R173, R12, R13, !PT ;  /* 0x0000000cadba7276 */ /* 0x000fe4000781000d */
[----:B------:R-:W-:Y:S05]  /*17000*/  FMNMX3.FTZ R185, R172, R22, R23, !PT ;  /* 0x00000016acb97276 */ /* 0x000fea0007810017 */
[----:B------:R-:W-:Y:S01]  /*17010*/  FFMA.FTZ R32, R2, UR5, R32 ;  /* 0x0000000502207c23 */ /* 0x000fe20008010020 */
[----:B------:R-:W-:Y:S01]  /*17020*/  FFMA.FTZ R33, R0, UR5, R33 ;  /* 0x0000000500217c23 */ /* 0x000fe20008010021 */
[----:B------:R-:W-:Y:S01]  /*17030*/  FFMA.FTZ R34, R2, UR5, R34 ;  /* 0x0000000502227c23 */ /* 0x000fe20008010022 */
[----:B------:R-:W-:Y:S03]  /*17040*/  FFMA.FTZ R35, R0, UR5, R35 ;  /* 0x0000000500237c23 */ /* 0x000fe60008010023 */
[----:B------:R-:W-:Y:S01]  /*17050*/  FMNMX3.FTZ R177, R177, R32, R33, !PT ;  /* 0x00000020b1b17276 */ /* 0x000fe20007810021 */
[----:B------:R-:W-:Y:S06]  /*17060*/  BRA.U.ANY UP0, `(.L_x_1275) ;  /* 0xffffffed00f07547 */ /* 0x000fec000b93ffff */
.L_x_1274:
[----:B-1----:R-:W2:Y:S01]  /*17070*/  LDL.64 R180, [R1+0x10] ;  /* 0x0000100001b47983 */ /* 0x002ea20000100a00 */
[----:B------:R-:W-:Y:S01]  /*17080*/  FFMA.FTZ R25, R134, UR5, R25 ;  /* 0x0000000586197c23 */ /* 0x000fe20008010019 */
[----:B------:R-:W-:Y:S01]  /*17090*/  FMNMX3.FTZ R173, R185, R34, R35, !PT ;  /* 0x00000022b9ad7276 */ /* 0x000fe20007810023 */
[----:B------:R-:W-:Y:S01]  /*170a0*/  FFMA.FTZ R29, R0, UR5, R29 ;  /* 0x00000005001d7c23 */ /* 0x000fe2000801001d */
[----:B------:R-:W-:Y:S01]  /*170b0*/  FFMA.FTZ R28, R2, UR5, R28 ;  /* 0x00000005021c7c23 */ /* 0x000fe2000801001c */
[----:B------:R-:W-:Y:S01]  /*170c0*/  FFMA.FTZ R10, R176, UR5, R10 ;  /* 0x00000005b00a7c23 */ /* 0x000fe2000801000a */
[----:B------:R-:W3:Y:S01]  /*170d0*/  LDL.64 R190, [R1+0x18] ;  /* 0x0000180001be7983 */ /* 0x000ee20000100a00 */
[----:B------:R-:W-:Y:S01]  /*170e0*/  FMNMX3.FTZ R172, R186, R24, R25, !PT ;  /* 0x00000018baac7276 */ /* 0x000fe20007810019 */
[----:B------:R-:W-:Y:S01]  /*170f0*/  FFMA.FTZ R11, R137, UR5, R11 ;  /* 0x00000005890b7c23 */ /* 0x000fe2000801000b */
[----:B------:R-:W-:Y:S01]  /*17100*/  FFMA.FTZ R14, R136, UR5, R14 ;  /* 0x00000005880e7c23 */ /* 0x000fe2000801000e */
[----:B------:R-:W-:Y:S01]  /*17110*/  FFMA.FTZ R15, R135, UR5, R15 ;  /* 0x00000005870f7c23 */ /* 0x000fe2000801000f */
[----:B------:R-:W-:Y:S01]  /*17120*/  FMNMX3.FTZ R172, R172, R28, R29, !PT ;  /* 0x0000001cacac7276 */ /* 0x000fe2000781001d */
[----:B------:R-:W4:Y:S01]  /*17130*/  LDL.64 R188, [R1] ;  /* 0x0000000001bc7983 */ /* 0x000f220000100a00 */
[----:B------:R-:W-:Y:S01]  /*17140*/  FMNMX3.FTZ R135, R139, R10, R11, !PT ;  /* 0x0000000a8b877276 */ /* 0x000fe2000781000b */
[----:B------:R-:W-:Y:S01]  /*17150*/  FFMA.FTZ R27, R134, UR5, R27 ;  /* 0x00000005861b7c23 */ /* 0x000fe2000801001b */
[----:B------:R-:W-:Y:S01]  /*17160*/  FFMA.FTZ R26, R3, UR5, R26 ;  /* 0x00000005031a7c23 */ /* 0x000fe2000801001a */
[----:B------:R-:W-:Y:S01]  /*17170*/  FFMA.FTZ R31, R0, UR5, R31 ;  /* 0x00000005001f7c23 */ /* 0x000fe2000801001f */
[----:B------:R-:W-:Y:S01]  /*17180*/  FMNMX3.FTZ R3, R135, R14, R15, !PT ;  /* 0x0000000e87037276 */ /* 0x000fe2000781000f */
[----:B------:R-:W5:Y:S01]  /*17190*/  LDL.64 R186, [R1+0x8] ;  /* 0x0000080001ba7983 */ /* 0x000f620000100a00 */
[----:B------:R-:W-:Y:S01]  /*171a0*/  FFMA.FTZ R30, R2, UR5, R30 ;  /* 0x00000005021e7c23 */ /* 0x000fe2000801001e */
[----:B------:R-:W-:Y:S01]  /*171b0*/  LOP3.LUT R135, R246, UR11, RZ, 0x3c, !PT ;  /* 0x0000000bf6877c12 */ /* 0x000fe2000f8e3cff */
[----:B------:R-:W-:Y:S01]  /*171c0*/  UISETP.NE.AND UP0, UPT, UR11, URZ, UPT ;  /* 0x000000ff0b00728c */ /* 0x000fe2000bf05270 */
[----:B------:R-:W-:Y:S01]  /*171d0*/  FMNMX3.FTZ R2, R3, R26, R27, !PT ;  /* 0x0000001a03027276 */ /* 0x000fe2000781001b */
[----:B------:R-:W-:Y:S01]  /*171e0*/  UIADD3 UR11, UPT, UPT, UR11, -0x1, URZ ;  /* 0xffffffff0b0b7890 */ /* 0x000fe2000fffe0ff */
[----:B------:R-:W1:Y:S02]  /*171f0*/  SHFL.BFLY PT, R174, R177, 0x2, 0x1f ;  /* 0x0c401f00b1ae7f89 */ /* 0x000e6400000e0000 */
[----:B------:R-:W-:Y:S06]  /*17200*/  FMNMX3.FTZ R2, R2, R30, R31, !PT ;  /* 0x0000001e02027276 */ /* 0x000fec000781001f */
[----:B------:R-:W1:Y:S08]  /*17210*/  SHFL.BFLY PT, R178, R173, 0x2, 0x1f ;  /* 0x0c401f00adb27f89 */ /* 0x000e7000000e0000 */
[----:B------:R-:W1:Y:S02]  /*17220*/  SHFL.BFLY PT, R175, R172, 0x2, 0x1f ;  /* 0x0c401f00acaf7f89 */ /* 0x000e6400000e0000 */
[----:B-1----:R-:W-:Y:S02]  /*17230*/  FMNMX.FTZ R174, R177, R174, !PT ;  /* 0x000000aeb1ae7209 */ /* 0x002fe40007810000 */
[----:B------:R-:W-:Y:S04]  /*17240*/  FMNMX.FTZ R178, R173, R178, !PT ;  /* 0x000000b2adb27209 */ /* 0x000fe80007810000 */
[----:B------:R-:W1:Y:S01]  /*17250*/  SHFL.BFLY PT, R177, R174, 0x1, 0x1f ;  /* 0x0c201f00aeb17f89 */ /* 0x000e6200000e0000 */
[----:B------:R-:W-:Y:S07]  /*17260*/  FMNMX.FTZ R172, R172, R175, !PT ;  /* 0x000000afacac7209 */ /* 0x000fee0007810000 */
[----:B------:R-:W1:Y:S08]  /*17270*/  SHFL.BFLY PT, R173, R178, 0x1, 0x1f ;  /* 0x0c201f00b2ad7f89 */ /* 0x000e7000000e0000 */
[----:B------:R-:W1:Y:S02]  /*17280*/  SHFL.BFLY PT, R175, R172, 0x1, 0x1f ;  /* 0x0c201f00acaf7f89 */ /* 0x000e6400000e0000 */
[----:B-1----:R-:W-:Y:S01]  /*17290*/  FMNMX.FTZ R137, R174, R177, !PT ;  /* 0x000000b1ae897209 */ /* 0x002fe20007810000 */
[----:B------:R-:W-:Y:S01]  /*172a0*/  IMAD.WIDE.U32 R176, R135, -0x326172a9, RZ ;  /* 0xcd9e8d5787b07825 */ /* 0x000fe200078e00ff */
[----:B------:R-:W-:Y:S03]  /*172b0*/  FMNMX.FTZ R136, R178, R173, !PT ;  /* 0x000000adb2887209 */ /* 0x000fe60007810000 */
[C---:B------:R-:W-:Y:S01]  /*172c0*/  FADD.FTZ R0, -R137.reuse, R132 ;  /* 0x0000008489007221 */ /* 0x040fe20000010100 */
[C---:B------:R-:W-:Y:S01]  /*172d0*/  FMUL.FTZ R185, R137.reuse, UR4 ;  /* 0x0000000489b97c20 */ /* 0x040fe20008410000 */
[----:B------:R-:W1:Y:S01]  /*172e0*/  SHFL.BFLY PT, R132, R2, 0x2, 0x1f ;  /* 0x0c401f0002847f89 */ /* 0x000e6200000e0000 */
[----:B------:R-:W-:Y:S01]  /*172f0*/  FMNMX.FTZ R135, R172, R175, !PT ;  /* 0x000000afac877209 */ /* 0x000fe20007810000 */
[----:B------:R-:W-:Y:S01]  /*17300*/  FMUL.FTZ R3, R0, UR4 ;  /* 0x0000000400037c20 */ /* 0x000fe20008410000 */
[C---:B------:R-:W-:Y:S01]  /*17310*/  FADD.FTZ R0, -R136.reuse, R133 ;  /* 0x0000008588007221 */ /* 0x040fe20000010100 */
[----:B------:R-:W-:Y:S01]  /*17320*/  MOV R173, UR31 ;  /* 0x0000001f00ad7c02 */ /* 0x000fe20008000f00 */
[----:B------:R-:W-:Y:S01]  /*17330*/  FMUL.FTZ R184, R136, UR4 ;  /* 0x0000000488b87c20 */ /* 0x000fe20008410000 */
[----:B------:R1:W1:Y:S01]  /*17340*/  MUFU.EX2 R134, R3 ;  /* 0x0000000300867308 */ /* 0x0002620000000800 */
[----:B------:R-:W-:Y:S02]  /*17350*/  FSETP.NEU.FTZ.AND P2, PT, R137, -INF , PT ;  /* 0xff8000008900780b */ /* 0x000fe40003f5d000 */
[----:B------:R-:W-:Y:S02]  /*17360*/  IADD3 R172, PT, PT, R173, 0x76cf5d0a, RZ ;  /* 0x76cf5d0aadac7810 */ /* 0x000fe40007ffe0ff */
[----:B------:R-:W-:Y:S02]  /*17370*/  FSEL R185, R185, RZ, P2 ;  /* 0x000000ffb9b97208 */ /* 0x000fe40001000000 */
[C---:B------:R-:W-:Y:S02]  /*17380*/  LOP3.LUT R174, R177.reuse, R245, RZ, 0x3c, !PT ;  /* 0x000000f5b1ae7212 */ /* 0x040fe400078e3cff */
[----:B------:R-:W-:Y:S01]  /*17390*/  LOP3.LUT R173, R176, R242, RZ, 0x3c, !PT ;  /* 0x000000f2b0ad7212 */ /* 0x000fe200078e3cff */
[--C-:B------:R-:W-:Y:S01]  /*173a0*/  FFMA.FTZ R16, R16, UR4, -R185.reuse ;  /* 0x0000000410107c23 */ /* 0x100fe200080108b9 */
[----:B------:R-:W-:Y:S01]  /*173b0*/  MOV R175, UR31 ;  /* 0x0000001f00af7c02 */ /* 0x000fe20008000f00 */
[----:B------:R-:W-:Y:S01]  /*173c0*/  IMAD.WIDE.U32 R178, R174, -0x2daee0ad, RZ ;  /* 0xd2511f53aeb27825 */ /* 0x000fe200078e00ff */
[----:B------:R-:W-:Y:S01]  /*173d0*/  LOP3.LUT R174, R177, R244, RZ, 0x3c, !PT ;  /* 0x000000f4b1ae7212 */ /* 0x000fe200078e3cff */
[----:B------:R1:W-:Y:S01]  /*173e0*/  MUFU.EX2 R237, R16 ;  /* 0x0000001000ed7308 */ /* 0x0003e20000000800 */
[----:B------:R-:W-:Y:S01]  /*173f0*/  FSETP.NEU.FTZ.AND P2, PT, R136, -INF , PT ;  /* 0xff8000008800780b */ /* 0x000fe20003f5d000 */
[----:B------:R-:W-:Y:S04]  /*17400*/  IMAD.WIDE.U32 R182, R173, -0x2daee0ad, RZ ;  /* 0xd2511f53adb67825 */ /* 0x000fe800078e00ff */
[----:B-1----:R-:W-:Y:S01]  /*17410*/  FMUL.FTZ R3, R0, UR4 ;  /* 0x0000000400037c20 */ /* 0x002fe20008410000 */
[----:B------:R-:W-:Y:S01]  /*17420*/  FADD.FTZ R0, -R135, R138 ;  /* 0x0000008a87007221 */ /* 0x000fe20000010100 */
[----:B------:R-:W-:Y:S01]  /*17430*/  IADD3 R138, PT, PT, R175, 0x32370b8f, RZ ;  /* 0x32370b8faf8a7810 */ /* 0x000fe20007ffe0ff */
[--C-:B------:R-:W-:Y:S01]  /*17440*/  FFMA.FTZ R4, R4, UR4, -R185.reuse ;  /* 0x0000000404047c23 */ /* 0x100fe200080108b9 */
[----:B------:R-:W1:Y:S01]  /*17450*/  MUFU.EX2 R133, R3 ;  /* 0x0000000300857308 */ /* 0x000e620000000800 */
[----:B------:R-:W-:Y:S01]  /*17460*/  FMUL.FTZ R0, R0, UR4 ;  /* 0x0000000400007c20 */ /* 0x000fe20008410000 */
[----:B------:R-:W-:Y:S01]  /*17470*/  LOP3.LUT R173, R176, R241, RZ, 0x3c, !PT ;  /* 0x000000f1b0ad7212 */ /* 0x000fe200078e3cff */
[----:B------:R-:W-:Y:S01]  /*17480*/  FFMA.FTZ R5, R5, UR4, -R185 ;  /* 0x0000000405057c23 */ /* 0x000fe200080108b9 */
[----:B------:R-:W-:Y:S01]  /*17490*/  LOP3.LUT R175, R138, R178, R183, 0x96, !PT ;  /* 0x000000b28aaf7212 */ /* 0x000fe200078e96b7 */
[----:B------:R-:W-:Y:S01]  /*174a0*/  FMUL.FTZ R36, R134, R36 ;  /* 0x0000002486247220 */ /* 0x000fe20000410000 */
[----:B------:R-:W-:Y:S01]  /*174b0*/  FSEL R184, R184, RZ, P2 ;  /* 0x000000ffb8b87208 */ /* 0x000fe20001000000 */
[----:B------:R-:W-:Y:S03]  /*174c0*/  FMUL.FTZ R37, R134, R37 ;  /* 0x0000002586257220 */ /* 0x000fe60000410000 */
[----:B------:R1:W1:Y:S01]  /*174d0*/  MUFU.EX2 R3, R0 ;  /* 0x0000000000037308 */ /* 0x0002620000000800 */
[----:B------:R-:W-:Y:S01]  /*174e0*/  IMAD.WIDE.U32 R194, R175, -0x326172a9, RZ ;  /* 0xcd9e8d57afc27825 */ /* 0x000fe200078e00ff */
[----:B------:R-:W-:Y:S03]  /*174f0*/  MOV R16, UR30 ;  /* 0x0000001e00107c02 */ /* 0x000fe60008000f00 */
[--C-:B------:R-:W-:Y:S01]  /*17500*/  FFMA.FTZ R18, R18, UR4, -R184.reuse ;  /* 0x0000000412127c23 */ /* 0x100fe200080108b8 */
[--C-:B------:R-:W-:Y:S01]  /*17510*/  FFMA.FTZ R19, R19, UR4, -R184.reuse ;  /* 0x0000000413137c23 */ /* 0x100fe200080108b8 */
[----:B------:R-:W-:Y:S01]  /*17520*/  FSETP.NEU.FTZ.AND P2, PT, R135, -INF , PT ;  /* 0xff8000008700780b */ /* 0x000fe20003f5d000 */
[--C-:B------:R-:W-:Y:S02]  /*17530*/  FFMA.FTZ R6, R6, UR4, -R184.reuse ;  /* 0x0000000406067c23 */ /* 0x100fe400080108b8 */
[----:B------:R1:W-:Y:S01]  /*17540*/  MUFU.EX2 R235, R18 ;  /* 0x0000001200eb7308 */ /* 0x0003e20000000800 */
[----:B------:R-:W-:Y:S01]  /*17550*/  IADD3 R16, PT, PT, R16, 0x78dde6e4, RZ ;  /* 0x78dde6e410107810 */ /* 0x000fe20007ffe0ff */
[--C-:B------:R-:W-:Y:S01]  /*17560*/  FFMA.FTZ R7, R7, UR4, -R184.reuse ;  /* 0x0000000407077c23 */ /* 0x100fe200080108b8 */
[C---:B-1----:R-:W-:Y:S01]  /*17570*/  FMUL.FTZ R38, R133.reuse, R38 ;  /* 0x0000002685267220 */ /* 0x042fe20000410000 */
[C---:B------:R-:W-:Y:S01]  /*17580*/  FMUL.FTZ R39, R133.reuse, R39 ;  /* 0x0000002785277220 */ /* 0x040fe20000410000 */
[C---:B------:R-:W-:Y:S01]  /*17590*/  FMUL.FTZ R48, R134.reuse, R48 ;  /* 0x0000003086307220 */ /* 0x040fe20000410000 */
[----:B------:R-:W-:Y:S01]  /*175a0*/  FMUL.FTZ R49, R134, R49 ;  /* 0x0000003186317220 */ /* 0x000fe20000410000 */
[----:B------:R-:W-:Y:S03]  /*175b0*/  FMUL.FTZ R50, R133, R50 ;  /* 0x0000003285327220 */ /* 0x000fe60000410000 */
[----:B------:R1:W-:Y:S01]  /*175c0*/  MUFU.EX2 R231, R4 ;  /* 0x0000000400e77308 */ /* 0x0003e20000000800 */
[----:B------:R-:W-:Y:S01]  /*175d0*/  FMNMX.FTZ R0, R2, R132, !PT ;  /* 0x0000008402007209 */ /* 0x000fe20007810000 */
[--C-:B------:R-:W-:Y:S01]  /*175e0*/  FFMA.FTZ R132, R17, UR4, -R185.reuse ;  /* 0x0000000411847c23 */ /* 0x100fe200080108b9 */
[----:B------:R-:W-:Y:S01]  /*175f0*/  MOV R2, UR30 ;  /* 0x0000001e00027c02 */ /* 0x000fe20008000f00 */
[C---:B------:R-:W-:Y:S01]  /*17600*/  FMUL.FTZ R40, R3.reuse, R40 ;  /* 0x0000002803287220 */ /* 0x040fe20000410000 */
[C---:B------:R-:W-:Y:S01]  /*17610*/  FMUL.FTZ R41, R3.reuse, R41 ;  /* 0x0000002903297220 */ /* 0x040fe20000410000 */
[C---:B------:R-:W-:Y:S01]  /*17620*/  FMUL.FTZ R44, R3.reuse, R44 ;  /* 0x0000002c032c7220 */ /* 0x040fe20000410000 */
[----:B------:R-:W-:Y:S03]  /*17630*/  IADD3 R17, PT, PT, R2, -0x255992d5, RZ ;  /* 0xdaa66d2b02117810 */ /* 0x000fe60007ffe0ff */
[----:B------:R-:W5:Y:S01]  /*17640*/  MUFU.EX2 R236, R132 ;  /* 0x0000008400ec7308 */ /* 0x000f620000000800 */
[----:B------:R-:W1:Y:S01]  /*17650*/  SHFL.BFLY PT, R2, R0, 0x1, 0x1f ;  /* 0x0c201f0000027f89 */ /* 0x000e6200000e0000 */
[----:B------:R-:W-:Y:S01]  /*17660*/  MOV R18, UR31 ;  /* 0x0000001f00127c02 */ /* 0x000fe20008000f00 */
[----:B------:R-:W-:Y:S01]  /*17670*/  FMUL.FTZ R45, R3, R45 ;  /* 0x0000002d032d7220 */ /* 0x000fe20000410000 */
[C---:B------:R-:W-:Y:S01]  /*17680*/  FMUL.FTZ R51, R133.reuse, R51 ;  /* 0x0000003385337220 */ /* 0x040fe20000410000 */
[----:B------:R-:W-:Y:S01]  /*17690*/  FMUL.FTZ R52, R134, R52 ;  /* 0x0000003486347220 */ /* 0x000fe20000410000 */
[----:B------:R-:W-:Y:S01]  /*176a0*/  IADD3 R18, PT, PT, R18, -0x126145ec, RZ ;  /* 0xed9eba1412127810 */ /* 0x000fe20007ffe0ff */
[----:B------:R-:W-:Y:S03]  /*176b0*/  FMUL.FTZ R53, R134, R53 ;  /* 0x0000003586357220 */ /* 0x000fe60000410000 */
[----:B------:R-:W5:Y:S01]  /*176c0*/  MUFU.EX2 R234, R19 ;  /* 0x0000001300ea7308 */ /* 0x000f620000000800 */
[----:B-1----:R-:W-:Y:S01]  /*176d0*/  MOV R4, UR31 ;  /* 0x0000001f00047c02 */ /* 0x002fe20008000f00 */
[C---:B------:R-:W-:Y:S01]  /*176e0*/  FMUL.FTZ R54, R133.reuse, R54 ;  /* 0x0000003685367220 */ /* 0x040fe20000410000 */
[----:B------:R-:W-:Y:S01]  /*176f0*/  FMUL.FTZ R55, R133, R55 ;  /* 0x0000003785377220 */ /* 0x000fe20000410000 */
[C---:B------:R-:W-:Y:S01]  /*17700*/  FMUL.FTZ R56, R3.reuse, R56 ;  /* 0x0000003803387220 */ /* 0x040fe20000410000 */
[----:B------:R-:W-:Y:S01]  /*17710*/  IADD3 R4, PT, PT, R4, -0x56f99767, RZ ;  /* 0xa906689904047810 */ /* 0x000fe20007ffe0ff */
[C---:B------:R-:W-:Y:S01]  /*17720*/  FMUL.FTZ R57, R3.reuse, R57 ;  /* 0x0000003903397220 */ /* 0x040fe20000410000 */
[C---:B------:R-:W-:Y:S03]  /*17730*/  FMUL.FTZ R60, R3.reuse, R60 ;  /* 0x0000003c033c7220 */ /* 0x040fe60000410000 */
[----:B------:R1:W5:Y:S01]  /*17740*/  MUFU.EX2 R215, R5 ;  /* 0x0000000500d77308 */ /* 0x0003620000000800 */
[----:B------:R-:W-:Y:S01]  /*17750*/  FMUL.FTZ R61, R3, R61 ;  /* 0x0000003d033d7220 */ /* 0x000fe20000410000 */
[C---:B------:R-:W-:Y:S01]  /*17760*/  FMUL.FTZ R64, R134.reuse, R64 ;  /* 0x0000004086407220 */ /* 0x040fe20000410000 */
[C---:B------:R-:W-:Y:S01]  /*17770*/  FMUL.FTZ R65, R134.reuse, R65 ;  /* 0x0000004186417220 */ /* 0x040fe20000410000 */
[C---:B------:R-:W-:Y:S01]  /*17780*/  FMUL.FTZ R66, R133.reuse, R66 ;  /* 0x0000004285427220 */ /* 0x040fe20000410000 */
[C---:B------:R-:W-:Y:S01]  /*17790*/  FMUL.FTZ R67, R133.reuse, R67 ;  /* 0x0000004385437220 */ /* 0x040fe20000410000 */
[C---:B------:R-:W-:Y:S01]  /*177a0*/  FMUL.FTZ R68, R134.reuse, R68 ;  /* 0x0000004486447220 */ /* 0x040fe20000410000 */
[----:B------:R-:W-:Y:S03]  /*177b0*/  FMUL.FTZ R69, R134, R69 ;  /* 0x0000004586457220 */ /* 0x000fe60000410000 */
[----:B------:R-:W-:Y:S01]  /*177c0*/  MUFU.EX2 R214, R6 ;  /* 0x0000000600d67308 */ /* 0x000fe20000000800 */
[----:B------:R-:W-:Y:S01]  /*177d0*/  FMNMX.FTZ R2, R0, R2, !PT ;  /* 0x0000000200027209 */ /* 0x000fe20007810000 */
[C---:B------:R-:W-:Y:S01]  /*177e0*/  FMUL.FTZ R70, R133.reuse, R70 ;  /* 0x0000004685467220 */ /* 0x040fe20000410000 */
[----:B------:R-:W-:Y:S01]  /*177f0*/  FMUL.FTZ R71, R133, R71 ;  /* 0x0000004785477220 */ /* 0x000fe20000410000 */
[C---:B------:R-:W-:Y:S01]  /*17800*/  FMUL.FTZ R72, R3.reuse, R72 ;  /* 0x0000004803487220 */ /* 0x040fe20000410000 */
[C---:B------:R-:W-:Y:S01]  /*17810*/  FMUL.FTZ R73, R3.reuse, R73 ;  /* 0x0000004903497220 */ /* 0x040fe20000410000 */
[C---:B------:R-:W-:Y:S01]  /*17820*/  FMUL.FTZ R76, R3.reuse, R76 ;  /* 0x0000004c034c7220 */ /* 0x040fe20000410000 */
[----:B------:R-:W-:Y:S03]  /*17830*/  FMUL.FTZ R77, R3, R77 ;  /* 0x0000004d034d7220 */ /* 0x000fe60000410000 */
[----:B------:R-:W5:Y:S01]  /*17840*/  MUFU.EX2 R213, R7 ;  /* 0x0000000700d57308 */ /* 0x000f620000000800 */
[----:B-1----:R-:W-:Y:S01]  /*17850*/  MOV R5, UR30 ;  /* 0x0000001e00057c02 */ /* 0x002fe20008000f00 */
[C---:B------:R-:W-:Y:S01]  /*17860*/  FMUL.FTZ R80, R134.reuse, R80 ;  /* 0x0000005086507220 */ /* 0x040fe20000410000 */
[C---:B------:R-:W-:Y:S01]  /*17870*/  FMUL.FTZ R81, R134.reuse, R81 ;  /* 0x0000005186517220 */ /* 0x040fe20000410000 */
[----:B------:R-:W-:Y:S01]  /*17880*/  FMUL.FTZ R82, R133, R82 ;  /* 0x0000005285527220 */ /* 0x000fe20000410000 */
[----:B------:R-:W-:Y:S01]  /*17890*/  IADD3 R0, PT, PT, R5, -0x4ab325aa, RZ ;  /* 0xb54cda5605007810 */ /* 0x000fe20007ffe0ff */
        /* <DEDUP_REMOVED lines=19> */
[--C-:B------:R-:W-:Y:S01]  /*179d0*/  FFMA.FTZ R32, R32, UR4, -R185.reuse ;  /* 0x0000000420207c23 */ /* 0x100fe200080108b9 */
[--C-:B------:R-:W-:Y:S01]  /*179e0*/  FFMA.FTZ R33, R33, UR4, -R185.reuse ;  /* 0x0000000421217c23 */ /* 0x100fe200080108b9 */
[--C-:B------:R-:W-:Y:S01]  /*179f0*/  FFMA.FTZ R34, R34, UR4, -R184.reuse ;  /* 0x0000000422227c23 */ /* 0x100fe200080108b8 */
[C---:B------:R-:W-:Y:S01]  /*17a00*/  FMUL.FTZ R108, R3.reuse, R108 ;  /* 0x0000006c036c7220 */ /* 0x040fe20000410000 */
[----:B------:R-:W-:Y:S01]  /*17a10*/  FMUL.FTZ R109, R3, R109 ;  /* 0x0000006d036d7220 */ /* 0x000fe20000410000 */
[----:B------:R1:W-:Y:S01]  /*17a20*/  MUFU.EX2 R207, R33 ;  /* 0x0000002100cf7308 */ /* 0x0003e20000000800 */
[C---:B------:R-:W-:Y:S01]  /*17a30*/  FMUL.FTZ R112, R134.reuse, R112 ;  /* 0x0000007086707220 */ /* 0x040fe20000410000 */
[----:B------:R-:W-:Y:S01]  /*17a40*/  FMUL.FTZ R113, R134, R113 ;  /* 0x0000007186717220 */ /* 0x000fe20000410000 */
[C---:B------:R-:W-:Y:S01]  /*17a50*/  FMUL.FTZ R114, R133.reuse, R114 ;  /* 0x0000007285727220 */ /* 0x040fe20000410000 */
[----:B------:R-:W-:Y:S01]  /*17a60*/  FMUL.FTZ R115, R133, R115 ;  /* 0x0000007385737220 */ /* 0x000fe20000410000 */
[----:B------:R-:W-:Y:S01]  /*17a70*/  FFMA.FTZ R22, R22, UR4, -R184 ;  /* 0x0000000416167c23 */ /* 0x000fe200080108b8 */
[C---:B------:R-:W-:Y:S01]  /*17a80*/  FMUL.FTZ R116, R3.reuse, R116 ;  /* 0x0000007403747220 */ /* 0x040fe20000410000 */
[----:B------:R-:W-:Y:S03]  /*17a90*/  FMUL.FTZ R117, R3, R117 ;  /* 0x0000007503757220 */ /* 0x000fe60000410000 */
[----:B------:R1:W-:Y:S01]  /*17aa0*/  MUFU.EX2 R205, R34 ;  /* 0x0000002200cd7308 */ /* 0x0003e20000000800 */
[--C-:B------:R-:W-:Y:S01]  /*17ab0*/  FFMA.FTZ R20, R20, UR4, -R185.reuse ;  /* 0x0000000414147c23 */ /* 0x100fe200080108b9 */
[----:B------:R-:W-:Y:S01]  /*17ac0*/  FFMA.FTZ R185, R21, UR4, -R185 ;  /* 0x0000000415b97c23 */ /* 0x000fe200080108b9 */
[----:B------:R-:W-:Y:S01]  /*17ad0*/  FMUL.FTZ R21, R3, R161 ;  /* 0x000000a103157220 */ /* 0x000fe20000410000 */
[C---:B------:R-:W-:Y:S01]  /*17ae0*/  FMUL.FTZ R120, R134.reuse, R120 ;  /* 0x0000007886787220 */ /* 0x040fe20000410000 */
[C---:B------:R-:W-:Y:S01]  /*17af0*/  FMUL.FTZ R121, R134.reuse, R121 ;  /* 0x0000007986797220 */ /* 0x040fe20000410000 */
[C---:B------:R-:W-:Y:S01]  /*17b00*/  FMUL.FTZ R122, R133.reuse, R122 ;  /* 0x0000007a857a7220 */ /* 0x040fe20000410000 */
[C---:B------:R-:W-:Y:S03]  /*17b10*/  FMUL.FTZ R123, R133.reuse, R123 ;  /* 0x0000007b857b7220 */ /* 0x040fe60000410000 */
[----:B------:R-:W-:Y:S01]  /*17b20*/  MUFU.EX2 R203, R185 ;  /* 0x000000b900cb7308 */ /* 0x000fe20000000800 */
[C---:B-1----:R-:W-:Y:S01]  /*17b30*/  FMUL.FTZ R33, R134.reuse, R157 ;  /* 0x0000009d86217220 */ /* 0x042fe20000410000 */
[C---:B------:R-:W-:Y:S01]  /*17b40*/  FMUL.FTZ R124, R134.reuse, R124 ;  /* 0x0000007c867c7220 */ /* 0x040fe20000410000 */
[C---:B------:R-:W-:Y:S01]  /*17b50*/  FMUL.FTZ R125, R134.reuse, R125 ;  /* 0x0000007d867d7220 */ /* 0x040fe20000410000 */
[C---:B------:R-:W-:Y:S01]  /*17b60*/  FMUL.FTZ R126, R133.reuse, R126 ;  /* 0x0000007e857e7220 */ /* 0x040fe20000410000 */
[----:B------:R-:W-:Y:S01]  /*17b70*/  FMUL.FTZ R127, R133, R127 ;  /* 0x0000007f857f7220 */ /* 0x000fe20000410000 */
[C---:B------:R-:W-:Y:S01]  /*17b80*/  FMUL.FTZ R128, R3.reuse, R128 ;  /* 0x0000008003807220 */ /* 0x040fe20000410000 */
[----:B------:R-:W-:Y:S03]  /*17b90*/  FMUL.FTZ R129, R3, R129 ;  /* 0x0000008103817220 */ /* 0x000fe60000410000 */
[----:B------:R1:W-:Y:S01]  /*17ba0*/  MUFU.EX2 R204, R20 ;  /* 0x0000001400cc7308 */ /* 0x0003e20000000800 */
[----:B------:R-:W-:Y:S09]  /*17bb0*/  FMUL.FTZ R34, R133, R158 ;  /* 0x0000009e85227220 */ /* 0x000ff20000410000 */
[----:B------:R2:W-:Y:S01]  /*17bc0*/  MUFU.EX2 R208, R32 ;  /* 0x0000002000d07308 */ /* 0x0005e20000000800 */
[----:B-1----:R-:W-:Y:S01]  /*17bd0*/  FMUL.FTZ R20, R3, R160 ;  /* 0x000000a003147220 */ /* 0x002fe20000410000 */
[----:B--2---:R-:W-:Y:S01]  /*17be0*/  FMUL.FTZ R32, R134, R156 ;  /* 0x0000009c86207220 */ /* 0x004fe20000410000 */
[-C--:B------:R-:W-:Y:S01]  /*17bf0*/  LOP3.LUT R176, R180, R172.reuse, R179, 0x96, !PT ;  /* 0x000000acb4b07212 */ /* 0x080fe200078e96b3 */
[----:B------:R-:W-:Y:S04]  /*17c00*/  IMAD.WIDE.U32 R178, R174, -0x2daee0ad, RZ ;  /* 0xd2511f53aeb27825 */ /* 0x000fe800078e00ff */
[----:B------:R-:W-:Y:S01]  /*17c10*/  IMAD.WIDE.U32 R176, R176, -0x326172a9, RZ ;  /* 0xcd9e8d57b0b07825 */ /* 0x000fe200078e00ff */
[----:B---3--:R-:W-:Y:S03]  /*17c20*/  LOP3.LUT R172, R190, R172, R179, 0x96, !PT ;  /* 0x000000acbeac7212 */ /* 0x008fe600078e96b3 */
[----:B------:R-:W-:Y:S01]  /*17c30*/  IMAD.WIDE.U32 R180, R173, -0x2daee0ad, RZ ;  /* 0xd2511f53adb47825 */ /* 0x000fe200078e00ff */
[----:B------:R-:W-:Y:S02]  /*17c40*/  LOP3.LUT R173, R16, R176, R195, 0x96, !PT ;  /* 0x000000b010ad7212 */ /* 0x000fe400078e96c3 */
[-C--:B----4-:R-:W-:Y:S01]  /*17c50*/  LOP3.LUT R132, R188, R17.reuse, R177, 0x96, !PT ;  /* 0x00000011bc847212 */ /* 0x090fe200078e96b1 */
[----:B------:R-:W-:Y:S01]  /*17c60*/  IMAD.WIDE.U32 R174, R172, -0x326172a9, RZ ;  /* 0xcd9e8d57acae7825 */ /* 0x000fe200078e00ff */
[----:B------:R-:W-:Y:S03]  /*17c70*/  LOP3.LUT R138, R138, R178, R181, 0x96, !PT ;  /* 0x000000b28a8a7212 */ /* 0x000fe600078e96b5 */
[----:B------:R-:W-:Y:S01]  /*17c80*/  IMAD.WIDE.U32 R176, R132, -0x2daee0ad, RZ ;  /* 0xd2511f5384b07825 */ /* 0x000fe200078e00ff */
[----:B-----5:R-:W-:Y:S03]  /*17c90*/  LOP3.LUT R17, R186, R17, R175, 0x96, !PT ;  /* 0x00000011ba117212 */ /* 0x020fe600078e96af */
[----:B------:R-:W-:Y:S01]  /*17ca0*/  FMUL.FTZ R186, R135, UR4 ;  /* 0x0000000487ba7c20 */ /* 0x000fe20008410000 */
[----:B------:R-:W-:Y:S04]  /*17cb0*/  IMAD.WIDE.U32 R196, R138, -0x326172a9, RZ ;  /* 0xcd9e8d578ac47825 */ /* 0x000fe800078e00ff */
[----:B------:R-:W-:Y:S01]  /*17cc0*/  FMUL.FTZ R187, R2, UR4 ;  /* 0x0000000402bb7c20 */ /* 0x000fe20008410000 */
[----:B------:R-:W-:Y:S01]  /*17cd0*/  LOP3.LUT R19, R18, R182, R177, 0x96, !PT ;  /* 0x000000b612137212 */ /* 0x000fe200078e96b1 */
[----:B------:R-:W-:Y:S01]  /*17ce0*/  IMAD.WIDE.U32 R192, R173, -0x2daee0ad, RZ ;  /* 0xd2511f53adc07825 */ /* 0x000fe200078e00ff */
[----:B------:R-:W-:Y:S02]  /*17cf0*/  FSEL R186, R186, RZ, P2 ;  /* 0x000000ffbaba7208 */ /* 0x000fe40001000000 */
[----:B------:R-:W-:Y:S01]  /*17d00*/  LOP3.LUT R16, R16, R174, R197, 0x96, !PT ;  /* 0x000000ae10107212 */ /* 0x000fe200078e96c5 */
[----:B------:R-:W-:Y:S01]  /*17d10*/  IMAD.WIDE.U32 R174, R17, -0x2daee0ad, RZ ;  /* 0xd2511f5311ae7825 */ /* 0x000fe200078e00ff */
[----:B------:R-:W-:Y:S03]  /*17d20*/  FSETP.NEU.FTZ.AND P2, PT, R2, -INF , PT ;  /* 0xff8000000200780b */ /* 0x000fe60003f5d000 */
[--C-:B------:R-:W-:Y:S01]  /*17d30*/  FFMA.FTZ R9, R9, UR4, -R186.reuse ;  /* 0x0000000409097c23 */ /* 0x100fe200080108ba */
[----:B------:R-:W-:Y:S04]  /*17d40*/  IMAD.WIDE.U32 R198, R16, -0x2daee0ad, RZ ;  /* 0xd2511f5310c67825 */ /* 0x000fe800078e00ff */
[--C-:B------:R-:W-:Y:S01]  /*17d50*/  FFMA.FTZ R8, R8, UR4, -R186.reuse ;  /* 0x0000000408087c23 */ /* 0x100fe200080108ba */
[----:B------:R1:W-:Y:S01]  /*17d60*/  MUFU.EX2 R212, R9 ;  /* 0x0000000900d47308 */ /* 0x0003e20000000800 */
[----:B------:R-:W-:Y:S01]  /*17d70*/  FSEL R187, R187, RZ, P2 ;  /* 0x000000ffbbbb7208 */ /* 0x000fe20001000000 */
[----:B------:R-:W-:Y:S01]  /*17d80*/  IMAD.WIDE.U32 R188, R19, -0x326172a9, RZ ;  /* 0xcd9e8d5713bc7825 */ /* 0x000fe200078e00ff */
[----:B------:R-:W-:Y:S02]  /*17d90*/  LOP3.LUT R16, R4, R176, R193, 0x96, !PT ;  /* 0x000000b004107212 */ /* 0x000fe400078e96c1 */
[----:B------:R-:W-:Y:S01]  /*17da0*/  LOP3.LUT R18, R18, R180, R175, 0x96, !PT ;  /* 0x000000b412127212 */ /* 0x000fe200078e96af */
[----:B------:R-:W-:Y:S01]  /*17db0*/  FFMA.FTZ R10, R10, UR4, -R187 ;  /* 0x000000040a0a7c23 */ /* 0x000fe200080108bb */
[----:B------:R-:W-:Y:S03]  /*17dc0*/  LOP3.LUT R4, R4, R174, R199, 0x96, !PT ;  /* 0x000000ae04047212 */ /* 0x000fe600078e96c7 */
[----:B------:R2:W3:Y:S01]  /*17dd0*/  MUFU.EX2 R211, R8 ;  /* 0x0000000800d37308 */ /* 0x0004e20000000800 */
[----:B------:R-:W-:Y:S01]  /*17de0*/  IMAD.WIDE.U32 R16, R16, -0x326172a9, RZ ;  /* 0xcd9e8d5710107825 */ /* 0x000fe200078e00ff */
[----:B------:R-:W4:Y:S03]  /*17df0*/  LDSM.16.MT88.4 R176, [R216+0xa000] ;  /* 0x00a00000d8b0783b */ /* 0x000f260000004200 */
[----:B------:R-:W-:Y:S01]  /*17e00*/  FFMA.FTZ R11, R11, UR4, -R187 ;  /* 0x000000040b0b7c23 */ /* 0x000fe200080108bb */
[----:B------:R-:W-:Y:S01]  /*17e10*/  IMAD.WIDE.U32 R190, R18, -0x326172a9, RZ ;  /* 0xcd9e8d5712be7825 */ /* 0x000fe200078e00ff */
[----:B------:R-:W-:Y:S03]  /*17e20*/  LOP3.LUT R6, R0, R188, R17, 0x96, !PT ;  /* 0x000000bc00067212 */ /* 0x000fe600078e9611 */
[----:B------:R-:W-:Y:S01]  /*17e30*/  MUFU.EX2 R201, R10 ;  /* 0x0000000a00c97308 */ /* 0x000fe20000000800 */
[----:B------:R-:W-:Y:S01]  /*17e40*/  IMAD.WIDE.U32 R4, R4, -0x326172a9, RZ ;  /* 0xcd9e8d5704047825 */ /* 0x000fe200078e00ff */
[----:B------:R-:W-:Y:S02]  /*17e50*/  MOV R19, R16 ;  /* 0x0000001000137202 */ /* 0x000fe40000000f00 */
[----:B------:R-:W-:Y:S01]  /*17e60*/  PRMT R7, R16, 0x7772, RZ ;  /* 0x0000777210077816 */ /* 0x000fe200000000ff */
[--C-:B------:R-:W-:Y:S01]  /*17e70*/  FFMA.FTZ R12, R12, UR4, -R186.reuse ;  /* 0x000000040c0c7c23 */ /* 0x100fe200080108ba */
[----:B------:R-:W-:Y:S01]  /*17e80*/  LOP3.LUT R0, R0, R190, R5, 0x96, !PT ;  /* 0x000000be00007212 */ /* 0x000fe200078e9605 */
[--C-:B------:R-:W-:Y:S01]  /*17e90*/  FFMA.FTZ R13, R13, UR4, -R186.reuse ;  /* 0x000000040d0d7c23 */ /* 0x100fe200080108ba */
[C---:B------:R-:W-:Y:S02]  /*17ea0*/  PRMT R18, R16.reuse, 0x7773, RZ ;  /* 0x0000777310127816 */ /* 0x040fe400000000ff */
[----:B------:R-:W5:Y:S01]  /*17eb0*/  MUFU.EX2 R200, R11 ;  /* 0x0000000b00c87308 */ /* 0x000f620000000800 */
[----:B------:R-:W-:Y:S01]  /*17ec0*/  PRMT R174, R16, 0x7771, RZ ;  /* 0x0000777110ae7816 */ /* 0x000fe200000000ff */
[--C-:B------:R-:W-:Y:S01]  /*17ed0*/  FFMA.FTZ R14, R14, UR4, -R187.reuse ;  /* 0x000000040e0e7c23 */ /* 0x100fe200080108bb */
[C---:B------:R-:W-:Y:S01]  /*17ee0*/  PRMT R17, R4.reuse, 0x7773, RZ ;  /* 0x0000777304117816 */ /* 0x040fe200000000ff */
[--C-:B------:R-:W-:Y:S01]  /*17ef0*/  FFMA.FTZ R15, R15, UR4, -R187.reuse ;  /* 0x000000040f0f7c23 */ /* 0x100fe200080108bb */
[----:B-1----:R-:W-:Y:S01]  /*17f00*/  PRMT R9, R4, 0x7771, RZ ;  /* 0x0000777104097816 */ /* 0x002fe200000000ff */
[--C-:B------:R-:W-:Y:S01]  /*17f10*/  FFMA.FTZ R24, R24, UR4, -R186.reuse ;  /* 0x0000000418187c23 */ /* 0x100fe200080108ba */
[----:B------:R-:W-:Y:S03]  /*17f20*/  MOV R5, R4 ;  /* 0x0000000400057202 */ /* 0x000fe60000000f00 */
[----:B------:R1:W-:Y:S01]  /*17f30*/  MUFU.EX2 R210, R12 ;  /* 0x0000000c00d27308 */ /* 0x0003e20000000800 */
[----:B------:R-:W-:Y:S01]  /*17f40*/  PRMT R16, R4, 0x7772, RZ ;  /* 0x0000777204107816 */ /* 0x000fe200000000ff */
[----:B------:R-:W-:Y:S01]  /*17f50*/  FFMA.FTZ R25, R25, UR4, -R186 ;  /* 0x0000000419197c23 */ /* 0x000fe200080108ba */
[----:B------:R-:W-:Y:S01]  /*17f60*/  LOP3.LUT R4, R6, 0xffff, RZ, 0xc0, !PT ;  /* 0x0000ffff06047812 */ /* 0x000fe200078ec0ff */
[--C-:B------:R-:W-:Y:S01]  /*17f70*/  FFMA.FTZ R26, R26, UR4, -R187.reuse ;  /* 0x000000041a1a7c23 */ /* 0x100fe200080108bb */
[----:B------:R-:W-:Y:S01]  /*17f80*/  PRMT R18, R7, 0x5410, R18 ;  /* 0x0000541007127816 */ /* 0x000fe20000000012 */
[----:B------:R-:W-:Y:S01]  /*17f90*/  FFMA.FTZ R30, R30, UR4, -R187 ;  /* 0x000000041e1e7c23 */ /* 0x000fe200080108bb */
[----:B------:R-:W-:Y:S03]  /*17fa0*/  LOP3.LUT R7, R19, 0xff, RZ, 0xc0, !PT ;  /* 0x000000ff13077812 */ /* 0x000fe600078ec0ff */
[----:B------:R3:W-:Y:S01]  /*17fb0*/  MUFU.EX2 R209, R13 ;  /* 0x0000000d00d17308 */ /* 0x0007e20000000800 */
[----:B--2---:R-:W-:Y:S01]  /*17fc0*/  LOP3.LUT R8, R6, 0xff, RZ, 0xc0, !PT ;  /* 0x000000ff06087812 */ /* 0x004fe200078ec0ff */
[----:B------:R-:W-:Y:S01]  /*17fd0*/  FMUL.FTZ R19, R133, R155 ;  /* 0x0000009b85137220 */ /* 0x000fe20000410000 */
[----:B------:R-:W-:Y:S02]  /*17fe0*/  SHF.R.U32.HI R4, RZ, 0x8, R4 ;  /* 0x00000008ff047819 */ /* 0x000fe40000011604 */
[----:B------:R-:W-:Y:S02]  /*17ff0*/  LOP3.LUT R5, R5, 0xff, RZ, 0xc0, !PT ;  /* 0x000000ff05057812 */ /* 0x000fe400078ec0ff */
[----:B------:R-:W-:Y:S03]  /*18000*/  PRMT R174, R7, 0x5410, R174 ;  /* 0x0000541007ae7816 */ /* 0x000fe600000000ae */
[----:B------:R-:W-:Y:S01]  /*18010*/  MUFU.EX2 R199, R14 ;  /* 0x0000000e00c77308 */ /* 0x000fe20000000800 */
[----:B------:R-:W-:Y:S01]  /*18020*/  PRMT R172, R8, 0x5410, R4 ;  /* 0x0000541008ac7816 */ /* 0x000fe20000000004 */
[----:B-1----:R-:W-:Y:S01]  /*18030*/  FMUL.FTZ R12, R3, R148 ;  /* 0x00000094030c7220 */ /* 0x002fe20000410000 */
[----:B------:R-:W-:Y:S02]  /*18040*/  PRMT R7, R6, 0x7632, R7 ;  /* 0x0000763206077816 */ /* 0x000fe40000000007 */
[----:B------:R-:W-:Y:S02]  /*18050*/  PRMT R10, R5, 0x5410, R9 ;  /* 0x00005410050a7816 */ /* 0x000fe40000000009 */
[C---:B------:R-:W-:Y:S03]  /*18060*/  LOP3.LUT R4, R0.reuse, 0xffff, RZ, 0xc0, !PT ;  /* 0x0000ffff00047812 */ /* 0x040fe600078ec0ff */
[----:B------:R-:W-:Y:S01]  /*18070*/  MUFU.EX2 R197, R15 ;  /* 0x0000000f00c57308 */ /* 0x000fe20000000800 */
[C---:B------:R-:W-:Y:S01]  /*18080*/  PRMT R5, R0.reuse, 0x7632, R5 ;  /* 0x0000763200057816 */ /* 0x040fe20000000005 */
[----:B---3--:R-:W-:Y:S01]  /*18090*/  FMUL.FTZ R13, R3, R149 ;  /* 0x00000095030d7220 */ /* 0x008fe20000410000 */
[----:B------:R-:W-:Y:S02]  /*180a0*/  LOP3.LUT R7, R7, 0xff, RZ, 0xc0, !PT ;  /* 0x000000ff07077812 */ /* 0x000fe400078ec0ff */
[----:B------:R-:W-:Y:S02]  /*180b0*/  SHF.R.U32.HI R8, RZ, 0x18, R6 ;  /* 0x00000018ff087819 */ /* 0x000fe40000011606 */
[----:B------:R-:W-:Y:S03]  /*180c0*/  LOP3.LUT R9, R0, 0xff, RZ, 0xc0, !PT ;  /* 0x000000ff00097812 */ /* 0x000fe600078ec0ff */
[----:B------:R-:W-:Y:S01]  /*180d0*/  MUFU.EX2 R193, R26 ;  /* 0x0000001a00c17308 */ /* 0x000fe20000000800 */
[----:B------:R-:W-:Y:S02]  /*180e0*/  SHF.R.U32.HI R6, RZ, 0x8, R4 ;  /* 0x00000008ff067819 */ /* 0x000fe40000011604 */
[----:B------:R-:W-:Y:S02]  /*180f0*/  SHF.R.U32.HI R0, RZ, 0x18, R0 ;  /* 0x00000018ff007819 */ /* 0x000fe40000011600 */
[----:B------:R-:W-:Y:S02]  /*18100*/  LOP3.LUT R4, R5, 0xff, RZ, 0xc0, !PT ;  /* 0x000000ff05047812 */ /* 0x000fe400078ec0ff */
[----:B------:R-:W-:Y:S02]  /*18110*/  PRMT R8, R7, 0x5410, R8 ;  /* 0x0000541007087816 */ /* 0x000fe40000000008 */
[----:B------:R-:W-:Y:S02]  /*18120*/  PRMT R7, R9, 0x5410, R6 ;  /* 0x0000541009077816 */ /* 0x000fe40000000006 */
[--C-:B------:R-:W-:Y:S02]  /*18130*/  HSET2.LE.AND R174, R174, R228.reuse, PT ;  /* 0x000000e4aeae7233 */ /* 0x100fe40003803000 */
[----:B------:R-:W-:Y:S02]  /*18140*/  PRMT R6, R4, 0x5410, R0 ;  /* 0x0000541004067816 */ /* 0x000fe40000000000 */
[----:B------:R-:W-:Y:S02]  /*18150*/  F2FP.F16.F32.PACK_AB R0, R236, R237 ;  /* 0x000000edec00723e */ /* 0x000fe400000000ff */
[----:B------:R-:W-:Y:S01]  /*18160*/  LOP3.LUT R175, R18, 0xff00ff, RZ, 0xc0, !PT ;  /* 0x00ff00ff12af7812 */ /* 0x000fe200078ec0ff */
[----:B------:R-:W-:Y:S01]  /*18170*/  FMUL.FTZ R18, R133, R154 ;  /* 0x0000009a85127220 */ /* 0x000fe20000410000 */
[----:B------:R-:W-:Y:S01]  /*18180*/  LOP3.LUT R174, R0, R174, RZ, 0xc0, !PT ;  /* 0x000000ae00ae7212 */ /* 0x000fe200078ec0ff */
[----:B------:R-:W-:Y:S01]  /*18190*/  FADD.FTZ R0, -R2, R139 ;  /* 0x0000008b02007221 */ /* 0x000fe20000010100 */
[--C-:B------:R-:W-:Y:S02]  /*181a0*/  HSET2.LE.AND R172, R172, R228.reuse, PT ;  /* 0x000000e4acac7233 */ /* 0x100fe40003803000 */
[--C-:B------:R-:W-:Y:S01]  /*181b0*/  HSET2.LE.AND R175, R175, R228.reuse, PT ;  /* 0x000000e4afaf7233 */ /* 0x100fe20003803000 */
[----:B------:R-:W-:Y:S01]  /*181c0*/  FMUL.FTZ R0, R0, UR4 ;  /* 0x0000000400007c20 */ /* 0x000fe20008410000 */
[----:B------:R-:W-:Y:S02]  /*181d0*/  F2FP.F16.F32.PACK_AB R4, R234, R235 ;  /* 0x000000ebea04723e */ /* 0x000fe400000000ff */
[----:B------:R-:W-:Y:S02]  /*181e0*/  F2FP.F16.F32.PACK_AB R5, R215, R231 ;  /* 0x000000e7d705723e */ /* 0x000fe400000000ff */
[----:B------:R-:W-:Y:S01]  /*181f0*/  LOP3.LUT R175, R4, R175, RZ, 0xc0, !PT ;  /* 0x000000af04af7212 */ /* 0x000fe200078ec0ff */
[----:B------:R-:W1:Y:S01]  /*18200*/  MUFU.EX2 R0, R0 ;  /* 0x0000000000007308 */ /* 0x000e620000000800 */
[----:B------:R-:W-:Y:S02]  /*18210*/  LOP3.LUT R172, R5, R172, RZ, 0xc0, !PT ;  /* 0x000000ac05ac7212 */ /* 0x000fe400078ec0ff */
[--C-:B------:R-:W-:Y:S02]  /*18220*/  HSET2.LE.AND R4, R8, R228.reuse, PT ;  /* 0x000000e408047233 */ /* 0x100fe40003803000 */
[--C-:B------:R-:W-:Y:S01]  /*18230*/  HSET2.LE.AND R5, R7, R228.reuse, PT ;  /* 0x000000e407057233 */ /* 0x100fe20003803000 */
[----:B------:R-:W-:Y:S01]  /*18240*/  FMUL.FTZ R7, R133, R143 ;  /* 0x0000008f85077220 */ /* 0x000fe20000410000 */
[--C-:B------:R-:W-:Y:S02]  /*18250*/  HSET2.LE.AND R6, R6, R228.reuse, PT ;  /* 0x000000e406067233 */ /* 0x100fe40003803000 */
[----:B------:R-:W-:Y:S02]  /*18260*/  F2FP.F16.F32.PACK_AB R173, R213, R214 ;  /* 0x000000d6d5ad723e */ /* 0x000fe400000000ff */
[----:B------:R-:W-:Y:S02]  /*18270*/  F2FP.F16.F32.PACK_AB R180, R212, R211 ;  /* 0x000000d3d4b4723e */ /* 0x000fe400000000ff */
[----:B-----5:R-:W-:Y:S02]  /*18280*/  F2FP.F16.F32.PACK_AB R181, R200, R201 ;  /* 0x000000c9c8b5723e */ /* 0x020fe400000000ff */
[----:B------:R-:W-:Y:S01]  /*18290*/  PRMT R16, R16, 0x5410, R17 ;  /* 0x0000541010107816 */ /* 0x000fe20000000011 */
[C---:B------:R-:W-:Y:S01]  /*182a0*/  FMUL.FTZ R17, R134.reuse, R153 ;  /* 0x0000009986117220 */ /* 0x040fe20000410000 */
[----:B------:R-:W-:Y:S01]  /*182b0*/  LOP3.LUT R173, R173, R4, RZ, 0xc0, !PT ;  /* 0x00000004adad7212 */ /* 0x000fe200078ec0ff */
[----:B------:R-:W-:Y:S01]  /*182c0*/  FMUL.FTZ R4, R134, R140 ;  /* 0x0000008c86047220 */ /* 0x000fe20000410000 */
[----:B------:R-:W-:Y:S01]  /*182d0*/  LOP3.LUT R180, R180, R5, RZ, 0xc0, !PT ;  /* 0x00000005b4b47212 */ /* 0x000fe200078ec0ff */
[----:B------:R-:W-:Y:S01]  /*182e0*/  FMUL.FTZ R5, R134, R141 ;  /* 0x0000008d86057220 */ /* 0x000fe20000410000 */
[----:B------:R-:W-:Y:S01]  /*182f0*/  LOP3.LUT R181, R181, R6, RZ, 0xc0, !PT ;  /* 0x00000006b5b57212 */ /* 0x000fe200078ec0ff */
[----:B------:R-:W-:Y:S01]  /*18300*/  FMUL.FTZ R6, R133, R142 ;  /* 0x0000008e85067220 */ /* 0x000fe20000410000 */
[----:B------:R-:W-:Y:S01]  /*18310*/  LOP3.LUT R9, R16, 0xff00ff, RZ, 0xc0, !PT ;  /* 0x00ff00ff10097812 */ /* 0x000fe200078ec0ff */
[----:B------:R-:W2:Y:S01]  /*18320*/  LDSM.16.MT88.4 R140, [R218+0xa000] ;  /* 0x00a00000da8c783b */ /* 0x000ea20000004200 */
[--C-:B------:R-:W-:Y:S01]  /*18330*/  HSET2.LE.AND R8, R10, R228.reuse, PT ;  /* 0x000000e40a087233 */ /* 0x100fe20003803000 */
[C---:B-1----:R-:W-:Y:S01]  /*18340*/  FMUL.FTZ R10, R0.reuse, R146 ;  /* 0x00000092000a7220 */ /* 0x042fe20000410000 */
[----:B------:R-:W-:Y:S01]  /*18350*/  F2FP.F16.F32.PACK_AB R182, R209, R210 ;  /* 0x000000d2d1b6723e */ /* 0x000fe200000000ff */
[C---:B------:R-:W-:Y:S01]  /*18360*/  FMUL.FTZ R11, R0.reuse, R147 ;  /* 0x00000093000b7220 */ /* 0x040fe20000410000 */
[-C--:B----4-:R-:W-:Y:S01]  /*18370*/  HMMA.16816.F32 R4, R172, R176.reuse, R4 ;  /* 0x000000b0ac04723c */ /* 0x090fe20000001804 */
[----:B------:R-:W-:Y:S04]  /*18380*/  MOV R132, UR30 ;  /* 0x0000001e00847c02 */ /* 0x000fe80008000f00 */
[--C-:B------:R-:W-:Y:S01]  /*18390*/  HSET2.LE.AND R9, R9, R228.reuse, PT ;  /* 0x000000e409097233 */ /* 0x100fe20003803000 */
[C---:B------:R-:W-:Y:S01]  /*183a0*/  FMUL.FTZ R14, R0.reuse, R150 ;  /* 0x00000096000e7220 */ /* 0x040fe20000410000 */
[----:B------:R-:W-:Y:S01]  /*183b0*/  F2FP.F16.F32.PACK_AB R183, R197, R199 ;  /* 0x000000c7c5b7723e */ /* 0x000fe200000000ff */
[----:B------:R-:W-:Y:S01]  /*183c0*/  FMUL.FTZ R15, R0, R151 ;  /* 0x00000097000f7220 */ /* 0x000fe20000410000 */
[----:B------:R-:W-:Y:S01]  /*183d0*/  LOP3.LUT R182, R182, R8, RZ, 0xc0, !PT ;  /* 0x00000008b6b67212 */ /* 0x000fe200078ec0ff */
[----:B------:R-:W-:Y:S01]  /*183e0*/  FMUL.FTZ R8, R3, R144 ;  /* 0x0000009003087220 */ /* 0x000fe20000410000 */
[----:B------:R-:W-:Y:S01]  /*183f0*/  LOP3.LUT R183, R183, R9, RZ, 0xc0, !PT ;  /* 0x00000009b7b77212 */ /* 0x000fe200078ec0ff */
[----:B------:R-:W-:Y:S01]  /*18400*/  FMUL.FTZ R9, R3, R145 ;  /* 0x0000009103097220 */ /* 0x000fe20000410000 */
[----:B------:R-:W-:Y:S01]  /*18410*/  FMUL.FTZ R26, R0, R166 ;  /* 0x000000a6001a7220 */ /* 0x000fe20000410000 */
[----:B------:R-:W-:Y:S01]  /*18420*/  FMUL.FTZ R16, R134, R152 ;  /* 0x0000009886107220 */ /* 0x000fe20000410000 */
[----:B------:R-:W-:Y:S01]  /*18430*/  MOV R148, R243 ;  /* 0x000000f300947202 */ /* 0x000fe20000000f00 */
[C---:B------:R-:W-:Y:S01]  /*18440*/  FMUL.FTZ R42, R0.reuse, R42 ;  /* 0x0000002a002a7220 */ /* 0x040fe20000410000 */
[----:B------:R-:W-:Y:S01]  /*18450*/  @P0 IADD3 R148, PT, PT, R251, -0x40, RZ ;  /* 0xffffffc0fb940810 */ /* 0x000fe20007ffe0ff */
[----:B------:R-:W-:Y:S01]  /*18460*/  FMUL.FTZ R43, R0, R43 ;  /* 0x0000002b002b7220 */ /* 0x000fe20000410000 */
[C---:B------:R-:W-:Y:S03]  /*18470*/  HMMA.16816.F32 R8, R180.reuse, R176, R8 ;  /* 0x000000b0b408723c */ /* 0x040fe60000001808 */
[----:B------:R-:W1:Y:S01]  /*18480*/  LDSM.16.MT88.4 R144, [R148] ;  /* 0x000000009490783b */ /* 0x000e620000004200 */
[----:B------:R-:W-:Y:S01]  /*18490*/  IADD3 R149, PT, PT, R222, R148, RZ ;  /* 0x00000094de957210 */ /* 0x000fe20007ffe0ff */
[C---:B------:R-:W-:Y:S01]  /*184a0*/  FMUL.FTZ R46, R0.reuse, R46 ;  /* 0x0000002e002e7220 */ /* 0x040fe20000410000 */
[C---:B------:R-:W-:Y:S01]  /*184b0*/  FMUL.FTZ R47, R0.reuse, R47 ;  /* 0x0000002f002f7220 */ /* 0x040fe20000410000 */
[C---:B------:R-:W-:Y:S01]  /*184c0*/  FMUL.FTZ R58, R0.reuse, R58 ;  /* 0x0000003a003a7220 */ /* 0x040fe20000410000 */
[-C--:B------:R-:W-:Y:S03]  /*184d0*/  HMMA.16816.F32 R12, R180, R178.reuse, R12 ;  /* 0x000000b2b40c723c */ /* 0x080fe6000000180c */
[C---:B------:R-:W-:Y:S01]  /*184e0*/  FMUL.FTZ R59, R0.reuse, R59 ;  /* 0x0000003b003b7220 */ /* 0x040fe20000410000 */
[C---:B------:R-:W-:Y:S01]  /*184f0*/  FMUL.FTZ R62, R0.reuse, R62 ;  /* 0x0000003e003e7220 */ /* 0x040fe20000410000 */
[C---:B------:R-:W-:Y:S01]  /*18500*/  FMUL.FTZ R63, R0.reuse, R63 ;  /* 0x0000003f003f7220 */ /* 0x040fe20000410000 */
[C---:B------:R-:W-:Y:S01]  /*18510*/  FMUL.FTZ R74, R0.reuse, R74 ;  /* 0x0000004a004a7220 */ /* 0x040fe20000410000 */
[C---:B------:R-:W-:Y:S01]  /*18520*/  FMUL.FTZ R75, R0.reuse, R75 ;  /* 0x0000004b004b7220 */ /* 0x040fe20000410000 */
[C---:B------:R-:W-:Y:S04]  /*18530*/  HMMA.16816.F32 R16, R172.reuse, R178, R16 ;  /* 0x000000b2ac10723c */ /* 0x040fe80000001810 */
[C---:B------:R-:W-:Y:S01]  /*18540*/  FMUL.FTZ R78, R0.reuse, R78 ;  /* 0x0000004e004e7220 */ /* 0x040fe20000410000 */
[C---:B------:R-:W-:Y:S01]  /*18550*/  FMUL.FTZ R79, R0.reuse, R79 ;  /* 0x0000004f004f7220 */ /* 0x040fe20000410000 */
[C---:B------:R-:W-:Y:S01]  /*18560*/  FMUL.FTZ R90, R0.reuse, R90 ;  /* 0x0000005a005a7220 */ /* 0x040fe20000410000 */
[C---:B------:R-:W-:Y:S01]  /*18570*/  FMUL.FTZ R91, R0.reuse, R91 ;  /* 0x0000005b005b7220 */ /* 0x040fe20000410000 */
[-C--:B--2---:R-:W-:Y:S03]  /*18580*/  HMMA.16816.F32 R36, R172, R140.reuse, R36 ;  /* 0x0000008cac24723c */ /* 0x084fe60000001824 */
        /* <DEDUP_REMOVED lines=10> */
[-C--:B------:R-:W-:Y:S03]  /*18630*/  HMMA.16816.F32 R44, R180, R142.reuse, R44 ;  /* 0x0000008eb42c723c */ /* 0x080fe6000000182c */
[----:B------:R-:W-:Y:S01]  /*18640*/  FMUL.FTZ R131, R0, R131 ;  /* 0x0000008300837220 */ /* 0x000fe20000410000 */
[----:B------:R-:W-:Y:S02]  /*18650*/  IADD3 R132, PT, PT, R132, 0x1715609d, RZ ;  /* 0x1715609d84847810 */ /* 0x000fe40007ffe0ff */
[----:B------:R-:W-:Y:S02]  /*18660*/  F2FP.F16.F32.PACK_AB R178, R207, R208 ;  /* 0x000000d0cfb2723e */ /* 0x000fe400000000ff */
[C---:B------:R-:W-:Y:S01]  /*18670*/  HMMA.16816.F32 R48, R172.reuse, R142, R48 ;  /* 0x0000008eac30723c */ /* 0x040fe20000001830 */
[----:B------:R-:W2:Y:S03]  /*18680*/  LDSM.16.MT88.4 R140, [R149] ;  /* 0x00000000958c783b */ /* 0x000ea60000004200 */
[C---:B------:R-:W-:Y:S02]  /*18690*/  LOP3.LUT R138, R132.reuse, R194, R189, 0x96, !PT ;  /* 0x000000c2848a7212 */ /* 0x040fe400078e96bd */
[----:B------:R-:W-:Y:S01]  /*186a0*/  LOP3.LUT R132, R132, R196, R191, 0x96, !PT ;  /* 0x000000c484847212 */ /* 0x000fe200078e96bf */
[----:B------:R3:W-:Y:S01]  /*186b0*/  MUFU.EX2 R194, R25 ;  /* 0x0000001900c27308 */ /* 0x0007e20000000800 */
[-C--:B-1----:R-:W-:Y:S03]  /*186c0*/  HMMA.16816.F32 R52, R172, R144.reuse, R52 ;  /* 0x00000090ac34723c */ /* 0x082fe60000001834 */
[----:B------:R-:W-:Y:S01]  /*186d0*/  IMAD.WIDE.U32 R138, R138, -0x2daee0ad, RZ ;  /* 0xd2511f538a8a7825 */ /* 0x000fe200078e00ff */
[----:B------:R-:W-:Y:S05]  /*186e0*/  F2FP.F16.F32.PACK_AB R176, R203, R204 ;  /* 0x000000cccbb0723e */ /* 0x000fea00000000ff */
[----:B------:R-:W-:Y:S01]  /*186f0*/  MUFU.EX2 R196, R24 ;  /* 0x0000001800c47308 */ /* 0x000fe20000000800 */
[C---:B------:R-:W-:Y:S04]  /*18700*/  HMMA.16816.F32 R56, R180.reuse, R144, R56 ;  /* 0x00000090b438723c */ /* 0x040fe80000001838 */
[C---:B------:R-:W-:Y:S02]  /*18710*/  PRMT R154, R138.reuse, 0x7771, RZ ;  /* 0x000077718a9a7816 */ /* 0x040fe400000000ff */
[C---:B------:R-:W-:Y:S03]  /*18720*/  PRMT R152, R138.reuse, 0x7773, RZ ;  /* 0x000077738a987816 */ /* 0x040fe600000000ff */
[----:B------:R1:W-:Y:S01]  /*18730*/  MUFU.EX2 R189, R30 ;  /* 0x0000001e00bd7308 */ /* 0x0003e20000000800 */
[-C--:B------:R-:W-:Y:S03]  /*18740*/  HMMA.16816.F32 R60, R180, R146.reuse, R60 ;  /* 0x00000092b43c723c */ /* 0x080fe6000000183c */
[----:B---3--:R-:W-:Y:S01]  /*18750*/  FMUL.FTZ R25, R3, R165 ;  /* 0x000000a503197220 */ /* 0x008fe20000410000 */
[----:B------:R-:W-:Y:S02]  /*18760*/  PRMT R150, R138, 0x7772, RZ ;  /* 0x000077728a967816 */ /* 0x000fe400000000ff */
[----:B------:R-:W-:Y:S01]  /*18770*/  MOV R151, R138 ;  /* 0x0000008a00977202 */ /* 0x000fe20000000f00 */
[----:B------:R-:W-:Y:S01]  /*18780*/  FFMA.FTZ R138, R35, UR4, -R184 ;  /* 0x00000004238a7c23 */ /* 0x000fe200080108b8 */
[C---:B------:R-:W-:Y:S01]  /*18790*/  HMMA.16816.F32 R64, R172.reuse, R146, R64 ;  /* 0x00000092ac40723c */ /* 0x040fe20000001840 */
[----:B------:R-:W3:Y:S02]  /*187a0*/  LDSM.16.MT88.4 R144, [R216+0xb000] ;  /* 0x00b00000d890783b */ /* 0x000ee40000004200 */
[----:B------:R4:W5:Y:S01]  /*187b0*/  MUFU.EX2 R206, R138 ;  /* 0x0000008a00ce7308 */ /* 0x0009620000000800 */
[----:B------:R-:W-:Y:S01]  /*187c0*/  FMUL.FTZ R35, R133, R159 ;  /* 0x0000009f85237220 */ /* 0x000fe20000410000 */
[----:B------:R-:W-:Y:S01]  /*187d0*/  PRMT R152, R150, 0x5410, R152 ;  /* 0x0000541096987816 */ /* 0x000fe20000000098 */
[----:B------:R-:W-:Y:S01]  /*187e0*/  FFMA.FTZ R184, R23, UR4, -R184 ;  /* 0x0000000417b87c23 */ /* 0x000fe200080108b8 */
[----:B------:R-:W-:Y:S01]  /*187f0*/  FMUL.FTZ R23, R0, R163 ;  /* 0x000000a300177220 */ /* 0x000fe20000410000 */
[----:B------:R-:W-:Y:S01]  /*18800*/  LOP3.LUT R151, R151, 0xff, RZ, 0xc0, !PT ;  /* 0x000000ff97977812 */ /* 0x000fe200078ec0ff */
[-C--:B--2---:R-:W-:Y:S04]  /*18810*/  HMMA.16816.F32 R68, R172, R140.reuse, R68 ;  /* 0x0000008cac44723c */ /* 0x084fe80000001844 */
[----:B------:R-:W-:Y:S01]  /*18820*/  MUFU.EX2 R202, R184 ;  /* 0x000000b800ca7308 */ /* 0x000fe20000000800 */
[----:B------:R-:W-:Y:S01]  /*18830*/  PRMT R151, R151, 0x5410, R154 ;  /* 0x0000541097977816 */ /* 0x000fe2000000009a */
[----:B-1----:R-:W-:Y:S01]  /*18840*/  FMUL.FTZ R30, R133, R170 ;  /* 0x000000aa851e7220 */ /* 0x002fe20000410000 */
[----:B------:R-:W-:Y:S01]  /*18850*/  LOP3.LUT R139, R192, UR10, R139, 0x96, !PT ;  /* 0x0000000ac08b7c12 */ /* 0x000fe2000f8e968b */
[C---:B------:R-:W-:Y:S04]  /*18860*/  HMMA.16816.F32 R72, R180.reuse, R140, R72 ;  /* 0x0000008cb448723c */ /* 0x040fe80000001848 */
[C---:B----4-:R-:W-:Y:S02]  /*18870*/  LOP3.LUT R138, R139.reuse, 0xffff, RZ, 0xc0, !PT ;  /* 0x0000ffff8b8a7812 */ /* 0x050fe400078ec0ff */
[----:B------:R-:W-:Y:S02]  /*18880*/  LOP3.LUT R150, R139, 0xff, RZ, 0xc0, !PT ;  /* 0x000000ff8b967812 */ /* 0x000fe400078ec0ff */
[-C--:B------:R-:W-:Y:S03]  /*18890*/  HMMA.16816.F32 R76, R180, R142.reuse, R76 ;  /* 0x0000008eb44c723c */ /* 0x080fe6000000184c */
[----:B-----5:R-:W-:Y:S02]  /*188a0*/  F2FP.F16.F32.PACK_AB R179, R206, R205 ;  /* 0x000000cdceb3723e */ /* 0x020fe400000000ff */
[----:B------:R-:W-:Y:S03]  /*188b0*/  SHF.R.U32.HI R138, RZ, 0x8, R138 ;  /* 0x00000008ff8a7819 */ /* 0x000fe6000001168a */
[C---:B------:R-:W-:Y:S01]  /*188c0*/  HMMA.16816.F32 R80, R172.reuse, R142, R80 ;  /* 0x0000008eac50723c */ /* 0x040fe20000001850 */
[----:B------:R-:W1:Y:S03]  /*188d0*/  LDSM.16.MT88.4 R140, [R218+0xb000] ;  /* 0x00b00000da8c783b */ /* 0x000e660000004200 */
[----:B------:R-:W-:Y:S04]  /*188e0*/  PRMT R150, R150, 0x5410, R138 ;  /* 0x0000541096967816 */ /* 0x000fe8000000008a */
[-C--:B---3--:R-:W-:Y:S08]  /*188f0*/  HMMA.16816.F32 R84, R172, R144.reuse, R84 ;  /* 0x00000090ac54723c */ /* 0x088ff00000001854 */
[C---:B------:R-:W-:Y:S08]  /*18900*/  HMMA.16816.F32 R88, R180.reuse, R144, R88 ;  /* 0x00000090b458723c */ /* 0x040ff00000001858 */
[-C--:B------:R-:W-:Y:S08]  /*18910*/  HMMA.16816.F32 R92, R180, R146.reuse, R92 ;  /* 0x00000092b45c723c */ /* 0x080ff0000000185c */
[C---:B------:R-:W-:Y:S01]  /*18920*/  HMMA.16816.F32 R96, R172.reuse, R146, R96 ;  /* 0x00000092ac60723c */ /* 0x040fe20000001860 */
[----:B------:R-:W2:Y:S07]  /*18930*/  LDSM.16.MT88.4 R144, [R148+0x1000] ;  /* 0x001000009490783b */ /* 0x000eae0000004200 */
[-C--:B-1----:R-:W-:Y:S08]  /*18940*/  HMMA.16816.F32 R100, R172, R140.reuse, R100 ;  /* 0x0000008cac64723c */ /* 0x082ff00000001864 */
[C---:B------:R-:W-:Y:S04]  /*18950*/  HMMA.16816.F32 R104, R180.reuse, R140, R104 ;  /* 0x0000008cb468723c */ /* 0x040fe80000001868 */
[----:B------:R-:W-:Y:S04]  /*18960*/  IMAD.WIDE.U32 R140, R132, -0x2daee0ad, RZ ;  /* 0xd2511f53848c7825 */ /* 0x000fe800078e00ff */
[-C--:B------:R-:W-:Y:S03]  /*18970*/  HMMA.16816.F32 R108, R180, R142.reuse, R108 ;  /* 0x0000008eb46c723c */ /* 0x080fe6000000186c */
[----:B------:R-:W-:Y:S02]  /*18980*/  PRMT R153, R140, 0x7771, RZ ;  /* 0x000077718c997816 */ /* 0x000fe400000000ff */
[----:B------:R-:W-:Y:S02]  /*18990*/  LOP3.LUT R132, R198, UR10, R141, 0x96, !PT ;  /* 0x0000000ac6847c12 */ /* 0x000fe4000f8e968d */
[C---:B------:R-:W-:Y:S01]  /*189a0*/  PRMT R141, R140.reuse, 0x7772, RZ ;  /* 0x000077728c8d7816 */ /* 0x040fe200000000ff */
[C---:B------:R-:W-:Y:S01]  /*189b0*/  HMMA.16816.F32 R112, R172.reuse, R142, R112 ;  /* 0x0000008eac70723c */ /* 0x040fe20000001870 */
[----:B------:R1:W3:Y:S03]  /*189c0*/  MUFU.EX2 R198, R22 ;  /* 0x0000001600c67308 */ /* 0x0002e60000000800 */
[----:B------:R-:W-:Y:S02]  /*189d0*/  PRMT R142, R140, 0x7773, RZ ;  /* 0x000077738c8e7816 */ /* 0x000fe400000000ff */
[----:B------:R-:W-:Y:S02]  /*189e0*/  MOV R143, R140 ;  /* 0x0000008c008f7202 */ /* 0x000fe40000000f00 */
[-C--:B--2---:R-:W-:Y:S03]  /*189f0*/  HMMA.16816.F32 R32, R172, R144.reuse, R32 ;  /* 0x00000090ac20723c */ /* 0x084fe60000001820 */
[----:B------:R-:W-:Y:S02]  /*18a00*/  PRMT R195, R141, 0x5410, R142 ;  /* 0x000054108dc37816 */ /* 0x000fe4000000008e */
[C---:B------:R-:W-:Y:S02]  /*18a10*/  LOP3.LUT R24, R132.reuse, 0xffff, RZ, 0xc0, !PT ;  /* 0x0000ffff84187812 */ /* 0x040fe400078ec0ff */
[----:B------:R-:W-:Y:S01]  /*18a20*/  PRMT R138, R132, 0x7632, R138 ;  /* 0x00007632848a7816 */ /* 0x000fe2000000008a */
[C---:B------:R-:W-:Y:S04]  /*18a30*/  HMMA.16816.F32 R116, R180.reuse, R144, R116 ;  /* 0x00000090b474723c */ /* 0x040fe80000001874 */
[----:B------:R-:W-:Y:S01]  /*18a40*/  LOP3.LUT R145, R143, 0xff, RZ, 0xc0, !PT ;  /* 0x000000ff8f917812 */ /* 0x000fe200078ec0ff */
[----:B-1----:R-:W-:Y:S01]  /*18a50*/  FMUL.FTZ R22, R0, R162 ;  /* 0x000000a200167220 */ /* 0x002fe20000410000 */
[----:B------:R-:W-:Y:S01]  /*18a60*/  PRMT R144, R139, 0x7632, R144 ;  /* 0x000076328b907816 */ /* 0x000fe20000000090 */
[----:B------:R-:W1:Y:S01]  /*18a70*/  LDSM.16.MT88.4 R140, [R149+0x1000] ;  /* 0x00100000958c783b */ /* 0x000e620000004200 */
[----:B------:R-:W-:Y:S02]  /*18a80*/  SHF.R.U32.HI R139, RZ, 0x18, R139 ;  /* 0x00000018ff8b7819 */ /* 0x000fe4000001168b */
[----:B------:R-:W-:Y:S02]  /*18a90*/  LOP3.LUT R144, R144, 0xff, RZ, 0xc0, !PT ;  /* 0x000000ff90907812 */ /* 0x000fe400078ec0ff */
[-C--:B------:R-:W-:Y:S03]  /*18aa0*/  HMMA.16816.F32 R20, R180, R146.reuse, R20 ;  /* 0x00000092b414723c */ /* 0x080fe60000001814 */
[----:B------:R-:W-:Y:S01]  /*18ab0*/  PRMT R184, R145, 0x5410, R153 ;  /* 0x0000541091b87816 */ /* 0x000fe20000000099 */
[----:B------:R-:W-:Y:S01]  /*18ac0*/  LDSM.16.MT88.4 R160, [R148+0x800] ;  /* 0x0008000094a0783b */ /* 0x000fe20000004200 */
[----:B------:R-:W-:Y:S02]  /*18ad0*/  PRMT R156, R144, 0x5410, R139 ;  /* 0x00005410909c7816 */ /* 0x000fe4000000008b */
[----:B------:R-:W-:Y:S01]  /*18ae0*/  LOP3.LUT R145, R132, 0xff, RZ, 0xc0, !PT ;  /* 0x000000ff84917812 */ /* 0x000fe200078ec0ff */
[C---:B------:R-:W-:Y:S04]  /*18af0*/  HMMA.16816.F32 R120, R172.reuse, R146, R120 ;  /* 0x00000092ac78723c */ /* 0x040fe80000001878 */
[----:B------:R-:W-:Y:S01]  /*18b00*/  SHF.R.U32.HI R144, RZ, 0x18, R132 ;  /* 0x00000018ff907819 */ /* 0x000fe20000011684 */
[--C-:B------:R-:W-:Y:S01]  /*18b10*/  FFMA.FTZ R132, R27, UR4, -R187.reuse ;  /* 0x000000041b847c23 */ /* 0x100fe200080108bb */
[----:B------:R-:W-:Y:S01]  /*18b20*/  FMUL.FTZ R27, R0, R167 ;  /* 0x000000a7001b7220 */ /* 0x000fe20000410000 */
[----:B------:R-:W-:Y:S01]  /*18b30*/  FFMA.FTZ R187, R31, UR4, -R187 ;  /* 0x000000041fbb7c23 */ /* 0x000fe200080108bb */
[--C-:B------:R-:W-:Y:S01]  /*18b40*/  HSET2.LE.AND R170, R184, R228.reuse, PT ;  /* 0x000000e4b8aa7233 */ /* 0x100fe20003803000 */
[----:B------:R2:W4:Y:S01]  /*18b50*/  MUFU.EX2 R192, R132 ;  /* 0x0000008400c07308 */ /* 0x0005220000000800 */
[----:B------:R-:W-:Y:S01]  /*18b60*/  SHF.R.U32.HI R139, RZ, 0x8, R24 ;  /* 0x00000008ff8b7819 */ /* 0x000fe20000011618 */
[----:B------:R-:W-:Y:S01]  /*18b70*/  FMUL.FTZ R24, R3, R164 ;  /* 0x000000a403187220 */ /* 0x000fe20000410000 */
[C---:B------:R-:W-:Y:S01]  /*18b80*/  FMUL.FTZ R31, R133.reuse, R171 ;  /* 0x000000ab851f7220 */ /* 0x040fe20000410000 */
[----:B------:R-:W-:Y:S01]  /*18b90*/  LDSM.16.MT88.4 R164, [R149+0x800] ;  /* 0x0008000095a4783b */ /* 0x000fe20000004200 */
[----:B------:R-:W-:Y:S01]  /*18ba0*/  LOP3.LUT R138, R138, 0xff, RZ, 0xc0, !PT ;  /* 0x000000ff8a8a7812 */ /* 0x000fe200078ec0ff */
[----:B------:R-:W-:Y:S01]  /*18bb0*/  FFMA.FTZ R133, R133, R248, R214 ;  /* 0x000000f885857223 */ /* 0x000fe200000100d6 */
[----:B---3--:R-:W-:Y:S03]  /*18bc0*/  F2FP.F16.F32.PACK_AB R177, R202, R198 ;  /* 0x000000c6cab1723e */ /* 0x008fe600000000ff */
[----:B------:R-:W-:Y:S01]  /*18bd0*/  MUFU.EX2 R188, R187 ;  /* 0x000000bb00bc7308 */ /* 0x000fe20000000800 */
[----:B------:R-:W-:Y:S01]  /*18be0*/  PRMT R145, R145, 0x5410, R139 ;  /* 0x0000541091917816 */ /* 0x000fe2000000008b */
[----:B------:R-:W-:Y:S01]  /*18bf0*/  FFMA.FTZ R3, R3, R249, R211 ;  /* 0x000000f903037223 */ /* 0x000fe200000100d3 */
[----:B------:R-:W-:Y:S01]  /*18c00*/  PRMT R139, R138, 0x5410, R144 ;  /* 0x000054108a8b7816 */ /* 0x000fe20000000090 */
[--C-:B------:R-:W-:Y:S01]  /*18c10*/  FFMA.FTZ R138, R28, UR4, -R186.reuse ;  /* 0x000000041c8a7c23 */ /* 0x100fe200080108ba */
[----:B------:R-:W-:Y:S01]  /*18c20*/  FFMA.FTZ R186, R29, UR4, -R186 ;  /* 0x000000041dba7c23 */ /* 0x000fe200080108ba */
[--C-:B------:R-:W-:Y:S01]  /*18c30*/  HSET2.LE.AND R28, R151, R228.reuse, PT ;  /* 0x000000e4971c7233 */ /* 0x100fe20003803000 */
[----:B------:R-:W-:Y:S03]  /*18c40*/  FFMA.FTZ R0, R0, R250, R201 ;  /* 0x000000fa00007223 */ /* 0x000fe600000100c9 */
[----:B------:R3:W-:Y:S01]  /*18c50*/  MUFU.EX2 R191, R138 ;  /* 0x0000008a00bf7308 */ /* 0x0007e20000000800 */
[----:B--2---:R-:W-:Y:S01]  /*18c60*/  LOP3.LUT R132, R152, 0xff00ff, RZ, 0xc0, !PT ;  /* 0x00ff00ff98847812 */ /* 0x004fe200078ec0ff */
[-C--:B-1----:R-:W-:Y:S01]  /*18c70*/  HMMA.16816.F32 R124, R172, R140.reuse, R124 ;  /* 0x0000008cac7c723c */ /* 0x082fe2000000187c */
[----:B------:R-:W1:Y:S02]  /*18c80*/  LDSM.16.MT88.4 R152, [R216+0xa800] ;  /* 0x00a80000d898783b */ /* 0x000e640000004200 */
[----:B------:R-:W-:Y:S01]  /*18c90*/  LOP3.LUT R178, R178, R28, RZ, 0xc0, !PT ;  /* 0x0000001cb2b27212 */ /* 0x000fe200078ec0ff */
[C---:B------:R-:W-:Y:S01]  /*18ca0*/  FMUL.FTZ R28, R134.reuse, R168 ;  /* 0x000000a8861c7220 */ /* 0x040fe20000410000 */
[--C-:B------:R-:W-:Y:S03]  /*18cb0*/  HSET2.LE.AND R29, R132, R228.reuse, PT ;  /* 0x000000e4841d7233 */ /* 0x100fe60003803000 */
[----:B------:R2:W5:Y:S01]  /*18cc0*/  MUFU.EX2 R190, R186 ;  /* 0x000000ba00be7308 */ /* 0x0005620000000800 */
[--C-:B------:R-:W-:Y:S01]  /*18cd0*/  HSET2.LE.AND R132, R150, R228.reuse, PT ;  /* 0x000000e496847233 */ /* 0x100fe20003803000 */
[C---:B------:R-:W-:Y:S04]  /*18ce0*/  HMMA.16816.F32 R24, R180.reuse, R140, R24 ;  /* 0x0000008cb418723c */ /* 0x040fe80000001818 */
[----:B------:R-:W-:Y:S01]  /*18cf0*/  LOP3.LUT R179, R179, R29, RZ, 0xc0, !PT ;  /* 0x0000001db3b37212 */ /* 0x000fe200078ec0ff */
[----:B------:R-:W-:Y:S01]  /*18d00*/  FMUL.FTZ R29, R134, R169 ;  /* 0x000000a9861d7220 */ /* 0x000fe20000410000 */
[----:B------:R-:W-:Y:S01]  /*18d10*/  LOP3.LUT R176, R176, R132, RZ, 0xc0, !PT ;  /* 0x00000084b0b07212 */ /* 0x000fe200078ec0ff */
[----:B------:R-:W-:Y:S01]  /*18d20*/  FFMA.FTZ R134, R134, R247, R231 ;  /* 0x000000f786867223 */ /* 0x000fe200000100e7 */
[-C--:B------:R-:W-:Y:S01]  /*18d30*/  HMMA.16816.F32 R128, R180, R142.reuse, R128 ;  /* 0x0000008eb480723c */ /* 0x080fe20000001880 */
[----:B------:R-:W-:Y:S02]  /*18d40*/  LDSM.16.MT88.4 R180, [R218+0xb800] ;  /* 0x00b80000dab4783b */ /* 0x000fe40000004200 */
[--C-:B------:R-:W-:Y:S01]  /*18d50*/  HSET2.LE.AND R132, R156, R228.reuse, PT ;  /* 0x000000e49c847233 */ /* 0x100fe20003803000 */
[----:B------:R-:W-:Y:S01]  /*18d60*/  FADD.FTZ R134, R215, R134 ;  /* 0x00000086d7867221 */ /* 0x000fe20000010000 */
[--C-:B---3--:R-:W-:Y:S01]  /*18d70*/  HSET2.LE.AND R138, R145, R228.reuse, PT ;  /* 0x000000e4918a7233 */ /* 0x108fe20003803000 */
[----:B------:R-:W-:Y:S01]  /*18d80*/  FADD.FTZ R0, R200, R0 ;  /* 0x00000000c8007221 */ /* 0x000fe20000010000 */
[----:B------:R-:W-:Y:S01]  /*18d90*/  LOP3.LUT R171, R195, 0xff00ff, RZ, 0xc0, !PT ;  /* 0x00ff00ffc3ab7812 */ /* 0x000fe200078ec0ff */
[----:B------:R-:W-:Y:S01]  /*18da0*/  HMMA.16816.F32 R28, R172, R142, R28 ;  /* 0x0000008eac1c723c */ /* 0x000fe2000000181c */
[----:B------:R-:W3:Y:S03]  /*18db0*/  LDSM.16.MT88.4 R156, [R218+0xa800] ;  /* 0x00a80000da9c783b */ /* 0x000ee60000004200 */
[----:B------:R-:W-:Y:S01]  /*18dc0*/  LOP3.LUT R177, R177, R132, RZ, 0xc0, !PT ;  /* 0x00000084b1b17212 */ /* 0x000fe200078ec0ff */
[----:B------:R-:W-:Y:S01]  /*18dd0*/  FADD.FTZ R0, R199, R0 ;  /* 0x00000000c7007221 */ /* 0x000fe20000010000 */
[----:B------:R-:W-:Y:S02]  /*18de0*/  F2FP.F16.F32.PACK_AB R168, R194, R196 ;  /* 0x000000c4c2a8723e */ /* 0x000fe400000000ff */
[--C-:B------:R-:W-:Y:S01]  /*18df0*/  HSET2.LE.AND R139, R139, R228.reuse, PT ;  /* 0x000000e48b8b7233 */ /* 0x100fe20003803000 */
[----:B--2---:R-:W-:Y:S01]  /*18e00*/  LDSM.16.MT88.4 R184, [R148+0x1800] ;  /* 0x0018000094b8783b */ /* 0x004fe20000004200 */
[----:B------:R-:W-:Y:S01]  /*18e10*/  LOP3.LUT R168, R168, R138, RZ, 0xc0, !PT ;  /* 0x0000008aa8a87212 */ /* 0x000fe200078ec0ff */
[----:B------:R-:W-:Y:S01]  /*18e20*/  FADD.FTZ R0, R197, R0 ;  /* 0x00000000c5007221 */ /* 0x000fe20000010000 */
[----:B------:R-:W-:Y:S02]  /*18e30*/  HSET2.LE.AND R171, R171, R228, PT ;  /* 0x000000e4abab7233 */ /* 0x000fe40003803000 */
[----:B----4-:R-:W-:Y:S01]  /*18e40*/  F2FP.F16.F32.PACK_AB R169, R192, R193 ;  /* 0x000000c1c0a9723e */ /* 0x010fe200000000ff */
[----:B------:R-:W-:Y:S01]  /*18e50*/  FADD.FTZ R0, R193, R0 ;  /* 0x00000000c1007221 */ /* 0x000fe20000010000 */
[----:B-----5:R-:W-:Y:S01]  /*18e60*/  F2FP.F16.F32.PACK_AB R132, R190, R191 ;  /* 0x000000bfbe84723e */ /* 0x020fe200000000ff */
[-C--:B-1----:R-:W-:Y:S01]  /*18e70*/  HMMA.16816.F32 R140, R176, R152.reuse, R4 ;  /* 0x00000098b08c723c */ /* 0x082fe20000001804 */
[----:B------:R1:W-:Y:S04]  /*18e80*/  LDSM.16.MT88.4 R4, [R149+0x1800] ;  /* 0x001800009504783b */ /* 0x0003e80000004200 */
[----:B------:R-:W-:Y:S01]  /*18e90*/  F2FP.F16.F32.PACK_AB R138, R188, R189 ;  /* 0x000000bdbc8a723e */ /* 0x000fe200000000ff */
[----:B------:R-:W-:Y:S01]  /*18ea0*/  FADD.FTZ R0, R192, R0 ;  /* 0x00000000c0007221 */ /* 0x000fe20000010000 */
[----:B------:R-:W-:Y:S02]  /*18eb0*/  LOP3.LUT R169, R169, R139, RZ, 0xc0, !PT ;  /* 0x0000008ba9a97212 */ /* 0x000fe400078ec0ff */
[----:B------:R-:W-:Y:S01]  /*18ec0*/  LOP3.LUT R170, R132, R170, RZ, 0xc0, !PT ;  /* 0x000000aa84aa7212 */ /* 0x000fe200078ec0ff */
[----:B------:R-:W2:Y:S01]  /*18ed0*/  LDSM.16.MT88.4 R172, [R216+0xb800] ;  /* 0x00b80000d8ac783b */ /* 0x000ea20000004200 */
[----:B------:R-:W-:Y:S01]  /*18ee0*/  LOP3.LUT R171, R138, R171, RZ, 0xc0, !PT ;  /* 0x000000ab8aab7212 */ /* 0x000fe200078ec0ff */
[----:B------:R-:W-:Y:S01]  /*18ef0*/  FADD.FTZ R0, R189, R0 ;  /* 0x00000000bd007221 */ /* 0x000fe20000010000 */
[----:B------:R-:W-:Y:S02]  /*18f00*/  MOV R139, R2 ;  /* 0x00000002008b7202 */ /* 0x000fe40000000f00 */
[----:B------:R-:W-:Y:S01]  /*18f10*/  MOV R138, R135 ;  /* 0x00000087008a7202 */ /* 0x000fe20000000f00 */
[----:B------:R-:W-:Y:S01]  /*18f20*/  FADD.FTZ R250, R188, R0 ;  /* 0x00000000bcfa7221 */ /* 0x000fe20000010000 */
[----:B------:R-:W-:Y:S01]  /*18f30*/  MOV R132, R137 ;  /* 0x0000008900847202 */ /* 0x000fe20000000f00 */
[C---:B------:R-:W-:Y:S04]  /*18f40*/  HMMA.16816.F32 R144, R168.reuse, R152, R8 ;  /* 0x00000098a890723c */ /* 0x040fe80000001808 */
[----:B------:R-:W-:Y:S01]  /*18f50*/  FADD.FTZ R8, R213, R133 ;  /* 0x00000085d5087221 */ /* 0x000fe20000010000 */
[----:B------:R-:W-:Y:S01]  /*18f60*/  FADD.FTZ R9, R212, R3 ;  /* 0x00000003d4097221 */ /* 0x000fe20000010000 */
[----:B------:R-:W-:Y:S01]  /*18f70*/  FADD.FTZ R3, R237, R134 ;  /* 0x00000086ed037221 */ /* 0x000fe20000010000 */
[----:B------:R-:W-:Y:S01]  /*18f80*/  MOV R133, R136 ;  /* 0x0000008800857202 */ /* 0x000fe20000000f00 */
[-C--:B-1----:R-:W-:Y:S03]  /*18f90*/  HMMA.16816.F32 R148, R168, R154.reuse, R12 ;  /* 0x0000009aa894723c */ /* 0x082fe6000000180c */
[----:B------:R-:W-:Y:S01]  /*18fa0*/  FADD.FTZ R8, R235, R8 ;  /* 0x00000008eb087221 */ /* 0x000fe20000010000 */
[----:B------:R-:W-:Y:S04]  /*18fb0*/  FADD.FTZ R9, R210, R9 ;  /* 0x00000009d2097221 */ /* 0x000fe80000010000 */
        /* <DEDUP_REMOVED lines=27> */
[----:B------:R-:W-:Y:S01]  /*19170*/  FADD.FTZ R4, R236, R3 ;  /* 0x00000003ec047221 */ /* 0x000fe20000010000 */
[----:B------:R-:W-:Y:S01]  /*19180*/  FADD.FTZ R3, R234, R8 ;  /* 0x00000008ea037221 */ /* 0x000fe20000010000 */
[----:B------:R-:W-:Y:S02]  /*19190*/  FADD.FTZ R5, R209, R9 ;  /* 0x00000009d1057221 */ /* 0x000fe40000010000 */
[-C--:B------:R-:W-:Y:S03]  /*191a0*/  HMMA.16816.F32 R128, R168, R6.reuse, R128 ;  /* 0x00000006a880723c */ /* 0x080fe60000001880 */
[----:B------:R-:W-:Y:S01]  /*191b0*/  FADD.FTZ R4, R204, R4 ;  /* 0x00000004cc047221 */ /* 0x000fe20000010000 */
[----:B------:R-:W-:Y:S01]  /*191c0*/  FADD.FTZ R3, R198, R3 ;  /* 0x00000003c6037221 */ /* 0x000fe20000010000 */
[----:B------:R-:W-:Y:S02]  /*191d0*/  FADD.FTZ R5, R196, R5 ;  /* 0x00000005c4057221 */ /* 0x000fe40000010000 */
[----:B------:R-:W-:Y:S01]  /*191e0*/  FADD.FTZ R4, R203, R4 ;  /* 0x00000004cb047221 */ /* 0x000fe20000010000 */
[----:B------:R-:W-:Y:S04]  /*191f0*/  HMMA.16816.F32 R168, R176, R6, R28 ;  /* 0x00000006b0a8723c */ /* 0x000fe8000000181c */
        /* <DEDUP_REMOVED lines=8> */
[----:B------:R-:W-:Y:S06]  /*19280*/  BRA.U UP0, `(.L_x_1273) ;  /* 0xffffffd1003c7547 */ /* 0x000fec000b83ffff */
.L_x_1272:
[----:B------:R-:W1:Y:S01]  /*19290*/  SHFL.BFLY PT, R0, R247, 0x2, 0x1f ;  /* 0x0c401f00f7007f89 */ /* 0x000e6200000e0000 */
[----:B------:R-:W2:Y:S01]  /*192a0*/  LDCU UR4, c[0x0][0x4fc] ;  /* 0x00009f80ff0477ac */ /* 0x000ea20008000800 */
[----:B------:R-:W-:Y:S01]  /*192b0*/  SHF.L.U32 R7, R223, 0x1, RZ ;  /* 0x00000001df077819 */ /* 0x000fe200000006ff */
[----:B------:R-:W3:Y:S01]  /*192c0*/  S2UR UR12, SR_CTAID.Y ;  /* 0x00000000000c79c3 */ /* 0x000ee20000002600 */
[----:B------:R-:W4:Y:S01]  /*192d0*/  SHFL.BFLY PT, R5, R248, 0x2, 0x1f ;  /* 0x0c401f00f8057f89 */ /* 0x000f2200000e0000 */
[----:B------:R-:W-:Y:S01]  /*192e0*/  UISETP.NE.AND UP3, UPT, UR19, -0x1, UPT ;  /* 0xffffffff1300788c */ /* 0x000fe2000bf65270 */
[----:B------:R-:W-:Y:S01]  /*192f0*/  LOP3.LUT R220, R220, 0x6, R7, 0xf8, !PT ;  /* 0x00000006dcdc7812 */ /* 0x000fe200078ef807 */
[----:B------:R-:W5:Y:S01]  /*19300*/  LDCU.U8 UR8, c[0x0][0x549] ;  /* 0x0000a920ff0877ac */ /* 0x000f620008000000 */
[----:B------:R-:W2:Y:S01]  /*19310*/  SHFL.BFLY PT, R3, R250, 0x2, 0x1f ;  /* 0x0c401f00fa037f89 */ /* 0x000ea200000e0000 */
[----:B------:R-:W3:Y:S03]  /*19320*/  LDCU UR10, c[0x0][0x434] ;  /* 0x00008680ff0a77ac */ /* 0x000ee60008000800 */
[----:B------:R-:W3:Y:S01]  /*19330*/  SHFL.BFLY PT, R4, R249, 0x2, 0x1f ;  /* 0x0c401f00f9047f89 */ /* 0x000ee200000e0000 */
[----:B------:R-:W2:Y:S01]  /*19340*/  LDCU.U8 UR11, c[0x0][0x548] ;  /* 0x0000a900ff0b77ac */ /* 0x000ea20008000000 */
[----:B------:R-:W-:Y:S01]  /*19350*/  UISETP.NE.AND UP2, UPT, UR19, -0x1, UPT ;  /* 0xffffffff1300788c */ /* 0x000fe2000bf45270 */
[----:B------:R-:W3:Y:S01]  /*19360*/  LDCU UR13, c[0x0][0x434] ;  /* 0x00008680ff0d77ac */ /* 0x000ee20008000800 */
[----:B-1----:R-:W-:Y:S01]  /*19370*/  FADD.FTZ R0, R0, R247 ;  /* 0x000000f700007221 */ /* 0x002fe20000010000 */
[----:B-----5:R-:W-:Y:S01]  /*19380*/  UISETP.NE.AND UP1, UPT, UR8, URZ, UPT ;  /* 0x000000ff0800728c */ /* 0x020fe2000bf25270 */
[----:B------:R-:W1:Y:S01]  /*19390*/  S2UR UR8, SR_CTAID.X ;  /* 0x00000000000879c3 */ /* 0x000e620000002500 */
[----:B----4-:R-:W-:-:S02]  /*193a0*/  FADD.FTZ R5, R5, R248 ;  /* 0x000000f805057221 */ /* 0x010fc40000010000 */
[----:B------:R-:W4:Y:S01]  /*193b0*/  SHFL.BFLY PT, R133, R0, 0x1, 0x1f ;  /* 0x0c201f0000857f89 */ /* 0x000f2200000e0000 */
[----:B--2---:R-:W-:-:S03]  /*193c0*/  FADD.FTZ R3, R3, R250 ;  /* 0x000000fa03037221 */ /* 0x004fc60000010000 */
[----:B------:R-:W2:Y:S01]  /*193d0*/  SHFL.BFLY PT, R138, R5, 0x1, 0x1f ;  /* 0x0c201f00058a7f89 */ /* 0x000ea200000e0000 */
[----:B------:R-:W-:Y:S01]  /*193e0*/  UISETP.NE.AND UP0, UPT, UR11, URZ, !UP1 ;  /* 0x000000ff0b00728c */ /* 0x000fe2000cf05270 */
[----:B---3--:R-:W-:Y:S02]  /*193f0*/  FADD.FTZ R4, R4, R249 ;  /* 0x000000f904047221 */ /* 0x008fe40000010000 */
[----:B------:R-:W3:Y:S01]  /*19400*/  SHFL.BFLY PT, R134, R3, 0x1, 0x1f ;  /* 0x0c201f0003867f89 */ /* 0x000ee200000e0000 */
[----:B------:R-:W5:Y:S03]  /*19410*/  @UP1 LDCU UR9, c[0x0][0x430] ;  /* 0x00008600ff0917ac */ /* 0x000f660008000800 */
[----:B------:R-:W1:Y:S01]  /*19420*/  SHFL.BFLY PT, R132, R4, 0x1, 0x1f ;  /* 0x0c201f0004847f89 */ /* 0x000e6200000e0000 */
[----:B----4-:R-:W-:Y:S01]  /*19430*/  FADD.FTZ R133, R0, R133 ;  /* 0x0000008500857221 */ /* 0x010fe20000010000 */
[----:B-----5:R-:W-:-:S03]  /*19440*/  @UP1 UIMAD UR13, UR9, UR10, URZ ;  /* 0x0000000a090d12a4 */ /* 0x020fc6000f8e02ff */
[----:B------:R-:W4:Y:S01]  /*19450*/  MUFU.RCP R6, R133 ;  /* 0x0000008500067308 */ /* 0x000f220000001000 */
[----:B--2---:R-:W-:Y:S01]  /*19460*/  FADD.FTZ R138, R5, R138 ;  /* 0x0000008a058a7221 */ /* 0x004fe20000010000 */
[----:B------:R-:W-:Y:S02]  /*19470*/  SHF.L.U32 R5, R223, 0x4, RZ ;  /* 0x00000004df057819 */ /* 0x000fe400000006ff */
[----:B------:R-:W-:Y:S01]  /*19480*/  FSETP.NE.FTZ.AND P4, PT, R133, RZ, PT ;  /* 0x000000ff8500720b */ /* 0x000fe20003f95000 */
[----:B---3--:R-:W-:Y:S01]  /*19490*/  FADD.FTZ R134, R3, R134 ;  /* 0x0000008603867221 */ /* 0x008fe20000010000 */
[----:B------:R-:W-:Y:S02]  /*194a0*/  LOP3.LUT R5, R5, 0x1c0, RZ, 0xc0, !PT ;  /* 0x000001c005057812 */ /* 0x000fe400078ec0ff */
[----:B------:R-:W2:Y:S01]  /*194b0*/  MUFU.RCP R0, R138 ;  /* 0x0000008a00007308 */ /* 0x000ea20000001000 */
[----:B------:R-:W-:Y:S01]  /*194c0*/  FSETP.NE.FTZ.AND P3, PT, R138, RZ, PT ;  /* 0x000000ff8a00720b */ /* 0x000fe20003f75000 */
[----:B-1----:R-:W-:Y:S01]  /*194d0*/  FADD.FTZ R132, R4, R132 ;  /* 0x0000008404847221 */ /* 0x002fe20000010000 */
[----:B------:R-:W-:-:S02]  /*194e0*/  LOP3.LUT R7, R5, 0x38, R7, 0xf8, !PT ;  /* 0x0000003805077812 */ /* 0x000fc400078ef807 */
[----:B------:R-:W-:Y:S02]  /*194f0*/  FSETP.NE.FTZ.AND P1, PT, R134, RZ, PT ;  /* 0x000000ff8600720b */ /* 0x000fe40003f35000 */
[----:B------:R-:W-:Y:S01]  /*19500*/  FSETP.NE.FTZ.AND P2, PT, R132, RZ, PT ;  /* 0x000000ff8400720b */ /* 0x000fe20003f55000 */
[----:B------:R-:W1:Y:S01]  /*19510*/  MUFU.RCP R3, R132 ;  /* 0x0000008400037308 */ /* 0x000e620000001000 */
[----:B----4-:R-:W-:Y:S02]  /*19520*/  FSEL R6, R6, 1, P4 ;  /* 0x3f80000006067808 */ /* 0x010fe40002000000 */
[----:B------:R-:W-:Y:S02]  /*19530*/  LOP3.LUT R220, R220, R7, RZ, 0xfc, !PT ;  /* 0x00000007dcdc7212 */ /* 0x000fe400078efcff */
[----:B--2---:R-:W-:Y:S01]  /*19540*/  FSEL R5, R0, 1, P3 ;  /* 0x3f80000000057808 */ /* 0x004fe20001800000 */
[----:B------:R-:W-:-:S04]  /*19550*/  FMUL.FTZ R0, R6, UR4 ;  /* 0x0000000406007c20 */ /* 0x000fc80008410000 */
        /* <DEDUP_REMOVED lines=32> */
[----:B-1----:R-:W-:Y:S01]  /*19760*/  FSEL R3, R3, 1, P2 ;  /* 0x3f80000003037808 */ /* 0x002fe20001000000 */
[----:B------:R-:W1:Y:S01]  /*19770*/  MUFU.RCP R0, R134 ;  /* 0x0000008600007308 */ /* 0x000e620000001000 */
[----:B------:R-:W-:Y:S01]  /*19780*/  FMUL.FTZ R4, R5, UR4 ;  /* 0x0000000405047c20 */ /* 0x000fe20008410000 */
[----:B------:R-:W-:-:S02]  /*19790*/  F2FP.F16.F32.PACK_AB R14, R14, R10 ;  /* 0x0000000a0e0e723e */ /* 0x000fc400000000ff */
[----:B------:R-:W-:Y:S01]  /*197a0*/  FMUL.FTZ R3, R3, UR4 ;  /* 0x0000000403037c20 */ /* 0x000fe20008410000 */
        /* <DEDUP_REMOVED lines=10> */
[----:B------:R-:W-:Y:S01]  /*19850*/  FMUL.FTZ R38, R4, R38 ;  /* 0x0000002604267220 */ /* 0x000fe20000410000 */
[----:B------:R-:W-:Y:S01]  /*19860*/  LEA R7, R220, UR6, 0x1 ;  /* 0x00000006dc077c11 */ /* 0x000fe2000f8e08ff */
        /* <DEDUP_REMOVED lines=10> */
[----:B------:R-:W-:Y:S01]  /*19910*/  FMUL.FTZ R64, R0, R63 ;  /* 0x0000003f00407220 */ /* 0x000fe20000410000 */
[----:B------:R-:W-:Y:S01]  /*19920*/  F2FP.F16.F32.PACK_AB R63, R69, R68 ;  /* 0x00000044453f723e */ /* 0x000fe200000000ff */
[C---:B------:R-:W-:Y:S01]  /*19930*/  FMUL.FTZ R82, R4.reuse, R82 ;  /* 0x0000005204527220 */ /* 0x040fe20000410000 */
[----:B------:R-:W-:Y:S01]  /*19940*/  MOV R68, 0x10 ;  /* 0x0000001000447802 */ /* 0x000fe20000000f00 */
[C---:B------:R-:W-:Y:S01]  /*19950*/  FMUL.FTZ R83, R4.reuse, R83 ;  /* 0x0000005304537220 */ /* 0x040fe20000410000 */
[C---:B------:R-:W-:Y:S01]  /*19960*/  FMUL.FTZ R86, R4.reuse, R86 ;  /* 0x0000005604567220 */ /* 0x040fe20000410000 */
[----:B------:R-:W-:Y:S01]  /*19970*/  FMUL.FTZ R87, R4, R87 ;  /* 0x0000005704577220 */ /* 0x000fe20000410000 */
[----:B------:R-:W-:Y:S01]  /*19980*/  SEL R68, R68, 0xfffffff0, !P0 ;  /* 0xfffffff044447807 */ /* 0x000fe20004000000 */
        /* <DEDUP_REMOVED lines=49> */
[----:B------:R-:W-:Y:S01]  /*19ca0*/  FMUL.FTZ R8, R0, R151 ;  /* 0x0000009700087220 */ /* 0x000fe20000410000 */
[----:B------:R-:W-:Y:S01]  /*19cb0*/  F2FP.F16.F32.PACK_AB R12, R12, R6 ;  /* 0x000000060c0c723e */ /* 0x000fe200000000ff */
[C---:B------:R-:W-:Y:S01]  /*19cc0*/  FMUL.FTZ R42, R0.reuse, R42 ;  /* 0x0000002a002a7220 */ /* 0x040fe20000410000 */
[----:B------:R-:W-:Y:S01]  /*19cd0*/  LOP3.LUT P0, RZ, R223, 0x10, RZ, 0xc0, !PT ;  /* 0x00000010dfff7812 */ /* 0x000fe2000780c0ff */
        /* <DEDUP_REMOVED lines=30> */
[----:B------:R-:W-:Y:S01]  /*19ec0*/  F2FP.F16.F32.PACK_AB R67, R67, R144 ;  /* 0x000000904343723e */ /* 0x000fe200000000ff */
[----:B------:R-:W1:Y:S01]  /*19ed0*/  @!UP3 LDCU.64 UR6, c[0x0][0x400] ;  /* 0x00008000ff06b7ac */ /* 0x000e620008000a00 */
[----:B------:R-:W-:Y:S01]  /*19ee0*/  F2FP.F16.F32.PACK_AB R5, R5, R146 ;  /* 0x000000920505723e */ /* 0x000fe200000000ff */
[----:B------:R-:W-:Y:S01]  /*19ef0*/  STS [R7+0x400], R65 ;  /* 0x0004004107007388 */ /* 0x000fe20000000800 */
[----:B------:R-:W-:Y:S01]  /*19f00*/  F2FP.F16.F32.PACK_AB R4, R4, R148 ;  /* 0x000000940404723e */ /* 0x000fe200000000ff */
[----:B------:R-:W2:Y:S01]  /*19f10*/  @UP3 LDCU.64 UR4, c[0x0][0x408] ;  /* 0x00008100ff0437ac */ /* 0x000ea20008000a00 */
[----:B------:R-:W-:Y:S01]  /*19f20*/  F2FP.F16.F32.PACK_AB R8, R8, R150 ;  /* 0x000000960808723e */ /* 0x000fe200000000ff */
[----:B------:R3:W-:Y:S01]  /*19f30*/  STS [R6], R3 ;  /* 0x0000000306007388 */ /* 0x0007e20000000800 */
        /* <DEDUP_REMOVED lines=9> */
[----:B------:R-:W-:Y:S01]  /*19fd0*/  F2FP.F16.F32.PACK_AB R18, R18, R54 ;  /* 0x000000361212723e */ /* 0x000fe200000000ff */
[----:B-1----:R-:W-:Y:S01]  /*19fe0*/  @!UP3 UIMAD.WIDE.U32 UR14, UR12, UR6, URZ ;  /* 0x000000060c0eb2a5 */ /* 0x002fe2000f8e00ff */
[----:B------:R-:W-:Y:S01]  /*19ff0*/  F2FP.F16.F32.PACK_AB R17, R17, R15 ;  /* 0x0000000f1111723e */ /* 0x000fe200000000ff */
[----:B------:R1:W-:Y:S01]  /*1a000*/  STS [R6+0x2000], R4 ;  /* 0x0020000406007388 */ /* 0x0003e20000000800 */
[----:B------:R-:W-:Y:S01]  /*1a010*/  F2FP.F16.F32.PACK_AB R16, R139, R172 ;  /* 0x000000ac8b10723e */ /* 0x000fe200000000ff */
[----:B------:R-:W1:Y:S01]  /*1a020*/  S2UR UR6, SR_CTAID.Z ;  /* 0x00000000000679c3 */ /* 0x000e620000002700 */
[----:B------:R-:W-:Y:S01]  /*1a030*/  F2FP.F16.F32.PACK_AB R15, R26, R27 ;  /* 0x0000001b1a0f723e */ /* 0x000fe200000000ff */
[----:B------:R5:W-:Y:S01]  /*1a040*/  STS [R6+0x2400], R8 ;  /* 0x0024000806007388 */ /* 0x000be20000000800 */
[----:B------:R-:W-:Y:S01]  /*1a050*/  F2FP.F16.F32.PACK_AB R23, R23, R58 ;  /* 0x0000003a1717723e */ /* 0x000fe200000000ff */
[----:B--2---:R-:W-:Y:S01]  /*1a060*/  @UP3 UIMAD.WIDE.U32 UR16, UR19, UR4, URZ ;  /* 0x00000004131032a5 */ /* 0x004fe2000f8e00ff */
[----:B------:R-:W-:Y:S01]  /*1a070*/  F2FP.F16.F32.PACK_AB R22, R22, R25 ;  /* 0x000000191616723e */ /* 0x000fe200000000ff */
[----:B------:R-:W-:Y:S01]  /*1a080*/  @!UP3 UIMAD UR7, UR12, UR7, UR15 ;  /* 0x000000070c07b2a4 */ /* 0x000fe2000f8e020f */
[C---:B---3--:R-:W-:Y:S01]  /*1a090*/  IADD3 R3, PT, PT, R7.reuse, R221, RZ ;  /* 0x000000dd07037210 */ /* 0x048fe20007ffe0ff */
[----:B------:R-:W-:Y:S01]  /*1a0a0*/  @UP3 UIMAD UR7, UR19, UR5, UR17 ;  /* 0x00000005130732a4 */ /* 0x000fe2000f8e0211 */
[----:B------:R-:W-:Y:S01]  /*1a0b0*/  F2FP.F16.F32.PACK_AB R64, R64, R62 ;  /* 0x0000003e4040723e */ /* 0x000fe200000000ff */
[----:B------:R-:W-:Y:S01]  /*1a0c0*/  @!UP2 UIMAD UR19, UR12, UR10, URZ ;  /* 0x0000000a0c13a2a4 */ /* 0x000fe2000f8e02ff */
[C---:B----4-:R-:W-:Y:S01]  /*1a0d0*/  IADD3 R0, PT, PT, R7.reuse, 0x40, RZ ;  /* 0x0000004007007810 */ /* 0x050fe20007ffe0ff */
[----:B------:R-:W-:Y:S01]  /*1a0e0*/  STS [R3], R14 ;  /* 0x0000000e03007388 */ /* 0x000fe20000000800 */
[----:B------:R-:W-:Y:S01]  /*1a0f0*/  @P0 IADD3 R0, PT, PT, R7, -0x40, RZ ;  /* 0xffffffc007000810 */ /* 0x000fe20007ffe0ff */
[----:B------:R-:W2:Y:S01]  /*1a100*/  @UP1 LDCU UR5, c[0x0][0x430] ;  /* 0x00008600ff0517ac */ /* 0x000ea20008000800 */
[----:B------:R-:W-:Y:S01]  /*1a110*/  F2FP.F16.F32.PACK_AB R62, R71, R70 ;  /* 0x00000046473e723e */ /* 0x000fe200000000ff */
[----:B------:R-:W-:Y:S01]  /*1a120*/  STS [R3+0x400], R13 ;  /* 0x0004000d03007388 */ /* 0x000fe20000000800 */
[----:B------:R-:W-:Y:S01]  /*1a130*/  F2FP.F16.F32.PACK_AB R59, R81, R80 ;  /* 0x00000050513b723e */ /* 0x000fe200000000ff */
[----:B------:R-:W-:Y:S01]  /*1a140*/  @UP1 UMOV UR4, 0x1 ;  /* 0x0000000100041882 */ /* 0x000fe20000000000 */
[----:B------:R-:W-:Y:S01]  /*1a150*/  F2FP.F16.F32.PACK_AB R58, R83, R82 ;  /* 0x00000052533a723e */ /* 0x000fe200000000ff */
[----:B------:R-:W-:Y:S01]  /*1a160*/  @UP3 UMOV UR14, UR16 ;  /* 0x00000010000e3c82 */ /* 0x000fe20008000000 */
[----:B------:R-:W-:Y:S01]  /*1a170*/  F2FP.F16.F32.PACK_AB R61, R61, R72 ;  /* 0x000000483d3d723e */ /* 0x000fe200000000ff */
[----:B------:R-:W-:Y:S01]  /*1a180*/  USHF.R.S32.HI UR9, URZ, 0x1f, UR19 ;  /* 0x0000001fff097899 */ /* 0x000fe20008011413 */
[----:B-1----:R-:W-:-:S02]  /*1a190*/  IADD3 R4, PT, PT, R68, R3, RZ ;  /* 0x0000000344047210 */ /* 0x002fc40007ffe0ff */
[----:B------:R-:W-:Y:S02]  /*1a1a0*/  F2FP.F16.F32.PACK_AB R60, R60, R74 ;  /* 0x0000004a3c3c723e */ /* 0x000fe400000000ff */
[----:B-----5:R-:W-:Y:S01]  /*1a1b0*/  IADD3 R8, PT, PT, R68, R0, RZ ;  /* 0x0000000044087210 */ /* 0x020fe20007ffe0ff */
[----:B------:R1:W-:Y:S01]  /*1a1c0*/  STS [R4+0x400], R9 ;  /* 0x0004000904007388 */ /* 0x0003e20000000800 */
        /* <DEDUP_REMOVED lines=17> */
[----:B------:R-:W-:Y:S01]  /*1a2e0*/  STS [R0], R19 ;  /* 0x0000001300007388 */ /* 0x000fe20000000800 */
[----:B-1----:R-:W-:Y:S02]  /*1a2f0*/  IADD3 R9, PT, PT, R221, R0, RZ ;  /* 0x00000000dd097210 */ /* 0x002fe40007ffe0ff */
[----:B------:R-:W-:Y:S01]  /*1a300*/  F2FP.F16.F32.PACK_AB R43, R113, R112 ;  /* 0x00000070712b723e */ /* 0x000fe200000000ff */
[----:B------:R-:W-:Y:S01]  /*1a310*/  STS [R0+0x400], R18 ;  /* 0x0004001200007388 */ /* 0x000fe20000000800 */
[----:B------:R-:W-:Y:S02]  /*1a320*/  IADD3 R5, PT, PT, R68, R9, RZ ;  /* 0x0000000944057210 */ /* 0x000fe40007ffe0ff */
        /* <DEDUP_REMOVED lines=55> */
[----:B-1----:R-:W1:Y:S03]  /*1a6a0*/  @P4 LDC R3, c[0x0][0x458] ;  /* 0x00011600ff034b82 */ /* 0x002e660000000800 */
[----:B------:R-:W-:Y:S04]  /*1a6b0*/  STS [R0+0x6000], R37 ;  /* 0x0060002500007388 */ /* 0x000fe80000000800 */
[----:B------:R4:W-:Y:S01]  /*1a6c0*/  STS [R0+0x6400], R36 ;  /* 0x0064002400007388 */ /* 0x0009e20000000800 */
[----:B---3--:R3:W1:Y:S03]  /*1a6d0*/  @P3 MUFU.LG2 R4, R138 ;  /* 0x0000008a00043308 */ /* 0x0086660000000c00 */
[----:B------:R3:W-:Y:S04]  /*1a6e0*/  STS [R8+0x6000], R33 ;  /* 0x0060002108007388 */ /* 0x0007e80000000800 */
[----:B------:R3:W-:Y:S04]  /*1a6f0*/  STS [R8+0x6400], R32 ;  /* 0x0064002008007388 */ /* 0x0007e80000000800 */
[----:B------:R3:W-:Y:S04]  /*1a700*/  STS [R9+0x4000], R31 ;  /* 0x0040001f09007388 */ /* 0x0007e80000000800 */
[----:B------:R3:W-:Y:S04]  /*1a710*/  STS [R9+0x4400], R30 ;  /* 0x0044001e09007388 */ /* 0x0007e80000000800 */
[----:B------:R3:W-:Y:S04]  /*1a720*/  STS [R5+0x4000], R27 ;  /* 0x0040001b05007388 */ /* 0x0007e80000000800 */
[----:B------:R3:W-:Y:S01]  /*1a730*/  STS [R5+0x4400], R26 ;  /* 0x0044001a05007388 */ /* 0x0007e20000000800 */
[----:B----4-:R3:W4:Y:S03]  /*1a740*/  @P4 MUFU.LG2 R0, R133 ;  /* 0x0000008500004308 */ /* 0x0107260000000c00 */
[----:B------:R3:W-:Y:S04]  /*1a750*/  STS [R9+0x6000], R29 ;  /* 0x0060001d09007388 */ /* 0x0007e80000000800 */
[----:B------:R3:W-:Y:S04]  /*1a760*/  STS [R9+0x6400], R28 ;  /* 0x0064001c09007388 */ /* 0x0007e80000000800 */
[----:B------:R3:W-:Y:S04]  /*1a770*/  STS [R5+0x6000], R25 ;  /* 0x0060001905007388 */ /* 0x0007e80000000800 */
[----:B------:R3:W-:Y:S01]  /*1a780*/  STS [R5+0x6400], R24 ;  /* 0x0064001805007388 */ /* 0x0007e20000000800 */
[----:B-12---:R-:W-:Y:S05]  /*1a790*/  BRA.U UP1, `(.L_x_1276) ;  /* 0x0000000101207547 */ /* 0x006fea000b800000 */
[----:B------:R-:W-:Y:S01]  /*1a7a0*/  UISETP.NE.AND UP1, UPT, UR11, URZ, UPT ;  /* 0x000000ff0b00728c */ /* 0x000fe2000bf25270 */
[----:B------:R-:W1:Y:S10]  /*1a7b0*/  LDCU UR5, c[0x0][0x3e0] ;  /* 0x00007c00ff0577ac */ /* 0x000e740008000800 */
[----:B------:R-:W1:Y:S01]  /*1a7c0*/  @UP1 LDCU UR4, c[0x0][0x454] ;  /* 0x00008a80ff0417ac */ /* 0x000e620008000800 */
[----:B------:R-:W2:Y:S01]  /*1a7d0*/  @UP1 LDCU UR13, c[0x0][0x454] ;  /* 0x00008a80ff0d17ac */ /* 0x000ea20008000800 */
[----:B-1----:R-:W-:-:S02]  /*1a7e0*/  @UP1 UIMAD UR4, UR4, UR5, URZ ;  /* 0x00000005040412a4 */ /* 0x002fc4000f8e02ff */
[----:B------:R-:W-:-:S03]  /*1a7f0*/  @!UP1 UIMAD UR4, UR10, UR5, URZ ;  /* 0x000000050a0492a4 */ /* 0x000fc6000f8e02ff */
[----:B------:R-:W-:Y:S01]  /*1a800*/  @UP1 UMOV UR5, 0x1 ;  /* 0x0000000100051882 */ /* 0x000fe20000000000 */
[----:B--2---:R-:W-:-:S08]  /*1a810*/  @!UP1 UMOV UR5, 0x1 ;  /* 0x0000000100059882 */ /* 0x004fd00000000000 */
.L_x_1276:
[----:B------:R-:W-:Y:S01]  /*1a820*/  BAR.SYNC.DEFER_BLOCKING 0x0 ;  /* 0x0000000000007b1d */ /* 0x000fe20000010000 */
[----:B------:R-:W-:Y:S01]  /*1a830*/  UIMAD UR13, UR6, UR13, URZ ;  /* 0x0000000d060d72a4 */ /* 0x000fe2000f8e02ff */
[----:B------:R-:W-:Y:S01]  /*1a840*/  LOP3.LUT P0, RZ, R223, 0x3, RZ, 0xc0, !PT ;  /* 0x00000003dfff7812 */ /* 0x000fe2000780c0ff */
[----:B------:R-:W-:Y:S01]  /*1a850*/  UIMAD UR11, UR8, UR5, URZ ;  /* 0x00000005080b72a4 */ /* 0x000fe2000f8e02ff */
[----:B----4-:R-:W-:Y:S01]  /*1a860*/  @P4 FMUL.FTZ R0, R0, 0.69314718246459960938 ;  /* 0x3f31721800004820 */ /* 0x010fe20000410000 */
[----:B------:R-:W-:-:S03]  /*1a870*/  USEL UR19, UR19, URZ, UP0 ;  /* 0x000000ff13137287 */ /* 0x000fc60008000000 */
[----:B---3--:R-:W1:Y:S01]  /*1a880*/  @P3 LDC R9, c[0x0][0x458] ;  /* 0x00011600ff093b82 */ /* 0x008e620000000800 */
[----:B------:R-:W2:Y:S01]  /*1a890*/  @P2 MUFU.LG2 R6, R132 ;  /* 0x0000008400062308 */ /* 0x000ea20000000c00 */
[----:B------:R-:W-:Y:S01]  /*1a8a0*/  @!UP0 UIMAD UR13, UR12, UR4, UR13 ;  /* 0x000000040c0d82a4 */ /* 0x000fe2000f8e020d */
[----:B------:R-:W-:Y:S01]  /*1a8b0*/  MOV R17, 0x7f800000 ;  /* 0x7f80000000117802 */ /* 0x000fe20000000f00 */
[----:B------:R-:W-:Y:S01]  /*1a8c0*/  USHF.L.U32 UR11, UR11, 0x7, URZ ;  /* 0x000000070b0b7899 */ /* 0x000fe200080006ff */
[----:B------:R-:W-:Y:S01]  /*1a8d0*/  @P4 FFMA.FTZ R17, R137, R3, R0 ;  /* 0x0000000389114223 */ /* 0x000fe20000010000 */
[----:B------:R-:W-:Y:S01]  /*1a8e0*/  USEL UR9, UR9, URZ, UP0 ;  /* 0x000000ff09097287 */ /* 0x000fe20008000000 */
[----:B------:R-:W-:Y:S01]  /*1a8f0*/  @P3 FMUL.FTZ R4, R4, 0.69314718246459960938 ;  /* 0x3f31721804043820 */ /* 0x000fe20000410000 */
[----:B------:R-:W3:Y:S01]  /*1a900*/  @P2 LDC R8, c[0x0][0x458] ;  /* 0x00011600ff082b82 */ /* 0x000ee20000000800 */
        /* <DEDUP_REMOVED lines=10> */
[----:B--2---:R-:W-:Y:S01]  /*1a9b0*/  @P2 FMUL.FTZ R3, R6, 0.69314718246459960938 ;  /* 0x3f31721806032820 */ /* 0x004fe20000410000 */
[----:B------:R-:W-:Y:S01]  /*1a9c0*/  UIADD3.X UR4, UPT, UPT, UR4, UR9, UR10, UP1, UP0 ;  /* 0x0000000904047290 */ /* 0x000fe20008fe040a */
[----:B-1----:R-:W-:Y:S01]  /*1a9d0*/  @P3 FFMA.FTZ R16, R136, R9, R4 ;  /* 0x0000000988103223 */ /* 0x002fe20000010004 */
[----:B----4-:R-:W-:Y:S01]  /*1a9e0*/  @P1 FMUL.FTZ R0, R5, 0.69314718246459960938 ;  /* 0x3f31721805001820 */ /* 0x010fe20000410000 */
[----:B---3--:R-:W-:-:S03]  /*1a9f0*/  @P2 FFMA.FTZ R15, R135, R8, R3 ;  /* 0x00000008870f2223 */ /* 0x008fc60000010003 */
        /* <DEDUP_REMOVED lines=40> */
.L_x_1278:
[----:B------:R-:W-:Y:S05]  /*1ac80*/  BSYNC.RECONVERGENT B0 ;  /* 0x0000000000007941 */ /* 0x000fea0003800200 */
.L_x_1277:
[----:B-1----:R1:W2:Y:S01]  /*1ac90*/  LDS.128 R16, [R227] ;  /* 0x00000000e3107984 */ /* 0x0022a20000000c00 */
[----:B------:R-:W-:Y:S01]  /*1aca0*/  SHF.R.U32.HI R10, RZ, 0x3, R223 ;  /* 0x00000003ff0a7819 */ /* 0x000fe200000116df */
[----:B------:R-:W3:Y:S01]  /*1acb0*/  LDCU.64 UR4, c[0x0][0x410] ;  /* 0x00008200ff0477ac */ /* 0x000ee20008000a00 */
[----:B------:R-:W-:Y:S01]  /*1acc0*/  BSSY.RECONVERGENT B0, `(.L_x_1279) ;  /* 0x0000026000007945 */ /* 0x000fe20003800200 */
[----:B------:R1:W4:Y:S01]  /*1acd0*/  LDS.128 R12, [R227+0x4000] ;  /* 0x00400000e30c7984 */ /* 0x0003220000000c00 */
[C---:B------:R-:W-:Y:S01]  /*1ace0*/  IADD3 R4, PT, PT, R10.reuse, 0x50, RZ ;  /* 0x000000500a047810 */ /* 0x040fe20007ffe0ff */
[C---:B------:R-:W-:Y:S01]  /*1acf0*/  VIADD R2, R10.reuse, 0x10 ;  /* 0x000000100a027836 */ /* 0x040fe20000000000 */
[----:B------:R-:W-:Y:S01]  /*1ad00*/  UIMAD.WIDE.U32 UR8, UR8, 0x80, URZ ;  /* 0x00000080080878a5 */ /* 0x000fe2000f8e00ff */
        /* <DEDUP_REMOVED lines=10> */
[----:B------:R-:W-:Y:S02]  /*1adb0*/  ISETP.GE.AND P1, PT, R10, UR18, PT ;  /* 0x000000120a007c0c */ /* 0x000fe4000bf26270 */
[----:B------:R-:W-:Y:S01]  /*1adc0*/  ISETP.GE.AND P3, PT, R0, UR18, PT ;  /* 0x0000001200007c0c */ /* 0x000fe2000bf66270 */
[----:B---3--:R-:W-:Y:S01]  /*1add0*/  IMAD.U32 R0, RZ, RZ, UR4 ;  /* 0x00000004ff007e24 */ /* 0x008fe2000f8e00ff */
[----:B------:R-:W-:-:S03]  /*1ade0*/  LOP3.LUT R11, R10, UR8, RZ, 0xfc, !PT ;  /* 0x000000080a0b7c12 */ /* 0x000fc6000f8efcff */
[----:B------:R-:W-:Y:S01]  /*1adf0*/  IMAD.WIDE.U32 R8, R0, UR6, R2 ;  /* 0x0000000600087c25 */ /* 0x000fe2000f8e0002 */
[----:B------:R-:W-:-:S05]  /*1ae00*/  MOV R0, UR5 ;  /* 0x0000000500007c02 */ /* 0x000fca0008000f00 */
[----:B------:R-:W-:Y:S01]  /*1ae10*/  IMAD R7, R0, UR6, R9 ;  /* 0x0000000600077c24 */ /* 0x000fe2000f8e0209 */
[----:B-1----:R-:W-:Y:S06]  /*1ae20*/  @P1 BRA `(.L_x_1280) ;  /* 0x00000000003c1947 */ /* 0x002fec0003800000 */
[----:B------:R-:W1:Y:S01]  /*1ae30*/  LDCU.64 UR6, c[0x0][0x408] ;  /* 0x00008100ff0677ac */ /* 0x000e620008000a00 */
[----:B------:R-:W-:Y:S01]  /*1ae40*/  MOV R6, R8 ;  /* 0x0000000800067202 */ /* 0x000fe20000000f00 */
[----:B------:R-:W3:Y:S01]  /*1ae50*/  LDCU.64 UR4, c[0x0][0x3f0] ;  /* 0x00007e00ff0477ac */ /* 0x000ee20008000a00 */
[----:B------:R-:W5:Y:S01]  /*1ae60*/  LDCU UR11, c[0x0][0x440] ;  /* 0x00008800ff0b77ac */ /* 0x000f620008000800 */
[----:B-1----:R-:W-:Y:S02]  /*1ae70*/  UIMAD UR10, UR9, UR6, URZ ;  /* 0x00000006090a72a4 */ /* 0x002fe4000f8e02ff */
[----:B------:R-:W-:-:S04]  /*1ae80*/  IMAD.WIDE.U32 R4, R11, UR6, R6 ;  /* 0x000000060b047c25 */ /* 0x000fc8000f8e0006 */
[----:B------:R-:W-:Y:S01]  /*1ae90*/  IMAD.U32 R0, RZ, RZ, UR10 ;  /* 0x0000000aff007e24 */ /* 0x000fe2000f8e00ff */
[----:B---3--:R-:W-:Y:S02]  /*1aea0*/  LEA R2, P1, R4, UR4, 0x1 ;  /* 0x0000000404027c11 */ /* 0x008fe4000f8208ff */
[----:B-----5:R-:W-:Y:S01]  /*1aeb0*/  ISETP.GE.AND P6, PT, R217, UR11, PT ;  /* 0x0000000bd9007c0c */ /* 0x020fe2000bfc6270 */
[----:B------:R-:W-:-:S04]  /*1aec0*/  IMAD R0, R11, UR7, R0 ;  /* 0x000000070b007c24 */ /* 0x000fc8000f8e0200 */
[----:B------:R-:W-:-:S05]  /*1aed0*/  IMAD.IADD R0, R0, 0x1, R5 ;  /* 0x0000000100007824 */ /* 0x000fca00078e0205 */
[----:B------:R-:W-:Y:S02]  /*1aee0*/  LEA.HI.X R3, R4, UR5, R0, 0x1, P1 ;  /* 0x0000000504037c11 */ /* 0x000fe400088f0c00 */
[----:B------:R-:W-:-:S03]  /*1aef0*/  ISETP.GE.AND P1, PT, R240, UR11, PT ;  /* 0x0000000bf0007c0c */ /* 0x000fc6000bf26270 */
[----:B--2---:R1:W-:Y:S10]  /*1af00*/  @!P6 STG.E.128 desc[UR22][R2.64], R16 ;  /* 0x000000100200e986 */ /* 0x0043f4000c101d16 */
[----:B----4-:R1:W-:Y:S02]  /*1af10*/  @!P1 STG.E.128 desc[UR22][R2.64+0x80], R12 ;  /* 0x0000800c02009986 */ /* 0x0103e4000c101d16 */
.L_x_1280:
[----:B------:R-:W-:Y:S05]  /*1af20*/  BSYNC.RECONVERGENT B0 ;  /* 0x0000000000007941 */ /* 0x000fea0003800200 */
.L_x_1279:
        /* <DEDUP_REMOVED lines=9> */
[----:B------:R-:W5:Y:S02]  /*1afc0*/  LDCU.64 UR4, c[0x0][0x3f0] ;  /* 0x00007e00ff0477ac */ /* 0x000f640008000a00 */
[----:B------:R-:W-:Y:S01]  /*1afd0*/  IMAD.X R2, RZ, RZ, UR9, P0 ;  /* 0x00000009ff027e24 */ /* 0x000fe200080e06ff */
[----:B------:R-:W1:Y:S03]  /*1afe0*/  LDCU UR10, c[0x0][0x440] ;  /* 0x00008800ff0a77ac */ /* 0x000e660008000800 */
[----:B----4-:R-:W-:-:S02]  /*1aff0*/  IMAD R10, R2, UR6, RZ ;  /* 0x00000006020a7c24 */ /* 0x010fc4000f8e02ff */
[----:B------:R-:W-:-:S04]  /*1b000*/  IMAD.MOV.U32 R2, RZ, RZ, R8 ;  /* 0x000000ffff027224 */ /* 0x000fc800078e0008 */
[----:B------:R-:W-:Y:S01]  /*1b010*/  IMAD.WIDE.U32 R4, R0, UR6, R2 ;  /* 0x0000000600047c25 */ /* 0x000fe2000f8e0002 */
[----:B-1----:R-:W-:-:S03]  /*1b020*/  ISETP.GE.AND P6, PT, R217, UR10, PT ;  /* 0x0000000ad9007c0c */ /* 0x002fc6000bfc6270 */
[----:B------:R-:W-:Y:S01]  /*1b030*/  IMAD R0, R0, UR7, R10 ;  /* 0x0000000700007c24 */ /* 0x000fe2000f8e020a */
[----:B-----5:R-:W-:-:S03]  /*1b040*/  LEA R2, P0, R4, UR4, 0x1 ;  /* 0x0000000404027c11 */ /* 0x020fc6000f8008ff */
[----:B------:R-:W-:-:S05]  /*1b050*/  IMAD.IADD R0, R0, 0x1, R5 ;  /* 0x0000000100007824 */ /* 0x000fca00078e0205 */
[----:B------:R-:W-:Y:S02]  /*1b060*/  LEA.HI.X R3, R4, UR5, R0, 0x1, P0 ;  /* 0x0000000504037c11 */ /* 0x000fe400080f0c00 */
[----:B------:R-:W-:-:S03]  /*1b070*/  ISETP.GE.AND P0, PT, R240, UR10, PT ;  /* 0x0000000af0007c0c */ /* 0x000fc6000bf06270 */
[----:B--2---:R4:W-:Y:S10]  /*1b080*/  @!P6 STG.E.128 desc[UR22][R2.64], R16 ;  /* 0x000000100200e986 */ /* 0x0049f4000c101d16 */
[----:B---3--:R4:W-:Y:S02]  /*1b090*/  @!P0 STG.E.128 desc[UR22][R2.64+0x80], R12 ;  /* 0x0000800c02008986 */ /* 0x0089e4000c101d16 */
.L_x_1282:
[----:B------:R-:W-:Y:S05]  /*1b0a0*/  BSYNC.RECONVERGENT B0 ;  /* 0x0000000000007941 */ /* 0x000fea0003800200 */
.L_x_1281:
[----:B--2-4-:R2:W4:Y:S01]  /*1b0b0*/  LDS.128 R16, [R227+0x1000] ;  /* 0x00100000e3107984 */ /* 0x0145220000000c00 */
[----:B------:R-:W-:Y:S01]  /*1b0c0*/  BSSY.RECONVERGENT B0, `(.L_x_1283) ;  /* 0x0000015000007945 */ /* 0x000fe20003800200 */
[----:B------:R-:W-:Y:S02]  /*1b0d0*/  ISETP.GE.AND P0, PT, R24, UR18, PT ;  /* 0x0000001218007c0c */ /* 0x000fe4000bf06270 */
[----:B---3--:R2:W3:Y:S01]  /*1b0e0*/  LDS.128 R12, [R227+0x5000] ;  /* 0x00500000e30c7984 */ /* 0x0084e20000000c00 */
[----:B------:R-:W-:Y:S05]  /*1b0f0*/  @P5 BRA `(.L_x_1284) ;  /* 0x0000000000445947 */ /* 0x000fea0003800000 */
[----:B------:R-:W5:Y:S01]  /*1b100*/  LDCU.64 UR6, c[0x0][0x408] ;  /* 0x00008100ff0677ac */ /* 0x000f620008000a00 */
[----:B------:R-:W-:Y:S02]  /*1b110*/  IADD3 R0, P5, PT, R11, 0x20, RZ ;  /* 0x000000200b007810 */ /* 0x000fe40007fbe0ff */
[----:B------:R-:W-:Y:S01]  /*1b120*/  MOV R3, R7 ;  /* 0x0000000700037202 */ /* 0x000fe20000000f00 */
[----:B------:R-:W1:Y:S02]  /*1b130*/  LDCU.64 UR4, c[0x0][0x3f0] ;  /* 0x00007e00ff0477ac */ /* 0x000e640008000a00 */
[----:B------:R-:W-:Y:S01]  /*1b140*/  IMAD.X R2, RZ, RZ, UR9, P5 ;  /* 0x00000009ff027e24 */ /* 0x000fe2000a8e06ff */
[----:B------:R-:W2:Y:S03]  /*1b150*/  LDCU UR10, c[0x0][0x440] ;  /* 0x00008800ff0a77ac */ /* 0x000ea60008000800 */
[----:B-----5:R-:W-:-:S02]  /*1b160*/  IMAD R10, R2, UR6, RZ ;  /* 0x00000006020a7c24 */ /* 0x020fc4000f8e02ff */
[----:B------:R-:W-:-:S04]  /*1b170*/  IMAD.MOV.U32 R2, RZ, RZ, R8 ;  /* 0x000000ffff027224 */ /* 0x000fc800078e0008 */
[----:B------:R-:W-:Y:S01]  /*1b180*/  IMAD.WIDE.U32 R4, R0, UR6, R2 ;  /* 0x0000000600047c25 */ /* 0x000fe2000f8e0002 */
[----:B--2---:R-:W-:-:S03]  /*1b190*/  ISETP.GE.AND P6, PT, R217, UR10, PT ;  /* 0x0000000ad9007c0c */ /* 0x004fc6000bfc6270 */
[----:B------:R-:W-:Y:S01]  /*1b1a0*/  IMAD R0, R0, UR7, R10 ;  /* 0x0000000700007c24 */ /* 0x000fe2000f8e020a */
[----:B-1----:R-:W-:-:S03]  /*1b1b0*/  LEA R2, P5, R4, UR4, 0x1 ;  /* 0x0000000404027c11 */ /* 0x002fc6000f8a08ff */
[----:B------:R-:W-:-:S05]  /*1b1c0*/  IMAD.IADD R0, R0, 0x1, R5 ;  /* 0x0000000100007824 */ /* 0x000fca00078e0205 */
[----:B------:R-:W-:Y:S02]  /*1b1d0*/  LEA.HI.X R3, R4, UR5, R0, 0x1, P5 ;  /* 0x0000000504037c11 */ /* 0x000fe4000a8f0c00 */
[----:B------:R-:W-:-:S03]  /*1b1e0*/  ISETP.GE.AND P5, PT, R240, UR10, PT ;  /* 0x0000000af0007c0c */ /* 0x000fc6000bfa6270 */
[----:B----4-:R1:W-:Y:S10]  /*1b1f0*/  @!P6 STG.E.128 desc[UR22][R2.64], R16 ;  /* 0x000000100200e986 */ /* 0x0103f4000c101d16 */
[----:B---3--:R1:W-:Y:S02]  /*1b200*/  @!P5 STG.E.128 desc[UR22][R2.64+0x80], R12 ;  /* 0x0000800c0200d986 */ /* 0x0083e4000c101d16 */
.L_x_1284:
[----:B------:R-:W-:Y:S05]  /*1b210*/  BSYNC.RECONVERGENT B0 ;  /* 0x0000000000007941 */ /* 0x000fea0003800200 */
.L_x_1283:
[----:B-1--4-:R1:W4:Y:S01]  /*1b220*/  LDS.128 R16, [R227+0x1800] ;  /* 0x00180000e3107984 */ /* 0x0123220000000c00 */
[----:B------:R-:W-:Y:S03]  /*1b230*/  BSSY.RECONVERGENT B0, `(.L_x_1285) ;  /* 0x0000014000007945 */ /* 0x000fe60003800200 */
[----:B---3--:R1:W3:Y:S01]  /*1b240*/  LDS.128 R12, [R227+0x5800] ;  /* 0x00580000e30c7984 */ /* 0x0082e20000000c00 */
[----:B------:R-:W-:Y:S05]  /*1b250*/  @P4 BRA `(.L_x_1286) ;  /* 0x0000000000444947 */ /* 0x000fea0003800000 */
[----:B------:R-:W5:Y:S01]  /*1b260*/  LDCU.64 UR6, c[0x0][0x408] ;  /* 0x00008100ff0677ac */ /* 0x000f620008000a00 */
[----:B------:R-:W-:Y:S02]  /*1b270*/  IADD3 R0, P4, PT, R11, 0x30, RZ ;  /* 0x000000300b007810 */ /* 0x000fe40007f9e0ff */
[----:B------:R-:W-:Y:S01]  /*1b280*/  MOV R3, R7 ;  /* 0x0000000700037202 */ /* 0x000fe20000000f00 */
[----:B------:R-:W2:Y:S02]  /*1b290*/  LDCU UR10, c[0x0][0x440] ;  /* 0x00008800ff0a77ac */ /* 0x000ea40008000800 */
[----:B------:R-:W-:Y:S01]  /*1b2a0*/  IMAD.X R2, RZ, RZ, UR9, P4 ;  /* 0x00000009ff027e24 */ /* 0x000fe2000a0e06ff */
[----:B------:R-:W1:Y:S03]  /*1b2b0*/  LDCU.64 UR4, c[0x0][0x3f0] ;  /* 0x00007e00ff0477ac */ /* 0x000e660008000a00 */
[----:B-----5:R-:W-:-:S02]  /*1b2c0*/  IMAD R10, R2, UR6, RZ ;  /* 0x00000006020a7c24 */ /* 0x020fc4000f8e02ff */
[----:B------:R-:W-:Y:S01]  /*1b2d0*/  IMAD.MOV.U32 R2, RZ, RZ, R8 ;  /* 0x000000ffff027224 */ /* 0x000fe200078e0008 */
[----:B--2---:R-:W-:-:S03]  /*1b2e0*/  ISETP.GE.AND P5, PT, R217, UR10, PT ;  /* 0x0000000ad9007c0c */ /* 0x004fc6000bfa6270 */
[----:B------:R-:W-:Y:S01]  /*1b2f0*/  IMAD.WIDE.U32 R4, R0, UR6, R2 ;  /* 0x0000000600047c25 */ /* 0x000fe2000f8e0002 */
[----:B------:R-:W-:-:S03]  /*1b300*/  ISETP.GE.AND P4, PT, R240, UR10, PT ;  /* 0x0000000af0007c0c */ /* 0x000fc6000bf86270 */
[----:B------:R-:W-:Y:S01]  /*1b310*/  IMAD R0, R0, UR7, R10 ;  /* 0x0000000700007c24 */ /* 0x000fe2000f8e020a */
[----:B-1----:R-:W-:-:S03]  /*1b320*/  LEA R2, P6, R4, UR4, 0x1 ;  /* 0x0000000404027c11 */ /* 0x002fc6000f8c08ff */
[----:B------:R-:W-:-:S05]  /*1b330*/  IMAD.IADD R0, R0, 0x1, R5 ;  /* 0x0000000100007824 */ /* 0x000fca00078e0205 */
[----:B------:R-:W-:-:S05]  /*1b340*/  LEA.HI.X R3, R4, UR5, R0, 0x1, P6 ;  /* 0x0000000504037c11 */ /* 0x000fca000b0f0c00 */
[----:B----4-:R1:W-:Y:S04]  /*1b350*/  @!P5 STG.E.128 desc[UR22][R2.64], R16 ;  /* 0x000000100200d986 */ /* 0x0103e8000c101d16 */
[----:B---3--:R1:W-:Y:S02]  /*1b360*/  @!P4 STG.E.128 desc[UR22][R2.64+0x80], R12 ;  /* 0x0000800c0200c986 */ /* 0x0083e4000c101d16 */
.L_x_1286:
[----:B------:R-:W-:Y:S05]  /*1b370*/  BSYNC.RECONVERGENT B0 ;  /* 0x0000000000007941 */ /* 0x000fea0003800200 */
.L_x_1285:
        /* <DEDUP_REMOVED lines=21> */
.L_x_1288:
[----:B------:R-:W-:Y:S05]  /*1b4d0*/  BSYNC.RECONVERGENT B0 ;  /* 0x0000000000007941 */ /* 0x000fea0003800200 */
.L_x_1287:
        /* <DEDUP_REMOVED lines=21> */
.L_x_1290:
[----:B------:R-:W-:Y:S05]  /*1b630*/  BSYNC.RECONVERGENT B0 ;  /* 0x0000000000007941 */ /* 0x000fea0003800200 */
.L_x_1289:
        /* <DEDUP_REMOVED lines=21> */
.L_x_1292:
[----:B------:R-:W-:Y:S05]  /*1b790*/  BSYNC.RECONVERGENT B0 ;  /* 0x0000000000007941 */ /* 0x000fea0003800200 */
.L_x_1291:
[----:B------:R-:W-:Y:S05]  /*1b7a0*/  @P0 EXIT ;  /* 0x000000000000094d */ /* 0x000fea0003800000 */
[----:B------:R-:W5:Y:S01]  /*1b7b0*/  LDCU.64 UR6, c[0x0][0x408] ;  /* 0x00008100ff0677ac */ /* 0x000f620008000a00 */
[----:B-1-3--:R1:W3:Y:S01]  /*1b7c0*/  LDS.128 R12, [R227+0x7800] ;  /* 0x00780000e30c7984 */ /* 0x00a2e20000000c00 */
[----:B------:R-:W-:Y:S01]  /*1b7d0*/  IADD3 R6, P0, PT, R11, 0x70, RZ ;  /* 0x000000700b067810 */ /* 0x000fe20007f1e0ff */
[----:B------:R-:W-:Y:S01]  /*1b7e0*/  IMAD.MOV.U32 R2, RZ, RZ, R8 ;  /* 0x000000ffff027224 */ /* 0x000fe200078e0008 */
[----:B------:R-:W2:Y:S01]  /*1b7f0*/  LDCU UR10, c[0x0][0x440] ;  /* 0x00008800ff0a77ac */ /* 0x000ea20008000800 */
[----:B------:R-:W-:Y:S02]  /*1b800*/  MOV R3, R7 ;  /* 0x0000000700037202 */ /* 0x000fe40000000f00 */
[----:B------:R-:W-:Y:S01]  /*1b810*/  IMAD.X R0, RZ, RZ, UR9, P0 ;  /* 0x00000009ff007e24 */ /* 0x000fe200080e06ff */
[----:B------:R-:W4:Y:S03]  /*1b820*/  LDCU.64 UR4, c[0x0][0x3f0] ;  /* 0x00007e00ff0477ac */ /* 0x000f260008000a00 */
[----:B-----5:R-:W-:-:S02]  /*1b830*/  IMAD R0, R0, UR6, RZ ;  /* 0x0000000600007c24 */ /* 0x020fc4000f8e02ff */
[----:B------:R-:W-:Y:S01]  /*1b840*/  IMAD.WIDE.U32 R4, R6, UR6, R2 ;  /* 0x0000000606047c25 */ /* 0x000fe2000f8e0002 */
[----:B--2---:R-:W-:-:S03]  /*1b850*/  ISETP.GE.AND P1, PT, R217, UR10, PT ;  /* 0x0000000ad9007c0c */ /* 0x004fc6000bf26270 */
[----:B------:R-:W-:Y:S01]  /*1b860*/  IMAD R0, R6, UR7, R0 ;  /* 0x0000000706007c24 */ /* 0x000fe2000f8e0200 */
[----:B------:R-:W-:Y:S02]  /*1b870*/  ISETP.GE.AND P0, PT, R240, UR10, PT ;  /* 0x0000000af0007c0c */ /* 0x000fe4000bf06270 */
[----:B----4-:R-:W-:Y:S01]  /*1b880*/  LEA R2, P2, R4, UR4, 0x1 ;  /* 0x0000000404027c11 */ /* 0x010fe2000f8408ff */
[----:B------:R-:W-:-:S05]  /*1b890*/  IMAD.IADD R0, R0, 0x1, R5 ;  /* 0x0000000100007824 */ /* 0x000fca00078e0205 */
[----:B------:R-:W-:-:S05]  /*1b8a0*/  LEA.HI.X R3, R4, UR5, R0, 0x1, P2 ;  /* 0x0000000504037c11 */ /* 0x000fca00090f0c00 */
[----:B------:R1:W-:Y:S01]  /*1b8b0*/  @!P1 STG.E.128 desc[UR22][R2.64], R20 ;  /* 0x0000001402009986 */ /* 0x0003e2000c101d16 */
[----:B------:R-:W-:Y:S05]  /*1b8c0*/  @P0 EXIT ;  /* 0x000000000000094d */ /* 0x000fea0003800000 */
[----:B---3--:R-:W-:Y:S01]  /*1b8d0*/  STG.E.128 desc[UR22][R2.64+0x80], R12 ;  /* 0x0000800c02007986 */ /* 0x008fe2000c101d16 */
[----:B------:R-:W-:Y:S05]  /*1b8e0*/  EXIT ;  /* 0x000000000000794d */ /* 0x000fea0003800000 */
.L_x_1293:
        /* <DEDUP_REMOVED lines=9> */
.L_x_1675:


//--------------------- .text._ZN5flash16flash_fwd_kernelI23Flash_fwd_kernel_traitsILi128ELi128ELi32ELi4ELb0ELb0EN7cutlass6half_tE19Flash_kernel_traitsILi128ELi128ELi32ELi4ES3_EELb1ELb1ELb0ELb0ELb0ELb0ELb0ELb1EEEvNS_16Flash_fwd_paramsE --------------------------
	.section	.text._ZN5flash16flash_fwd_kernelI23Flash_fwd_kernel_traitsILi128ELi128ELi32ELi4ELb0ELb0EN7cutlass6half_tE19Flash_kernel_traitsILi128ELi128ELi32ELi4ES3_EELb1ELb1ELb0ELb0ELb0ELb0ELb0ELb1EEEvNS_16Flash_fwd_paramsE,"ax",@progbits
	.align	128
        .global         _ZN5flash16flash_fwd_kernelI23Flash_fwd_kernel_traitsILi128ELi128ELi32ELi4ELb0ELb0EN7cutlass6half_tE19Flash_kernel_traitsILi128ELi128ELi32ELi4ES3_EELb1ELb1ELb0ELb0ELb0ELb0ELb0ELb1EEEvNS_16Flash_fwd_paramsE
        .type           _ZN5flash16flash_fwd_kernelI23Flash_fwd_kernel_traitsILi128ELi128ELi32ELi4ELb0ELb0EN7cutlass6half_tE19Flash_kernel_traitsILi128ELi128ELi32ELi4ES3_EELb1ELb1ELb0ELb0ELb0ELb0ELb0ELb1EEEvNS_16Flash_fwd_paramsE,@function
        .size           _ZN5flash16flash_fwd_kernelI23Flash_fwd_kernel_traitsILi128ELi128ELi32ELi4ELb0ELb0EN7cutlass6half_tE19Flash_kernel_traitsILi128ELi128ELi32ELi4ES3_EELb1ELb1ELb0ELb0ELb0ELb0ELb0ELb1EEEvNS_16Flash_fwd_paramsE,(.L_x_1676 - _ZN5flash16flash_fwd_kernelI23Flash_fwd_kernel_traitsILi128ELi128ELi32ELi4ELb0ELb0EN7cutlass6half_tE19Flash_kernel_traitsILi128ELi128ELi32ELi4ES3_EELb1ELb1ELb0ELb0ELb0ELb0ELb0ELb1EEEvNS_16Flash_fwd_paramsE)
        .other          _ZN5flash16flash_fwd_kernelI23Flash_fwd_kernel_traitsILi128ELi128ELi32ELi4ELb0ELb0EN7cutlass6half_tE19Flash_kernel_traitsILi128ELi128ELi32ELi4ES3_EELb1ELb1ELb0ELb0ELb0ELb0ELb0ELb1EEEvNS_16Flash_fwd_paramsE,@"STO_CUDA_ENTRY STV_DEFAULT"
_ZN5flash16flash_fwd_kernelI23Flash_fwd_kernel_traitsILi128ELi128ELi32ELi4ELb0ELb0EN7cutlass6half_tE19Flash_kernel_traitsILi128ELi128ELi32ELi4ES3_EELb1ELb1ELb0ELb0ELb0ELb0ELb0ELb1EEEvNS_16Flash_fwd_paramsE:
.text._ZN5flash16flash_fwd_kernelI23Flash_fwd_kernel_traitsILi128ELi128ELi32ELi4ELb0ELb0EN7cutlass6half_tE19Flash_kernel_traitsILi128ELi128ELi32ELi4ES3_EELb1ELb1ELb0ELb0ELb0ELb0ELb0ELb1EEEvNS_16Flash_fwd_paramsE:
[----:B------:R-:W1:Y:S01]  /*0000*/  LDC R1, c[0x0][0x37c] ;  /* 0x0000df00ff017b82 */ /* 0x000e620000000800 */
[----:B------:R-:W2:Y:S07]  /*0010*/  LDCU.U8 UR4, c[0x0][0x524] ;  /* 0x0000a480ff0477ac */ /* 0x000eae0008000000 */
[----:B------:R-:W3:Y:S01]  /*0020*/  LDC R11, c[0x0][0x518] ;  /* 0x00014600ff0b7b82 */ /* 0x000ee20000000800 */
[----:B-1----:R-:W-:Y:S01]  /*0030*/  VIADD R1, R1, 0xffffff50 ;  /* 0xffffff5001017836 */ /* 0x002fe20000000000 */
[----:B------:R-:W1:Y:S06]  /*0040*/  LDCU.64 UR22, c[0x0][0x358] ;  /* 0x00006b00ff1677ac */ /* 0x000e6c0008000a00 */
[----:B------:R-:W4:Y:S01]  /*0050*/  LDC R10, c[0x0][0x51c] ;  /* 0x00014700ff0a7b82 */ /* 0x000f220000000800 */
[----:B------:R-:W1:Y:S01]  /*0060*/  S2R R212, SR_TID.X ;  /* 0x0000000000d47919 */ /* 0x000e620000002100 */
[----:B------:R-:W1:Y:S01]  /*0070*/  LDCU.64 UR10, c[0x0][0x460] ;  /* 0x00008c00ff0a77ac */ /* 0x000e620008000a00 */
[----:B------:R-:W1:Y:S01]  /*0080*/  LDCU.64 UR8, c[0x0][0x470] ;  /* 0x00008e00ff0877ac */ /* 0x000e620008000a00 */
[----:B--2---:R-:W-:Y:S01]  /*0090*/  ISETP.NE.AND P1, PT, RZ, UR4, PT ;  /* 0x00000004ff007c0c */ /* 0x004fe2000bf25270 */
[----:B------:R-:W2:Y:S03]  /*00a0*/  LDCU.64 UR4, c[0x0][0x510] ;  /* 0x0000a200ff0477ac */ /* 0x000ea60008000a00 */
[----:B------:R-:W-:Y:S01]  /*00b0*/  S2UR UR21, SR_CTAID.X ;  /* 0x00000000001579c3 */ /* 0x000fe20000002500 */
[----:B------:R-:W2:Y:S07]  /*00c0*/  LDCU.64 UR14, c[0x0][0x460] ;  /* 0x00008c00ff0e77ac */ /* 0x000eae0008000a00 */
[----:B------:R-:W-:Y:S08]  /*00d0*/  S2UR UR13, SR_CTAID.Y ;  /* 0x00000000000d79c3 */ /* 0x000ff00000002600 */
[----:B------:R-:W2:Y:S01]  /*00e0*/  S2UR UR32, SR_CTAID.Z ;  /* 0x00000000002079c3 */ /* 0x000ea20000002700 */
[----:B---3--:R-:W-:Y:S01]  /*00f0*/  @P1 IMAD.MOV.U32 R2, RZ, RZ, R11 ;  /* 0x000000ffff021224 */ /* 0x008fe200078e000b */
[----:B------:R-:W3:Y:S01]  /*0100*/  LDCU.U8 UR12, c[0x0][0x532] ;  /* 0x0000a640ff0c77ac */ /* 0x000ee20008000000 */
[----:B----4-:R-:W-:Y:S01]  /*0110*/  @P1 IMAD.MOV.U32 R3, RZ, RZ, R10 ;  /* 0x000000ffff031224 */ /* 0x010fe200078e000a */
[----:B------:R-:W4:Y:S04]  /*0120*/  LDCU.64 UR6, c[0x0][0x468] ;  /* 0x00008d00ff0677ac */ /* 0x000f280008000a00 */
[----:B------:R-:W4:Y:S01]  /*0130*/  @P1 LDC R0, c[0x0][0x520] ;  /* 0x00014800ff001b82 */ /* 0x000f220000000800 */
[----:B-1----:R-:W4:Y:S01]  /*0140*/  @P1 LDG.E.64 R2, desc[UR22][R2.64] ;  /* 0x0000001602021981 */ /* 0x002f22000c1e1b00 */
[----:B--2---:R-:W-:-:S02]  /*0150*/  IMAD.U32 R224, RZ, RZ, UR4 ;  /* 0x00000004ffe07e24 */ /* 0x004fc4000f8e00ff */
[----:B------:R-:W-:-:S06]  /*0160*/  IMAD.U32 R225, RZ, RZ, UR5 ;  /* 0x00000005ffe17e24 */ /* 0x000fcc000f8e00ff */
[----:B------:R-:W2:Y:S01]  /*0170*/  @P1 LDG.E.64 R224, desc[UR22][R224.64] ;  /* 0x00000016e0e01981 */ /* 0x000ea2000c1e1b00 */
[----:B------:R-:W-:Y:S01]  /*0180*/  UISETP.NE.U32.AND UP4, UPT, UR10, URZ, UPT ;  /* 0x000000ff0a00728c */ /* 0x000fe2000bf85070 */
[----:B------:R-:W-:Y:S01]  /*0190*/  ISETP.NE.U32.AND P4, PT, RZ, UR10, PT ;  /* 0x0000000aff007c0c */ /* 0x000fe2000bf85070 */
[----:B------:R-:W-:Y:S02]  /*01a0*/  UISETP.NE.U32.AND UP3, UPT, UR8, URZ, UPT ;  /* 0x000000ff0800728c */ /* 0x000fe4000bf65070 */
[----:B------:R-:W-:Y:S01]  /*01b0*/  UISETP.NE.AND.EX UP4, UPT, UR11, URZ, UPT, UP4 ;  /* 0x000000ff0b00728c */ /* 0x000fe2000bf85340 */
[----:B------:R-:W-:Y:S01]  /*01c0*/  ISETP.NE.AND.EX P4, PT, RZ, UR11, PT, P4 ;  /* 0x0000000bff007c0c */ /* 0x000fe2000bf85340 */
[----:B------:R-:W-:Y:S02]  /*01d0*/  ULOP3.LUT UR4, UR32, UR21, UR13, 0xfe, !UPT ;  /* 0x0000001520047292 */ /* 0x000fe4000f8efe0d */
[----:B------:R-:W-:Y:S02]  /*01e0*/  UISETP.NE.AND.EX UP3, UPT, UR9, URZ, UPT, UP3 ;  /* 0x000000ff0900728c */ /* 0x000fe4000bf65330 */
[----:B------:R-:W-:Y:S01]  /*01f0*/  UIMAD.WIDE.U32 UR14, UR13, 0x4, UR14 ;  /* 0x000000040d0e78a5 */ /* 0x000fe2000f8e000e */
[----:B------:R-:W-:Y:S01]  /*0200*/  PLOP3.LUT P2, PT, PT, PT, UP4, 0x80, 0x8 ;  /* 0x000000000008781c */ /* 0x000fe20003f4f048 */
[----:B------:R-:W-:Y:S01]  /*0210*/  USHF.L.U32 UR11, UR13, 0x2, URZ ;  /* 0x000000020d0b7899 */ /* 0x000fe200080006ff */
[----:B------:R-:W-:Y:S01]  /*0220*/  LOP3.LUT P3, RZ, R212, UR4, RZ, 0xfc, !PT ;  /* 0x00000004d4ff7c12 */ /* 0x000fe2000f86fcff */
[----:B---3--:R-:W-:-:S02]  /*0230*/  UISETP.NE.AND UP5, UPT, UR12, URZ, UPT ;  /* 0x000000ff0c00728c */ /* 0x008fc4000bfa5270 */
[----:B----4-:R-:W-:Y:S01]  /*0240*/  UISETP.EQ.U32.AND UP2, UPT, UR6, URZ, UPT ;  /* 0x000000ff0600728c */ /* 0x010fe2000bf42070 */
[----:B------:R-:W1:Y:S01]  /*0250*/  LDCU.64 UR4, c[0x0][0x478] ;  /* 0x00008f00ff0477ac */ /* 0x000e620008000a00 */
[----:B------:R-:W-:-:S08]  /*0260*/  USHF.R.U32.HI UR10, URZ, 0x1e, UR13 ;  /* 0x0000001eff0a7899 */ /* 0x000fd0000801160d */
[----:B------:R-:W2:Y:S01]  /*0270*/  @!P3 LDC.64 R6, c[0x0][0x528] ;  /* 0x00014a00ff06bb82 */ /* 0x000ea20000000a00 */
[----:B------:R-:W-:Y:S02]  /*0280*/  UISETP.EQ.OR.EX UP2, UPT, UR7, URZ, !UP5, UP2 ;  /* 0x000000ff0700728c */ /* 0x000fe4000ef42720 */
[----:B-1----:R-:W-:-:S04]  /*0290*/  UISETP.NE.U32.AND UP0, UPT, UR4, URZ, UPT ;  /* 0x000000ff0400728c */ /* 0x002fc8000bf05070 */
[----:B------:R-:W-:Y:S01]  /*02a0*/  UISETP.NE.AND.EX UP0, UPT, UR5, URZ, UPT, UP0 ;  /* 0x000000ff0500728c */ /* 0x000fe2000bf05300 */
[----:B------:R-:W-:Y:S01]  /*02b0*/  @P1 IADD3 R11, P0, PT, R2, R0, RZ ;  /* 0x00000000020b1210 */ /* 0x000fe20007f1e0ff */
[----:B------:R-:W-:Y:S01]  /*02c0*/  IMAD.U32 R2, RZ, RZ, UR14 ;  /* 0x0000000eff027e24 */ /* 0x000fe2000f8e00ff */
[----:B------:R-:W-:Y:S02]  /*02d0*/  @UP3 UIADD3 UR14, UP1, UPT, UR11, UR8, URZ ;  /* 0x000000080b0e3290 */ /* 0x000fe4000ff3e0ff */
[----:B------:R-:W-:Y:S01]  /*02e0*/  @!P3 MOV R4, R11 ;  /* 0x0000000b0004b202 */ /* 0x000fe20000000f00 */
[----:B------:R-:W-:Y:S01]  /*02f0*/  @P1 IMAD.X R10, RZ, RZ, R3, P0 ;  /* 0x000000ffff0a1224 */ /* 0x000fe200000e0603 */
[----:B------:R-:W-:Y:S01]  /*0300*/  PLOP3.LUT P1, PT, PT, PT, UP3, 0x80, 0x8 ;  /* 0x000000000008781c */ /* 0x000fe20003f2f038 */
[----:B------:R-:W-:Y:S02]  /*0310*/  IMAD.U32 R3, RZ, RZ, UR15 ;  /* 0x0000000fff037e24 */ /* 0x000fe4000f8e00ff */
[----:B------:R-:W-:Y:S01]  /*0320*/  @!P3 IMAD.MOV.U32 R5, RZ, RZ, R10 ;  /* 0x000000ffff05b224 */ /* 0x000fe200078e000a */
[----:B------:R-:W-:Y:S01]  /*0330*/  @UP3 UIADD3.X UR15, UPT, UPT, UR10, UR9, URZ, UP1, !UPT ;  /* 0x000000090a0f3290 */ /* 0x000fe20008ffe4ff */
[----:B--2---:R-:W-:Y:S01]  /*0340*/  @!P3 STG.E.64 desc[UR22][R6.64], R224 ;  /* 0x000000e00600b986 */ /* 0x004fe2000c101b16 */
[----:B------:R-:W-:-:S03]  /*0350*/  UIADD3 UR8, UP1, UPT, UR11, UR6, URZ ;  /* 0x000000060b087290 */ /* 0x000fc6000ff3e0ff */
[----:B------:R1:W-:Y:S01]  /*0360*/  @!P3 STG.E.64 desc[UR22][R6.64+0x8], R4 ;  /* 0x000008040600b986 */ /* 0x0003e2000c101b16 */
[----:B------:R-:W-:Y:S01]  /*0370*/  PLOP3.LUT P3, PT, PT, PT, UP2, 0x80, 0x8 ;  /* 0x000000000008781c */ /* 0x000fe20003f6f028 */
[----:B------:R-:W-:Y:S02]  /*0380*/  UIADD3.X UR9, UPT, UPT, UR10, UR7, URZ, UP1, !UPT ;  /* 0x000000070a097290 */ /* 0x000fe40008ffe4ff */
[----:B------:R-:W2:Y:S01]  /*0390*/  @P4 LDG.E R8, desc[UR22][R2.64] ;  /* 0x0000001602084981 */ /* 0x000ea2000c1e1900 */
[----:B------:R-:W-:Y:S01]  /*03a0*/  @UP0 UIADD3 UR4, UP1, UPT, UR11, UR4, URZ ;  /* 0x000000040b040290 */ /* 0x000fe2000ff3e0ff */
[----:B------:R-:W-:-:S03]  /*03b0*/  PLOP3.LUT P0, PT, PT, PT, UP0, 0x80, 0x8 ;  /* 0x000000000008781c */ /* 0x000fc60003f0f008 */
[----:B------:R-:W-:Y:S01]  /*03c0*/  @UP0 UIADD3.X UR5, UPT, UPT, UR10, UR5, URZ, UP1, !UPT ;  /* 0x000000050a050290 */ /* 0x000fe20008ffe4ff */
[----:B-1----:R1:W3:Y:S01]  /*03d0*/  @P2 LDG.E R7, desc[UR22][R2.64+0x4] ;  /* 0x0000041602072981 */ /* 0x0022e2000c1e1900 */
[----:B------:R-:W-:-:S04]  /*03e0*/  IMAD.U32 R4, RZ, RZ, UR4 ;  /* 0x00000004ff047e24 */ /* 0x000fc8000f8e00ff */
[----:B------:R-:W-:Y:S01]  /*03f0*/  IMAD.U32 R5, RZ, RZ, UR5 ;  /* 0x00000005ff057e24 */ /* 0x000fe2000f8e00ff */
[----:B------:R-:W4:Y:S04]  /*0400*/  @!UP4 LDCU UR26, c[0x0][0x434] ;  /* 0x00008680ff1ac7ac */ /* 0x000f280008000800 */
[----:B------:R-:W5:Y:S01]  /*0410*/  @P0 LDG.E R4, desc[UR22][R4.64] ;  /* 0x0000001604040981 */ /* 0x000f62000c1e1900 */
[----:B------:R-:W4:Y:S01]  /*0420*/  @!UP0 LDCU.64 UR4, c[0x0][0x488] ;  /* 0x00009100ff0487ac */ /* 0x000f220008000a00 */
[----:B-1----:R-:W-:Y:S02]  /*0430*/  IMAD.U32 R2, RZ, RZ, UR14 ;  /* 0x0000000eff027e24 */ /* 0x002fe4000f8e00ff */
[----:B------:R-:W-:-:S05]  /*0440*/  IMAD.U32 R3, RZ, RZ, UR15 ;  /* 0x0000000fff037e24 */ /* 0x000fca000f8e00ff */
[----:B------:R1:W4:Y:S02]  /*0450*/  @P1 LDG.E R0, desc[UR22][R2.64] ;  /* 0x0000001602001981 */ /* 0x000324000c1e1900 */
[----:B-1----:R-:W-:Y:S01]  /*0460*/  IMAD.U32 R2, RZ, RZ, UR8 ;  /* 0x00000008ff027e24 */ /* 0x002fe2000f8e00ff */
[----:B------:R-:W-:-:S05]  /*0470*/  MOV R3, UR9 ;  /* 0x0000000900037c02 */ /* 0x000fca0008000f00 */
[----:B------:R-:W4:Y:S01]  /*0480*/  @!P3 LDG.E R6, desc[UR22][R2.64] ;  /* 0x000000160206b981 */ /* 0x000f22000c1e1900 */
[----:B------:R-:W-:Y:S01]  /*0490*/  UMOV UR15, 0xffffffff ;  /* 0xffffffff000f7882 */ /* 0x000fe20000000000 */
        /* <DEDUP_REMOVED lines=22> */
.L_x_1294:
[----:B-----5:R-:W-:Y:S01]  /*0600*/  @P0 R2UR UR25, R4 ;  /* 0x00000000041902ca */ /* 0x020fe200000e0000 */
[----:B------:R-:W-:Y:S01]  /*0610*/  @!UP0 UISETP.NE.AND.EX UP2, UPT, UR5, URZ, UPT, UP2 ;  /* 0x000000ff0500828c */ /* 0x000fe2000bf45320 */
[----:B------:R-:W-:-:S13]  /*0620*/  @!P1 EXIT ;  /* 0x000000000000994d */ /* 0x000fda0003800000 */
[----:B------:R-:W1:Y:S01]  /*0630*/  LDCU UR20, c[0x0][0x508] ;  /* 0x0000a100ff1477ac */ /* 0x000e620008000800 */
[----:B------:R-:W-:Y:S01]  /*0640*/  LOP3.LUT R99, R212, 0x1f, RZ, 0xc0, !PT ;  /* 0x0000001fd4637812 */ /* 0x000fe200078ec0ff */
        /* <DEDUP_REMOVED lines=11> */
[----:B------:R-:W-:Y:S01]  /*0700*/  ULEA.HI UR4, UR4, UR5, URZ, 0x5 ;  /* 0x0000000504047291 */ /* 0x000fe2000f8f28ff */
[----:B------:R-:W1:Y:S03]  /*0710*/  LDCU UR10, c[0x0][0x3e0] ;  /* 0x00007c00ff0a77ac */ /* 0x000e660008000800 */
[----:B------:R-:W-:-:S04]  /*0720*/  USHF.R.S32.HI UR4, URZ, 0x5, UR4 ;  /* 0x00000005ff047899 */ /* 0x000fc80008011404 */
[----:B------:R-:W-:-:S04]  /*0730*/  UISETP.LT.AND UP0, UPT, UR6, UR4, UPT ;  /* 0x000000040600728c */ /* 0x000fc8000bf01270 */
[----:B------:R-:W-:-:S04]  /*0740*/  USEL UR19, UR6, UR4, UP0 ;  /* 0x0000000406137287 */ /* 0x000fc80008000000 */
[----:B------:R-:W-:Y:S02]  /*0750*/  UISETP.GT.AND UP0, UPT, UR19, URZ, UPT ;  /* 0x000000ff1300728c */ /* 0x000fe4000bf04270 */
[----:B-1----:R-:W-:-:S07]  /*0760*/  UIMAD UR27, UR13, UR10, UR32 ;  /* 0x0000000a0d1b72a4 */ /* 0x002fce000f8e0220 */
[----:B------:R-:W-:Y:S05]  /*0770*/  BRA.U UP0, `(.L_x_1295) ;  /* 0x00000015000c7547 */ /* 0x000fea000b800000 */
        /* <DEDUP_REMOVED lines=10> */
[----:B------:R-:W1:Y:S03]  /*0820*/  @UP1 LDCU UR6, c[0x0][0x430] ;  /* 0x00008600ff0617ac */ /* 0x000e660008000800 */
[----:B------:R-:W-:Y:S02]  /*0830*/  @UP0 UIMAD UR9, UR15, UR7, UR17 ;  /* 0x000000070f0902a4 */ /* 0x000fe4000f8e0211 */
[----:B----4-:R-:W-:Y:S01]  /*0840*/  @UP1 UIMAD UR8, UR4, UR5, URZ ;  /* 0x00000005040812a4 */ /* 0x010fe2000f8e02ff */
[----:B------:R-:W-:Y:S01]  /*0850*/  @UP1 UMOV UR7, 0x1 ;  /* 0x0000000100071882 */ /* 0x000fe20000000000 */
[----:B------:R-:W-:Y:S01]  /*0860*/  @UP0 UMOV UR18, UR16 ;  /* 0x0000001000120c82 */ /* 0x000fe20008000000 */
[----:B--2---:R-:W-:Y:S09]  /*0870*/  BRA.U UP1, `(.L_x_1296) ;  /* 0x0000000101247547 */ /* 0x004ff2000b800000 */
[----:B------:R-:W-:-:S11]  /*0880*/  UISETP.NE.AND UP0, UPT, UR11, URZ, UPT ;  /* 0x000000ff0b00728c */ /* 0x000fd6000bf05270 */
[----:B------:R-:W2:Y:S01]  /*0890*/  @UP0 LDCU UR7, c[0x0][0x454] ;  /* 0x00008a80ff0707ac */ /* 0x000ea20008000800 */
[----:B------:R-:W3:Y:S01]  /*08a0*/  @!UP0 LDCU UR4, c[0x0][0x434] ;  /* 0x00008680ff0487ac */ /* 0x000ee20008000800 */
[----:B------:R-:W4:Y:S01]  /*08b0*/  @UP0 LDCU UR8, c[0x0][0x454] ;  /* 0x00008a80ff0807ac */ /* 0x000f220008000800 */
[----:B-1----:R-:W-:Y:S01]  /*08c0*/  @UP0 UMOV UR6, 0x1 ;  /* 0x0000000100060882 */ /* 0x002fe20000000000 */
[----:B----4-:R-:W4:Y:S01]  /*08d0*/  @!UP0 LDCU UR8, c[0x0][0x434] ;  /* 0x00008680ff0887ac */ /* 0x010f220008000800 */
[----:B------:R-:W-:Y:S01]  /*08e0*/  @!UP0 UMOV UR6, 0x1 ;  /* 0x0000000100068882 */ /* 0x000fe20000000000 */
[----:B--2---:R-:W-:Y:S02]  /*08f0*/  @UP0 UIMAD UR7, UR10, UR7, URZ ;  /* 0x000000070a0702a4 */ /* 0x004fe4000f8e02ff */
[----:B---3--:R-:W-:-:S12]  /*0900*/  @!UP0 UIMAD UR7, UR10, UR4, URZ ;  /* 0x000000040a0782a4 */ /* 0x008fd8000f8e02ff */
.L_x_1296:
[----:B------:R-:W2:Y:S01]  /*0910*/  LDCU UR12, c[0x0][0x434] ;  /* 0x00008680ff0c77ac */ /* 0x000ea20008000800 */
[----:B------:R-:W-:Y:S01]  /*0920*/  IMAD.SHL.U32 R12, R212, 0x8, RZ ;  /* 0x00000008d40c7824 */ /* 0x000fe200078e00ff */
[----:B------:R-:W-:Y:S01]  /*0930*/  SHF.R.U32.HI R212, RZ, 0x3, R212 ;  /* 0x00000003ffd47819 */ /* 0x000fe200000116d4 */
[----:B------:R-:W-:Y:S01]  /*0940*/  BSSY.RECONVERGENT B0, `(.L_x_1297) ;  /* 0x0000035000007945 */ /* 0x000fe20003800200 */
[----:B------:R-:W-:Y:S01]  /*0950*/  UISETP.NE.AND UP1, UPT, UR11, URZ, !UP1 ;  /* 0x000000ff0b00728c */ /* 0x000fe2000cf25270 */
[----:B------:R-:W3:Y:S01]  /*0960*/  LDCU.64 UR4, c[0x0][0x410] ;  /* 0x00008200ff0477ac */ /* 0x000ee20008000a00 */
[----:B------:R-:W-:Y:S01]  /*0970*/  LOP3.LUT R12, R12, 0x38, RZ, 0xc0, !PT ;  /* 0x000000380c0c7812 */ /* 0x000fe200078ec0ff */
[C---:B------:R-:W-:Y:S01]  /*0980*/  VIADD R15, R212.reuse, 0x20 ;  /* 0x00000020d40f7836 */ /* 0x040fe20000000000 */
[----:B------:R-:W-:Y:S01]  /*0990*/  IADD3 R14, PT, PT, R212, 0x10, RZ ;  /* 0x00000010d40e7810 */ /* 0x000fe20007ffe0ff */
[----:B----4-:R-:W-:Y:S01]  /*09a0*/  UIMAD UR8, UR32, UR8, URZ ;  /* 0x00000008200872a4 */ /* 0x010fe2000f8e02ff */
[----:B------:R-:W-:Y:S01]  /*09b0*/  IADD3 R2, P0, PT, R12, UR18, RZ ;  /* 0x000000120c027c10 */ /* 0x000fe2000ff1e0ff */
[----:B------:R-:W-:Y:S01]  /*09c0*/  UIADD3 UR26, UPT, UPT, -UR24, UR26, URZ ;  /* 0x0000001a181a7290 */ /* 0x000fe2000fffe1ff */
[C---:B------:R-:W-:Y:S01]  /*09d0*/  VIADD R16, R212.reuse, 0x30 ;  /* 0x00000030d4107836 */ /* 0x040fe20000000000 */
[----:B------:R-:W-:Y:S01]  /*09e0*/  UISETP.NE.AND UP0, UPT, UR15, -0x1, UPT ;  /* 0xffffffff0f00788c */ /* 0x000fe2000bf05270 */
[C---:B------:R-:W-:Y:S01]  /*09f0*/  IADD3 R18, PT, PT, R212.reuse, 0x40, RZ ;  /* 0x00000040d4127810 */ /* 0x040fe20007ffe0ff */
[----:B------:R-:W-:Y:S01]  /*0a00*/  @!UP1 UIMAD UR8, UR13, UR7, UR8 ;  /* 0x000000070d0892a4 */ /* 0x000fe2000f8e0208 */
[----:B------:R-:W-:Y:S01]  /*0a10*/  IMAD.X R3, RZ, RZ, UR9, P0 ;  /* 0x00000009ff037e24 */ /* 0x000fe200080e06ff */
[----:B--2---:R-:W-:Y:S01]  /*0a20*/  UIMAD UR7, UR13, UR12, URZ ;  /* 0x0000000c0d0772a4 */ /* 0x004fe2000f8e02ff */
[----:B------:R-:W-:Y:S01]  /*0a30*/  ISETP.GE.AND P0, PT, R212, UR26, PT ;  /* 0x0000001ad4007c0c */ /* 0x000fe2000bf06270 */
[----:B-1----:R-:W-:Y:S01]  /*0a40*/  UIMAD UR24, UR24, UR6, URZ ;  /* 0x00000006181872a4 */ /* 0x002fe2000f8e02ff */
[----:B------:R-:W-:Y:S01]  /*0a50*/  ISETP.GE.AND P3, PT, R14, UR26, PT ;  /* 0x0000001a0e007c0c */ /* 0x000fe2000bf66270 */
[----:B------:R-:W-:Y:S01]  /*0a60*/  USEL UR7, UR7, UR15, !UP0 ;  /* 0x0000000f07077287 */ /* 0x000fe2000c000000 */
[----:B------:R-:W-:Y:S01]  /*0a70*/  ISETP.GE.AND P2, PT, R15, UR26, PT ;  /* 0x0000001a0f007c0c */ /* 0x000fe2000bf46270 */
[----:B---3--:R-:W-:Y:S01]  /*0a80*/  IMAD.U32 R0, RZ, RZ, UR4 ;  /* 0x00000004ff007e24 */ /* 0x008fe2000f8e00ff */
[----:B------:R-:W-:Y:S01]  /*0a90*/  USHF.R.S32.HI UR12, URZ, 0x1f, UR24 ;  /* 0x0000001fff0c7899 */ /* 0x000fe20008011418 */
        /* <DEDUP_REMOVED lines=9> */
[----:B------:R-:W-:Y:S01]  /*0b30*/  UIADD3 UR7, UP1, UP0, UR24, UR7, UR8 ;  /* 0x0000000718077290 */ /* 0x000fe2000f83e008 */
[----:B------:R-:W-:Y:S01]  /*0b40*/  IMAD R9, R0, UR32, R11 ;  /* 0x0000002000097c24 */ /* 0x000fe2000f8e020b */
[----:B------:R-:W-:Y:S01]  /*0b50*/  UIMAD.WIDE.U32 UR10, UR21, 0x80, URZ ;  /* 0x00000080150a78a5 */ /* 0x000fe2000f8e00ff */
[----:B------:R-:W-:Y:S01]  /*0b60*/  LOP3.LUT R13, R12, 0x40, RZ, 0xfc, !PT ;  /* 0x000000400c0d7812 */ /* 0x000fe200078efcff */
        /* <DEDUP_REMOVED lines=18> */
.L_x_1298:
[----:B------:R-:W-:Y:S05]  /*0c90*/  BSYNC.RECONVERGENT B0 ;  /* 0x0000000000007941 */ /* 0x000fea0003800200 */
.L_x_1297:
        /* <DEDUP_REMOVED lines=21> */
.L_x_1300:
[----:B------:R-:W-:Y:S05]  /*0df0*/  BSYNC.RECONVERGENT B0 ;  /* 0x0000000000007941 */ /* 0x000fea0003800200 */
.L_x_1299:
        /* <DEDUP_REMOVED lines=21> */
.L_x_1302:
[----:B------:R-:W-:Y:S05]  /*0f50*/  BSYNC.RECONVERGENT B0 ;  /* 0x0000000000007941 */ /* 0x000fea0003800200 */
.L_x_1301:
        /* <DEDUP_REMOVED lines=20> */
.L_x_1304:
[----:B------:R-:W-:Y:S05]  /*10a0*/  BSYNC.RECONVERGENT B0 ;  /* 0x0000000000007941 */ /* 0x000fea0003800200 */
.L_x_1303:
        /* <DEDUP_REMOVED lines=20> */
.L_x_1306:
[----:B------:R-:W-:Y:S05]  /*11f0*/  BSYNC.RECONVERGENT B0 ;  /* 0x0000000000007941 */ /* 0x000fea0003800200 */
.L_x_1305:
        /* <DEDUP_REMOVED lines=20> */
.L_x_1308:
[----:B------:R-:W-:Y:S05]  /*1340*/  BSYNC.RECONVERGENT B0 ;  /* 0x0000000000007941 */ /* 0x000fea0003800200 */
.L_x_1307:
        /* <DEDUP_REMOVED lines=20> */
.L_x_1310:
[----:B------:R-:W-:Y:S05]  /*1490*/  BSYNC.RECONVERGENT B0 ;  /* 0x0000000000007941 */ /* 0x000fea0003800200 */
.L_x_1309:
        /* <DEDUP_REMOVED lines=20> */
.L_x_1312:
[----:B------:R-:W-:Y:S05]  /*15e0*/  BSYNC.RECONVERGENT B0 ;  /* 0x0000000000007941 */ /* 0x000fea0003800200 */
.L_x_1311:
        /* <DEDUP_REMOVED lines=10> */
.L_x_1314:
[----:B------:R-:W-:Y:S05]  /*1690*/  BSYNC.RECONVERGENT B0 ;  /* 0x0000000000007941 */ /* 0x000fea0003800200 */
.L_x_1313:
        /* <DEDUP_REMOVED lines=15> */
.L_x_1316:
[----:B------:R-:W-:Y:S05]  /*1790*/  BSYNC.RECONVERGENT B0 ;  /* 0x0000000000007941 */ /* 0x000fea0003800200 */
.L_x_1315:
        /* <DEDUP_REMOVED lines=10> */
.L_x_1318:
[----:B------:R-:W-:Y:S05]  /*1840*/  BSYNC.RECONVERGENT B0 ;  /* 0x0000000000007941 */ /* 0x000fea0003800200 */
.L_x_1317:
        /* <DEDUP_REMOVED lines=10> */
.L_x_1320:
[----:B------:R-:W-:Y:S05]  /*18f0*/  BSYNC.RECONVERGENT B0 ;  /* 0x0000000000007941 */ /* 0x000fea0003800200 */
.L_x_1319:
        /* <DEDUP_REMOVED lines=10> */
.L_x_1322:
[----:B------:R-:W-:Y:S05]  /*19a0*/  BSYNC.RECONVERGENT B0 ;  /* 0x0000000000007941 */ /* 0x000fea0003800200 */
.L_x_1321:
        /* <DEDUP_REMOVED lines=10> */
.L_x_1324:
[----:B------:R-:W-:Y:S05]  /*1a50*/  BSYNC.RECONVERGENT B0 ;  /* 0x0000000000007941 */ /* 0x000fea0003800200 */
.L_x_1323:
        /* <DEDUP_REMOVED lines=10> */
.L_x_1326:
[----:B------:R-:W-:Y:S05]  /*1b00*/  BSYNC.RECONVERGENT B0 ;  /* 0x0000000000007941 */ /* 0x000fea0003800200 */
.L_x_1325:
        /* <DEDUP_REMOVED lines=10> */
.L_x_1295:
[----:B------:R-:W-:Y:S01]  /*1bb0*/  UISETP.NE.AND UP0, UPT, UR15, -0x1, UPT ;  /* 0xffffffff0f00788c */ /* 0x000fe2000bf05270 */
[----:B------:R-:W1:Y:S01]  /*1bc0*/  LDCU UR8, c[0x0][0x444] ;  /* 0x00008880ff0877ac */ /* 0x000e620008000800 */
[----:B------:R-:W2:Y:S01]  /*1bd0*/  LDCU UR16, c[0x0][0x448] ;  /* 0x00008900ff1077ac */ /* 0x000ea20008000800 */
[----:B------:R-:W-:-:S08]  /*1be0*/  UISETP.NE.AND UP1, UPT, UR29, -0x1, UPT ;  /* 0xffffffff1d00788c */ /* 0x000fd0000bf25270 */
[----:B------:R-:W3:Y:S01]  /*1bf0*/  @!UP0 LDCU.64 UR6, c[0x0][0x398] ;  /* 0x00007300ff0687ac */ /* 0x000ee20008000a00 */
[----:B------:R-:W4:Y:S01]  /*1c00*/  @UP0 LDCU.64 UR4, c[0x0][0x3b0] ;  /* 0x00007600ff0407ac */ /* 0x000f220008000a00 */
[----:B------:R-:W-:Y:S02]  /*1c10*/  UIADD3 UR18, UPT, UPT, UR19, -0x1, URZ ;  /* 0xffffffff13127890 */ /* 0x000fe4000fffe0ff */
[----:B-1----:R-:W-:Y:S02]  /*1c20*/  UIMAD UR8, UR27, UR8, UR24 ;  /* 0x000000081b0872a4 */ /* 0x002fe4000f8e0218 */
[----:B------:R-:W-:-:S04]  /*1c30*/  USHF.L.U32 UR17, UR18, 0x5, URZ ;  /* 0x0000000512117899 */ /* 0x000fc800080006ff */
[----:B--2---:R-:W-:Y:S02]  /*1c40*/  UIMAD UR16, UR8, UR16, UR17 ;  /* 0x00000010081072a4 */ /* 0x004fe4000f8e0211 */
[----:B---3--:R-:W-:-:S04]  /*1c50*/  @!UP0 UIMAD.WIDE.U32 UR34, UR13, UR6, URZ ;  /* 0x000000060d2282a5 */ /* 0x008fc8000f8e00ff */
[----:B------:R-:W-:Y:S02]  /*1c60*/  @!UP0 UIMAD UR33, UR13, UR7, UR35 ;  /* 0x000000070d2182a4 */ /* 0x000fe4000f8e0223 */
[----:B----4-:R-:W-:-:S04]  /*1c70*/  @UP0 UIMAD.WIDE.U32 UR6, UR15, UR4, URZ ;  /* 0x000000040f0602a5 */ /* 0x010fc8000f8e00ff */
        /* <DEDUP_REMOVED lines=12> */
[----:B------:R-:W-:-:S03]  /*1d40*/  UIMAD UR12, UR13, UR5, UR7 ;  /* 0x000000050d0c72a4 */ /* 0x000fc6000f8e0207 */
[----:B------:R-:W-:Y:S01]  /*1d50*/  UMOV UR28, UR6 ;  /* 0x00000006001c7c82 */ /* 0x000fe20008000000 */
[----:B------:R-:W-:Y:S05]  /*1d60*/  BRA `(.L_x_1328) ;  /* 0x0000000000187947 */ /* 0x000fea0003800000 */
.L_x_1327:
[----:B------:R-:W1:Y:S01]  /*1d70*/  LDCU.64 UR10, c[0x0][0x3b8] ;  /* 0x00007700ff0a77ac */ /* 0x000e620008000a00 */
[----:B------:R-:W-:-:S04]  /*1d80*/  UIADD3 UR12, UPT, UPT, UR14, UR29, URZ ;  /* 0x0000001d0e0c7290 */ /* 0x000fc8000fffe0ff */
[----:B-1----:R-:W-:Y:S02]  /*1d90*/  UIMAD.WIDE.U32 UR4, UR12, UR10, URZ ;  /* 0x0000000a0c0472a5 */ /* 0x002fe4000f8e00ff */
[----:B------:R-:W-:-:S04]  /*1da0*/  UIMAD UR12, UR12, UR11, URZ ;  /* 0x0000000b0c0c72a4 */ /* 0x000fc8000f8e02ff */
[----:B------:R-:W-:Y:S01]  /*1db0*/  UIADD3 UR12, UPT, UPT, UR5, UR12, URZ ;  /* 0x0000000c050c7290 */ /* 0x000fe2000fffe0ff */
[----:B------:R-:W-:Y:S02]  /*1dc0*/  UMOV UR28, UR4 ;  /* 0x00000004001c7c82 */ /* 0x000fe40008000000 */
.L_x_1328:
        /* <DEDUP_REMOVED lines=38> */
.L_x_1329:
[----:B------:R-:W1:Y:S01]  /*2030*/  LDCU.64 UR8, c[0x0][0x3c0] ;  /* 0x00007800ff0877ac */ /* 0x000e620008000a00 */
[----:B------:R-:W-:-:S04]  /*2040*/  UIADD3 UR14, UPT, UPT, UR14, UR29, URZ ;  /* 0x0000001d0e0e7290 */ /* 0x000fc8000fffe0ff */
[----:B-1----:R-:W-:Y:S02]  /*2050*/  UIMAD.WIDE.U32 UR36, UR14, UR8, URZ ;  /* 0x000000080e2472a5 */ /* 0x002fe4000f8e00ff */
[----:B------:R-:W-:-:S04]  /*2060*/  UIMAD UR13, UR14, UR9, URZ ;  /* 0x000000090e0d72a4 */ /* 0x000fc8000f8e02ff */
[----:B------:R-:W-:-:S12]  /*2070*/  UIADD3 UR13, UPT, UPT, UR37, UR13, URZ ;  /* 0x0000000d250d7290 */ /* 0x000fd8000fffe0ff */
.L_x_1330:
[----:B------:R-:W-:Y:S01]  /*2080*/  IMAD.SHL.U32 R16, R212, 0x8, RZ ;  /* 0x00000008d4107824 */ /* 0x000fe200078e00ff */
[----:B------:R-:W-:Y:S01]  /*2090*/  SHF.R.U32.HI R12, RZ, 0x3, R212 ;  /* 0x00000003ff0c7819 */ /* 0x000fe200000116d4 */
[----:B------:R-:W1:Y:S01]  /*20a0*/  LDCU.128 UR4, c[0x0][0x3d0] ;  /* 0x00007a00ff0477ac */ /* 0x000e620008000c00 */
[----:B------:R-:W-:Y:S01]  /*20b0*/  SHF.R.S32.HI R7, RZ, 0x1f, R0 ;  /* 0x0000001fff077819 */ /* 0x000fe20000011400 */
[----:B------:R-:W2:Y:S01]  /*20c0*/  S2UR UR35, SR_CgaCtaId ;  /* 0x00000000002379c3 */ /* 0x000ea20000008800 */
[----:B------:R-:W-:Y:S01]  /*20d0*/  LOP3.LUT R214, R16, 0x38, RZ, 0xc0, !PT ;  /* 0x0000003810d67812 */ /* 0x000fe200078ec0ff */
[----:B------:R-:W-:Y:S01]  /*20e0*/  UIADD3 UR14, UPT, UPT, -UR24, UR26, URZ ;  /* 0x0000001a180e7290 */ /* 0x000fe2000fffe1ff */
[----:B------:R-:W-:Y:S01]  /*20f0*/  VIADD R3, R12, 0x30 ;  /* 0x000000300c037836 */ /* 0x000fe20000000000 */
[----:B------:R-:W3:Y:S01]  /*2100*/  LDCU.64 UR30, c[0x0][0x388] ;  /* 0x00007100ff1e77ac */ /* 0x000ee20008000a00 */
[----:B------:R-:W-:Y:S01]  /*2110*/  IADD3 R4, P1, PT, R214, UR28, RZ ;  /* 0x0000001cd6047c10 */ /* 0x000fe2000ff3e0ff */
[----:B------:R-:W-:Y:S01]  /*2120*/  VIADD R6, R12, 0x20 ;  /* 0x000000200c067836 */ /* 0x000fe20000000000 */
[----:B------:R-:W-:Y:S01]  /*2130*/  IADD3 R2, P0, PT, R214, UR36, RZ ;  /* 0x00000024d6027c10 */ /* 0x000fe2000ff1e0ff */
[----:B------:R-:W4:Y:S01]  /*2140*/  LDCU.64 UR28, c[0x0][0x390] ;  /* 0x00007200ff1c77ac */ /* 0x000f220008000a00 */
[----:B------:R-:W-:Y:S01]  /*2150*/  ISETP.GE.AND P3, PT, R3, UR14, PT ;  /* 0x0000000e03007c0c */ /* 0x000fe2000bf66270 */
[----:B------:R-:W-:Y:S01]  /*2160*/  IMAD.X R5, RZ, RZ, UR12, P1 ;  /* 0x0000000cff057e24 */ /* 0x000fe200088e06ff */
[----:B------:R-:W-:Y:S01]  /*2170*/  IADD3.X R3, PT, PT, RZ, UR13, RZ, P0, !PT ;  /* 0x0000000dff037c10 */ /* 0x000fe200087fe4ff */
[----:B------:R-:W5:Y:S01]  /*2180*/  LDCU.64 UR12, c[0x0][0x3c8] ;  /* 0x00007900ff0c77ac */ /* 0x000f620008000a00 */
[----:B------:R-:W-:Y:S01]  /*2190*/  ISETP.GE.AND P2, PT, R6, UR14, PT ;  /* 0x0000000e06007c0c */ /* 0x000fe2000bf46270 */
[----:B------:R-:W-:Y:S01]  /*21a0*/  IMAD.WIDE.U32 R4, R12, UR10, R4 ;  /* 0x0000000a0c047c25 */ /* 0x000fe2000f8e0004 */
[----:B------:R-:W-:Y:S01]  /*21b0*/  LOP3.LUT R102, R214, 0x40, RZ, 0xfc, !PT ;  /* 0x00000040d6667812 */ /* 0x000fe200078efcff */
[----:B------:R-:W-:Y:S01]  /*21c0*/  BSSY.RECONVERGENT B0, `(.L_x_1331) ;  /* 0x0000044000007945 */ /* 0x000fe20003800200 */
[C---:B------:R-:W-:Y:S01]  /*21d0*/  IADD3 R15, PT, PT, R12.reuse, 0x10, RZ ;  /* 0x000000100c0f7810 */ /* 0x040fe20007ffe0ff */
[----:B------:R-:W-:-:S04]  /*21e0*/  IMAD.WIDE.U32 R2, R12, UR8, R2 ;  /* 0x000000080c027c25 */ /* 0x000fc8000f8e0002 */
[C---:B------:R-:W-:Y:S02]  /*21f0*/  VIADD R6, R12.reuse, 0x40 ;  /* 0x000000400c067836 */ /* 0x040fe40000000000 */
[----:B------:R-:W-:Y:S02]  /*2200*/  IMAD R5, R12, UR11, R5 ;  /* 0x0000000b0c057c24 */ /* 0x000fe4000f8e0205 */
[C---:B-1----:R-:W-:Y:S01]  /*2210*/  IMAD R9, R7.reuse, UR4, RZ ;  /* 0x0000000407097c24 */ /* 0x042fe2000f8e02ff */
[----:B------:R-:W-:Y:S01]  /*2220*/  ISETP.GE.AND P1, PT, R6, UR14, PT ;  /* 0x0000000e06007c0c */ /* 0x000fe2000bf26270 */
[----:B------:R-:W-:Y:S01]  /*2230*/  IMAD R3, R12, UR9, R3 ;  /* 0x000000090c037c24 */ /* 0x000fe2000f8e0203 */
[----:B------:R-:W-:Y:S01]  /*2240*/  IADD3 R6, P0, PT, R214, UR34, RZ ;  /* 0x00000022d6067c10 */ /* 0x000fe2000ff1e0ff */
[----:B------:R-:W-:Y:S02]  /*2250*/  IMAD R8, R7, UR6, RZ ;  /* 0x0000000607087c24 */ /* 0x000fe4000f8e02ff */
[C---:B------:R-:W-:Y:S01]  /*2260*/  IMAD R9, R0.reuse, UR5, R9 ;  /* 0x0000000500097c24 */ /* 0x040fe2000f8e0209 */
[----:B------:R-:W-:Y:S01]  /*2270*/  UMOV UR5, 0x400 ;  /* 0x0000040000057882 */ /* 0x000fe20000000000 */
[----:B------:R-:W-:Y:S01]  /*2280*/  IMAD.WIDE.U32 R4, R0, UR4, R4 ;  /* 0x0000000400047c25 */ /* 0x000fe2000f8e0004 */
[----:B--2---:R-:W-:-:S02]  /*2290*/  ULEA UR5, UR35, UR5, 0x18 ;  /* 0x0000000523057291 */ /* 0x004fc4000f8ec0ff */
[----:B------:R-:W-:Y:S01]  /*22a0*/  UIADD3 UR4, UPT, UPT, -UR17, UR25, URZ ;  /* 0x0000001911047290 */ /* 0x000fe2000fffe1ff */
[C---:B------:R-:W-:Y:S01]  /*22b0*/  IMAD R8, R0.reuse, UR7, R8 ;  /* 0x0000000700087c24 */ /* 0x040fe2000f8e0208 */
[----:B------:R-:W-:Y:S01]  /*22c0*/  IADD3 R5, PT, PT, R5, R9, RZ ;  /* 0x0000000905057210 */ /* 0x000fe20007ffe0ff */
[----:B------:R-:W-:Y:S01]  /*22d0*/  IMAD.WIDE.U32 R2, R0, UR6, R2 ;  /* 0x0000000600027c25 */ /* 0x000fe2000f8e0002 */
[----:B---3--:R-:W-:-:S03]  /*22e0*/  LEA R101, P4, R4, UR30, 0x1 ;  /* 0x0000001e04657c11 */ /* 0x008fc6000f8808ff */
[----:B------:R-:W-:Y:S01]  /*22f0*/  IMAD.X R7, RZ, RZ, UR33, P0 ;  /* 0x00000021ff077e24 */ /* 0x000fe200080e06ff */
[----:B----4-:R-:W-:Y:S01]  /*2300*/  LEA R18, P0, R2, UR28, 0x1 ;  /* 0x0000001c02127c11 */ /* 0x010fe2000f8008ff */
[----:B------:R-:W-:Y:S01]  /*2310*/  IMAD.IADD R3, R3, 0x1, R8 ;  /* 0x0000000103037824 */ /* 0x000fe200078e0208 */
[----:B------:R-:W-:Y:S01]  /*2320*/  LEA.HI.X R100, R4, UR31, R5, 0x1, P4 ;  /* 0x0000001f04647c11 */ /* 0x000fe2000a0f0c05 */
[----:B------:R1:W-:Y:S01]  /*2330*/  STL [R1+0x4c], R101 ;  /* 0x00004c6501007387 */ /* 0x0003e20000100800 */
[----:B-----5:R-:W-:Y:S01]  /*2340*/  IMAD.U32 R0, RZ, RZ, UR12 ;  /* 0x0000000cff007e24 */ /* 0x020fe2000f8e00ff */
[----:B------:R-:W-:Y:S01]  /*2350*/  UIMAD.WIDE.U32 UR30, UR21, 0x80, URZ ;  /* 0x00000080151e78a5 */ /* 0x000fe2000f8e00ff */
[----:B------:R-:W-:Y:S01]  /*2360*/  LEA.HI.X R17, R2, UR29, R3, 0x1, P0 ;  /* 0x0000001d02117c11 */ /* 0x000fe200080f0c03 */
[----:B------:R1:W-:Y:S01]  /*2370*/  STL [R1+0x70], R18 ;  /* 0x0000701201007387 */ /* 0x0003e20000100800 */
[----:B------:R-:W-:Y:S01]  /*2380*/  ISETP.GE.AND P0, PT, R12, UR14, PT ;  /* 0x0000000e0c007c0c */ /* 0x000fe2000bf06270 */
[----:B------:R-:W-:Y:S01]  /*2390*/  IMAD.WIDE.U32 R8, R0, UR32, R6 ;  /* 0x0000002000087c25 */ /* 0x000fe2000f8e0006 */
[----:B------:R-:W-:Y:S01]  /*23a0*/  LOP3.LUT R0, R16, 0x1f8, RZ, 0xc0, !PT ;  /* 0x000001f810007812 */ /* 0x000fe200078ec0ff */
[----:B------:R1:W-:Y:S01]  /*23b0*/  STL [R1+0x48], R100 ;  /* 0x0000486401007387 */ /* 0x0003e20000100800 */
[----:B------:R-:W-:Y:S01]  /*23c0*/  USHF.L.U64.HI UR28, UR10, 0x5, UR11 ;  /* 0x000000050a1c7899 */ /* 0x000fe2000801020b */
[----:B------:R-:W-:Y:S01]  /*23d0*/  IMAD.U32 R2, RZ, RZ, UR13 ;  /* 0x0000000dff027e24 */ /* 0x000fe2000f8e00ff */
[----:B------:R-:W-:Y:S01]  /*23e0*/  LOP3.LUT R0, R0, 0x38, R212, 0x78, !PT ;  /* 0x0000003800007812 */ /* 0x000fe200078e78d4 */
[----:B------:R1:W-:Y:S01]  /*23f0*/  STL [R1+0x6c], R17 ;  /* 0x00006c1101007387 */ /* 0x0003e20000100800 */
[----:B------:R-:W-:Y:S01]  /*2400*/  USHF.L.U32 UR29, UR10, 0x5, URZ ;  /* 0x000000050a1d7899 */ /* 0x000fe200080006ff */
[----:B------:R-:W-:Y:S01]  /*2410*/  IMAD R7, R2, UR32, R9 ;  /* 0x0000002002077c24 */ /* 0x000fe2000f8e0209 */
[----:B------:R-:W-:Y:S01]  /*2420*/  LOP3.LUT R0, R0, 0x1e00, R16, 0xf8, !PT ;  /* 0x00001e0000007812 */ /* 0x000fe200078ef810 */
[----:B------:R1:W-:Y:S01]  /*2430*/  STL [R1+0x64], R102 ;  /* 0x0000646601007387 */ /* 0x0003e20000100800 */
[----:B------:R-:W-:Y:S01]  /*2440*/  ISETP.GE.AND P4, PT, R15, UR14, PT ;  /* 0x0000000e0f007c0c */ /* 0x000fe2000bf86270 */
[C---:B------:R-:W-:Y:S01]  /*2450*/  VIADD R14, R12.reuse, 0x50 ;  /* 0x000000500c0e7836 */ /* 0x040fe20000000000 */
[----:B------:R-:W-:-:S02]  /*2460*/  LOP3.LUT R13, R12, UR30, RZ, 0xfc, !PT ;  /* 0x0000001e0c0d7c12 */ /* 0x000fc4000f8efcff */
[----:B------:R-:W-:Y:S01]  /*2470*/  LEA R215, R0, UR5, 0x1 ;  /* 0x0000000500d77c11 */ /* 0x000fe2000f8e08ff */
[----:B------:R-:W-:Y:S08]  /*2480*/  @P0 BRA `(.L_x_1332) ;  /* 0x00000000005c0947 */ /* 0x000ff00003800000 */
        /* <DEDUP_REMOVED lines=23> */
.L_x_1332:
[----:B------:R-:W-:Y:S05]  /*2600*/  BSYNC.RECONVERGENT B0 ;  /* 0x0000000000007941 */ /* 0x000fea0003800200 */
.L_x_1331:
        /* <DEDUP_REMOVED lines=30> */
.L_x_1334:
[----:B------:R-:W-:Y:S05]  /*27f0*/  BSYNC.RECONVERGENT B0 ;  /* 0x0000000000007941 */ /* 0x000fea0003800200 */
.L_x_1333:
[----:B------:R-:W-:Y:S01]  /*2800*/  USHF.L.U32 UR33, UR8, 0x5, URZ ;  /* 0x0000000508217899 */ /* 0x000fe200080006ff */
[----:B------:R-:W-:Y:S01]  /*2810*/  BSSY.RECONVERGENT B0, `(.L_x_1335) ;  /* 0x000001c000007945 */ /* 0x000fe20003800200 */
[----:B------:R-:W-:-:S03]  /*2820*/  ISETP.GE.AND P6, PT, R14, UR14, PT ;  /* 0x0000000e0e007c0c */ /* 0x000fc6000bfc6270 */
[----:B------:R-:W-:Y:S10]  /*2830*/  @P2 BRA `(.L_x_1336) ;  /* 0x0000000000642947 */ /* 0x000ff40003800000 */
        /* <DEDUP_REMOVED lines=25> */
.L_x_1336:
[----:B------:R-:W-:Y:S05]  /*29d0*/  BSYNC.RECONVERGENT B0 ;  /* 0x0000000000007941 */ /* 0x000fea0003800200 */
.L_x_1335:
[----:B------:R-:W-:Y:S01]  /*29e0*/  USHF.L.U64.HI UR34, UR10, 0x4, UR11 ;  /* 0x000000040a227899 */ /* 0x000fe2000801020b */
[----:B------:R-:W-:Y:S01]  /*29f0*/  BSSY.RECONVERGENT B0, `(.L_x_1337) ;  /* 0x000001d000007945 */ /* 0x000fe20003800200 */
[C---:B------:R-:W-:Y:S02]  /*2a00*/  ISETP.GE.AND P2, PT, R12.reuse, UR4, PT ;  /* 0x000000040c007c0c */ /* 0x040fe4000bf46270 */
[----:B------:R-:W-:Y:S01]  /*2a10*/  IADD3 R12, PT, PT, R12, 0x70, RZ ;  /* 0x000000700c0c7810 */ /* 0x000fe20007ffe0ff */
[----:B------:R-:W-:Y:S05]  /*2a20*/  @P3 BRA `(.L_x_1338) ;  /* 0x0000000000643947 */ /* 0x000fea0003800000 */
        /* <DEDUP_REMOVED lines=25> */
.L_x_1338:
[----:B------:R-:W-:Y:S05]  /*2bc0*/  BSYNC.RECONVERGENT B0 ;  /* 0x0000000000007941 */ /* 0x000fea0003800200 */
.L_x_1337:
        /* <DEDUP_REMOVED lines=29> */
.L_x_1340:
[----:B------:R-:W-:Y:S05]  /*2da0*/  BSYNC.RECONVERGENT B0 ;  /* 0x0000000000007941 */ /* 0x000fea0003800200 */
.L_x_1339:
[----:B------:R-:W-:Y:S01]  /*2db0*/  UIMAD.WIDE.U32 UR36, UR29, UR18, URZ ;  /* 0x000000121d2472a5 */ /* 0x000fe2000f8e00ff */
        /* <DEDUP_REMOVED lines=28> */
.L_x_1342:
[----:B------:R-:W-:Y:S05]  /*2f80*/  BSYNC.RECONVERGENT B0 ;  /* 0x0000000000007941 */ /* 0x000fea0003800200 */
.L_x_1341:
[----:B------:R-:W-:Y:S04]  /*2f90*/  BSSY.RECONVERGENT B0, `(.L_x_1343) ;  /* 0x000001b000007945 */ /* 0x000fe80003800200 */
        /* <DEDUP_REMOVED lines=26> */
.L_x_1344:
[----:B------:R-:W-:Y:S05]  /*3140*/  BSYNC.RECONVERGENT B0 ;  /* 0x0000000000007941 */ /* 0x000fea0003800200 */
.L_x_1343:
[----:B------:R-:W-:Y:S04]  /*3150*/  BSSY.RECONVERGENT B0, `(.L_x_1345) ;  /* 0x000001b000007945 */ /* 0x000fe80003800200 */
[----:B------:R-:W-:Y:S05]  /*3160*/  @P5 BRA `(.L_x_1346) ;  /* 0x0000000000645947 */ /* 0x000fea0003800000 */
[----:B------:R-:W5:Y:S01]  /*3170*/  LDCU.64 UR12, c[0x0][0x3b0] ;  /* 0x00007600ff0c77ac */ /* 0x000f620008000a00 */
[----:B------:R-:W-:Y:S01]  /*3180*/  IADD3 R4, P0, PT, R13, 0x70, RZ ;  /* 0x000000700d047810 */ /* 0x000fe20007f1e0ff */
[----:B--234-:R-:W-:Y:S01]  /*3190*/  IMAD.MOV.U32 R2, RZ, RZ, R8 ;  /* 0x000000ffff027224 */ /* 0x01cfe200078e0008 */
        /* <DEDUP_REMOVED lines=22> */
.L_x_1346:
[----:B------:R-:W-:Y:S05]  /*3300*/  BSYNC.RECONVERGENT B0 ;  /* 0x0000000000007941 */ /* 0x000fea0003800200 */
.L_x_1345:
[----:B------:R-:W-:Y:S01]  /*3310*/  UIMAD UR7, UR28, UR18, URZ ;  /* 0x000000121c0772a4 */ /* 0x000fe2000f8e02ff */
[----:B------:R-:W-:Y:S01]  /*3320*/  BSSY.RECONVERGENT B0, `(.L_x_1347) ;  /* 0x0000018000007945 */ /* 0x000fe20003800200 */
[--C-:B------:R-:W-:Y:S01]  /*3330*/  SHF.R.U32.HI R209, RZ, 0x1, R212.reuse ;  /* 0x00000001ffd17819 */ /* 0x100fe200000116d4 */
[----:B------:R-:W-:Y:S01]  /*3340*/  IMAD.U32 R6, RZ, RZ, UR24 ;  /* 0x00000018ff067e24 */ /* 0x000fe2000f8e00ff */
[----:B------:R-:W-:Y:S01]  /*3350*/  UIADD3 UR7, UPT, UPT, UR37, UR7, URZ ;  /* 0x0000000725077290 */ /* 0x000fe2000fffe0ff */
[----:B------:R-:W-:Y:S01]  /*3360*/  SHF.R.U32.HI R7, RZ, 0x2, R212 ;  /* 0x00000002ff077819 */ /* 0x000fe200000116d4 */
[----:B------:R-:W-:Y:S10]  /*3370*/  @P2 BRA `(.L_x_1348) ;  /* 0x0000000000482947 */ /* 0x000ff40003800000 */
        /* <DEDUP_REMOVED lines=18> */
.L_x_1348:
[----:B------:R-:W-:Y:S05]  /*34a0*/  BSYNC.RECONVERGENT B0 ;  /* 0x0000000000007941 */ /* 0x000fea0003800200 */
.L_x_1347:
        /* <DEDUP_REMOVED lines=21> */
.L_x_1350:
[----:B------:R-:W-:Y:S05]  /*3600*/  BSYNC.RECONVERGENT B0 ;  /* 0x0000000000007941 */ /* 0x000fea0003800200 */
.L_x_1349:
[----:B------:R-:W-:Y:S01]  /*3610*/  LOP3.LUT R0, R209, 0x1f0, RZ, 0xc0, !PT ;  /* 0x000001f0d1007812 */ /* 0x000fe200078ec0ff */
[----:B------:R-:W-:Y:S01]  /*3620*/  IMAD.SHL.U32 R125, R212, 0x40, RZ ;  /* 0x00000040d47d7824 */ /* 0x000fe200078e00ff */
[----:B--234-:R-:W-:Y:S01]  /*3630*/  LOP3.LUT R2, R7, 0x7, RZ, 0xc0, !PT ;  /* 0x0000000707027812 */ /* 0x01cfe200078ec0ff */
[----:B------:R-:W0:Y:S01]  /*3640*/  LDGDEPBAR ;  /* 0x00000000000079af */ /* 0x000e220000000000 */
[----:B------:R-:W-:Y:S01]  /*3650*/  IADD3 R0, PT, PT, R0, 0x1, R6 ;  /* 0x0000000100007810 */ /* 0x000fe20007ffe006 */
[----:B------:R-:W-:Y:S01]  /*3660*/  USHF.L.U32 UR27, UR27, 0x5, URZ ;  /* 0x000000051b1b7899 */ /* 0x000fe200080006ff */
[----:B------:R-:W-:Y:S01]  /*3670*/  LOP3.LUT R6, R125, 0x1c0, RZ, 0xc0, !PT ;  /* 0x000001c07d067812 */ /* 0x000fe200078ec0ff */
[----:B------:R-:W-:Y:S01]  /*3680*/  UIMAD.WIDE.U32 UR12, UR33, UR18, URZ ;  /* 0x00000012210c72a5 */ /* 0x000fe2000f8e00ff */
[----:B------:R-:W-:Y:S01]  /*3690*/  IADD3 R2, PT, PT, R0, -UR26, R2 ;  /* 0x8000001a00027c10 */ /* 0x000fe2000fffe002 */
[----:B------:R-:W-:Y:S01]  /*36a0*/  IMAD.U32 R0, RZ, RZ, UR25 ;  /* 0x00000019ff007e24 */ /* 0x000fe2000f8e00ff */
[----:B------:R-:W-:Y:S01]  /*36b0*/  LOP3.LUT R6, R6, 0x38, R16, 0xf8, !PT ;  /* 0x0000003806067812 */ /* 0x000fe200078ef810 */
[----:B------:R-:W-:Y:S01]  /*36c0*/  USHF.R.S32.HI UR6, URZ, 0x1f, UR27 ;  /* 0x0000001fff067899 */ /* 0x000fe2000801141b */
[----:B------:R-:W-:Y:S01]  /*36d0*/  IADD3 R95, P4, P3, R11, UR27, R99 ;  /* 0x0000001b0b5f7c10 */ /* 0x000fe2000fb9e063 */
[----:B------:R-:W-:Y:S01]  /*36e0*/  UIMAD UR32, UR32, UR18, URZ ;  /* 0x00000012202072a4 */ /* 0x000fe2000f8e02ff */
[----:B------:R-:W-:Y:S01]  /*36f0*/  IADD3 R92, PT, PT, R2, UR20, R0 ;  /* 0x00000014025c7c10 */ /* 0x000fe2000fffe000 */
[----:B------:R-:W-:Y:S01]  /*3700*/  IMAD.SHL.U32 R210, R212, 0x20, RZ ;  /* 0x00000020d4d27824 */ /* 0x000fe200078e00ff */
[----:B------:R-:W-:Y:S01]  /*3710*/  LOP3.LUT R0, R209, 0x8, RZ, 0xc0, !PT ;  /* 0x00000008d1007812 */ /* 0x000fe200078ec0ff */
[----:B------:R-:W-:Y:S01]  /*3720*/  IMAD.MOV.U32 R88, RZ, RZ, 0x10 ;  /* 0x00000010ff587424 */ /* 0x000fe200078e00ff */
[----:B------:R-:W-:Y:S01]  /*3730*/  SHF.R.U32.HI R93, RZ, 0x5, R212 ;  /* 0x00000005ff5d7819 */ /* 0x000fe200000116d4 */
[----:B------:R-:W-:Y:S01]  /*3740*/  IMAD.MOV.U32 R96, RZ, RZ, 0x20 ;  /* 0x00000020ff607424 */ /* 0x000fe200078e00ff */
[----:B------:R-:W-:Y:S01]  /*3750*/  LOP3.LUT R124, R6, R0, RZ, 0x3c, !PT ;  /* 0x00000000067c7212 */ /* 0x000fe200078e3cff */
[C---:B------:R-:W-:Y:S01]  /*3760*/  IMAD.SHL.U32 R98, R212.reuse, 0x2, RZ ;  /* 0x00000002d4627824 */ /* 0x040fe200078e00ff */
[C---:B------:R-:W-:Y:S01]  /*3770*/  LOP3.LUT P1, RZ, R212.reuse, 0x2, RZ, 0xc0, !PT ;  /* 0x00000002d4ff7812 */ /* 0x040fe2000782c0ff */
[----:B------:R-:W-:Y:S01]  /*3780*/  IMAD.U32 R3, RZ, RZ, UR21 ;  /* 0x00000015ff037e24 */ /* 0x000fe2000f8e00ff */
[----:B------:R-:W-:Y:S01]  /*3790*/  LOP3.LUT P0, RZ, R212, 0x4, RZ, 0xc0, !PT ;  /* 0x00000004d4ff7812 */ /* 0x000fe2000780c0ff */
[----:B------:R2:W-:Y:S01]  /*37a0*/  STL [R1+0x24], R124 ;  /* 0x0000247c01007387 */ /* 0x0005e20000100800 */
[----:B------:R-:W-:Y:S01]  /*37b0*/  UIADD3 UR32, UPT, UPT, UR13, UR32, URZ ;  /* 0x000000200d207290 */ /* 0x000fe2000fffe0ff */
[----:B------:R-:W-:-:S04]  /*37c0*/  DEPBAR.LE SB0, 0x0 ;  /* 0x000080000000791a */ /* 0x000fc80000000000 */
[----:B------:R-:W-:Y:S01]  /*37d0*/  IADD3.X R94, PT, PT, R10, UR6, RZ, P4, P3 ;  /* 0x000000060a5e7c10 */ /* 0x000fe2000a7e64ff */
[----:B------:R-:W-:Y:S01]  /*37e0*/  BSSY.RECONVERGENT B0, `(.L_x_1351) ;  /* 0x000001e000007945 */ /* 0x000fe20003800200 */
[----:B------:R-:W-:Y:S01]  /*37f0*/  IMAD R93, R3, 0x8, R93 ;  /* 0x00000008035d7824 */ /* 0x000fe200078e025d */
[----:B------:R-:W-:Y:S02]  /*3800*/  LOP3.LUT R210, R210, 0x7c00, RZ, 0xc0, !PT ;  /* 0x00007c00d2d27812 */ /* 0x000fe400078ec0ff */
[----:B------:R-:W-:Y:S02]  /*3810*/  SEL R88, R88, 0xfffffff0, !P1 ;  /* 0xfffffff058587807 */ /* 0x000fe40004800000 */
[----:B------:R-:W-:Y:S02]  /*3820*/  SEL R96, R96, 0xffffffe0, !P0 ;  /* 0xffffffe060607807 */ /* 0x000fe40004000000 */
[----:B------:R-:W-:Y:S02]  /*3830*/  LOP3.LUT R97, R98, 0x6, RZ, 0xc0, !PT ;  /* 0x0000000662617812 */ /* 0x000fe400078ec0ff */
[----:B------:R-:W-:Y:S01]  /*3840*/  LOP3.LUT R7, R125, 0x200, RZ, 0xc0, !PT ;  /* 0x000002007d077812 */ /* 0x000fe200078ec0ff */
        /* <DEDUP_REMOVED lines=21> */
.L_x_1352:
[----:B------:R4:W-:Y:S04]  /*39a0*/  STS.128 [R215+0xa000], RZ ;  /* 0x00a000ffd7007388 */ /* 0x0009e80000000c00 */
[----:B------:R4:W-:Y:S02]  /*39b0*/  STS.128 [R215+0xb000], RZ ;  /* 0x00b000ffd7007388 */ /* 0x0009e40000000c00 */
.L_x_1353:
[----:B------:R-:W-:Y:S05]  /*39c0*/  BSYNC.RECONVERGENT B0 ;  /* 0x0000000000007941 */ /* 0x000fea0003800200 */
.L_x_1351:
[----:B------:R-:W-:Y:S01]  /*39d0*/  ISETP.GE.AND P2, PT, R15, UR4, PT ;  /* 0x000000040f007c0c */ /* 0x000fe2000bf46270 */
[----:B------:R-:W-:Y:S01]  /*39e0*/  BSSY.RECONVERGENT B0, `(.L_x_1354) ;  /* 0x000001c000007945 */ /* 0x000fe20003800200 */
[----:B------:R-:W-:Y:S02]  /*39f0*/  LOP3.LUT R6, R6, 0x8, R212, 0x78, !PT ;  /* 0x0000000806067812 */ /* 0x000fe400078e78d4 */
[----:B------:R-:W-:Y:S02]  /*3a00*/  LOP3.LUT R24, R125, 0x400, RZ, 0xc0, !PT ;  /* 0x000004007d187812 */ /* 0x000fe400078ec0ff */
[----:B------:R-:W-:-:S03]  /*3a10*/  IADD3 R0, PT, PT, R124, R7, R210 ;  /* 0x000000077c007210 */ /* 0x000fc60007ffe0d2 */
[----:B------:R-:W-:Y:S01]  /*3a20*/  IMAD R24, R6, 0x2, R24 ;  /* 0x0000000206187824 */ /* 0x000fe200078e0218 */
[----:B------:R-:W-:-:S03]  /*3a30*/  LEA R0, R0, UR5, 0x1 ;  /* 0x0000000500007c11 */ /* 0x000fc6000f8e08ff */
[----:B------:R1:W-:Y:S04]  /*3a40*/  @P2 STS.128 [R215+0xa800], RZ ;  /* 0x00a800ffd7002388 */ /* 0x0003e80000000c00 */
[----:B------:R1:W-:Y:S01]  /*3a50*/  @P2 STS.128 [R215+0xb800], RZ ;  /* 0x00b800ffd7002388 */ /* 0x0003e20000000c00 */
[----:B------:R-:W-:Y:S05]  /*3a60*/  @P2 BRA `(.L_x_1355) ;  /* 0x00000000004c2947 */ /* 0x000fea0003800000 */
[----:B------:R-:W5:Y:S01]  /*3a70*/  LDCU UR4, c[0x0][0x440] ;  /* 0x00008800ff0477ac */ /* 0x000f620008000800 */
[----:B------:R-:W-:-:S04]  /*3a80*/  ULEA UR7, UP0, UR8, UR12, 0x4 ;  /* 0x0000000c08077291 */ /* 0x000fc8000f8020ff */
[----:B------:R-:W-:Y:S02]  /*3a90*/  ULEA.HI.X UR6, UR8, UR32, UR9, 0x4, UP0 ;  /* 0x0000002008067291 */ /* 0x000fe400080f2409 */
[----:B---3--:R-:W-:-:S04]  /*3aa0*/  IMAD.U32 R3, RZ, RZ, UR7 ;  /* 0x00000007ff037e24 */ /* 0x008fc8000f8e00ff */
        /* <DEDUP_REMOVED lines=15> */
.L_x_1355:
[----:B------:R-:W-:Y:S05]  /*3ba0*/  BSYNC.RECONVERGENT B0 ;  /* 0x0000000000007941 */ /* 0x000fea0003800200 */
.L_x_1354:
[----:B-1----:R-:W-:Y:S01]  /*3bb0*/  LDSM.16.M88.4 R16, [R24+UR5+0x8000] ;  /* 0x008000051810783b */ /* 0x002fe20008000200 */
[----:B------:R-:W-:Y:S01]  /*3bc0*/  VIADD R232, R24, UR5 ;  /* 0x0000000518e87c36 */ /* 0x000fe20008000000 */
[----:B---3--:R-:W-:Y:S01]  /*3bd0*/  LEA R3, R88, R0, 0x1 ;  /* 0x0000000058037211 */ /* 0x008fe200078e08ff */
[----:B------:R-:W-:Y:S01]  /*3be0*/  IMAD R91, R96, 0x2, R0 ;  /* 0x00000002605b7824 */ /* 0x000fe200078e0200 */
[----:B------:R-:W1:Y:S01]  /*3bf0*/  LDSM.16.M88.4 R4, [R0+0x2000] ;  /* 0x002000000004783b */ /* 0x000e620000000200 */
[--C-:B------:R-:W-:Y:S01]  /*3c00*/  IMAD R2, R88, 0x2, R232.reuse ;  /* 0x0000000258027824 */ /* 0x100fe200078e02e8 */
[----:B------:R-:W-:Y:S01]  /*3c10*/  UISETP.NE.AND UP1, UPT, UR19, 0x1, UPT ;  /* 0x000000011300788c */ /* 0x000fe2000bf25270 */
[----:B------:R-:W-:Y:S01]  /*3c20*/  IMAD R90, R96, 0x2, R232 ;  /* 0x00000002605a7824 */ /* 0x000fe200078e02e8 */
[----:B------:R-:W3:Y:S01]  /*3c30*/  LDSM.16.M88.4 R28, [R24+UR5+0x8800] ;  /* 0x00880005181c783b */ /* 0x000ee20008000200 */
[C---:B------:R-:W-:Y:S01]  /*3c40*/  LEA R89, R88.reuse, R91, 0x1 ;  /* 0x0000005b58597211 */ /* 0x040fe200078e08ff */
[----:B------:R-:W1:Y:S01]  /*3c50*/  LDCU.U8 UR12, c[0x0][0x4f8] ;  /* 0x00009f00ff0c77ac */ /* 0x000e620008000000 */
[----:B------:R-:W-:Y:S01]  /*3c60*/  IMAD R88, R88, 0x2, R90 ;  /* 0x0000000258587824 */ /* 0x000fe200078e025a */
[----:B------:R-:W-:Y:S04]  /*3c70*/  LDSM.16.M88.4 R40, [R2+0x8000] ;  /* 0x008000000228783b */ /* 0x000fe80000000200 */
[----:B------:R-:W5:Y:S04]  /*3c80*/  LDSM.16.M88.4 R12, [R3+0x2000] ;  /* 0x00200000030c783b */ /* 0x000f680000000200 */
[----:B------:R-:W2:Y:S04]  /*3c90*/  LDSM.16.M88.4 R44, [R2+0x8800] ;  /* 0x00880000022c783b */ /* 0x000ea80000000200 */
[----:B------:R-:W4:Y:S04]  /*3ca0*/  LDSM.16.M88.4 R8, [R0] ;  /* 0x000000000008783b */ /* 0x000f280000000200 */
[----:B------:R-:W4:Y:S04]  /*3cb0*/  LDSM.16.M88.4 R20, [R3] ;  /* 0x000000000314783b */ /* 0x000f280000000200 */
[----:B------:R-:W0:Y:S01]  /*3cc0*/  LDGDEPBAR ;  /* 0x00000000000079af */ /* 0x000e220000000000 */
[C---:B-1----:R-:W-:Y:S08]  /*3cd0*/  HMMA.16816.F32 R36, R4.reuse, R16, RZ ;  /* 0x000000100424723c */ /* 0x042ff000000018ff */
[C---:B---3--:R-:W-:Y:S08]  /*3ce0*/  HMMA.16816.F32 R32, R4.reuse, R28, RZ ;  /* 0x0000001c0420723c */ /* 0x048ff000000018ff */
[C---:B------:R-:W-:Y:S08]  /*3cf0*/  HMMA.16816.F32 R52, R4.reuse, R18, RZ ;  /* 0x000000120434723c */ /* 0x040ff000000018ff */
[----:B------:R-:W-:Y:S01]  /*3d00*/  HMMA.16816.F32 R48, R4, R30, RZ ;  /* 0x0000001e0430723c */ /* 0x000fe200000018ff */
[----:B------:R-:W-:Y:S07]  /*3d10*/  LDSM.16.M88.4 R4, [R91+0x2000] ;  /* 0x002000005b04783b */ /* 0x000fee0000000200 */
[C---:B-----5:R-:W-:Y:S01]  /*3d20*/  HMMA.16816.F32 R68, R12.reuse, R40, R36 ;  /* 0x000000280c44723c */ /* 0x060fe20000001824 */
[----:B------:R-:W-:Y:S07]  /*3d30*/  LDSM.16.M88.4 R36, [R90+0x8800] ;  /* 0x008800005a24783b */ /* 0x000fee0000000200 */
[----:B--2---:R-:W-:Y:S01]  /*3d40*/  HMMA.16816.F32 R60, R12, R44, R32 ;  /* 0x0000002c0c3c723c */ /* 0x004fe20000001820 */
[----:B------:R-:W1:Y:S07]  /*3d50*/  LDSM.16.M88.4 R32, [R90+0x8000] ;  /* 0x008000005a20783b */ /* 0x000e6e0000000200 */
[C---:B----4-:R-:W-:Y:S08]  /*3d60*/  HMMA.16816.F32 R56, R8.reuse, R16, RZ ;  /* 0x000000100838723c */ /* 0x050ff000000018ff */
[C---:B------:R-:W-:Y:S01]  /*3d70*/  HMMA.16816.F32 R80, R8.reuse, R18, RZ ;  /* 0x000000120850723c */ /* 0x040fe200000018ff */
[----:B------:R-:W2:Y:S07]  /*3d80*/  LDSM.16.M88.4 R16, [R91] ;  /* 0x000000005b10783b */ /* 0x000eae0000000200 */
[C---:B------:R-:W-:Y:S08]  /*3d90*/  HMMA.16816.F32 R76, R8.reuse, R28, RZ ;  /* 0x0000001c084c723c */ /* 0x040ff000000018ff */
[----:B------:R-:W-:Y:S01]  /*3da0*/  HMMA.16816.F32 R72, R8, R30, RZ ;  /* 0x0000001e0848723c */ /* 0x000fe200000018ff */
[----:B------:R-:W-:Y:S07]  /*3db0*/  LDSM.16.M88.4 R28, [R89] ;  /* 0x00000000591c783b */ /* 0x000fee0000000200 */
[C---:B------:R-:W-:Y:S08]  /*3dc0*/  HMMA.16816.F32 R52, R12.reuse, R42, R52 ;  /* 0x0000002a0c34723c */ /* 0x040ff00000001834 */
[----:B------:R-:W-:Y:S01]  /*3dd0*/  HMMA.16816.F32 R8, R12, R46, R48 ;  /* 0x0000002e0c08723c */ /* 0x000fe20000001830 */
[----:B------:R-:W-:Y:S04]  /*3de0*/  LDSM.16.M88.4 R12, [R89+0x2000] ;  /* 0x00200000590c783b */ /* 0x000fe80000000200 */
[----:B------:R-:W3:Y:S03]  /*3df0*/  LDSM.16.M88.4 R48, [R88+0x8000] ;  /* 0x008000005830783b */ /* 0x000ee60000000200 */
[C---:B------:R-:W-:Y:S01]  /*3e00*/  HMMA.16816.F32 R64, R20.reuse, R40, R56 ;  /* 0x000000281440723c */ /* 0x040fe20000001838 */
[----:B------:R-:W4:Y:S07]  /*3e10*/  LDSM.16.M88.4 R56, [R88+0x8800] ;  /* 0x008800005838783b */ /* 0x000f2e0000000200 */
[C---:B------:R-:W-:Y:S08]  /*3e20*/  HMMA.16816.F32 R84, R20.reuse, R44, R76 ;  /* 0x0000002c1454723c */ /* 0x040ff0000000184c */
[C---:B------:R-:W-:Y:S01]  /*3e30*/  HMMA.16816.F32 R76, R20.reuse, R42, R80 ;  /* 0x0000002a144c723c */ /* 0x040fe20000001850 */
[----:B------:R-:W-:Y:S07]  /*3e40*/  LDSM.16.M88.4 R80, [R2+0x9800] ;  /* 0x009800000250783b */ /* 0x000fee0000000200 */
[----:B------:R-:W-:Y:S08]  /*3e50*/  HMMA.16816.F32 R44, R20, R46, R72 ;  /* 0x0000002e142c723c */ /* 0x000ff00000001848 */
[C---:B-1----:R-:W-:Y:S08]  /*3e60*/  HMMA.16816.F32 R20, R4.reuse, R32, R68 ;  /* 0x000000200414723c */ /* 0x042ff00000001844 */
[C---:B------:R-:W-:Y:S01]  /*3e70*/  HMMA.16816.F32 R72, R4.reuse, R36, R60 ;  /* 0x000000240448723c */ /* 0x040fe2000000183c */
[----:B------:R-:W-:Y:S07]  /*3e80*/  LDSM.16.M88.4 R60, [R24+UR5+0x9000] ;  /* 0x00900005183c783b */ /* 0x000fee0008000200 */
[C---:B------:R-:W-:Y:S08]  /*3e90*/  HMMA.16816.F32 R40, R4.reuse, R34, R52 ;  /* 0x000000220428723c */ /* 0x040ff00000001834 */
[----:B------:R-:W-:Y:S01]  /*3ea0*/  HMMA.16816.F32 R4, R4, R38, R8 ;  /* 0x000000260404723c */ /* 0x000fe20000001808 */
[----:B------:R-:W1:Y:S07]  /*3eb0*/  LDSM.16.M88.4 R8, [R0+0x6000] ;  /* 0x006000000008783b */ /* 0x000e6e0000000200 */
[C---:B--2---:R-:W-:Y:S01]  /*3ec0*/  HMMA.16816.F32 R68, R16.reuse, R32, R64 ;  /* 0x000000201044723c */ /* 0x044fe20000001840 */
[----:B------:R-:W2:Y:S04]  /*3ed0*/  LDSM.16.M88.4 R64, [R24+UR5+0x9800] ;  /* 0x009800051840783b */ /* 0x000ea80008000200 */
[----:B------:R5:W2:Y:S03]  /*3ee0*/  LDSM.16.M88.4 R24, [R0+0x4000] ;  /* 0x004000000018783b */ /* 0x000aa60000000200 */
[C---:B------:R-:W-:Y:S08]  /*3ef0*/  HMMA.16816.F32 R76, R16.reuse, R34, R76 ;  /* 0x00000022104c723c */ /* 0x040ff0000000184c */
[C---:B------:R-:W-:Y:S08]  /*3f00*/  HMMA.16816.F32 R84, R16.reuse, R36, R84 ;  /* 0x000000241054723c */ /* 0x040ff00000001854 */
[----:B------:R-:W-:Y:S01]  /*3f10*/  HMMA.16816.F32 R52, R16, R38, R44 ;  /* 0x000000261034723c */ /* 0x000fe2000000182c */
[----:B------:R1:W-:Y:S01]  /*3f20*/  LDSM.16.M88.4 R44, [R2+0x9000] ;  /* 0x00900000022c783b */ /* 0x0003e20000000200 */
[----:B-----5:R-:W-:-:S06]  /*3f30*/  IADD3 R0, PT, PT, R97, UR17, RZ ;  /* 0x0000001161007c10 */ /* 0x020fcc000fffe0ff */
[C---:B---3--:R-:W-:Y:S01]  /*3f40*/  HMMA.16816.F32 R36, R12.reuse, R48, R20 ;  /* 0x000000300c24723c */ /* 0x048fe20000001814 */
[----:B------:R-:W-:Y:S07]  /*3f50*/  LDSM.16.M88.4 R20, [R3+0x4000] ;  /* 0x004000000314783b */ /* 0x000fee0000000200 */
[C---:B------:R-:W-:Y:S08]  /*3f60*/  HMMA.16816.F32 R32, R12.reuse, R50, R40 ;  /* 0x000000320c20723c */ /* 0x040ff00000001828 */
[----:B----4-:R-:W-:Y:S01]  /*3f70*/  HMMA.16816.F32 R16, R12, R56, R72 ;  /* 0x000000380c10723c */ /* 0x010fe20000001848 */
[----:B-1----:R-:W-:-:S07]  /*3f80*/  IMAD.U32 R2, RZ, RZ, UR25 ;  /* 0x00000019ff027e24 */ /* 0x002fce000f8e00ff */
[----:B------:R-:W-:Y:S01]  /*3f90*/  HMMA.16816.F32 R12, R12, R58, R4 ;  /* 0x0000003a0c0c723c */ /* 0x000fe20000001804 */
[----:B------:R-:W1:Y:S07]  /*3fa0*/  LDSM.16.M88.4 R4, [R3+0x6000] ;  /* 0x006000000304783b */ /* 0x000e6e0000000200 */
[C---:B------:R-:W-:Y:S08]  /*3fb0*/  HMMA.16816.F32 R40, R28.reuse, R48, R68 ;  /* 0x000000301c28723c */ /* 0x040ff00000001844 */
[C---:B------:R-:W-:Y:S08]  /*3fc0*/  HMMA.16816.F32 R76, R28.reuse, R50, R76 ;  /* 0x000000321c4c723c */ /* 0x040ff0000000184c */
[C---:B------:R-:W-:Y:S08]  /*3fd0*/  HMMA.16816.F32 R84, R28.reuse, R56, R84 ;  /* 0x000000381c54723c */ /* 0x040ff00000001854 */
[----:B------:R-:W-:Y:S01]  /*3fe0*/  HMMA.16816.F32 R56, R28, R58, R52 ;  /* 0x0000003a1c38723c */ /* 0x000fe20000001834 */
[----:B------:R-:W-:Y:S07]  /*3ff0*/  LDSM.16.M88.4 R28, [R90+0x9000] ;  /* 0x009000005a1c783b */ /* 0x000fee0000000200 */
[C---:B------:R-:W-:Y:S08]  /*4000*/  HMMA.16816.F32 R52, R8.reuse, R60, R36 ;  /* 0x0000003c0834723c */ /* 0x040ff00000001824 */
[C---:B------:R-:W-:Y:S08]  /*4010*/  HMMA.16816.F32 R48, R8.reuse, R62, R32 ;  /* 0x0000003e0830723c */ /* 0x040ff00000001820 */
[C---:B--2---:R-:W-:Y:S01]  /*4020*/  HMMA.16816.F32 R36, R8.reuse, R64, R16 ;  /* 0x000000400824723c */ /* 0x044fe20000001810 */
[----:B------:R-:W-:Y:S07]  /*4030*/  LDSM.16.M88.4 R16, [R91+0x4000] ;  /* 0x004000005b10783b */ /* 0x000fee0000000200 */
[----:B------:R-:W-:Y:S01]  /*4040*/  HMMA.16816.F32 R8, R8, R66, R12 ;  /* 0x000000420808723c */ /* 0x000fe2000000180c */
[----:B------:R-:W2:Y:S07]  /*4050*/  LDSM.16.M88.4 R12, [R91+0x6000] ;  /* 0x006000005b0c783b */ /* 0x000eae0000000200 */
[C---:B------:R-:W-:Y:S01]  /*4060*/  HMMA.16816.F32 R32, R24.reuse, R60, R40 ;  /* 0x0000003c1820723c */ /* 0x040fe20000001828 */
[----:B------:R-:W3:Y:S07]  /*4070*/  LDSM.16.M88.4 R40, [R90+0x9800] ;  /* 0x009800005a28783b */ /* 0x000eee0000000200 */
[C---:B------:R-:W-:Y:S08]  /*4080*/  HMMA.16816.F32 R76, R24.reuse, R62, R76 ;  /* 0x0000003e184c723c */ /* 0x040ff0000000184c */
[C---:B------:R-:W-:Y:S08]  /*4090*/  HMMA.16816.F32 R84, R24.reuse, R64, R84 ;  /* 0x000000401854723c */ /* 0x040ff00000001854 */
[----:B------:R-:W-:Y:S01]  /*40a0*/  HMMA.16816.F32 R56, R24, R66, R56 ;  /* 0x000000421838723c */ /* 0x000fe20000001838 */
[----:B------:R-:W-:Y:S07]  /*40b0*/  LDSM.16.M88.4 R24, [R88+0x9000] ;  /* 0x009000005818783b */ /* 0x000fee0000000200 */
[C---:B-1----:R-:W-:Y:S08]  /*40c0*/  HMMA.16816.F32 R68, R4.reuse, R46, R48 ;  /* 0x0000002e0444723c */ /* 0x042ff00000001830 */
[C---:B------:R-:W-:Y:S08]  /*40d0*/  HMMA.16816.F32 R72, R4.reuse, R44, R52 ;  /* 0x0000002c0448723c */ /* 0x040ff00000001834 */
[C---:B------:R-:W-:Y:S08]  /*40e0*/  HMMA.16816.F32 R60, R4.reuse, R80, R36 ;  /* 0x00000050043c723c */ /* 0x040ff00000001824 */
[----:B------:R-:W-:Y:S01]  /*40f0*/  HMMA.16816.F32 R48, R4, R82, R8 ;  /* 0x000000520430723c */ /* 0x000fe20000001808 */
[----:B------:R-:W1:Y:S04]  /*4100*/  LDSM.16.M88.4 R4, [R89+0x6000] ;  /* 0x006000005904783b */ /* 0x000e680000000200 */
[----:B------:R-:W4:Y:S03]  /*4110*/  LDSM.16.M88.4 R8, [R89+0x4000] ;  /* 0x004000005908783b */ /* 0x000f260000000200 */
[----:B------:R-:W-:Y:S01]  /*4120*/  HMMA.16816.F32 R36, R20, R44, R32 ;  /* 0x0000002c1424723c */ /* 0x000fe20000001820 */
[----:B------:R-:W5:Y:S01]  /*4130*/  LDSM.16.M88.4 R32, [R88+0x9800] ;  /* 0x009800005820783b */ /* 0x000f620000000200 */
[----:B------:R-:W-:-:S06]  /*4140*/  DEPBAR.LE SB0, 0x0 ;  /* 0x000080000000791a */ /* 0x000fcc0000000000 */
[C---:B------:R-:W-:Y:S08]  /*4150*/  HMMA.16816.F32 R52, R20.reuse, R46, R76 ;  /* 0x0000002e1434723c */ /* 0x040ff0000000184c */
[C---:B------:R-:W-:Y:S08]  /*4160*/  HMMA.16816.F32 R64, R20.reuse, R80, R84 ;  /* 0x000000501440723c */ /* 0x040ff00000001854 */
[----:B------:R-:W-:Y:S08]  /*4170*/  HMMA.16816.F32 R56, R20, R82, R56 ;  /* 0x000000521438723c */ /* 0x000ff00000001838 */
[C---:B--2---:R-:W-:Y:S08]  /*4180*/  HMMA.16816.F32 R72, R12.reuse, R28, R72 ;  /* 0x0000001c0c48723c */ /* 0x044ff00000001848 */
[C---:B------:R-:W-:Y:S08]  /*4190*/  HMMA.16816.F32 R68, R12.reuse, R30, R68 ;  /* 0x0000001e0c44723c */ /* 0x040ff00000001844 */
[C---:B---3--:R-:W-:Y:S08]  /*41a0*/  HMMA.16816.F32 R60, R12.reuse, R40, R60 ;  /* 0x000000280c3c723c */ /* 0x048ff0000000183c */
[----:B------:R-:W-:Y:S08]  /*41b0*/  HMMA.16816.F32 R44, R12, R42, R48 ;  /* 0x0000002a0c2c723c */ /* 0x000ff00000001830 */
[C---:B------:R-:W-:Y:S08]  /*41c0*/  HMMA.16816.F32 R20, R16.reuse, R28, R36 ;  /* 0x0000001c1014723c */ /* 0x040ff00000001824 */
[C---:B------:R-:W-:Y:S08]  /*41d0*/  HMMA.16816.F32 R12, R16.reuse, R30, R52 ;  /* 0x0000001e100c723c */ /* 0x040ff00000001834 */
[C---:B------:R-:W-:Y:S08]  /*41e0*/  HMMA.16816.F32 R28, R16.reuse, R40, R64 ;  /* 0x00000028101c723c */ /* 0x040ff00000001840 */
[----:B------:R-:W-:Y:S08]  /*41f0*/  HMMA.16816.F32 R16, R16, R42, R56 ;  /* 0x0000002a1010723c */ /* 0x000ff00000001838 */
[C---:B-1----:R-:W-:Y:S08]  /*4200*/  HMMA.16816.F32 R72, R4.reuse, R24, R72 ;  /* 0x000000180448723c */ /* 0x042ff00000001848 */
[----:B------:R-:W-:Y:S08]  /*4210*/  HMMA.16816.F32 R68, R4, R26, R68 ;  /* 0x0000001a0444723c */ /* 0x000ff00000001844 */
[C---:B----4-:R-:W-:Y:S08]  /*4220*/  HMMA.16816.F32 R36, R8.reuse, R24, R20 ;  /* 0x000000180824723c */ /* 0x050ff00000001814 */
[----:B------:R-:W-:Y:S08]  /*4230*/  HMMA.16816.F32 R24, R8, R26, R12 ;  /* 0x0000001a0818723c */ /* 0x000ff0000000180c */
[C---:B-----5:R-:W-:Y:S08]  /*4240*/  HMMA.16816.F32 R60, R4.reuse, R32, R60 ;  /* 0x00000020043c723c */ /* 0x060ff0000000183c */
[----:B------:R-:W-:Y:S01]  /*4250*/  HMMA.16816.F32 R44, R4, R34, R44 ;  /* 0x00000022042c723c */ /* 0x000fe2000000182c */
[C---:B------:R-:W-:Y:S01]  /*4260*/  VIADD R7, R0.reuse, 0x1 ;  /* 0x0000000100077836 */ /* 0x040fe20000000000 */
[----:B------:R-:W-:-:S06]  /*4270*/  IADD3 R6, PT, PT, R0, 0x8, RZ ;  /* 0x0000000800067810 */ /* 0x000fcc0007ffe0ff */
[C---:B------:R-:W-:Y:S01]  /*4280*/  HMMA.16816.F32 R12, R8.reuse, R32, R28 ;  /* 0x00000020080c723c */ /* 0x040fe2000000181c */
[C---:B------:R-:W-:Y:S02]  /*4290*/  VIMNMX R28, PT, PT, R92.reuse, UR25, PT ;  /* 0x000000195c1c7c48 */ /* 0x040fe4000bfe0100 */
[C-C-:B------:R-:W-:Y:S02]  /*42a0*/  VIADDMNMX R29, R92.reuse, 0x8, R2.reuse, PT ;  /* 0x000000085c1d7846 */ /* 0x140fe40003800102 */
[C-C-:B------:R-:W-:Y:S02]  /*42b0*/  VIADDMNMX R30, R92.reuse, 0x40, R2.reuse, PT ;  /* 0x000000405c1e7846 */ /* 0x140fe40003800102 */
[----:B------:R-:W-:Y:S01]  /*42c0*/  VIADDMNMX R31, R92, 0x48, R2, PT ;  /* 0x000000485c1f7846 */ /* 0x000fe20003800102 */
[----:B------:R-:W-:Y:S01]  /*42d0*/  HMMA.16816.F32 R32, R8, R34, R16 ;  /* 0x000000220820723c */ /* 0x000fe20000001810 */
[----:B------:R-:W-:Y:S01]  /*42e0*/  BAR.SYNC.DEFER_BLOCKING 0x0 ;  /* 0x0000000000007b1d */ /* 0x000fe20000010000 */
[----:B------:R-:W-:-:S02]  /*42f0*/  ISETP.GE.AND P4, PT, R7, R28, PT ;  /* 0x0000001c0700720c */ /* 0x000fc40003f86270 */
[----:B------:R-:W-:-:S03]  /*4300*/  ISETP.GE.AND P6, PT, R7, R29, PT ;  /* 0x0000001d0700720c */ /* 0x000fc60003fc6270 */
[----:B------:R-:W-:-:S13]  /*4310*/  BRA.U !UP1, `(.L_x_1356) ;  /* 0x00000001099c7547 */ /* 0x000fda000b800000 */
        /* <DEDUP_REMOVED lines=39> */
.L_x_1356:
[----:B-1----:R-:W-:Y:S01]  /*4590*/  VIADD R3, R0, 0x9 ;  /* 0x0000000900037836 */ /* 0x002fe20000000000 */
[----:B------:R-:W-:Y:S01]  /*45a0*/  ISETP.GE.AND P5, PT, R6, R28, PT ;  /* 0x0000001c0600720c */ /* 0x000fe20003fa6270 */
[C---:B------:R-:W-:Y:S01]  /*45b0*/  VIADD R4, R0.reuse, 0x10 ;  /* 0x0000001000047836 */ /* 0x040fe20000000000 */
[C---:B------:R-:W-:Y:S01]  /*45c0*/  ISETP.GE.AND P3, PT, R7.reuse, R30, PT ;  /* 0x0000001e0700720c */ /* 0x040fe20003f66270 */
[C---:B------:R-:W-:Y:S01]  /*45d0*/  VIADD R5, R0.reuse, 0x19 ;  /* 0x0000001900057836 */ /* 0x040fe20000000000 */
[----:B------:R-:W-:Y:S01]  /*45e0*/  ISETP.GE.AND P2, PT, R7, R31, PT ;  /* 0x0000001f0700720c */ /* 0x000fe20003f46270 */
[----:B------:R-:W-:Y:S01]  /*45f0*/  VIADD R7, R0, 0x11 ;  /* 0x0000001100077836 */ /* 0x000fe20000000000 */
[----:B------:R-:W-:Y:S01]  /*4600*/  FSEL R50, R24, -INF , !P5 ;  /* 0xff80000018327808 */ /* 0x000fe20006800000 */
[----:B------:R-:W-:Y:S01]  /*4610*/  IMAD.WIDE.U32 R64, R93, -0x326172a9, RZ ;  /* 0xcd9e8d575d407825 */ /* 0x000fe200078e00ff */
[-C--:B------:R-:W-:Y:S01]  /*4620*/  ISETP.GE.AND P5, PT, R3, R29.reuse, PT ;  /* 0x0000001d0300720c */ /* 0x080fe20003fa6270 */
[----:B------:R-:W1:Y:S01]  /*4630*/  LDCU UR4, c[0x0][0x45c] ;  /* 0x00008b80ff0477ac */ /* 0x000e620008000800 */
[----:B------:R-:W-:Y:S01]  /*4640*/  FSEL R43, R73, -INF , !P3 ;  /* 0xff800000492b7808 */ /* 0x000fe20005800000 */
[----:B------:R-:W-:Y:S01]  /*4650*/  IMAD.WIDE.U32 R18, R95, -0x2daee0ad, RZ ;  /* 0xd2511f535f127825 */ /* 0x000fe200078e00ff */
[----:B------:R-:W-:Y:S01]  /*4660*/  FSEL R75, R75, -INF , !P2 ;  /* 0xff8000004b4b7808 */ /* 0x000fe20005000000 */
[----:B------:R-:W-:Y:S01]  /*4670*/  USHF.L.U32 UR6, UR12, 0x10, URZ ;  /* 0x000000100c067899 */ /* 0x000fe200080006ff */
[-C--:B------:R-:W-:Y:S01]  /*4680*/  ISETP.GE.AND P3, PT, R6, R29.reuse, PT ;  /* 0x0000001d0600720c */ /* 0x080fe20003f66270 */
[----:B------:R-:W-:Y:S01]  /*4690*/  VIADD R246, R225, 0x32370b8f ;  /* 0x32370b8fe1f67836 */ /* 0x000fe20000000000 */
[----:B------:R-:W-:Y:S01]  /*46a0*/  ISETP.GE.AND P2, PT, R3, R28, PT ;  /* 0x0000001c0300720c */ /* 0x000fe20003f46270 */
[----:B------:R-:W-:Y:S01]  /*46b0*/  STL.64 [R1+0xa0], R18 ;  /* 0x0000a01201007387 */ /* 0x000fe20000100a00 */
[----:B------:R-:W-:Y:S01]  /*46c0*/  FSEL R21, R27, -INF , !P5 ;  /* 0xff8000001b157808 */ /* 0x000fe20006800000 */
[----:B------:R-:W-:Y:S01]  /*46d0*/  VIADD R245, R225, 0x76cf5d0a ;  /* 0x76cf5d0ae1f57836 */ /* 0x000fe20000000000 */
[----:B------:R-:W-:Y:S01]  /*46e0*/  ISETP.GE.AND P5, PT, R0, R29, PT ;  /* 0x0000001d0000720c */ /* 0x000fe20003fa6270 */
[----:B------:R-:W-:Y:S01]  /*46f0*/  VIADD R243, R224, 0xdaa66d2b ;  /* 0xdaa66d2be0f37836 */ /* 0x000fe20000000000 */
[----:B------:R-:W-:Y:S01]  /*4700*/  FSEL R20, R26, -INF , !P3 ;  /* 0xff8000001a147808 */ /* 0x000fe20005800000 */
[----:B------:R-:W-:Y:S01]  /*4710*/  VIADD R248, R224, 0x78dde6e4 ;  /* 0x78dde6e4e0f87836 */ /* 0x000fe20000000000 */
[----:B------:R-:W-:Y:S01]  /*4720*/  FSEL R51, R25, -INF , !P2 ;  /* 0xff80000019337808 */ /* 0x000fe20005000000 */
[C---:B------:R-:W-:Y:S01]  /*4730*/  VIADD R249, R225.reuse, 0xed9eba14 ;  /* 0xed9eba14e1f97836 */ /* 0x040fe20000000000 */
[C---:B------:R-:W-:Y:S01]  /*4740*/  ISETP.GE.AND P3, PT, R6.reuse, R30, PT ;  /* 0x0000001e0600720c */ /* 0x040fe20003f66270 */
[----:B------:R-:W-:Y:S01]  /*4750*/  VIADD R247, R225, 0xa9066899 ;  /* 0xa9066899e1f77836 */ /* 0x000fe20000000000 */
[----:B------:R-:W-:Y:S01]  /*4760*/  ISETP.GE.AND P2, PT, R6, R31, PT ;  /* 0x0000001f0600720c */ /* 0x000fe20003f46270 */
[----:B------:R-:W-:Y:S01]  /*4770*/  VIADD R6, R0, 0x18 ;  /* 0x0000001800067836 */ /* 0x000fe20000000000 */
[----:B------:R-:W-:Y:S01]  /*4780*/  FSEL R17, R39, -INF , !P6 ;  /* 0xff80000027117808 */ /* 0x000fe20007000000 */
[----:B------:R-:W-:Y:S01]  /*4790*/  VIADD R53, R224, 0x1715609d ;  /* 0x1715609de0357836 */ /* 0x000fe20000000000 */
[----:B------:R-:W-:-:S02]  /*47a0*/  ISETP.GE.AND P6, PT, R4, R29, PT ;  /* 0x0000001d0400720c */ /* 0x000fc40003fc6270 */
[----:B------:R-:W-:Y:S02]  /*47b0*/  FSEL R16, R38, -INF , !P5 ;  /* 0xff80000026107808 */ /* 0x000fe40006800000 */
        /* <DEDUP_REMOVED lines=10> */
[----:B------:R-:W-:-:S02]  /*4860*/  FMNMX3.FTZ R2, R2, R27, R38, !PT ;  /* 0x0000001b02027276 */ /* 0x000fc40007810026 */
[----:B------:R-:W-:Y:S02]  /*4870*/  ISETP.GE.AND P5, PT, R3, R30, PT ;  /* 0x0000001e0300720c */ /* 0x000fe40003fa6270 */
[----:B------:R-:W-:Y:S02]  /*4880*/  FMNMX.FTZ R2, R35, R2, !PT ;  /* 0x0000000223027209 */ /* 0x000fe40007810000 */
[----:B------:R-:W-:Y:S02]  /*4890*/  ISETP.GE.AND P6, PT, R3, R31, PT ;  /* 0x0000001f0300720c */ /* 0x000fe40003fc6270 */
[----:B------:R-:W-:Y:S01]  /*48a0*/  FSEL R70, R70, -INF , !P2 ;  /* 0xff80000046467808 */ /* 0x000fe20005000000 */
[----:B------:R-:W2:Y:S01]  /*48b0*/  SHFL.BFLY PT, R3, R2, 0x2, 0x1f ;  /* 0x0c401f0002037f89 */ /* 0x000ea200000e0000 */
[----:B------:R-:W-:Y:S02]  /*48c0*/  ISETP.GE.AND P2, PT, R4, R30, PT ;  /* 0x0000001e0400720c */ /* 0x000fe40003f46270 */
[----:B------:R-:W-:-:S02]  /*48d0*/  FSEL R71, R71, -INF , !P6 ;  /* 0xff80000047477808 */ /* 0x000fc40007000000 */
[----:B------:R-:W-:Y:S02]  /*48e0*/  FSEL R40, R60, -INF , !P2 ;  /* 0xff8000003c287808 */ /* 0x000fe40005000000 */
[----:B------:R-:W-:Y:S02]  /*48f0*/  ISETP.GE.AND P2, PT, R7, R31, PT ;  /* 0x0000001f0700720c */ /* 0x000fe40003f46270 */
[----:B------:R-:W-:Y:S02]  /*4900*/  ISETP.GE.AND P3, PT, R4, R28, PT ;  /* 0x0000001c0400720c */ /* 0x000fe40003f66270 */
[----:B------:R-:W-:Y:S02]  /*4910*/  FSEL R63, R63, -INF , !P2 ;  /* 0xff8000003f3f7808 */ /* 0x000fe40005000000 */
[----:B------:R-:W-:Y:S02]  /*4920*/  ISETP.GE.AND P2, PT, R0, R30, PT ;  /* 0x0000001e0000720c */ /* 0x000fe40003f46270 */
[----:B------:R-:W-:-:S02]  /*4930*/  ISETP.GE.AND P6, PT, R7, R28, PT ;  /* 0x0000001c0700720c */ /* 0x000fc40003fc6270 */
[----:B------:R-:W-:Y:S02]  /*4940*/  FSEL R37, R37, -INF , !P4 ;  /* 0xff80000025257808 */ /* 0x000fe40006000000 */
[----:B------:R-:W-:Y:S02]  /*4950*/  FSEL R34, R72, -INF , !P2 ;  /* 0xff80000048227808 */ /* 0x000fe40005000000 */
[----:B------:R-:W-:Y:S02]  /*4960*/  ISETP.GE.AND P4, PT, R5, R30, PT ;  /* 0x0000001e0500720c */ /* 0x000fe40003f86270 */
[----:B------:R-:W-:Y:S02]  /*4970*/  FSEL R39, R69, -INF , !P5 ;  /* 0xff80000045277808 */ /* 0x000fe40006800000 */
[----:B------:R-:W-:Y:S02]  /*4980*/  ISETP.GE.AND P5, PT, R4, R31, PT ;  /* 0x0000001f0400720c */ /* 0x000fe40003fa6270 */
[----:B------:R-:W-:-:S02]  /*4990*/  FSEL R48, R12, -INF , !P3 ;  /* 0xff8000000c307808 */ /* 0x000fc40005800000 */
[----:B------:R-:W-:Y:S02]  /*49a0*/  FSEL R49, R13, -INF , !P6 ;  /* 0xff8000000d317808 */ /* 0x000fe40007000000 */
[-C--:B------:R-:W-:Y:S02]  /*49b0*/  ISETP.GE.AND P3, PT, R7, R30.reuse, PT ;  /* 0x0000001e0700720c */ /* 0x080fe40003f66270 */
[----:B------:R-:W-:Y:S02]  /*49c0*/  ISETP.GE.AND P6, PT, R6, R30, PT ;  /* 0x0000001e0600720c */ /* 0x000fe40003fc6270 */
[----:B------:R-:W-:Y:S02]  /*49d0*/  FMNMX3.FTZ R4, R34, R43, R42, !PT ;  /* 0x0000002b22047276 */ /* 0x000fe4000781002a */
[----:B------:R-:W-:Y:S02]  /*49e0*/  FSEL R45, R45, -INF , !P4 ;  /* 0xff8000002d2d7808 */ /* 0x000fe40006000000 */
[----:B--2---:R-:W-:Y:S01]  /*49f0*/  FMNMX.FTZ R9, R2, R3, !PT ;  /* 0x0000000302097209 */ /* 0x004fe20007810000 */
[----:B------:R-:W-:Y:S01]  /*4a00*/  VIADD R2, R225, 0xbb67ae85 ;  /* 0xbb67ae85e1027836 */ /* 0x000fe20000000000 */
[----:B------:R-:W-:-:S02]  /*4a10*/  ISETP.GE.AND P4, PT, R5, R28, PT ;  /* 0x0000001c0500720c */ /* 0x000fc40003f86270 */
[----:B------:R-:W-:Y:S01]  /*4a20*/  ISETP.GE.AND P2, PT, R5, R31, PT ;  /* 0x0000001f0500720c */ /* 0x000fe20003f46270 */
[----:B------:R-:W-:Y:S01]  /*4a30*/  VIADD R5, R93, 0x4 ;  /* 0x000000045d057836 */ /* 0x000fe20000000000 */
[----:B------:R-:W-:Y:S01]  /*4a40*/  LOP3.LUT R3, R224, R94, R65, 0x96, !PT ;  /* 0x0000005ee0037212 */ /* 0x000fe200078e9641 */
[----:B------:R-:W2:Y:S01]  /*4a50*/  SHFL.BFLY PT, R10, R9, 0x1, 0x1f ;  /* 0x0c201f00090a7f89 */ /* 0x000ea200000e0000 */
[----:B------:R-:W-:Y:S01]  /*4a60*/  FSEL R41, R61, -INF , !P3 ;  /* 0xff8000003d297808 */ /* 0x000fe20005800000 */
[----:B------:R-:W-:Y:S01]  /*4a70*/  IMAD.WIDE.U32 R58, R5, -0x326172a9, RZ ;  /* 0xcd9e8d57053a7825 */ /* 0x000fe200078e00ff */
[----:B------:R-:W-:Y:S02]  /*4a80*/  FSEL R52, R44, -INF , !P6 ;  /* 0xff8000002c347808 */ /* 0x000fe40007000000 */
[----:B------:R-:W-:Y:S01]  /*4a90*/  FMNMX3.FTZ R4, R4, R39, R40, !PT ;  /* 0x0000002704047276 */ /* 0x000fe20007810028 */
[----:B------:R-:W-:Y:S01]  /*4aa0*/  IMAD.WIDE.U32 R56, R3, -0x2daee0ad, RZ ;  /* 0xd2511f5303387825 */ /* 0x000fe200078e00ff */
[----:B------:R-:W-:-:S02]  /*4ab0*/  FSEL R62, R62, -INF , !P5 ;  /* 0xff8000003e3e7808 */ /* 0x000fc40006800000 */
[----:B------:R-:W-:Y:S01]  /*4ac0*/  FMNMX3.FTZ R3, R4, R41, R52, !PT ;  /* 0x0000002904037276 */ /* 0x000fe20007810034 */
[----:B------:R-:W-:Y:S01]  /*4ad0*/  VIADD R5, R224, 0x9e3779b9 ;  /* 0x9e3779b9e0057836 */ /* 0x000fe20000000000 */
[C---:B------:R-:W-:Y:S01]  /*4ae0*/  ISETP.GE.AND P5, PT, R6.reuse, R28, PT ;  /* 0x0000001c0600720c */ /* 0x040fe20003fa6270 */
[----:B------:R-:W-:Y:S01]  /*4af0*/  STL.64 [R1+0x90], R56 ;  /* 0x0000903801007387 */ /* 0x000fe20000100a00 */
[----:B------:R-:W-:Y:S02]  /*4b00*/  ISETP.GE.AND P3, PT, R6, R31, PT ;  /* 0x0000001f0600720c */ /* 0x000fe40003f66270 */
[----:B------:R-:W-:Y:S02]  /*4b10*/  LOP3.LUT R4, R224, R94, R59, 0x96, !PT ;  /* 0x0000005ee0047212 */ /* 0x000fe400078e963b */
[----:B------:R-:W-:Y:S02]  /*4b20*/  FMNMX.FTZ R8, R45, R3, !PT ;  /* 0x000000032d087209 */ /* 0x000fe40007810000 */
[----:B------:R-:W-:Y:S01]  /*4b30*/  LOP3.LUT R6, R225, UR18, R19, 0x96, !PT ;  /* 0x00000012e1067c12 */ /* 0x000fe2000f8e9613 */
[----:B------:R-:W-:Y:S01]  /*4b40*/  IMAD.WIDE.U32 R22, R4, -0x2daee0ad, RZ ;  /* 0xd2511f5304167825 */ /* 0x000fe200078e00ff */
[----:B------:R-:W-:Y:S01]  /*4b50*/  LOP3.LUT R3, R2, R18, R57, 0x96, !PT ;  /* 0x0000001202037212 */ /* 0x000fe200078e9639 */
[----:B------:R-:W3:Y:S01]  /*4b60*/  SHFL.BFLY PT, R11, R8, 0x2, 0x1f ;  /* 0x0c401f00080b7f89 */ /* 0x000ee200000e0000 */
[----:B------:R-:W-:Y:S01]  /*4b70*/  ISETP.GE.AND P6, PT, R0, R28, PT ;  /* 0x0000001c0000720c */ /* 0x000fe20003fc6270 */
[----:B------:R-:W-:Y:S01]  /*4b80*/  IMAD.WIDE.U32 R14, R6, -0x326172a9, RZ ;  /* 0xcd9e8d57060e7825 */ /* 0x000fe200078e00ff */
[----:B------:R-:W-:Y:S01]  /*4b90*/  LOP3.LUT R6, R2, R18, R23, 0x96, !PT ;  /* 0x0000001202067212 */ /* 0x000fe200078e9617 */
[----:B------:R4:W-:Y:S01]  /*4ba0*/  STL.64 [R1+0x88], R22 ;  /* 0x0000881601007387 */ /* 0x0009e20000100a00 */
[----:B------:R-:W-:Y:S01]  /*4bb0*/  FSEL R36, R36, -INF , !P6 ;  /* 0xff80000024247808 */ /* 0x000fe20007000000 */
[----:B------:R-:W-:Y:S01]  /*4bc0*/  IMAD.WIDE.U32 R54, R3, -0x326172a9, RZ ;  /* 0xcd9e8d5703367825 */ /* 0x000fe200078e00ff */
[----:B------:R-:W-:-:S02]  /*4bd0*/  ISETP.GE.AND P6, PT, R0, R31, PT ;  /* 0x0000001f0000720c */ /* 0x000fc40003fc6270 */
[----:B--2---:R-:W-:Y:S01]  /*4be0*/  FMNMX.FTZ R135, R9, R10, !PT ;  /* 0x0000000a09877209 */ /* 0x004fe20007810000 */
[----:B------:R-:W-:Y:S01]  /*4bf0*/  VIADD R4, R224, 0x3c6ef372 ;  /* 0x3c6ef372e0047836 */ /* 0x000fe20000000000 */
[----:B------:R-:W-:Y:S01]  /*4c00*/  LOP3.LUT R3, R5, R64, R15, 0x96, !PT ;  /* 0x0000004005037212 */ /* 0x000fe200078e960f */
[----:B------:R-:W-:Y:S01]  /*4c10*/  IMAD.WIDE.U32 R18, R6, -0x326172a9, RZ ;  /* 0xcd9e8d5706127825 */ /* 0x000fe200078e00ff */
[----:B------:R-:W-:Y:S01]  /*4c20*/  FSEL R47, R47, -INF , !P2 ;  /* 0xff8000002f2f7808 */ /* 0x000fe20005000000 */
[----:B------:R-:W-:Y:S01]  /*4c30*/  STL.64 [R1+0x78], R54 ;  /* 0x0000783601007387 */ /* 0x000fe20000100a00 */
[----:B------:R-:W-:Y:S01]  /*4c40*/  LOP3.LUT R0, R4, R14, R55, 0x96, !PT ;  /* 0x0000000e04007212 */ /* 0x000fe200078e9637 */
[----:B------:R-:W-:Y:S01]  /*4c50*/  IMAD.WIDE.U32 R2, R3, -0x2daee0ad, RZ ;  /* 0xd2511f5303027825 */ /* 0x000fe200078e00ff */
[----:B------:R-:W-:Y:S01]  /*4c60*/  FSETP.NEU.FTZ.AND P2, PT, R135, -INF , PT ;  /* 0xff8000008700780b */ /* 0x000fe20003f5d000 */
[----:B------:R2:W-:Y:S01]  /*4c70*/  STL.64 [R1+0x80], R18 ;  /* 0x0000801201007387 */ /* 0x0005e20000100a00 */
[----:B------:R-:W-:Y:S01]  /*4c80*/  FSEL R32, R32, -INF , !P5 ;  /* 0xff80000020207808 */ /* 0x000fe20006800000 */
[----:B------:R-:W-:Y:S01]  /*4c90*/  IMAD.WIDE.U32 R12, R0, -0x2daee0ad, RZ ;  /* 0xd2511f53000c7825 */ /* 0x000fe200078e00ff */
[----:B------:R-:W-:Y:S01]  /*4ca0*/  LOP3.LUT R0, R5, R58, R15, 0x96, !PT ;  /* 0x0000003a05007212 */ /* 0x000fe200078e960f */
[----:B------:R-:W-:Y:S01]  /*4cb0*/  STL [R1+0x2c], R53 ;  /* 0x00002c3501007387 */ /* 0x000fe20000100800 */
[----:B------:R-:W-:-:S02]  /*4cc0*/  LOP3.LUT R5, R4, R14, R19, 0x96, !PT ;  /* 0x0000000e04057212 */ /* 0x000fc400078e9613 */
[----:B------:R-:W-:Y:S01]  /*4cd0*/  FMNMX3.FTZ R4, R36, R37, R50, !PT ;  /* 0x0000002524047276 */ /* 0x000fe20007810032 */
[----:B------:R-:W-:-:S04]  /*4ce0*/  IMAD.WIDE.U32 R6, R0, -0x2daee0ad, RZ ;  /* 0xd2511f5300067825 */ /* 0x000fc800078e00ff */
[----:B-1----:R-:W-:Y:S01]  /*4cf0*/  FMUL.FTZ R0, R135, UR4 ;  /* 0x0000000487007c20 */ /* 0x002fe20008410000 */
[----:B------:R-:W-:Y:S02]  /*4d00*/  LOP3.LUT R14, R246, R2, R13, 0x96, !PT ;  /* 0x00000002f60e7212 */ /* 0x000fe400078e960d */
[----:B------:R-:W-:Y:S01]  /*4d10*/  FMNMX3.FTZ R9, R4, R51, R48, !PT ;  /* 0x0000003304097276 */ /* 0x000fe20007810030 */
[----:B------:R-:W-:Y:S01]  /*4d20*/  IMAD.WIDE.U32 R4, R5, -0x2daee0ad, RZ ;  /* 0xd2511f5305047825 */ /* 0x000fe200078e00ff */
[----:B------:R-:W-:Y:S02]  /*4d30*/  FSEL R0, R0, RZ, P2 ;  /* 0x000000ff00007208 */ /* 0x000fe40001000000 */
[----:B------:R-:W-:Y:S02]  /*4d40*/  LOP3.LUT R2, R245, R22, R7, 0x96, !PT ;  /* 0x00000016f5027212 */ /* 0x000fe400078e9607 */
[----:B------:R-:W-:Y:S01]  /*4d50*/  FSEL R33, R33, -INF , !P4 ;  /* 0xff80000021217808 */ /* 0x000fe20006000000 */
[----:B------:R-:W-:Y:S01]  /*4d60*/  FFMA.FTZ R7, R16, UR4, -R0 ;  /* 0x0000000410077c23 */ /* 0x000fe20008010800 */
[----:B------:R-:W-:Y:S01]  /*4d70*/  FMNMX3.FTZ R9, R9, R49, R32, !PT ;  /* 0x0000003109097276 */ /* 0x000fe20007810020 */
[----:B------:R-:W-:Y:S01]  /*4d80*/  FFMA.FTZ R10, R17, UR4, -R0 ;  /* 0x00000004110a7c23 */ /* 0x000fe20008010800 */
[----:B------:R-:W-:Y:S01]  /*4d90*/  FSEL R44, R74, -INF , !P6 ;  /* 0xff8000004a2c7808 */ /* 0x000fe20007000000 */
[----:B------:R1:W-:Y:S01]  /*4da0*/  MUFU.EX2 R159, R7 ;  /* 0x00000007009f7308 */ /* 0x0003e20000000800 */
[----:B---3--:R-:W-:-:S02]  /*4db0*/  FMNMX.FTZ R134, R8, R11, !PT ;  /* 0x0000000b08867209 */ /* 0x008fc40007810000 */
[----:B------:R-:W-:Y:S02]  /*4dc0*/  LOP3.LUT R3, R245, R56, R3, 0x96, !PT ;  /* 0x00000038f5037212 */ /* 0x000fe400078e9603 */
[----:B------:R-:W-:Y:S01]  /*4dd0*/  FMNMX3.FTZ R8, R44, R75, R70, !PT ;  /* 0x0000004b2c087276 */ /* 0x000fe20007810046 */
[----:B------:R-:W3:Y:S01]  /*4de0*/  SHFL.BFLY PT, R17, R134, 0x1, 0x1f ;  /* 0x0c201f0086117f89 */ /* 0x000ee200000e0000 */
[----:B------:R-:W-:Y:S01]  /*4df0*/  FSEL R46, R46, -INF , !P3 ;  /* 0xff8000002e2e7808 */ /* 0x000fe20005800000 */
[----:B----4-:R-:W-:Y:S01]  /*4e00*/  IMAD.WIDE.U32 R22, R3, -0x326172a9, RZ ;  /* 0xcd9e8d5703167825 */ /* 0x010fe200078e00ff */
[----:B------:R-:W-:Y:S01]  /*4e10*/  FMNMX3.FTZ R8, R8, R71, R62, !PT ;  /* 0x0000004708087276 */ /* 0x000fe2000781003e */
[----:B------:R4:W-:Y:S01]  /*4e20*/  MUFU.EX2 R157, R10 ;  /* 0x0000000a009d7308 */ /* 0x0009e20000000800 */
[----:B------:R-:W-:Y:S01]  /*4e30*/  LOP3.LUT R64, R124, 0x200, R125, 0xf8, !PT ;  /* 0x000002007c407812 */ /* 0x000fe200078ef87d */
[----:B------:R-:W-:Y:S01]  /*4e40*/  IMAD.WIDE.U32 R2, R2, -0x326172a9, RZ ;  /* 0xcd9e8d5702027825 */ /* 0x000fe200078e00ff */
[----:B------:R-:W-:-:S02]  /*4e50*/  FMNMX3.FTZ R8, R8, R63, R46, !PT ;  /* 0x0000003f08087276 */ /* 0x000fc4000781002e */
[----:B------:R-:W-:Y:S02]  /*4e60*/  LOP3.LUT R13, R243, R54, R23, 0x96, !PT ;  /* 0x00000036f30d7212 */ /* 0x000fe400078e9617 */
[----:B-1----:R-:W-:Y:S02]  /*4e70*/  FMNMX.FTZ R7, R33, R9, !PT ;  /* 0x0000000921077209 */ /* 0x002fe40007810000 */
[----:B------:R-:W-:Y:S01]  /*4e80*/  LOP3.LUT R11, R243, R18, R3, 0x96, !PT ;  /* 0x00000012f30b7212 */ /* 0x000fe200078e9603 */
[----:B--2---:R-:W-:Y:S01]  /*4e90*/  IMAD.WIDE.U32 R18, R14, -0x326172a9, RZ ;  /* 0xcd9e8d570e127825 */ /* 0x004fe200078e00ff */
[----:B------:R-:W-:Y:S01]  /*4ea0*/  FMNMX.FTZ R3, R47, R8, !PT ;  /* 0x000000082f037209 */ /* 0x000fe20007810000 */
[----:B------:R-:W1:Y:S02]  /*4eb0*/  SHFL.BFLY PT, R16, R7, 0x2, 0x1f ;  /* 0x0c401f0007107f89 */ /* 0x000e6400000e0000 */
[--C-:B------:R-:W-:Y:S01]  /*4ec0*/  FFMA.FTZ R14, R20, UR4, -R0.reuse ;  /* 0x00000004140e7c23 */ /* 0x100fe20008010800 */
[----:B------:R-:W-:Y:S01]  /*4ed0*/  IMAD.WIDE.U32 R8, R13, -0x2daee0ad, RZ ;  /* 0xd2511f530d087825 */ /* 0x000fe200078e00ff */
[----:B------:R-:W-:Y:S01]  /*4ee0*/  LOP3.LUT R13, R246, R6, R5, 0x96, !PT ;  /* 0x00000006f60d7212 */ /* 0x000fe200078e9605 */
[----:B------:R-:W2:Y:S01]  /*4ef0*/  SHFL.BFLY PT, R133, R3, 0x2, 0x1f ;  /* 0x0c401f0003857f89 */ /* 0x000ea200000e0000 */
[----:B------:R-:W-:Y:S01]  /*4f00*/  LOP3.LUT R6, R248, R22, R19, 0x96, !PT ;  /* 0x00000016f8067212 */ /* 0x000fe200078e9613 */
[----:B----4-:R-:W-:Y:S01]  /*4f10*/  IMAD.WIDE.U32 R10, R11, -0x2daee0ad, RZ ;  /* 0xd2511f530b0a7825 */ /* 0x010fe200078e00ff */
[----:B------:R4:W-:Y:S03]  /*4f20*/  MUFU.EX2 R158, R14 ;  /* 0x0000000e009e7308 */ /* 0x0009e60000000800 */
[----:B------:R-:W-:Y:S01]  /*4f30*/  FFMA.FTZ R5, R21, UR4, -R0 ;  /* 0x0000000415057c23 */ /* 0x000fe20008010800 */
[C---:B------:R-:W-:Y:S01]  /*4f40*/  LOP3.LUT R12, R249.reuse, R12, R9, 0x96, !PT ;  /* 0x0000000cf90c7212 */ /* 0x040fe200078e9609 */
[----:B------:R-:W-:Y:S01]  /*4f50*/  IMAD.WIDE.U32 R22, R6, -0x2daee0ad, RZ ;  /* 0xd2511f5306167825 */ /* 0x000fe200078e00ff */
[----:B------:R-:W-:-:S02]  /*4f60*/  LOP3.LUT R4, R249, R4, R11, 0x96, !PT ;  /* 0x00000004f9047212 */ /* 0x000fc400078e960b */
[----:B---3--:R-:W-:Y:S01]  /*4f70*/  FMNMX.FTZ R134, R134, R17, !PT ;  /* 0x0000001186867209 */ /* 0x008fe20007810000 */
[----:B------:R-:W-:Y:S01]  /*4f80*/  IMAD.WIDE.U32 R20, R12, -0x326172a9, RZ ;  /* 0xcd9e8d570c147825 */ /* 0x000fe200078e00ff */
[----:B------:R3:W-:Y:S01]  /*4f90*/  MUFU.EX2 R156, R5 ;  /* 0x00000005009c7308 */ /* 0x0007e20000000800 */
[----:B------:R-:W-:Y:S02]  /*4fa0*/  LOP3.LUT R8, R247, R8, R23, 0x96, !PT ;  /* 0x00000008f7087212 */ /* 0x000fe400078e9617 */
[----:B------:R-:W-:Y:S01]  /*4fb0*/  IMAD.WIDE.U32 R24, R4, -0x326172a9, RZ ;  /* 0xcd9e8d5704187825 */ /* 0x000fe200078e00ff */
[----:B------:R-:W-:Y:S02]  /*4fc0*/  LOP3.LUT R4, R53, R18, R21, 0x96, !PT ;  /* 0x0000001235047212 */ /* 0x000fe400078e9615 */
[----:B------:R-:W-:Y:S01]  /*4fd0*/  FSETP.NEU.FTZ.AND P2, PT, R134, -INF , PT ;  /* 0xff8000008600780b */ /* 0x000fe20003f5d000 */
[----:B------:R-:W-:Y:S01]  /*4fe0*/  VIADD R18, R224, 0xb54cda56 ;  /* 0xb54cda56e0127836 */ /* 0x000fe20000000000 */
[----:B------:R-:W-:Y:S01]  /*4ff0*/  LEA R205, R64, UR5, 0x1 ;  /* 0x0000000540cd7c11 */ /* 0x000fe2000f8e08ff */
[----:B----4-:R-:W-:Y:S01]  /*5000*/  IMAD.WIDE.U32 R14, R13, -0x326172a9, RZ ;  /* 0xcd9e8d570d0e7825 */ /* 0x010fe200078e00ff */
[----:B-1----:R-:W-:-:S02]  /*5010*/  FMNMX.FTZ R7, R7, R16, !PT ;  /* 0x0000001007077209 */ /* 0x002fc40007810000 */
[----:B------:R-:W-:Y:S01]  /*5020*/  STL [R1+0x20], R18 ;  /* 0x0000201201007387 */ /* 0x000fe20000100800 */
[----:B--2---:R-:W-:Y:S01]  /*5030*/  FMNMX.FTZ R133, R3, R133, !PT ;  /* 0x0000008503857209 */ /* 0x004fe20007810000 */
[----:B------:R-:W-:Y:S01]  /*5040*/  IMAD.WIDE.U32 R88, R8, -0x326172a9, RZ ;  /* 0xcd9e8d5708587825 */ /* 0x000fe200078e00ff */
[----:B------:R-:W-:Y:S01]  /*5050*/  LOP3.LUT R9, R53, R14, R25, 0x96, !PT ;  /* 0x0000000e35097212 */ /* 0x000fe200078e9619 */
[----:B------:R-:W1:Y:S01]  /*5060*/  SHFL.BFLY PT, R136, R7, 0x1, 0x1f ;  /* 0x0c201f0007887f89 */ /* 0x000e6200000e0000 */
[----:B---3--:R-:W-:Y:S01]  /*5070*/  LOP3.LUT R5, R248, R2, R15, 0x96, !PT ;  /* 0x00000002f8057212 */ /* 0x008fe200078e960f */
[----:B------:R-:W-:Y:S01]  /*5080*/  FFMA.FTZ R2, R26, UR4, -R0 ;  /* 0x000000041a027c23 */ /* 0x000fe20008010800 */
[----:B------:R-:W-:Y:S01]  /*5090*/  FMUL.FTZ R3, R134, UR4 ;  /* 0x0000000486037c20 */ /* 0x000fe20008410000 */
[----:B------:R-:W-:Y:S01]  /*50a0*/  VIADD R19, R225, 0x646e171e ;  /* 0x646e171ee1137836 */ /* 0x000fe20000000000 */
[----:B------:R-:W2:Y:S01]  /*50b0*/  SHFL.BFLY PT, R6, R133, 0x1, 0x1f ;  /* 0x0c201f0085067f89 */ /* 0x000ea200000e0000 */
[----:B------:R3:W-:Y:S01]  /*50c0*/  MUFU.EX2 R204, R2 ;  /* 0x0000000200cc7308 */ /* 0x0007e20000000800 */
[----:B------:R-:W-:Y:S01]  /*50d0*/  IMAD.WIDE.U32 R12, R5, -0x2daee0ad, RZ ;  /* 0xd2511f53050c7825 */ /* 0x000fe200078e00ff */
[----:B------:R-:W-:Y:S01]  /*50e0*/  FSEL R3, R3, RZ, P2 ;  /* 0x000000ff03037208 */ /* 0x000fe20001000000 */
[----:B------:R4:W-:Y:S01]  /*50f0*/  STL [R1+0x28], R19 ;  /* 0x0000281301007387 */ /* 0x0009e20000100800 */
[----:B------:R-:W-:Y:S01]  /*5100*/  PRMT R112, R88, 0x7772, RZ ;  /* 0x0000777258707816 */ /* 0x000fe200000000ff */
[----:B------:R-:W-:Y:S01]  /*5110*/  IMAD.WIDE.U32 R58, R9, -0x2daee0ad, RZ ;  /* 0xd2511f53093a7825 */ /* 0x000fe200078e00ff */
[----:B------:R-:W-:-:S03]  /*5120*/  LOP3.LUT R10, R247, R10, R13, 0x96, !PT ;  /* 0x0000000af70a7212 */ /* 0x000fc600078e960d */
[----:B------:R-:W-:Y:S01]  /*5130*/  FFMA.FTZ R5, R34, UR4, -R3 ;  /* 0x0000000422057c23 */ /* 0x000fe20008010803 */
[----:B------:R-:W-:Y:S01]  /*5140*/  STL [R1+0xa8], R64 ;  /* 0x0000a84001007387 */ /* 0x000fe20000100800 */
[----:B------:R-:W-:Y:S01]  /*5150*/  IMAD.WIDE.U32 R54, R4, -0x2daee0ad, RZ ;  /* 0xd2511f5304367825 */ /* 0x000fe200078e00ff */
[----:B------:R-:W-:Y:S01]  /*5160*/  LOP3.LUT R4, R18, R20, R89, 0x96, !PT ;  /* 0x0000001412047212 */ /* 0x000fe200078e9659 */
[----:B------:R5:W-:Y:S01]  /*5170*/  MUFU.EX2 R110, R5 ;  /* 0x00000005006e7308 */ /* 0x000be20000000800 */
[----:B------:R-:W-:Y:S01]  /*5180*/  PRMT R53, R58, 0x7773, RZ ;  /* 0x000077733a357816 */ /* 0x000fe200000000ff */
[----:B------:R-:W-:Y:S01]  /*5190*/  IMAD.U32 R8, RZ, RZ, UR12 ;  /* 0x0000000cff087e24 */ /* 0x000fe2000f8e00ff */
[----:B------:R-:W-:Y:S01]  /*51a0*/  LOP3.LUT R69, R4, 0xff, RZ, 0xc0, !PT ;  /* 0x000000ff04457812 */ /* 0x000fe200078ec0ff */
[----:B------:R-:W-:Y:S01]  /*51b0*/  IMAD.WIDE.U32 R86, R10, -0x326172a9, RZ ;  /* 0xcd9e8d570a567825 */ /* 0x000fe200078e00ff */
[----:B------:R-:W-:-:S03]  /*51c0*/  PRMT R13, R4, 0x7632, R13 ;  /* 0x00007632040d7816 */ /* 0x000fc6000000000d */
[----:B---3--:R-:W-:Y:S01]  /*51d0*/  FFMA.FTZ R2, R27, UR4, -R0 ;  /* 0x000000041b027c23 */ /* 0x008fe20008010800 */
[----:B------:R-:W-:Y:S01]  /*51e0*/  SHF.R.U32.HI R68, RZ, 0x18, R4 ;  /* 0x00000018ff447819 */ /* 0x000fe20000011604 */
[----:B------:R-:W-:Y:S01]  /*51f0*/  IMAD.MOV.U32 R10, RZ, RZ, R88 ;  /* 0x000000ffff0a7224 */ /* 0x000fe200078e0058 */
[----:B-1----:R-:W-:Y:S01]  /*5200*/  FMNMX.FTZ R136, R7, R136, !PT ;  /* 0x0000008807887209 */ /* 0x002fe20007810000 */
[----:B------:R1:W-:Y:S01]  /*5210*/  MUFU.EX2 R241, R2 ;  /* 0x0000000200f17308 */ /* 0x0003e20000000800 */
[----:B------:R-:W-:Y:S01]  /*5220*/  LOP3.LUT R60, R19, R22, R55, 0x96, !PT ;  /* 0x00000016133c7212 */ /* 0x000fe200078e9637 */
[----:B------:R-:W-:Y:S01]  /*5230*/  IMAD.MOV.U32 R7, RZ, RZ, R54 ;  /* 0x000000ffff077224 */ /* 0x000fe200078e0036 */
[----:B------:R-:W-:Y:S01]  /*5240*/  FSETP.NEU.FTZ.AND P2, PT, R136, -INF , PT ;  /* 0xff8000008800780b */ /* 0x000fe20003f5d000 */
[----:B------:R-:W-:Y:S01]  /*5250*/  IMAD.MOV.U32 R14, RZ, RZ, R86 ;  /* 0x000000ffff0e7224 */ /* 0x000fe200078e0056 */
[----:B--2---:R-:W-:Y:S01]  /*5260*/  FMNMX.FTZ R133, R133, R6, !PT ;  /* 0x0000000685857209 */ /* 0x004fe20007810000 */
[----:B------:R-:W-:-:S02]  /*5270*/  IMAD.MOV.U32 R6, RZ, RZ, R58 ;  /* 0x000000ffff067224 */ /* 0x000fc400078e003a */
[----:B-----5:R-:W-:Y:S01]  /*5280*/  FFMA.FTZ R5, R43, UR4, -R3 ;  /* 0x000000042b057c23 */ /* 0x020fe20008010803 */
[----:B------:R-:W-:Y:S01]  /*5290*/  LOP3.LUT R34, R18, R24, R87, 0x96, !PT ;  /* 0x0000001812227212 */ /* 0x000fe200078e9657 */
[----:B------:R-:W-:Y:S01]  /*52a0*/  LDSM.16.MT88.4 R200, [R205+0xa000] ;  /* 0x00a00000cdc8783b */ /* 0x000fe20000004200 */
[----:B------:R-:W-:Y:S01]  /*52b0*/  LOP3.LUT R17, R10, 0xff, RZ, 0xc0, !PT ;  /* 0x000000ff0a117812 */ /* 0x000fe200078ec0ff */
[----:B------:R2:W-:Y:S01]  /*52c0*/  MUFU.EX2 R108, R5 ;  /* 0x00000005006c7308 */ /* 0x0005e20000000800 */
[----:B------:R-:W-:Y:S01]  /*52d0*/  PRMT R87, R88, 0x7773, RZ ;  /* 0x0000777358577816 */ /* 0x000fe200000000ff */
[----:B------:R-:W-:Y:S01]  /*52e0*/  LDSM.16.MT88.4 R148, [R205+0xa800] ;  /* 0x00a80000cd94783b */ /* 0x000fe20000004200 */
[----:B------:R-:W-:Y:S02]  /*52f0*/  LOP3.LUT R16, R7, 0xff, RZ, 0xc0, !PT ;  /* 0x000000ff07107812 */ /* 0x000fe400078ec0ff */
[----:B------:R-:W-:Y:S01]  /*5300*/  LOP3.LUT R15, R6, 0xff, RZ, 0xc0, !PT ;  /* 0x000000ff060f7812 */ /* 0x000fe200078ec0ff */
[--C-:B-1----:R-:W-:Y:S01]  /*5310*/  FFMA.FTZ R2, R38, UR4, -R0.reuse ;  /* 0x0000000426027c23 */ /* 0x102fe20008010800 */
[----:B------:R-:W-:Y:S01]  /*5320*/  FFMA.FTZ R0, R35, UR4, -R0 ;  /* 0x0000000423007c23 */ /* 0x000fe20008010800 */
[----:B------:R-:W-:Y:S01]  /*5330*/  PRMT R38, R58, 0x7772, RZ ;  /* 0x000077723a267816 */ /* 0x000fe200000000ff */
[----:B------:R-:W-:Y:S01]  /*5340*/  LDSM.16.MT88.4 R80, [R205+0xb800] ;  /* 0x00b80000cd50783b */ /* 0x000fe20000004200 */
[----:B------:R1:W-:Y:S01]  /*5350*/  MUFU.EX2 R242, R2 ;  /* 0x0000000200f27308 */ /* 0x0003e20000000800 */
[----:B------:R-:W-:-:S02]  /*5360*/  PRMT R7, R112, 0x5410, R87 ;  /* 0x0000541070077816 */ /* 0x000fc40000000057 */
[----:B------:R-:W-:Y:S02]  /*5370*/  PRMT R10, R38, 0x5410, R53 ;  /* 0x00005410260a7816 */ /* 0x000fe40000000035 */
[----:B------:R-:W-:Y:S01]  /*5380*/  SHF.R.U32.HI R6, RZ, 0x10, R60 ;  /* 0x00000010ff067819 */ /* 0x000fe2000001163c */
[----:B--2---:R-:W-:Y:S02]  /*5390*/  FFMA.FTZ R5, R42, UR4, -R3 ;  /* 0x000000042a057c23 */ /* 0x004fe40008010803 */
[----:B------:R2:W-:Y:S01]  /*53a0*/  MUFU.EX2 R240, R0 ;  /* 0x0000000000f07308 */ /* 0x0005e20000000800 */
[----:B------:R-:W-:Y:S02]  /*53b0*/  LOP3.LUT R27, R10, 0xff00ff, RZ, 0xc0, !PT ;  /* 0x00ff00ff0a1b7812 */ /* 0x000fe400078ec0ff */
[----:B------:R-:W-:Y:S02]  /*53c0*/  LOP3.LUT R18, R7, 0xff00ff, RZ, 0xc0, !PT ;  /* 0x00ff00ff07127812 */ /* 0x000fe400078ec0ff */
[----:B------:R-:W-:-:S02]  /*53d0*/  PRMT R57, R54, 0x7772, RZ ;  /* 0x0000777236397816 */ /* 0x000fc400000000ff */
[----:B------:R-:W-:Y:S01]  /*53e0*/  PRMT R227, R54, 0x7773, RZ ;  /* 0x0000777336e37816 */ /* 0x000fe200000000ff */
[----:B------:R3:W-:Y:S01]  /*53f0*/  MUFU.EX2 R109, R5 ;  /* 0x00000005006d7308 */ /* 0x0007e20000000800 */
[----:B-1----:R-:W-:Y:S02]  /*5400*/  LOP3.LUT R2, R19, R12, R59, 0x96, !PT ;  /* 0x0000000c13027212 */ /* 0x002fe400078e963b */
[----:B------:R-:W-:Y:S01]  /*5410*/  LOP3.LUT R12, R4, 0xffff, RZ, 0xc0, !PT ;  /* 0x0000ffff040c7812 */ /* 0x000fe200078ec0ff */
[----:B------:R-:W-:Y:S01]  /*5420*/  FFMA.FTZ R4, R40, UR4, -R3 ;  /* 0x0000000428047c23 */ /* 0x000fe20008010803 */
[C---:B------:R-:W-:Y:S02]  /*5430*/  LOP3.LUT R118, R2.reuse, 0xff, RZ, 0xc0, !PT ;  /* 0x000000ff02767812 */ /* 0x040fe400078ec0ff */
[----:B------:R-:W-:Y:S01]  /*5440*/  PRMT R9, R2, 0x7632, R9 ;  /* 0x0000763202097816 */ /* 0x000fe20000000009 */
[----:B------:R1:W-:Y:S01]  /*5450*/  MUFU.EX2 R238, R4 ;  /* 0x0000000400ee7308 */ /* 0x0003e20000000800 */
[----:B--2---:R-:W-:Y:S01]  /*5460*/  IMAD.U32 R0, RZ, RZ, UR6 ;  /* 0x00000006ff007e24 */ /* 0x004fe2000f8e00ff */
[----:B------:R-:W-:Y:S01]  /*5470*/  SHF.R.U32.HI R119, RZ, 0x18, R2 ;  /* 0x00000018ff777819 */ /* 0x000fe20000011602 */
[----:B------:R-:W2:Y:S01]  /*5480*/  LDCU.64 UR6, c[0x0][0x418] ;  /* 0x00008300ff0677ac */ /* 0x000ea20008000a00 */
[----:B------:R-:W-:-:S02]  /*5490*/  PRMT R114, R86, 0x7773, RZ ;  /* 0x0000777356727816 */ /* 0x000fc400000000ff */
[----:B------:R-:W-:Y:S02]  /*54a0*/  LOP3.LUT R0, R8, 0xff0000, R0, 0xf8, !PT ;  /* 0x00ff000008007812 */ /* 0x000fe400078ef800 */
[----:B------:R-:W-:Y:S01]  /*54b0*/  LOP3.LUT R8, R2, 0xffff, RZ, 0xc0, !PT ;  /* 0x0000ffff02087812 */ /* 0x000fe200078ec0ff */
[--C-:B------:R-:W-:Y:S01]  /*54c0*/  FFMA.FTZ R2, R41, UR4, -R3.reuse ;  /* 0x0000000429027c23 */ /* 0x100fe20008010803 */
[----:B---3--:R-:W-:Y:S01]  /*54d0*/  FFMA.FTZ R5, R39, UR4, -R3 ;  /* 0x0000000427057c23 */ /* 0x008fe20008010803 */
[----:B------:R-:W-:Y:S02]  /*54e0*/  PRMT R115, R86, 0x7772, RZ ;  /* 0x0000777256737816 */ /* 0x000fe400000000ff */
[----:B------:R3:W-:Y:S01]  /*54f0*/  MUFU.EX2 R239, R2 ;  /* 0x0000000200ef7308 */ /* 0x0007e20000000800 */
[----:B------:R-:W-:Y:S02]  /*5500*/  LOP3.LUT R7, R6, 0xff, RZ, 0xc0, !PT ;  /* 0x000000ff06077812 */ /* 0x000fe400078ec0ff */
[----:B------:R-:W-:Y:S01]  /*5510*/  LOP3.LUT R6, R34, 0xffff, RZ, 0xc0, !PT ;  /* 0x0000ffff22067812 */ /* 0x000fe200078ec0ff */
[----:B-1----:R-:W-:Y:S01]  /*5520*/  FMUL.FTZ R4, R136, UR4 ;  /* 0x0000000488047c20 */ /* 0x002fe20008410000 */
[----:B------:R-:W-:-:S02]  /*5530*/  SHF.R.U32.HI R116, RZ, 0x8, R8 ;  /* 0x00000008ff747819 */ /* 0x000fc40000011608 */
[----:B------:R-:W-:Y:S01]  /*5540*/  LOP3.LUT R117, R9, 0xff, RZ, 0xc0, !PT ;  /* 0x000000ff09757812 */ /* 0x000fe200078ec0ff */
[----:B------:R1:W-:Y:S01]  /*5550*/  MUFU.EX2 R111, R5 ;  /* 0x00000005006f7308 */ /* 0x0003e20000000800 */
[----:B------:R-:W-:Y:S02]  /*5560*/  FSEL R4, R4, RZ, P2 ;  /* 0x000000ff04047208 */ /* 0x000fe40001000000 */
[----:B------:R-:W-:Y:S02]  /*5570*/  FSETP.NEU.FTZ.AND P2, PT, R133, -INF , PT ;  /* 0xff8000008500780b */ /* 0x000fe40003f5d000 */
[----:B------:R-:W-:Y:S02]  /*5580*/  PRMT R89, R88, 0x7771, RZ ;  /* 0x0000777158597816 */ /* 0x000fe400000000ff */
[----:B------:R-:W-:Y:S01]  /*5590*/  PRMT R113, R86, 0x7771, RZ ;  /* 0x0000777156717816 */ /* 0x000fe200000000ff */
[----:B---3--:R-:W-:Y:S01]  /*55a0*/  FFMA.FTZ R2, R36, UR4, -R4 ;  /* 0x0000000424027c23 */ /* 0x008fe20008010804 */
[----:B------:R-:W-:-:S02]  /*55b0*/  SHF.R.U32.HI R121, RZ, 0x18, R60 ;  /* 0x00000018ff797819 */ /* 0x000fc4000001163c */
[----:B------:R-:W-:Y:S01]  /*55c0*/  PRMT R11, R57, 0x5410, R227 ;  /* 0x00005410390b7816 */ /* 0x000fe200000000e3 */
[----:B------:R3:W-:Y:S01]  /*55d0*/  MUFU.EX2 R95, R2 ;  /* 0x00000002005f7308 */ /* 0x0007e20000000800 */
[----:B------:R-:W-:Y:S02]  /*55e0*/  LOP3.LUT R9, R14, 0xff, RZ, 0xc0, !PT ;  /* 0x000000ff0e097812 */ /* 0x000fe400078ec0ff */
[----:B------:R-:W-:Y:S02]  /*55f0*/  PRMT R8, R115, 0x5410, R114 ;  /* 0x0000541073087816 */ /* 0x000fe40000000072 */
[----:B-1----:R-:W-:Y:S02]  /*5600*/  LOP3.LUT R5, R60, 0xffff, RZ, 0xc0, !PT ;  /* 0x0000ffff3c057812 */ /* 0x002fe400078ec0ff */
[----:B------:R-:W-:Y:S02]  /*5610*/  PRMT R56, R54, 0x7771, RZ ;  /* 0x0000777136387816 */ /* 0x000fe400000000ff */
[----:B------:R-:W-:-:S02]  /*5620*/  SHF.R.U32.HI R120, RZ, 0x8, R5 ;  /* 0x00000008ff787819 */ /* 0x000fc40000011605 */
[----:B------:R-:W-:Y:S02]  /*5630*/  SHF.R.U32.HI R5, RZ, 0x10, R34 ;  /* 0x00000010ff057819 */ /* 0x000fe40000011622 */
[----:B------:R-:W-:Y:S02]  /*5640*/  PRMT R226, R58, 0x7771, RZ ;  /* 0x000077713ae27816 */ /* 0x000fe400000000ff */
[----:B------:R-:W-:Y:S01]  /*5650*/  LOP3.LUT R10, R5, 0xff, RZ, 0xc0, !PT ;  /* 0x000000ff050a7812 */ /* 0x000fe200078ec0ff */
[--C-:B------:R-:W-:Y:S01]  /*5660*/  FFMA.FTZ R5, R32, UR4, -R4.reuse ;  /* 0x0000000420057c23 */ /* 0x100fe20008010804 */
[----:B---3--:R-:W-:Y:S01]  /*5670*/  FFMA.FTZ R2, R37, UR4, -R4 ;  /* 0x0000000425027c23 */ /* 0x008fe20008010804 */
[----:B------:R-:W-:Y:S02]  /*5680*/  LOP3.LUT R101, R60, 0xff, RZ, 0xc0, !PT ;  /* 0x000000ff3c657812 */ /* 0x000fe400078ec0ff */
[----:B------:R-:W-:Y:S01]  /*5690*/  MUFU.EX2 R236, R5 ;  /* 0x0000000500ec7308 */ /* 0x000fe20000000800 */
[----:B------:R-:W-:-:S02]  /*56a0*/  SHF.R.U32.HI R61, RZ, 0x8, R12 ;  /* 0x00000008ff3d7819 */ /* 0x000fc4000001160c */
[----:B------:R-:W-:Y:S02]  /*56b0*/  LOP3.LUT R35, R13, 0xff, RZ, 0xc0, !PT ;  /* 0x000000ff0d237812 */ /* 0x000fe400078ec0ff */
[----:B------:R-:W-:Y:S02]  /*56c0*/  LOP3.LUT R84, R34, 0xff, RZ, 0xc0, !PT ;  /* 0x000000ff22547812 */ /* 0x000fe400078ec0ff */
[----:B------:R-:W-:Y:S01]  /*56d0*/  SHF.R.U32.HI R100, RZ, 0x18, R34 ;  /* 0x00000018ff647819 */ /* 0x000fe20000011622 */
[----:B------:R1:W3:Y:S01]  /*56e0*/  MUFU.EX2 R93, R2 ;  /* 0x00000002005d7308 */ /* 0x0002e20000000800 */
[----:B------:R-:W-:Y:S02]  /*56f0*/  SHF.R.U32.HI R79, RZ, 0x8, R6 ;  /* 0x00000008ff4f7819 */ /* 0x000fe40000011606 */
[----:B------:R-:W-:Y:S02]  /*5700*/  LOP3.LUT R22, R11, 0xff00ff, RZ, 0xc0, !PT ;  /* 0x00ff00ff0b167812 */ /* 0x000fe400078ec0ff */
[----:B------:R-:W-:-:S02]  /*5710*/  PRMT R17, R17, 0x5410, R89 ;  /* 0x0000541011117816 */ /* 0x000fc40000000059 */
[----:B------:R-:W-:Y:S02]  /*5720*/  PRMT R13, R7, 0x5410, R121 ;  /* 0x00005410070d7816 */ /* 0x000fe40000000079 */
[----:B----4-:R-:W-:Y:S02]  /*5730*/  LOP3.LUT R19, R8, 0xff00ff, RZ, 0xc0, !PT ;  /* 0x00ff00ff08137812 */ /* 0x010fe400078ec0ff */
[----:B------:R-:W-:Y:S02]  /*5740*/  PRMT R14, R9, 0x5410, R113 ;  /* 0x00005410090e7816 */ /* 0x000fe40000000071 */
[----:B------:R-:W-:Y:S02]  /*5750*/  PRMT R20, R16, 0x5410, R56 ;  /* 0x0000541010147816 */ /* 0x000fe40000000038 */
[----:B------:R-:W-:Y:S01]  /*5760*/  PRMT R21, R15, 0x5410, R226 ;  /* 0x000054100f157816 */ /* 0x000fe200000000e2 */
[----:B-1----:R-:W-:Y:S01]  /*5770*/  FFMA.FTZ R2, R50, UR4, -R4 ;  /* 0x0000000432027c23 */ /* 0x002fe20008010804 */
[----:B------:R-:W-:-:S02]  /*5780*/  PRMT R8, R69, 0x5410, R61 ;  /* 0x0000541045087816 */ /* 0x000fc4000000003d */
[----:B------:R-:W-:Y:S01]  /*5790*/  PRMT R7, R35, 0x5410, R68 ;  /* 0x0000541023077816 */ /* 0x000fe20000000044 */
[----:B------:R1:W-:Y:S01]  /*57a0*/  MUFU.EX2 R92, R2 ;  /* 0x00000002005c7308 */ /* 0x0003e20000000800 */
[----:B------:R-:W-:Y:S02]  /*57b0*/  PRMT R11, R101, 0x5410, R120 ;  /* 0x00005410650b7816 */ /* 0x000fe40000000078 */
[----:B------:R-:W-:Y:S02]  /*57c0*/  PRMT R12, R118, 0x5410, R116 ;  /* 0x00005410760c7816 */ /* 0x000fe40000000074 */
[----:B------:R-:W-:Y:S02]  /*57d0*/  PRMT R9, R117, 0x5410, R119 ;  /* 0x0000541075097816 */ /* 0x000fe40000000077 */
[----:B------:R-:W-:Y:S02]  /*57e0*/  PRMT R10, R10, 0x5410, R100 ;  /* 0x000054100a0a7816 */ /* 0x000fe40000000064 */
[----:B------:R-:W-:-:S02]  /*57f0*/  PRMT R6, R84, 0x5410, R79 ;  /* 0x0000541054067816 */ /* 0x000fc4000000004f */
[--C-:B------:R-:W-:Y:S02]  /*5800*/  HSET2.LE.AND R16, R17, R0.reuse, PT ;  /* 0x0000000011107233 */ /* 0x100fe40003803000 */
[--C-:B------:R-:W-:Y:S02]  /*5810*/  HSET2.LE.AND R24, R13, R0.reuse, PT ;  /* 0x000000000d187233 */ /* 0x100fe40003803000 */
[--C-:B------:R-:W-:Y:S01]  /*5820*/  HSET2.LE.AND R25, R22, R0.reuse, PT ;  /* 0x0000000016197233 */ /* 0x100fe20003803000 */
[----:B-1----:R-:W-:Y:S01]  /*5830*/  FFMA.FTZ R2, R51, UR4, -R4 ;  /* 0x0000000433027c23 */ /* 0x002fe20008010804 */
[--C-:B------:R-:W-:Y:S02]  /*5840*/  HSET2.LE.AND R8, R8, R0.reuse, PT ;  /* 0x0000000008087233 */ /* 0x100fe40003803000 */
[--C-:B------:R-:W-:Y:S01]  /*5850*/  HSET2.LE.AND R15, R7, R0.reuse, PT ;  /* 0x00000000070f7233 */ /* 0x100fe20003803000 */
[----:B------:R1:W-:Y:S01]  /*5860*/  MUFU.EX2 R94, R2 ;  /* 0x00000002005e7308 */ /* 0x0003e20000000800 */
[--C-:B------:R-:W-:Y:S01]  /*5870*/  HSET2.LE.AND R18, R18, R0.reuse, PT ;  /* 0x0000000012127233 */ /* 0x100fe20003803000 */
[----:B------:R-:W-:Y:S01]  /*5880*/  FFMA.FTZ R7, R52, UR4, -R3 ;  /* 0x0000000434077c23 */ /* 0x000fe20008010803 */
[----:B------:R-:W-:-:S02]  /*5890*/  HSET2.LE.AND R23, R11, R0, PT ;  /* 0x000000000b177233 */ /* 0x000fc40003803000 */
[--C-:B------:R-:W-:Y:S02]  /*58a0*/  HSET2.LE.AND R20, R20, R0.reuse, PT ;  /* 0x0000000014147233 */ /* 0x100fe40003803000 */
[--C-:B------:R-:W-:Y:S01]  /*58b0*/  HSET2.LE.AND R13, R6, R0.reuse, PT ;  /* 0x00000000060d7233 */ /* 0x100fe20003803000 */
[----:B------:R-:W-:Y:S01]  /*58c0*/  FFMA.FTZ R6, R33, UR4, -R4 ;  /* 0x0000000421067c23 */ /* 0x000fe20008010804 */
[--C-:B------:R-:W-:Y:S01]  /*58d0*/  HSET2.LE.AND R17, R10, R0.reuse, PT ;  /* 0x000000000a117233 */ /* 0x100fe20003803000 */
[----:B------:R-:W-:Y:S01]  /*58e0*/  MUFU.EX2 R208, R7 ;  /* 0x0000000700d07308 */ /* 0x000fe20000000800 */
[--C-:B------:R-:W-:Y:S02]  /*58f0*/  HSET2.LE.AND R14, R14, R0.reuse, PT ;  /* 0x000000000e0e7233 */ /* 0x100fe40003803000 */
[--C-:B------:R-:W-:Y:S02]  /*5900*/  HSET2.LE.AND R19, R19, R0.reuse, PT ;  /* 0x0000000013137233 */ /* 0x100fe40003803000 */
[----:B------:R-:W-:Y:S01]  /*5910*/  HSET2.LE.AND R22, R12, R0, PT ;  /* 0x000000000c167233 */ /* 0x000fe20003803000 */
[----:B------:R-:W-:-:S02]  /*5920*/  IMAD R12, R96, 0x2, R205 ;  /* 0x00000002600c7824 */ /* 0x000fc400078e02cd */
[--C-:B-1----:R-:W-:Y:S01]  /*5930*/  FFMA.FTZ R2, R48, UR4, -R4.reuse ;  /* 0x0000000430027c23 */ /* 0x102fe20008010804 */
[--C-:B------:R-:W-:Y:S01]  /*5940*/  HSET2.LE.AND R26, R9, R0.reuse, PT ;  /* 0x00000000091a7233 */ /* 0x100fe20003803000 */
[----:B------:R-:W-:Y:S01]  /*5950*/  FFMA.FTZ R9, R45, UR4, -R3 ;  /* 0x000000042d097c23 */ /* 0x000fe20008010803 */
[--C-:B------:R-:W-:Y:S01]  /*5960*/  HSET2.LE.AND R21, R21, R0.reuse, PT ;  /* 0x0000000015157233 */ /* 0x100fe20003803000 */
[----:B------:R1:W-:Y:S01]  /*5970*/  MUFU.EX2 R233, R2 ;  /* 0x0000000200e97308 */ /* 0x0003e20000000800 */
[----:B------:R-:W-:Y:S01]  /*5980*/  HSET2.LE.AND R27, R27, R0, PT ;  /* 0x000000001b1b7233 */ /* 0x000fe20003803000 */
[----:B------:R-:W-:Y:S01]  /*5990*/  LDSM.16.MT88.4 R220, [R12+0xa000] ;  /* 0x00a000000cdc783b */ /* 0x000fe20000004200 */
[----:B---3--:R-:W-:Y:S02]  /*59a0*/  F2FP.F16.F32.PACK_AB R3, R93, R95 ;  /* 0x0000005f5d03723e */ /* 0x008fe400000000ff */
[----:B------:R-:W-:Y:S02]  /*59b0*/  ISETP.LE.U32.AND P3, PT, R68, UR12, PT ;  /* 0x0000000c44007c0c */ /* 0x000fe4000bf63070 */
[----:B------:R-:W-:Y:S01]  /*59c0*/  ISETP.LE.U32.AND P4, PT, R35, UR12, PT ;  /* 0x0000000c23007c0c */ /* 0x000fe2000bf83070 */
[----:B------:R-:W-:Y:S08]  /*59d0*/  MUFU.EX2 R234, R9 ;  /* 0x0000000900ea7308 */ /* 0x000ff00000000800 */
[----:B------:R-:W-:Y:S01]  /*59e0*/  MUFU.EX2 R252, R6 ;  /* 0x0000000600fc7308 */ /* 0x000fe20000000800 */
[----:B-1----:R-:W-:-:S07]  /*59f0*/  FFMA.FTZ R2, R49, UR4, -R4 ;  /* 0x0000000431027c23 */ /* 0x002fce0008010804 */
[----:B------:R1:W-:Y:S02]  /*5a00*/  MUFU.EX2 R237, R2 ;  /* 0x0000000200ed7308 */ /* 0x0003e40000000800 */
[----:B-1----:R-:W-:-:S05]  /*5a10*/  FMUL.FTZ R2, R133, UR4 ;  /* 0x0000000485027c20 */ /* 0x002fca0008410000 */
[----:B------:R-:W-:-:S05]  /*5a20*/  FSEL R2, R2, RZ, P2 ;  /* 0x000000ff02027208 */ /* 0x000fca0001000000 */
[--C-:B------:R-:W-:Y:S01]  /*5a30*/  FFMA.FTZ R5, R44, UR4, -R2.reuse ;  /* 0x000000042c057c23 */ /* 0x100fe20008010802 */
[--C-:B------:R-:W-:Y:S01]  /*5a40*/  FFMA.FTZ R0, R71, UR4, -R2.reuse ;  /* 0x0000000447007c23 */ /* 0x100fe20008010802 */
[--C-:B------:R-:W-:Y:S01]  /*5a50*/  FFMA.FTZ R4, R62, UR4, -R2.reuse ;  /* 0x000000043e047c23 */ /* 0x100fe20008010802 */
[--C-:B------:R-:W-:Y:S01]  /*5a60*/  FFMA.FTZ R10, R46, UR4, -R2.reuse ;  /* 0x000000042e0a7c23 */ /* 0x100fe20008010802 */
[----:B------:R1:W-:Y:S01]  /*5a70*/  MUFU.EX2 R78, R5 ;  /* 0x00000005004e7308 */ /* 0x0003e20000000800 */
[----:B------:R-:W-:Y:S01]  /*5a80*/  FFMA.FTZ R11, R47, UR4, -R2 ;  /* 0x000000042f0b7c23 */ /* 0x000fe20008010802 */
[C---:B------:R-:W-:Y:S02]  /*5a90*/  PRMT R47, R3.reuse, 0x7610, R47 ;  /* 0x00007610032f7816 */ /* 0x040fe4000000002f */
[----:B------:R-:W-:Y:S01]  /*5aa0*/  PRMT R46, R3, 0x7632, R46 ;  /* 0x00007632032e7816 */ /* 0x000fe2000000002e */
[----:B------:R-:W-:-:S03]  /*5ab0*/  IMAD.MOV.U32 R3, RZ, RZ, 0x20 ;  /* 0x00000020ff037424 */ /* 0x000fc600078e00ff */
[----:B------:R3:W-:Y:S08]  /*5ac0*/  MUFU.EX2 R62, R0 ;  /* 0x00000000003e7308 */ /* 0x0007f00000000800 */
[----:B------:R4:W-:Y:S01]  /*5ad0*/  MUFU.EX2 R211, R4 ;  /* 0x0000000400d37308 */ /* 0x0009e20000000800 */
[----:B-1----:R-:W-:-:S07]  /*5ae0*/  FFMA.FTZ R5, R75, UR4, -R2 ;  /* 0x000000044b057c23 */ /* 0x002fce0008010802 */
[----:B------:R1:W5:Y:S01]  /*5af0*/  MUFU.EX2 R77, R5 ;  /* 0x00000005004d7308 */ /* 0x0003620000000800 */
[----:B---3--:R-:W-:-:S04]  /*5b00*/  F2FP.F16.F32.PACK_AB R0, R157, R159 ;  /* 0x0000009f9d00723e */ /* 0x008fc800000000ff */
[C---:B------:R-:W-:Y:S02]  /*5b10*/  PRMT R45, R0.reuse, 0x7610, R45 ;  /* 0x00007610002d7816 */ /* 0x040fe4000000002d */
[----:B------:R-:W-:Y:S01]  /*5b20*/  PRMT R44, R0, 0x7632, R44 ;  /* 0x00007632002c7816 */ /* 0x000fe2000000002c */
[----:B------:R-:W-:Y:S01]  /*5b30*/  MUFU.EX2 R207, R10 ;  /* 0x0000000a00cf7308 */ /* 0x000fe20000000800 */
[----:B----4-:R-:W-:Y:S01]  /*5b40*/  LOP3.LUT P2, R4, R212, 0x2, RZ, 0xc0, !PT ;  /* 0x00000002d4047812 */ /* 0x010fe2000784c0ff */
[----:B------:R-:W-:Y:S02]  /*5b50*/  @!P4 HADD2 R91, -R45.H0_H0, -RZ.H0_H0 ;  /* 0xa00000ff2d5bc230 */ /* 0x000fe40000000900 */
[----:B------:R-:W-:Y:S01]  /*5b60*/  @!P3 HADD2 R90, -R44.H0_H0, -RZ.H0_H0 ;  /* 0xa00000ff2c5ab230 */ /* 0x000fe20000000900 */
[----:B------:R-:W-:Y:S01]  /*5b70*/  SEL R3, R3, 0xffffffe0, !P2 ;  /* 0xffffffe003037807 */ /* 0x000fe20005000000 */
[----:B------:R3:W-:Y:S01]  /*5b80*/  STL [R1+0x14], R4 ;  /* 0x0000140401007387 */ /* 0x0007e20000100800 */
[----:B------:R-:W-:Y:S01]  /*5b90*/  ISETP.LE.U32.AND P2, PT, R69, UR12, PT ;  /* 0x0000000c45007c0c */ /* 0x000fe2000bf43070 */
[----:B------:R-:W-:Y:S01]  /*5ba0*/  MUFU.EX2 R235, R11 ;  /* 0x0000000b00eb7308 */ /* 0x000fe20000000800 */
[----:B-1----:R-:W-:Y:S01]  /*5bb0*/  FFMA.FTZ R5, R70, UR4, -R2 ;  /* 0x0000000446057c23 */ /* 0x002fe20008010802 */
[----:B-----5:R-:W-:Y:S01]  /*5bc0*/  F2FP.F16.F32.PACK_AB R0, R77, R78 ;  /* 0x0000004e4d00723e */ /* 0x020fe200000000ff */
[----:B------:R-:W-:-:S03]  /*5bd0*/  IMAD.IADD R32, R205, 0x1, R3 ;  /* 0x00000001cd207824 */ /* 0x000fc600078e0203 */
[C---:B------:R-:W-:Y:S02]  /*5be0*/  PRMT R193, R0.reuse, 0x7610, R193 ;  /* 0x0000761000c17816 */ /* 0x040fe400000000c1 */
[----:B------:R1:W4:Y:S01]  /*5bf0*/  MUFU.EX2 R76, R5 ;  /* 0x00000005004c7308 */ /* 0x0003220000000800 */
[----:B------:R-:W-:Y:S01]  /*5c00*/  PRMT R190, R0, 0x7632, R190 ;  /* 0x0000763200be7816 */ /* 0x000fe200000000be */
[----:B------:R-:W5:Y:S01]  /*5c10*/  LDSM.16.MT88.4 R216, [R32+0xa000] ;  /* 0x00a0000020d8783b */ /* 0x000f620000004200 */
[----:B------:R-:W-:Y:S01]  /*5c20*/  F2FP.F16.F32.PACK_AB R0, R156, R158 ;  /* 0x0000009e9c00723e */ /* 0x000fe200000000ff */
[----:B------:R-:W-:Y:S02]  /*5c30*/  @!P2 HADD2 R97, -R47.H0_H0, -RZ.H0_H0 ;  /* 0xa00000ff2f61a230 */ /* 0x000fe40000000900 */
[----:B------:R-:W-:Y:S01]  /*5c40*/  LDSM.16.MT88.4 R140, [R32+0xa800] ;  /* 0x00a80000208c783b */ /* 0x000fe20000004200 */
[C---:B------:R-:W-:Y:S02]  /*5c50*/  PRMT R189, R0.reuse, 0x7632, R189 ;  /* 0x0000763200bd7816 */ /* 0x040fe400000000bd */
[----:B------:R-:W-:Y:S01]  /*5c60*/  PRMT R187, R0, 0x7610, R187 ;  /* 0x0000761000bb7816 */ /* 0x000fe200000000bb */
[----:B-1----:R-:W-:Y:S01]  /*5c70*/  FFMA.FTZ R5, R63, UR4, -R2 ;  /* 0x000000043f057c23 */ /* 0x002fe20008010802 */
[----:B----4-:R-:W-:Y:S01]  /*5c80*/  F2FP.F16.F32.PACK_AB R0, R62, R76 ;  /* 0x0000004c3e00723e */ /* 0x010fe200000000ff */
[----:B------:R-:W-:Y:S01]  /*5c90*/  IMAD.MOV.U32 R63, RZ, RZ, R53 ;  /* 0x000000ffff3f7224 */ /* 0x000fe200078e0035 */
[----:B------:R-:W-:Y:S01]  /*5ca0*/  F2FP.F16.F32.PACK_AB R2, R108, R110 ;  /* 0x0000006e6c02723e */ /* 0x000fe200000000ff */
[----:B------:R-:W1:Y:S01]  /*5cb0*/  MUFU.EX2 R213, R5 ;  /* 0x0000000500d57308 */ /* 0x000e620000000800 */
[----:B------:R-:W-:-:S02]  /*5cc0*/  PRMT R199, R0, 0x7632, R199 ;  /* 0x0000763200c77816 */ /* 0x000fc400000000c7 */
[----:B------:R-:W-:Y:S02]  /*5cd0*/  PRMT R198, R0, 0x7610, R198 ;  /* 0x0000761000c67816 */ /* 0x000fe400000000c6 */
[----:B------:R-:W-:Y:S02]  /*5ce0*/  F2FP.F16.F32.PACK_AB R0, R239, R238 ;  /* 0x000000eeef00723e */ /* 0x000fe400000000ff */
[----:B------:R-:W-:Y:S02]  /*5cf0*/  PRMT R197, R2, 0x7610, R197 ;  /* 0x0000761002c57816 */ /* 0x000fe400000000c5 */
[C---:B------:R-:W-:Y:S02]  /*5d00*/  PRMT R184, R0.reuse, 0x7610, R184 ;  /* 0x0000761000b87816 */ /* 0x040fe400000000b8 */
[----:B------:R-:W-:Y:S02]  /*5d10*/  PRMT R182, R0, 0x7632, R182 ;  /* 0x0000763200b67816 */ /* 0x000fe400000000b6 */
[----:B------:R-:W-:-:S02]  /*5d20*/  PRMT R194, R2, 0x7632, R194 ;  /* 0x0000763202c27816 */ /* 0x000fc400000000c2 */
[----:B------:R-:W-:Y:S02]  /*5d30*/  F2FP.F16.F32.PACK_AB R2, R94, R92 ;  /* 0x0000005c5e02723e */ /* 0x000fe400000000ff */
[----:B-1----:R-:W-:Y:S02]  /*5d40*/  F2FP.F16.F32.PACK_AB R0, R213, R211 ;  /* 0x000000d3d500723e */ /* 0x002fe400000000ff */
[----:B------:R-:W-:Y:S02]  /*5d50*/  PRMT R196, R2, 0x7610, R196 ;  /* 0x0000761002c47816 */ /* 0x000fe400000000c4 */
[C---:B------:R-:W-:Y:S02]  /*5d60*/  PRMT R180, R0.reuse, 0x7610, R180 ;  /* 0x0000761000b47816 */ /* 0x040fe400000000b4 */
[----:B------:R-:W-:Y:S02]  /*5d70*/  PRMT R178, R0, 0x7632, R178 ;  /* 0x0000763200b27816 */ /* 0x000fe400000000b2 */
[----:B------:R-:W-:-:S02]  /*5d80*/  F2FP.F16.F32.PACK_AB R0, R240, R242 ;  /* 0x000000f2f000723e */ /* 0x000fc400000000ff */
[----:B------:R-:W-:Y:S02]  /*5d90*/  PRMT R192, R2, 0x7632, R192 ;  /* 0x0000763202c07816 */ /* 0x000fe400000000c0 */
[C---:B------:R-:W-:Y:S02]  /*5da0*/  PRMT R177, R0.reuse, 0x7610, R177 ;  /* 0x0000761000b17816 */ /* 0x040fe400000000b1 */
[----:B------:R-:W-:Y:S02]  /*5db0*/  PRMT R176, R0, 0x7632, R176 ;  /* 0x0000763200b07816 */ /* 0x000fe400000000b0 */
[----:B------:R-:W-:Y:S02]  /*5dc0*/  PRMT R0, R47, 0x5410, R46 ;  /* 0x000054102f007816 */ /* 0x000fe4000000002e */
[----:B------:R-:W-:Y:S02]  /*5dd0*/  F2FP.F16.F32.PACK_AB R2, R111, R109 ;  /* 0x0000006d6f02723e */ /* 0x000fe400000000ff */
[----:B------:R-:W-:-:S02]  /*5de0*/  LOP3.LUT R8, R0, R8, RZ, 0xc0, !PT ;  /* 0x0000000800087212 */ /* 0x000fc400078ec0ff */
[----:B------:R-:W-:Y:S02]  /*5df0*/  PRMT R0, R45, 0x5410, R44 ;  /* 0x000054102d007816 */ /* 0x000fe4000000002c */
[----:B------:R-:W-:Y:S02]  /*5e00*/  PRMT R185, R2, 0x7610, R185 ;  /* 0x0000761002b97816 */ /* 0x000fe400000000b9 */
[----:B------:R-:W-:Y:S01]  /*5e10*/  LOP3.LUT R9, R0, R15, RZ, 0xc0, !PT ;  /* 0x0000000f00097212 */ /* 0x000fe200078ec0ff */
[----:B------:R-:W-:Y:S01]  /*5e20*/  IMAD.MOV.U32 R15, RZ, RZ, R59 ;  /* 0x000000ffff0f7224 */ /* 0x000fe200078e003b */
[----:B------:R-:W-:Y:S02]  /*5e30*/  PRMT R0, R196, 0x5410, R192 ;  /* 0x00005410c4007816 */ /* 0x000fe400000000c0 */
[----:B------:R-:W-:Y:S02]  /*5e40*/  PRMT R183, R2, 0x7632, R183 ;  /* 0x0000763202b77816 */ /* 0x000fe400000000b7 */
[----:B------:R-:W-:Y:S01]  /*5e50*/  LOP3.LUT R10, R0, R16, RZ, 0xc0, !PT ;  /* 0x00000010000a7212 */ /* 0x000fe200078ec0ff */
[----:B------:R-:W-:Y:S01]  /*5e60*/  IMAD.IADD R16, R3, 0x1, R12 ;  /* 0x0000000103107824 */ /* 0x000fe200078e020c */
[----:B------:R-:W-:-:S02]  /*5e70*/  PRMT R0, R187, 0x5410, R189 ;  /* 0x00005410bb007816 */ /* 0x000fc400000000bd */
[----:B------:R-:W-:Y:S02]  /*5e80*/  F2FP.F16.F32.PACK_AB R2, R237, R233 ;  /* 0x000000e9ed02723e */ /* 0x000fe400000000ff */
[----:B------:R-:W-:Y:S01]  /*5e90*/  LOP3.LUT R11, R0, R18, RZ, 0xc0, !PT ;  /* 0x00000012000b7212 */ /* 0x000fe200078ec0ff */
[----:B------:R-:W-:Y:S01]  /*5ea0*/  IMAD.MOV.U32 R18, RZ, RZ, R54 ;  /* 0x000000ffff127224 */ /* 0x000fe200078e0036 */
[----:B------:R-:W-:Y:S01]  /*5eb0*/  PRMT R0, R197, 0x5410, R194 ;  /* 0x00005410c5007816 */ /* 0x000fe200000000c2 */
[----:B------:R-:W1:Y:S01]  /*5ec0*/  LDSM.16.MT88.4 R172, [R16+0xa000] ;  /* 0x00a0000010ac783b */ /* 0x000e620000004200 */
[----:B------:R-:W-:Y:S02]  /*5ed0*/  PRMT R195, R2, 0x7610, R195 ;  /* 0x0000761002c37816 */ /* 0x000fe400000000c3 */
[----:B---3--:R-:W-:Y:S01]  /*5ee0*/  LOP3.LUT R4, R0, R13, RZ, 0xc0, !PT ;  /* 0x0000000d00047212 */ /* 0x008fe200078ec0ff */
[----:B-----5:R-:W-:Y:S01]  /*5ef0*/  HMMA.16816.F32 R144, R8, R216, RZ ;  /* 0x000000d80890723c */ /* 0x020fe200000018ff */
[----:B------:R-:W-:Y:S01]  /*5f00*/  PRMT R0, R193, 0x5410, R190 ;  /* 0x00005410c1007816 */ /* 0x000fe200000000be */
[----:B------:R-:W-:Y:S01]  /*5f10*/  VIADD R13, R205, 0xa000 ;  /* 0x0000a000cd0d7836 */ /* 0x000fe20000000000 */
[----:B------:R-:W-:-:S02]  /*5f20*/  PRMT R191, R2, 0x7632, R191 ;  /* 0x0000763202bf7816 */ /* 0x000fc400000000bf */
[----:B------:R-:W-:Y:S02]  /*5f30*/  LOP3.LUT R5, R0, R17, RZ, 0xc0, !PT ;  /* 0x0000001100057212 */ /* 0x000fe400078ec0ff */
[----:B------:R-:W-:Y:S01]  /*5f40*/  PRMT R0, R185, 0x5410, R183 ;  /* 0x00005410b9007816 */ /* 0x000fe200000000b7 */
[----:B------:R-:W-:Y:S01]  /*5f50*/  HMMA.16816.F32 R152, R8, R200, RZ ;  /* 0x000000c80898723c */ /* 0x000fe200000018ff */
[----:B------:R-:W-:Y:S02]  /*5f60*/  F2FP.F16.F32.PACK_AB R2, R241, R204 ;  /* 0x000000ccf102723e */ /* 0x000fe400000000ff */
[----:B------:R-:W-:Y:S01]  /*5f70*/  LOP3.LUT R6, R0, R14, RZ, 0xc0, !PT ;  /* 0x0000000e00067212 */ /* 0x000fe200078ec0ff */
[----:B------:R-:W-:Y:S01]  /*5f80*/  IMAD.MOV.U32 R14, RZ, RZ, R58 ;  /* 0x000000ffff0e7224 */ /* 0x000fe200078e003a */
[----:B------:R-:W-:Y:S02]  /*5f90*/  PRMT R0, R198, 0x5410, R199 ;  /* 0x00005410c6007816 */ /* 0x000fe400000000c7 */
[----:B------:R-:W-:-:S02]  /*5fa0*/  PRMT R186, R2, 0x7610, R186 ;  /* 0x0000761002ba7816 */ /* 0x000fc400000000ba */
[----:B------:R-:W-:Y:S01]  /*5fb0*/  LOP3.LUT R7, R0, R19, RZ, 0xc0, !PT ;  /* 0x0000001300077212 */ /* 0x000fe200078ec0ff */
[----:B------:R-:W-:Y:S01]  /*5fc0*/  IMAD.MOV.U32 R19, RZ, RZ, R55 ;  /* 0x000000ffff137224 */ /* 0x000fe200078e0037 */
[----:B------:R-:W-:Y:S02]  /*5fd0*/  F2FP.F16.F32.PACK_AB R0, R235, R207 ;  /* 0x000000cfeb00723e */ /* 0x000fe400000000ff */
[----:B------:R-:W-:Y:S02]  /*5fe0*/  PRMT R188, R2, 0x7632, R188 ;  /* 0x0000763202bc7816 */ /* 0x000fe400000000bc */
[C---:B------:R-:W-:Y:S01]  /*5ff0*/  PRMT R137, R0.reuse, 0x7610, R137 ;  /* 0x0000761000897816 */ /* 0x040fe20000000089 */
[----:B------:R-:W-:Y:S01]  /*6000*/  HMMA.16816.F32 R160, R4, R216, RZ ;  /* 0x000000d804a0723c */ /* 0x000fe200000018ff */
[----:B------:R-:W-:Y:S01]  /*6010*/  PRMT R132, R0, 0x7632, R132 ;  /* 0x0000763200847816 */ /* 0x000fe20000000084 */
[----:B------:R-:W3:Y:S01]  /*6020*/  LDC R217, c[0x0][0x448] ;  /* 0x00011200ffd97b82 */ /* 0x000ee20000000800 */
[----:B------:R-:W-:Y:S01]  /*6030*/  PRMT R0, R195, 0x5410, R191 ;  /* 0x00005410c3007816 */ /* 0x000fe200000000bf */
[----:B------:R-:W-:Y:S01]  /*6040*/  IMAD.MOV.U32 R216, RZ, RZ, R14 ;  /* 0x000000ffffd87224 */ /* 0x000fe200078e000e */
[----:B------:R-:W-:-:S02]  /*6050*/  F2FP.F16.F32.PACK_AB R2, R252, R236 ;  /* 0x000000ecfc02723e */ /* 0x000fc400000000ff */
[----:B------:R-:W-:Y:S01]  /*6060*/  LOP3.LUT R128, R0, R23, RZ, 0xc0, !PT ;  /* 0x0000001700807212 */ /* 0x000fe200078ec0ff */
[----:B------:R-:W-:Y:S01]  /*6070*/  HMMA.16816.F32 R168, R4, R200, RZ ;  /* 0x000000c804a8723c */ /* 0x000fe200000018ff */
[----:B------:R-:W-:Y:S01]  /*6080*/  PRMT R0, R186, 0x5410, R188 ;  /* 0x00005410ba007816 */ /* 0x000fe200000000bc */
[----:B------:R-:W-:Y:S01]  /*6090*/  IMAD.MOV.U32 R200, RZ, RZ, R56 ;  /* 0x000000ffffc87224 */ /* 0x000fe200078e0038 */
[C---:B------:R-:W-:Y:S01]  /*60a0*/  PRMT R181, R2.reuse, 0x7610, R181 ;  /* 0x0000761002b57816 */ /* 0x040fe200000000b5 */
[----:B------:R-:W-:Y:S01]  /*60b0*/  IMAD.MOV.U32 R201, RZ, RZ, R38 ;  /* 0x000000ffffc97224 */ /* 0x000fe200078e0026 */
[----:B------:R-:W-:Y:S02]  /*60c0*/  PRMT R179, R2, 0x7632, R179 ;  /* 0x0000763202b37816 */ /* 0x000fe400000000b3 */
[----:B------:R-:W-:Y:S01]  /*60d0*/  LOP3.LUT R129, R0, R24, RZ, 0xc0, !PT ;  /* 0x0000001800817212 */ /* 0x000fe200078ec0ff */
[----:B------:R-:W-:Y:S01]  /*60e0*/  HMMA.16816.F32 R36, R8, R220, RZ ;  /* 0x000000dc0824723c */ /* 0x000fe200000018ff */
[----:B------:R-:W-:-:S02]  /*60f0*/  PRMT R0, R181, 0x5410, R179 ;  /* 0x00005410b5007816 */ /* 0x000fc400000000b3 */
[----:B------:R-:W-:Y:S02]  /*6100*/  F2FP.F16.F32.PACK_AB R2, R234, R208 ;  /* 0x000000d0ea02723e */ /* 0x000fe400000000ff */
[----:B------:R-:W-:Y:S02]  /*6110*/  LOP3.LUT R130, R0, R20, RZ, 0xc0, !PT ;  /* 0x0000001400827212 */ /* 0x000fe400078ec0ff */
[----:B------:R-:W-:Y:S01]  /*6120*/  PRMT R0, R177, 0x5410, R176 ;  /* 0x00005410b1007816 */ /* 0x000fe200000000b0 */
[----:B------:R-:W-:Y:S01]  /*6130*/  HMMA.16816.F32 R40, R4, R220, RZ ;  /* 0x000000dc0428723c */ /* 0x000fe200000018ff */
[----:B------:R-:W-:Y:S01]  /*6140*/  PRMT R139, R2, 0x7610, R139 ;  /* 0x00007610028b7816 */ /* 0x000fe2000000008b */
[----:B------:R-:W-:Y:S01]  /*6150*/  IMAD.MOV.U32 R220, RZ, RZ, R18 ;  /* 0x000000ffffdc7224 */ /* 0x000fe200078e0012 */
[----:B------:R-:W-:Y:S01]  /*6160*/  LOP3.LUT R131, R0, R25, RZ, 0xc0, !PT ;  /* 0x0000001900837212 */ /* 0x000fe200078ec0ff */
[----:B------:R-:W-:Y:S01]  /*6170*/  IMAD.MOV.U32 R221, RZ, RZ, R19 ;  /* 0x000000ffffdd7224 */ /* 0x000fe200078e0013 */
[----:B------:R-:W-:-:S02]  /*6180*/  PRMT R0, R184, 0x5410, R182 ;  /* 0x00005410b8007816 */ /* 0x000fc400000000b6 */
[----:B------:R-:W-:Y:S01]  /*6190*/  PRMT R138, R2, 0x7632, R138 ;  /* 0x00007632028a7816 */ /* 0x000fe2000000008a */
[----:B-1----:R-:W-:Y:S01]  /*61a0*/  HMMA.16816.F32 R52, R8, R172, RZ ;  /* 0x000000ac0834723c */ /* 0x002fe200000018ff */
[----:B------:R-:W-:Y:S02]  /*61b0*/  LOP3.LUT R124, R0, R22, RZ, 0xc0, !PT ;  /* 0x00000016007c7212 */ /* 0x000fe400078ec0ff */
[----:B------:R-:W-:Y:S02]  /*61c0*/  PRMT R0, R180, 0x5410, R178 ;  /* 0x00005410b4007816 */ /* 0x000fe400000000b2 */
[----:B------:R-:W-:Y:S02]  /*61d0*/  @!P2 PRMT R47, R97, 0x5410, RZ ;  /* 0x00005410612fa816 */ /* 0x000fe400000000ff */
[----:B------:R-:W-:Y:S01]  /*61e0*/  LOP3.LUT R125, R0, R26, RZ, 0xc0, !PT ;  /* 0x0000001a007d7212 */ /* 0x000fe200078ec0ff */
[----:B------:R-:W-:Y:S01]  /*61f0*/  HMMA.16816.F32 R152, R128, R148, R152 ;  /* 0x000000948098723c */ /* 0x000fe20000001898 */
[----:B------:R-:W-:-:S02]  /*6200*/  PRMT R0, R139, 0x5410, R138 ;  /* 0x000054108b007816 */ /* 0x000fc4000000008a */
[----:B------:R-:W-:Y:S02]  /*6210*/  ISETP.LE.U32.AND P2, PT, R84, UR12, PT ;  /* 0x0000000c54007c0c */ /* 0x000fe4000bf43070 */
[----:B------:R-:W-:Y:S02]  /*6220*/  LOP3.LUT R126, R0, R21, RZ, 0xc0, !PT ;  /* 0x00000015007e7212 */ /* 0x000fe400078ec0ff */
[----:B------:R-:W-:Y:S01]  /*6230*/  PRMT R0, R137, 0x5410, R132 ;  /* 0x0000541089007816 */ /* 0x000fe20000000084 */
[----:B------:R-:W1:Y:S01]  /*6240*/  LDSM.16.MT88.4 R20, [R32+0xb000] ;  /* 0x00b000002014783b */ /* 0x000e620000004200 */
[----:B------:R-:W-:Y:S01]  /*6250*/  LOP3.LUT P6, R2, R212, 0x4, RZ, 0xc0, !PT ;  /* 0x00000004d4027812 */ /* 0x000fe200078cc0ff */
[----:B------:R-:W-:Y:S01]  /*6260*/  HMMA.16816.F32 R144, R128, R140, R144 ;  /* 0x0000008c8090723c */ /* 0x000fe20000001890 */
[----:B------:R-:W-:Y:S02]  /*6270*/  LOP3.LUT R127, R0, R27, RZ, 0xc0, !PT ;  /* 0x0000001b007f7212 */ /* 0x000fe400078ec0ff */
[----:B------:R-:W-:Y:S01]  /*6280*/  LOP3.LUT R0, R61, 0xffff, RZ, 0xc0, !PT ;  /* 0x0000ffff3d007812 */ /* 0x000fe200078ec0ff */
[----:B------:R4:W-:Y:S01]  /*6290*/  STL [R1+0x1c], R2 ;  /* 0x00001c0201007387 */ /* 0x0009e20000100800 */
[----:B------:R-:W-:Y:S01]  /*62a0*/  @!P3 PRMT R44, R90, 0x5410, RZ ;  /* 0x000054105a2cb816 */ /* 0x000fe200000000ff */
[----:B------:R-:W-:Y:S01]  /*62b0*/  @!P2 HADD2 R85, -R197.H0_H0, -RZ.H0_H0 ;  /* 0xa00000ffc555a230 */ /* 0x000fe20000000900 */
[----:B------:R-:W-:Y:S01]  /*62c0*/  ISETP.LE.U32.AND P5, PT, R0, UR12, PT ;  /* 0x0000000c00007c0c */ /* 0x000fe2000bfa3070 */
[----:B------:R5:W-:Y:S01]  /*62d0*/  STL [R1+0x68], R13 ;  /* 0x0000680d01007387 */ /* 0x000be20000100800 */
[----:B------:R-:W-:Y:S01]  /*62e0*/  PRMT R0, R88, 0x7770, RZ ;  /* 0x0000777058007816 */ /* 0x000fe200000000ff */
[----:B------:R-:W-:Y:S01]  /*62f0*/  HMMA.16816.F32 R168, R124, R148, R168 ;  /* 0x000000947ca8723c */ /* 0x000fe200000018a8 */
[----:B------:R-:W-:Y:S01]  /*6300*/  @!P2 PRMT R197, R85, 0x5410, RZ ;  /* 0x0000541055c5a816 */ /* 0x000fe200000000ff */
[----:B------:R-:W-:Y:S01]  /*6310*/  IMAD.MOV.U32 R149, RZ, RZ, R227 ;  /* 0x000000ffff957224 */ /* 0x000fe200078e00e3 */
[----:B------:R-:W-:Y:S01]  /*6320*/  @!P4 PRMT R45, R91, 0x5410, RZ ;  /* 0x000054105b2dc816 */ /* 0x000fe200000000ff */
[----:B------:R-:W2:Y:S01]  /*6330*/  LDSM.16.MT88.4 R24, [R205+0xb000] ;  /* 0x00b00000cd18783b */ /* 0x000ea20000004200 */
[----:B------:R-:W-:-:S02]  /*6340*/  PRMT R17, R86, 0x7770, RZ ;  /* 0x0000777056117816 */ /* 0x000fc400000000ff */
[----:B------:R-:W-:Y:S01]  /*6350*/  ISETP.GT.U32.AND P4, PT, R87, UR12, PT ;  /* 0x0000000c57007c0c */ /* 0x000fe2000bf84070 */
[----:B------:R-:W-:Y:S01]  /*6360*/  HMMA.16816.F32 R160, R124, R140, R160 ;  /* 0x0000008c7ca0723c */ /* 0x000fe200000018a0 */
[----:B------:R-:W-:Y:S02]  /*6370*/  IMAD.MOV.U32 R141, RZ, RZ, R200 ;  /* 0x000000ffff8d7224 */ /* 0x000fe400078e00c8 */
[----:B------:R-:W-:Y:S02]  /*6380*/  @!P5 HADD2 R96, -R46.H0_H0, -RZ.H0_H0 ;  /* 0xa00000ff2e60d230 */ /* 0x000fe40000000900 */
[----:B------:R-:W-:Y:S02]  /*6390*/  IMAD.MOV.U32 R200, RZ, RZ, R226 ;  /* 0x000000ffffc87224 */ /* 0x000fe400078e00e2 */
[----:B------:R-:W-:Y:S01]  /*63a0*/  IMAD.MOV.U32 R140, RZ, RZ, R115 ;  /* 0x000000ffff8c7224 */ /* 0x000fe200078e0073 */
[----:B------:R-:W-:Y:S02]  /*63b0*/  @!P5 PRMT R46, R96, 0x5410, RZ ;  /* 0x00005410602ed816 */ /* 0x000fe400000000ff */
[----:B------:R-:W-:-:S02]  /*63c0*/  ISETP.LE.U32.AND P5, PT, R0, UR12, PT ;  /* 0x0000000c00007c0c */ /* 0x000fc4000bfa3070 */
[----:B------:R-:W-:Y:S01]  /*63d0*/  PRMT R0, R34, 0x7632, R0 ;  /* 0x0000763222007816 */ /* 0x000fe20000000000 */
[----:B----4-:R-:W-:Y:S02]  /*63e0*/  VIADD R2, R205, 0xa040 ;  /* 0x0000a040cd027836 */ /* 0x010fe40000000000 */
[----:B------:R-:W-:Y:S02]  /*63f0*/  @P4 HADD2 R104, -R189.H0_H0, -RZ.H0_H0 ;  /* 0xa00000ffbd684230 */ /* 0x000fe40000000900 */
[----:B------:R-:W-:Y:S01]  /*6400*/  @P6 VIADD R2, R13, 0xffffffc0 ;  /* 0xffffffc00d026836 */ /* 0x000fe20000000000 */
[----:B------:R-:W-:Y:S01]  /*6410*/  LOP3.LUT R0, R0, 0xff, RZ, 0xc0, !PT ;  /* 0x000000ff00007812 */ /* 0x000fe200078ec0ff */
[----:B-----5:R-:W-:Y:S02]  /*6420*/  IMAD.MOV.U32 R13, RZ, RZ, R57 ;  /* 0x000000ffff0d7224 */ /* 0x020fe400078e0039 */
[----:B------:R-:W-:Y:S01]  /*6430*/  IMAD.IADD R33, R3, 0x1, R2 ;  /* 0x0000000103217824 */ /* 0x000fe200078e0202 */
[----:B------:R-:W-:Y:S01]  /*6440*/  ISETP.LE.U32.AND P3, PT, R0, UR12, PT ;  /* 0x0000000c00007c0c */ /* 0x000fe2000bf63070 */
[----:B------:R-:W-:Y:S01]  /*6450*/  IMAD.MOV.U32 R148, RZ, RZ, R13 ;  /* 0x000000ffff947224 */ /* 0x000fe200078e000d */
[----:B------:R-:W-:Y:S01]  /*6460*/  LOP3.LUT R0, R79, 0xffff, RZ, 0xc0, !PT ;  /* 0x0000ffff4f007812 */ /* 0x000fe200078ec0ff */
[----:B-1----:R-:W-:Y:S01]  /*6470*/  HMMA.16816.F32 R84, R8, R20, RZ ;  /* 0x000000140854723c */ /* 0x002fe200000018ff */
[----:B------:R-:W-:Y:S01]  /*6480*/  LOP3.LUT R3, R98, 0x6, RZ, 0xc0, !PT ;  /* 0x0000000662037812 */ /* 0x000fe200078ec0ff */
[----:B------:R-:W1:Y:S01]  /*6490*/  LDSM.16.MT88.4 R48, [R2+0x800] ;  /* 0x000800000230783b */ /* 0x000e620000004200 */
[----:B------:R-:W-:Y:S01]  /*64a0*/  ISETP.LE.U32.AND P2, PT, R0, UR12, PT ;  /* 0x0000000c00007c0c */ /* 0x000fe2000bf43070 */
[----:B------:R-:W-:Y:S01]  /*64b0*/  @!P5 HADD2 R103, -R196.H0_H0, -RZ.H0_H0 ;  /* 0xa00000ffc467d230 */ /* 0x000fe20000000900 */
[----:B------:R-:W-:Y:S01]  /*64c0*/  LOP3.LUT R0, R209, 0x30, RZ, 0xc0, !PT ;  /* 0x00000030d1007812 */ /* 0x000fe200078ec0ff */
[----:B------:R-:W4:Y:S01]  /*64d0*/  LDSM.16.MT88.4 R64, [R33+0x800] ;  /* 0x000800002140783b */ /* 0x000f220000004200 */
[----:B------:R-:W-:Y:S01]  /*64e0*/  @P4 PRMT R189, R104, 0x5410, RZ ;  /* 0x0000541068bd4816 */ /* 0x000fe200000000ff */
[----:B------:R-:W-:Y:S01]  /*64f0*/  HMMA.16816.F32 R56, R4, R172, RZ ;  /* 0x000000ac0438723c */ /* 0x000fe200000018ff */
[----:B------:R-:W-:Y:S01]  /*6500*/  LEA.HI R0, R99, R0, RZ, 0x1e ;  /* 0x0000000063007211 */ /* 0x000fe200078ff0ff */
[----:B------:R-:W-:Y:S01]  /*6510*/  @!P3 HADD2 R102, -R193.H0_H0, -RZ.H0_H0 ;  /* 0xa00000ffc166b230 */ /* 0x000fe20000000900 */
[----:B------:R-:W-:-:S02]  /*6520*/  ISETP.LE.U32.AND P4, PT, R100, UR12, PT ;  /* 0x0000000c64007c0c */ /* 0x000fc4000bf83070 */
[----:B------:R-:W-:Y:S01]  /*6530*/  @!P5 PRMT R196, R103, 0x5410, RZ ;  /* 0x0000541067c4d816 */ /* 0x000fe200000000ff */
[----:B---3--:R-:W-:Y:S01]  /*6540*/  IMAD R0, R0, R217, R3 ;  /* 0x000000d900007224 */ /* 0x008fe200078e0203 */
[----:B------:R-:W-:Y:S01]  /*6550*/  @!P3 PRMT R193, R102, 0x5410, RZ ;  /* 0x0000541066c1b816 */ /* 0x000fe200000000ff */
[----:B------:R-:W-:Y:S02]  /*6560*/  @!P2 HADD2 R98, -R194.H0_H0, -RZ.H0_H0 ;  /* 0xa00000ffc262a230 */ /* 0x000fe40000000900 */
[----:B------:R-:W-:Y:S01]  /*6570*/  IMAD.U32 R3, RZ, RZ, UR16 ;  /* 0x00000010ff037e24 */ /* 0x000fe2000f8e00ff */
[----:B------:R-:W-:Y:S01]  /*6580*/  ISETP.GT.U32.AND P3, PT, R89, UR12, PT ;  /* 0x0000000c59007c0c */ /* 0x000fe2000bf64070 */
[----:B------:R-:W-:Y:S01]  /*6590*/  IMAD.MOV.U32 R217, RZ, RZ, R15 ;  /* 0x000000ffffd97224 */ /* 0x000fe200078e000f */
[----:B------:R-:W-:Y:S01]  /*65a0*/  SHF.R.S32.HI R13, RZ, 0x1f, R0 ;  /* 0x0000001fff0d7819 */ /* 0x000fe20000011400 */
[C---:B------:R-:W-:Y:S01]  /*65b0*/  HMMA.16816.F32 R88, R4.reuse, R20, RZ ;  /* 0x000000140458723c */ /* 0x040fe200000018ff */
[----:B------:R-:W-:Y:S01]  /*65c0*/  @!P2 PRMT R194, R98, 0x5410, RZ ;  /* 0x0000541062c2a816 */ /* 0x000fe200000000ff */
[----:B------:R3:W5:Y:S01]  /*65d0*/  LDL.LU.S16 R20, [R1+0x4] ;  /* 0x0000040001147983 */ /* 0x0007620000300600 */
[----:B------:R-:W-:Y:S01]  /*65e0*/  IADD3 R0, P2, PT, R0, UR16, RZ ;  /* 0x0000001000007c10 */ /* 0x000fe2000ff5e0ff */
[----:B------:R-:W-:Y:S01]  /*65f0*/  @!P4 HADD2 R123, -R190.H0_H0, -RZ.H0_H0 ;  /* 0xa00000ffbe7bc230 */ /* 0x000fe20000000900 */
[----:B------:R-:W-:Y:S01]  /*6600*/  ISETP.LE.U32.AND P5, PT, R17, UR12, PT ;  /* 0x0000000c11007c0c */ /* 0x000fe2000bfa3070 */
[----:B------:R-:W3:Y:S01]  /*6610*/  LDSM.16.MT88.4 R96, [R32+0xb800] ;  /* 0x00b800002060783b */ /* 0x000ee20000004200 */
[----:B------:R-:W-:Y:S01]  /*6620*/  LEA.HI.X.SX32 R3, R3, R13, 0x1, P2 ;  /* 0x0000000d03037211 */ /* 0x000fe200010f0eff */
[----:B--2---:R-:W-:Y:S01]  /*6630*/  HMMA.16816.F32 R72, R4, R24, RZ ;  /* 0x000000180448723c */ /* 0x004fe200000018ff */
[C---:B------:R-:W-:Y:S01]  /*6640*/  LEA R226, P2, R0.reuse, UR6, 0x1 ;  /* 0x0000000600e27c11 */ /* 0x040fe2000f8408ff */
[----:B------:R-:W-:Y:S01]  /*6650*/  @P3 HADD2 R106, -R192.H0_H0, -RZ.H0_H0 ;  /* 0xa00000ffc06a3230 */ /* 0x000fe20000000900 */
[----:B------:R-:W-:Y:S01]  /*6660*/  @!P4 PRMT R190, R123, 0x5410, RZ ;  /* 0x000054107bbec816 */ /* 0x000fe200000000ff */
[----:B------:R-:W-:Y:S01]  /*6670*/  LDSM.16.MT88.4 R16, [R16+0xb000] ;  /* 0x00b000001010783b */ /* 0x000fe20000004200 */
[----:B------:R-:W-:-:S02]  /*6680*/  LEA.HI.X R227, R0, UR7, R3, 0x1, P2 ;  /* 0x0000000700e37c11 */ /* 0x000fc400090f0c03 */
[----:B------:R-:W-:Y:S01]  /*6690*/  ISETP.GT.U32.AND P2, PT, R112, UR12, PT ;  /* 0x0000000c70007c0c */ /* 0x000fe2000bf44070 */
[----:B------:R-:W2:Y:S01]  /*66a0*/  LDSM.16.MT88.4 R12, [R12+0xb000] ;  /* 0x00b000000c0c783b */ /* 0x000ea20000004200 */
[----:B------:R-:W-:Y:S01]  /*66b0*/  @P3 PRMT R192, R106, 0x5410, RZ ;  /* 0x000054106ac03816 */ /* 0x000fe200000000ff */
[----:B------:R-:W-:Y:S01]  /*66c0*/  @!P5 HADD2 R122, -R185.H0_H0, -RZ.H0_H0 ;  /* 0xa00000ffb97ad230 */ /* 0x000fe20000000900 */
[----:B------:R-:W-:Y:S01]  /*66d0*/  ISETP.GT.U32.AND P3, PT, R114, UR12, PT ;  /* 0x0000000c72007c0c */ /* 0x000fe2000bf64070 */
[----:B------:R-:W2:Y:S01]  /*66e0*/  LDSM.16.MT88.4 R32, [R33+0x1800] ;  /* 0x001800002120783b */ /* 0x000ea20000004200 */
[----:B------:R-:W-:Y:S01]  /*66f0*/  ISETP.GT.U32.AND P4, PT, R140, UR12, PT ;  /* 0x0000000c8c007c0c */ /* 0x000fe2000bf84070 */
[----:B-1----:R-:W-:Y:S06]  /*6700*/  HMMA.16816.F32 R40, R124, R48, R40 ;  /* 0x000000307c28723c */ /* 0x002fec0000001828 */
[----:B------:R-:W-:-:S02]  /*6710*/  @P2 HADD2 R105, -R187.H0_H0, -RZ.H0_H0 ;  /* 0xa00000ffbb692230 */ /* 0x000fc40000000900 */
[C---:B----4-:R-:W-:Y:S03]  /*6720*/  HMMA.16816.F32 R56, R124.reuse, R64, R56 ;  /* 0x000000407c38723c */ /* 0x050fe60000001838 */
[----:B------:R-:W-:Y:S02]  /*6730*/  @P2 PRMT R187, R105, 0x5410, RZ ;  /* 0x0000541069bb2816 */ /* 0x000fe400000000ff */
[----:B------:R-:W-:Y:S02]  /*6740*/  ISETP.GT.U32.AND P2, PT, R113, UR12, PT ;  /* 0x0000000c71007c0c */ /* 0x000fe4000bf44070 */
[----:B------:R1:W4:Y:S01]  /*6750*/  LDSM.16.MT88.4 R112, [R2+0x1800] ;  /* 0x001800000270783b */ /* 0x0003220000004200 */
[----:B------:R-:W-:Y:S01]  /*6760*/  PRMT R0, R60, 0x7632, R0 ;  /* 0x000076323c007816 */ /* 0x000fe20000000000 */
[----:B------:R-:W-:Y:S01]  /*6770*/  @P3 HADD2 R165, -R199.H0_H0, -RZ.H0_H0 ;  /* 0xa00000ffc7a53230 */ /* 0x000fe20000000900 */
[----:B------:R-:W-:Y:S01]  /*6780*/  @!P5 PRMT R185, R122, 0x5410, RZ ;  /* 0x000054107ab9d816 */ /* 0x000fe200000000ff */
[----:B------:R-:W-:Y:S01]  /*6790*/  @P4 HADD2 R164, -R198.H0_H0, -RZ.H0_H0 ;  /* 0xa00000ffc6a44230 */ /* 0x000fe20000000900 */
[----:B------:R-:W-:Y:S06]  /*67a0*/  HMMA.16816.F32 R72, R124, R80, R72 ;  /* 0x000000507c48723c */ /* 0x000fec0000001848 */
[----:B------:R-:W-:-:S02]  /*67b0*/  @P2 HADD2 R107, -R183.H0_H0, -RZ.H0_H0 ;  /* 0xa00000ffb76b2230 */ /* 0x000fc40000000900 */
[-C--:B---3--:R-:W-:Y:S08]  /*67c0*/  HMMA.16816.F32 R84, R128, R96.reuse, R84 ;  /* 0x000000608054723c */ /* 0x088ff00000001854 */
[----:B------:R-:W-:Y:S01]  /*67d0*/  HMMA.16816.F32 R88, R124, R96, R88 ;  /* 0x000000607c58723c */ /* 0x000fe20000001858 */
[----:B-1----:R1:W3:Y:S01]  /*67e0*/  LDL.LU.S16 R2, [R1] ;  /* 0x0000000001027983 */ /* 0x0022e20000300600 */
[----:B------:R-:W-:-:S02]  /*67f0*/  LOP3.LUT R0, R0, 0xff, RZ, 0xc0, !PT ;  /* 0x000000ff00007812 */ /* 0x000fc400078ec0ff */
[----:B------:R-:W-:Y:S02]  /*6800*/  ISETP.LE.U32.AND P5, PT, R101, UR12, PT ;  /* 0x0000000c65007c0c */ /* 0x000fe4000bfa3070 */
[----:B------:R-:W-:Y:S02]  /*6810*/  @P3 PRMT R199, R165, 0x5410, RZ ;  /* 0x00005410a5c73816 */ /* 0x000fe400000000ff */
[----:B------:R-:W-:Y:S01]  /*6820*/  HMMA.16816.F32 R68, R8, R24, RZ ;  /* 0x000000180844723c */ /* 0x000fe200000018ff */
[----:B------:R-:W-:Y:S02]  /*6830*/  ISETP.LE.U32.AND P3, PT, R0, UR12, PT ;  /* 0x0000000c00007c0c */ /* 0x000fe4000bf63070 */
[----:B------:R-:W-:Y:S02]  /*6840*/  LOP3.LUT R0, R120, 0xffff, RZ, 0xc0, !PT ;  /* 0x0000ffff78007812 */ /* 0x000fe400078ec0ff */
[----:B------:R-:W-:Y:S02]  /*6850*/  @P4 PRMT R198, R164, 0x5410, RZ ;  /* 0x00005410a4c64816 */ /* 0x000fe400000000ff */
[----:B------:R-:W-:Y:S01]  /*6860*/  ISETP.LE.U32.AND P4, PT, R0, UR12, PT ;  /* 0x0000000c00007c0c */ /* 0x000fe2000bf83070 */
[----:B------:R-:W-:Y:S01]  /*6870*/  HMMA.16816.F32 R36, R128, R48, R36 ;  /* 0x000000308024723c */ /* 0x000fe20000001824 */
[----:B------:R-:W-:Y:S01]  /*6880*/  @!P5 HADD2 R166, -R195.H0_H0, -RZ.H0_H0 ;  /* 0xa00000ffc3a6d230 */ /* 0x000fe20000000900 */
[----:B------:R-:W-:-:S04]  /*6890*/  LOP3.LUT R0, R116, 0xffff, RZ, 0xc0, !PT ;  /* 0x0000ffff74007812 */ /* 0x000fc800078ec0ff */
[----:B------:R-:W-:Y:S02]  /*68a0*/  @!P5 PRMT R195, R166, 0x5410, RZ ;  /* 0x00005410a6c3d816 */ /* 0x000fe400000000ff */
[----:B------:R-:W-:Y:S01]  /*68b0*/  HMMA.16816.F32 R52, R128, R64, R52 ;  /* 0x000000408034723c */ /* 0x000fe20000001834 */
[----:B------:R-:W-:-:S03]  /*68c0*/  ISETP.LE.U32.AND P5, PT, R118, UR12, PT ;  /* 0x0000000c76007c0c */ /* 0x000fc6000bfa3070 */
[----:B------:R-:W-:Y:S01]  /*68d0*/  @!P4 HADD2 R167, -R191.H0_H0, -RZ.H0_H0 ;  /* 0xa00000ffbfa7c230 */ /* 0x000fe20000000900 */
[----:B------:R-:W-:Y:S02]  /*68e0*/  @P2 PRMT R183, R107, 0x5410, RZ ;  /* 0x000054106bb72816 */ /* 0x000fe400000000ff */
[----:B------:R-:W-:Y:S01]  /*68f0*/  ISETP.LE.U32.AND P2, PT, R121, UR12, PT ;  /* 0x0000000c79007c0c */ /* 0x000fe2000bf43070 */
[----:B--2---:R-:W-:Y:S01]  /*6900*/  HMMA.16816.F32 R100, R8, R12, RZ ;  /* 0x0000000c0864723c */ /* 0x004fe200000018ff */
[----:B------:R-:W-:Y:S02]  /*6910*/  @!P4 PRMT R191, R167, 0x5410, RZ ;  /* 0x00005410a7bfc816 */ /* 0x000fe400000000ff */
[----:B------:R-:W-:Y:S01]  /*6920*/  ISETP.LE.U32.AND P4, PT, R0, UR12, PT ;  /* 0x0000000c00007c0c */ /* 0x000fe2000bf83070 */
[----:B------:R-:W-:Y:S02]  /*6930*/  @!P3 HADD2 R206, -R186.H0_H0, -RZ.H0_H0 ;  /* 0xa00000ffbaceb230 */ /* 0x000fe40000000900 */
[----:B------:R-:W-:Y:S01]  /*6940*/  @!P5 HADD2 R228, -R184.H0_H0, -RZ.H0_H0 ;  /* 0xa00000ffb8e4d230 */ /* 0x000fe20000000900 */
[----:B------:R-:W-:Y:S01]  /*6950*/  PRMT R0, R220, 0x7770, RZ ;  /* 0x00007770dc007816 */ /* 0x000fe200000000ff */
[----:B------:R-:W-:Y:S01]  /*6960*/  STG.E.U16 desc[UR22][R226.64], R47 ;  /* 0x0000002fe2007986 */ /* 0x000fe2000c101516 */
[----:B------:R-:W-:Y:S01]  /*6970*/  @!P3 PRMT R186, R206, 0x5410, RZ ;  /* 0x00005410cebab816 */ /* 0x000fe200000000ff */
[----:B------:R-:W-:Y:S01]  /*6980*/  HMMA.16816.F32 R68, R128, R80, R68 ;  /* 0x000000508044723c */ /* 0x000fe20000001844 */
[----:B------:R-:W-:Y:S01]  /*6990*/  @!P5 PRMT R184, R228, 0x5410, RZ ;  /* 0x00005410e4b8d816 */ /* 0x000fe200000000ff */
[----:B------:R-:W-:Y:S01]  /*69a0*/  @!P2 HADD2 R229, -R188.H0_H0, -RZ.H0_H0 ;  /* 0xa00000ffbce5a230 */ /* 0x000fe20000000900 */
[----:B------:R-:W-:-:S02]  /*69b0*/  ISETP.LE.U32.AND P3, PT, R119, UR12, PT ;  /* 0x0000000c77007c0c */ /* 0x000fc4000bf63070 */
[----:B------:R-:W-:Y:S01]  /*69c0*/  ISETP.LE.U32.AND P5, PT, R0, UR12, PT ;  /* 0x0000000c00007c0c */ /* 0x000fe2000bfa3070 */
[----:B------:R-:W-:Y:S01]  /*69d0*/  @!P4 HADD2 R230, -R182.H0_H0, -RZ.H0_H0 ;  /* 0xa00000ffb6e6c230 */ /* 0x000fe20000000900 */
[----:B------:R-:W-:Y:S02]  /*69e0*/  @!P2 PRMT R188, R229, 0x5410, RZ ;  /* 0x00005410e5bca816 */ /* 0x000fe400000000ff */
[----:B------:R-:W-:Y:S02]  /*69f0*/  ISETP.LE.U32.AND P2, PT, R117, UR12, PT ;  /* 0x0000000c75007c0c */ /* 0x000fe4000bf43070 */
[----:B------:R-:W-:Y:S02]  /*6a00*/  @!P4 PRMT R182, R230, 0x5410, RZ ;  /* 0x00005410e6b6c816 */ /* 0x000fe400000000ff */
[----:B------:R-:W-:-:S03]  /*6a10*/  ISETP.GT.U32.AND P4, PT, R141, UR12, PT ;  /* 0x0000000c8d007c0c */ /* 0x000fc6000bf84070 */
[----:B------:R-:W-:Y:S01]  /*6a20*/  @!P3 HADD2 R231, -R178.H0_H0, -RZ.H0_H0 ;  /* 0xa00000ffb2e7b230 */ /* 0x000fe20000000900 */
[----:B------:R-:W-:Y:S01]  /*6a30*/  HMMA.16816.F32 R116, R8, R16, RZ ;  /* 0x000000100874723c */ /* 0x000fe200000018ff */
[----:B------:R-:W-:-:S03]  /*6a40*/  PRMT R0, R216, 0x7770, RZ ;  /* 0x00007770d8007816 */ /* 0x000fc600000000ff */
[----:B------:R-:W-:Y:S01]  /*6a50*/  @!P3 PRMT R178, R231, 0x5410, RZ ;  /* 0x00005410e7b2b816 */ /* 0x000fe200000000ff */
[----:B------:R-:W-:Y:S01]  /*6a60*/  @!P2 HADD2 R244, -R180.H0_H0, -RZ.H0_H0 ;  /* 0xa00000ffb4f4a230 */ /* 0x000fe20000000900 */
[----:B------:R-:W-:Y:S02]  /*6a70*/  ISETP.GT.U32.AND P3, PT, R149, UR12, PT ;  /* 0x0000000c95007c0c */ /* 0x000fe4000bf64070 */
[C---:B------:R-:W-:Y:S02]  /*6a80*/  HMMA.16816.F32 R120, R4.reuse, R16, RZ ;  /* 0x000000100478723c */ /* 0x040fe400000018ff */
[----:B------:R-:W-:Y:S02]  /*6a90*/  @!P2 PRMT R180, R244, 0x5410, RZ ;  /* 0x00005410f4b4a816 */ /* 0x000fe400000000ff */
[----:B------:R-:W2:Y:S04]  /*6aa0*/  LDC R244, c[0x0][0x448] ;  /* 0x00011200fff47b82 */ /* 0x000ea80000000800 */
[----:B------:R-:W-:Y:S01]  /*6ab0*/  HMMA.16816.F32 R104, R4, R12, RZ ;  /* 0x0000000c0468723c */ /* 0x000fe200000018ff */
[----:B------:R-:W-:-:S02]  /*6ac0*/  FADD.FTZ R12, R78, R77 ;  /* 0x0000004d4e0c7221 */ /* 0x000fc40000010000 */
[----:B------:R-:W-:-:S05]  /*6ad0*/  @P3 HADD2 R250, -R176.H0_H0, -RZ.H0_H0 ;  /* 0xa00000ffb0fa3230 */ /* 0x000fca0000000900 */
[----:B------:R-:W-:Y:S01]  /*6ae0*/  HMMA.16816.F32 R116, R128, R32, R116 ;  /* 0x000000208074723c */ /* 0x000fe20000001874 */
[----:B------:R-:W-:Y:S02]  /*6af0*/  @P3 PRMT R176, R250, 0x5410, RZ ;  /* 0x00005410fab03816 */ /* 0x000fe400000000ff */
[----:B------:R-:W-:-:S05]  /*6b00*/  ISETP.GT.U32.AND P3, PT, R63, UR12, PT ;  /* 0x0000000c3f007c0c */ /* 0x000fca000bf64070 */
[----:B------:R-:W-:Y:S01]  /*6b10*/  HMMA.16816.F32 R120, R124, R32, R120 ;  /* 0x000000207c78723c */ /* 0x000fe20000001878 */
[----:B------:R-:W-:-:S07]  /*6b20*/  ISETP.GT.U32.AND P2, PT, R148, UR12, PT ;  /* 0x0000000c94007c0c */ /* 0x000fce000bf44070 */
[----:B------:R-:W-:Y:S01]  /*6b30*/  HMMA.16816.F32 R228, R4, R14, RZ ;  /* 0x0000000e04e4723c */ /* 0x000fe200000018ff */
[----:B--2---:R-:W-:Y:S01]  /*6b40*/  IMAD.SHL.U32 R96, R244, 0x8, RZ ;  /* 0x00000008f4607824 */ /* 0x004fe200078e00ff */
[----:B------:R-:W-:Y:S04]  /*6b50*/  STG.E.U16 desc[UR22][R226.64+0x2], R46 ;  /* 0x0000022ee2007986 */ /* 0x000fe8000c101516 */
[----:B------:R-:W-:-:S05]  /*6b60*/  @P2 HADD2 R251, -R177.H0_H0, -RZ.H0_H0 ;  /* 0xa00000ffb1fb2230 */ /* 0x000fca0000000900 */
[----:B------:R-:W-:Y:S02]  /*6b70*/  @P2 PRMT R177, R251, 0x5410, RZ ;  /* 0x00005410fbb12816 */ /* 0x000fe400000000ff */
[----:B------:R1:W2:Y:S04]  /*6b80*/  LDL.LU.S16 R251, [R1+0x34] ;  /* 0x0000340001fb7983 */ /* 0x0002a80000300600 */
[----:B------:R1:W2:Y:S04]  /*6b90*/  LDL.LU.S16 R250, [R1+0x38] ;  /* 0x0000380001fa7983 */ /* 0x0002a80000300600 */
[----:B------:R1:W2:Y:S01]  /*6ba0*/  LDL.LU.S16 R97, [R1+0x30] ;  /* 0x0000300001617983 */ /* 0x0002a20000300600 */
[----:B-----5:R-:W-:-:S05]  /*6bb0*/  @!P5 HADD2 R20, -R181.H0_H0, -RZ.H0_H0 ;  /* 0xa00000ffb514d230 */ /* 0x020fca0000000900 */
[----:B------:R-:W-:-:S04]  /*6bc0*/  PRMT R3, R20, 0x7610, R3 ;  /* 0x0000761014037816 */ /* 0x000fc80000000003 */
[----:B------:R-:W-:Y:S02]  /*6bd0*/  @!P5 PRMT R181, R3, 0x5410, RZ ;  /* 0x0000541003b5d816 */ /* 0x000fe400000000ff */
[----:B------:R-:W-:Y:S01]  /*6be0*/  ISETP.LE.U32.AND P5, PT, R0, UR12, PT ;  /* 0x0000000c00007c0c */ /* 0x000fe2000bfa3070 */
[----:B------:R-:W-:-:S04]  /*6bf0*/  FADD.FTZ R3, R95, R93 ;  /* 0x0000005d5f037221 */ /* 0x000fc80000010000 */
[----:B------:R-:W-:-:S04]  /*6c00*/  FADD.FTZ R3, R92, R3 ;  /* 0x000000035c037221 */ /* 0x000fc80000010000 */
[----:B------:R-:W-:Y:S02]  /*6c10*/  FADD.FTZ R206, R94, R3 ;  /* 0x000000035ece7221 */ /* 0x000fe40000010000 */
[----:B------:R-:W-:Y:S01]  /*6c20*/  HMMA.16816.F32 R92, R4, R26, RZ ;  /* 0x0000001a045c723c */ /* 0x000fe200000018ff */
[----:B---3--:R-:W-:-:S05]  /*6c30*/  @P4 HADD2 R2, -R179.H0_H0, -RZ.H0_H0 ;  /* 0xa00000ffb3024230 */ /* 0x008fca0000000900 */
[----:B------:R-:W-:-:S04]  /*6c40*/  PRMT R0, R2, 0x7610, R0 ;  /* 0x0000761002007816 */ /* 0x000fc80000000000 */
[----:B------:R-:W-:Y:S01]  /*6c50*/  @P4 PRMT R179, R0, 0x5410, RZ ;  /* 0x0000541000b34816 */ /* 0x000fe200000000ff */
[----:B------:R-:W-:-:S04]  /*6c60*/  FADD.FTZ R0, R110, R108 ;  /* 0x0000006c6e007221 */ /* 0x000fc80000010000 */
[----:B------:R-:W-:Y:S01]  /*6c70*/  FADD.FTZ R13, R109, R0 ;  /* 0x000000006d0d7221 */ /* 0x000fe20000010000 */
[----:B------:R-:W-:Y:S01]  /*6c80*/  FADD.FTZ R0, R76, R12 ;  /* 0x0000000c4c007221 */ /* 0x000fe20000010000 */
[----:B------:R-:W-:Y:S01]  /*6c90*/  FADD.FTZ R2, R159, R157 ;  /* 0x0000009d9f027221 */ /* 0x000fe20000010000 */
[----:B------:R-:W-:Y:S02]  /*6ca0*/  HMMA.16816.F32 R76, R4, R174, RZ ;  /* 0x000000ae044c723c */ /* 0x000fe400000018ff */
[----:B------:R-:W-:Y:S01]  /*6cb0*/  FADD.FTZ R33, R62, R0 ;  /* 0x000000003e217221 */ /* 0x000fe20000010000 */
[----:B------:R-:W-:-:S05]  /*6cc0*/  FADD.FTZ R32, R111, R13 ;  /* 0x0000000d6f207221 */ /* 0x000fca0000010000 */
[----:B------:R-:W-:Y:S01]  /*6cd0*/  HMMA.16816.F32 R60, R4, R222, RZ ;  /* 0x000000de043c723c */ /* 0x000fe200000018ff */
[----:B------:R-:W-:-:S07]  /*6ce0*/  FADD.FTZ R2, R158, R2 ;  /* 0x000000029e027221 */ /* 0x000fce0000010000 */
[----:B------:R-:W-:Y:S01]  /*6cf0*/  HMMA.16816.F32 R108, R4, R22, RZ ;  /* 0x00000016046c723c */ /* 0x000fe200000018ff */
[----:B------:R-:W-:-:S04]  /*6d00*/  FADD.FTZ R2, R156, R2 ;  /* 0x000000029c027221 */ /* 0x000fc80000010000 */
[----:B------:R-:W-:Y:S01]  /*6d10*/  FADD.FTZ R204, R204, R2 ;  /* 0x00000002cccc7221 */ /* 0x000fe20000010000 */
[----:B------:R-:W-:-:S05]  /*6d20*/  IMAD.WIDE R2, R96, 0x2, R226 ;  /* 0x0000000260027825 */ /* 0x000fca00078e02e2 */
[----:B------:R-:W-:Y:S04]  /*6d30*/  STG.E.U16 desc[UR22][R2.64], R45 ;  /* 0x0000002d02007986 */ /* 0x000fe8000c101516 */
[----:B------:R3:W-:Y:S02]  /*6d40*/  STG.E.U16 desc[UR22][R2.64+0x2], R44 ;  /* 0x0000022c02007986 */ /* 0x0007e4000c101516 */
[C---:B---3--:R-:W-:Y:S08]  /*6d50*/  HMMA.16816.F32 R44, R124.reuse, R50, R60 ;  /* 0x000000327c2c723c */ /* 0x048ff0000000183c */
[C---:B------:R-:W-:Y:S08]  /*6d60*/  HMMA.16816.F32 R60, R124.reuse, R66, R76 ;  /* 0x000000427c3c723c */ /* 0x040ff0000000184c */
[C---:B------:R-:W-:Y:S08]  /*6d70*/  HMMA.16816.F32 R76, R124.reuse, R82, R92 ;  /* 0x000000527c4c723c */ /* 0x040ff0000000185c */
[C---:B------:R-:W-:Y:S08]  /*6d80*/  HMMA.16816.F32 R92, R124.reuse, R98, R108 ;  /* 0x000000627c5c723c */ /* 0x040ff0000000186c */
[----:B----4-:R-:W-:Y:S01]  /*6d90*/  HMMA.16816.F32 R108, R124, R114, R228 ;  /* 0x000000727c6c723c */ /* 0x010fe200000018e4 */
[----:B------:R1:W3:Y:S07]  /*6da0*/  LDL.LU.S16 R231, [R1+0x3c] ;  /* 0x00003c0001e77983 */ /* 0x0002ee0000300600 */
[C---:B------:R-:W-:Y:S08]  /*6db0*/  HMMA.16816.F32 R164, R4.reuse, R202, RZ ;  /* 0x000000ca04a4723c */ /* 0x040ff000000018ff */
[C---:B------:R-:W-:Y:S08]  /*6dc0*/  HMMA.16816.F32 R156, R4.reuse, R218, RZ ;  /* 0x000000da049c723c */ /* 0x040ff000000018ff */
[----:B------:R-:W-:Y:S01]  /*6dd0*/  HMMA.16816.F32 R4, R4, R18, RZ ;  /* 0x000000120404723c */ /* 0x000fe200000018ff */
[----:B------:R-:W-:-:S02]  /*6de0*/  ISETP.GT.U32.AND P4, PT, R200, UR12, PT ;  /* 0x0000000cc8007c0c */ /* 0x000fc4000bf84070 */
[----:B------:R-:W-:-:S05]  /*6df0*/  ISETP.GT.U32.AND P2, PT, R201, UR12, PT ;  /* 0x0000000cc9007c0c */ /* 0x000fca000bf44070 */
[C---:B------:R-:W-:Y:S08]  /*6e00*/  HMMA.16816.F32 R104, R124.reuse, R112, R104 ;  /* 0x000000707c68723c */ /* 0x040ff00000001868 */
[C---:B------:R-:W-:Y:S08]  /*6e10*/  HMMA.16816.F32 R164, R124.reuse, R150, R164 ;  /* 0x000000967ca4723c */ /* 0x040ff000000018a4 */
[C---:B------:R-:W-:Y:S08]  /*6e20*/  HMMA.16816.F32 R156, R124.reuse, R142, R156 ;  /* 0x0000008e7c9c723c */ /* 0x040ff0000000189c */
[----:B------:R-:W-:Y:S01]  /*6e30*/  HMMA.16816.F32 R124, R124, R34, R4 ;  /* 0x000000227c7c723c */ /* 0x000fe20000001804 */
[----:B------:R-:W-:-:S04]  /*6e40*/  IMAD.WIDE R4, R244, 0x70, R2 ;  /* 0x00000070f4047825 */ /* 0x000fc800078e0202 */
[----:B--2---:R-:W-:Y:S01]  /*6e50*/  @P4 HADD2 R251, -R138.H0_H0, -RZ.H0_H0 ;  /* 0xa00000ff8afb4230 */ /* 0x004fe20000000900 */
[----:B------:R-:W-:Y:S01]  /*6e60*/  STG.E.U16 desc[UR22][R4.64], R197 ;  /* 0x000000c504007986 */ /* 0x000fe2000c101516 */
[----:B------:R-:W-:-:S03]  /*6e70*/  IMAD.WIDE R2, R96, 0x2, R4 ;  /* 0x0000000260027825 */ /* 0x000fc600078e0204 */
[----:B------:R2:W-:Y:S01]  /*6e80*/  STG.E.U16 desc[UR22][R4.64+0x2], R194 ;  /* 0x000002c204007986 */ /* 0x0005e2000c101516 */
[C---:B------:R-:W-:Y:S03]  /*6e90*/  HMMA.16816.F32 R200, R8.reuse, R202, RZ ;  /* 0x000000ca08c8723c */ /* 0x040fe600000018ff */
[----:B------:R-:W-:Y:S04]  /*6ea0*/  STG.E.U16 desc[UR22][R2.64], R193 ;  /* 0x000000c102007986 */ /* 0x000fe8000c101516 */
[----:B------:R-:W-:Y:S01]  /*6eb0*/  STG.E.U16 desc[UR22][R2.64+0x2], R190 ;  /* 0x000002be02007986 */ /* 0x000fe2000c101516 */
[C---:B------:R-:W-:Y:S03]  /*6ec0*/  HMMA.16816.F32 R216, R8.reuse, R218, RZ ;  /* 0x000000da08d8723c */ /* 0x040fe600000018ff */
[----:B------:R-:W-:Y:S04]  /*6ed0*/  STG.E.U16 desc[UR22][R226.64+0x10], R196 ;  /* 0x000010c4e2007986 */ /* 0x000fe8000c101516 */
[----:B------:R-:W-:Y:S01]  /*6ee0*/  STG.E.U16 desc[UR22][R226.64+0x12], R192 ;  /* 0x000012c0e2007986 */ /* 0x000fe2000c101516 */
[----:B------:R-:W-:Y:S01]  /*6ef0*/  HMMA.16816.F32 R220, R8, R222, RZ ;  /* 0x000000de08dc723c */ /* 0x000fe200000018ff */
[----:B------:R-:W-:-:S02]  /*6f00*/  @P2 HADD2 R250, -R137.H0_H0, -RZ.H0_H0 ;  /* 0xa00000ff89fa2230 */ /* 0x000fc40000000900 */
[----:B--2---:R-:W-:-:S05]  /*6f10*/  IMAD.WIDE R4, R244, -0x70, R4 ;  /* 0xffffff90f4047825 */ /* 0x004fca00078e0204 */
[C---:B------:R-:W-:Y:S01]  /*6f20*/  HMMA.16816.F32 R172, R8.reuse, R174, RZ ;  /* 0x000000ae08ac723c */ /* 0x040fe200000018ff */
[----:B------:R-:W-:Y:S01]  /*6f30*/  @P3 HADD2 R97, -R132.H0_H0, -RZ.H0_H0 ;  /* 0xa00000ff84613230 */ /* 0x000fe20000000900 */
[----:B------:R-:W-:Y:S04]  /*6f40*/  STG.E.U16 desc[UR22][R4.64+0x10], R187 ;  /* 0x000010bb04007986 */ /* 0x000fe8000c101516 */
[----:B------:R2:W-:Y:S02]  /*6f50*/  STG.E.U16 desc[UR22][R4.64+0x12], R189 ;  /* 0x000012bd04007986 */ /* 0x0005e4000c101516 */
[----:B------:R-:W-:Y:S01]  /*6f60*/  HMMA.16816.F32 R24, R8, R26, RZ ;  /* 0x0000001a0818723c */ /* 0x000fe200000018ff */
[----:B------:R-:W-:-:S07]  /*6f70*/  PRMT R7, R250, 0x7610, R7 ;  /* 0x00007610fa077816 */ /* 0x000fce0000000007 */
[----:B------:R-:W-:Y:S01]  /*6f80*/  HMMA.16816.F32 R12, R8, R14, RZ ;  /* 0x0000000e080c723c */ /* 0x000fe200000018ff */
[----:B------:R-:W-:-:S07]  /*6f90*/  PRMT R6, R97, 0x7610, R6 ;  /* 0x0000761061067816 */ /* 0x000fce0000000006 */
[C---:B------:R-:W-:Y:S08]  /*6fa0*/  HMMA.16816.F32 R20, R8.reuse, R22, RZ ;  /* 0x000000160814723c */ /* 0x040ff000000018ff */
[----:B------:R-:W-:Y:S01]  /*6fb0*/  HMMA.16816.F32 R16, R8, R18, RZ ;  /* 0x000000120810723c */ /* 0x000fe200000018ff */
[----:B------:R-:W-:Y:S01]  /*6fc0*/  PRMT R8, R251, 0x7610, R8 ;  /* 0x00007610fb087816 */ /* 0x000fe20000000008 */
[----:B--2---:R-:W-:-:S03]  /*6fd0*/  IMAD.WIDE R4, R244, 0x70, R4 ;  /* 0x00000070f4047825 */ /* 0x004fc600078e0204 */
[----:B------:R-:W-:Y:S02]  /*6fe0*/  @P4 PRMT R138, R8, 0x5410, RZ ;  /* 0x00005410088a4816 */ /* 0x000fe400000000ff */
[----:B------:R-:W-:Y:S02]  /*6ff0*/  @P2 PRMT R137, R7, 0x5410, RZ ;  /* 0x0000541007892816 */ /* 0x000fe400000000ff */
[----:B------:R-:W-:Y:S01]  /*7000*/  @P3 PRMT R132, R6, 0x5410, RZ ;  /* 0x0000541006843816 */ /* 0x000fe200000000ff */
[----:B------:R-:W-:Y:S04]  /*7010*/  STG.E.U16 desc[UR22][R4.64+0x10], R185 ;  /* 0x000010b904007986 */ /* 0x000fe8000c101516 */
[----:B------:R2:W-:Y:S01]  /*7020*/  STG.E.U16 desc[UR22][R4.64+0x12], R183 ;  /* 0x000012b704007986 */ /* 0x0005e2000c101516 */
[C---:B------:R-:W-:Y:S03]  /*7030*/  HMMA.16816.F32 R100, R128.reuse, R112, R100 ;  /* 0x000000708064723c */ /* 0x040fe60000001864 */
[----:B------:R-:W-:Y:S04]  /*7040*/  STG.E.U16 desc[UR22][R2.64+0x12], R199 ;  /* 0x000012c702007986 */ /* 0x000fe8000c101516 */
[----:B------:R-:W-:Y:S01]  /*7050*/  STG.E.U16 desc[UR22][R2.64+0x10], R198 ;  /* 0x000010c602007986 */ /* 0x000fe2000c101516 */
[C---:B------:R-:W-:Y:S03]  /*7060*/  HMMA.16816.F32 R148, R128.reuse, R150, R200 ;  /* 0x000000968094723c */ /* 0x040fe600000018c8 */
[----:B------:R-:W-:Y:S04]  /*7070*/  STG.E.U16 desc[UR22][R226.64+0x20], R195 ;  /* 0x000020c3e2007986 */ /* 0x000fe8000c101516 */
[----:B------:R-:W-:Y:S01]  /*7080*/  STG.E.U16 desc[UR22][R226.64+0x22], R191 ;  /* 0x000022bfe2007986 */ /* 0x000fe2000c101516 */
        /* <DEDUP_REMOVED lines=9> */
[----:B------:R-:W-:-:S03]  /*7120*/  IADD3 R216, P2, PT, R226, -0x40, RZ ;  /* 0xffffffc0e2d87810 */ /* 0x000fc60007f5e0ff */
[----:B------:R-:W-:Y:S01]  /*7130*/  FADD.FTZ R0, R208, R0 ;  /* 0x00000000d0007221 */ /* 0x000fe20000010000 */
[----:B------:R-:W-:-:S03]  /*7140*/  IADD3.X R217, PT, PT, R227, -0x1, RZ, P2, !PT ;  /* 0xffffffffe3d97810 */ /* 0x000fc600017fe4ff */
[----:B------:R-:W-:Y:S01]  /*7150*/  FADD.FTZ R234, R234, R0 ;  /* 0x00000000eaea7221 */ /* 0x000fe20000010000 */
[----:B------:R-:W-:Y:S01]  /*7160*/  UMOV UR6, 0xffffffff ;  /* 0xffffffff00067882 */ /* 0x000fe20000000000 */
[----:B---3--:R-:W-:-:S05]  /*7170*/  @!P5 HADD2 R231, -R139.H0_H0, -RZ.H0_H0 ;  /* 0xa00000ff8be7d230 */ /* 0x008fca0000000900 */
[----:B------:R-:W-:-:S04]  /*7180*/  PRMT R9, R231, 0x7610, R9 ;  /* 0x00007610e7097816 */ /* 0x000fc80000000009 */
[----:B------:R-:W-:Y:S01]  /*7190*/  @!P5 PRMT R139, R9, 0x5410, RZ ;  /* 0x00005410098bd816 */ /* 0x000fe200000000ff */
[----:B------:R-:W-:-:S04]  /*71a0*/  IMAD.WIDE R8, R244, -0x70, R4 ;  /* 0xffffff90f4087825 */ /* 0x000fc800078e0204 */
[C---:B------:R-:W-:Y:S01]  /*71b0*/  IMAD.WIDE R6, R244.reuse, 0x70, R8 ;  /* 0x00000070f4067825 */ /* 0x040fe200078e0208 */
[----:B------:R-:W-:Y:S03]  /*71c0*/  STG.E.U16 desc[UR22][R8.64+0x20], R186 ;  /* 0x000020ba08007986 */ /* 0x000fe6000c101516 */
[C---:B--2---:R-:W-:Y:S01]  /*71d0*/  IMAD.WIDE R4, R244.reuse, -0x70, R6 ;  /* 0xffffff90f4047825 */ /* 0x044fe200078e0206 */
[----:B------:R-:W-:Y:S04]  /*71e0*/  STG.E.U16 desc[UR22][R8.64+0x22], R188 ;  /* 0x000022bc08007986 */ /* 0x000fe8000c101516 */
[----:B------:R-:W-:Y:S04]  /*71f0*/  STG.E.U16 desc[UR22][R6.64+0x20], R184 ;  /* 0x000020b806007986 */ /* 0x000fe8000c101516 */
[----:B------:R2:W-:Y:S04]  /*7200*/  STG.E.U16 desc[UR22][R6.64+0x22], R182 ;  /* 0x000022b606007986 */ /* 0x0005e8000c101516 */
[----:B------:R-:W-:Y:S04]  /*7210*/  STG.E.U16 desc[UR22][R2.64+0x20], R180 ;  /* 0x000020b402007986 */ /* 0x000fe8000c101516 */
[----:B------:R-:W-:Y:S04]  /*7220*/  STG.E.U16 desc[UR22][R2.64+0x22], R178 ;  /* 0x000022b202007986 */ /* 0x000fe8000c101516 */
[----:B------:R-:W-:Y:S04]  /*7230*/  STG.E.U16 desc[UR22][R226.64+0x30], R181 ;  /* 0x000030b5e2007986 */ /* 0x000fe8000c101516 */
[----:B------:R-:W-:Y:S04]  /*7240*/  STG.E.U16 desc[UR22][R226.64+0x32], R179 ;  /* 0x000032b3e2007986 */ /* 0x000fe8000c101516 */
[----:B------:R-:W-:Y:S01]  /*7250*/  STG.E.U16 desc[UR22][R4.64+0x30], R177 ;  /* 0x000030b104007986 */ /* 0x000fe2000c101516 */
[----:B--2---:R-:W-:-:S03]  /*7260*/  IMAD.WIDE R6, R244, 0x70, R4 ;  /* 0x00000070f4067825 */ /* 0x004fc600078e0204 */
[----:B------:R2:W-:Y:S04]  /*7270*/  STG.E.U16 desc[UR22][R4.64+0x32], R176 ;  /* 0x000032b004007986 */ /* 0x0005e8000c101516 */
[----:B------:R-:W-:Y:S04]  /*7280*/  STG.E.U16 desc[UR22][R6.64+0x30], R139 ;  /* 0x0000308b06007986 */ /* 0x000fe8000c101516 */
[----:B------:R-:W-:Y:S04]  /*7290*/  STG.E.U16 desc[UR22][R6.64+0x32], R138 ;  /* 0x0000328a06007986 */ /* 0x000fe8000c101516 */
[----:B------:R-:W-:Y:S04]  /*72a0*/  STG.E.U16 desc[UR22][R2.64+0x30], R137 ;  /* 0x0000308902007986 */ /* 0x000fe8000c101516 */
[----:B------:R3:W-:Y:S01]  /*72b0*/  STG.E.U16 desc[UR22][R2.64+0x32], R132 ;  /* 0x0000328402007986 */ /* 0x0007e2000c101516 */
[----:B--2---:R-:W-:-:S04]  /*72c0*/  FADD.FTZ R4, R241, R204 ;  /* 0x000000ccf1047221 */ /* 0x004fc80000010000 */
[----:B------:R-:W-:Y:S01]  /*72d0*/  FADD.FTZ R229, R242, R4 ;  /* 0x00000004f2e57221 */ /* 0x000fe20000010000 */
[----:B---3--:R-:W-:Y:S01]  /*72e0*/  FADD.FTZ R2, R233, R206 ;  /* 0x000000cee9027221 */ /* 0x008fe20000010000 */
        /* <DEDUP_REMOVED lines=8> */
[----:B-1----:R-:W-:Y:S06]  /*7370*/  BRA.U !UP1, `(.L_x_1357) ;  /* 0x0000011d09c47547 */ /* 0x002fec000b800000 */
[----:B------:R-:W2:Y:S01]  /*7380*/  LDL.LU R230, [R1+0x14] ;  /* 0x0000140001e67983 */ /* 0x000ea20000300800 */
[----:B------:R-:W1:Y:S01]  /*7390*/  LDCU UR7, c[0x0][0x440] ;  /* 0x00008800ff0777ac */ /* 0x000e620008000800 */
[----:B------:R-:W-:-:S04]  /*73a0*/  DEPBAR.LE SB0, 0x0 ;  /* 0x000080000000791a */ /* 0x000fc80000000000 */
[----:B------:R-:W3:Y:S04]  /*73b0*/  LDL R202, [R1+0x70] ;  /* 0x0000700001ca7983 */ /* 0x000ee80000100800 */
[----:B------:R-:W4:Y:S04]  /*73c0*/  LDL.LU R203, [R1+0x24] ;  /* 0x0000240001cb7983 */ /* 0x000f280000300800 */
[----:B------:R-:W5:Y:S04]  /*73d0*/  LDL R228, [R1+0x64] ;  /* 0x0000640001e47983 */ /* 0x000f680000100800 */
[----:B------:R-:W2:Y:S04]  /*73e0*/  LDL R231, [R1+0x6c] ;  /* 0x00006c0001e77983 */ /* 0x000ea80000100800 */
[----:B------:R-:W2:Y:S04]  /*73f0*/  LDL.64 R250, [R1+0xa0] ;  /* 0x0000a00001fa7983 */ /* 0x000ea80000100a00 */
[----:B------:R-:W2:Y:S01]  /*7400*/  LDL.LU R244, [R1+0x1c] ;  /* 0x00001c0001f47983 */ /* 0x000ea20000300800 */
[----:B------:R-:W-:Y:S01]  /*7410*/  UIADD3 UR16, UPT, UPT, UR19, -0x2, URZ ;  /* 0xfffffffe13107890 */ /* 0x000fe2000fffe0ff */
[----:B------:R-:W-:Y:S01]  /*7420*/  IMAD.SHL.U32 R201, R212, 0x40, RZ ;  /* 0x00000040d4c97824 */ /* 0x000fe200078e00ff */
[----:B------:R-:W-:Y:S02]  /*7430*/  BAR.SYNC.DEFER_BLOCKING 0x0 ;  /* 0x0000000000007b1d */ /* 0x000fe40000010000 */
[----:B------:R-:W-:Y:S01]  /*7440*/  UIMAD.WIDE.U32 UR24, UR16, UR8, URZ ;  /* 0x00000008101872a5 */ /* 0x000fe2000f8e00ff */
[----:B-1----:R-:W-:-:S02]  /*7450*/  ISETP.GE.AND P4, PT, R214, UR7, PT ;  /* 0x00000007d6007c0c */ /* 0x002fc4000bf86270 */
[----:B------:R-:W-:Y:S01]  /*7460*/  LOP3.LUT R5, R210, 0x200, R201, 0xf8, !PT ;  /* 0x00000200d2057812 */ /* 0x000fe200078ef8c9 */
[----:B------:R-:W-:Y:S02]  /*7470*/  USHF.L.U32 UR17, UR24, 0x5, URZ ;  /* 0x0000000518117899 */ /* 0x000fe400080006ff */
[----:B------:R-:W-:Y:S01]  /*7480*/  UIMAD UR16, UR16, UR9, UR25 ;  /* 0x00000009101072a4 */ /* 0x000fe2000f8e0219 */
[----:B------:R-:W-:Y:S01]  /*7490*/  IMAD.U32 R4, RZ, RZ, UR24 ;  /* 0x00000018ff047e24 */ /* 0x000fe2000f8e00ff */
[----:B------:R-:W-:Y:S01]  /*74a0*/  ULEA UR17, UP0, UR8, UR17, 0x4 ;  /* 0x0000001108117291 */ /* 0x000fe2000f8020ff */
[----:B------:R-:W-:Y:S01]  /*74b0*/  IMAD.U32 R3, RZ, RZ, UR24 ;  /* 0x00000018ff037e24 */ /* 0x000fe2000f8e00ff */
[----:B------:R-:W-:Y:S02]  /*74c0*/  USHF.L.U64.HI UR13, UR24, 0x5, UR16 ;  /* 0x00000005180d7899 */ /* 0x000fe40008010210 */
[----:B------:R-:W-:Y:S02]  /*74d0*/  IMAD.U32 R0, RZ, RZ, UR16 ;  /* 0x00000010ff007e24 */ /* 0x000fe4000f8e00ff */
[----:B------:R-:W-:Y:S01]  /*74e0*/  ULEA.HI.X UR13, UR8, UR13, UR9, 0x4, UP0 ;  /* 0x0000000d080d7291 */ /* 0x000fe200080f2409 */
[----:B------:R-:W-:-:S02]  /*74f0*/  IMAD.U32 R2, RZ, RZ, UR17 ;  /* 0x00000011ff027e24 */ /* 0x000fc4000f8e00ff */
[----:B------:R-:W-:-:S03]  /*7500*/  IMAD.U32 R7, RZ, RZ, UR17 ;  /* 0x00000011ff077e24 */ /* 0x000fc6000f8e00ff */
[----:B------:R-:W-:Y:S01]  /*7510*/  IMAD.U32 R6, RZ, RZ, UR13 ;  /* 0x0000000dff067e24 */ /* 0x000fe2000f8e00ff */
[-C--:B---3--:R-:W-:Y:S02]  /*7520*/  LEA R4, P5, R4, R202.reuse, 0x6 ;  /* 0x000000ca04047211 */ /* 0x088fe400078a30ff */
[----:B------:R-:W-:Y:S02]  /*7530*/  LEA R2, P2, R2, R202, 0x1 ;  /* 0x000000ca02027211 */ /* 0x000fe400078408ff */
[----:B----4-:R-:W-:Y:S02]  /*7540*/  LOP3.LUT R8, R5, R203, RZ, 0xfc, !PT ;  /* 0x000000cb05087212 */ /* 0x010fe400078efcff */
[----:B-----5:R-:W-:-:S03]  /*7550*/  ISETP.GE.AND P3, PT, R228, UR7, PT ;  /* 0x00000007e4007c0c */ /* 0x020fc6000bf66270 */
[----:B------:R-:W-:Y:S01]  /*7560*/  STL [R1+0x98], R8 ;  /* 0x0000980801007387 */ /* 0x000fe20000100800 */
[----:B------:R-:W-:Y:S02]  /*7570*/  LEA R21, R8, UR5, 0x1 ;  /* 0x0000000508157c11 */ /* 0x000fe4000f8e08ff */
[-C--:B--2---:R-:W-:Y:S02]  /*7580*/  LEA.HI.X R5, R3, R231.reuse, R0, 0x6, P5 ;  /* 0x000000e703057211 */ /* 0x084fe400028f3400 */
[----:B------:R-:W-:Y:S01]  /*7590*/  LEA.HI.X R3, R7, R231, R6, 0x1, P2 ;  /* 0x000000e707037211 */ /* 0x000fe200010f0c06 */
[----:B------:R-:W-:Y:S01]  /*75a0*/  IMAD.MOV.U32 R231, RZ, RZ, 0x20 ;  /* 0x00000020ffe77424 */ /* 0x000fe200078e00ff */
[----:B------:R-:W-:Y:S01]  /*75b0*/  ISETP.NE.AND P2, PT, R230, RZ, PT ;  /* 0x000000ffe600720c */ /* 0x000fe20003f45270 */
[----:B------:R-:W-:Y:S01]  /*75c0*/  @!PT LDS RZ, [RZ] ;  /* 0x00000000fffff984 */ /* 0x000fe20000000800 */
[----:B------:R-:W-:Y:S01]  /*75d0*/  @!PT LDS RZ, [RZ] ;  /* 0x00000000fffff984 */ /* 0x000fe20000000800 */
[----:B------:R-:W-:Y:S01]  /*75e0*/  @!PT LDS RZ, [RZ] ;  /* 0x00000000fffff984 */ /* 0x000fe20000000800 */
[----:B------:R-:W-:Y:S01]  /*75f0*/  @!P4 LDGSTS.E.BYPASS.LTC128B.128 [R215+0xa000], desc[UR22][R4.64] ;  /* 0x0a00000004d7cfae */ /* 0x000fe2000b981a16 */
[----:B------:R-:W-:Y:S02]  /*7600*/  IMAD.MOV.U32 R230, RZ, RZ, R250 ;  /* 0x000000ffffe67224 */ /* 0x000fe400078e00fa */
[----:B------:R-:W-:Y:S01]  /*7610*/  SEL R0, R231, 0xffffffe0, !P2 ;  /* 0xffffffe0e7007807 */ /* 0x000fe20005000000 */
[----:B------:R-:W-:Y:S01]  /*7620*/  @P4 STS.128 [R215+0xa000], RZ ;  /* 0x00a000ffd7004388 */ /* 0x000fe20000000c00 */
[----:B------:R-:W-:Y:S01]  /*7630*/  ISETP.NE.AND P2, PT, R244, RZ, PT ;  /* 0x000000fff400720c */ /* 0x000fe20003f45270 */
[----:B------:R-:W-:-:S02]  /*7640*/  IMAD.MOV.U32 R231, RZ, RZ, R251 ;  /* 0x000000ffffe77224 */ /* 0x000fc400078e00fb */
[----:B------:R-:W-:Y:S01]  /*7650*/  @!PT LDS RZ, [RZ] ;  /* 0x00000000fffff984 */ /* 0x000fe20000000800 */
[----:B------:R-:W-:Y:S01]  /*7660*/  @!PT LDS RZ, [RZ] ;  /* 0x00000000fffff984 */ /* 0x000fe20000000800 */
[----:B------:R-:W-:Y:S01]  /*7670*/  @!PT LDS RZ, [RZ] ;  /* 0x00000000fffff984 */ /* 0x000fe20000000800 */
[----:B------:R1:W-:Y:S01]  /*7680*/  @!P3 LDGSTS.E.BYPASS.LTC128B.128 [R215+0xb000], desc[UR22][R4.64+0x80] ;  /* 0x0b00008004d7bfae */ /* 0x0003e2000b981a16 */
[----:B------:R-:W-:Y:S02]  /*7690*/  IMAD.IADD R22, R232, 0x1, R0 ;  /* 0x00000001e8167824 */ /* 0x000fe400078e0200 */
[----:B------:R-:W-:Y:S01]  /*76a0*/  IMAD.IADD R20, R0, 0x1, R21 ;  /* 0x0000000100147824 */ /* 0x000fe200078e0215 */
        /* <DEDUP_REMOVED lines=11> */
[----:B------:R-:W-:Y:S04]  /*7760*/  LDSM.16.M88.4 R176, [R232+0x8000] ;  /* 0x00800000e8b0783b */ /* 0x000fe80000000200 */
[----:B------:R-:W3:Y:S04]  /*7770*/  LDSM.16.M88.4 R12, [R21+0x2000] ;  /* 0x00200000150c783b */ /* 0x000ee80000000200 */
[----:B------:R-:W4:Y:S04]  /*7780*/  LDSM.16.M88.4 R172, [R232+0x8800] ;  /* 0x00880000e8ac783b */ /* 0x000f280000000200 */
[----:B------:R-:W5:Y:S04]  /*7790*/  LDSM.16.M88.4 R16, [R21] ;  /* 0x000000001510783b */ /* 0x000f680000000200 */
[----:B-1----:R-:W-:Y:S01]  /*77a0*/  LDSM.16.M88.4 R4, [R20+0x2000] ;  /* 0x002000001404783b */ /* 0x002fe20000000200 */
[----:B--2---:R-:W-:-:S03]  /*77b0*/  IMAD.MOV.U32 R2, RZ, RZ, 0x40 ;  /* 0x00000040ff027424 */ /* 0x004fc600078e00ff */
[----:B------:R-:W1:Y:S04]  /*77c0*/  LDSM.16.M88.4 R24, [R22+0x8800] ;  /* 0x008800001618783b */ /* 0x000e680000000200 */
[----:B------:R-:W2:Y:S01]  /*77d0*/  LDSM.16.M88.4 R8, [R20] ;  /* 0x000000001408783b */ /* 0x000ea20000000200 */
[----:B------:R-:W-:-:S03]  /*77e0*/  SEL R2, R2, 0xffffffc0, !P2 ;  /* 0xffffffc002027807 */ /* 0x000fc60005000000 */
[----:B------:R-:W2:Y:S02]  /*77f0*/  LDSM.16.M88.4 R32, [R22+0x8000] ;  /* 0x008000001620783b */ /* 0x000ea40000000200 */
[----:B------:R-:W-:Y:S02]  /*7800*/  IMAD.IADD R137, R232, 0x1, R2 ;  /* 0x00000001e8897824 */ /* 0x000fe400078e0202 */
[----:B------:R-:W-:Y:S01]  /*7810*/  IMAD.IADD R3, R2, 0x1, R21 ;  /* 0x0000000102037824 */ /* 0x000fe200078e0215 */
[----:B------:R-:W-:Y:S01]  /*7820*/  SHF.R.U32.HI R244, RZ, 0x5, R212 ;  /* 0x00000005fff47819 */ /* 0x000fe200000116d4 */
[C---:B------:R-:W-:Y:S01]  /*7830*/  IMAD.IADD R132, R0.reuse, 0x1, R137 ;  /* 0x0000000100847824 */ /* 0x040fe200078e0289 */
[----:B------:R-:W-:Y:S01]  /*7840*/  STL [R1], R137 ;  /* 0x0000008901007387 */ /* 0x000fe20000100800 */
[----:B------:R-:W-:-:S03]  /*7850*/  IMAD.IADD R2, R0, 0x1, R3 ;  /* 0x0000000100027824 */ /* 0x000fc600078e0203 */
[----:B------:R-:W-:Y:S04]  /*7860*/  STL [R1+0xc], R132 ;  /* 0x00000c8401007387 */ /* 0x000fe80000100800 */
[----:B------:R-:W2:Y:S01]  /*7870*/  LDL.64 R250, [R1+0x78] ;  /* 0x0000780001fa7983 */ /* 0x000ea20000100a00 */
[C---:B---3--:R-:W-:Y:S03]  /*7880*/  HMMA.16816.F32 R196, R12.reuse, R176, RZ ;  /* 0x000000b00cc4723c */ /* 0x048fe600000018ff */
[----:B------:R-:W3:Y:S01]  /*7890*/  LDL.64 R240, [R1+0x80] ;  /* 0x0000800001f07983 */ /* 0x000ee20000100a00 */
[----:B------:R-:W-:Y:S01]  /*78a0*/  UIADD3 UR7, UPT, UPT, UR19, -0x2, URZ ;  /* 0xfffffffe13077890 */ /* 0x000fe2000fffe0ff */
[----:B------:R-:W-:Y:S01]  /*78b0*/  IMAD.U32 R230, RZ, RZ, UR21 ;  /* 0x00000015ffe67e24 */ /* 0x000fe2000f8e00ff */
[----:B------:R-:W-:Y:S01]  /*78c0*/  SHF.R.U32.HI R228, RZ, 0x5, R212 ;  /* 0x00000005ffe47819 */ /* 0x000fe200000116d4 */
[----:B------:R-:W-:Y:S01]  /*78d0*/  IMAD.U32 R218, RZ, RZ, UR21 ;  /* 0x00000015ffda7e24 */ /* 0x000fe2000f8e00ff */
[C---:B----4-:R-:W-:Y:S01]  /*78e0*/  HMMA.16816.F32 R188, R12.reuse, R172, RZ ;  /* 0x000000ac0cbc723c */ /* 0x050fe200000018ff */
[----:B------:R-:W0:Y:S07]  /*78f0*/  LDGDEPBAR ;  /* 0x00000000000079af */ /* 0x000e2e0000000000 */
[C---:B------:R-:W-:Y:S08]  /*7900*/  HMMA.16816.F32 R192, R12.reuse, R178, RZ ;  /* 0x000000b20cc0723c */ /* 0x040ff000000018ff */
[----:B------:R-:W-:Y:S08]  /*7910*/  HMMA.16816.F32 R184, R12, R174, RZ ;  /* 0x000000ae0cb8723c */ /* 0x000ff000000018ff */
[C---:B-----5:R-:W-:Y:S08]  /*7920*/  HMMA.16816.F32 R180, R16.reuse, R176, RZ ;  /* 0x000000b010b4723c */ /* 0x060ff000000018ff */
[C---:B------:R-:W-:Y:S08]  /*7930*/  HMMA.16816.F32 R200, R16.reuse, R178, RZ ;  /* 0x000000b210c8723c */ /* 0x040ff000000018ff */
[C---:B------:R-:W-:Y:S08]  /*7940*/  HMMA.16816.F32 R12, R16.reuse, R172, RZ ;  /* 0x000000ac100c723c */ /* 0x040ff000000018ff */
[----:B------:R-:W-:Y:S08]  /*7950*/  HMMA.16816.F32 R16, R16, R174, RZ ;  /* 0x000000ae1010723c */ /* 0x000ff000000018ff */
[C---:B-1----:R-:W-:Y:S08]  /*7960*/  HMMA.16816.F32 R172, R4.reuse, R24, R188 ;  /* 0x0000001804ac723c */ /* 0x042ff000000018bc */
[----:B------:R-:W-:Y:S08]  /*7970*/  HMMA.16816.F32 R184, R4, R26, R184 ;  /* 0x0000001a04b8723c */ /* 0x000ff000000018b8 */
[----:B--2---:R-:W-:Y:S01]  /*7980*/  HMMA.16816.F32 R176, R8, R24, R12 ;  /* 0x0000001808b0723c */ /* 0x004fe2000000180c */
[----:B------:R-:W-:Y:S07]  /*7990*/  LDSM.16.M88.4 R12, [R137+0x8800] ;  /* 0x00880000890c783b */ /* 0x000fee0000000200 */
[C---:B------:R-:W-:Y:S08]  /*79a0*/  HMMA.16816.F32 R196, R4.reuse, R32, R196 ;  /* 0x0000002004c4723c */ /* 0x040ff000000018c4 */
[----:B------:R-:W-:Y:S01]  /*79b0*/  HMMA.16816.F32 R188, R4, R34, R192 ;  /* 0x0000002204bc723c */ /* 0x000fe200000018c0 */
[----:B------:R-:W1:Y:S07]  /*79c0*/  LDSM.16.M88.4 R4, [R3+0x2000] ;  /* 0x002000000304783b */ /* 0x000e6e0000000200 */
[C---:B------:R-:W-:Y:S01]  /*79d0*/  HMMA.16816.F32 R24, R8.reuse, R26, R16 ;  /* 0x0000001a0818723c */ /* 0x040fe20000001810 */
[----:B------:R-:W2:Y:S07]  /*79e0*/  LDSM.16.M88.4 R16, [R137+0x8000] ;  /* 0x008000008910783b */ /* 0x000eae0000000200 */
[C---:B------:R-:W-:Y:S08]  /*79f0*/  HMMA.16816.F32 R180, R8.reuse, R32, R180 ;  /* 0x0000002008b4723c */ /* 0x040ff000000018b4 */
[----:B------:R-:W-:Y:S01]  /*7a00*/  HMMA.16816.F32 R32, R8, R34, R200 ;  /* 0x000000220820723c */ /* 0x000fe200000018c8 */
[----:B------:R-:W4:Y:S07]  /*7a10*/  LDSM.16.M88.4 R8, [R3] ;  /* 0x000000000308783b */ /* 0x000f2e0000000200 */
[C---:B-1----:R-:W-:Y:S08]  /*7a20*/  HMMA.16816.F32 R184, R4.reuse, R14, R184 ;  /* 0x0000000e04b8723c */ /* 0x042ff000000018b8 */
[C---:B--2---:R-:W-:Y:S08]  /*7a30*/  HMMA.16816.F32 R192, R4.reuse, R16, R196 ;  /* 0x0000001004c0723c */ /* 0x044ff000000018c4 */
[----:B------:R-:W-:Y:S08]  /*7a40*/  HMMA.16816.F32 R196, R4, R12, R172 ;  /* 0x0000000c04c4723c */ /* 0x000ff000000018ac */
[-C--:B----4-:R-:W-:Y:S08]  /*7a50*/  HMMA.16816.F32 R172, R8, R18.reuse, R32 ;  /* 0x0000001208ac723c */ /* 0x090ff00000001820 */
[----:B------:R-:W-:Y:S01]  /*7a60*/  HMMA.16816.F32 R188, R4, R18, R188 ;  /* 0x0000001204bc723c */ /* 0x000fe200000018bc */
[----:B------:R-:W-:Y:S07]  /*7a70*/  LDSM.16.M88.4 R4, [R2+0x2000] ;  /* 0x002000000204783b */ /* 0x000fee0000000200 */
[C---:B------:R-:W-:Y:S01]  /*7a80*/  HMMA.16816.F32 R180, R8.reuse, R16, R180 ;  /* 0x0000001008b4723c */ /* 0x040fe200000018b4 */
[----:B------:R-:W1:Y:S07]  /*7a90*/  LDSM.16.M88.4 R16, [R132+0x8000] ;  /* 0x008000008410783b */ /* 0x000e6e0000000200 */
[C---:B------:R-:W-:Y:S08]  /*7aa0*/  HMMA.16816.F32 R32, R8.reuse, R12, R176 ;  /* 0x0000000c0820723c */ /* 0x040ff000000018b0 */
[----:B------:R-:W-:Y:S01]  /*7ab0*/  HMMA.16816.F32 R24, R8, R14, R24 ;  /* 0x0000000e0818723c */ /* 0x000fe20000001818 */
[----:B------:R-:W2:Y:S04]  /*7ac0*/  LDSM.16.M88.4 R12, [R132+0x8800] ;  /* 0x00880000840c783b */ /* 0x000ea80000000200 */
[----:B------:R-:W4:Y:S03]  /*7ad0*/  LDSM.16.M88.4 R8, [R2] ;  /* 0x000000000208783b */ /* 0x000f260000000200 */
        /* <DEDUP_REMOVED lines=11> */
[----:B------:R-:W4:Y:S03]  /*7b90*/  LDSM.16.M88.4 R8, [R21+0x4000] ;  /* 0x004000001508783b */ /* 0x000f260000000200 */
        /* <DEDUP_REMOVED lines=36> */
[----:B------:R-:W-:Y:S01]  /*7de0*/  IMAD.SHL.U32 R3, R212, 0x2, RZ ;  /* 0x00000002d4037824 */ /* 0x000fe200078e00ff */
[----:B------:R-:W-:-:S04]  /*7df0*/  DEPBAR.LE SB0, 0x0 ;  /* 0x000080000000791a */ /* 0x000fc80000000000 */
[----:B------:R-:W-:Y:S01]  /*7e00*/  LOP3.LUT R3, R3, 0x6, RZ, 0xc0, !PT ;  /* 0x0000000603037812 */ /* 0x000fe200078ec0ff */
[----:B------:R-:W-:Y:S02]  /*7e10*/  IMAD.U32 R0, RZ, RZ, UR19 ;  /* 0x00000013ff007e24 */ /* 0x000fe4000f8e00ff */
[----:B------:R-:W-:Y:S02]  /*7e20*/  IMAD R230, R230, 0x8, R244 ;  /* 0x00000008e6e67824 */ /* 0x000fe400078e02f4 */
[----:B------:R-:W-:Y:S01]  /*7e30*/  IMAD R0, R0, 0x20, R3 ;  /* 0x0000002000007824 */ /* 0x000fe200078e0203 */
[C---:B-1----:R-:W-:Y:S08]  /*7e40*/  HMMA.16816.F32 R24, R4.reuse, R16, R24 ;  /* 0x000000100418723c */ /* 0x042ff00000001818 */
[C---:B------:R-:W-:Y:S08]  /*7e50*/  HMMA.16816.F32 R196, R4.reuse, R18, R188 ;  /* 0x0000001204c4723c */ /* 0x040ff000000018bc */
[C---:B--2---:R-:W-:Y:S08]  /*7e60*/  HMMA.16816.F32 R200, R4.reuse, R12, R184 ;  /* 0x0000000c04c8723c */ /* 0x044ff000000018b8 */
[----:B------:R-:W-:Y:S08]  /*7e70*/  HMMA.16816.F32 R192, R4, R14, R180 ;  /* 0x0000000e04c0723c */ /* 0x000ff000000018b4 */
[----:B----4-:R-:W-:Y:S01]  /*7e80*/  HMMA.16816.F32 R4, R8, R16, R176 ;  /* 0x000000100804723c */ /* 0x010fe200000018b0 */
[----:B------:R-:W-:Y:S01]  /*7e90*/  LOP3.LUT R2, R225, UR7, R231, 0x96, !PT ;  /* 0x00000007e1027c12 */ /* 0x000fe2000f8e96e7 */
[----:B------:R-:W-:-:S02]  /*7ea0*/  IMAD R218, R218, 0x8, R228 ;  /* 0x00000008dada7824 */ /* 0x000fc400078e02e4 */
[----:B------:R-:W-:Y:S02]  /*7eb0*/  VIADD R230, R230, 0x4 ;  /* 0x00000004e6e67836 */ /* 0x000fe40000000000 */
[----:B------:R-:W-:Y:S02]  /*7ec0*/  VIADD R3, R0, 0xffffffc0 ;  /* 0xffffffc000037836 */ /* 0x000fe40000000000 */
[----:B------:R-:W-:Y:S01]  /*7ed0*/  HMMA.16816.F32 R176, R8, R12, R32 ;  /* 0x0000000c08b0723c */ /* 0x000fe20000001820 */
[----:B------:R-:W-:Y:S01]  /*7ee0*/  IMAD.WIDE.U32 R218, R218, -0x326172a9, RZ ;  /* 0xcd9e8d57dada7825 */ /* 0x000fe200078e00ff */
[----:B------:R-:W-:Y:S01]  /*7ef0*/  BAR.SYNC.DEFER_BLOCKING 0x0 ;  /* 0x0000000000007b1d */ /* 0x000fe20000010000 */
[----:B------:R-:W-:Y:S02]  /*7f00*/  ISETP.GE.AND P5, PT, R3, R28, PT ;  /* 0x0000001c0300720c */ /* 0x000fe40003fa6270 */
[----:B------:R-:W-:-:S03]  /*7f10*/  IMAD.WIDE.U32 R230, R230, -0x326172a9, RZ ;  /* 0xcd9e8d57e6e67825 */ /* 0x000fc600078e00ff */
[----:B------:R-:W-:Y:S01]  /*7f20*/  HMMA.16816.F32 R172, R8, R18, R172 ;  /* 0x0000001208ac723c */ /* 0x000fe200000018ac */
[----:B------:R-:W-:-:S07]  /*7f30*/  ISETP.GE.AND P2, PT, R3, R29, PT ;  /* 0x0000001d0300720c */ /* 0x000fce0003f46270 */
[----:B------:R-:W-:Y:S01]  /*7f40*/  HMMA.16816.F32 R32, R8, R14, R20 ;  /* 0x0000000e0820723c */ /* 0x000fe20000001814 */
[----:B------:R-:W-:-:S04]  /*7f50*/  IMAD.WIDE.U32 R8, R2, -0x326172a9, RZ ;  /* 0xcd9e8d5702087825 */ /* 0x000fc800078e00ff */
[----:B------:R-:W-:Y:S01]  /*7f60*/  VIADD R2, R224, 0x9e3779b9 ;  /* 0x9e3779b9e0027836 */ /* 0x000fe20000000000 */
[----:B------:R-:W-:Y:S02]  /*7f70*/  FSEL R18, R4, -INF , !P5 ;  /* 0xff80000004127808 */ /* 0x000fe40006800000 */
[----:B------:R-:W-:Y:S02]  /*7f80*/  FSEL R21, R6, -INF , !P2 ;  /* 0xff80000006157808 */ /* 0x000fe40005000000 */
[C-C-:B------:R-:W-:Y:S02]  /*7f90*/  LOP3.LUT R189, R2.reuse, R218, R9.reuse, 0x96, !PT ;  /* 0x000000da02bd7212 */ /* 0x140fe400078e9609 */
[----:B------:R-:W-:Y:S01]  /*7fa0*/  LOP3.LUT R205, R2, R230, R9, 0x96, !PT ;  /* 0x000000e602cd7212 */ /* 0x000fe200078e9609 */
[----:B------:R-:W-:Y:S01]  /*7fb0*/  VIADD R2, R0, 0xffffffc1 ;  /* 0xffffffc100027836 */ /* 0x000fe20000000000 */
[C---:B------:R-:W-:Y:S02]  /*7fc0*/  ISETP.GE.AND P5, PT, R3.reuse, R30, PT ;  /* 0x0000001e0300720c */ /* 0x040fe40003fa6270 */
[----:B------:R-:W-:-:S02]  /*7fd0*/  ISETP.GE.AND P2, PT, R3, R31, PT ;  /* 0x0000001f0300720c */ /* 0x000fc40003f46270 */
[----:B------:R-:W-:Y:S02]  /*7fe0*/  FSEL R23, R24, -INF , !P5 ;  /* 0xff80000018177808 */ /* 0x000fe40006800000 */
[----:B------:R-:W-:Y:S02]  /*7ff0*/  FSEL R137, R26, -INF , !P2 ;  /* 0xff8000001a897808 */ /* 0x000fe40005000000 */
[C---:B------:R-:W-:Y:S02]  /*8000*/  ISETP.GE.AND P5, PT, R2.reuse, R28, PT ;  /* 0x0000001c0200720c */ /* 0x040fe40003fa6270 */
[----:B------:R-:W-:Y:S01]  /*8010*/  ISETP.GE.AND P2, PT, R2, R30, PT ;  /* 0x0000001e0200720c */ /* 0x000fe20003f46270 */
[----:B------:R-:W-:Y:S01]  /*8020*/  VIADD R3, R224, 0x3c6ef372 ;  /* 0x3c6ef372e0037836 */ /* 0x000fe20000000000 */
[----:B------:R-:W-:Y:S01]  /*8030*/  FSEL R12, R5, -INF , !P5 ;  /* 0xff800000050c7808 */ /* 0x000fe20006800000 */
[C---:B------:R-:W-:Y:S01]  /*8040*/  VIADD R6, R0.reuse, 0xffffffc8 ;  /* 0xffffffc800067836 */ /* 0x040fe20000000000 */
[----:B------:R-:W-:Y:S01]  /*8050*/  FSEL R22, R25, -INF , !P2 ;  /* 0xff80000019167808 */ /* 0x000fe20005000000 */
[----:B------:R-:W-:Y:S01]  /*8060*/  VIADD R5, R0, 0xffffffc9 ;  /* 0xffffffc900057836 */ /* 0x000fe20000000000 */
[----:B------:R-:W-:-:S02]  /*8070*/  ISETP.GE.AND P5, PT, R2, R29, PT ;  /* 0x0000001d0200720c */ /* 0x000fc40003fa6270 */
[----:B------:R-:W-:Y:S01]  /*8080*/  ISETP.GE.AND P2, PT, R2, R31, PT ;  /* 0x0000001f0200720c */ /* 0x000fe20003f46270 */
[C---:B------:R-:W-:Y:S01]  /*8090*/  VIADD R4, R0.reuse, 0xffffffd0 ;  /* 0xffffffd000047836 */ /* 0x040fe20000000000 */
[CC--:B------:R-:W-:Y:S02]  /*80a0*/  LOP3.LUT R184, R3.reuse, R8.reuse, R251, 0x96, !PT ;  /* 0x0000000803b87212 */ /* 0x0c0fe400078e96fb */
[----:B---3--:R-:W-:Y:S01]  /*80b0*/  LOP3.LUT R204, R3, R8, R241, 0x96, !PT ;  /* 0x0000000803cc7212 */ /* 0x008fe200078e96f1 */
[----:B------:R-:W-:Y:S01]  /*80c0*/  VIADD R3, R0, 0xffffffd1 ;  /* 0xffffffd100037836 */ /* 0x000fe20000000000 */
[----:B------:R-:W-:Y:S02]  /*80d0*/  FSEL R132, R27, -INF , !P2 ;  /* 0xff8000001b847808 */ /* 0x000fe40005000000 */
[----:B------:R-:W-:Y:S02]  /*80e0*/  FSEL R20, R7, -INF , !P5 ;  /* 0xff80000007147808 */ /* 0x000fe40006800000 */
[----:B------:R-:W-:-:S02]  /*80f0*/  ISETP.GE.AND P5, PT, R6, R28, PT ;  /* 0x0000001c0600720c */ /* 0x000fc40003fa6270 */
[-C--:B------:R-:W-:Y:S01]  /*8100*/  ISETP.GE.AND P2, PT, R5, R28.reuse, PT ;  /* 0x0000001c0500720c */ /* 0x080fe20003f46270 */
[----:B------:R-:W-:Y:S01]  /*8110*/  VIADD R2, R0, 0xffffffd8 ;  /* 0xffffffd800027836 */ /* 0x000fe20000000000 */
[----:B------:R-:W-:Y:S01]  /*8120*/  FSEL R19, R172, -INF , !P5 ;  /* 0xff800000ac137808 */ /* 0x000fe20006800000 */
[----:B------:R-:W-:Y:S01]  /*8130*/  VIADD R0, R0, 0xffffffd9 ;  /* 0xffffffd900007836 */ /* 0x000fe20000000000 */
[----:B------:R-:W-:Y:S02]  /*8140*/  FSEL R17, R173, -INF , !P2 ;  /* 0xff800000ad117808 */ /* 0x000fe40005000000 */
[-C--:B------:R-:W-:Y:S02]  /*8150*/  ISETP.GE.AND P5, PT, R4, R28.reuse, PT ;  /* 0x0000001c0400720c */ /* 0x080fe40003fa6270 */
[----:B------:R-:W-:Y:S01]  /*8160*/  ISETP.GE.AND P2, PT, R3, R28, PT ;  /* 0x0000001c0300720c */ /* 0x000fe20003f46270 */
[----:B------:R-:W-:Y:S01]  /*8170*/  UISETP.GE.U32.AND UP1, UPT, UR19, 0x3, UPT ;  /* 0x000000031300788c */ /* 0x000fe2000bf26070 */
[----:B------:R-:W-:-:S02]  /*8180*/  FMNMX3.FTZ R7, R136, R18, R12, !PT ;  /* 0x0000001288077276 */ /* 0x000fc4000781000c */
        /* <DEDUP_REMOVED lines=11> */
[----:B------:R-:W2:Y:S04]  /*8240*/  LDL R231, [R1+0x4c] ;  /* 0x00004c0001e77983 */ /* 0x000ea80000100800 */
[----:B------:R-:W3:Y:S01]  /*8250*/  LDL R244, [R1+0x48] ;  /* 0x0000480001f47983 */ /* 0x000ee20000100800 */
[----:B------:R-:W-:-:S04]  /*8260*/  UIADD3 UR13, UPT, UPT, UR19, -0x3, URZ ;  /* 0xfffffffd130d7890 */ /* 0x000fc8000fffe0ff */
[----:B------:R-:W-:-:S04]  /*8270*/  UIMAD.WIDE.U32 UR16, UR13, UR10, URZ ;  /* 0x0000000a0d1072a5 */ /* 0x000fc8000f8e00ff */
[----:B------:R-:W-:Y:S02]  /*8280*/  USHF.L.U32 UR7, UR16, 0x5, URZ ;  /* 0x0000000510077899 */ /* 0x000fe400080006ff */
[----:B------:R-:W-:-:S04]  /*8290*/  UIMAD UR13, UR13, UR11, UR17 ;  /* 0x0000000b0d0d72a4 */ /* 0x000fc8000f8e0211 */
[----:B------:R-:W-:Y:S01]  /*82a0*/  USHF.L.U64.HI UR13, UR16, 0x5, UR13 ;  /* 0x00000005100d7899 */ /* 0x000fe2000801020d */
[----:B------:R-:W-:Y:S01]  /*82b0*/  IMAD.U32 R8, RZ, RZ, UR7 ;  /* 0x00000007ff087e24 */ /* 0x000fe2000f8e00ff */
[----:B------:R-:W-:Y:S01]  /*82c0*/  ULEA UR16, UP0, UR10, UR7, 0x4 ;  /* 0x000000070a107291 */ /* 0x000fe2000f8020ff */
[----:B------:R-:W-:-:S03]  /*82d0*/  IMAD.U32 R10, RZ, RZ, UR7 ;  /* 0x00000007ff0a7e24 */ /* 0x000fc6000f8e00ff */
[----:B------:R-:W-:Y:S02]  /*82e0*/  IMAD.U32 R9, RZ, RZ, UR13 ;  /* 0x0000000dff097e24 */ /* 0x000fe4000f8e00ff */
[----:B------:R-:W-:Y:S01]  /*82f0*/  IMAD.U32 R24, RZ, RZ, UR16 ;  /* 0x00000010ff187e24 */ /* 0x000fe2000f8e00ff */
[----:B--2---:R-:W-:-:S04]  /*8300*/  @!P4 LEA R8, P2, R8, R231, 0x1 ;  /* 0x000000e70808c211 */ /* 0x004fc800078408ff */
[C---:B---3--:R-:W-:Y:S02]  /*8310*/  @!P4 LEA.HI.X R9, R10.reuse, R244, R9, 0x1, P2 ;  /* 0x000000f40a09c211 */ /* 0x048fe400010f0c09 */
[----:B------:R-:W-:-:S03]  /*8320*/  @!P3 LEA R10, P2, R10, R231, 0x1 ;  /* 0x000000e70a0ab211 */ /* 0x000fc600078408ff */
[----:B------:R-:W-:Y:S01]  /*8330*/  @!PT LDS RZ, [RZ] ;  /* 0x00000000fffff984 */ /* 0x000fe20000000800 */
[----:B------:R-:W-:Y:S01]  /*8340*/  @!PT LDS RZ, [RZ] ;  /* 0x00000000fffff984 */ /* 0x000fe20000000800 */
[----:B------:R-:W-:Y:S01]  /*8350*/  @!PT LDS RZ, [RZ] ;  /* 0x00000000fffff984 */ /* 0x000fe20000000800 */
[----:B------:R1:W-:Y:S04]  /*8360*/  @!P4 LDGSTS.E.BYPASS.LTC128B.128 [R215+0x8000], desc[UR22][R8.64] ;  /* 0x0800000008d7cfae */ /* 0x0003e8000b981a16 */
[----:B------:R2:W-:Y:S01]  /*8370*/  @P4 STS.128 [R215+0x8000], RZ ;  /* 0x008000ffd7004388 */ /* 0x0005e20000000c00 */
[----:B-1----:R-:W-:Y:S01]  /*8380*/  IMAD.U32 R9, RZ, RZ, UR7 ;  /* 0x00000007ff097e24 */ /* 0x002fe2000f8e00ff */
[----:B------:R-:W-:Y:S01]  /*8390*/  MOV R8, UR13 ;  /* 0x0000000d00087c02 */ /* 0x000fe20008000f00 */
[----:B------:R-:W-:-:S03]  /*83a0*/  ULEA.HI.X UR13, UR10, UR13, UR11, 0x4, UP0 ;  /* 0x0000000d0a0d7291 */ /* 0x000fc600080f240b */
[----:B------:R-:W-:Y:S01]  /*83b0*/  @!P3 LEA.HI.X R11, R9, R244, R8, 0x1, P2 ;  /* 0x000000f4090bb211 */ /* 0x000fe200010f0c08 */
[----:B------:R-:W-:Y:S02]  /*83c0*/  IMAD.U32 R8, RZ, RZ, UR16 ;  /* 0x00000010ff087e24 */ /* 0x000fe4000f8e00ff */
[----:B------:R-:W-:Y:S02]  /*83d0*/  MOV R9, UR13 ;  /* 0x0000000d00097c02 */ /* 0x000fe40008000f00 */
[----:B------:R-:W-:Y:S01]  /*83e0*/  @!PT LDS RZ, [RZ] ;  /* 0x00000000fffff984 */ /* 0x000fe20000000800 */
[----:B------:R-:W-:Y:S01]  /*83f0*/  @!PT LDS RZ, [RZ] ;  /* 0x00000000fffff984 */ /* 0x000fe20000000800 */
[----:B------:R-:W-:Y:S01]  /*8400*/  @!PT LDS RZ, [RZ] ;  /* 0x00000000fffff984 */ /* 0x000fe20000000800 */
[----:B------:R2:W-:Y:S01]  /*8410*/  @!P3 LDGSTS.E.BYPASS.LTC128B.128 [R215+0x9000], desc[UR22][R10.64+0x80] ;  /* 0x090000800ad7bfae */ /* 0x0005e2000b981a16 */
[----:B------:R-:W-:-:S03]  /*8420*/  LEA R8, P2, R8, R231, 0x1 ;  /* 0x000000e708087211 */ /* 0x000fc600078408ff */
[----:B------:R2:W-:Y:S01]  /*8430*/  @P3 STS.128 [R215+0x9000], RZ ;  /* 0x009000ffd7003388 */ /* 0x0005e20000000c00 */
        /* <DEDUP_REMOVED lines=12> */
.L_x_1358:
[----:B------:R-:W3:Y:S04]  /*8500*/  LDL.LU R238, [R1+0x20] ;  /* 0x0000200001ee7983 */ /* 0x000ee80000300800 */
[----:B------:R-:W4:Y:S04]  /*8510*/  LDL.LU R211, [R1+0x28] ;  /* 0x0000280001d37983 */ /* 0x000f280000300800 */
[----:B------:R-:W5:Y:S01]  /*8520*/  LDL.64 R206, [R1+0x90] ;  /* 0x0000900001ce7983 */ /* 0x000f620000100a00 */
[----:B------:R-:W-:Y:S02]  /*8530*/  ISETP.GE.AND P2, PT, R5, R29, PT ;  /* 0x0000001d0500720c */ /* 0x000fe40003f46270 */
[----:B------:R-:W-:Y:S01]  /*8540*/  FSEL R176, R174, -INF , !P5 ;  /* 0xff800000aeb07808 */ /* 0x000fe20006800000 */
[----:B------:R-:W1:Y:S01]  /*8550*/  SHFL.BFLY PT, R25, R7, 0x2, 0x1f ;  /* 0x0c401f0007197f89 */ /* 0x000e6200000e0000 */
[----:B------:R-:W-:-:S02]  /*8560*/  FSEL R175, R175, -INF , !P2 ;  /* 0xff800000afaf7808 */ /* 0x000fc40005000000 */
[-C--:B------:R-:W-:Y:S01]  /*8570*/  ISETP.GE.AND P5, PT, R4, R29.reuse, PT ;  /* 0x0000001d0400720c */ /* 0x080fe20003fa6270 */
[----:B------:R-:W2:Y:S01]  /*8580*/  LDL.LU R212, [R1+0x2c] ;  /* 0x00002c0001d47983 */ /* 0x000ea20000300800 */
[----:B------:R-:W-:Y:S02]  /*8590*/  ISETP.GE.AND P2, PT, R3, R29, PT ;  /* 0x0000001d0300720c */ /* 0x000fe40003f46270 */
        /* <DEDUP_REMOVED lines=9> */
[----:B------:R-:W-:-:S02]  /*8630*/  ISETP.GE.AND P5, PT, R6, R30, PT ;  /* 0x0000001e0600720c */ /* 0x000fc40003fa6270 */
[-C--:B------:R-:W-:Y:S02]  /*8640*/  ISETP.GE.AND P2, PT, R6, R31.reuse, PT ;  /* 0x0000001f0600720c */ /* 0x080fe40003f46270 */
[----:B------:R-:W-:Y:S02]  /*8650*/  FMNMX3.FTZ R24, R24, R172, R139, !PT ;  /* 0x000000ac18187276 */ /* 0x000fe4000781008b */
[----:B------:R-:W-:Y:S02]  /*8660*/  FSEL R178, R196, -INF , !P5 ;  /* 0xff800000c4b27808 */ /* 0x000fe40006800000 */
[----:B------:R-:W-:Y:S02]  /*8670*/  FSEL R183, R198, -INF , !P2 ;  /* 0xff800000c6b77808 */ /* 0x000fe40005000000 */
[C---:B------:R-:W-:Y:S02]  /*8680*/  ISETP.GE.AND P5, PT, R5.reuse, R30, PT ;  /* 0x0000001e0500720c */ /* 0x040fe40003fa6270 */
[----:B------:R-:W-:-:S02]  /*8690*/  ISETP.GE.AND P2, PT, R5, R31, PT ;  /* 0x0000001f0500720c */ /* 0x000fc40003f46270 */
[----:B------:R-:W1:Y:S02]  /*86a0*/  SHFL.BFLY PT, R5, R24, 0x2, 0x1f ;  /* 0x0c401f0018057f89 */ /* 0x000e6400000e0000 */
[----:B-1----:R-:W-:Y:S02]  /*86b0*/  FMNMX.FTZ R25, R7, R25, !PT ;  /* 0x0000001907197209 */ /* 0x002fe40007810000 */
[----:B------:R-:W-:Y:S02]  /*86c0*/  FSEL R138, R197, -INF , !P5 ;  /* 0xff800000c58a7808 */ /* 0x000fe40006800000 */
[----:B------:R-:W-:Y:S01]  /*86d0*/  ISETP.GE.AND P5, PT, R4, R30, PT ;  /* 0x0000001e0400720c */ /* 0x000fe20003fa6270 */
[----:B------:R-:W1:Y:S01]  /*86e0*/  SHFL.BFLY PT, R26, R25, 0x1, 0x1f ;  /* 0x0c201f00191a7f89 */ /* 0x000e6200000e0000 */
[----:B------:R-:W-:Y:S02]  /*86f0*/  FSEL R182, R199, -INF , !P2 ;  /* 0xff800000c7b67808 */ /* 0x000fe40005000000 */
[----:B------:R-:W-:-:S02]  /*8700*/  FSEL R35, R200, -INF , !P5 ;  /* 0xff800000c8237808 */ /* 0x000fc40006800000 */
[-C--:B------:R-:W-:Y:S02]  /*8710*/  ISETP.GE.AND P5, PT, R3, R30.reuse, PT ;  /* 0x0000001e0300720c */ /* 0x080fe40003fa6270 */
[-C--:B------:R-:W-:Y:S02]  /*8720*/  ISETP.GE.AND P2, PT, R4, R31.reuse, PT ;  /* 0x0000001f0400720c */ /* 0x080fe40003f46270 */
[----:B------:R-:W-:Y:S02]  /*8730*/  FSEL R34, R201, -INF , !P5 ;  /* 0xff800000c9227808 */ /* 0x000fe40006800000 */
[----:B------:R-:W-:Y:S02]  /*8740*/  ISETP.GE.AND P5, PT, R2, R30, PT ;  /* 0x0000001e0200720c */ /* 0x000fe40003fa6270 */
[----:B------:R-:W-:Y:S02]  /*8750*/  FSEL R181, R202, -INF , !P2 ;  /* 0xff800000cab57808 */ /* 0x000fe40005000000 */
[----:B------:R-:W-:-:S02]  /*8760*/  ISETP.GE.AND P2, PT, R3, R31, PT ;  /* 0x0000001f0300720c */ /* 0x000fc40003f46270 */
[----:B------:R-:W-:Y:S02]  /*8770*/  FSEL R33, R192, -INF , !P5 ;  /* 0xff800000c0217808 */ /* 0x000fe40006800000 */
[----:B------:R-:W-:Y:S02]  /*8780*/  FMNMX.FTZ R4, R24, R5, !PT ;  /* 0x0000000518047209 */ /* 0x000fe40007810000 */
[----:B------:R-:W-:Y:S02]  /*8790*/  FMNMX3.FTZ R5, R134, R23, R22, !PT ;  /* 0x0000001786057276 */ /* 0x000fe40007810016 */
[----:B------:R-:W-:Y:S02]  /*87a0*/  ISETP.GE.AND P5, PT, R0, R30, PT ;  /* 0x0000001e0000720c */ /* 0x000fe40003fa6270 */
[----:B------:R-:W-:Y:S02]  /*87b0*/  FMNMX3.FTZ R5, R5, R178, R138, !PT ;  /* 0x000000b205057276 */ /* 0x000fe4000781008a */
[----:B-1----:R-:W-:Y:S01]  /*87c0*/  FMNMX.FTZ R214, R25, R26, !PT ;  /* 0x0000001a19d67209 */ /* 0x002fe20007810000 */
[----:B------:R-:W-:Y:S01]  /*87d0*/  IMAD.WIDE.U32 R24, R184, -0x2daee0ad, RZ ;  /* 0xd2511f53b8187825 */ /* 0x000fe200078e00ff */
[----:B------:R-:W-:-:S02]  /*87e0*/  FSEL R180, R203, -INF , !P2 ;  /* 0xff800000cbb47808 */ /* 0x000fc40005000000 */
[----:B------:R-:W-:Y:S02]  /*87f0*/  FMNMX3.FTZ R26, R5, R35, R34, !PT ;  /* 0x00000023051a7276 */ /* 0x000fe40007810022 */
[-C--:B------:R-:W-:Y:S01]  /*8800*/  ISETP.GE.AND P2, PT, R2, R31.reuse, PT ;  /* 0x0000001f0200720c */ /* 0x080fe20003f46270 */
[----:B------:R-:W1:Y:S01]  /*8810*/  SHFL.BFLY PT, R5, R4, 0x1, 0x1f ;  /* 0x0c201f0004057f89 */ /* 0x000e6200000e0000 */
[----:B------:R-:W-:Y:S02]  /*8820*/  FSEL R32, R193, -INF , !P5 ;  /* 0xff800000c1207808 */ /* 0x000fe40006800000 */
[----:B------:R-:W-:Y:S02]  /*8830*/  FSEL R179, R194, -INF , !P2 ;  /* 0xff800000c2b37808 */ /* 0x000fe40005000000 */
[----:B------:R-:W-:Y:S02]  /*8840*/  ISETP.GE.AND P2, PT, R0, R31, PT ;  /* 0x0000001f0000720c */ /* 0x000fe40003f46270 */
[----:B------:R-:W-:-:S02]  /*8850*/  FMNMX3.FTZ R26, R26, R33, R32, !PT ;  /* 0x000000211a1a7276 */ /* 0x000fc40007810020 */
[----:B------:R-:W-:Y:S02]  /*8860*/  FMNMX3.FTZ R0, R133, R137, R132, !PT ;  /* 0x0000008985007276 */ /* 0x000fe40007810084 */
[----:B------:R-:W-:Y:S01]  /*8870*/  FSEL R177, R195, -INF , !P2 ;  /* 0xff800000c3b17808 */ /* 0x000fe20005000000 */
[----:B------:R-:W-:Y:S01]  /*8880*/  SHFL.BFLY PT, R185, R26, 0x2, 0x1f ;  /* 0x0c401f001ab97f89 */ /* 0x000fe200000e0000 */
[----:B------:R-:W-:Y:S02]  /*8890*/  FMNMX3.FTZ R0, R0, R183, R182, !PT ;  /* 0x000000b700007276 */ /* 0x000fe400078100b6 */
[----:B------:R-:W-:Y:S02]  /*88a0*/  FSETP.NEU.FTZ.AND P5, PT, R214, -INF , PT ;  /* 0xff800000d600780b */ /* 0x000fe40003fbd000 */
[----:B------:R-:W-:-:S04]  /*88b0*/  FMNMX3.FTZ R0, R0, R181, R180, !PT ;  /* 0x000000b500007276 */ /* 0x000fc800078100b4 */
[----:B------:R-:W-:Y:S01]  /*88c0*/  FMNMX3.FTZ R27, R0, R179, R177, !PT ;  /* 0x000000b3001b7276 */ /* 0x000fe200078100b1 */
[----:B------:R-:W-:Y:S01]  /*88d0*/  FMUL.FTZ R0, R214, UR4 ;  /* 0x00000004d6007c20 */ /* 0x000fe20008410000 */
[----:B-1----:R-:W-:Y:S01]  /*88e0*/  FMNMX.FTZ R233, R4, R5, !PT ;  /* 0x0000000504e97209 */ /* 0x002fe20007810000 */
[----:B------:R-:W-:Y:S02]  /*88f0*/  IMAD.WIDE.U32 R4, R189, -0x2daee0ad, RZ ;  /* 0xd2511f53bd047825 */ /* 0x000fe400078e00ff */
[----:B------:R-:W1:Y:S01]  /*8900*/  SHFL.BFLY PT, R186, R27, 0x2, 0x1f ;  /* 0x0c401f001bba7f89 */ /* 0x000e6200000e0000 */
[----:B------:R-:W-:Y:S02]  /*8910*/  FSEL R0, R0, RZ, P5 ;  /* 0x000000ff00007208 */ /* 0x000fe40002800000 */
[----:B------:R-:W-:-:S03]  /*8920*/  FSETP.NEU.FTZ.AND P2, PT, R233, -INF , PT ;  /* 0xff800000e900780b */ /* 0x000fc60003f5d000 */
        /* <DEDUP_REMOVED lines=8> */
[----:B------:R-:W-:Y:S01]  /*89b0*/  LOP3.LUT R0, R246, R4, R25, 0x96, !PT ;  /* 0x00000004f6007212 */ /* 0x000fe200078e9619 */
[----:B------:R-:W-:Y:S01]  /*89c0*/  MUFU.EX2 R187, R187 ;  /* 0x000000bb00bb7308 */ /* 0x000fe20000000800 */
[----:B-1----:R-:W-:-:S05]  /*89d0*/  FMNMX.FTZ R4, R27, R186, !PT ;  /* 0x000000ba1b047209 */ /* 0x002fca0007810000 */
[----:B------:R-:W1:Y:S01]  /*89e0*/  SHFL.BFLY PT, R27, R4, 0x1, 0x1f ;  /* 0x0c201f00041b7f89 */ /* 0x000e6200000e0000 */
[----:B----4-:R-:W-:Y:S01]  /*89f0*/  IMAD.MOV.U32 R219, RZ, RZ, R211 ;  /* 0x000000ffffdb7224 */ /* 0x010fe200078e00d3 */
[----:B-1----:R-:W-:Y:S02]  /*8a00*/  FMNMX.FTZ R211, R4, R27, !PT ;  /* 0x0000001b04d37209 */ /* 0x002fe40007810000 */
[----:B-----5:R-:W-:Y:S01]  /*8a10*/  LOP3.LUT R184, R245, R206, R5, 0x96, !PT ;  /* 0x000000cef5b87212 */ /* 0x020fe200078e9605 */
[----:B------:R-:W-:Y:S01]  /*8a20*/  IMAD.WIDE.U32 R206, R0, -0x326172a9, RZ ;  /* 0xcd9e8d5700ce7825 */ /* 0x000fe200078e00ff */
[----:B------:R-:W-:-:S03]  /*8a30*/  FMNMX.FTZ R5, R26, R185, !PT ;  /* 0x000000b91a057209 */ /* 0x000fc60007810000 */
[----:B------:R-:W-:Y:S01]  /*8a40*/  FMUL.FTZ R0, R233, UR4 ;  /* 0x00000004e9007c20 */ /* 0x000fe20008410000 */
[----:B------:R-:W-:Y:S01]  /*8a50*/  FMUL.FTZ R4, R211, UR4 ;  /* 0x00000004d3047c20 */ /* 0x000fe20008410000 */
[----:B------:R-:W-:-:S03]  /*8a60*/  IMAD.WIDE.U32 R184, R184, -0x326172a9, RZ ;  /* 0xcd9e8d57b8b87825 */ /* 0x000fc600078e00ff */
[----:B------:R-:W-:Y:S02]  /*8a70*/  FSEL R0, R0, RZ, P2 ;  /* 0x000000ff00007208 */ /* 0x000fe40001000000 */
[----:B------:R-:W-:Y:S02]  /*8a80*/  LOP3.LUT R25, R248, R184, R207, 0x96, !PT ;  /* 0x000000b8f8197212 */ /* 0x000fe400078e96cf */
[----:B------:R-:W1:Y:S01]  /*8a90*/  SHFL.BFLY PT, R184, R5, 0x1, 0x1f ;  /* 0x0c201f0005b87f89 */ /* 0x000e6200000e0000 */
[----:B------:R-:W-:Y:S01]  /*8aa0*/  LOP3.LUT R26, R243, R250, R185, 0x96, !PT ;  /* 0x000000faf31a7212 */ /* 0x000fe200078e96b9 */
[----:B------:R-:W-:Y:S01]  /*8ab0*/  FFMA.FTZ R185, R21, UR4, -R0 ;  /* 0x0000000415b97c23 */ /* 0x000fe20008010800 */
[----:B------:R-:W-:-:S04]  /*8ac0*/  IMAD.WIDE.U32 R236, R25, -0x2daee0ad, RZ ;  /* 0xd2511f5319ec7825 */ /* 0x000fc800078e00ff */
[--C-:B------:R-:W-:Y:S01]  /*8ad0*/  FFMA.FTZ R186, R20, UR4, -R0.reuse ;  /* 0x0000000414ba7c23 */ /* 0x100fe20008010800 */
[--C-:B------:R-:W-:Y:S01]  /*8ae0*/  FFMA.FTZ R176, R176, UR4, -R0.reuse ;  /* 0x00000004b0b07c23 */ /* 0x100fe20008010800 */
[----:B------:R-:W-:Y:S01]  /*8af0*/  FFMA.FTZ R175, R175, UR4, -R0 ;  /* 0x00000004afaf7c23 */ /* 0x000fe20008010800 */
[----:B------:R-:W-:-:S04]  /*8b00*/  IMAD.WIDE.U32 R192, R26, -0x2daee0ad, RZ ;  /* 0xd2511f531ac07825 */ /* 0x000fc800078e00ff */
[--C-:B------:R-:W-:Y:S01]  /*8b10*/  FFMA.FTZ R201, R172, UR4, -R0.reuse ;  /* 0x00000004acc97c23 */ /* 0x100fe20008010800 */
[--C-:B------:R-:W-:Y:S01]  /*8b20*/  FFMA.FTZ R207, R139, UR4, -R0.reuse ;  /* 0x000000048bcf7c23 */ /* 0x100fe20008010800 */
[----:B------:R-:W4:Y:S01]  /*8b30*/  MUFU.EX2 R250, R188 ;  /* 0x000000bc00fa7308 */ /* 0x000f220000000800 */
[----:B------:R-:W-:Y:S01]  /*8b40*/  LOP3.LUT R25, R249, R24, R193, 0x96, !PT ;  /* 0x00000018f9197212 */ /* 0x000fe200078e96c1 */
[--C-:B------:R-:W-:Y:S01]  /*8b50*/  FFMA.FTZ R193, R173, UR4, -R0.reuse ;  /* 0x00000004adc17c23 */ /* 0x100fe20008010800 */
[----:B------:R-:W-:Y:S01]  /*8b60*/  LOP3.LUT R24, R247, R192, R237, 0x96, !PT ;  /* 0x000000c0f7187212 */ /* 0x000fe200078e96ed */
[----:B------:R-:W-:Y:S02]  /*8b70*/  FFMA.FTZ R192, R174, UR4, -R0 ;  /* 0x00000004aec07c23 */ /* 0x000fe40008010800 */
[----:B------:R-:W-:Y:S02]  /*8b80*/  IMAD.WIDE.U32 R172, R25, -0x326172a9, RZ ;  /* 0xcd9e8d5719ac7825 */ /* 0x000fe400078e00ff */
[----:B------:R-:W-:Y:S02]  /*8b90*/  MUFU.EX2 R185, R185 ;  /* 0x000000b900b97308 */ /* 0x000fe40000000800 */
[----:B------:R-:W-:Y:S01]  /*8ba0*/  IMAD.WIDE.U32 R230, R24, -0x326172a9, RZ ;  /* 0xcd9e8d5718e67825 */ /* 0x000fe200078e00ff */
[----:B--2---:R-:W-:-:S02]  /*8bb0*/  LOP3.LUT R174, R212, R206, R173, 0x96, !PT ;  /* 0x000000ced4ae7212 */ /* 0x004fc400078e96ad */
[----:B-1----:R-:W-:Y:S02]  /*8bc0*/  FMNMX.FTZ R244, R5, R184, !PT ;  /* 0x000000b805f47209 */ /* 0x002fe40007810000 */
[----:B------:R-:W-:Y:S02]  /*8bd0*/  FSEL R5, R214, RZ, P5 ;  /* 0x000000ffd6057208 */ /* 0x000fe40002800000 */
[C---:B------:R-:W-:Y:S01]  /*8be0*/  FSETP.NEU.FTZ.AND P5, PT, R244.reuse, -INF , PT ;  /* 0xff800000f400780b */ /* 0x040fe20003fbd000 */
[----:B------:R-:W-:Y:S01]  /*8bf0*/  FMUL.FTZ R0, R244, UR4 ;  /* 0x00000004f4007c20 */ /* 0x000fe20008410000 */
[----:B---3--:R-:W-:Y:S02]  /*8c00*/  LOP3.LUT R139, R238, R172, R231, 0x96, !PT ;  /* 0x000000acee8b7212 */ /* 0x008fe400078e96e7 */
[----:B------:R-:W-:Y:S02]  /*8c10*/  FSEL R173, R233, RZ, P2 ;  /* 0x000000ffe9ad7208 */ /* 0x000fe40001000000 */
[----:B------:R-:W-:-:S02]  /*8c20*/  FSEL R0, R0, RZ, P5 ;  /* 0x000000ff00007208 */ /* 0x000fc40002800000 */
[----:B------:R-:W-:Y:S02]  /*8c30*/  FSETP.NEU.FTZ.AND P2, PT, R211, -INF , PT ;  /* 0xff800000d300780b */ /* 0x000fe40003f5d000 */
[----:B------:R-:W-:Y:S01]  /*8c40*/  LOP3.LUT R24, R139, 0xff, RZ, 0xc0, !PT ;  /* 0x000000ff8b187812 */ /* 0x000fe200078ec0ff */
[--C-:B------:R-:W-:Y:S01]  /*8c50*/  FFMA.FTZ R218, R35, UR4, -R0.reuse ;  /* 0x0000000423da7c23 */ /* 0x100fe20008010800 */
[--C-:B------:R-:W-:Y:S01]  /*8c60*/  FFMA.FTZ R221, R34, UR4, -R0.reuse ;  /* 0x0000000422dd7c23 */ /* 0x100fe20008010800 */
[--C-:B------:R-:W-:Y:S01]  /*8c70*/  FFMA.FTZ R222, R33, UR4, -R0.reuse ;  /* 0x0000000421de7c23 */ /* 0x100fe20008010800 */
[----:B------:R-:W-:Y:S01]  /*8c80*/  FFMA.FTZ R223, R32, UR4, -R0 ;  /* 0x0000000420df7c23 */ /* 0x000fe20008010800 */
[----:B------:R-:W-:Y:S01]  /*8c90*/  IMAD.WIDE.U32 R32, R205, -0x2daee0ad, RZ ;  /* 0xd2511f53cd207825 */ /* 0x000fe200078e00ff */
[----:B------:R-:W-:-:S03]  /*8ca0*/  FSEL R172, R211, RZ, P2 ;  /* 0x000000ffd3ac7208 */ /* 0x000fc60001000000 */
[--C-:B------:R-:W-:Y:S01]  /*8cb0*/  FFMA.FTZ R189, R23, UR4, -R0.reuse ;  /* 0x0000000417bd7c23 */ /* 0x100fe20008010800 */
[----:B------:R-:W-:Y:S01]  /*8cc0*/  FSEL R4, R4, RZ, P2 ;  /* 0x000000ff04047208 */ /* 0x000fe20001000000 */
[----:B------:R-:W-:Y:S01]  /*8cd0*/  IMAD.WIDE.U32 R34, R204, -0x2daee0ad, RZ ;  /* 0xd2511f53cc227825 */ /* 0x000fe200078e00ff */
[----:B------:R-:W-:Y:S01]  /*8ce0*/  ISETP.LE.U32.AND P2, PT, R24, UR12, PT ;  /* 0x0000000c18007c0c */ /* 0x000fe2000bf43070 */
[----:B------:R-:W2:Y:S01]  /*8cf0*/  LDL.64 R204, [R1+0x88] ;  /* 0x0000880001cc7983 */ /* 0x000ea20000100a00 */
[----:B------:R-:W-:Y:S01]  /*8d00*/  LOP3.LUT R23, R139, 0xffff, RZ, 0xc0, !PT ;  /* 0x0000ffff8b177812 */ /* 0x000fe200078ec0ff */
[--C-:B------:R-:W-:Y:S01]  /*8d10*/  FFMA.FTZ R199, R22, UR4, -R0.reuse ;  /* 0x0000000416c77c23 */ /* 0x100fe20008010800 */
[----:B----4-:R-:W-:Y:S01]  /*8d20*/  F2FP.F16.F32.PACK_AB R26, R250, R187 ;  /* 0x000000bbfa1a723e */ /* 0x010fe200000000ff */
[--C-:B------:R-:W-:Y:S01]  /*8d30*/  FFMA.FTZ R216, R178, UR4, -R0.reuse ;  /* 0x00000004b2d87c23 */ /* 0x100fe20008010800 */
[----:B------:R-:W-:Y:S01]  /*8d40*/  SHF.R.U32.HI R23, RZ, 0x8, R23 ;  /* 0x00000008ff177819 */ /* 0x000fe20000011617 */
[----:B------:R-:W-:Y:S01]  /*8d50*/  FFMA.FTZ R217, R138, UR4, -R0 ;  /* 0x000000048ad97c23 */ /* 0x000fe20008010800 */
[----:B------:R-:W-:Y:S01]  /*8d60*/  PRMT R24, R26, 0x7632, R24 ;  /* 0x000076321a187816 */ /* 0x000fe20000000018 */
[----:B------:R-:W-:Y:S01]  /*8d70*/  FADD.FTZ R0, R136, -R5 ;  /* 0x8000000588007221 */ /* 0x000fe20000010000 */
[----:B------:R-:W-:-:S02]  /*8d80*/  LOP3.LUT R5, R23, 0xffff, RZ, 0xc0, !PT ;  /* 0x0000ffff17057812 */ /* 0x000fc400078ec0ff */
[----:B------:R-:W-:Y:S01]  /*8d90*/  PRMT R239, R26, 0x5410, R24 ;  /* 0x000054101aef7816 */ /* 0x000fe20000000018 */
[----:B------:R-:W-:-:S05]  /*8da0*/  @!P2 HADD2 R194, -R26.H0_H0, -RZ.H0_H0 ;  /* 0xa00000ff1ac2a230 */ /* 0x000fca0000000900 */
[----:B------:R-:W-:Y:S02]  /*8db0*/  @!P2 PRMT R26, R194, 0x5410, RZ ;  /* 0x00005410c21aa816 */ /* 0x000fe400000000ff */
[----:B------:R-:W-:Y:S01]  /*8dc0*/  ISETP.LE.U32.AND P2, PT, R5, UR12, PT ;  /* 0x0000000c05007c0c */ /* 0x000fe2000bf43070 */
[----:B------:R-:W-:Y:S01]  /*8dd0*/  MUFU.EX2 R178, R186 ;  /* 0x000000ba00b27308 */ /* 0x000fe20000000800 */
[----:B------:R-:W-:-:S04]  /*8de0*/  PRMT R23, R139, 0x7632, R23 ;  /* 0x000076328b177816 */ /* 0x000fc80000000017 */
[----:B------:R-:W-:-:S07]  /*8df0*/  LOP3.LUT R23, R23, 0xff, RZ, 0xc0, !PT ;  /* 0x000000ff17177812 */ /* 0x000fce00078ec0ff */
[----:B------:R-:W-:Y:S02]  /*8e00*/  @!P2 HADD2 R136, -R24.H0_H0, -RZ.H0_H0 ;  /* 0xa00000ff1888a230 */ /* 0x000fe40000000900 */
[----:B------:R-:W-:-:S03]  /*8e10*/  FMUL.FTZ R0, R0, UR4 ;  /* 0x0000000400007c20 */ /* 0x000fc60008410000 */
[----:B------:R-:W-:Y:S02]  /*8e20*/  @!P2 PRMT R24, R136, 0x5410, RZ ;  /* 0x000054108818a816 */ /* 0x000fe400000000ff */
[----:B------:R-:W-:Y:S01]  /*8e30*/  ISETP.LE.U32.AND P2, PT, R23, UR12, PT ;  /* 0x0000000c17007c0c */ /* 0x000fe2000bf43070 */
[----:B------:R-:W1:Y:S01]  /*8e40*/  MUFU.EX2 R0, R0 ;  /* 0x0000000000007308 */ /* 0x000e620000000800 */
[----:B------:R-:W-:Y:S02]  /*8e50*/  IMAD.MOV.U32 R228, RZ, RZ, R219 ;  /* 0x000000ffffe47224 */ /* 0x000fe400078e00db */
[--C-:B------:R-:W-:Y:S01]  /*8e60*/  FFMA.FTZ R137, R137, UR4, -R4.reuse ;  /* 0x0000000489897c23 */ /* 0x100fe20008010804 */
[--C-:B------:R-:W-:Y:S01]  /*8e70*/  FFMA.FTZ R183, R183, UR4, -R4.reuse ;  /* 0x00000004b7b77c23 */ /* 0x100fe20008010804 */
[--C-:B------:R-:W-:Y:S01]  /*8e80*/  FFMA.FTZ R182, R182, UR4, -R4.reuse ;  /* 0x00000004b6b67c23 */ /* 0x100fe20008010804 */
[--C-:B------:R-:W-:Y:S01]  /*8e90*/  FFMA.FTZ R194, R181, UR4, -R4.reuse ;  /* 0x00000004b5c27c23 */ /* 0x100fe20008010804 */
[--C-:B------:R-:W-:Y:S01]  /*8ea0*/  FFMA.FTZ R206, R180, UR4, -R4.reuse ;  /* 0x00000004b4ce7c23 */ /* 0x100fe20008010804 */
[--C-:B------:R-:W-:Y:S01]  /*8eb0*/  FFMA.FTZ R220, R179, UR4, -R4.reuse ;  /* 0x00000004b3dc7c23 */ /* 0x100fe20008010804 */
[----:B------:R-:W-:Y:S01]  /*8ec0*/  FFMA.FTZ R219, R177, UR4, -R4 ;  /* 0x00000004b1db7c23 */ /* 0x000fe20008010804 */
[----:B------:R-:W-:-:S02]  /*8ed0*/  LOP3.LUT R32, R246, R32, R35, 0x96, !PT ;  /* 0x00000020f6207212 */ /* 0x000fc400078e9623 */
[----:B------:R-:W-:Y:S01]  /*8ee0*/  MUFU.EX2 R246, R190 ;  /* 0x000000be00f67308 */ /* 0x000fe20000000800 */
[----:B-1----:R-:W-:-:S07]  /*8ef0*/  FFMA.FTZ R138, R252, R0, R187 ;  /* 0x00000000fc8a7223 */ /* 0x002fce00000100bb */
[----:B------:R1:W3:Y:S01]  /*8f00*/  MUFU.EX2 R252, R191 ;  /* 0x000000bf00fc7308 */ /* 0x0002e20000000800 */
[----:B------:R-:W-:-:S04]  /*8f10*/  FADD.FTZ R23, R133, -R172 ;  /* 0x800000ac85177221 */ /* 0x000fc80000010000 */
[----:B------:R-:W-:-:S03]  /*8f20*/  FMUL.FTZ R23, R23, UR4 ;  /* 0x0000000417177c20 */ /* 0x000fc60008410000 */
[----:B------:R-:W-:Y:S01]  /*8f30*/  MUFU.EX2 R35, R137 ;  /* 0x0000008900237308 */ /* 0x000fe20000000800 */
[----:B------:R-:W-:Y:S02]  /*8f40*/  IMAD.MOV.U32 R242, RZ, RZ, R228 ;  /* 0x000000fffff27224 */ /* 0x000fe400078e00e4 */
[----:B-1----:R-:W-:-:S04]  /*8f50*/  IMAD.WIDE.U32 R190, R174, -0x2daee0ad, RZ ;  /* 0xd2511f53aebe7825 */ /* 0x002fc800078e00ff */
        /* <DEDUP_REMOVED lines=25> */
[----:B------:R-:W-:-:S02]  /*90f0*/  IMAD.MOV.U32 R117, RZ, RZ, R101 ;  /* 0x000000ffff757224 */ /* 0x000fc400078e0065 */
[----:B------:R-:W-:Y:S01]  /*9100*/  IMAD.MOV.U32 R101, RZ, RZ, R238 ;  /* 0x000000ffff657224 */ /* 0x000fe200078e00ee */
[----:B------:R-:W-:Y:S01]  /*9110*/  MUFU.EX2 R213, R213 ;  /* 0x000000d500d57308 */ /* 0x000fe20000000800 */
[----:B--2---:R-:W-:Y:S01]  /*9120*/  LOP3.LUT R5, R245, R204, R33, 0x96, !PT ;  /* 0x000000ccf5057212 */ /* 0x004fe200078e9621 */
[----:B------:R-:W-:Y:S01]  /*9130*/  FFMA.FTZ R33, R132, UR4, -R4 ;  /* 0x0000000484217c23 */ /* 0x000fe20008010804 */
[----:B------:R-:W-:Y:S02]  /*9140*/  F2FP.F16.F32.PACK_AB R132, R178, R185 ;  /* 0x000000b9b284723e */ /* 0x000fe400000000ff */
[----:B------:R-:W-:Y:S02]  /*9150*/  SHF.R.U32.HI R4, RZ, 0x18, R139 ;  /* 0x00000018ff047819 */ /* 0x000fe4000001168b */
[----:B------:R-:W-:Y:S01]  /*9160*/  PRMT R136, R132, 0x7632, R136 ;  /* 0x0000763284887816 */ /* 0x000fe20000000088 */
[----:B------:R-:W-:-:S03]  /*9170*/  @!P2 HADD2 R195, -R132.H0_H0, -RZ.H0_H0 ;  /* 0xa00000ff84c3a230 */ /* 0x000fc60000000900 */
[----:B------:R-:W-:Y:S02]  /*9180*/  PRMT R245, R132, 0x5410, R136 ;  /* 0x0000541084f57816 */ /* 0x000fe40000000088 */
[----:B------:R-:W-:Y:S02]  /*9190*/  @!P2 PRMT R132, R195, 0x5410, RZ ;  /* 0x00005410c384a816 */ /* 0x000fe400000000ff */
[----:B------:R-:W-:Y:S01]  /*91a0*/  ISETP.LE.U32.AND P2, PT, R4, UR12, PT ;  /* 0x0000000c04007c0c */ /* 0x000fe2000bf43070 */
[----:B------:R-:W-:-:S04]  /*91b0*/  IMAD.WIDE.U32 R4, R5, -0x326172a9, RZ ;  /* 0xcd9e8d5705047825 */ /* 0x000fc800078e00ff */
[----:B------:R-:W-:-:S05]  /*91c0*/  IMAD.WIDE.U32 R204, R32, -0x326172a9, RZ ;  /* 0xcd9e8d5720cc7825 */ /* 0x000fca00078e00ff */
[----:B------:R-:W-:Y:S01]  /*91d0*/  LOP3.LUT R27, R248, R4, R205, 0x96, !PT ;  /* 0x00000004f81b7212 */ /* 0x000fe200078e96cd */
[----:B------:R-:W-:Y:S02]  /*91e0*/  IMAD.MOV.U32 R4, RZ, RZ, R230 ;  /* 0x000000ffff047224 */ /* 0x000fe400078e00e6 */
[----:B------:R-:W-:-:S03]  /*91f0*/  @!P2 HADD2 R196, -R136.H0_H0, -RZ.H0_H0 ;  /* 0xa00000ff88c4a230 */ /* 0x000fc60000000900 */
[----:B------:R-:W-:Y:S02]  /*9200*/  LOP3.LUT R4, R4, 0xff, RZ, 0xc0, !PT ;  /* 0x000000ff04047812 */ /* 0x000fe400078ec0ff */
[----:B------:R-:W-:Y:S02]  /*9210*/  @!P2 PRMT R136, R196, 0x5410, RZ ;  /* 0x00005410c488a816 */ /* 0x000fe400000000ff */
[----:B------:R-:W-:Y:S02]  /*9220*/  ISETP.LE.U32.AND P2, PT, R4, UR12, PT ;  /* 0x0000000c04007c0c */ /* 0x000fe4000bf43070 */
[----:B---3--:R-:W-:-:S04]  /*9230*/  F2FP.F16.F32.PACK_AB R4, R252, R246 ;  /* 0x000000f6fc04723e */ /* 0x008fc800000000ff */
[C---:B------:R-:W-:Y:S02]  /*9240*/  PRMT R188, R4.reuse, 0x7610, R188 ;  /* 0x0000761004bc7816 */ /* 0x040fe400000000bc */
[----:B------:R-:W-:Y:S02]  /*9250*/  PRMT R187, R4, 0x7632, R187 ;  /* 0x0000763204bb7816 */ /* 0x000fe400000000bb */
[----:B------:R-:W-:-:S03]  /*9260*/  PRMT R4, R230, 0x7771, RZ ;  /* 0x00007771e6047816 */ /* 0x000fc600000000ff */
[----:B------:R-:W-:Y:S01]  /*9270*/  @!P2 HADD2 R133, -R188.H0_H0, -RZ.H0_H0 ;  /* 0xa00000ffbc85a230 */ /* 0x000fe20000000900 */
[----:B------:R-:W-:-:S04]  /*9280*/  PRMT R231, R188, 0x5410, R187 ;  /* 0x00005410bce77816 */ /* 0x000fc800000000bb */
[----:B------:R-:W-:Y:S02]  /*9290*/  @!P2 PRMT R188, R133, 0x5410, RZ ;  /* 0x0000541085bca816 */ /* 0x000fe400000000ff */
[----:B------:R-:W-:Y:S02]  /*92a0*/  ISETP.GT.U32.AND P2, PT, R4, UR12, PT ;  /* 0x0000000c04007c0c */ /* 0x000fe4000bf44070 */
[----:B------:R-:W1:Y:S01]  /*92b0*/  MUFU.EX2 R4, R23 ;  /* 0x0000001700047308 */ /* 0x000e620000000800 */
[----:B------:R-:W-:-:S07]  /*92c0*/  LOP3.LUT R25, R243, R240, R5, 0x96, !PT ;  /* 0x000000f0f3197212 */ /* 0x000fce00078e9605 */
[----:B------:R2:W3:Y:S01]  /*92d0*/  MUFU.EX2 R137, R33 ;  /* 0x0000002100897308 */ /* 0x0004e20000000800 */
[----:B------:R-:W-:-:S07]  /*92e0*/  FADD.FTZ R5, R135, -R173 ;  /* 0x800000ad87057221 */ /* 0x000fce0000010000 */
[----:B------:R-:W-:Y:S01]  /*92f0*/  MUFU.EX2 R23, R182 ;  /* 0x000000b600177308 */ /* 0x000fe20000000800 */
[----:B--2---:R-:W-:-:S07]  /*9300*/  IMAD.WIDE.U32 R32, R25, -0x2daee0ad, RZ ;  /* 0xd2511f5319207825 */ /* 0x004fce00078e00ff */
[----:B------:R-:W2:Y:S01]  /*9310*/  MUFU.EX2 R25, R183 ;  /* 0x000000b700197308 */ /* 0x000ea20000000800 */
[----:B-1----:R-:W-:Y:S01]  /*9320*/  FFMA.FTZ R235, R235, R4, R35 ;  /* 0x00000004ebeb7223 */ /* 0x002fe20000010023 */
[----:B------:R-:W-:-:S04]  /*9330*/  IMAD.WIDE.U32 R172, R27, -0x2daee0ad, RZ ;  /* 0xd2511f531bac7825 */ /* 0x000fc800078e00ff */
[----:B------:R-:W-:Y:S01]  /*9340*/  FMUL.FTZ R5, R5, UR4 ;  /* 0x0000000405057c20 */ /* 0x000fe20008410000 */
[----:B------:R-:W-:Y:S01]  /*9350*/  LOP3.LUT R135, R249, R34, R33, 0x96, !PT ;  /* 0x00000022f9877212 */ /* 0x000fe200078e9621 */
[C---:B---3--:R-:W-:Y:S01]  /*9360*/  FADD.FTZ R27, R137.reuse, R235 ;  /* 0x000000eb891b7221 */ /* 0x048fe20000010000 */
[----:B------:R-:W-:Y:S01]  /*9370*/  F2FP.F16.F32.PACK_AB R137, R137, R35 ;  /* 0x000000238989723e */ /* 0x000fe200000000ff */
[----:B------:R1:W-:Y:S01]  /*9380*/  MUFU.EX2 R33, R176 ;  /* 0x000000b000217308 */ /* 0x0003e20000000800 */
[----:B------:R-:W-:-:S07]  /*9390*/  @P2 HADD2 R200, -R187.H0_H0, -RZ.H0_H0 ;  /* 0xa00000ffbbc82230 */ /* 0x000fce0000000900 */
[----:B------:R-:W3:Y:S01]  /*93a0*/  MUFU.EX2 R35, R175 ;  /* 0x000000af00237308 */ /* 0x000ee20000000800 */
[----:B--2---:R-:W-:Y:S01]  /*93b0*/  FADD.FTZ R27, R25, R27 ;  /* 0x0000001b191b7221 */ /* 0x004fe20000010000 */
[----:B------:R-:W-:-:S03]  /*93c0*/  F2FP.F16.F32.PACK_AB R195, R23, R25 ;  /* 0x0000001917c3723e */ /* 0x000fc600000000ff */
[----:B------:R-:W-:Y:S01]  /*93d0*/  FADD.FTZ R205, R23, R27 ;  /* 0x0000001b17cd7221 */ /* 0x000fe20000010000 */
[----:B------:R-:W-:Y:S02]  /*93e0*/  PRMT R23, R230, 0x7772, RZ ;  /* 0x00007772e6177816 */ /* 0x000fe400000000ff */
[----:B------:R-:W2:Y:S01]  /*93f0*/  MUFU.EX2 R5, R5 ;  /* 0x0000000500057308 */ /* 0x000ea20000000800 */
[----:B------:R-:W-:Y:S02]  /*9400*/  @P2 PRMT R187, R200, 0x5410, RZ ;  /* 0x00005410c8bb2816 */ /* 0x000fe400000000ff */
[----:B------:R-:W-:Y:S02]  /*9410*/  ISETP.GT.U32.AND P2, PT, R23, UR12, PT ;  /* 0x0000000c17007c0c */ /* 0x000fe4000bf44070 */
[----:B------:R-:W-:Y:S02]  /*9420*/  PRMT R23, R230, 0x7773, RZ ;  /* 0x00007773e6177816 */ /* 0x000fe400000000ff */
[----:B------:R-:W-:-:S02]  /*9430*/  FSEL R25, R244, RZ, P5 ;  /* 0x000000fff4197208 */ /* 0x000fc40002800000 */
[----:B------:R-:W-:Y:S02]  /*9440*/  ISETP.GT.U32.AND P5, PT, R23, UR12, PT ;  /* 0x0000000c17007c0c */ /* 0x000fe4000bfa4070 */
[----:B-1----:R-:W-:Y:S02]  /*9450*/  LOP3.LUT R176, R242, R236, R191, 0x96, !PT ;  /* 0x000000ecf2b07212 */ /* 0x002fe400078e96bf */
[----:B---3--:R-:W-:Y:S02]  /*9460*/  F2FP.F16.F32.PACK_AB R23, R35, R33 ;  /* 0x000000212317723e */ /* 0x008fe400000000ff */
[----:B------:R-:W-:Y:S02]  /*9470*/  LOP3.LUT R27, R176, 0xffff, RZ, 0xc0, !PT ;  /* 0x0000ffffb01b7812 */ /* 0x000fe400078ec0ff */
[----:B------:R-:W-:Y:S01]  /*9480*/  LOP3.LUT R133, R247, R32, R173, 0x96, !PT ;  /* 0x00000020f7857212 */ /* 0x000fe200078e96ad */
[--C-:B--2---:R-:W-:Y:S01]  /*9490*/  FFMA.FTZ R32, R229, R5, R185.reuse ;  /* 0x00000005e5207223 */ /* 0x104fe200000100b9 */
[C---:B------:R-:W-:Y:S01]  /*94a0*/  PRMT R186, R23.reuse, 0x7610, R186 ;  /* 0x0000761017ba7816 */ /* 0x040fe200000000ba */
[----:B------:R1:W-:Y:S01]  /*94b0*/  MUFU.EX2 R229, R198 ;  /* 0x000000c600e57308 */ /* 0x0003e20000000800 */
[----:B------:R-:W-:-:S02]  /*94c0*/  PRMT R185, R23, 0x7632, R185 ;  /* 0x0000763217b97816 */ /* 0x000fc400000000b9 */
[----:B------:R-:W-:Y:S01]  /*94d0*/  SHF.R.U32.HI R23, RZ, 0x8, R27 ;  /* 0x00000008ff177819 */ /* 0x000fe2000001161b */
[----:B------:R-:W-:-:S04]  /*94e0*/  @P2 HADD2 R202, -R186.H0_H0, -RZ.H0_H0 ;  /* 0xa00000ffbaca2230 */ /* 0x000fc80000000900 */
[----:B------:R-:W2:Y:S01]  /*94f0*/  MUFU.EX2 R247, R197 ;  /* 0x000000c500f77308 */ /* 0x000ea20000000800 */
[----:B------:R-:W-:Y:S01]  /*9500*/  LOP3.LUT R23, R23, 0xffff, RZ, 0xc0, !PT ;  /* 0x0000ffff17177812 */ /* 0x000fe200078ec0ff */
[----:B------:R-:W-:Y:S01]  /*9510*/  @P5 HADD2 R203, -R185.H0_H0, -RZ.H0_H0 ;  /* 0xa00000ffb9cb5230 */ /* 0x000fe20000000900 */
[----:B------:R-:W-:Y:S02]  /*9520*/  PRMT R228, R186, 0x5410, R185 ;  /* 0x00005410bae47816 */ /* 0x000fe400000000b9 */
[----:B------:R-:W-:Y:S02]  /*9530*/  @P2 PRMT R186, R202, 0x5410, RZ ;  /* 0x00005410caba2816 */ /* 0x000fe400000000ff */
[----:B------:R-:W-:Y:S02]  /*9540*/  ISETP.LE.U32.AND P2, PT, R23, UR12, PT ;  /* 0x0000000c17007c0c */ /* 0x000fe4000bf43070 */
[----:B------:R-:W-:Y:S02]  /*9550*/  LOP3.LUT R23, R176, 0xff, RZ, 0xc0, !PT ;  /* 0x000000ffb0177812 */ /* 0x000fe400078ec0ff */
[----:B------:R-:W-:-:S02]  /*9560*/  @P5 PRMT R185, R203, 0x5410, RZ ;  /* 0x00005410cbb95816 */ /* 0x000fc400000000ff */
[----:B------:R-:W-:Y:S01]  /*9570*/  ISETP.LE.U32.AND P5, PT, R23, UR12, PT ;  /* 0x0000000c17007c0c */ /* 0x000fe2000bfa3070 */
[-C--:B------:R-:W-:Y:S01]  /*9580*/  FMUL.FTZ R27, R68, R0.reuse ;  /* 0x00000000441b7220 */ /* 0x080fe20000410000 */
[-C--:B------:R-:W-:Y:S01]  /*9590*/  FMUL.FTZ R236, R36, R0.reuse ;  /* 0x0000000024ec7220 */ /* 0x080fe20000410000 */
[-C--:B------:R-:W-:Y:S01]  /*95a0*/  FMUL.FTZ R240, R48, R0.reuse ;  /* 0x0000000030f07220 */ /* 0x080fe20000410000 */
[-C--:B------:R-:W-:Y:S01]  /*95b0*/  FMUL.FTZ R248, R52, R0.reuse ;  /* 0x0000000034f87220 */ /* 0x080fe20000410000 */
[-C--:B------:R-:W-:Y:S01]  /*95c0*/  FMUL.FTZ R249, R53, R0.reuse ;  /* 0x0000000035f97220 */ /* 0x080fe20000410000 */
[-C--:B-1----:R-:W-:Y:S01]  /*95d0*/  FMUL.FTZ R198, R69, R0.reuse ;  /* 0x0000000045c67220 */ /* 0x082fe20000410000 */
[----:B------:R-:W-:Y:S01]  /*95e0*/  FMUL.FTZ R68, R116, R0 ;  /* 0x0000000074447220 */ /* 0x000fe20000410000 */
[----:B--2---:R-:W-:Y:S01]  /*95f0*/  F2FP.F16.F32.PACK_AB R23, R247, R229 ;  /* 0x000000e5f717723e */ /* 0x004fe200000000ff */
[----:B------:R-:W-:Y:S01]  /*9600*/  FADD.FTZ R0, R134, -R25 ;  /* 0x8000001986007221 */ /* 0x000fe20000010000 */
[----:B------:R1:W-:Y:S02]  /*9610*/  MUFU.EX2 R34, R192 ;  /* 0x000000c000227308 */ /* 0x0003e40000000800 */
[C---:B------:R-:W-:Y:S01]  /*9620*/  PRMT R184, R23.reuse, 0x7610, R184 ;  /* 0x0000761017b87816 */ /* 0x040fe200000000b8 */
[----:B------:R-:W-:Y:S01]  /*9630*/  FMUL.FTZ R0, R0, UR4 ;  /* 0x0000000400007c20 */ /* 0x000fe20008410000 */
[----:B------:R-:W-:-:S02]  /*9640*/  PRMT R183, R23, 0x7632, R183 ;  /* 0x0000763217b77816 */ /* 0x000fc400000000b7 */
[----:B------:R-:W-:Y:S02]  /*9650*/  PRMT R23, R176, 0x7632, R23 ;  /* 0x00007632b0177816 */ /* 0x000fe40000000017 */
[----:B------:R2:W3:Y:S01]  /*9660*/  MUFU.EX2 R235, R193 ;  /* 0x000000c100eb7308 */ /* 0x0004e20000000800 */
[----:B------:R-:W-:Y:S01]  /*9670*/  @!P5 HADD2 R36, -R184.H0_H0, -RZ.H0_H0 ;  /* 0xa00000ffb824d230 */ /* 0x000fe20000000900 */
[----:B------:R-:W-:Y:S01]  /*9680*/  LOP3.LUT R23, R23, 0xff, RZ, 0xc0, !PT ;  /* 0x000000ff17177812 */ /* 0x000fe200078ec0ff */
[----:B------:R-:W-:Y:S01]  /*9690*/  @!P2 HADD2 R48, -R183.H0_H0, -RZ.H0_H0 ;  /* 0xa00000ffb730a230 */ /* 0x000fe20000000900 */
[----:B------:R-:W-:Y:S01]  /*96a0*/  MOV R53, R239 ;  /* 0x000000ef00357202 */ /* 0x000fe20000000f00 */
[----:B------:R-:W-:Y:S01]  /*96b0*/  IMAD.MOV.U32 R116, RZ, RZ, R100 ;  /* 0x000000ffff747224 */ /* 0x000fe200078e0064 */
[----:B------:R-:W-:Y:S02]  /*96c0*/  PRMT R100, R184, 0x5410, R183 ;  /* 0x00005410b8647816 */ /* 0x000fe400000000b7 */
[----:B------:R-:W-:Y:S01]  /*96d0*/  MUFU.EX2 R25, R189 ;  /* 0x000000bd00197308 */ /* 0x000fe20000000800 */
[----:B------:R-:W-:Y:S01]  /*96e0*/  @!P5 PRMT R184, R36, 0x5410, RZ ;  /* 0x0000541024b8d816 */ /* 0x000fe200000000ff */
[----:B-1----:R-:W-:Y:S01]  /*96f0*/  FMUL.FTZ R192, R115, R5 ;  /* 0x0000000573c07220 */ /* 0x002fe20000410000 */
[----:B------:R-:W-:Y:S01]  /*9700*/  ISETP.LE.U32.AND P5, PT, R23, UR12, PT ;  /* 0x0000000c17007c0c */ /* 0x000fe2000bfa3070 */
[----:B------:R-:W-:-:S04]  /*9710*/  IMAD.MOV.U32 R115, RZ, RZ, R113 ;  /* 0x000000ffff737224 */ /* 0x000fc800078e0071 */
[----:B------:R-:W1:Y:S01]  /*9720*/  MUFU.EX2 R0, R0 ;  /* 0x0000000000007308 */ /* 0x000e620000000800 */
[----:B------:R-:W-:Y:S01]  /*9730*/  IMAD.MOV.U32 R23, RZ, RZ, R250 ;  /* 0x000000ffff177224 */ /* 0x000fe200078e00fa */
[----:B------:R-:W-:Y:S01]  /*9740*/  @!P2 PRMT R183, R48, 0x5410, RZ ;  /* 0x0000541030b7a816 */ /* 0x000fe200000000ff */
[----:B------:R-:W-:Y:S02]  /*9750*/  IMAD.MOV.U32 R69, RZ, RZ, R242 ;  /* 0x000000ffff457224 */ /* 0x000fe400078e00f2 */
[-C--:B------:R-:W-:Y:S01]  /*9760*/  FMUL.FTZ R238, R38, R5.reuse ;  /* 0x0000000526ee7220 */ /* 0x080fe20000410000 */
[-C--:B------:R-:W-:Y:S01]  /*9770*/  FMUL.FTZ R239, R39, R5.reuse ;  /* 0x0000000527ef7220 */ /* 0x080fe20000410000 */
[----:B------:R-:W-:Y:S02]  /*9780*/  IMAD.MOV.U32 R113, RZ, RZ, R53 ;  /* 0x000000ffff717224 */ /* 0x000fe400078e0035 */
        /* <DEDUP_REMOVED lines=28> */
[----:B------:R-:W-:Y:S01]  /*9950*/  FMUL.FTZ R131, R131, R5 ;  /* 0x0000000583837220 */ /* 0x000fe20000410000 */
[----:B------:R-:W-:-:S04]  /*9960*/  SHF.R.U32.HI R5, RZ, 0x18, R176 ;  /* 0x00000018ff057819 */ /* 0x000fc800000116b0 */
[----:B------:R-:W-:Y:S02]  /*9970*/  ISETP.LE.U32.AND P2, PT, R5, UR12, PT ;  /* 0x0000000c05007c0c */ /* 0x000fe4000bf43070 */
[----:B---3--:R-:W-:Y:S01]  /*9980*/  F2FP.F16.F32.PACK_AB R5, R235, R34 ;  /* 0x00000022eb05723e */ /* 0x008fe200000000ff */
[----:B------:R-:W-:-:S03]  /*9990*/  IMAD.MOV.U32 R118, RZ, RZ, R101 ;  /* 0x000000ffff767224 */ /* 0x000fc600078e0065 */
[C---:B------:R-:W-:Y:S02]  /*99a0*/  PRMT R181, R5.reuse, 0x7610, R181 ;  /* 0x0000761005b57816 */ /* 0x040fe400000000b5 */
[----:B------:R-:W-:Y:S01]  /*99b0*/  PRMT R182, R5, 0x7632, R182 ;  /* 0x0000763205b67816 */ /* 0x000fe200000000b6 */
[-C--:B-1----:R-:W-:Y:S01]  /*99c0*/  FFMA.FTZ R5, R234, R0.reuse, R25 ;  /* 0x00000000ea057223 */ /* 0x082fe20000010019 */
[----:B------:R-:W-:Y:S02]  /*99d0*/  IMAD.MOV.U32 R234, RZ, RZ, R52 ;  /* 0x000000ffffea7224 */ /* 0x000fe400078e0034 */
[-C--:B------:R-:W-:Y:S01]  /*99e0*/  FMUL.FTZ R52, R40, R0.reuse ;  /* 0x0000000028347220 */ /* 0x080fe20000410000 */
[----:B------:R-:W-:Y:S01]  /*99f0*/  FMUL.FTZ R101, R125, R0 ;  /* 0x000000007d657220 */ /* 0x000fe20000410000 */
[----:B------:R-:W-:Y:S01]  /*9a00*/  IMAD.MOV.U32 R114, RZ, RZ, R100 ;  /* 0x000000ffff727224 */ /* 0x000fe200078e0064 */
[----:B------:R-:W-:Y:S01]  /*9a10*/  MOV R50, R68 ;  /* 0x0000004400327202 */ /* 0x000fe20000000f00 */
[----:B------:R-:W-:Y:S01]  /*9a20*/  IMAD.MOV.U32 R119, RZ, RZ, R69 ;  /* 0x000000ffff777224 */ /* 0x000fe200078e0045 */
[----:B------:R-:W1:Y:S01]  /*9a30*/  MUFU.EX2 R125, R208 ;  /* 0x000000d0007d7308 */ /* 0x000e620000000800 */
[----:B------:R-:W-:-:S02]  /*9a40*/  IMAD.MOV.U32 R40, RZ, RZ, R53 ;  /* 0x000000ffff287224 */ /* 0x000fc400078e0035 */
        /* <DEDUP_REMOVED lines=31> */
[----:B------:R-:W-:Y:S02]  /*9c40*/  @!P5 HADD2 R13, -R181.H0_H0, -RZ.H0_H0 ;  /* 0xa00000ffb50dd230 */ /* 0x000fe40000000900 */
[----:B------:R-:W-:Y:S01]  /*9c50*/  IMAD.MOV.U32 R51, RZ, RZ, R112 ;  /* 0x000000ffff337224 */ /* 0x000fe200078e0070 */
[----:B------:R-:W-:Y:S02]  /*9c60*/  PRMT R112, R181, 0x5410, R182 ;  /* 0x00005410b5707816 */ /* 0x000fe400000000b6 */
[----:B------:R-:W-:Y:S01]  /*9c70*/  LOP3.LUT R0, R0, 0xff, RZ, 0xc0, !PT ;  /* 0x000000ff00007812 */ /* 0x000fe200078ec0ff */
[----:B------:R-:W-:Y:S01]  /*9c80*/  @!P2 HADD2 R10, -R182.H0_H0, -RZ.H0_H0 ;  /* 0xa00000ffb60aa230 */ /* 0x000fe20000000900 */
[----:B------:R-:W-:Y:S01]  /*9c90*/  @!P5 PRMT R181, R13, 0x5410, RZ ;  /* 0x000054100db5d816 */ /* 0x000fe200000000ff */
[----:B------:R-:W-:Y:S01]  /*9ca0*/  FMUL.FTZ R103, R127, R4 ;  /* 0x000000047f677220 */ /* 0x000fe20000410000 */
[----:B------:R-:W-:Y:S01]  /*9cb0*/  ISETP.LE.U32.AND P5, PT, R0, UR12, PT ;  /* 0x0000000c00007c0c */ /* 0x000fe2000bfa3070 */
[----:B------:R-:W-:Y:S01]  /*9cc0*/  IMAD.MOV.U32 R127, RZ, RZ, R213 ;  /* 0x000000ffff7f7224 */ /* 0x000fe200078e00d5 */
[----:B------:R-:W-:-:S02]  /*9cd0*/  PRMT R0, R190, 0x7771, RZ ;  /* 0x00007771be007816 */ /* 0x000fc400000000ff */
[----:B------:R-:W-:Y:S02]  /*9ce0*/  @!P2 PRMT R182, R10, 0x5410, RZ ;  /* 0x000054100ab6a816 */ /* 0x000fe400000000ff */
[----:B------:R-:W-:Y:S02]  /*9cf0*/  ISETP.GT.U32.AND P2, PT, R0, UR12, PT ;  /* 0x0000000c00007c0c */ /* 0x000fe4000bf44070 */
[----:B-1----:R-:W-:Y:S01]  /*9d00*/  F2FP.F16.F32.PACK_AB R0, R125, R127 ;  /* 0x0000007f7d00723e */ /* 0x002fe200000000ff */
[----:B------:R-:W-:-:S03]  /*9d10*/  IMAD.MOV.U32 R41, RZ, RZ, R234 ;  /* 0x000000ffff297224 */ /* 0x000fc600078e00ea */
[----:B------:R-:W-:Y:S01]  /*9d20*/  PRMT R180, R0, 0x7610, R180 ;  /* 0x0000761000b47816 */ /* 0x000fe200000000b4 */
        /* <DEDUP_REMOVED lines=32> */
[----:B------:R-:W-:Y:S01]  /*9f30*/  PRMT R179, R0, 0x7632, R179 ;  /* 0x0000763200b37816 */ /* 0x000fe200000000b3 */
[----:B------:R-:W-:Y:S01]  /*9f40*/  @!P5 HADD2 R3, -R180.H0_H0, -RZ.H0_H0 ;  /* 0xa00000ffb403d230 */ /* 0x000fe20000000900 */
[----:B------:R-:W-:-:S05]  /*9f50*/  PRMT R0, R190, 0x7772, RZ ;  /* 0x00007772be007816 */ /* 0x000fca00000000ff */
[----:B------:R-:W1:Y:S01]  /*9f60*/  MUFU.EX2 R213, R207 ;  /* 0x000000cf00d57308 */ /* 0x000e620000000800 */
[----:B------:R-:W-:Y:S01]  /*9f70*/  IMAD.MOV.U32 R61, RZ, RZ, R51 ;  /* 0x000000ffff3d7224 */ /* 0x000fe200078e0033 */
[----:B------:R-:W-:-:S06]  /*9f80*/  PRMT R51, R180, 0x5410, R179 ;  /* 0x00005410b4337816 */ /* 0x000fcc00000000b3 */
[----:B------:R-:W2:Y:S01]  /*9f90*/  MUFU.EX2 R4, R199 ;  /* 0x000000c700047308 */ /* 0x000ea20000000800 */
[----:B------:R-:W-:Y:S01]  /*9fa0*/  @P2 HADD2 R2, -R179.H0_H0, -RZ.H0_H0 ;  /* 0xa00000ffb3022230 */ /* 0x000fe20000000900 */
[----:B------:R-:W-:Y:S02]  /*9fb0*/  @!P5 PRMT R180, R3, 0x5410, RZ ;  /* 0x0000541003b4d816 */ /* 0x000fe400000000ff */
[----:B------:R-:W-:Y:S02]  /*9fc0*/  ISETP.GT.U32.AND P5, PT, R0, UR12, PT ;  /* 0x0000000c00007c0c */ /* 0x000fe4000bfa4070 */
[----:B------:R-:W-:Y:S02]  /*9fd0*/  PRMT R0, R190, 0x7773, RZ ;  /* 0x00007773be007816 */ /* 0x000fe400000000ff */
[----:B------:R-:W-:Y:S02]  /*9fe0*/  @P2 PRMT R179, R2, 0x5410, RZ ;  /* 0x0000541002b32816 */ /* 0x000fe400000000ff */
[----:B------:R-:W-:Y:S01]  /*9ff0*/  ISETP.GT.U32.AND P2, PT, R0, UR12, PT ;  /* 0x0000000c00007c0c */ /* 0x000fe2000bf44070 */
[----:B------:R-:W-:Y:S01]  /*a000*/  IMAD.MOV.U32 R124, RZ, RZ, R119 ;  /* 0x000000ffff7c7224 */ /* 0x000fe200078e0077 */
[----:B------:R-:W-:Y:S01]  /*a010*/  MOV R60, R115 ;  /* 0x00000073003c7202 */ /* 0x000fe20000000f00 */
[----:B------:R-:W-:Y:S01]  /*a020*/  IMAD.MOV.U32 R13, RZ, RZ, R118 ;  /* 0x000000ffff0d7224 */ /* 0x000fe200078e0076 */
[----:B-1----:R-:W-:Y:S01]  /*a030*/  F2FP.F16.F32.PACK_AB R0, R213, R234 ;  /* 0x000000ead500723e */ /* 0x002fe200000000ff */
[----:B------:R-:W-:-:S02]  /*a040*/  IMAD.MOV.U32 R115, RZ, RZ, R27 ;  /* 0x000000ffff737224 */ /* 0x000fc400078e001b */
[----:B------:R-:W-:Y:S01]  /*a050*/  IMAD.MOV.U32 R118, RZ, RZ, R39 ;  /* 0x000000ffff767224 */ /* 0x000fe200078e0027 */
[C---:B--2---:R-:W-:Y:S01]  /*a060*/  F2FP.F16.F32.PACK_AB R3, R4.reuse, R25 ;  /* 0x000000190403723e */ /* 0x044fe200000000ff */
[----:B------:R-:W-:Y:S02]  /*a070*/  IMAD.MOV.U32 R119, RZ, RZ, R38 ;  /* 0x000000ffff777224 */ /* 0x000fe400078e0026 */
[----:B------:R-:W-:Y:S01]  /*a080*/  FADD.FTZ R27, R4, R5 ;  /* 0x00000005041b7221 */ /* 0x000fe20000010000 */
[----:B------:R-:W-:Y:S01]  /*a090*/  IMAD.WIDE.U32 R4, R135, -0x326172a9, RZ ;  /* 0xcd9e8d5787047825 */ /* 0x000fe200078e00ff */
[----:B------:R-:W-:-:S03]  /*a0a0*/  PRMT R177, R0, 0x7632, R177 ;  /* 0x0000763200b17816 */ /* 0x000fc600000000b1 */
[----:B------:R-:W-:-:S04]  /*a0b0*/  IMAD.WIDE.U32 R38, R133, -0x326172a9, RZ ;  /* 0xcd9e8d5785267825 */ /* 0x000fc800078e00ff */
[----:B------:R-:W-:Y:S01]  /*a0c0*/  FADD.FTZ R32, R178, R32 ;  /* 0x00000020b2207221 */ /* 0x000fe20000010000 */
[----:B------:R-:W-:Y:S01]  /*a0d0*/  PRMT R178, R0, 0x7610, R178 ;  /* 0x0000761000b27816 */ /* 0x000fe200000000b2 */
[----:B------:R-:W-:Y:S01]  /*a0e0*/  @P2 HADD2 R6, -R177.H0_H0, -RZ.H0_H0 ;  /* 0xa00000ffb1062230 */ /* 0x000fe20000000900 */
[----:B------:R-:W-:Y:S01]  /*a0f0*/  LOP3.LUT R13, R13, R4, R39, 0x96, !PT ;  /* 0x000000040d0d7212 */ /* 0x000fe200078e9627 */
[----:B------:R-:W-:Y:S01]  /*a100*/  IMAD.MOV.U32 R62, RZ, RZ, R40 ;  /* 0x000000ffff3e7224 */ /* 0x000fe200078e0028 */
[----:B------:R-:W-:Y:S02]  /*a110*/  MOV R40, R50 ;  /* 0x0000003200287202 */ /* 0x000fe40000000f00 */
[----:B------:R-:W-:Y:S02]  /*a120*/  LOP3.LUT R2, R13, 0xff, RZ, 0xc0, !PT ;  /* 0x000000ff0d027812 */ /* 0x000fe400078ec0ff */
[----:B------:R-:W-:Y:S02]  /*a130*/  PRMT R50, R178, 0x5410, R177 ;  /* 0x00005410b2327816 */ /* 0x000fe400000000b1 */
[----:B------:R-:W-:-:S02]  /*a140*/  @P2 PRMT R177, R6, 0x5410, RZ ;  /* 0x0000541006b12816 */ /* 0x000fc400000000ff */
[----:B------:R-:W-:Y:S02]  /*a150*/  ISETP.LE.U32.AND P2, PT, R2, UR12, PT ;  /* 0x0000000c02007c0c */ /* 0x000fe4000bf43070 */
[----:B------:R-:W-:Y:S02]  /*a160*/  LOP3.LUT R2, R212, R204, R5, 0x96, !PT ;  /* 0x000000ccd4027212 */ /* 0x000fe400078e9605 */
[----:B------:R1:W-:Y:S02]  /*a170*/  MUFU.EX2 R204, R222 ;  /* 0x000000de00cc7308 */ /* 0x0003e40000000800 */
[----:B-1----:R-:W2:Y:S01]  /*a180*/  LDL R222, [R1+0xa8] ;  /* 0x0000a80001de7983 */ /* 0x002ea20000100800 */
[----:B------:R-:W-:Y:S01]  /*a190*/  LOP3.LUT R0, R13, 0xffff, RZ, 0xc0, !PT ;  /* 0x0000ffff0d007812 */ /* 0x000fe200078ec0ff */
[----:B------:R-:W-:-:S03]  /*a1a0*/  @P5 HADD2 R7, -R178.H0_H0, -RZ.H0_H0 ;  /* 0xa00000ffb2075230 */ /* 0x000fc60000000900 */
[----:B------:R-:W-:-:S04]  /*a1b0*/  SHF.R.U32.HI R0, RZ, 0x8, R0 ;  /* 0x00000008ff007819 */ /* 0x000fc80000011600 */
[----:B------:R-:W-:Y:S02]  /*a1c0*/  LOP3.LUT R0, R0, 0xffff, RZ, 0xc0, !PT ;  /* 0x0000ffff00007812 */ /* 0x000fe400078ec0ff */
[----:B------:R-:W-:Y:S02]  /*a1d0*/  @P5 PRMT R178, R7, 0x5410, RZ ;  /* 0x0000541007b25816 */ /* 0x000fe400000000ff */
[----:B------:R-:W-:Y:S02]  /*a1e0*/  ISETP.LE.U32.AND P5, PT, R0, UR12, PT ;  /* 0x0000000c00007c0c */ /* 0x000fe4000bfa3070 */
[----:B------:R-:W-:Y:S02]  /*a1f0*/  PRMT R10, R3, 0x7610, R10 ;  /* 0x00007610030a7816 */ /* 0x000fe4000000000a */
[----:B------:R-:W-:Y:S02]  /*a200*/  PRMT R0, R13, 0x7632, R0 ;  /* 0x000076320d007816 */ /* 0x000fe40000000000 */
[----:B------:R-:W-:Y:S01]  /*a210*/  PRMT R175, R3, 0x7632, R175 ;  /* 0x0000763203af7816 */ /* 0x000fe200000000af */
[----:B------:R-:W-:Y:S01]  /*a220*/  @!P2 HADD2 R9, -R10.H0_H0, -RZ.H0_H0 ;  /* 0xa00000ff0a09a230 */ /* 0x000fe20000000900 */
[----:B------:R-:W-:Y:S01]  /*a230*/  LOP3.LUT R0, R0, 0xff, RZ, 0xc0, !PT ;  /* 0x000000ff00007812 */ /* 0x000fe200078ec0ff */
[----:B------:R-:W-:Y:S01]  /*a240*/  IMAD.MOV.U32 R63, RZ, RZ, R41 ;  /* 0x000000ffff3f7224 */ /* 0x000fe200078e0029 */
[----:B------:R-:W-:-:S02]  /*a250*/  PRMT R41, R10, 0x5410, R175 ;  /* 0x000054100a297816 */ /* 0x000fc400000000af */
[----:B------:R-:W-:Y:S01]  /*a260*/  @!P2 PRMT R10, R9, 0x5410, RZ ;  /* 0x00005410090aa816 */ /* 0x000fe200000000ff */
[----:B------:R-:W-:Y:S01]  /*a270*/  @!P5 HADD2 R8, -R175.H0_H0, -RZ.H0_H0 ;  /* 0xa00000ffaf08d230 */ /* 0x000fe20000000900 */
[----:B------:R-:W-:Y:S02]  /*a280*/  ISETP.LE.U32.AND P2, PT, R0, UR12, PT ;  /* 0x0000000c00007c0c */ /* 0x000fe4000bf43070 */
[----:B------:R-:W-:Y:S01]  /*a290*/  SHF.R.U32.HI R0, RZ, 0x18, R13 ;  /* 0x00000018ff007819 */ /* 0x000fe2000001160d */
[----:B------:R-:W-:Y:S01]  /*a2a0*/  IMAD.MOV.U32 R126, RZ, RZ, R124 ;  /* 0x000000ffff7e7224 */ /* 0x000fe200078e007c */
[----:B------:R-:W-:Y:S01]  /*a2b0*/  @!P5 PRMT R175, R8, 0x5410, RZ ;  /* 0x0000541008afd816 */ /* 0x000fe200000000ff */
[----:B------:R-:W-:Y:S01]  /*a2c0*/  IMAD.MOV.U32 R124, RZ, RZ, R119 ;  /* 0x000000ffff7c7224 */ /* 0x000fe200078e0077 */
[----:B------:R-:W-:Y:S01]  /*a2d0*/  ISETP.LE.U32.AND P5, PT, R0, UR12, PT ;  /* 0x0000000c00007c0c */ /* 0x000fe2000bfa3070 */
[----:B------:R-:W-:Y:S01]  /*a2e0*/  IMAD.MOV.U32 R119, RZ, RZ, R118 ;  /* 0x000000ffff777224 */ /* 0x000fe200078e0076 */
[----:B------:R1:W-:Y:S01]  /*a2f0*/  MUFU.EX2 R0, R216 ;  /* 0x000000d800007308 */ /* 0x0003e20000000800 */
[----:B------:R-:W-:Y:S01]  /*a300*/  IMAD.MOV.U32 R118, RZ, RZ, R48 ;  /* 0x000000ffff767224 */ /* 0x000fe200078e0030 */
[----:B------:R-:W-:Y:S01]  /*a310*/  PRMT R174, R137, 0x7610, R174 ;  /* 0x0000761089ae7816 */ /* 0x000fe200000000ae */
[----:B------:R-:W-:-:S02]  /*a320*/  IMAD.MOV.U32 R208, RZ, RZ, R49 ;  /* 0x000000ffffd07224 */ /* 0x000fc400078e0031 */
[----:B------:R-:W-:-:S03]  /*a330*/  IMAD.WIDE.U32 R48, R2, -0x2daee0ad, RZ ;  /* 0xd2511f5302307825 */ /* 0x000fc600078e00ff */
[----:B------:R-:W3:Y:S01]  /*a340*/  MUFU.EX2 R6, R217 ;  /* 0x000000d900067308 */ /* 0x000ee20000000800 */
[----:B------:R-:W-:Y:S01]  /*a350*/  IMAD.MOV.U32 R2, RZ, RZ, R38 ;  /* 0x000000ffff027224 */ /* 0x000fe200078e0026 */
[----:B------:R-:W-:Y:S01]  /*a360*/  PRMT R173, R137, 0x7632, R173 ;  /* 0x0000763289ad7816 */ /* 0x000fe200000000ad */
[----:B------:R-:W-:-:S03]  /*a370*/  @!P2 HADD2 R12, -R174.H0_H0, -RZ.H0_H0 ;  /* 0xa00000ffae0ca230 */ /* 0x000fc60000000900 */
[----:B------:R-:W-:Y:S01]  /*a380*/  LOP3.LUT R2, R2, 0xff, RZ, 0xc0, !PT ;  /* 0x000000ff02027812 */ /* 0x000fe200078ec0ff */
[----:B------:R-:W-:Y:S02]  /*a390*/  @!P5 HADD2 R11, -R173.H0_H0, -RZ.H0_H0 ;  /* 0xa00000ffad0bd230 */ /* 0x000fe40000000900 */
[----:B-1----:R-:W-:Y:S01]  /*a3a0*/  IMAD.MOV.U32 R216, RZ, RZ, R40 ;  /* 0x000000ffffd87224 */ /* 0x002fe200078e0028 */
[----:B------:R-:W-:Y:S02]  /*a3b0*/  PRMT R40, R174, 0x5410, R173 ;  /* 0x00005410ae287816 */ /* 0x000fe400000000ad */
[----:B------:R-:W-:Y:S02]  /*a3c0*/  @!P2 PRMT R174, R12, 0x5410, RZ ;  /* 0x000054100caea816 */ /* 0x000fe400000000ff */
[----:B------:R-:W-:Y:S02]  /*a3d0*/  ISETP.LE.U32.AND P2, PT, R2, UR12, PT ;  /* 0x0000000c02007c0c */ /* 0x000fe4000bf43070 */
[----:B------:R-:W-:-:S02]  /*a3e0*/  PRMT R2, R38, 0x7771, RZ ;  /* 0x0000777126027816 */ /* 0x000fc400000000ff */
[----:B------:R-:W-:Y:S02]  /*a3f0*/  @!P5 PRMT R173, R11, 0x5410, RZ ;  /* 0x000054100badd816 */ /* 0x000fe400000000ff */
[----:B------:R-:W-:Y:S02]  /*a400*/  ISETP.GT.U32.AND P5, PT, R2, UR12, PT ;  /* 0x0000000c02007c0c */ /* 0x000fe4000bfa4070 */
[----:B---3--:R-:W-:Y:S02]  /*a410*/  F2FP.F16.F32.PACK_AB R2, R6, R0 ;  /* 0x000000000602723e */ /* 0x008fe400000000ff */
[----:B------:R-:W-:Y:S01]  /*a420*/  LOP3.LUT R25, R126, R172, R49, 0x96, !PT ;  /* 0x000000ac7e197212 */ /* 0x000fe200078e9631 */
[----:B------:R-:W-:Y:S01]  /*a430*/  FADD.FTZ R23, R23, R138 ;  /* 0x0000008a17177221 */ /* 0x000fe20000010000 */
[C---:B------:R-:W-:Y:S01]  /*a440*/  PRMT R172, R2.reuse, 0x7610, R172 ;  /* 0x0000761002ac7816 */ /* 0x040fe200000000ac */
[----:B------:R-:W-:Y:S01]  /*a450*/  IMAD.MOV.U32 R12, RZ, RZ, R208 ;  /* 0x000000ffff0c7224 */ /* 0x000fe200078e00d0 */
[----:B------:R-:W-:Y:S01]  /*a460*/  PRMT R138, R2, 0x7632, R138 ;  /* 0x00007632028a7816 */ /* 0x000fe2000000008a */
[----:B------:R-:W-:Y:S01]  /*a470*/  MUFU.EX2 R8, R218 ;  /* 0x000000da00087308 */ /* 0x000fe20000000800 */
[----:B------:R-:W-:Y:S01]  /*a480*/  PRMT R2, R25, 0x7632, R2 ;  /* 0x0000763219027816 */ /* 0x000fe20000000002 */
[----:B------:R-:W-:-:S06]  /*a490*/  @!P2 HADD2 R15, -R172.H0_H0, -RZ.H0_H0 ;  /* 0xa00000ffac0fa230 */ /* 0x000fcc0000000900 */
[----:B------:R-:W1:Y:S01]  /*a4a0*/  MUFU.EX2 R208, R221 ;  /* 0x000000dd00d07308 */ /* 0x000e620000000800 */
[----:B------:R-:W-:Y:S01]  /*a4b0*/  LOP3.LUT R2, R2, 0xff, RZ, 0xc0, !PT ;  /* 0x000000ff02027812 */ /* 0x000fe200078ec0ff */
[----:B------:R-:W-:Y:S01]  /*a4c0*/  @P5 HADD2 R14, -R138.H0_H0, -RZ.H0_H0 ;  /* 0xa00000ff8a0e5230 */ /* 0x000fe20000000900 */
[----:B------:R-:W-:Y:S02]  /*a4d0*/  PRMT R39, R172, 0x5410, R138 ;  /* 0x00005410ac277816 */ /* 0x000fe4000000008a */
[----:B------:R-:W-:Y:S02]  /*a4e0*/  @!P2 PRMT R172, R15, 0x5410, RZ ;  /* 0x000054100faca816 */ /* 0x000fe400000000ff */
[----:B------:R-:W-:Y:S02]  /*a4f0*/  ISETP.LE.U32.AND P2, PT, R2, UR12, PT ;  /* 0x0000000c02007c0c */ /* 0x000fe4000bf43070 */
[----:B------:R-:W-:Y:S02]  /*a500*/  LOP3.LUT R2, R25, 0xff, RZ, 0xc0, !PT ;  /* 0x000000ff19027812 */ /* 0x000fe400078ec0ff */
[----:B------:R-:W-:Y:S01]  /*a510*/  @P5 PRMT R138, R14, 0x5410, RZ ;  /* 0x000054100e8a5816 */ /* 0x000fe200000000ff */
[----:B------:R-:W-:Y:S01]  /*a520*/  MUFU.EX2 R11, R194 ;  /* 0x000000c2000b7308 */ /* 0x000fe20000000800 */
[----:B------:R-:W-:Y:S01]  /*a530*/  ISETP.LE.U32.AND P5, PT, R2, UR12, PT ;  /* 0x0000000c02007c0c */ /* 0x000fe2000bfa3070 */
[----:B------:R-:W-:Y:S01]  /*a540*/  FADD.FTZ R7, R0, R27 ;  /* 0x0000001b00077221 */ /* 0x000fe20000010000 */
[----:B-1----:R-:W-:-:S05]  /*a550*/  F2FP.F16.F32.PACK_AB R0, R208, R8 ;  /* 0x00000008d000723e */ /* 0x002fca00000000ff */
[----:B------:R-:W1:Y:S01]  /*a560*/  MUFU.EX2 R206, R206 ;  /* 0x000000ce00ce7308 */ /* 0x000e620000000800 */
[C---:B------:R-:W-:Y:S02]  /*a570*/  PRMT R137, R0.reuse, 0x7610, R137 ;  /* 0x0000761000897816 */ /* 0x040fe40000000089 */
[----:B------:R-:W-:-:S03]  /*a580*/  PRMT R135, R0, 0x7632, R135 ;  /* 0x0000763200877816 */ /* 0x000fc60000000087 */
[----:B------:R-:W-:Y:S01]  /*a590*/  @!P5 HADD2 R16, -R137.H0_H0, -RZ.H0_H0 ;  /* 0xa00000ff8910d230 */ /* 0x000fe20000000900 */
[----:B------:R-:W-:Y:S02]  /*a5a0*/  SHF.R.U32.HI R0, RZ, 0x18, R25 ;  /* 0x00000018ff007819 */ /* 0x000fe40000011619 */
[----:B------:R-:W-:Y:S02]  /*a5b0*/  PRMT R49, R137, 0x5410, R135 ;  /* 0x0000541089317816 */ /* 0x000fe40000000087 */
[----:B------:R-:W-:Y:S01]  /*a5c0*/  @!P5 PRMT R137, R16, 0x5410, RZ ;  /* 0x000054101089d816 */ /* 0x000fe200000000ff */
[----:B------:R-:W3:Y:S01]  /*a5d0*/  MUFU.EX2 R207, R223 ;  /* 0x000000df00cf7308 */ /* 0x000ee20000000800 */
[----:B------:R-:W-:Y:S01]  /*a5e0*/  ISETP.LE.U32.AND P5, PT, R0, UR12, PT ;  /* 0x0000000c00007c0c */ /* 0x000fe2000bfa3070 */
[----:B------:R-:W-:Y:S01]  /*a5f0*/  IMAD.MOV.U32 R0, RZ, RZ, R48 ;  /* 0x000000ffff007224 */ /* 0x000fe200078e0030 */
[----:B-1----:R-:W-:-:S04]  /*a600*/  F2FP.F16.F32.PACK_AB R36, R206, R11 ;  /* 0x0000000bce24723e */ /* 0x002fc800000000ff */
[----:B------:R-:W-:Y:S01]  /*a610*/  LOP3.LUT R0, R0, 0xff, RZ, 0xc0, !PT ;  /* 0x000000ff00007812 */ /* 0x000fe200078ec0ff */
[----:B------:R-:W-:Y:S01]  /*a620*/  @!P2 HADD2 R17, -R36.H0_H0, -RZ.H0_H0 ;  /* 0xa00000ff2411a230 */ /* 0x000fe20000000900 */
[----:B------:R-:W-:-:S04]  /*a630*/  PRMT R202, R36, 0x7610, R202 ;  /* 0x0000761024ca7816 */ /* 0x000fc800000000ca */
[----:B------:R-:W-:Y:S02]  /*a640*/  @!P2 PRMT R202, R17, 0x5410, RZ ;  /* 0x0000541011caa816 */ /* 0x000fe400000000ff */
[----:B------:R-:W-:Y:S01]  /*a650*/  ISETP.LE.U32.AND P2, PT, R0, UR12, PT ;  /* 0x0000000c00007c0c */ /* 0x000fe2000bf43070 */
[----:B------:R-:W-:Y:S01]  /*a660*/  FADD.FTZ R3, R33, R32 ;  /* 0x0000002021037221 */ /* 0x000fe20000010000 */
[----:B------:R-:W-:Y:S01]  /*a670*/  @!P5 HADD2 R19, -R36.H1_H1, -RZ.H0_H0 ;  /* 0xa00000ff2413d230 */ /* 0x000fe20000000d00 */
[----:B---3--:R-:W-:Y:S01]  /*a680*/  F2FP.F16.F32.PACK_AB R33, R207, R204 ;  /* 0x000000cccf21723e */ /* 0x008fe200000000ff */
[----:B------:R-:W-:Y:S02]  /*a690*/  IMAD.MOV.U32 R217, RZ, RZ, R203 ;  /* 0x000000ffffd97224 */ /* 0x000fe400078e00cb */
[----:B------:R-:W-:Y:S01]  /*a6a0*/  FADD.FTZ R4, R246, R23 ;  /* 0x00000017f6047221 */ /* 0x000fe20000010000 */
[----:B------:R-:W-:Y:S01]  /*a6b0*/  PRMT R0, R48, 0x7771, RZ ;  /* 0x0000777130007816 */ /* 0x000fe200000000ff */
[----:B------:R-:W-:Y:S01]  /*a6c0*/  MUFU.EX2 R201, R220 ;  /* 0x000000dc00c97308 */ /* 0x000fe20000000800 */
[----:B------:R-:W1:Y:S01]  /*a6d0*/  LDC R23, c[0x0][0x448] ;  /* 0x00011200ff177b82 */ /* 0x000e620000000800 */
[----:B------:R-:W-:-:S02]  /*a6e0*/  PRMT R200, R36, 0x7632, R200 ;  /* 0x0000763224c87816 */ /* 0x000fc400000000c8 */
[----:B------:R-:W-:-:S04]  /*a6f0*/  @!P5 PRMT R200, R19, 0x5410, RZ ;  /* 0x0000541013c8d816 */ /* 0x000fc800000000ff */
[----:B------:R-:W3:Y:S01]  /*a700*/  MUFU.EX2 R203, R219 ;  /* 0x000000db00cb7308 */ /* 0x000ee20000000800 */
[----:B------:R-:W-:Y:S01]  /*a710*/  @!P2 HADD2 R18, -R33.H0_H0, -RZ.H0_H0 ;  /* 0xa00000ff2112a230 */ /* 0x000fe20000000900 */
[----:B------:R-:W-:Y:S02]  /*a720*/  ISETP.GT.U32.AND P5, PT, R0, UR12, PT ;  /* 0x0000000c00007c0c */ /* 0x000fe4000bfa4070 */
[----:B------:R-:W-:Y:S02]  /*a730*/  PRMT R0, R48, 0x7772, RZ ;  /* 0x0000777230007816 */ /* 0x000fe400000000ff */
[----:B------:R-:W-:Y:S02]  /*a740*/  PRMT R197, R33, 0x7610, R197 ;  /* 0x0000761021c57816 */ /* 0x000fe400000000c5 */
[----:B------:R-:W-:Y:S02]  /*a750*/  @!P2 PRMT R197, R18, 0x5410, RZ ;  /* 0x0000541012c5a816 */ /* 0x000fe400000000ff */
[----:B------:R-:W-:-:S02]  /*a760*/  ISETP.GT.U32.AND P2, PT, R0, UR12, PT ;  /* 0x0000000c00007c0c */ /* 0x000fc4000bf44070 */
[----:B------:R-:W-:Y:S01]  /*a770*/  LOP3.LUT R0, R25, 0xffff, RZ, 0xc0, !PT ;  /* 0x0000ffff19007812 */ /* 0x000fe200078ec0ff */
[----:B------:R-:W-:Y:S01]  /*a780*/  IMAD.MOV.U32 R199, RZ, RZ, R227 ;  /* 0x000000ffffc77224 */ /* 0x000fe200078e00e3 */
[----:B------:R-:W-:Y:S01]  /*a790*/  MOV R218, R198 ;  /* 0x000000c600da7202 */ /* 0x000fe20000000f00 */
[----:B------:R-:W-:Y:S01]  /*a7a0*/  IMAD.MOV.U32 R198, RZ, RZ, R226 ;  /* 0x000000ffffc67224 */ /* 0x000fe200078e00e2 */
[----:B---3--:R-:W-:Y:S02]  /*a7b0*/  F2FP.F16.F32.PACK_AB R32, R203, R201 ;  /* 0x000000c9cb20723e */ /* 0x008fe400000000ff */
[----:B------:R-:W-:Y:S01]  /*a7c0*/  SHF.R.U32.HI R0, RZ, 0x8, R0 ;  /* 0x00000008ff007819 */ /* 0x000fe20000011600 */
[----:B------:R-:W-:Y:S01]  /*a7d0*/  @P5 HADD2 R20, -R33.H1_H1, -RZ.H0_H0 ;  /* 0xa00000ff21145230 */ /* 0x000fe20000000d00 */
[----:B------:R-:W-:-:S03]  /*a7e0*/  PRMT R2, R48, 0x7773, RZ ;  /* 0x0000777330027816 */ /* 0x000fc600000000ff */
[----:B------:R-:W-:Y:S01]  /*a7f0*/  @P2 HADD2 R21, -R32.H0_H0, -RZ.H0_H0 ;  /* 0xa00000ff20152230 */ /* 0x000fe20000000900 */
[----:B------:R-:W-:Y:S01]  /*a800*/  LOP3.LUT R0, R0, 0xffff, RZ, 0xc0, !PT ;  /* 0x0000ffff00007812 */ /* 0x000fe200078ec0ff */
[----:B------:R1:W-:Y:S01]  /*a810*/  STG.E.U16 desc[UR22][R198.64+-0x40], R26 ;  /* 0xffffc01ac6007986 */ /* 0x0003e2000c101516 */
[----:B------:R-:W-:Y:S02]  /*a820*/  PRMT R196, R33, 0x7632, R196 ;  /* 0x0000763221c47816 */ /* 0x000fe400000000c4 */
[----:B------:R-:W-:Y:S02]  /*a830*/  @P5 PRMT R196, R20, 0x5410, RZ ;  /* 0x0000541014c45816 */ /* 0x000fe400000000ff */
[----:B------:R-:W-:Y:S02]  /*a840*/  PRMT R191, R32, 0x7610, R191 ;  /* 0x0000761020bf7816 */ /* 0x000fe400000000bf */
[----:B------:R-:W-:Y:S01]  /*a850*/  ISETP.LE.U32.AND P5, PT, R0, UR12, PT ;  /* 0x0000000c00007c0c */ /* 0x000fe2000bfa3070 */
[----:B------:R-:W-:Y:S01]  /*a860*/  FADD.FTZ R0, R35, R3 ;  /* 0x0000000323007221 */ /* 0x000fe20000010000 */
[----:B------:R-:W-:-:S02]  /*a870*/  @P2 PRMT R191, R21, 0x5410, RZ ;  /* 0x0000541015bf2816 */ /* 0x000fc400000000ff */
[----:B------:R-:W-:Y:S01]  /*a880*/  ISETP.GT.U32.AND P2, PT, R2, UR12, PT ;  /* 0x0000000c02007c0c */ /* 0x000fe2000bf44070 */
[----:B------:R-:W-:Y:S01]  /*a890*/  FADD.FTZ R9, R252, R4 ;  /* 0x00000004fc097221 */ /* 0x000fe20000010000 */
[----:B-1----:R-:W-:-:S04]  /*a8a0*/  IMAD.SHL.U32 R26, R23, 0x8, RZ ;  /* 0x00000008171a7824 */ /* 0x002fc800078e00ff */
[----:B------:R-:W-:-:S04]  /*a8b0*/  IMAD.WIDE R2, R26, 0x2, R198 ;  /* 0x000000021a027825 */ /* 0x000fc800078e02c6 */
[----:B------:R-:W-:-:S04]  /*a8c0*/  IMAD.WIDE R4, R23, 0x70, R2 ;  /* 0x0000007017047825 */ /* 0x000fc800078e0202 */
[----:B------:R-:W-:-:S04]  /*a8d0*/  IMAD.WIDE R2, R23, -0x70, R4 ;  /* 0xffffff9017027825 */ /* 0x000fc800078e0204 */
[----:B------:R-:W-:-:S04]  /*a8e0*/  IMAD.WIDE R2, R23, 0x70, R2 ;  /* 0x0000007017027825 */ /* 0x000fc800078e0202 */
[----:B------:R-:W-:-:S04]  /*a8f0*/  IMAD.WIDE R2, R23, -0x70, R2 ;  /* 0xffffff9017027825 */ /* 0x000fc800078e0202 */
[----:B------:R-:W-:Y:S02]  /*a900*/  @!P5 HADD2 R37, -R135.H0_H0, -RZ.H0_H0 ;  /* 0xa00000ff8725d230 */ /* 0x000fe40000000900 */
[----:B------:R-:W-:Y:S01]  /*a910*/  FADD.FTZ R126, R34, R0 ;  /* 0x00000000227e7221 */ /* 0x000fe20000010000 */
[----:B------:R-:W-:Y:S01]  /*a920*/  PRMT R0, R38, 0x7772, RZ ;  /* 0x0000777226007816 */ /* 0x000fe200000000ff */
[----:B------:R-:W-:-:S04]  /*a930*/  IMAD.WIDE R2, R23, 0x70, R2 ;  /* 0x0000007017027825 */ /* 0x000fc800078e0202 */
[----:B------:R-:W-:Y:S01]  /*a940*/  @P2 HADD2 R22, -R32.H1_H1, -RZ.H0_H0 ;  /* 0xa00000ff20162230 */ /* 0x000fe20000000d00 */
[----:B------:R-:W-:Y:S01]  /*a950*/  @!P5 PRMT R135, R37, 0x5410, RZ ;  /* 0x000054102587d816 */ /* 0x000fe200000000ff */
[----:B------:R-:W-:Y:S01]  /*a960*/  FADD.FTZ R6, R6, R7 ;  /* 0x0000000706067221 */ /* 0x000fe20000010000 */
[----:B------:R-:W-:Y:S01]  /*a970*/  ISETP.GT.U32.AND P5, PT, R0, UR12, PT ;  /* 0x0000000c00007c0c */ /* 0x000fe2000bfa4070 */
[C---:B------:R-:W-:Y:S01]  /*a980*/  IMAD.WIDE R2, R23.reuse, -0x70, R2 ;  /* 0xffffff9017027825 */ /* 0x040fe200078e0202 */
[----:B------:R-:W-:Y:S02]  /*a990*/  PRMT R0, R38, 0x7773, RZ ;  /* 0x0000777326007816 */ /* 0x000fe400000000ff */
[----:B------:R-:W-:Y:S01]  /*a9a0*/  PRMT R189, R32, 0x7632, R189 ;  /* 0x0000763220bd7816 */ /* 0x000fe200000000bd */
[----:B------:R-:W-:Y:S01]  /*a9b0*/  FADD.FTZ R252, R8, R6 ;  /* 0x0000000608fc7221 */ /* 0x000fe20000010000 */
[----:B------:R-:W-:Y:S01]  /*a9c0*/  @P2 PRMT R189, R22, 0x5410, RZ ;  /* 0x0000541016bd2816 */ /* 0x000fe200000000ff */
[----:B------:R-:W-:Y:S01]  /*a9d0*/  IMAD.WIDE R34, R23, 0x70, R2 ;  /* 0x0000007017227825 */ /* 0x000fe200078e0202 */
[----:B------:R-:W-:-:S03]  /*a9e0*/  ISETP.GT.U32.AND P2, PT, R0, UR12, PT ;  /* 0x0000000c00007c0c */ /* 0x000fc6000bf44070 */
[----:B------:R-:W-:Y:S01]  /*a9f0*/  FADD.FTZ R7, R229, R9 ;  /* 0x00000009e5077221 */ /* 0x000fe20000010000 */
[C---:B------:R-:W-:Y:S01]  /*aa00*/  PRMT R2, R230.reuse, 0x7773, RZ ;  /* 0x00007773e6027816 */ /* 0x040fe200000000ff */
[----:B------:R-:W-:Y:S01]  /*aa10*/  IMAD.MOV.U32 R246, RZ, RZ, R247 ;  /* 0x000000fffff67224 */ /* 0x000fe200078e00f7 */
[----:B------:R-:W-:Y:S01]  /*aa20*/  PRMT R0, R230, 0x7772, RZ ;  /* 0x00007772e6007816 */ /* 0x000fe200000000ff */
[----:B------:R-:W-:Y:S02]  /*aa30*/  IMAD.MOV.U32 R6, RZ, RZ, R230 ;  /* 0x000000ffff067224 */ /* 0x000fe400078e00e6 */
[----:B------:R-:W-:Y:S01]  /*aa40*/  FADD.FTZ R247, R11, R205 ;  /* 0x000000cd0bf77221 */ /* 0x000fe20000010000 */
[----:B------:R-:W-:Y:S01]  /*aa50*/  FADD.FTZ R246, R246, R7 ;  /* 0x00000007f6f67221 */ /* 0x000fe20000010000 */
[----:B------:R-:W-:Y:S02]  /*aa60*/  PRMT R11, R0, 0x5410, R2 ;  /* 0x00005410000b7816 */ /* 0x000fe40000000002 */
[----:B------:R-:W-:-:S02]  /*aa70*/  PRMT R7, R230, 0x7771, RZ ;  /* 0x00007771e6077816 */ /* 0x000fc400000000ff */
[----:B------:R-:W-:Y:S02]  /*aa80*/  LOP3.LUT R0, R6, 0xff, RZ, 0xc0, !PT ;  /* 0x000000ff06007812 */ /* 0x000fe400078ec0ff */
[C---:B------:R-:W-:Y:S02]  /*aa90*/  PRMT R3, R38.reuse, 0x7773, RZ ;  /* 0x0000777326037816 */ /* 0x040fe400000000ff */
[----:B------:R-:W-:Y:S02]  /*aaa0*/  PRMT R2, R38, 0x7772, RZ ;  /* 0x0000777226027816 */ /* 0x000fe400000000ff */
[----:B------:R-:W-:Y:S02]  /*aab0*/  PRMT R9, R0, 0x5410, R7 ;  /* 0x0000541000097816 */ /* 0x000fe40000000007 */
[----:B------:R-:W-:Y:S02]  /*aac0*/  LOP3.LUT R0, R139, 0xffff, RZ, 0xc0, !PT ;  /* 0x0000ffff8b007812 */ /* 0x000fe400078ec0ff */
[----:B------:R-:W-:-:S02]  /*aad0*/  PRMT R20, R2, 0x5410, R3 ;  /* 0x0000541002147816 */ /* 0x000fc40000000003 */
[----:B------:R-:W-:Y:S02]  /*aae0*/  SHF.R.U32.HI R0, RZ, 0x8, R0 ;  /* 0x00000008ff007819 */ /* 0x000fe40000011600 */
[----:B------:R-:W-:Y:S01]  /*aaf0*/  LOP3.LUT R2, R139, 0xff, RZ, 0xc0, !PT ;  /* 0x000000ff8b027812 */ /* 0x000fe200078ec0ff */
[----:B------:R-:W-:-:S03]  /*ab00*/  IMAD.WIDE R26, R26, 0x2, R4 ;  /* 0x000000021a1a7825 */ /* 0x000fc600078e0204 */
[--C-:B------:R-:W-:Y:S02]  /*ab10*/  PRMT R6, R2, 0x5410, R0.reuse ;  /* 0x0000541002067816 */ /* 0x100fe40000000000 */
[----:B------:R-:W-:Y:S01]  /*ab20*/  PRMT R0, R139, 0x7632, R0 ;  /* 0x000076328b007816 */ /* 0x000fe20000000000 */
[----:B------:R-:W-:Y:S01]  /*ab30*/  USHF.L.U32 UR7, UR12, 0x10, URZ ;  /* 0x000000100c077899 */ /* 0x000fe200080006ff */
[C---:B------:R-:W-:Y:S02]  /*ab40*/  PRMT R5, R190.reuse, 0x7773, RZ ;  /* 0x00007773be057816 */ /* 0x040fe400000000ff */
[----:B------:R-:W-:Y:S02]  /*ab50*/  PRMT R4, R190, 0x7772, RZ ;  /* 0x00007772be047816 */ /* 0x000fe400000000ff */
[----:B------:R-:W-:Y:S02]  /*ab60*/  SHF.R.U32.HI R2, RZ, 0x18, R139 ;  /* 0x00000018ff027819 */ /* 0x000fe4000001168b */
[----:B------:R-:W-:-:S02]  /*ab70*/  LOP3.LUT R0, R0, 0xff, RZ, 0xc0, !PT ;  /* 0x000000ff00007812 */ /* 0x000fc400078ec0ff */
[----:B------:R-:W-:Y:S02]  /*ab80*/  PRMT R37, R4, 0x5410, R5 ;  /* 0x0000541004257816 */ /* 0x000fe40000000005 */
[----:B------:R-:W-:Y:S01]  /*ab90*/  PRMT R5, R0, 0x5410, R2 ;  /* 0x0000541000057816 */ /* 0x000fe20000000002 */
[----:B------:R-:W-:Y:S01]  /*aba0*/  IMAD.U32 R0, RZ, RZ, UR7 ;  /* 0x00000007ff007e24 */ /* 0x000fe2000f8e00ff */
[----:B------:R-:W-:Y:S01]  /*abb0*/  MOV R2, UR12 ;  /* 0x0000000c00027c02 */ /* 0x000fe20008000f00 */
[----:B------:R-:W1:Y:S03]  /*abc0*/  S2R R212, SR_TID.X ;  /* 0x0000000000d47919 */ /* 0x000e660000002100 */
[----:B------:R-:W-:Y:S02]  /*abd0*/  LOP3.LUT R0, R2, 0xff0000, R0, 0xf8, !PT ;  /* 0x00ff000002007812 */ /* 0x000fe400078ef800 */
[----:B------:R-:W-:-:S02]  /*abe0*/  LOP3.LUT R2, R13, 0xffff, RZ, 0xc0, !PT ;  /* 0x0000ffff0d027812 */ /* 0x000fc400078ec0ff */
[----:B------:R-:W-:Y:S02]  /*abf0*/  LOP3.LUT R3, R13, 0xff, RZ, 0xc0, !PT ;  /* 0x000000ff0d037812 */ /* 0x000fe400078ec0ff */
[----:B------:R-:W-:Y:S01]  /*ac00*/  SHF.R.U32.HI R2, RZ, 0x8, R2 ;  /* 0x00000008ff027819 */ /* 0x000fe20000011602 */
[----:B------:R-:W-:Y:S01]  /*ac10*/  IMAD.MOV.U32 R194, RZ, RZ, R218 ;  /* 0x000000ffffc27224 */ /* 0x000fe200078e00da */
[----:B------:R-:W-:Y:S02]  /*ac20*/  MOV R218, R12 ;  /* 0x0000000c00da7202 */ /* 0x000fe40000000f00 */
[--C-:B------:R-:W-:Y:S02]  /*ac30*/  PRMT R12, R3, 0x5410, R2.reuse ;  /* 0x00005410030c7816 */ /* 0x100fe40000000002 */
[----:B------:R-:W-:Y:S01]  /*ac40*/  PRMT R2, R13, 0x7632, R2 ;  /* 0x000076320d027816 */ /* 0x000fe20000000002 */
[----:B------:R-:W-:Y:S01]  /*ac50*/  IMAD.MOV.U32 R8, RZ, RZ, R38 ;  /* 0x000000ffff087224 */ /* 0x000fe200078e0026 */
[----:B------:R-:W-:Y:S01]  /*ac60*/  SHF.R.U32.HI R4, RZ, 0x18, R13 ;  /* 0x00000018ff047819 */ /* 0x000fe2000001160d */
[----:B------:R-:W-:Y:S01]  /*ac70*/  IMAD.MOV.U32 R16, RZ, RZ, R113 ;  /* 0x000000ffff107224 */ /* 0x000fe200078e0071 */
[----:B------:R-:W-:-:S02]  /*ac80*/  LOP3.LUT R3, R2, 0xff, RZ, 0xc0, !PT ;  /* 0x000000ff02037812 */ /* 0x000fc400078ec0ff */
[--C-:B------:R-:W-:Y:S02]  /*ac90*/  HSET2.LE.AND R2, R6, R0.reuse, PT ;  /* 0x0000000006027233 */ /* 0x100fe40003803000 */
[----:B------:R-:W-:Y:S02]  /*aca0*/  LOP3.LUT R7, R8, 0xff, RZ, 0xc0, !PT ;  /* 0x000000ff08077812 */ /* 0x000fe400078ec0ff */
[----:B------:R-:W-:Y:S02]  /*acb0*/  PRMT R6, R3, 0x5410, R4 ;  /* 0x0000541003067816 */ /* 0x000fe40000000004 */
[----:B------:R-:W-:Y:S02]  /*acc0*/  LOP3.LUT R8, R16, R2, RZ, 0xc0, !PT ;  /* 0x0000000210087212 */ /* 0x000fe400078ec0ff */
[----:B------:R-:W-:Y:S02]  /*acd0*/  LOP3.LUT R4, R11, 0xff00ff, RZ, 0xc0, !PT ;  /* 0x00ff00ff0b047812 */ /* 0x000fe400078ec0ff */
[----:B------:R-:W-:-:S02]  /*ace0*/  HSET2.LE.AND R2, R5, R0, PT ;  /* 0x0000000005027233 */ /* 0x000fc40003803000 */
[----:B------:R-:W-:Y:S02]  /*acf0*/  PRMT R133, R195, 0x7632, R133 ;  /* 0x00007632c3857816 */ /* 0x000fe40000000085 */
[----:B--2---:R-:W-:Y:S02]  /*ad00*/  LEA R205, R222, UR5, 0x1 ;  /* 0x00000005decd7c11 */ /* 0x004fe4000f8e08ff */
[--C-:B------:R-:W-:Y:S02]  /*ad10*/  HSET2.LE.AND R3, R9, R0.reuse, PT ;  /* 0x0000000009037233 */ /* 0x100fe40003803000 */
[--C-:B------:R-:W-:Y:S01]  /*ad20*/  HSET2.LE.AND R4, R4, R0.reuse, PT ;  /* 0x0000000004047233 */ /* 0x100fe20003803000 */
[----:B------:R-:W-:Y:S01]  /*ad30*/  @P2 HADD2 R42, -R133.H0_H0, -RZ.H0_H0 ;  /* 0xa00000ff852a2230 */ /* 0x000fe20000000900 */
[----:B------:R-:W-:Y:S01]  /*ad40*/  LOP3.LUT R9, R245, R2, RZ, 0xc0, !PT ;  /* 0x00000002f5097212 */ /* 0x000fe200078ec0ff */
[----:B------:R-:W2:Y:S01]  /*ad50*/  LDSM.16.MT88.4 R16, [R205+0xa000] ;  /* 0x00a00000cd10783b */ /* 0x000ea20000004200 */
[----:B------:R-:W-:-:S02]  /*ad60*/  HSET2.LE.AND R2, R12, R0, PT ;  /* 0x000000000c027233 */ /* 0x000fc40003803000 */
[----:B------:R-:W-:Y:S02]  /*ad70*/  PRMT R134, R195, 0x7610, R134 ;  /* 0x00007610c3867816 */ /* 0x000fe40000000086 */
[----:B------:R-:W-:Y:S01]  /*ad80*/  LOP3.LUT R11, R228, R4, RZ, 0xc0, !PT ;  /* 0x00000004e40b7212 */ /* 0x000fe200078ec0ff */
[----:B------:R-:W-:Y:S01]  /*ad90*/  IMAD.MOV.U32 R222, RZ, RZ, R217 ;  /* 0x000000ffffde7224 */ /* 0x000fe200078e00d9 */
[----:B------:R-:W-:Y:S01]  /*ada0*/  LOP3.LUT R4, R41, R2, RZ, 0xc0, !PT ;  /* 0x0000000229047212 */ /* 0x000fe200078ec0ff */
[----:B------:R-:W-:Y:S01]  /*adb0*/  IMAD.MOV.U32 R217, RZ, RZ, 0x20 ;  /* 0x00000020ffd97424 */ /* 0x000fe200078e00ff */
[----:B------:R-:W-:Y:S02]  /*adc0*/  PRMT R14, R134, 0x5410, R133 ;  /* 0x00005410860e7816 */ /* 0x000fe40000000085 */
[----:B------:R-:W-:Y:S02]  /*add0*/  PRMT R15, R38, 0x7771, RZ ;  /* 0x00007771260f7816 */ /* 0x000fe400000000ff */
[----:B------:R-:W-:-:S02]  /*ade0*/  HSET2.LE.AND R2, R6, R0, PT ;  /* 0x0000000006027233 */ /* 0x000fc40003803000 */
[----:B------:R-:W-:Y:S02]  /*adf0*/  @P2 PRMT R133, R42, 0x5410, RZ ;  /* 0x000054102a852816 */ /* 0x000fe400000000ff */
[----:B-1----:R-:W-:Y:S02]  /*ae00*/  LOP3.LUT P2, RZ, R212, 0x2, RZ, 0xc0, !PT ;  /* 0x00000002d4ff7812 */ /* 0x002fe4000784c0ff */
[----:B------:R-:W-:Y:S02]  /*ae10*/  PRMT R13, R7, 0x5410, R15 ;  /* 0x00005410070d7816 */ /* 0x000fe4000000000f */
[----:B------:R-:W-:Y:S02]  /*ae20*/  LOP3.LUT R7, R20, 0xff00ff, RZ, 0xc0, !PT ;  /* 0x00ff00ff14077812 */ /* 0x000fe400078ec0ff */
[----:B------:R-:W-:Y:S01]  /*ae30*/  LOP3.LUT R5, R40, R2, RZ, 0xc0, !PT ;  /* 0x0000000228057212 */ /* 0x000fe200078ec0ff */
[----:B------:R-:W-:Y:S01]  /*ae40*/  IMAD.WIDE R22, R23, -0x70, R34 ;  /* 0xffffff9017167825 */ /* 0x000fe200078e0222 */
[----:B------:R-:W-:Y:S01]  /*ae50*/  SEL R2, R217, 0xffffffe0, !P2 ;  /* 0xffffffe0d9027807 */ /* 0x000fe20005000000 */
[----:B------:R-:W-:Y:S01]  /*ae60*/  STG.E.U16 desc[UR22][R198.64+-0x3e], R24 ;  /* 0xffffc218c6007986 */ /* 0x000fe2000c101516 */
[----:B------:R-:W-:-:S03]  /*ae70*/  HSET2.LE.AND R7, R7, R0, PT ;  /* 0x0000000007077233 */ /* 0x000fc60003803000 */
[----:B------:R-:W-:Y:S01]  /*ae80*/  IMAD.IADD R21, R205, 0x1, R2 ;  /* 0x00000001cd157824 */ /* 0x000fe200078e0202 */
[----:B------:R-:W-:Y:S01]  /*ae90*/  STG.E.U16 desc[UR22][R22.64+-0x40], R132 ;  /* 0xffffc08416007986 */ /* 0x000fe2000c101516 */
[----:B------:R-:W-:-:S03]  /*aea0*/  LOP3.LUT R7, R14, R7, RZ, 0xc0, !PT ;  /* 0x000000070e077212 */ /* 0x000fc600078ec0ff */
[----:B------:R-:W-:Y:S04]  /*aeb0*/  STG.E.U16 desc[UR22][R22.64+-0x3e], R136 ;  /* 0xffffc28816007986 */ /* 0x000fe8000c101516 */
[----:B------:R1:W-:Y:S01]  /*aec0*/  STG.E.U16 desc[UR22][R34.64+-0x40], R10 ;  /* 0xffffc00a22007986 */ /* 0x0003e2000c101516 */
[----:B------:R-:W-:-:S05]  /*aed0*/  @P5 HADD2 R43, -R134.H0_H0, -RZ.H0_H0 ;  /* 0xa00000ff862b5230 */ /* 0x000fca0000000900 */
[----:B------:R-:W-:Y:S02]  /*aee0*/  @P5 PRMT R134, R43, 0x5410, RZ ;  /* 0x000054102b865816 */ /* 0x000fe400000000ff */
[----:B-1----:R-:W-:Y:S02]  /*aef0*/  LOP3.LUT R10, R231, R3, RZ, 0xc0, !PT ;  /* 0x00000003e70a7212 */ /* 0x002fe400078ec0ff */
[----:B------:R-:W-:Y:S02]  /*af00*/  HSET2.LE.AND R3, R13, R0, PT ;  /* 0x000000000d037233 */ /* 0x000fe40003803000 */
[----:B------:R-:W1:Y:S03]  /*af10*/  LDSM.16.MT88.4 R12, [R21+0xa000] ;  /* 0x00a00000150c783b */ /* 0x000e660000004200 */
[----:B--2---:R-:W-:Y:S01]  /*af20*/  HMMA.16816.F32 R40, R8, R18, R148 ;  /* 0x000000120828723c */ /* 0x004fe20000001894 */
[----:B------:R-:W-:Y:S01]  /*af30*/  VIADD R2, R205, 0xa000 ;  /* 0x0000a000cd027836 */ /* 0x000fe20000000000 */
[----:B------:R-:W-:Y:S01]  /*af40*/  LOP3.LUT R6, R39, R3, RZ, 0xc0, !PT ;  /* 0x0000000327067212 */ /* 0x000fe200078ec0ff */
[----:B------:R-:W-:-:S02]  /*af50*/  VIADD R20, R205, 0xa040 ;  /* 0x0000a040cd147836 */ /* 0x000fc40000000000 */
[----:B------:R-:W-:-:S14]  /*af60*/  @P6 VIADD R20, R2, 0xffffffc0 ;  /* 0xffffffc002146836 */ /* 0x000fdc0000000000 */
[----:B------:R-:W-:Y:S02]  /*af70*/  IMAD.MOV.U32 R150, RZ, RZ, R40 ;  /* 0x000000ffff967224 */ /* 0x000fe400078e0028 */
[----:B------:R-:W-:Y:S02]  /*af80*/  IMAD.MOV.U32 R149, RZ, RZ, R41 ;  /* 0x000000ffff957224 */ /* 0x000fe400078e0029 */
[----:B------:R-:W-:Y:S02]  /*af90*/  IMAD.MOV.U32 R148, RZ, RZ, R42 ;  /* 0x000000ffff947224 */ /* 0x000fe400078e002a */
[----:B------:R-:W-:Y:S01]  /*afa0*/  IMAD.MOV.U32 R139, RZ, RZ, R43 ;  /* 0x000000ffff8b7224 */ /* 0x000fe200078e002b */
[-C--:B-1----:R-:W-:Y:S08]  /*afb0*/  HMMA.16816.F32 R144, R8, R12.reuse, R144 ;  /* 0x0000000c0890723c */ /* 0x082ff00000001890 */
[C---:B------:R-:W-:Y:S08]  /*afc0*/  HMMA.16816.F32 R160, R4.reuse, R12, R160 ;  /* 0x0000000c04a0723c */ /* 0x040ff000000018a0 */
[-C--:B------:R-:W-:Y:S08]  /*afd0*/  HMMA.16816.F32 R156, R4, R14.reuse, R156 ;  /* 0x0000000e049c723c */ /* 0x080ff0000000189c */
[C---:B------:R-:W-:Y:S01]  /*afe0*/  HMMA.16816.F32 R40, R8.reuse, R14, R140 ;  /* 0x0000000e0828723c */ /* 0x040fe2000000188c */
[----:B------:R-:W1:Y:S07]  /*aff0*/  LDSM.16.MT88.4 R12, [R20] ;  /* 0x00000000140c783b */ /* 0x000e6e0000004200 */
[----:B------:R-:W-:Y:S01]  /*b000*/  HMMA.16816.F32 R152, R8, R16, R152 ;  /* 0x000000100898723c */ /* 0x000fe20000001898 */
[----:B------:R-:W-:Y:S01]  /*b010*/  LOP3.LUT P2, RZ, R212, 0x2, RZ, 0xc0, !PT ;  /* 0x00000002d4ff7812 */ /* 0x000fe2000784c0ff */
[----:B------:R2:W-:Y:S01]  /*b020*/  STL [R1+0x68], R2 ;  /* 0x0000680201007387 */ /* 0x0005e20000100800 */
[----:B------:R-:W-:-:S02]  /*b030*/  IMAD.MOV.U32 R223, RZ, RZ, R194 ;  /* 0x000000ffffdf7224 */ /* 0x000fc400078e00c2 */
[----:B------:R-:W-:Y:S02]  /*b040*/  IMAD.MOV.U32 R194, RZ, RZ, R124 ;  /* 0x000000ffffc27224 */ /* 0x000fe400078e007c */
[----:B------:R-:W-:Y:S01]  /*b050*/  IMAD.MOV.U32 R220, RZ, RZ, R115 ;  /* 0x000000ffffdc7224 */ /* 0x000fe200078e0073 */
[----:B------:R-:W-:Y:S01]  /*b060*/  HMMA.16816.F32 R168, R4, R16, R168 ;  /* 0x0000001004a8723c */ /* 0x000fe200000018a8 */
[----:B------:R-:W-:Y:S02]  /*b070*/  IMAD.MOV.U32 R17, RZ, RZ, R223 ;  /* 0x000000ffff117224 */ /* 0x000fe400078e00df */
[----:B------:R-:W-:Y:S02]  /*b080*/  IMAD.MOV.U32 R223, RZ, RZ, R62 ;  /* 0x000000ffffdf7224 */ /* 0x000fe400078e003e */
[----:B------:R-:W-:-:S03]  /*b090*/  IMAD.MOV.U32 R140, RZ, RZ, R61 ;  /* 0x000000ffff8c7224 */ /* 0x000fc600078e003d */
[----:B------:R-:W-:Y:S01]  /*b0a0*/  HMMA.16816.F32 R164, R4, R18, R164 ;  /* 0x0000001204a4723c */ /* 0x000fe200000018a4 */
[----:B------:R-:W-:Y:S02]  /*b0b0*/  IMAD.MOV.U32 R18, RZ, RZ, R222 ;  /* 0x000000ffff127224 */ /* 0x000fe400078e00de */
[----:B------:R-:W-:Y:S01]  /*b0c0*/  IMAD.MOV.U32 R124, RZ, RZ, R152 ;  /* 0x000000ffff7c7224 */ /* 0x000fe200078e0098 */
[----:B--2---:R-:W-:Y:S01]  /*b0d0*/  SEL R2, R217, 0xffffffe0, !P2 ;  /* 0xffffffe0d9027807 */ /* 0x004fe20005000000 */
[----:B------:R-:W-:Y:S01]  /*b0e0*/  IMAD.MOV.U32 R39, RZ, RZ, R154 ;  /* 0x000000ffff277224 */ /* 0x000fe200078e009a */
[----:B------:R-:W-:-:S03]  /*b0f0*/  MOV R115, R153 ;  /* 0x0000009900737202 */ /* 0x000fc60000000f00 */
[----:B------:R-:W-:Y:S01]  /*b100*/  IMAD.IADD R24, R2, 0x1, R20 ;  /* 0x0000000102187824 */ /* 0x000fe200078e0214 */
[----:B-1----:R-:W-:Y:S01]  /*b110*/  HMMA.16816.F32 R52, R4, R12, R52 ;  /* 0x0000000c0434723c */ /* 0x002fe20000001834 */
[----:B------:R-:W-:Y:S02]  /*b120*/  IMAD.MOV.U32 R38, RZ, RZ, R155 ;  /* 0x000000ffff267224 */ /* 0x000fe400078e009b */
[----:B------:R-:W-:Y:S02]  /*b130*/  IMAD.MOV.U32 R19, RZ, RZ, R194 ;  /* 0x000000ffff137224 */ /* 0x000fe400078e00c2 */
[----:B------:R-:W-:Y:S02]  /*b140*/  IMAD.MOV.U32 R222, RZ, RZ, R63 ;  /* 0x000000ffffde7224 */ /* 0x000fe400078e003f */
[----:B------:R-:W-:Y:S01]  /*b150*/  IMAD.MOV.U32 R141, RZ, RZ, R60 ;  /* 0x000000ffff8d7224 */ /* 0x000fe200078e003c */
[----:B------:R-:W-:Y:S01]  /*b160*/  HMMA.16816.F32 R152, R8, R14, R240 ;  /* 0x0000000e0898723c */ /* 0x000fe200000018f0 */
[----:B------:R-:W-:-:S02]  /*b170*/  IMAD.MOV.U32 R142, RZ, RZ, R193 ;  /* 0x000000ffff8e7224 */ /* 0x000fc400078e00c1 */
[----:B------:R-:W-:-:S05]  /*b180*/  IMAD.MOV.U32 R143, RZ, RZ, R192 ;  /* 0x000000ffff8f7224 */ /* 0x000fca00078e00c0 */
[----:B------:R-:W-:Y:S08]  /*b190*/  HMMA.16816.F32 R192, R8, R12, R236 ;  /* 0x0000000c08c0723c */ /* 0x000ff000000018ec */
[----:B------:R-:W-:Y:S01]  /*b1a0*/  HMMA.16816.F32 R60, R4, R14, R44 ;  /* 0x0000000e043c723c */ /* 0x000fe2000000182c */
[----:B------:R-:W1:Y:S01]  /*b1b0*/  LDSM.16.MT88.4 R12, [R24] ;  /* 0x00000000180c783b */ /* 0x000e620000004200 */
[----:B------:R-:W-:-:S06]  /*b1c0*/  MOV R16, R220 ;  /* 0x000000dc00107202 */ /* 0x000fcc0000000f00 */
[-C--:B-1----:R-:W-:Y:S08]  /*b1d0*/  HMMA.16816.F32 R248, R8, R12.reuse, R248 ;  /* 0x0000000c08f8723c */ /* 0x082ff000000018f8 */
[C---:B------:R-:W-:Y:S08]  /*b1e0*/  HMMA.16816.F32 R56, R4.reuse, R12, R56 ;  /* 0x0000000c0438723c */ /* 0x040ff00000001838 */
[-C--:B------:R-:W-:Y:S08]  /*b1f0*/  HMMA.16816.F32 R68, R4, R14.reuse, R68 ;  /* 0x0000000e0444723c */ /* 0x080ff00000001844 */
[----:B------:R-:W-:Y:S01]  /*b200*/  HMMA.16816.F32 R228, R8, R14, R64 ;  /* 0x0000000e08e4723c */ /* 0x000fe20000001840 */
[----:B------:R-:W1:Y:S01]  /*b210*/  LDSM.16.MT88.4 R12, [R205+0xb000] ;  /* 0x00b00000cd0c783b */ /* 0x000e620000004200 */
[----:B------:R-:W-:-:S02]  /*b220*/  IMAD.MOV.U32 R221, RZ, RZ, R216 ;  /* 0x000000ffffdd7224 */ /* 0x000fc400078e00d8 */
[----:B------:R-:W-:Y:S01]  /*b230*/  IMAD.MOV.U32 R2, RZ, RZ, R48 ;  /* 0x000000ffff027224 */ /* 0x000fe200078e0030 */
[----:B------:R-:W-:Y:S03]  /*b240*/  LDSM.16.MT88.4 R64, [R24+0x800] ;  /* 0x000800001840783b */ /* 0x000fe60000004200 */
[-C--:B-1----:R-:W-:Y:S01]  /*b250*/  HMMA.16816.F32 R240, R8, R12.reuse, R16 ;  /* 0x0000000c08f0723c */ /* 0x082fe20000001810 */
[----:B------:R-:W-:Y:S07]  /*b260*/  LDSM.16.MT88.4 R16, [R20+0x1000] ;  /* 0x001000001410783b */ /* 0x000fee0000004200 */
[C---:B------:R-:W-:Y:S08]  /*b270*/  HMMA.16816.F32 R72, R4.reuse, R12, R72 ;  /* 0x0000000c0448723c */ /* 0x040ff00000001848 */
[-C--:B------:R-:W-:Y:S08]  /*b280*/  HMMA.16816.F32 R76, R4, R14.reuse, R76 ;  /* 0x0000000e044c723c */ /* 0x080ff0000000184c */
[C---:B------:R-:W-:Y:S01]  /*b290*/  HMMA.16816.F32 R236, R8.reuse, R14, R80 ;  /* 0x0000000e08ec723c */ /* 0x040fe20000001850 */
[----:B------:R-:W1:Y:S01]  /*b2a0*/  LDSM.16.MT88.4 R12, [R21+0xb000] ;  /* 0x00b00000150c783b */ /* 0x000e620000004200 */
[----:B------:R-:W-:Y:S01]  /*b2b0*/  IMAD.MOV.U32 R220, RZ, RZ, R221 ;  /* 0x000000ffffdc7224 */ /* 0x000fe200078e00dd */
[----:B------:R-:W-:Y:S01]  /*b2c0*/  MOV R221, R218 ;  /* 0x000000da00dd7202 */ /* 0x000fe20000000f00 */
[----:B------:R-:W-:Y:S01]  /*b2d0*/  IMAD.MOV.U32 R113, RZ, RZ, R190 ;  /* 0x000000ffff717224 */ /* 0x000fe200078e00be */
[----:B------:R-:W-:Y:S01]  /*b2e0*/  LOP3.LUT R2, R2, 0xff, RZ, 0xc0, !PT ;  /* 0x000000ff02027812 */ /* 0x000fe200078ec0ff */
[----:B------:R-:W-:Y:S01]  /*b2f0*/  IMAD.MOV.U32 R216, RZ, RZ, R125 ;  /* 0x000000ffffd87224 */ /* 0x000fe200078e007d */
[----:B------:R-:W-:Y:S01]  /*b300*/  LDSM.16.MT88.4 R80, [R205+0xb800] ;  /* 0x00b80000cd50783b */ /* 0x000fe20000004200 */
[-C--:B-1----:R-:W-:Y:S08]  /*b310*/  HMMA.16816.F32 R84, R8, R12.reuse, R84 ;  /* 0x0000000c0854723c */ /* 0x082ff00000001854 */
[C---:B------:R-:W-:Y:S08]  /*b320*/  HMMA.16816.F32 R88, R4.reuse, R12, R88 ;  /* 0x0000000c0458723c */ /* 0x040ff00000001858 */
[-C--:B------:R-:W-:Y:S08]  /*b330*/  HMMA.16816.F32 R92, R4, R14.reuse, R92 ;  /* 0x0000000e045c723c */ /* 0x080ff0000000185c */
[----:B------:R-:W-:Y:S01]  /*b340*/  HMMA.16816.F32 R44, R8, R14, R96 ;  /* 0x0000000e082c723c */ /* 0x000fe20000001860 */
[----:B------:R-:W1:Y:S01]  /*b350*/  LDSM.16.MT88.4 R12, [R24+0x1000] ;  /* 0x00100000180c783b */ /* 0x000e620000004200 */
[----:B------:R-:W-:Y:S01]  /*b360*/  IMAD.MOV.U32 R125, RZ, RZ, R114 ;  /* 0x000000ffff7d7224 */ /* 0x000fe200078e0072 */
[----:B------:R-:W-:-:S05]  /*b370*/  PRMT R114, R190, 0x7771, RZ ;  /* 0x00007771be727816 */ /* 0x000fca00000000ff */
[C---:B------:R-:W-:Y:S01]  /*b380*/  HMMA.16816.F32 R104, R4.reuse, R16, R104 ;  /* 0x000000100468723c */ /* 0x040fe20000001868 */
[----:B------:R-:W-:Y:S01]  /*b390*/  LOP3.LUT R3, R113, 0xff, RZ, 0xc0, !PT ;  /* 0x000000ff71037812 */ /* 0x000fe200078ec0ff */
[----:B------:R-:W2:Y:S06]  /*b3a0*/  LDSM.16.MT88.4 R96, [R21+0xb800] ;  /* 0x00b800001560783b */ /* 0x000eac0000004200 */
[----:B------:R-:W-:Y:S01]  /*b3b0*/  HMMA.16816.F32 R108, R4, R18, R108 ;  /* 0x00000012046c723c */ /* 0x000fe2000000186c */
[----:B------:R-:W-:-:S07]  /*b3c0*/  MOV R132, R216 ;  /* 0x000000d800847202 */ /* 0x000fce0000000f00 */
[----:B------:R-:W-:Y:S08]  /*b3d0*/  HMMA.16816.F32 R116, R8, R16, R116 ;  /* 0x000000100874723c */ /* 0x000ff00000001874 */
[C---:B-1----:R-:W-:Y:S08]  /*b3e0*/  HMMA.16816.F32 R120, R4.reuse, R12, R120 ;  /* 0x0000000c0478723c */ /* 0x042ff00000001878 */
[----:B------:R-:W-:Y:S01]  /*b3f0*/  HMMA.16816.F32 R100, R4, R14, R100 ;  /* 0x0000000e0464723c */ /* 0x000fe20000001864 */
[----:B------:R-:W-:-:S07]  /*b400*/  PRMT R6, R48, 0x7771, RZ ;  /* 0x0000777130067816 */ /* 0x000fce00000000ff */
[C---:B------:R-:W-:Y:S01]  /*b410*/  HMMA.16816.F32 R220, R8.reuse, R12, R220 ;  /* 0x0000000c08dc723c */ /* 0x040fe200000018dc */
[----:B------:R-:W-:Y:S02]  /*b420*/  PRMT R12, R2, 0x5410, R6 ;  /* 0x00005410020c7816 */ /* 0x000fe40000000006 */
[C---:B------:R-:W-:Y:S02]  /*b430*/  LOP3.LUT R2, R176.reuse, 0xffff, RZ, 0xc0, !PT ;  /* 0x0000ffffb0027812 */ /* 0x040fe400078ec0ff */
[----:B------:R-:W-:Y:S02]  /*b440*/  PRMT R13, R3, 0x5410, R114 ;  /* 0x00005410030d7816 */ /* 0x000fe40000000072 */
[----:B------:R-:W-:Y:S02]  /*b450*/  SHF.R.U32.HI R2, RZ, 0x8, R2 ;  /* 0x00000008ff027819 */ /* 0x000fe40000011602 */
[----:B------:R-:W-:Y:S01]  /*b460*/  LOP3.LUT R3, R176, 0xff, RZ, 0xc0, !PT ;  /* 0x000000ffb0037812 */ /* 0x000fe200078ec0ff */
[----:B------:R-:W-:Y:S01]  /*b470*/  HMMA.16816.F32 R16, R8, R18, R140 ;  /* 0x000000120810723c */ /* 0x000fe2000000188c */
[C---:B------:R-:W-:Y:S01]  /*b480*/  PRMT R5, R48.reuse, 0x7773, RZ ;  /* 0x0000777330057816 */ /* 0x040fe200000000ff */
[----:B------:R-:W-:Y:S01]  /*b490*/  IMAD.MOV.U32 R245, RZ, RZ, R125 ;  /* 0x000000fffff57224 */ /* 0x000fe200078e007d */
[----:B------:R-:W-:Y:S01]  /*b4a0*/  PRMT R4, R48, 0x7772, RZ ;  /* 0x0000777230047816 */ /* 0x000fe200000000ff */
[----:B------:R-:W-:-:S04]  /*b4b0*/  IMAD.MOV.U32 R190, RZ, RZ, R126 ;  /* 0x000000ffffbe7224 */ /* 0x000fc800078e007e */
[----:B------:R-:W-:Y:S01]  /*b4c0*/  HMMA.16816.F32 R216, R8, R14, R128 ;  /* 0x0000000e08d8723c */ /* 0x000fe20000001880 */
[----:B------:R-:W-:Y:S01]  /*b4d0*/  PRMT R11, R3, 0x5410, R2 ;  /* 0x00005410030b7816 */ /* 0x000fe20000000002 */
[----:B------:R-:W1:Y:S01]  /*b4e0*/  LDSM.16.MT88.4 R140, [R21+0xa800] ;  /* 0x00a80000158c783b */ /* 0x000e620000004200 */
[----:B------:R-:W-:Y:S02]  /*b4f0*/  PRMT R3, R176, 0x7632, R3 ;  /* 0x00007632b0037816 */ /* 0x000fe40000000003 */
[--C-:B------:R-:W-:Y:S01]  /*b500*/  PRMT R14, R4, 0x5410, R5.reuse ;  /* 0x00005410040e7816 */ /* 0x100fe20000000005 */
[----:B------:R-:W-:Y:S01]  /*b510*/  LDSM.16.MT88.4 R128, [R24+0x1800] ;  /* 0x001800001880783b */ /* 0x000fe20000004200 */
[C---:B------:R-:W-:Y:S02]  /*b520*/  LOP3.LUT R2, R25.reuse, 0xffff, RZ, 0xc0, !PT ;  /* 0x0000ffff19027812 */ /* 0x040fe400078ec0ff */
[----:B------:R-:W-:Y:S02]  /*b530*/  PRMT R5, R25, 0x7632, R5 ;  /* 0x0000763219057816 */ /* 0x000fe40000000005 */
[----:B------:R-:W-:-:S02]  /*b540*/  LOP3.LUT R4, R3, 0xff, RZ, 0xc0, !PT ;  /* 0x000000ff03047812 */ /* 0x000fc400078ec0ff */
[----:B------:R-:W-:Y:S02]  /*b550*/  SHF.R.U32.HI R6, RZ, 0x18, R176 ;  /* 0x00000018ff067819 */ /* 0x000fe400000116b0 */
[----:B------:R-:W-:Y:S02]  /*b560*/  SHF.R.U32.HI R3, RZ, 0x8, R2 ;  /* 0x00000008ff037819 */ /* 0x000fe40000011602 */
[----:B------:R-:W-:Y:S02]  /*b570*/  SHF.R.U32.HI R8, RZ, 0x18, R25 ;  /* 0x00000018ff087819 */ /* 0x000fe40000011619 */
[----:B------:R-:W-:Y:S02]  /*b580*/  LOP3.LUT R2, R5, 0xff, RZ, 0xc0, !PT ;  /* 0x000000ff05027812 */ /* 0x000fe400078ec0ff */
[----:B------:R-:W-:Y:S02]  /*b590*/  PRMT R10, R4, 0x5410, R6 ;  /* 0x00005410040a7816 */ /* 0x000fe40000000006 */
[----:B------:R-:W-:-:S02]  /*b5a0*/  LOP3.LUT R7, R25, 0xff, RZ, 0xc0, !PT ;  /* 0x000000ff19077812 */ /* 0x000fc400078ec0ff */
[----:B------:R-:W-:Y:S02]  /*b5b0*/  PRMT R4, R2, 0x5410, R8 ;  /* 0x0000541002047816 */ /* 0x000fe40000000008 */
[----:B------:R-:W-:Y:S02]  /*b5c0*/  LOP3.LUT R2, R37, 0xff00ff, RZ, 0xc0, !PT ;  /* 0x00ff00ff25027812 */ /* 0x000fe400078ec0ff */
[----:B------:R-:W-:Y:S02]  /*b5d0*/  LOP3.LUT R5, R14, 0xff00ff, RZ, 0xc0, !PT ;  /* 0x00ff00ff0e057812 */ /* 0x000fe400078ec0ff */
[----:B------:R-:W-:Y:S02]  /*b5e0*/  PRMT R9, R7, 0x5410, R3 ;  /* 0x0000541007097816 */ /* 0x000fe40000000003 */
[--C-:B------:R-:W-:Y:S02]  /*b5f0*/  HSET2.LE.AND R7, R2, R0.reuse, PT ;  /* 0x0000000002077233 */ /* 0x100fe40003803000 */
[----:B------:R-:W-:-:S02]  /*b600*/  HSET2.LE.AND R2, R5, R0, PT ;  /* 0x0000000005027233 */ /* 0x000fc40003803000 */
[--C-:B------:R-:W-:Y:S02]  /*b610*/  HSET2.LE.AND R8, R13, R0.reuse, PT ;  /* 0x000000000d087233 */ /* 0x100fe40003803000 */
[--C-:B------:R-:W-:Y:S02]  /*b620*/  HSET2.LE.AND R3, R12, R0.reuse, PT ;  /* 0x000000000c037233 */ /* 0x100fe40003803000 */
[--C-:B------:R-:W-:Y:S02]  /*b630*/  HSET2.LE.AND R4, R4, R0.reuse, PT ;  /* 0x0000000004047233 */ /* 0x100fe40003803000 */
[--C-:B------:R-:W-:Y:S02]  /*b640*/  HSET2.LE.AND R6, R11, R0.reuse, PT ;  /* 0x000000000b067233 */ /* 0x100fe40003803000 */
[--C-:B------:R-:W-:Y:S02]  /*b650*/  HSET2.LE.AND R5, R10, R0.reuse, PT ;  /* 0x000000000a057233 */ /* 0x100fe40003803000 */
[----:B------:R-:W-:Y:S01]  /*b660*/  HSET2.LE.AND R0, R9, R0, PT ;  /* 0x0000000009007233 */ /* 0x000fe20003803000 */
[----:B------:R-:W-:-:S05]  /*b670*/  IMAD.MOV.U32 R9, RZ, RZ, R36 ;  /* 0x000000ffff097224 */ /* 0x000fca00078e0024 */
[----:B------:R-:W-:Y:S01]  /*b680*/  LOP3.LUT R125, R9, R4, RZ, 0xc0, !PT ;  /* 0x00000004097d7212 */ /* 0x000fe200078ec0ff */
[----:B------:R-:W-:Y:S01]  /*b690*/  IMAD.MOV.U32 R4, RZ, RZ, R33 ;  /* 0x000000ffff047224 */ /* 0x000fe200078e0021 */
[----:B------:R-:W-:-:S04]  /*b6a0*/  LOP3.LUT R7, R50, R7, RZ, 0xc0, !PT ;  /* 0x0000000732077212 */ /* 0x000fc800078ec0ff */
[----:B------:R-:W-:Y:S02]  /*b6b0*/  LOP3.LUT R126, R4, R3, RZ, 0xc0, !PT ;  /* 0x00000003047e7212 */ /* 0x000fe400078ec0ff */
[----:B------:R-:W-:Y:S02]  /*b6c0*/  LOP3.LUT R4, R245, R6, RZ, 0xc0, !PT ;  /* 0x00000006f5047212 */ /* 0x000fe400078ec0ff */
[----:B------:R-:W-:Y:S01]  /*b6d0*/  LOP3.LUT R6, R51, R8, RZ, 0xc0, !PT ;  /* 0x0000000833067212 */ /* 0x000fe200078ec0ff */
[----:B------:R-:W-:Y:S01]  /*b6e0*/  IMAD.MOV.U32 R8, RZ, RZ, R124 ;  /* 0x000000ffff087224 */ /* 0x000fe200078e007c */
[----:B------:R-:W-:Y:S01]  /*b6f0*/  LOP3.LUT R124, R49, R0, RZ, 0xc0, !PT ;  /* 0x00000000317c7212 */ /* 0x000fe200078ec0ff */
[----:B------:R-:W-:Y:S01]  /*b700*/  IMAD.MOV.U32 R12, RZ, RZ, R150 ;  /* 0x000000ffff0c7224 */ /* 0x000fe200078e0096 */
[----:B------:R-:W-:Y:S01]  /*b710*/  LOP3.LUT R5, R112, R5, RZ, 0xc0, !PT ;  /* 0x0000000570057212 */ /* 0x000fe200078ec0ff */
[----:B------:R-:W-:Y:S01]  /*b720*/  IMAD.MOV.U32 R13, RZ, RZ, R149 ;  /* 0x000000ffff0d7224 */ /* 0x000fe200078e0095 */
[----:B------:R-:W3:Y:S01]  /*b730*/  LDSM.16.MT88.4 R48, [R20+0x800] ;  /* 0x000800001430783b */ /* 0x000ee20000004200 */
[----:B------:R-:W-:-:S02]  /*b740*/  IMAD.MOV.U32 R14, RZ, RZ, R148 ;  /* 0x000000ffff0e7224 */ /* 0x000fc400078e0094 */
[----:B------:R-:W-:Y:S01]  /*b750*/  IMAD.MOV.U32 R9, RZ, RZ, R115 ;  /* 0x000000ffff097224 */ /* 0x000fe200078e0073 */
[----:B------:R-:W4:Y:S04]  /*b760*/  LDSM.16.MT88.4 R148, [R205+0xa800] ;  /* 0x00a80000cd94783b */ /* 0x000f280000004200 */
[----:B------:R-:W5:Y:S01]  /*b770*/  LDSM.16.MT88.4 R112, [R20+0x1800] ;  /* 0x001800001470783b */ /* 0x000f620000004200 */
[----:B------:R-:W-:Y:S02]  /*b780*/  IMAD.MOV.U32 R15, RZ, RZ, R139 ;  /* 0x000000ffff0f7224 */ /* 0x000fe400078e008b */
[----:B------:R-:W5:Y:S01]  /*b790*/  LDC R139, c[0x0][0x448] ;  /* 0x00011200ff8b7b82 */ /* 0x000f620000000800 */
[----:B------:R-:W-:Y:S01]  /*b7a0*/  MOV R3, R32 ;  /* 0x0000002000037202 */ /* 0x000fe20000000f00 */
[----:B------:R-:W-:-:S03]  /*b7b0*/  IMAD.MOV.U32 R136, RZ, RZ, R127 ;  /* 0x000000ffff887224 */ /* 0x000fc600078e007f */
[----:B------:R-:W-:Y:S01]  /*b7c0*/  LOP3.LUT R127, R3, R2, RZ, 0xc0, !PT ;  /* 0x00000002037f7212 */ /* 0x000fe200078ec0ff */
[----:B------:R-:W-:Y:S01]  /*b7d0*/  IMAD.MOV.U32 R11, RZ, RZ, R38 ;  /* 0x000000ffff0b7224 */ /* 0x000fe200078e0026 */
[----:B------:R-:W-:Y:S01]  /*b7e0*/  MOV R10, R39 ;  /* 0x00000027000a7202 */ /* 0x000fe20000000f00 */
[-C--:B--2---:R-:W-:Y:S08]  /*b7f0*/  HMMA.16816.F32 R84, R4, R96.reuse, R84 ;  /* 0x000000600454723c */ /* 0x084ff00000001854 */
[C---:B------:R-:W-:Y:S08]  /*b800*/  HMMA.16816.F32 R88, R124.reuse, R96, R88 ;  /* 0x000000607c58723c */ /* 0x040ff00000001858 */
[----:B------:R-:W-:Y:S08]  /*b810*/  HMMA.16816.F32 R92, R124, R98, R92 ;  /* 0x000000627c5c723c */ /* 0x000ff0000000185c */
[-C--:B-1----:R-:W-:Y:S08]  /*b820*/  HMMA.16816.F32 R144, R4, R140.reuse, R144 ;  /* 0x0000008c0490723c */ /* 0x082ff00000001890 */
[C---:B------:R-:W-:Y:S08]  /*b830*/  HMMA.16816.F32 R160, R124.reuse, R140, R160 ;  /* 0x0000008c7ca0723c */ /* 0x040ff000000018a0 */
[----:B------:R-:W-:Y:S08]  /*b840*/  HMMA.16816.F32 R156, R124, R142, R156 ;  /* 0x0000008e7c9c723c */ /* 0x000ff0000000189c */
[C---:B------:R-:W-:Y:S08]  /*b850*/  HMMA.16816.F32 R96, R4.reuse, R98, R44 ;  /* 0x000000620460723c */ /* 0x040ff0000000182c */
[----:B------:R-:W-:Y:S08]  /*b860*/  HMMA.16816.F32 R140, R4, R142, R40 ;  /* 0x0000008e048c723c */ /* 0x000ff00000001828 */
[C---:B---3--:R-:W-:Y:S08]  /*b870*/  HMMA.16816.F32 R44, R124.reuse, R50, R60 ;  /* 0x000000327c2c723c */ /* 0x048ff0000000183c */
[C---:B----4-:R-:W-:Y:S08]  /*b880*/  HMMA.16816.F32 R168, R124.reuse, R148, R168 ;  /* 0x000000947ca8723c */ /* 0x050ff000000018a8 */
        /* <DEDUP_REMOVED lines=8> */
[C---:B------:R-:W-:Y:S01]  /*b910*/  HMMA.16816.F32 R120, R124.reuse, R128, R120 ;  /* 0x000000807c78723c */ /* 0x040fe20000001878 */
[----:B------:R-:W-:Y:S07]  /*b920*/  STG.E.U16 desc[UR22][R34.64+-0x3e], R175 ;  /* 0xffffc2af22007986 */ /* 0x000fee000c101516 */
[----:B------:R-:W-:Y:S08]  /*b930*/  HMMA.16816.F32 R124, R124, R130, R100 ;  /* 0x000000827c7c723c */ /* 0x000ff00000001864 */
[C---:B------:R-:W-:Y:S01]  /*b940*/  HMMA.16816.F32 R36, R4.reuse, R48, R192 ;  /* 0x000000300424723c */ /* 0x040fe200000018c0 */
[----:B------:R-:W-:Y:S07]  /*b950*/  STG.E.U16 desc[UR22][R26.64+-0x40], R174 ;  /* 0xffffc0ae1a007986 */ /* 0x000fee000c101516 */
[C---:B------:R-:W-:Y:S01]  /*b960*/  HMMA.16816.F32 R48, R4.reuse, R50, R152 ;  /* 0x000000320430723c */ /* 0x040fe20000001898 */
[----:B------:R-:W-:Y:S07]  /*b970*/  STG.E.U16 desc[UR22][R26.64+-0x3e], R173 ;  /* 0xffffc2ad1a007986 */ /* 0x000fee000c101516 */
[C---:B------:R-:W-:Y:S01]  /*b980*/  HMMA.16816.F32 R100, R4.reuse, R112, R116 ;  /* 0x000000700464723c */ /* 0x040fe20000001874 */
[----:B------:R-:W-:Y:S07]  /*b990*/  STG.E.U16 desc[UR22][R198.64+-0x30], R188 ;  /* 0xffffd0bcc6007986 */ /* 0x000fee000c101516 */
[C---:B------:R-:W-:Y:S01]  /*b9a0*/  HMMA.16816.F32 R152, R4.reuse, R148, R8 ;  /* 0x000000940498723c */ /* 0x040fe20000001808 */
[----:B------:R-:W-:Y:S07]  /*b9b0*/  STG.E.U16 desc[UR22][R198.64+-0x2e], R187 ;  /* 0xffffd2bbc6007986 */ /* 0x000fee000c101516 */
[C---:B------:R-:W-:Y:S08]  /*b9c0*/  HMMA.16816.F32 R52, R4.reuse, R64, R248 ;  /* 0x000000400434723c */ /* 0x040ff000000018f8 */
[C---:B------:R-:W-:Y:S08]  /*b9d0*/  HMMA.16816.F32 R68, R4.reuse, R80, R240 ;  /* 0x000000500444723c */ /* 0x040ff000000018f0 */
[C---:B------:R-:W-:Y:S01]  /*b9e0*/  HMMA.16816.F32 R116, R4.reuse, R128, R220 ;  /* 0x000000800474723c */ /* 0x040fe200000018dc */
[----:B------:R-:W-:Y:S07]  /*b9f0*/  STG.E.U16 desc[UR22][R22.64+-0x30], R186 ;  /* 0xffffd0ba16007986 */ /* 0x000fee000c101516 */
[C---:B------:R-:W-:Y:S01]  /*ba00*/  HMMA.16816.F32 R112, R4.reuse, R114, R16 ;  /* 0x000000720470723c */ /* 0x040fe20000001810 */
[----:B------:R-:W-:Y:S07]  /*ba10*/  STG.E.U16 desc[UR22][R22.64+-0x2e], R185 ;  /* 0xffffd2b916007986 */ /* 0x000fee000c101516 */
[C---:B------:R-:W-:Y:S08]  /*ba20*/  HMMA.16816.F32 R148, R4.reuse, R150, R12 ;  /* 0x000000960494723c */ /* 0x040ff0000000180c */
[C---:B------:R-:W-:Y:S08]  /*ba30*/  HMMA.16816.F32 R64, R4.reuse, R66, R228 ;  /* 0x000000420440723c */ /* 0x040ff000000018e4 */
[C---:B------:R-:W-:Y:S08]  /*ba40*/  HMMA.16816.F32 R80, R4.reuse, R82, R236 ;  /* 0x000000520450723c */ /* 0x040ff000000018ec */
[----:B------:R-:W-:Y:S01]  /*ba50*/  HMMA.16816.F32 R128, R4, R130, R216 ;  /* 0x000000820480723c */ /* 0x000fe200000018d8 */
[C---:B------:R-:W-:Y:S01]  /*ba60*/  IMAD.WIDE R4, R139.reuse, 0x70, R22 ;  /* 0x000000708b047825 */ /* 0x040fe200078e0216 */
[----:B------:R-:W-:Y:S04]  /*ba70*/  STG.E.U16 desc[UR22][R34.64+-0x30], R172 ;  /* 0xffffd0ac22007986 */ /* 0x000fe8000c101516 */
[----:B------:R-:W-:Y:S01]  /*ba80*/  STG.E.U16 desc[UR22][R34.64+-0x2e], R138 ;  /* 0xffffd28a22007986 */ /* 0x000fe2000c101516 */
[----:B------:R-:W-:-:S03]  /*ba90*/  IMAD.WIDE R2, R139, -0x70, R4 ;  /* 0xffffff908b027825 */ /* 0x000fc600078e0204 */
[----:B------:R-:W-:Y:S04]  /*baa0*/  STG.E.U16 desc[UR22][R26.64+-0x30], R134 ;  /* 0xffffd0861a007986 */ /* 0x000fe8000c101516 */
[----:B------:R-:W-:Y:S04]  /*bab0*/  STG.E.U16 desc[UR22][R26.64+-0x2e], R133 ;  /* 0xffffd2851a007986 */ /* 0x000fe8000c101516 */
[----:B------:R-:W-:Y:S04]  /*bac0*/  STG.E.U16 desc[UR22][R198.64+-0x20], R184 ;  /* 0xffffe0b8c6007986 */ /* 0x000fe8000c101516 */
[----:B------:R-:W-:Y:S04]  /*bad0*/  STG.E.U16 desc[UR22][R198.64+-0x1e], R183 ;  /* 0xffffe2b7c6007986 */ /* 0x000fe8000c101516 */
[----:B------:R-:W-:Y:S04]  /*bae0*/  STG.E.U16 desc[UR22][R22.64+-0x20], R181 ;  /* 0xffffe0b516007986 */ /* 0x000fe8000c101516 */
        /* <DEDUP_REMOVED lines=8> */
[----:B-1----:R-:W-:-:S03]  /*bb70*/  IMAD.WIDE R4, R139, 0x70, R2 ;  /* 0x000000708b047825 */ /* 0x002fc600078e0202 */
[----:B------:R1:W-:Y:S04]  /*bb80*/  STG.E.U16 desc[UR22][R2.64+-0xe], R177 ;  /* 0xfffff2b102007986 */ /* 0x0003e8000c101516 */
[----:B------:R2:W-:Y:S04]  /*bb90*/  STG.E.U16 desc[UR22][R4.64+-0x10], R197 ;  /* 0xfffff0c504007986 */ /* 0x0005e8000c101516 */
[----:B------:R2:W-:Y:S04]  /*bba0*/  STG.E.U16 desc[UR22][R4.64+-0xe], R196 ;  /* 0xfffff2c404007986 */ /* 0x0005e8000c101516 */
[----:B------:R2:W-:Y:S04]  /*bbb0*/  STG.E.U16 desc[UR22][R26.64+-0x10], R191 ;  /* 0xfffff0bf1a007986 */ /* 0x0005e8000c101516 */
[----:B------:R2:W-:Y:S01]  /*bbc0*/  STG.E.U16 desc[UR22][R26.64+-0xe], R189 ;  /* 0xfffff2bd1a007986 */ /* 0x0005e2000c101516 */
[----:B------:R-:W-:Y:S01]  /*bbd0*/  FADD.FTZ R0, R206, R247 ;  /* 0x000000f7ce007221 */ /* 0x000fe20000010000 */
[----:B------:R-:W-:-:S03]  /*bbe0*/  IADD3 R216, P2, PT, R226, -0x80, RZ ;  /* 0xffffff80e2d87810 */ /* 0x000fc60007f5e0ff */
[----:B------:R-:W-:Y:S01]  /*bbf0*/  FADD.FTZ R0, R201, R0 ;  /* 0x00000000c9007221 */ /* 0x000fe20000010000 */
[----:B-1----:R-:W-:Y:S01]  /*bc00*/  FADD.FTZ R3, R235, R190 ;  /* 0x000000beeb037221 */ /* 0x002fe20000010000 */
        /* <DEDUP_REMOVED lines=8> */
[----:B------:R-:W-:Y:S01]  /*bc90*/  IADD3.X R217, PT, PT, R227, -0x1, RZ, P2, !PT ;  /* 0xffffffffe3d97810 */ /* 0x000fe200017fe4ff */
[----:B------:R-:W-:-:S02]  /*bca0*/  IMAD.MOV.U32 R133, RZ, RZ, R211 ;  /* 0x000000ffff857224 */ /* 0x000fc400078e00d3 */
[----:B------:R-:W-:Y:S02]  /*bcb0*/  IMAD.MOV.U32 R134, RZ, RZ, R244 ;  /* 0x000000ffff867224 */ /* 0x000fe400078e00f4 */
[----:B------:R-:W-:Y:S02]  /*bcc0*/  IMAD.MOV.U32 R135, RZ, RZ, R233 ;  /* 0x000000ffff877224 */ /* 0x000fe400078e00e9 */
[----:B------:R-:W-:Y:S01]  /*bcd0*/  IMAD.MOV.U32 R136, RZ, RZ, R214 ;  /* 0x000000ffff887224 */ /* 0x000fe200078e00d6 */
[----:B--2---:R-:W-:Y:S06]  /*bce0*/  BRA.U !UP1, `(.L_x_1357) ;  /* 0x000000d509687547 */ /* 0x004fec000b800000 */
[----:B------:R-:W2:Y:S04]  /*bcf0*/  LDL R176, [R1+0x70] ;  /* 0x0000700001b07983 */ /* 0x000ea80000100800 */
[----:B------:R-:W3:Y:S04]  /*bd00*/  LDL R245, [R1+0x6c] ;  /* 0x00006c0001f57983 */ /* 0x000ee80000100800 */
[----:B------:R-:W4:Y:S04]  /*bd10*/  LDL R139, [R1+0x98] ;  /* 0x00009800018b7983 */ /* 0x000f280000100800 */
[----:B------:R-:W5:Y:S04]  /*bd20*/  LDL R132, [R1] ;  /* 0x0000000001847983 */ /* 0x000f680000100800 */
[----:B------:R-:W5:Y:S04]  /*bd30*/  LDL.64 R14, [R1+0xa0] ;  /* 0x0000a000010e7983 */ /* 0x000f680000100a00 */
[----:B------:R-:W5:Y:S01]  /*bd40*/  LDL R190, [R1+0xc] ;  /* 0x00000c0001be7983 */ /* 0x000f620000100800 */
[----:B------:R-:W-:Y:S01]  /*bd50*/  UIADD3 UR13, UPT, UPT, UR19, -0x3, URZ ;  /* 0xfffffffd130d7890 */ /* 0x000fe2000fffe0ff */
[----:B------:R-:W-:-:S04]  /*bd60*/  DEPBAR.LE SB0, 0x0 ;  /* 0x000080000000791a */ /* 0x000fc80000000000 */
[----:B------:R-:W-:-:S04]  /*bd70*/  UIMAD.WIDE.U32 UR24, UR13, UR8, URZ ;  /* 0x000000080d1872a5 */ /* 0x000fc8000f8e00ff */
[----:B------:R-:W-:Y:S02]  /*bd80*/  USHF.L.U32 UR16, UR24, 0x5, URZ ;  /* 0x0000000518107899 */ /* 0x000fe400080006ff */
[----:B------:R-:W-:Y:S01]  /*bd90*/  UIMAD UR13, UR13, UR9, UR25 ;  /* 0x000000090d0d72a4 */ /* 0x000fe2000f8e0219 */
[----:B------:R-:W-:Y:S01]  /*bda0*/  IMAD.U32 R4, RZ, RZ, UR24 ;  /* 0x00000018ff047e24 */ /* 0x000fe2000f8e00ff */
[----:B------:R-:W-:Y:S02]  /*bdb0*/  ULEA UR16, UP0, UR8, UR16, 0x4 ;  /* 0x0000001008107291 */ /* 0x000fe4000f8020ff */
[----:B------:R-:W-:Y:S01]  /*bdc0*/  USHF.L.U64.HI UR7, UR24, 0x5, UR13 ;  /* 0x0000000518077899 */ /* 0x000fe2000801020d */
[----:B------:R-:W-:Y:S02]  /*bdd0*/  IMAD.U32 R2, RZ, RZ, UR24 ;  /* 0x00000018ff027e24 */ /* 0x000fe4000f8e00ff */
[----:B------:R-:W-:Y:S01]  /*bde0*/  IMAD.U32 R0, RZ, RZ, UR13 ;  /* 0x0000000dff007e24 */ /* 0x000fe2000f8e00ff */
[----:B------:R-:W-:Y:S01]  /*bdf0*/  ULEA.HI.X UR7, UR8, UR7, UR9, 0x4, UP0 ;  /* 0x0000000708077291 */ /* 0x000fe200080f2409 */
[----:B------:R-:W-:Y:S01]  /*be00*/  IMAD.U32 R3, RZ, RZ, UR16 ;  /* 0x00000010ff037e24 */ /* 0x000fe2000f8e00ff */
[----:B------:R-:W-:Y:S01]  /*be10*/  BAR.SYNC.DEFER_BLOCKING 0x0 ;  /* 0x0000000000007b1d */ /* 0x000fe20000010000 */
[----:B--2---:R-:W-:-:S04]  /*be20*/  LEA R4, P2, R4, R176, 0x6 ;  /* 0x000000b004047211 */ /* 0x004fc800078430ff */
[----:B---3--:R-:W-:Y:S01]  /*be30*/  LEA.HI.X R5, R2, R245, R0, 0x6, P2 ;  /* 0x000000f502057211 */ /* 0x008fe200010f3400 */
[----:B------:R-:W-:Y:S01]  /*be40*/  IMAD.U32 R0, RZ, RZ, UR7 ;  /* 0x00000007ff007e24 */ /* 0x000fe2000f8e00ff */
[----:B------:R-:W-:-:S03]  /*be50*/  LEA R2, P2, R3, R176, 0x1 ;  /* 0x000000b003027211 */ /* 0x000fc600078408ff */
[----:B------:R-:W-:Y:S01]  /*be60*/  @!PT LDS RZ, [RZ] ;  /* 0x00000000fffff984 */ /* 0x000fe20000000800 */
[----:B------:R-:W-:Y:S01]  /*be70*/  @!PT LDS RZ, [RZ] ;  /* 0x00000000fffff984 */ /* 0x000fe20000000800 */
[----:B------:R-:W-:Y:S01]  /*be80*/  @!PT LDS RZ, [RZ] ;  /* 0x00000000fffff984 */ /* 0x000fe20000000800 */
[----:B------:R-:W-:Y:S01]  /*be90*/  @!P4 LDGSTS.E.BYPASS.LTC128B.128 [R215+0xa000], desc[UR22][R4.64] ;  /* 0x0a00000004d7cfae */ /* 0x000fe2000b981a16 */
[----:B------:R-:W-:-:S03]  /*bea0*/  LEA.HI.X R3, R3, R245, R0, 0x1, P2 ;  /* 0x000000f503037211 */ /* 0x000fc600010f0c00 */
[----:B------:R-:W-:Y:S01]  /*beb0*/  @P4 STS.128 [R215+0xa000], RZ ;  /* 0x00a000ffd7004388 */ /* 0x000fe20000000c00 */
[----:B----4-:R-:W-:-:S03]  /*bec0*/  LEA R17, R139, UR5, 0x1 ;  /* 0x000000058b117c11 */ /* 0x010fc6000f8e08ff */
[----:B------:R-:W-:Y:S01]  /*bed0*/  @!PT LDS RZ, [RZ] ;  /* 0x00000000fffff984 */ /* 0x000fe20000000800 */
[----:B------:R-:W-:Y:S01]  /*bee0*/  @!PT LDS RZ, [RZ] ;  /* 0x00000000fffff984 */ /* 0x000fe20000000800 */
[----:B------:R-:W-:Y:S01]  /*bef0*/  @!PT LDS RZ, [RZ] ;  /* 0x00000000fffff984 */ /* 0x000fe20000000800 */
[----:B------:R1:W-:Y:S04]  /*bf00*/  @!P3 LDGSTS.E.BYPASS.LTC128B.128 [R215+0xb000], desc[UR22][R4.64+0x80] ;  /* 0x0b00008004d7bfae */ /* 0x0003e8000b981a16 */
[----:B------:R-:W-:Y:S01]  /*bf10*/  @P3 STS.128 [R215+0xb000], RZ ;  /* 0x00b000ffd7003388 */ /* 0x000fe20000000c00 */
[----:B-----5:R-:W-:-:S03]  /*bf20*/  IMAD.MOV.U32 R249, RZ, RZ, R132 ;  /* 0x000000fffff97224 */ /* 0x020fc600078e0084 */
        /* <DEDUP_REMOVED lines=8> */
[----:B------:R2:W-:Y:S01]  /*bfb0*/  @!P3 LDGSTS.E.BYPASS.LTC128B.128 [R215+0xb800], desc[UR22][R2.64+0x80] ;  /* 0x0b80008002d7bfae */ /* 0x0005e2000b981a16 */
[----:B------:R-:W-:-:S03]  /*bfc0*/  LOP3.LUT R0, R212, 0x2, RZ, 0xc0, !PT ;  /* 0x00000002d4007812 */ /* 0x000fc600078ec0ff */
[----:B------:R-:W-:Y:S04]  /*bfd0*/  @P3 STS.128 [R215+0xb800], RZ ;  /* 0x00b800ffd7003388 */ /* 0x000fe80000000c00 */
[----:B------:R-:W-:Y:S04]  /*bfe0*/  LDSM.16.M88.4 R132, [R232+0x8000] ;  /* 0x00800000e884783b */ /* 0x000fe80000000200 */
[----:B------:R-:W3:Y:S04]  /*bff0*/  LDSM.16.M88.4 R8, [R17+0x2000] ;  /* 0x002000001108783b */ /* 0x000ee80000000200 */
[----:B------:R-:W4:Y:S01]  /*c000*/  LDSM.16.M88.4 R32, [R232+0x8800] ;  /* 0x00880000e820783b */ /* 0x000f220000000200 */
[----:B-1----:R-:W-:Y:S01]  /*c010*/  IMAD.MOV.U32 R4, RZ, RZ, 0x20 ;  /* 0x00000020ff047424 */ /* 0x002fe200078e00ff */
[----:B------:R-:W-:Y:S01]  /*c020*/  ISETP.NE.AND P2, PT, R0, RZ, PT ;  /* 0x000000ff0000720c */ /* 0x000fe20003f45270 */
[----:B------:R-:W-:Y:S01]  /*c030*/  IMAD.MOV.U32 R250, RZ, RZ, R14 ;  /* 0x000000fffffa7224 */ /* 0x000fe200078e000e */
[----:B------:R-:W0:Y:S02]  /*c040*/  LDGDEPBAR ;  /* 0x00000000000079af */ /* 0x000e240000000000 */
[----:B--2---:R-:W-:-:S05]  /*c050*/  SEL R2, R4, 0xffffffe0, !P2 ;  /* 0xffffffe004027807 */ /* 0x004fca0005000000 */
[----:B------:R-:W-:Y:S02]  /*c060*/  IMAD.IADD R16, R232, 0x1, R2 ;  /* 0x00000001e8107824 */ /* 0x000fe400078e0202 */
[----:B------:R-:W-:Y:S02]  /*c070*/  IMAD.IADD R3, R2, 0x1, R17 ;  /* 0x0000000102037824 */ /* 0x000fe400078e0211 */
[----:B------:R-:W-:Y:S01]  /*c080*/  IMAD.MOV.U32 R251, RZ, RZ, R15 ;  /* 0x000000fffffb7224 */ /* 0x000fe200078e000f */
[----:B------:R-:W-:Y:S04]  /*c090*/  LDSM.16.M88.4 R24, [R16+0x8000] ;  /* 0x008000001018783b */ /* 0x000fe80000000200 */
[----:B------:R-:W1:Y:S04]  /*c0a0*/  LDSM.16.M88.4 R4, [R3+0x2000] ;  /* 0x002000000304783b */ /* 0x000e680000000200 */
[----:B------:R-:W2:Y:S04]  /*c0b0*/  LDSM.16.M88.4 R20, [R16+0x8800] ;  /* 0x008800001014783b */ /* 0x000ea80000000200 */
[----:B------:R-:W5:Y:S01]  /*c0c0*/  LDSM.16.M88.4 R12, [R17] ;  /* 0x00000000110c783b */ /* 0x000f620000000200 */
[----:B---3--:R-:W-:Y:S01]  /*c0d0*/  HMMA.16816.F32 R172, R8, R132, RZ ;  /* 0x0000008408ac723c */ /* 0x008fe200000018ff */
[----:B------:R-:W-:-:S07]  /*c0e0*/  LOP3.LUT R0, R212, 0x4, RZ, 0xc0, !PT ;  /* 0x00000004d4007812 */ /* 0x000fce00078ec0ff */
[C---:B----4-:R-:W-:Y:S08]  /*c0f0*/  HMMA.16816.F32 R136, R8.reuse, R32, RZ ;  /* 0x000000200888723c */ /* 0x050ff000000018ff */
[C---:B------:R-:W-:Y:S08]  /*c100*/  HMMA.16816.F32 R176, R8.reuse, R134, RZ ;  /* 0x0000008608b0723c */ /* 0x040ff000000018ff */
[----:B------:R-:W-:Y:S01]  /*c110*/  HMMA.16816.F32 R180, R8, R34, RZ ;  /* 0x0000002208b4723c */ /* 0x000fe200000018ff */
[----:B------:R-:W3:Y:S01]  /*c120*/  LDSM.16.M88.4 R8, [R3] ;  /* 0x000000000308783b */ /* 0x000ee20000000200 */
[----:B------:R-:W-:Y:S01]  /*c130*/  ISETP.NE.AND P2, PT, R0, RZ, PT ;  /* 0x000000ff0000720c */ /* 0x000fe20003f45270 */
[----:B------:R-:W-:-:S05]  /*c140*/  IMAD.MOV.U32 R0, RZ, RZ, 0x40 ;  /* 0x00000040ff007424 */ /* 0x000fca00078e00ff */
[----:B------:R-:W-:-:S04]  /*c150*/  SEL R0, R0, 0xffffffc0, !P2 ;  /* 0xffffffc000007807 */ /* 0x000fc80005000000 */
[----:B-1----:R-:W-:Y:S01]  /*c160*/  HMMA.16816.F32 R196, R4, R26, R176 ;  /* 0x0000001a04c4723c */ /* 0x002fe200000018b0 */
[----:B------:R-:W-:Y:S02]  /*c170*/  IMAD.IADD R0, R0, 0x1, R17 ;  /* 0x0000000100007824 */ /* 0x000fe400078e0211 */
[----:B------:R-:W-:-:S05]  /*c180*/  IMAD.MOV.U32 R245, RZ, RZ, R190 ;  /* 0x000000fffff57224 */ /* 0x000fca00078e00be */
[----:B--2---:R-:W-:Y:S08]  /*c190*/  HMMA.16816.F32 R184, R4, R22, R180 ;  /* 0x0000001604b8723c */ /* 0x004ff000000018b4 */
[C---:B-----5:R-:W-:Y:S08]  /*c1a0*/  HMMA.16816.F32 R180, R12.reuse, R132, RZ ;  /* 0x000000840cb4723c */ /* 0x060ff000000018ff */
[C---:B------:R-:W-:Y:S08]  /*c1b0*/  HMMA.16816.F32 R176, R12.reuse, R134, RZ ;  /* 0x000000860cb0723c */ /* 0x040ff000000018ff */
[C---:B------:R-:W-:Y:S08]  /*c1c0*/  HMMA.16816.F32 R132, R12.reuse, R32, RZ ;  /* 0x000000200c84723c */ /* 0x040ff000000018ff */
[----:B------:R-:W-:Y:S08]  /*c1d0*/  HMMA.16816.F32 R12, R12, R34, RZ ;  /* 0x000000220c0c723c */ /* 0x000ff000000018ff */
[C---:B------:R-:W-:Y:S01]  /*c1e0*/  HMMA.16816.F32 R200, R4.reuse, R24, R172 ;  /* 0x0000001804c8723c */ /* 0x040fe200000018ac */
[----:B------:R-:W-:Y:S07]  /*c1f0*/  LDSM.16.M88.4 R172, [R249+0x8000] ;  /* 0x00800000f9ac783b */ /* 0x000fee0000000200 */
[----:B------:R-:W-:Y:S01]  /*c200*/  HMMA.16816.F32 R188, R4, R20, R136 ;  /* 0x0000001404bc723c */ /* 0x000fe20000001888 */
[----:B------:R-:W1:Y:S04]  /*c210*/  LDSM.16.M88.4 R4, [R0+0x2000] ;  /* 0x002000000004783b */ /* 0x000e680000000200 */
[----:B------:R-:W2:Y:S03]  /*c220*/  LDSM.16.M88.4 R136, [R249+0x8800] ;  /* 0x00880000f988783b */ /* 0x000ea60000000200 */
[C---:B---3--:R-:W-:Y:S08]  /*c230*/  HMMA.16816.F32 R192, R8.reuse, R24, R180 ;  /* 0x0000001808c0723c */ /* 0x048ff000000018b4 */
[C---:B------:R-:W-:Y:S08]  /*c240*/  HMMA.16816.F32 R180, R8.reuse, R20, R132 ;  /* 0x0000001408b4723c */ /* 0x040ff00000001884 */
[C---:B------:R-:W-:Y:S08]  /*c250*/  HMMA.16816.F32 R176, R8.reuse, R26, R176 ;  /* 0x0000001a08b0723c */ /* 0x040ff000000018b0 */
[----:B------:R-:W-:Y:S01]  /*c260*/  HMMA.16816.F32 R132, R8, R22, R12 ;  /* 0x000000160884723c */ /* 0x000fe2000000180c */
[----:B------:R-:W3:Y:S01]  /*c270*/  LDSM.16.M88.4 R8, [R0] ;  /* 0x000000000008783b */ /* 0x000ee20000000200 */
[----:B------:R-:W-:-:S03]  /*c280*/  IMAD.IADD R2, R2, 0x1, R0 ;  /* 0x0000000102027824 */ /* 0x000fc600078e0200 */
[----:B------:R-:W-:Y:S03]  /*c290*/  LDSM.16.M88.4 R20, [R245+0x8000] ;  /* 0x00800000f514783b */ /* 0x000fe60000000200 */
[C---:B-1----:R-:W-:Y:S01]  /*c2a0*/  HMMA.16816.F32 R32, R4.reuse, R172, R200 ;  /* 0x000000ac0420723c */ /* 0x042fe200000018c8 */
[----:B------:R-:W-:Y:S07]  /*c2b0*/  LDSM.16.M88.4 R12, [R245+0x8800] ;  /* 0x00880000f50c783b */ /* 0x000fee0000000200 */
[C---:B--2---:R-:W-:Y:S08]  /*c2c0*/  HMMA.16816.F32 R188, R4.reuse, R136, R188 ;  /* 0x0000008804bc723c */ /* 0x044ff000000018bc */
[C---:B------:R-:W-:Y:S08]  /*c2d0*/  HMMA.16816.F32 R24, R4.reuse, R174, R196 ;  /* 0x000000ae0418723c */ /* 0x040ff000000018c4 */
[----:B------:R-:W-:Y:S01]  /*c2e0*/  HMMA.16816.F32 R184, R4, R138, R184 ;  /* 0x0000008a04b8723c */ /* 0x000fe200000018b8 */
[----:B------:R-:W1:Y:S07]  /*c2f0*/  LDSM.16.M88.4 R4, [R2+0x2000] ;  /* 0x002000000204783b */ /* 0x000e6e0000000200 */
[C---:B---3--:R-:W-:Y:S08]  /*c300*/  HMMA.16816.F32 R200, R8.reuse, R172, R192 ;  /* 0x000000ac08c8723c */ /* 0x048ff000000018c0 */
[C---:B------:R-:W-:Y:S08]  /*c310*/  HMMA.16816.F32 R192, R8.reuse, R136, R180 ;  /* 0x0000008808c0723c */ /* 0x040ff000000018b4 */
[C---:B------:R-:W-:Y:S08]  /*c320*/  HMMA.16816.F32 R196, R8.reuse, R174, R176 ;  /* 0x000000ae08c4723c */ /* 0x040ff000000018b0 */
[----:B------:R-:W-:Y:S01]  /*c330*/  HMMA.16816.F32 R180, R8, R138, R132 ;  /* 0x0000008a08b4723c */ /* 0x000fe20000001884 */
[----:B------:R-:W2:Y:S07]  /*c340*/  LDSM.16.M88.4 R8, [R2] ;  /* 0x000000000208783b */ /* 0x000eae0000000200 */
[C---:B-1----:R-:W-:Y:S01]  /*c350*/  HMMA.16816.F32 R176, R4.reuse, R20, R32 ;  /* 0x0000001404b0723c */ /* 0x042fe20000001820 */
[----:B------:R-:W-:Y:S07]  /*c360*/  LDSM.16.M88.4 R32, [R232+0x9000] ;  /* 0x00900000e820783b */ /* 0x000fee0000000200 */
[C---:B------:R-:W-:Y:S01]  /*c370*/  HMMA.16816.F32 R136, R4.reuse, R22, R24 ;  /* 0x000000160488723c */ /* 0x040fe20000001818 */
[----:B------:R-:W-:Y:S07]  /*c380*/  LDSM.16.M88.4 R24, [R232+0x9800] ;  /* 0x00980000e818783b */ /* 0x000fee0000000200 */
[C---:B------:R-:W-:Y:S08]  /*c390*/  HMMA.16816.F32 R172, R4.reuse, R12, R188 ;  /* 0x0000000c04ac723c */ /* 0x040ff000000018bc */
[----:B------:R-:W-:Y:S01]  /*c3a0*/  HMMA.16816.F32 R132, R4, R14, R184 ;  /* 0x0000000e0484723c */ /* 0x000fe200000018b8 */
[----:B------:R-:W1:Y:S07]  /*c3b0*/  LDSM.16.M88.4 R4, [R17+0x6000] ;  /* 0x006000001104783b */ /* 0x000e6e0000000200 */
[C---:B--2---:R-:W-:Y:S08]  /*c3c0*/  HMMA.16816.F32 R204, R8.reuse, R20, R200 ;  /* 0x0000001408cc723c */ /* 0x044ff000000018c8 */
[C---:B------:R-:W-:Y:S01]  /*c3d0*/  HMMA.16816.F32 R200, R8.reuse, R22, R196 ;  /* 0x0000001608c8723c */ /* 0x040fe200000018c4 */
[----:B------:R-:W-:Y:S07]  /*c3e0*/  LDSM.16.M88.4 R20, [R16+0x9000] ;  /* 0x009000001014783b */ /* 0x000fee0000000200 */
[C---:B------:R-:W-:Y:S08]  /*c3f0*/  HMMA.16816.F32 R196, R8.reuse, R12, R192 ;  /* 0x0000000c08c4723c */ /* 0x040ff000000018c0 */
[----:B------:R-:W-:Y:S01]  /*c400*/  HMMA.16816.F32 R192, R8, R14, R180 ;  /* 0x0000000e08c0723c */ /* 0x000fe200000018b4 */
[----:B------:R-:W2:Y:S04]  /*c410*/  LDSM.16.M88.4 R8, [R17+0x4000] ;  /* 0x004000001108783b */ /* 0x000ea80000000200 */
[----:B------:R-:W3:Y:S03]  /*c420*/  LDSM.16.M88.4 R12, [R3+0x4000] ;  /* 0x00400000030c783b */ /* 0x000ee60000000200 */
[C---:B-1----:R-:W-:Y:S01]  /*c430*/  HMMA.16816.F32 R180, R4.reuse, R24, R172 ;  /* 0x0000001804b4723c */ /* 0x042fe200000018ac */
[----:B------:R-:W-:Y:S01]  /*c440*/  IMAD.MOV.U32 R230, RZ, RZ, R250 ;  /* 0x000000ffffe67224 */ /* 0x000fe200078e00fa */
[----:B------:R-:W-:Y:S06]  /*c450*/  LDSM.16.M88.4 R16, [R16+0x9800] ;  /* 0x009800001010783b */ /* 0x000fec0000000200 */
[C---:B------:R-:W-:Y:S08]  /*c460*/  HMMA.16816.F32 R188, R4.reuse, R32, R176 ;  /* 0x0000002004bc723c */ /* 0x040ff000000018b0 */
[C---:B------:R-:W-:Y:S08]  /*c470*/  HMMA.16816.F32 R184, R4.reuse, R34, R136 ;  /* 0x0000002204b8723c */ /* 0x040ff00000001888 */
[----:B------:R-:W-:Y:S01]  /*c480*/  HMMA.16816.F32 R172, R4, R26, R132 ;  /* 0x0000001a04ac723c */ /* 0x000fe20000001884 */
[----:B------:R-:W1:Y:S07]  /*c490*/  LDSM.16.M88.4 R4, [R3+0x6000] ;  /* 0x006000000304783b */ /* 0x000e6e0000000200 */
[C---:B--2---:R-:W-:Y:S08]  /*c4a0*/  HMMA.16816.F32 R132, R8.reuse, R32, R204 ;  /* 0x000000200884723c */ /* 0x044ff000000018cc */
[----:B------:R-:W-:Y:S01]  /*c4b0*/  HMMA.16816.F32 R32, R8, R34, R200 ;  /* 0x000000220820723c */ /* 0x000fe200000018c8 */
[----:B------:R-:W-:-:S02]  /*c4c0*/  IMAD.MOV.U32 R231, RZ, RZ, R251 ;  /* 0x000000ffffe77224 */ /* 0x000fc400078e00fb */
[----:B------:R-:W2:Y:S05]  /*c4d0*/  LDL.64 R250, [R1+0x80] ;  /* 0x0000800001fa7983 */ /* 0x000eaa0000100a00 */
[----:B------:R-:W-:Y:S08]  /*c4e0*/  HMMA.16816.F32 R176, R8, R24, R196 ;  /* 0x0000001808b0723c */ /* 0x000ff000000018c4 */
[----:B---3--:R-:W-:Y:S08]  /*c4f0*/  HMMA.16816.F32 R132, R12, R20, R132 ;  /* 0x000000140c84723c */ /* 0x008ff00000001884 */
[C---:B-1----:R-:W-:Y:S08]  /*c500*/  HMMA.16816.F32 R196, R4.reuse, R22, R184 ;  /* 0x0000001604c4723c */ /* 0x042ff000000018b8 */
[----:B------:R-:W-:Y:S08]  /*c510*/  HMMA.16816.F32 R200, R4, R20, R188 ;  /* 0x0000001404c8723c */ /* 0x000ff000000018bc */
[----:B------:R-:W-:Y:S01]  /*c520*/  HMMA.16816.F32 R184, R12, R22, R32 ;  /* 0x000000160cb8723c */ /* 0x000fe20000001820 */
[----:B------:R-:W-:Y:S04]  /*c530*/  LDSM.16.M88.4 R32, [R249+0x9000] ;  /* 0x00900000f920783b */ /* 0x000fe80000000200 */
[----:B------:R1:W-:Y:S04]  /*c540*/  LDSM.16.M88.4 R20, [R249+0x9800] ;  /* 0x00980000f914783b */ /* 0x0003e80000000200 */
[----:B-1----:R-:W3:Y:S01]  /*c550*/  LDL.64 R248, [R1+0x78] ;  /* 0x0000780001f87983 */ /* 0x002ee20000100a00 */
[----:B------:R-:W-:Y:S03]  /*c560*/  HMMA.16816.F32 R136, R8, R26, R192 ;  /* 0x0000001a0888723c */ /* 0x000fe600000018c0 */
[----:B------:R-:W1:Y:S04]  /*c570*/  LDSM.16.M88.4 R8, [R0+0x4000] ;  /* 0x004000000008783b */ /* 0x000e680000000200 */
[----:B------:R-:W-:Y:S01]  /*c580*/  LDSM.16.M88.4 R24, [R245+0x9000] ;  /* 0x00900000f518783b */ /* 0x000fe20000000200 */
[C---:B------:R-:W-:Y:S08]  /*c590*/  HMMA.16816.F32 R192, R4.reuse, R16, R180 ;  /* 0x0000001004c0723c */ /* 0x040ff000000018b4 */
[----:B------:R-:W-:Y:S01]  /*c5a0*/  HMMA.16816.F32 R188, R4, R18, R172 ;  /* 0x0000001204bc723c */ /* 0x000fe200000018ac */
[----:B------:R-:W4:Y:S07]  /*c5b0*/  LDSM.16.M88.4 R4, [R0+0x6000] ;  /* 0x006000000004783b */ /* 0x000f2e0000000200 */
[C---:B------:R-:W-:Y:S08]  /*c5c0*/  HMMA.16816.F32 R180, R12.reuse, R16, R176 ;  /* 0x000000100cb4723c */ /* 0x040ff000000018b0 */
[----:B------:R-:W-:Y:S01]  /*c5d0*/  HMMA.16816.F32 R136, R12, R18, R136 ;  /* 0x000000120c88723c */ /* 0x000fe20000001888 */
[----:B------:R-:W5:Y:S04]  /*c5e0*/  LDSM.16.M88.4 R12, [R2+0x4000] ;  /* 0x00400000020c783b */ /* 0x000f680000000200 */
[----:B------:R4:W5:Y:S03]  /*c5f0*/  LDSM.16.M88.4 R16, [R2+0x6000] ;  /* 0x006000000210783b */ /* 0x0009660000000200 */
[-C--:B-1----:R-:W-:Y:S08]  /*c600*/  HMMA.16816.F32 R132, R8, R32.reuse, R132 ;  /* 0x000000200884723c */ /* 0x082ff00000001884 */
[----:B----4-:R-:W-:Y:S01]  /*c610*/  HMMA.16816.F32 R172, R4, R32, R200 ;  /* 0x0000002004ac723c */ /* 0x010fe200000018c8 */
[----:B------:R-:W-:-:S07]  /*c620*/  IMAD.SHL.U32 R2, R212, 0x2, RZ ;  /* 0x00000002d4027824 */ /* 0x000fce00078e00ff */
[----:B------:R-:W-:Y:S01]  /*c630*/  HMMA.16816.F32 R200, R4, R20, R192 ;  /* 0x0000001404c8723c */ /* 0x000fe200000018c0 */
[----:B------:R-:W-:Y:S01]  /*c640*/  LOP3.LUT R2, R2, 0x6, RZ, 0xc0, !PT ;  /* 0x0000000602027812 */ /* 0x000fe200078ec0ff */
[----:B------:R-:W-:-:S06]  /*c650*/  IMAD.U32 R0, RZ, RZ, UR19 ;  /* 0x00000013ff007e24 */ /* 0x000fcc000f8e00ff */
[----:B------:R-:W-:Y:S01]  /*c660*/  HMMA.16816.F32 R176, R8, R34, R184 ;  /* 0x0000002208b0723c */ /* 0x000fe200000018b8 */
[----:B------:R-:W-:-:S07]  /*c670*/  IMAD R0, R0, 0x20, R2 ;  /* 0x0000002000007824 */ /* 0x000fce00078e0202 */
[C---:B------:R-:W-:Y:S08]  /*c680*/  HMMA.16816.F32 R196, R4.reuse, R34, R196 ;  /* 0x0000002204c4723c */ /* 0x040ff000000018c4 */
[----:B------:R-:W-:Y:S08]  /*c690*/  HMMA.16816.F32 R204, R4, R22, R188 ;  /* 0x0000001604cc723c */ /* 0x000ff000000018bc */
[C---:B------:R-:W-:Y:S08]  /*c6a0*/  HMMA.16816.F32 R184, R8.reuse, R20, R180 ;  /* 0x0000001408b8723c */ /* 0x040ff000000018b4 */
[----:B------:R-:W-:Y:S01]  /*c6b0*/  HMMA.16816.F32 R192, R8, R22, R136 ;  /* 0x0000001608c0723c */ /* 0x000fe20000001888 */
[----:B------:R-:W1:Y:S01]  /*c6c0*/  LDSM.16.M88.4 R8, [R245+0x9800] ;  /* 0x00980000f508783b */ /* 0x000e620000000200 */
[----:B------:R-:W-:Y:S01]  /*c6d0*/  VIADD R2, R0, 0xffffffa0 ;  /* 0xffffffa000027836 */ /* 0x000fe20000000000 */
[----:B------:R-:W-:-:S05]  /*c6e0*/  UIADD3 UR7, UPT, UPT, UR19, -0x3, URZ ;  /* 0xfffffffd13077890 */ /* 0x000fca000fffe0ff */
[C---:B-----5:R-:W-:Y:S08]  /*c6f0*/  HMMA.16816.F32 R176, R12.reuse, R26, R176 ;  /* 0x0000001a0cb0723c */ /* 0x060ff000000018b0 */
[-C--:B------:R-:W-:Y:S08]  /*c700*/  HMMA.16816.F32 R4, R12, R24.reuse, R132 ;  /* 0x000000180c04723c */ /* 0x080ff00000001884 */
[----:B------:R-:W-:Y:S01]  /*c710*/  HMMA.16816.F32 R20, R16, R24, R172 ;  /* 0x000000181014723c */ /* 0x000fe200000018ac */
[----:B------:R-:W-:Y:S01]  /*c720*/  ISETP.GE.AND P2, PT, R2, R28, PT ;  /* 0x0000001c0200720c */ /* 0x000fe20003f46270 */
[----:B------:R-:W-:Y:S01]  /*c730*/  VIADD R3, R0, 0xffffffa8 ;  /* 0xffffffa800037836 */ /* 0x000fe20000000000 */
[----:B------:R-:W-:Y:S01]  /*c740*/  ISETP.GE.AND P5, PT, R2, R29, PT ;  /* 0x0000001d0200720c */ /* 0x000fe20003fa6270 */
[----:B------:R-:W-:-:S07]  /*c750*/  DEPBAR.LE SB0, 0x0 ;  /* 0x000080000000791a */ /* 0x000fce0000000000 */
[----:B------:R-:W-:Y:S01]  /*c760*/  FSEL R137, R4, -INF , !P2 ;  /* 0xff80000004897808 */ /* 0x000fe20005000000 */
[----:B------:R-:W-:Y:S01]  /*c770*/  VIADD R4, R0, 0xffffffa1 ;  /* 0xffffffa100047836 */ /* 0x000fe20000000000 */
[----:B------:R-:W-:Y:S01]  /*c780*/  FSEL R183, R6, -INF , !P5 ;  /* 0xff80000006b77808 */ /* 0x000fe20006800000 */
[----:B------:R-:W-:Y:S01]  /*c790*/  BAR.SYNC.DEFER_BLOCKING 0x0 ;  /* 0x0000000000007b1d */ /* 0x000fe20000010000 */
[C---:B------:R-:W-:Y:S02]  /*c7a0*/  ISETP.GE.AND P2, PT, R2.reuse, R30, PT ;  /* 0x0000001e0200720c */ /* 0x040fe40003f46270 */
[----:B------:R-:W-:Y:S01]  /*c7b0*/  ISETP.GE.AND P5, PT, R2, R31, PT ;  /* 0x0000001f0200720c */ /* 0x000fe20003fa6270 */
[----:B------:R-:W-:Y:S01]  /*c7c0*/  HMMA.16816.F32 R24, R16, R26, R196 ;  /* 0x0000001a1018723c */ /* 0x000fe200000018c4 */
[----:B------:R-:W-:Y:S02]  /*c7d0*/  FSEL R188, R20, -INF , !P2 ;  /* 0xff80000014bc7808 */ /* 0x000fe40005000000 */
[----:B------:R-:W-:-:S02]  /*c7e0*/  FSEL R191, R22, -INF , !P5 ;  /* 0xff80000016bf7808 */ /* 0x000fc40006800000 */
[C---:B------:R-:W-:Y:S02]  /*c7f0*/  ISETP.GE.AND P2, PT, R4.reuse, R28, PT ;  /* 0x0000001c0400720c */ /* 0x040fe40003f46270 */
[C---:B------:R-:W-:Y:S02]  /*c800*/  ISETP.GE.AND P5, PT, R4.reuse, R29, PT ;  /* 0x0000001d0400720c */ /* 0x040fe40003fa6270 */
[----:B------:R-:W-:Y:S02]  /*c810*/  FSEL R34, R5, -INF , !P2 ;  /* 0xff80000005227808 */ /* 0x000fe40005000000 */
[----:B------:R-:W-:Y:S02]  /*c820*/  FSEL R180, R7, -INF , !P5 ;  /* 0xff80000007b47808 */ /* 0x000fe40006800000 */
[C---:B------:R-:W-:Y:S02]  /*c830*/  ISETP.GE.AND P2, PT, R4.reuse, R30, PT ;  /* 0x0000001e0400720c */ /* 0x040fe40003f46270 */
[----:B------:R-:W-:-:S02]  /*c840*/  ISETP.GE.AND P5, PT, R4, R31, PT ;  /* 0x0000001f0400720c */ /* 0x000fc40003fa6270 */
[----:B------:R-:W-:Y:S02]  /*c850*/  FSEL R182, R21, -INF , !P2 ;  /* 0xff80000015b67808 */ /* 0x000fe40005000000 */
[----:B------:R-:W-:Y:S02]  /*c860*/  FSEL R189, R23, -INF , !P5 ;  /* 0xff80000017bd7808 */ /* 0x000fe40006800000 */
[C---:B------:R-:W-:Y:S02]  /*c870*/  ISETP.GE.AND P2, PT, R3.reuse, R28, PT ;  /* 0x0000001c0300720c */ /* 0x040fe40003f46270 */
[----:B------:R-:W-:Y:S01]  /*c880*/  ISETP.GE.AND P5, PT, R3, R29, PT ;  /* 0x0000001d0300720c */ /* 0x000fe20003fa6270 */
[----:B-1----:R-:W-:Y:S01]  /*c890*/  HMMA.16816.F32 R132, R12, R8, R184 ;  /* 0x000000080c84723c */ /* 0x002fe200000018b8 */
[----:B------:R-:W-:Y:S01]  /*c8a0*/  FSEL R174, R176, -INF , !P2 ;  /* 0xff800000b0ae7808 */ /* 0x000fe20005000000 */
[----:B------:R-:W-:Y:S01]  /*c8b0*/  VIADD R2, R0, 0xffffffa9 ;  /* 0xffffffa900027836 */ /* 0x000fe20000000000 */
[----:B------:R-:W-:-:S02]  /*c8c0*/  FSEL R181, R178, -INF , !P5 ;  /* 0xff800000b2b57808 */ /* 0x000fc40006800000 */
[C---:B------:R-:W-:Y:S02]  /*c8d0*/  ISETP.GE.AND P2, PT, R3.reuse, R30, PT ;  /* 0x0000001e0300720c */ /* 0x040fe40003f46270 */
[----:B------:R-:W-:Y:S01]  /*c8e0*/  ISETP.GE.AND P5, PT, R3, R31, PT ;  /* 0x0000001f0300720c */ /* 0x000fe20003fa6270 */
[----:B------:R-:W-:Y:S01]  /*c8f0*/  HMMA.16816.F32 R4, R16, R8, R200 ;  /* 0x000000081004723c */ /* 0x000fe200000018c8 */
        /* <DEDUP_REMOVED lines=13> */
[C---:B------:R-:W-:Y:S02]  /*c9d0*/  ISETP.GE.AND P2, PT, R3.reuse, R29, PT ;  /* 0x0000001d0300720c */ /* 0x040fe40003f46270 */
[----:B------:R-:W-:Y:S02]  /*c9e0*/  FSEL R25, R132, -INF , !P5 ;  /* 0xff80000084197808 */ /* 0x000fe40006800000 */
[----:B------:R-:W-:Y:S02]  /*c9f0*/  FSEL R138, R134, -INF , !P2 ;  /* 0xff800000868a7808 */ /* 0x000fe40005000000 */
[----:B------:R-:W-:Y:S02]  /*ca00*/  ISETP.GE.AND P5, PT, R3, R30, PT ;  /* 0x0000001e0300720c */ /* 0x000fe40003fa6270 */
[----:B------:R-:W-:Y:S02]  /*ca10*/  ISETP.GE.AND P2, PT, R2, R28, PT ;  /* 0x0000001c0200720c */ /* 0x000fe40003f46270 */
[----:B------:R-:W-:-:S02]  /*ca20*/  FSEL R172, R4, -INF , !P5 ;  /* 0xff80000004ac7808 */ /* 0x000fc40006800000 */
[----:B------:R-:W-:Y:S02]  /*ca30*/  FSEL R23, R133, -INF , !P2 ;  /* 0xff80000085177808 */ /* 0x000fe40005000000 */
[----:B------:R-:W-:Y:S02]  /*ca40*/  ISETP.GE.AND P5, PT, R2, R29, PT ;  /* 0x0000001d0200720c */ /* 0x000fe40003fa6270 */
[----:B------:R-:W-:Y:S01]  /*ca50*/  ISETP.GE.AND P2, PT, R3, R31, PT ;  /* 0x0000001f0300720c */ /* 0x000fe20003f46270 */
[----:B------:R-:W-:Y:S01]  /*ca60*/  HMMA.16816.F32 R12, R12, R10, R192 ;  /* 0x0000000a0c0c723c */ /* 0x000fe200000018c0 */
[----:B------:R-:W-:Y:S02]  /*ca70*/  FSEL R27, R135, -INF , !P5 ;  /* 0xff800000871b7808 */ /* 0x000fe40006800000 */
[----:B------:R-:W-:Y:S01]  /*ca80*/  FSEL R176, R6, -INF , !P2 ;  /* 0xff80000006b07808 */ /* 0x000fe20005000000 */
[----:B------:R-:W-:Y:S01]  /*ca90*/  IMAD.U32 R8, RZ, RZ, UR21 ;  /* 0x00000015ff087e24 */ /* 0x000fe2000f8e00ff */
[----:B------:R-:W-:-:S02]  /*caa0*/  SHF.R.U32.HI R9, RZ, 0x5, R212 ;  /* 0x00000005ff097819 */ /* 0x000fc400000116d4 */
[C---:B------:R-:W-:Y:S02]  /*cab0*/  ISETP.GE.AND P5, PT, R2.reuse, R30, PT ;  /* 0x0000001e0200720c */ /* 0x040fe40003fa6270 */
[----:B------:R-:W-:Y:S01]  /*cac0*/  ISETP.GE.AND P2, PT, R2, R31, PT ;  /* 0x0000001f0200720c */ /* 0x000fe20003f46270 */
[----:B------:R-:W-:Y:S01]  /*cad0*/  HMMA.16816.F32 R184, R16, R10, R204 ;  /* 0x0000000a10b8723c */ /* 0x000fe200000018cc */
[----:B------:R-:W-:Y:S01]  /*cae0*/  LOP3.LUT R2, R225, UR7, R231, 0x96, !PT ;  /* 0x00000007e1027c12 */ /* 0x000fe2000f8e96e7 */
[----:B------:R-:W-:-:S04]  /*caf0*/  IMAD R4, R8, 0x8, R9 ;  /* 0x0000000808047824 */ /* 0x000fc800078e0209 */
[----:B------:R-:W-:-:S04]  /*cb00*/  IMAD.WIDE.U32 R8, R2, -0x326172a9, RZ ;  /* 0xcd9e8d5702087825 */ /* 0x000fc800078e00ff */
[----:B------:R-:W-:Y:S01]  /*cb10*/  VIADD R2, R0, 0xffffffb8 ;  /* 0xffffffb800027836 */ /* 0x000fe20000000000 */
[----:B------:R-:W-:-:S04]  /*cb20*/  FSEL R132, R7, -INF , !P2 ;  /* 0xff80000007847808 */ /* 0x000fc80005000000 */
[----:B------:R-:W-:Y:S02]  /*cb30*/  ISETP.GE.AND P2, PT, R2, R28, PT ;  /* 0x0000001c0200720c */ /* 0x000fe40003f46270 */
[----:B------:R-:W-:Y:S01]  /*cb40*/  FSEL R19, R5, -INF , !P5 ;  /* 0xff80000005137808 */ /* 0x000fe20006800000 */
[----:B------:R-:W-:Y:S01]  /*cb50*/  VIADD R5, R4, 0x4 ;  /* 0x0000000404057836 */ /* 0x000fe20000000000 */
[----:B------:R-:W-:Y:S01]  /*cb60*/  FSEL R17, R12, -INF , !P2 ;  /* 0xff8000000c117808 */ /* 0x000fe20005000000 */
[----:B------:R-:W-:Y:S01]  /*cb70*/  VIADD R0, R0, 0xffffffb9 ;  /* 0xffffffb900007836 */ /* 0x000fe20000000000 */
[----:B------:R-:W-:Y:S01]  /*cb80*/  ISETP.GE.AND P2, PT, R2, R31, PT ;  /* 0x0000001f0200720c */ /* 0x000fe20003f46270 */
[----:B------:R-:W-:Y:S01]  /*cb90*/  VIADD R3, R224, 0x9e3779b9 ;  /* 0x9e3779b9e0037836 */ /* 0x000fe20000000000 */
[----:B------:R-:W-:Y:S01]  /*cba0*/  ISETP.GE.AND P5, PT, R2, R29, PT ;  /* 0x0000001d0200720c */ /* 0x000fe20003fa6270 */
[----:B------:R-:W-:Y:S01]  /*cbb0*/  IMAD R6, R4, -0x326172a9, RZ ;  /* 0xcd9e8d5704067824 */ /* 0x000fe200078e02ff */
[----:B------:R-:W-:Y:S01]  /*cbc0*/  UISETP.NE.AND UP1, UPT, UR19, 0x3, UPT ;  /* 0x000000031300788c */ /* 0x000fe2000bf25270 */
[----:B------:R-:W-:Y:S01]  /*cbd0*/  IMAD R5, R5, -0x326172a9, RZ ;  /* 0xcd9e8d5705057824 */ /* 0x000fe200078e02ff */
[----:B------:R-:W-:-:S02]  /*cbe0*/  FSEL R24, R186, -INF , !P2 ;  /* 0xff800000ba187808 */ /* 0x000fc40005000000 */
[----:B------:R-:W-:Y:S01]  /*cbf0*/  ISETP.GE.AND P2, PT, R0, R29, PT ;  /* 0x0000001d0000720c */ /* 0x000fe20003f46270 */
[----:B------:R-:W-:Y:S01]  /*cc00*/  VIADD R4, R224, 0x3c6ef372 ;  /* 0x3c6ef372e0047836 */ /* 0x000fe20000000000 */
[----:B------:R-:W-:Y:S02]  /*cc10*/  FSEL R18, R14, -INF , !P5 ;  /* 0xff8000000e127808 */ /* 0x000fe40006800000 */
[C-C-:B------:R-:W-:Y:S02]  /*cc20*/  LOP3.LUT R10, R3.reuse, R6, R9.reuse, 0x96, !PT ;  /* 0x00000006030a7212 */ /* 0x140fe400078e9609 */
[----:B------:R-:W-:Y:S02]  /*cc30*/  LOP3.LUT R14, R3, R5, R9, 0x96, !PT ;  /* 0x00000005030e7212 */ /* 0x000fe400078e9609 */
[----:B------:R-:W-:Y:S02]  /*cc40*/  ISETP.GE.AND P5, PT, R0, R28, PT ;  /* 0x0000001c0000720c */ /* 0x000fe40003fa6270 */
[----:B------:R-:W-:-:S02]  /*cc50*/  FSEL R9, R15, -INF , !P2 ;  /* 0xff8000000f097808 */ /* 0x000fc40005000000 */
[----:B------:R-:W-:Y:S02]  /*cc60*/  ISETP.GE.AND P2, PT, R0, R31, PT ;  /* 0x0000001f0000720c */ /* 0x000fe40003f46270 */
[CC--:B--2---:R-:W-:Y:S02]  /*cc70*/  LOP3.LUT R16, R4.reuse, R8.reuse, R251, 0x96, !PT ;  /* 0x0000000804107212 */ /* 0x0c4fe400078e96fb */
[----:B------:R-:W-:Y:S02]  /*cc80*/  FSEL R22, R187, -INF , !P2 ;  /* 0xff800000bb167808 */ /* 0x000fe40005000000 */
[----:B---3--:R-:W-:Y:S02]  /*cc90*/  LOP3.LUT R11, R4, R8, R249, 0x96, !PT ;  /* 0x00000008040b7212 */ /* 0x008fe400078e96f9 */
[----:B------:R-:W-:Y:S02]  /*cca0*/  FSEL R8, R13, -INF , !P5 ;  /* 0xff8000000d087808 */ /* 0x000fe40006800000 */
[----:B------:R-:W-:Y:S01]  /*ccb0*/  ISETP.GE.AND P5, PT, R2, R30, PT ;  /* 0x0000001e0200720c */ /* 0x000fe20003fa6270 */
[----:B------:R-:W-:-:S12]  /*ccc0*/  BRA.U !UP1, `(.L_x_1359) ;  /* 0x0000000109b07547 */ /* 0x000fd8000b800000 */
        /* <DEDUP_REMOVED lines=11> */
[----:B------:R-:W-:Y:S02]  /*cd80*/  IMAD.U32 R12, RZ, RZ, UR16 ;  /* 0x00000010ff0c7e24 */ /* 0x000fe4000f8e00ff */
[----:B------:R-:W-:Y:S01]  /*cd90*/  IMAD.U32 R13, RZ, RZ, UR16 ;  /* 0x00000010ff0d7e24 */ /* 0x000fe2000f8e00ff */
[----:B--2---:R-:W-:-:S04]  /*cda0*/  @!P4 LEA R6, P2, R2, R231, 0x1 ;  /* 0x000000e70206c211 */ /* 0x004fc800078408ff */
[----:B---3--:R-:W-:Y:S01]  /*cdb0*/  @!P4 LEA.HI.X R7, R4, R245, R3, 0x1, P2 ;  /* 0x000000f50407c211 */ /* 0x008fe200010f0c03 */
[----:B------:R-:W-:Y:S01]  /*cdc0*/  IMAD.U32 R3, RZ, RZ, UR7 ;  /* 0x00000007ff037e24 */ /* 0x000fe2000f8e00ff */
[----:B------:R-:W-:Y:S02]  /*cdd0*/  @!P3 LEA R4, P2, R2, R231, 0x1 ;  /* 0x000000e70204b211 */ /* 0x000fe400078408ff */
[----:B------:R-:W-:Y:S01]  /*cde0*/  MOV R2, UR13 ;  /* 0x0000000d00027c02 */ /* 0x000fe20008000f00 */
[----:B------:R-:W-:Y:S01]  /*cdf0*/  ULEA.HI.X UR13, UR10, UR13, UR11, 0x4, UP0 ;  /* 0x0000000d0a0d7291 */ /* 0x000fe200080f240b */
[----:B------:R-:W-:Y:S01]  /*ce00*/  @!PT LDS RZ, [RZ] ;  /* 0x00000000fffff984 */ /* 0x000fe20000000800 */
[----:B------:R-:W-:Y:S01]  /*ce10*/  @!PT LDS RZ, [RZ] ;  /* 0x00000000fffff984 */ /* 0x000fe20000000800 */
[----:B------:R-:W-:Y:S01]  /*ce20*/  @!PT LDS RZ, [RZ] ;  /* 0x00000000fffff984 */ /* 0x000fe20000000800 */
[----:B------:R1:W-:Y:S02]  /*ce30*/  @!P4 LDGSTS.E.BYPASS.LTC128B.128 [R215+0x8000], desc[UR22][R6.64] ;  /* 0x0800000006d7cfae */ /* 0x0003e4000b981a16 */
[----:B------:R-:W-:Y:S02]  /*ce40*/  @!P3 LEA.HI.X R5, R3, R245, R2, 0x1, P2 ;  /* 0x000000f50305b211 */ /* 0x000fe400010f0c02 */
[----:B------:R-:W-:Y:S01]  /*ce50*/  LEA R2, P2, R12, R231, 0x1 ;  /* 0x000000e70c027211 */ /* 0x000fe200078408ff */
[----:B------:R1:W-:Y:S01]  /*ce60*/  @P4 STS.128 [R215+0x8000], RZ ;  /* 0x008000ffd7004388 */ /* 0x0003e20000000c00 */
[----:B------:R-:W-:-:S03]  /*ce70*/  MOV R3, UR13 ;  /* 0x0000000d00037c02 */ /* 0x000fc60008000f00 */
        /* <DEDUP_REMOVED lines=17> */
.L_x_1359:
[----:B------:R-:W2:Y:S04]  /*cf90*/  LDL.64 R32, [R1+0x90] ;  /* 0x0000900001207983 */ /* 0x000ea80000100a00 */
[----:B------:R-:W3:Y:S01]  /*cfa0*/  LDL.64 R20, [R1+0x88] ;  /* 0x0000880001147983 */ /* 0x000ee20000100a00 */
[----:B-1----:R-:W-:Y:S01]  /*cfb0*/  FMNMX3.FTZ R4, R214, R137, R34, !PT ;  /* 0x00000089d6047276 */ /* 0x002fe20007810022 */
[C---:B------:R-:W-:Y:S01]  /*cfc0*/  VIADD R12, R225.reuse, 0x76cf5d0a ;  /* 0x76cf5d0ae10c7836 */ /* 0x040fe20000000000 */
[----:B------:R-:W-:Y:S01]  /*cfd0*/  ISETP.GE.AND P2, PT, R0, R30, PT ;  /* 0x0000001e0000720c */ /* 0x000fe20003f46270 */
[----:B------:R-:W-:Y:S01]  /*cfe0*/  IMAD.WIDE.U32 R6, R10, -0x2daee0ad, RZ ;  /* 0xd2511f530a067825 */ /* 0x000fe200078e00ff */
[----:B------:R-:W-:Y:S02]  /*cff0*/  FMNMX3.FTZ R13, R4, R174, R173, !PT ;  /* 0x000000ae040d7276 */ /* 0x000fe400078100ad */
[C---:B------:R-:W-:Y:S01]  /*d000*/  IADD3 R35, PT, PT, R225.reuse, -0x56f99767, RZ ;  /* 0xa9066899e1237810 */ /* 0x040fe20007ffe0ff */
[----:B------:R-:W-:Y:S01]  /*d010*/  VIADD R0, R225, 0x32370b8f ;  /* 0x32370b8fe1007836 */ /* 0x000fe20000000000 */
[----:B------:R-:W-:Y:S01]  /*d020*/  FMNMX3.FTZ R13, R13, R25, R23, !PT ;  /* 0x000000190d0d7276 */ /* 0x000fe20007810017 */
[----:B------:R-:W-:-:S04]  /*d030*/  IMAD.WIDE.U32 R10, R11, -0x2daee0ad, RZ ;  /* 0xd2511f530b0a7825 */ /* 0x000fc800078e00ff */
[----:B------:R-:W-:Y:S01]  /*d040*/  IMAD.WIDE.U32 R4, R14, -0x2daee0ad, RZ ;  /* 0xd2511f530e047825 */ /* 0x000fe200078e00ff */
[----:B------:R-:W-:Y:S02]  /*d050*/  LOP3.LUT R6, R0, R6, R11, 0x96, !PT ;  /* 0x0000000600067212 */ /* 0x000fe400078e960b */
[----:B------:R-:W-:Y:S01]  /*d060*/  FMNMX3.FTZ R11, R13, R17, R8, !PT ;  /* 0x000000110d0b7276 */ /* 0x000fe20007810008 */
[----:B------:R-:W-:-:S04]  /*d070*/  IMAD.WIDE.U32 R14, R16, -0x2daee0ad, RZ ;  /* 0xd2511f53100e7825 */ /* 0x000fc800078e00ff */
[----:B------:R-:W-:Y:S01]  /*d080*/  VIADD R26, R224, 0x78dde6e4 ;  /* 0x78dde6e4e01a7836 */ /* 0x000fe20000000000 */
[----:B------:R-:W-:Y:S02]  /*d090*/  LOP3.LUT R187, R0, R4, R15, 0x96, !PT ;  /* 0x0000000400bb7212 */ /* 0x000fe400078e960f */
[----:B------:R-:W1:Y:S01]  /*d0a0*/  SHFL.BFLY PT, R15, R11, 0x2, 0x1f ;  /* 0x0c401f000b0f7f89 */ /* 0x000e6200000e0000 */
[----:B--2---:R-:W-:Y:S01]  /*d0b0*/  LOP3.LUT R7, R12, R32, R7, 0x96, !PT ;  /* 0x000000200c077212 */ /* 0x004fe200078e9607 */
[----:B------:R-:W-:Y:S02]  /*d0c0*/  VIADD R32, R224, 0xdaa66d2b ;  /* 0xdaa66d2be0207836 */ /* 0x000fe40000000000 */
[----:B------:R-:W-:Y:S01]  /*d0d0*/  VIADD R33, R225, 0xed9eba14 ;  /* 0xed9eba14e1217836 */ /* 0x000fe20000000000 */
[----:B---3--:R-:W-:Y:S01]  /*d0e0*/  LOP3.LUT R193, R12, R20, R5, 0x96, !PT ;  /* 0x000000140cc17212 */ /* 0x008fe200078e9605 */
[----:B------:R-:W-:Y:S01]  /*d0f0*/  IMAD.WIDE.U32 R4, R7, -0x326172a9, RZ ;  /* 0xcd9e8d5707047825 */ /* 0x000fe200078e00ff */
[----:B------:R-:W-:-:S03]  /*d100*/  FMNMX3.FTZ R12, R233, R183, R180, !PT ;  /* 0x000000b7e90c7276 */ /* 0x000fc600078100b4 */
[----:B------:R-:W-:Y:S01]  /*d110*/  IMAD.WIDE.U32 R6, R6, -0x326172a9, RZ ;  /* 0xcd9e8d5706067825 */ /* 0x000fe200078e00ff */
[----:B------:R-:W-:Y:S02]  /*d120*/  LOP3.LUT R0, R32, R248, R5, 0x96, !PT ;  /* 0x000000f820007212 */ /* 0x000fe400078e9605 */
[----:B------:R-:W-:Y:S02]  /*d130*/  FMNMX3.FTZ R5, R211, R191, R189, !PT ;  /* 0x000000bfd3057276 */ /* 0x000fe400078100bd */
[----:B------:R-:W-:Y:S02]  /*d140*/  LOP3.LUT R13, R26, R4, R7, 0x96, !PT ;  /* 0x000000041a0d7212 */ /* 0x000fe400078e9607 */
[----:B------:R-:W-:Y:S02]  /*d150*/  FMNMX3.FTZ R12, R12, R181, R139, !PT ;  /* 0x000000b50c0c7276 */ /* 0x000fe4000781008b */
[----:B------:R-:W-:Y:S01]  /*d160*/  FMNMX3.FTZ R7, R5, R190, R177, !PT ;  /* 0x000000be05077276 */ /* 0x000fe200078100b1 */
[----:B------:R-:W-:Y:S01]  /*d170*/  IMAD.WIDE.U32 R4, R0, -0x2daee0ad, RZ ;  /* 0xd2511f5300047825 */ /* 0x000fe200078e00ff */
[----:B------:R-:W-:-:S03]  /*d180*/  FMNMX3.FTZ R0, R12, R138, R27, !PT ;  /* 0x0000008a0c007276 */ /* 0x000fc6000781001b */
[----:B------:R-:W-:Y:S01]  /*d190*/  IMAD.WIDE.U32 R20, R13, -0x2daee0ad, RZ ;  /* 0xd2511f530d147825 */ /* 0x000fe200078e00ff */
[----:B------:R-:W-:Y:S02]  /*d1a0*/  LOP3.LUT R12, R33, R10, R5, 0x96, !PT ;  /* 0x0000000a210c7212 */ /* 0x000fe400078e9605 */
[----:B------:R-:W-:Y:S02]  /*d1b0*/  FMNMX3.FTZ R5, R7, R176, R132, !PT ;  /* 0x000000b007057276 */ /* 0x000fe40007810084 */
[----:B------:R-:W-:Y:S02]  /*d1c0*/  FMNMX3.FTZ R7, R0, R18, R9, !PT ;  /* 0x0000001200077276 */ /* 0x000fe40007810009 */
[----:B------:R-:W-:Y:S02]  /*d1d0*/  FMNMX3.FTZ R10, R5, R24, R22, !PT ;  /* 0x00000018050a7276 */ /* 0x000fe40007810016 */
[----:B-1----:R-:W-:Y:S01]  /*d1e0*/  FMNMX.FTZ R0, R11, R15, !PT ;  /* 0x0000000f0b007209 */ /* 0x002fe20007810000 */
[----:B------:R-:W1:Y:S01]  /*d1f0*/  SHFL.BFLY PT, R135, R7, 0x2, 0x1f ;  /* 0x0c401f0007877f89 */ /* 0x000e6200000e0000 */
[----:B------:R-:W-:Y:S01]  /*d200*/  LOP3.LUT R13, R35, R4, R21, 0x96, !PT ;  /* 0x00000004230d7212 */ /* 0x000fe200078e9615 */
[----:B------:R-:W-:Y:S01]  /*d210*/  IMAD.WIDE.U32 R4, R12, -0x326172a9, RZ ;  /* 0xcd9e8d570c047825 */ /* 0x000fe200078e00ff */
[----:B------:R-:W-:Y:S01]  /*d220*/  FSEL R11, R184, -INF , !P5 ;  /* 0xff800000b80b7808 */ /* 0x000fe20006800000 */
[----:B------:R-:W2:Y:S02]  /*d230*/  SHFL.BFLY PT, R133, R10, 0x2, 0x1f ;  /* 0x0c401f000a857f89 */ /* 0x000ea400000e0000 */
[----:B------:R-:W-:-:S02]  /*d240*/  VIADD R15, R224, 0x1715609d ;  /* 0x1715609de00f7836 */ /* 0x000fc40000000000 */
[----:B------:R-:W3:Y:S01]  /*d250*/  SHFL.BFLY PT, R136, R0, 0x1, 0x1f ;  /* 0x0c201f0000887f89 */ /* 0x000ee200000e0000 */
[----:B------:R-:W-:Y:S02]  /*d260*/  IMAD.WIDE.U32 R12, R13, -0x326172a9, RZ ;  /* 0xcd9e8d570d0c7825 */ /* 0x000fe400078e00ff */
[----:B------:R-:W-:Y:S02]  /*d270*/  LOP3.LUT R196, R15, R6, R5, 0x96, !PT ;  /* 0x000000060fc47212 */ /* 0x000fe400078e9605 */
[----:B------:R-:W-:Y:S01]  /*d280*/  FMNMX3.FTZ R5, R244, R188, R182, !PT ;  /* 0x000000bcf4057276 */ /* 0x000fe200078100b6 */
[----:B------:R-:W-:Y:S01]  /*d290*/  VIADD R21, R224, 0xb54cda56 ;  /* 0xb54cda56e0157836 */ /* 0x000fe20000000000 */
[----:B------:R-:W-:Y:S02]  /*d2a0*/  FSEL R6, R185, -INF , !P2 ;  /* 0xff800000b9067808 */ /* 0x000fe40005000000 */
[----:B------:R-:W-:Y:S02]  /*d2b0*/  FMNMX3.FTZ R5, R5, R178, R175, !PT ;  /* 0x000000b205057276 */ /* 0x000fe400078100af */
[----:B------:R-:W-:-:S02]  /*d2c0*/  LOP3.LUT R16, R21, R4, R13, 0x96, !PT ;  /* 0x0000000415107212 */ /* 0x000fc400078e960d */
[----:B------:R-:W-:Y:S02]  /*d2d0*/  FMNMX3.FTZ R5, R5, R172, R19, !PT ;  /* 0x000000ac05057276 */ /* 0x000fe40007810013 */
[----:B-1----:R-:W-:Y:S02]  /*d2e0*/  FMNMX.FTZ R135, R7, R135, !PT ;  /* 0x0000008707877209 */ /* 0x002fe40007810000 */
[----:B------:R-:W-:Y:S02]  /*d2f0*/  FMNMX3.FTZ R5, R5, R11, R6, !PT ;  /* 0x0000000b05057276 */ /* 0x000fe40007810006 */
[----:B--2---:R-:W-:Y:S02]  /*d300*/  FMNMX.FTZ R133, R10, R133, !PT ;  /* 0x000000850a857209 */ /* 0x004fe40007810000 */
[----:B------:R-:W1:Y:S01]  /*d310*/  SHFL.BFLY PT, R10, R135, 0x1, 0x1f ;  /* 0x0c201f00870a7f89 */ /* 0x000e6200000e0000 */
[----:B---3--:R-:W-:-:S03]  /*d320*/  FMNMX.FTZ R136, R0, R136, !PT ;  /* 0x0000008800887209 */ /* 0x008fc60007810000 */
[----:B------:R-:W2:Y:S01]  /*d330*/  SHFL.BFLY PT, R134, R5, 0x2, 0x1f ;  /* 0x0c401f0005867f89 */ /* 0x000ea200000e0000 */
[----:B------:R-:W-:Y:S01]  /*d340*/  LOP3.LUT R0, R16, 0xffff, RZ, 0xc0, !PT ;  /* 0x0000ffff10007812 */ /* 0x000fe200078ec0ff */
[C---:B------:R-:W-:Y:S02]  /*d350*/  FMUL.FTZ R7, R136.reuse, UR4 ;  /* 0x0000000488077c20 */ /* 0x040fe40008410000 */
[----:B------:R-:W3:Y:S01]  /*d360*/  SHFL.BFLY PT, R13, R133, 0x1, 0x1f ;  /* 0x0c201f00850d7f89 */ /* 0x000ee200000e0000 */
[----:B------:R-:W-:Y:S02]  /*d370*/  SHF.R.U32.HI R0, RZ, 0x8, R0 ;  /* 0x00000008ff007819 */ /* 0x000fe40000011600 */
[----:B------:R-:W-:Y:S02]  /*d380*/  FSETP.NEU.FTZ.AND P5, PT, R136, -INF , PT ;  /* 0xff8000008800780b */ /* 0x000fe40003fbd000 */
[----:B------:R-:W-:Y:S02]  /*d390*/  LOP3.LUT R4, R0, 0xffff, RZ, 0xc0, !PT ;  /* 0x0000ffff00047812 */ /* 0x000fe400078ec0ff */
[----:B------:R-:W-:-:S02]  /*d3a0*/  FSEL R0, R7, RZ, P5 ;  /* 0x000000ff07007208 */ /* 0x000fc40002800000 */
[----:B------:R-:W-:Y:S02]  /*d3b0*/  ISETP.LE.U32.AND P2, PT, R4, UR12, PT ;  /* 0x0000000c04007c0c */ /* 0x000fe4000bf43070 */
[----:B------:R-:W-:Y:S01]  /*d3c0*/  LOP3.LUT R7, R16, 0xff, RZ, 0xc0, !PT ;  /* 0x000000ff10077812 */ /* 0x000fe200078ec0ff */
[--C-:B------:R-:W-:Y:S01]  /*d3d0*/  FFMA.FTZ R137, R137, UR4, -R0.reuse ;  /* 0x0000000489897c23 */ /* 0x100fe20008010800 */
[--C-:B------:R-:W-:Y:S01]  /*d3e0*/  FFMA.FTZ R34, R34, UR4, -R0.reuse ;  /* 0x0000000422227c23 */ /* 0x100fe20008010800 */
[--C-:B------:R-:W-:Y:S01]  /*d3f0*/  FFMA.FTZ R186, R23, UR4, -R0.reuse ;  /* 0x0000000417ba7c23 */ /* 0x100fe20008010800 */
[--C-:B------:R-:W-:Y:S01]  /*d400*/  FFMA.FTZ R174, R174, UR4, -R0.reuse ;  /* 0x00000004aeae7c23 */ /* 0x100fe20008010800 */
[----:B------:R4:W-:Y:S01]  /*d410*/  MUFU.EX2 R204, R137 ;  /* 0x0000008900cc7308 */ /* 0x0009e20000000800 */
[----:B-1----:R-:W-:Y:S01]  /*d420*/  FMNMX.FTZ R135, R135, R10, !PT ;  /* 0x0000000a87877209 */ /* 0x002fe20007810000 */
[--C-:B------:R-:W-:Y:S01]  /*d430*/  FFMA.FTZ R173, R173, UR4, -R0.reuse ;  /* 0x00000004adad7c23 */ /* 0x100fe20008010800 */
[--C-:B------:R-:W-:Y:S01]  /*d440*/  FFMA.FTZ R179, R25, UR4, -R0.reuse ;  /* 0x0000000419b37c23 */ /* 0x100fe20008010800 */
[----:B--2---:R-:W-:Y:S01]  /*d450*/  FMNMX.FTZ R134, R5, R134, !PT ;  /* 0x0000008605867209 */ /* 0x004fe20007810000 */
[--C-:B------:R-:W-:Y:S01]  /*d460*/  FFMA.FTZ R195, R17, UR4, -R0.reuse ;  /* 0x0000000411c37c23 */ /* 0x100fe20008010800 */
[----:B------:R-:W-:Y:S01]  /*d470*/  FMUL.FTZ R4, R135, UR4 ;  /* 0x0000000487047c20 */ /* 0x000fe20008410000 */
[----:B------:R-:W-:Y:S01]  /*d480*/  FFMA.FTZ R194, R8, UR4, -R0 ;  /* 0x0000000408c27c23 */ /* 0x000fe20008010800 */
[----:B------:R-:W1:Y:S01]  /*d490*/  MUFU.EX2 R247, R34 ;  /* 0x0000002200f77308 */ /* 0x000e620000000800 */
[----:B---3--:R-:W-:Y:S01]  /*d4a0*/  FMNMX.FTZ R133, R133, R13, !PT ;  /* 0x0000000d85857209 */ /* 0x008fe20007810000 */
[----:B------:R-:W2:Y:S04]  /*d4b0*/  SHFL.BFLY PT, R10, R134, 0x1, 0x1f ;  /* 0x0c201f00860a7f89 */ /* 0x000ea800000e0000 */
[----:B------:R-:W-:-:S02]  /*d4c0*/  FMUL.FTZ R5, R133, UR4 ;  /* 0x0000000485057c20 */ /* 0x000fc40008410000 */
[----:B------:R-:W-:Y:S01]  /*d4d0*/  MUFU.EX2 R213, R174 ;  /* 0x000000ae00d57308 */ /* 0x000fe20000000800 */
[----:B----4-:R-:W-:Y:S02]  /*d4e0*/  FSEL R137, R136, RZ, P5 ;  /* 0x000000ff88897208 */ /* 0x010fe40002800000 */
[----:B------:R-:W-:-:S04]  /*d4f0*/  FSETP.NEU.FTZ.AND P5, PT, R135, -INF , PT ;  /* 0xff8000008700780b */ /* 0x000fc80003fbd000 */
[----:B------:R-:W-:Y:S01]  /*d500*/  FSEL R185, R135, RZ, P5 ;  /* 0x000000ff87b97208 */ /* 0x000fe20002800000 */
[----:B------:R3:W-:Y:S01]  /*d510*/  MUFU.EX2 R218, R173 ;  /* 0x000000ad00da7308 */ /* 0x0007e20000000800 */
[----:B------:R-:W-:Y:S02]  /*d520*/  FSEL R4, R4, RZ, P5 ;  /* 0x000000ff04047208 */ /* 0x000fe40002800000 */
[----:B------:R-:W-:Y:S02]  /*d530*/  FSETP.NEU.FTZ.AND P5, PT, R133, -INF , PT ;  /* 0xff8000008500780b */ /* 0x000fe40003fbd000 */
[----:B-1----:R-:W-:Y:S01]  /*d540*/  F2FP.F16.F32.PACK_AB R23, R247, R204 ;  /* 0x000000ccf717723e */ /* 0x002fe200000000ff */
[--C-:B------:R-:W-:Y:S01]  /*d550*/  FFMA.FTZ R0, R180, UR4, -R4.reuse ;  /* 0x00000004b4007c23 */ /* 0x100fe20008010804 */
[----:B------:R-:W-:Y:S01]  /*d560*/  FSEL R184, R133, RZ, P5 ;  /* 0x000000ff85b87208 */ /* 0x000fe20002800000 */
[--C-:B------:R-:W-:Y:S01]  /*d570*/  FFMA.FTZ R181, R181, UR4, -R4.reuse ;  /* 0x00000004b5b57c23 */ /* 0x100fe20008010804 */
[----:B------:R-:W-:Y:S01]  /*d580*/  FSEL R5, R5, RZ, P5 ;  /* 0x000000ff05057208 */ /* 0x000fe20002800000 */
[----:B------:R1:W-:Y:S01]  /*d590*/  MUFU.EX2 R246, R0 ;  /* 0x0000000000f67308 */ /* 0x0003e20000000800 */
[----:B------:R-:W-:Y:S01]  /*d5a0*/  ISETP.LE.U32.AND P5, PT, R7, UR12, PT ;  /* 0x0000000c07007c0c */ /* 0x000fe2000bfa3070 */
[--C-:B------:R-:W-:Y:S01]  /*d5b0*/  FFMA.FTZ R7, R183, UR4, -R4.reuse ;  /* 0x00000004b7077c23 */ /* 0x100fe20008010804 */
[----:B------:R-:W-:Y:S01]  /*d5c0*/  PRMT R13, R23, 0x7632, R13 ;  /* 0x00007632170d7816 */ /* 0x000fe2000000000d */
[--C-:B------:R-:W-:Y:S01]  /*d5d0*/  FFMA.FTZ R183, R27, UR4, -R4.reuse ;  /* 0x000000041bb77c23 */ /* 0x100fe20008010804 */
[--C-:B------:R-:W-:Y:S01]  /*d5e0*/  FFMA.FTZ R139, R139, UR4, -R4.reuse ;  /* 0x000000048b8b7c23 */ /* 0x100fe20008010804 */
[--C-:B------:R-:W-:Y:S01]  /*d5f0*/  FFMA.FTZ R192, R138, UR4, -R4.reuse ;  /* 0x000000048ac07c23 */ /* 0x100fe20008010804 */
[----:B------:R-:W-:Y:S01]  /*d600*/  FFMA.FTZ R197, R18, UR4, -R4 ;  /* 0x0000000412c57c23 */ /* 0x000fe20008010804 */
[----:B------:R4:W5:Y:S01]  /*d610*/  MUFU.EX2 R208, R7 ;  /* 0x0000000700d07308 */ /* 0x0009620000000800 */
[----:B------:R-:W-:-:S02]  /*d620*/  @!P2 HADD2 R27, -R13.H0_H0, -RZ.H0_H0 ;  /* 0xa00000ff0d1ba230 */ /* 0x000fc40000000900 */
[----:B------:R-:W-:Y:S01]  /*d630*/  FFMA.FTZ R199, R9, UR4, -R4 ;  /* 0x0000000409c77c23 */ /* 0x000fe20008010804 */
[----:B------:R-:W-:Y:S01]  /*d640*/  PRMT R245, R23, 0x5410, R13 ;  /* 0x0000541017f57816 */ /* 0x000fe2000000000d */
[--C-:B---3--:R-:W-:Y:S01]  /*d650*/  FFMA.FTZ R173, R132, UR4, -R5.reuse ;  /* 0x0000000484ad7c23 */ /* 0x108fe20008010805 */
[----:B--2---:R-:W-:Y:S01]  /*d660*/  FMNMX.FTZ R134, R134, R10, !PT ;  /* 0x0000000a86867209 */ /* 0x004fe20007810000 */
[----:B------:R-:W-:Y:S01]  /*d670*/  @!P5 HADD2 R198, -R23.H0_H0, -RZ.H0_H0 ;  /* 0xa00000ff17c6d230 */ /* 0x000fe20000000900 */
[----:B------:R-:W-:Y:S01]  /*d680*/  @!P2 PRMT R13, R27, 0x5410, RZ ;  /* 0x000054101b0da816 */ /* 0x000fe200000000ff */
[----:B------:R-:W-:Y:S01]  /*d690*/  MUFU.EX2 R181, R181 ;  /* 0x000000b500b57308 */ /* 0x000fe20000000800 */
[----:B-1----:R-:W-:Y:S01]  /*d6a0*/  PRMT R0, R16, 0x7632, R0 ;  /* 0x0000763210007816 */ /* 0x002fe20000000000 */
[--C-:B------:R-:W-:Y:S01]  /*d6b0*/  FFMA.FTZ R177, R177, UR4, -R5.reuse ;  /* 0x00000004b1b17c23 */ /* 0x100fe20008010805 */
[----:B------:R-:W-:Y:S01]  /*d6c0*/  @!P5 PRMT R23, R198, 0x5410, RZ ;  /* 0x00005410c617d816 */ /* 0x000fe200000000ff */
[----:B------:R-:W-:Y:S01]  /*d6d0*/  FFMA.FTZ R200, R24, UR4, -R5 ;  /* 0x0000000418c87c23 */ /* 0x000fe20008010805 */
[----:B------:R-:W-:-:S02]  /*d6e0*/  LOP3.LUT R4, R0, 0xff, RZ, 0xc0, !PT ;  /* 0x000000ff00047812 */ /* 0x000fc400078ec0ff */
[----:B------:R-:W-:Y:S01]  /*d6f0*/  FSETP.NEU.FTZ.AND P5, PT, R134, -INF , PT ;  /* 0xff8000008600780b */ /* 0x000fe20003fbd000 */
[----:B------:R-:W-:Y:S01]  /*d700*/  MUFU.EX2 R223, R139 ;  /* 0x0000008b00df7308 */ /* 0x000fe20000000800 */
[----:B------:R-:W-:Y:S01]  /*d710*/  ISETP.LE.U32.AND P2, PT, R4, UR12, PT ;  /* 0x0000000c04007c0c */ /* 0x000fe2000bf43070 */
[----:B----4-:R-:W-:Y:S01]  /*d720*/  FMUL.FTZ R7, R134, UR4 ;  /* 0x0000000486077c20 */ /* 0x010fe20008410000 */
[----:B-----5:R-:W-:Y:S01]  /*d730*/  F2FP.F16.F32.PACK_AB R27, R246, R208 ;  /* 0x000000d0f61b723e */ /* 0x020fe200000000ff */
[----:B------:R-:W-:Y:S01]  /*d740*/  FADD.FTZ R4, R214, -R137 ;  /* 0x80000089d6047221 */ /* 0x000fe20000010000 */
[----:B------:R-:W-:Y:S02]  /*d750*/  FFMA.FTZ R137, R190, UR4, -R5 ;  /* 0x00000004be897c23 */ /* 0x000fe40008010805 */
[----:B------:R-:W-:Y:S01]  /*d760*/  FSEL R0, R7, RZ, P5 ;  /* 0x000000ff07007208 */ /* 0x000fe20002800000 */
[----:B------:R-:W-:Y:S01]  /*d770*/  FMUL.FTZ R4, R4, UR4 ;  /* 0x0000000404047c20 */ /* 0x000fe20008410000 */
[----:B------:R-:W-:Y:S01]  /*d780*/  PRMT R34, R27, 0x7632, R34 ;  /* 0x000076321b227816 */ /* 0x000fe20000000022 */
[----:B------:R-:W-:Y:S02]  /*d790*/  MUFU.EX2 R177, R177 ;  /* 0x000000b100b17308 */ /* 0x000fe40000000800 */
[--C-:B------:R-:W-:Y:S01]  /*d7a0*/  FFMA.FTZ R180, R188, UR4, -R0.reuse ;  /* 0x00000004bcb47c23 */ /* 0x100fe20008010800 */
[----:B------:R-:W-:Y:S01]  /*d7b0*/  FFMA.FTZ R198, R182, UR4, -R0 ;  /* 0x00000004b6c67c23 */ /* 0x000fe20008010800 */
[----:B------:R-:W-:-:S02]  /*d7c0*/  @!P2 HADD2 R138, -R27.H0_H0, -RZ.H0_H0 ;  /* 0xa00000ff1b8aa230 */ /* 0x000fc40000000900 */
[--C-:B------:R-:W-:Y:S01]  /*d7d0*/  FFMA.FTZ R201, R178, UR4, -R0.reuse ;  /* 0x00000004b2c97c23 */ /* 0x100fe20008010800 */
[--C-:B------:R-:W-:Y:S01]  /*d7e0*/  FFMA.FTZ R202, R175, UR4, -R0.reuse ;  /* 0x00000004afca7c23 */ /* 0x100fe20008010800 */
[--C-:B------:R-:W-:Y:S01]  /*d7f0*/  FFMA.FTZ R207, R172, UR4, -R0.reuse ;  /* 0x00000004accf7c23 */ /* 0x100fe20008010800 */
[--C-:B------:R-:W-:Y:S01]  /*d800*/  FFMA.FTZ R205, R19, UR4, -R0.reuse ;  /* 0x0000000413cd7c23 */ /* 0x100fe20008010800 */
[--C-:B------:R-:W-:Y:S01]  /*d810*/  FFMA.FTZ R203, R11, UR4, -R0.reuse ;  /* 0x000000040bcb7c23 */ /* 0x100fe20008010800 */
[----:B------:R-:W-:Y:S01]  /*d820*/  FFMA.FTZ R206, R6, UR4, -R0 ;  /* 0x0000000406ce7c23 */ /* 0x000fe20008010800 */
[----:B------:R-:W-:Y:S01]  /*d830*/  SHF.R.U32.HI R0, RZ, 0x18, R16 ;  /* 0x00000018ff007819 */ /* 0x000fe20000011610 */
[----:B------:R-:W1:Y:S01]  /*d840*/  MUFU.EX2 R4, R4 ;  /* 0x0000000400047308 */ /* 0x000e620000000800 */
[----:B------:R-:W-:Y:S01]  /*d850*/  PRMT R214, R27, 0x5410, R34 ;  /* 0x000054101bd67816 */ /* 0x000fe20000000022 */
[----:B------:R-:W-:Y:S01]  /*d860*/  IMAD.WIDE.U32 R6, R193, -0x326172a9, RZ ;  /* 0xcd9e8d57c1067825 */ /* 0x000fe200078e00ff */
[----:B------:R-:W-:-:S03]  /*d870*/  @!P2 PRMT R27, R138, 0x5410, RZ ;  /* 0x000054108a1ba816 */ /* 0x000fc600000000ff */
[----:B------:R-:W-:Y:S01]  /*d880*/  FFMA.FTZ R193, R22, UR4, -R5 ;  /* 0x0000000416c17c23 */ /* 0x000fe20008010805 */
[----:B------:R-:W-:Y:S01]  /*d890*/  ISETP.LE.U32.AND P2, PT, R0, UR12, PT ;  /* 0x0000000c00007c0c */ /* 0x000fe2000bf43070 */
[----:B------:R-:W-:Y:S01]  /*d8a0*/  IMAD.MOV.U32 R0, RZ, RZ, R12 ;  /* 0x000000ffff007224 */ /* 0x000fe200078e000c */
[----:B------:R-:W-:Y:S01]  /*d8b0*/  LOP3.LUT R7, R32, R250, R7, 0x96, !PT ;  /* 0x000000fa20077212 */ /* 0x000fe200078e9607 */
[----:B------:R-:W-:Y:S01]  /*d8c0*/  IMAD.WIDE.U32 R10, R187, -0x326172a9, RZ ;  /* 0xcd9e8d57bb0a7825 */ /* 0x000fe200078e00ff */
[----:B------:R-:W-:Y:S02]  /*d8d0*/  MUFU.EX2 R137, R137 ;  /* 0x0000008900897308 */ /* 0x000fe40000000800 */
[----:B------:R-:W-:Y:S02]  /*d8e0*/  LOP3.LUT R0, R0, 0xff, RZ, 0xc0, !PT ;  /* 0x000000ff00007812 */ /* 0x000fe400078ec0ff */
[----:B------:R-:W-:Y:S01]  /*d8f0*/  LOP3.LUT R32, R26, R6, R11, 0x96, !PT ;  /* 0x000000061a207212 */ /* 0x000fe200078e960b */
[----:B------:R-:W-:Y:S01]  /*d900*/  FFMA.FTZ R11, R191, UR4, -R5 ;  /* 0x00000004bf0b7c23 */ /* 0x000fe20008010805 */
[----:B------:R-:W-:-:S04]  /*d910*/  IMAD.WIDE.U32 R6, R7, -0x2daee0ad, RZ ;  /* 0xd2511f5307067825 */ /* 0x000fc800078e00ff */
[----:B------:R-:W-:Y:S01]  /*d920*/  FFMA.FTZ R26, R189, UR4, -R5 ;  /* 0x00000004bd1a7c23 */ /* 0x000fe20008010805 */
[----:B-1----:R-:W-:Y:S01]  /*d930*/  FFMA.FTZ R138, R252, R4, R204 ;  /* 0x00000004fc8a7223 */ /* 0x002fe200000100cc */
[----:B------:R-:W-:Y:S02]  /*d940*/  @!P2 HADD2 R172, -R34.H0_H0, -RZ.H0_H0 ;  /* 0xa00000ff22aca230 */ /* 0x000fe40000000900 */
[----:B------:R-:W-:Y:S01]  /*d950*/  IMAD.MOV.U32 R204, RZ, RZ, R213 ;  /* 0x000000ffffcc7224 */ /* 0x000fe200078e00d5 */
[----:B------:R-:W-:Y:S01]  /*d960*/  LOP3.LUT R7, R33, R14, R7, 0x96, !PT ;  /* 0x0000000e21077212 */ /* 0x000fe200078e9607 */
[----:B------:R-:W-:Y:S01]  /*d970*/  IMAD.WIDE.U32 R32, R32, -0x2daee0ad, RZ ;  /* 0xd2511f5320207825 */ /* 0x000fe200078e00ff */
[----:B------:R-:W-:Y:S01]  /*d980*/  MUFU.EX2 R222, R179 ;  /* 0x000000b300de7308 */ /* 0x000fe20000000800 */
[----:B------:R-:W-:Y:S02]  /*d990*/  @!P2 PRMT R34, R172, 0x5410, RZ ;  /* 0x00005410ac22a816 */ /* 0x000fe400000000ff */
[----:B------:R-:W-:Y:S01]  /*d9a0*/  FFMA.FTZ R172, R176, UR4, -R5 ;  /* 0x00000004b0ac7c23 */ /* 0x000fe20008010805 */
[----:B------:R-:W-:Y:S01]  /*d9b0*/  ISETP.LE.U32.AND P2, PT, R0, UR12, PT ;  /* 0x0000000c00007c0c */ /* 0x000fe2000bf43070 */
[----:B------:R-:W-:Y:S01]  /*d9c0*/  FADD.FTZ R5, R233, -R185 ;  /* 0x800000b9e9057221 */ /* 0x000fe20000010000 */
[----:B------:R-:W-:Y:S01]  /*d9d0*/  F2FP.F16.F32.PACK_AB R0, R218, R204 ;  /* 0x000000ccda00723e */ /* 0x000fe200000000ff */
[----:B------:R-:W-:Y:S01]  /*d9e0*/  FMUL.FTZ R248, R148, R4 ;  /* 0x0000000494f87220 */ /* 0x000fe20000410000 */
[----:B------:R-:W-:Y:S01]  /*d9f0*/  LOP3.LUT R14, R35, R6, R33, 0x96, !PT ;  /* 0x00000006230e7212 */ /* 0x000fe200078e9621 */
[----:B------:R-:W-:Y:S01]  /*da00*/  IMAD.WIDE.U32 R6, R7, -0x326172a9, RZ ;  /* 0xcd9e8d5707067825 */ /* 0x000fe200078e00ff */
[----:B------:R-:W-:-:S03]  /*da10*/  PRMT R191, R0, 0x7610, R191 ;  /* 0x0000761000bf7816 */ /* 0x000fc600000000bf */
[----:B------:R-:W-:Y:S01]  /*da20*/  FMUL.FTZ R5, R5, UR4 ;  /* 0x0000000405057c20 */ /* 0x000fe20008410000 */
[----:B------:R-:W-:Y:S01]  /*da30*/  PRMT R190, R0, 0x7632, R190 ;  /* 0x0000763200be7816 */ /* 0x000fe200000000be */
[----:B------:R1:W-:Y:S01]  /*da40*/  MUFU.EX2 R35, R11 ;  /* 0x0000000b00237308 */ /* 0x0003e20000000800 */
[----:B------:R-:W-:Y:S01]  /*da50*/  PRMT R0, R12, 0x7771, RZ ;  /* 0x000077710c007816 */ /* 0x000fe200000000ff */
[----:B------:R-:W-:Y:S01]  /*da60*/  VIADD R33, R225, 0x646e171e ;  /* 0x646e171ee1217836 */ /* 0x000fe20000000000 */
[----:B------:R-:W-:Y:S01]  /*da70*/  PRMT R213, R191, 0x5410, R190 ;  /* 0x00005410bfd57816 */ /* 0x000fe200000000be */
[----:B------:R-:W-:Y:S01]  /*da80*/  @!P2 HADD2 R132, -R191.H0_H0, -RZ.H0_H0 ;  /* 0xa00000ffbf84a230 */ /* 0x000fe20000000900 */
[----:B------:R-:W-:Y:S01]  /*da90*/  LOP3.LUT R139, R15, R10, R7, 0x96, !PT ;  /* 0x0000000a0f8b7212 */ /* 0x000fe200078e9607 */
[----:B------:R-:W-:Y:S01]  /*daa0*/  FADD.FTZ R7, R211, -R184 ;  /* 0x800000b8d3077221 */ /* 0x000fe20000010000 */
[----:B------:R-:W-:-:S04]  /*dab0*/  IMAD.WIDE.U32 R14, R14, -0x326172a9, RZ ;  /* 0xcd9e8d570e0e7825 */ /* 0x000fc800078e00ff */
[-C--:B------:R-:W-:Y:S01]  /*dac0*/  FMUL.FTZ R249, R149, R4.reuse ;  /* 0x0000000495f97220 */ /* 0x080fe20000410000 */
[----:B------:R-:W-:Y:S01]  /*dad0*/  @!P2 PRMT R191, R132, 0x5410, RZ ;  /* 0x0000541084bfa816 */ /* 0x000fe200000000ff */
[-C--:B------:R-:W-:Y:S01]  /*dae0*/  FMUL.FTZ R236, R80, R4.reuse ;  /* 0x0000000450ec7220 */ /* 0x080fe20000410000 */
[----:B------:R-:W-:Y:S01]  /*daf0*/  ISETP.GT.U32.AND P2, PT, R0, UR12, PT ;  /* 0x0000000c00007c0c */ /* 0x000fe2000bf44070 */
[----:B------:R2:W-:Y:S01]  /*db00*/  MUFU.EX2 R132, R26 ;  /* 0x0000001a00847308 */ /* 0x0005e20000000800 */
[----:B------:R-:W-:Y:S01]  /*db10*/  PRMT R0, R12, 0x7772, RZ ;  /* 0x000077720c007816 */ /* 0x000fe200000000ff */
[----:B------:R-:W-:Y:S01]  /*db20*/  FMUL.FTZ R237, R81, R4 ;  /* 0x0000000451ed7220 */ /* 0x000fe20000410000 */
[----:B------:R-:W-:Y:S01]  /*db30*/  LOP3.LUT R15, R21, R6, R15, 0x96, !PT ;  /* 0x00000006150f7212 */ /* 0x000fe200078e960f */
[----:B------:R-:W-:Y:S01]  /*db40*/  FMUL.FTZ R152, R152, R4 ;  /* 0x0000000498987220 */ /* 0x000fe20000410000 */
[----:B-1----:R-:W-:-:S04]  /*db50*/  IMAD.WIDE.U32 R10, R196, -0x2daee0ad, RZ ;  /* 0xd2511f53c40a7825 */ /* 0x002fc800078e00ff */
[-C--:B------:R-:W-:Y:S01]  /*db60*/  FMUL.FTZ R153, R153, R4.reuse ;  /* 0x0000000499997220 */ /* 0x080fe20000410000 */
[-C--:B------:R-:W-:Y:S01]  /*db70*/  FMUL.FTZ R144, R144, R4.reuse ;  /* 0x0000000490907220 */ /* 0x080fe20000410000 */
[-C--:B------:R-:W-:Y:S01]  /*db80*/  FMUL.FTZ R145, R145, R4.reuse ;  /* 0x0000000491917220 */ /* 0x080fe20000410000 */
[-C--:B------:R-:W-:Y:S01]  /*db90*/  FMUL.FTZ R140, R140, R4.reuse ;  /* 0x000000048c8c7220 */ /* 0x080fe20000410000 */
[-C--:B------:R-:W-:Y:S01]  /*dba0*/  FMUL.FTZ R141, R141, R4.reuse ;  /* 0x000000048d8d7220 */ /* 0x080fe20000410000 */
[-C--:B------:R-:W-:Y:S01]  /*dbb0*/  FMUL.FTZ R148, R36, R4.reuse ;  /* 0x0000000424947220 */ /* 0x080fe20000410000 */
[----:B------:R-:W-:Y:S02]  /*dbc0*/  @P2 HADD2 R175, -R190.H0_H0, -RZ.H0_H0 ;  /* 0xa00000ffbeaf2230 */ /* 0x000fe40000000900 */
[-C--:B------:R-:W-:Y:S01]  /*dbd0*/  FMUL.FTZ R149, R37, R4.reuse ;  /* 0x0000000425957220 */ /* 0x080fe20000410000 */
[-C--:B------:R-:W-:Y:S01]  /*dbe0*/  FMUL.FTZ R216, R48, R4.reuse ;  /* 0x0000000430d87220 */ /* 0x080fe20000410000 */
[-C--:B------:R-:W-:Y:S01]  /*dbf0*/  FMUL.FTZ R217, R49, R4.reuse ;  /* 0x0000000431d97220 */ /* 0x080fe20000410000 */
[-C--:B------:R-:W-:Y:S01]  /*dc00*/  FMUL.FTZ R220, R52, R4.reuse ;  /* 0x0000000434dc7220 */ /* 0x080fe20000410000 */
[----:B------:R-:W-:Y:S01]  /*dc10*/  @P2 PRMT R190, R175, 0x5410, RZ ;  /* 0x00005410afbe2816 */ /* 0x000fe200000000ff */
[-C--:B------:R-:W-:Y:S01]  /*dc20*/  FMUL.FTZ R221, R53, R4.reuse ;  /* 0x0000000435dd7220 */ /* 0x080fe20000410000 */
[----:B------:R-:W-:Y:S01]  /*dc30*/  ISETP.GT.U32.AND P2, PT, R0, UR12, PT ;  /* 0x0000000c00007c0c */ /* 0x000fe2000bf44070 */
[-C--:B------:R-:W-:Y:S01]  /*dc40*/  FMUL.FTZ R228, R64, R4.reuse ;  /* 0x0000000440e47220 */ /* 0x080fe20000410000 */
[----:B------:R-:W-:Y:S01]  /*dc50*/  F2FP.F16.F32.PACK_AB R0, R223, R181 ;  /* 0x000000b5df00723e */ /* 0x000fe200000000ff */
[----:B------:R-:W-:Y:S01]  /*dc60*/  FMUL.FTZ R240, R68, R4 ;  /* 0x0000000444f07220 */ /* 0x000fe20000410000 */
[----:B--2---:R-:W-:Y:S01]  /*dc70*/  LOP3.LUT R26, R33, R20, R11, 0x96, !PT ;  /* 0x00000014211a7212 */ /* 0x004fe200078e960b */
[-C--:B------:R-:W-:Y:S01]  /*dc80*/  FMUL.FTZ R20, R117, R4.reuse ;  /* 0x0000000475147220 */ /* 0x080fe20000410000 */
[C---:B------:R-:W-:Y:S01]  /*dc90*/  PRMT R189, R0.reuse, 0x7610, R189 ;  /* 0x0000761000bd7816 */ /* 0x040fe200000000bd */
[----:B------:R-:W-:Y:S01]  /*dca0*/  MUFU.EX2 R117, R183 ;  /* 0x000000b700757308 */ /* 0x000fe20000000800 */
[----:B------:R-:W-:Y:S01]  /*dcb0*/  PRMT R188, R0, 0x7632, R188 ;  /* 0x0000763200bc7816 */ /* 0x000fe200000000bc */
[-C--:B------:R-:W-:Y:S01]  /*dcc0*/  FMUL.FTZ R241, R69, R4.reuse ;  /* 0x0000000445f17220 */ /* 0x080fe20000410000 */
[----:B------:R-:W-:Y:S01]  /*dcd0*/  LOP3.LUT R6, R26, 0xffff, RZ, 0xc0, !PT ;  /* 0x0000ffff1a067812 */ /* 0x000fe200078ec0ff */
[-C--:B------:R-:W-:Y:S01]  /*dce0*/  FMUL.FTZ R84, R84, R4.reuse ;  /* 0x0000000454547220 */ /* 0x080fe20000410000 */
[----:B------:R-:W-:Y:S01]  /*dcf0*/  PRMT R211, R189, 0x5410, R188 ;  /* 0x00005410bdd37816 */ /* 0x000fe200000000bc */
[----:B------:R-:W-:Y:S01]  /*dd00*/  @P2 HADD2 R176, -R189.H0_H0, -RZ.H0_H0 ;  /* 0xa00000ffbdb02230 */ /* 0x000fe20000000900 */
[----:B------:R-:W-:Y:S01]  /*dd10*/  SHF.R.U32.HI R6, RZ, 0x8, R6 ;  /* 0x00000008ff067819 */ /* 0x000fe20000011606 */
[----:B------:R1:W2:Y:S01]  /*dd20*/  MUFU.EX2 R0, R5 ;  /* 0x0000000500007308 */ /* 0x0002a20000000800 */
[-C--:B------:R-:W-:Y:S01]  /*dd30*/  FMUL.FTZ R85, R85, R4.reuse ;  /* 0x0000000455557220 */ /* 0x080fe20000410000 */
[-C--:B------:R-:W-:Y:S01]  /*dd40*/  FMUL.FTZ R96, R96, R4.reuse ;  /* 0x0000000460607220 */ /* 0x080fe20000410000 */
[----:B------:R-:W-:Y:S01]  /*dd50*/  @P2 PRMT R189, R176, 0x5410, RZ ;  /* 0x00005410b0bd2816 */ /* 0x000fe200000000ff */
[-C--:B------:R-:W-:Y:S01]  /*dd60*/  FMUL.FTZ R97, R97, R4.reuse ;  /* 0x0000000461617220 */ /* 0x080fe20000410000 */
[----:B------:R-:W-:Y:S01]  /*dd70*/  LOP3.LUT R6, R6, 0xffff, RZ, 0xc0, !PT ;  /* 0x0000ffff06067812 */ /* 0x000fe200078ec0ff */
[-C--:B------:R-:W-:Y:S01]  /*dd80*/  FMUL.FTZ R80, R100, R4.reuse ;  /* 0x0000000464507220 */ /* 0x080fe20000410000 */
[-C--:B------:R-:W-:Y:S01]  /*dd90*/  FMUL.FTZ R81, R101, R4.reuse ;  /* 0x0000000465517220 */ /* 0x080fe20000410000 */
[-C--:B------:R-:W-:Y:S01]  /*dda0*/  FMUL.FTZ R112, R112, R4.reuse ;  /* 0x0000000470707220 */ /* 0x080fe20000410000 */
[-C--:B------:R-:W-:Y:S01]  /*ddb0*/  FMUL.FTZ R113, R113, R4.reuse ;  /* 0x0000000471717220 */ /* 0x080fe20000410000 */
[-C--:B------:R-:W-:Y:S01]  /*ddc0*/  FMUL.FTZ R128, R128, R4.reuse ;  /* 0x0000000480807220 */ /* 0x080fe20000410000 */
[----:B------:R-:W-:Y:S01]  /*ddd0*/  FMUL.FTZ R129, R129, R4 ;  /* 0x0000000481817220 */ /* 0x000fe20000410000 */
[----:B------:R-:W-:Y:S01]  /*dde0*/  MOV R101, R218 ;  /* 0x000000da00657202 */ /* 0x000fe20000000f00 */
[----:B------:R-:W-:Y:S01]  /*ddf0*/  MUFU.EX2 R194, R194 ;  /* 0x000000c200c27308 */ /* 0x000fe20000000800 */
[----:B------:R-:W-:Y:S01]  /*de00*/  FADD.FTZ R11, R247, R138 ;  /* 0x0000008af70b7221 */ /* 0x000fe20000010000 */
[----:B-1----:R-:W-:Y:S01]  /*de10*/  PRMT R5, R12, 0x7773, RZ ;  /* 0x000077730c057816 */ /* 0x002fe200000000ff */
[----:B--2---:R-:W-:Y:S01]  /*de20*/  FFMA.FTZ R21, R229, R0, R208 ;  /* 0x00000000e5157223 */ /* 0x004fe200000100d0 */
[----:B------:R-:W-:Y:S01]  /*de30*/  FMUL.FTZ R229, R65, R4 ;  /* 0x0000000441e57220 */ /* 0x000fe20000410000 */
[-C--:B------:R-:W-:Y:S01]  /*de40*/  FMUL.FTZ R218, R50, R0.reuse ;  /* 0x0000000032da7220 */ /* 0x080fe20000410000 */
[----:B------:R-:W-:Y:S01]  /*de50*/  ISETP.GT.U32.AND P2, PT, R5, UR12, PT ;  /* 0x0000000c05007c0c */ /* 0x000fe2000bf44070 */
[----:B------:R-:W-:Y:S01]  /*de60*/  FMUL.FTZ R5, R7, UR4 ;  /* 0x0000000407057c20 */ /* 0x000fe20008410000 */
[----:B------:R-:W-:Y:S01]  /*de70*/  MUFU.EX2 R208, R186 ;  /* 0x000000ba00d07308 */ /* 0x000fe20000000800 */
[----:B------:R-:W-:Y:S01]  /*de80*/  FSEL R7, R134, RZ, P5 ;  /* 0x000000ff86077208 */ /* 0x000fe20002800000 */
[-C--:B------:R-:W-:Y:S01]  /*de90*/  FMUL.FTZ R219, R51, R0.reuse ;  /* 0x0000000033db7220 */ /* 0x080fe20000410000 */
[-C--:B------:R-:W-:Y:S01]  /*dea0*/  FMUL.FTZ R250, R150, R0.reuse ;  /* 0x0000000096fa7220 */ /* 0x080fe20000410000 */
[----:B------:R-:W-:Y:S01]  /*deb0*/  FMUL.FTZ R251, R151, R0 ;  /* 0x0000000097fb7220 */ /* 0x000fe20000410000 */
[----:B------:R-:W-:-:S02]  /*dec0*/  IMAD.MOV.U32 R51, RZ, RZ, R223 ;  /* 0x000000ffff337224 */ /* 0x000fc400078e00df */
[-C--:B------:R-:W-:Y:S01]  /*ded0*/  FMUL.FTZ R238, R82, R0.reuse ;  /* 0x0000000052ee7220 */ /* 0x080fe20000410000 */
[----:B------:R-:W-:Y:S01]  /*dee0*/  IMAD.MOV.U32 R50, RZ, RZ, R222 ;  /* 0x000000ffff327224 */ /* 0x000fe200078e00de */
[----:B------:R-:W1:Y:S01]  /*def0*/  MUFU.EX2 R5, R5 ;  /* 0x0000000500057308 */ /* 0x000e620000000800 */
        /* <DEDUP_REMOVED lines=9> */
[----:B------:R-:W-:Y:S01]  /*df90*/  ISETP.LE.U32.AND P2, PT, R6, UR12, PT ;  /* 0x0000000c06007c0c */ /* 0x000fe2000bf43070 */
[-C--:B------:R-:W-:Y:S01]  /*dfa0*/  FMUL.FTZ R150, R38, R0.reuse ;  /* 0x0000000026967220 */ /* 0x080fe20000410000 */
[-C--:B------:R-:W-:Y:S01]  /*dfb0*/  FMUL.FTZ R151, R39, R0.reuse ;  /* 0x0000000027977220 */ /* 0x080fe20000410000 */
[-C--:B------:R-:W-:Y:S01]  /*dfc0*/  FMUL.FTZ R223, R55, R0.reuse ;  /* 0x0000000037df7220 */ /* 0x080fe20000410000 */
[-C--:B------:R-:W-:Y:S01]  /*dfd0*/  FMUL.FTZ R230, R66, R0.reuse ;  /* 0x0000000042e67220 */ /* 0x080fe20000410000 */
[-C--:B------:R-:W-:Y:S01]  /*dfe0*/  FMUL.FTZ R231, R67, R0.reuse ;  /* 0x0000000043e77220 */ /* 0x080fe20000410000 */
[-C--:B------:R-:W-:Y:S01]  /*dff0*/  FMUL.FTZ R242, R70, R0.reuse ;  /* 0x0000000046f27220 */ /* 0x080fe20000410000 */
[----:B-1----:R-:W-:Y:S01]  /*e000*/  FFMA.FTZ R235, R235, R5, R35 ;  /* 0x00000005ebeb7223 */ /* 0x002fe20000010023 */
[-C--:B------:R-:W-:Y:S01]  /*e010*/  FMUL.FTZ R243, R71, R0.reuse ;  /* 0x0000000047f37220 */ /* 0x080fe20000410000 */
[-C--:B------:R-:W-:Y:S01]  /*e020*/  FMUL.FTZ R86, R86, R0.reuse ;  /* 0x0000000056567220 */ /* 0x080fe20000410000 */
[----:B------:R-:W-:Y:S01]  /*e030*/  FMUL.FTZ R87, R87, R0 ;  /* 0x0000000057577220 */ /* 0x000fe20000410000 */
[C---:B------:R-:W-:Y:S01]  /*e040*/  FADD.FTZ R235, R132.reuse, R235 ;  /* 0x000000eb84eb7221 */ /* 0x040fe20000010000 */
[----:B------:R-:W-:Y:S01]  /*e050*/  F2FP.F16.F32.PACK_AB R132, R132, R35 ;  /* 0x000000238484723e */ /* 0x000fe200000000ff */
[----:B------:R-:W-:Y:S01]  /*e060*/  FMUL.FTZ R35, R116, R4 ;  /* 0x0000000474237220 */ /* 0x000fe20000410000 */
[----:B------:R-:W-:Y:S01]  /*e070*/  PRMT R4, R26, 0x7632, R4 ;  /* 0x000076321a047816 */ /* 0x000fe20000000004 */
[----:B------:R-:W-:Y:S01]  /*e080*/  FADD.FTZ R6, R137, R235 ;  /* 0x000000eb89067221 */ /* 0x000fe20000010000 */
[----:B------:R-:W1:Y:S01]  /*e090*/  MUFU.EX2 R116, R192 ;  /* 0x000000c000747308 */ /* 0x000e620000000800 */
[-C--:B------:R-:W-:Y:S01]  /*e0a0*/  FMUL.FTZ R98, R98, R0.reuse ;  /* 0x0000000062627220 */ /* 0x080fe20000410000 */
[----:B------:R-:W-:Y:S01]  /*e0b0*/  LOP3.LUT R4, R4, 0xff, RZ, 0xc0, !PT ;  /* 0x000000ff04047812 */ /* 0x000fe200078ec0ff */
[----:B------:R-:W-:Y:S01]  /*e0c0*/  FADD.FTZ R174, R177, R6 ;  /* 0x00000006b1ae7221 */ /* 0x000fe20000010000 */
[----:B------:R-:W-:Y:S01]  /*e0d0*/  LOP3.LUT R6, R26, 0xff, RZ, 0xc0, !PT ;  /* 0x000000ff1a067812 */ /* 0x000fe200078ec0ff */
[-C--:B------:R-:W-:Y:S01]  /*e0e0*/  FMUL.FTZ R99, R99, R0.reuse ;  /* 0x0000000063637220 */ /* 0x080fe20000410000 */
[-C--:B------:R-:W-:Y:S01]  /*e0f0*/  FMUL.FTZ R82, R102, R0.reuse ;  /* 0x0000000066527220 */ /* 0x080fe20000410000 */
[-C--:B------:R-:W-:Y:S01]  /*e100*/  FMUL.FTZ R83, R103, R0.reuse ;  /* 0x0000000067537220 */ /* 0x080fe20000410000 */
[----:B------:R-:W-:Y:S01]  /*e110*/  ISETP.LE.U32.AND P5, PT, R6, UR12, PT ;  /* 0x0000000c06007c0c */ /* 0x000fe2000bfa3070 */
[----:B------:R-:W-:Y:S01]  /*e120*/  FMUL.FTZ R114, R114, R0 ;  /* 0x0000000072727220 */ /* 0x000fe20000410000 */
[----:B------:R-:W-:Y:S01]  /*e130*/  F2FP.F16.F32.PACK_AB R6, R208, R222 ;  /* 0x000000ded006723e */ /* 0x000fe200000000ff */
[-C--:B------:R-:W-:Y:S01]  /*e140*/  FMUL.FTZ R222, R54, R0.reuse ;  /* 0x0000000036de7220 */ /* 0x080fe20000410000 */
[-C--:B------:R-:W-:Y:S01]  /*e150*/  FMUL.FTZ R115, R115, R0.reuse ;  /* 0x0000000073737220 */ /* 0x080fe20000410000 */
[-C--:B------:R-:W-:Y:S01]  /*e160*/  FMUL.FTZ R252, R118, R0.reuse ;  /* 0x0000000076fc7220 */ /* 0x080fe20000410000 */
[C---:B------:R-:W-:Y:S01]  /*e170*/  PRMT R187, R6.reuse, 0x7610, R187 ;  /* 0x0000761006bb7816 */ /* 0x040fe200000000bb */
[-C--:B------:R-:W-:Y:S01]  /*e180*/  FMUL.FTZ R119, R119, R0.reuse ;  /* 0x0000000077777220 */ /* 0x080fe20000410000 */
[----:B------:R-:W-:Y:S01]  /*e190*/  PRMT R186, R6, 0x7632, R186 ;  /* 0x0000763206ba7816 */ /* 0x000fe200000000ba */
[-C--:B------:R-:W-:Y:S01]  /*e1a0*/  FMUL.FTZ R130, R130, R0.reuse ;  /* 0x0000000082827220 */ /* 0x080fe20000410000 */
[----:B------:R-:W-:Y:S01]  /*e1b0*/  FMUL.FTZ R131, R131, R0 ;  /* 0x0000000083837220 */ /* 0x000fe20000410000 */
[----:B-1----:R-:W-:Y:S01]  /*e1c0*/  F2FP.F16.F32.PACK_AB R0, R117, R116 ;  /* 0x000000747500723e */ /* 0x002fe200000000ff */
[----:B------:R1:W-:Y:S01]  /*e1d0*/  MUFU.EX2 R6, R180 ;  /* 0x000000b400067308 */ /* 0x0003e20000000800 */
[----:B------:R-:W-:Y:S01]  /*e1e0*/  @!P5 HADD2 R53, -R187.H0_H0, -RZ.H0_H0 ;  /* 0xa00000ffbb35d230 */ /* 0x000fe20000000900 */
[----:B------:R-:W-:Y:S01]  /*e1f0*/  PRMT R235, R187, 0x5410, R186 ;  /* 0x00005410bbeb7816 */ /* 0x000fe200000000ba */
[----:B------:R-:W-:Y:S01]  /*e200*/  @!P2 HADD2 R52, -R186.H0_H0, -RZ.H0_H0 ;  /* 0xa00000ffba34a230 */ /* 0x000fe20000000900 */
[----:B------:R-:W-:Y:S01]  /*e210*/  PRMT R185, R0, 0x7610, R185 ;  /* 0x0000761000b97816 */ /* 0x000fe200000000b9 */
[-C--:B------:R-:W-:Y:S01]  /*e220*/  FMUL.FTZ R70, R62, R5.reuse ;  /* 0x000000053e467220 */ /* 0x080fe20000410000 */
[----:B------:R-:W-:Y:S01]  /*e230*/  @!P5 PRMT R187, R53, 0x5410, RZ ;  /* 0x0000541035bbd816 */ /* 0x000fe200000000ff */
[-C--:B------:R-:W-:Y:S01]  /*e240*/  FMUL.FTZ R102, R126, R5.reuse ;  /* 0x000000057e667220 */ /* 0x080fe20000410000 */
[----:B------:R-:W-:Y:S01]  /*e250*/  ISETP.LE.U32.AND P5, PT, R4, UR12, PT ;  /* 0x0000000c04007c0c */ /* 0x000fe2000bfa3070 */
[-C--:B------:R-:W-:Y:S01]  /*e260*/  FMUL.FTZ R170, R170, R5.reuse ;  /* 0x00000005aaaa7220 */ /* 0x080fe20000410000 */
[----:B------:R-:W-:Y:S01]  /*e270*/  SHF.R.U32.HI R4, RZ, 0x18, R26 ;  /* 0x00000018ff047819 */ /* 0x000fe2000001161a */
[-C--:B------:R-:W-:Y:S01]  /*e280*/  FMUL.FTZ R171, R171, R5.reuse ;  /* 0x00000005abab7220 */ /* 0x080fe20000410000 */
[----:B------:R-:W-:Y:S01]  /*e290*/  @!P2 PRMT R186, R52, 0x5410, RZ ;  /* 0x0000541034baa816 */ /* 0x000fe200000000ff */
[----:B------:R-:W-:Y:S01]  /*e2a0*/  FMUL.FTZ R166, R166, R5 ;  /* 0x00000005a6a67220 */ /* 0x000fe20000410000 */
[----:B------:R-:W-:Y:S01]  /*e2b0*/  ISETP.LE.U32.AND P2, PT, R4, UR12, PT ;  /* 0x0000000c04007c0c */ /* 0x000fe2000bf43070 */
[----:B------:R-:W-:Y:S01]  /*e2c0*/  FADD.FTZ R4, R244, -R7 ;  /* 0x80000007f4047221 */ /* 0x000fe20000010000 */
[----:B------:R-:W-:Y:S01]  /*e2d0*/  PRMT R184, R0, 0x7632, R184 ;  /* 0x0000763200b87816 */ /* 0x000fe200000000b8 */
[----:B------:R2:W-:Y:S01]  /*e2e0*/  MUFU.EX2 R244, R195 ;  /* 0x000000c300f47308 */ /* 0x0005e20000000800 */
[----:B------:R-:W-:Y:S01]  /*e2f0*/  MOV R118, R101 ;  /* 0x0000006500767202 */ /* 0x000fe20000000f00 */
[----:B------:R-:W-:Y:S01]  /*e300*/  FMUL.FTZ R0, R4, UR4 ;  /* 0x0000000404007c20 */ /* 0x000fe20008410000 */
[----:B------:R-:W-:-:S02]  /*e310*/  IMAD.MOV.U32 R4, RZ, RZ, R10 ;  /* 0x000000ffff047224 */ /* 0x000fc400078e000a */
[----:B------:R-:W-:Y:S01]  /*e320*/  @!P5 HADD2 R49, -R185.H0_H0, -RZ.H0_H0 ;  /* 0xa00000ffb931d230 */ /* 0x000fe20000000900 */
[----:B------:R-:W-:Y:S01]  /*e330*/  PRMT R233, R185, 0x5410, R184 ;  /* 0x00005410b9e97816 */ /* 0x000fe200000000b8 */
[----:B-1----:R-:W-:Y:S01]  /*e340*/  IMAD.MOV.U32 R180, RZ, RZ, R51 ;  /* 0x000000ffffb47224 */ /* 0x002fe200078e0033 */
[----:B------:R-:W-:Y:S01]  /*e350*/  MOV R126, R118 ;  /* 0x00000076007e7202 */ /* 0x000fe20000000f00 */
[----:B------:R-:W1:Y:S01]  /*e360*/  MUFU.EX2 R0, R0 ;  /* 0x0000000000007308 */ /* 0x000e620000000800 */
[----:B------:R-:W-:Y:S01]  /*e370*/  LOP3.LUT R4, R4, 0xff, RZ, 0xc0, !PT ;  /* 0x000000ff04047812 */ /* 0x000fe200078ec0ff */
[----:B------:R-:W-:Y:S01]  /*e380*/  @!P2 HADD2 R38, -R184.H0_H0, -RZ.H0_H0 ;  /* 0xa00000ffb826a230 */ /* 0x000fe20000000900 */
[----:B------:R-:W-:Y:S01]  /*e390*/  @!P5 PRMT R185, R49, 0x5410, RZ ;  /* 0x0000541031b9d816 */ /* 0x000fe200000000ff */
[----:B------:R-:W-:Y:S01]  /*e3a0*/  IMAD.MOV.U32 R49, RZ, RZ, R180 ;  /* 0x000000ffff317224 */ /* 0x000fe200078e00b4 */
[----:B------:R-:W-:Y:S01]  /*e3b0*/  ISETP.LE.U32.AND P5, PT, R4, UR12, PT ;  /* 0x0000000c04007c0c */ /* 0x000fe2000bfa3070 */
[----:B------:R-:W-:Y:S01]  /*e3c0*/  IMAD.MOV.U32 R180, RZ, RZ, R50 ;  /* 0x000000ffffb47224 */ /* 0x000fe200078e0032 */
[----:B------:R-:W-:Y:S01]  /*e3d0*/  PRMT R4, R10, 0x7771, RZ ;  /* 0x000077710a047816 */ /* 0x000fe200000000ff */
[-C--:B------:R-:W-:Y:S01]  /*e3e0*/  FMUL.FTZ R167, R167, R5.reuse ;  /* 0x00000005a7a77220 */ /* 0x080fe20000410000 */
[----:B------:R-:W-:Y:S01]  /*e3f0*/  @!P2 PRMT R184, R38, 0x5410, RZ ;  /* 0x0000541026b8a816 */ /* 0x000fe200000000ff */
[-C--:B------:R-:W-:Y:S01]  /*e400*/  FMUL.FTZ R162, R162, R5.reuse ;  /* 0x00000005a2a27220 */ /* 0x080fe20000410000 */
[----:B------:R-:W-:Y:S01]  /*e410*/  ISETP.GT.U32.AND P2, PT, R4, UR12, PT ;  /* 0x0000000c04007c0c */ /* 0x000fe2000bf44070 */
[-C--:B------:R-:W-:Y:S01]  /*e420*/  FMUL.FTZ R163, R163, R5.reuse ;  /* 0x00000005a3a37220 */ /* 0x080fe20000410000 */
[----:B------:R-:W3:Y:S01]  /*e430*/  MUFU.EX2 R4, R197 ;  /* 0x000000c500047308 */ /* 0x000ee20000000800 */
[----:B--2---:R-:W-:Y:S01]  /*e440*/  MOV R195, R252 ;  /* 0x000000fc00c37202 */ /* 0x004fe20000000f00 */
[-C--:B------:R-:W-:Y:S01]  /*e450*/  FMUL.FTZ R158, R158, R5.reuse ;  /* 0x000000059e9e7220 */ /* 0x080fe20000410000 */
[----:B------:R-:W-:Y:S01]  /*e460*/  FMUL.FTZ R159, R159, R5 ;  /* 0x000000059f9f7220 */ /* 0x000fe20000410000 */
[----:B-1----:R-:W-:Y:S01]  /*e470*/  FMUL.FTZ R100, R124, R0 ;  /* 0x000000007c647220 */ /* 0x002fe20000410000 */
[----:B------:R-:W-:-:S02]  /*e480*/  IMAD.MOV.U32 R124, RZ, RZ, R194 ;  /* 0x000000ffff7c7224 */ /* 0x000fc400078e00c2 */
[-C--:B------:R-:W-:Y:S01]  /*e490*/  FFMA.FTZ R38, R234, R0.reuse, R6 ;  /* 0x00000000ea267223 */ /* 0x080fe20000010006 */
        /* <DEDUP_REMOVED lines=31> */
[----:B------:R-:W-:Y:S01]  /*e690*/  F2FP.F16.F32.PACK_AB R0, R124, R244 ;  /* 0x000000f47c00723e */ /* 0x000fe200000000ff */
[----:B------:R-:W1:Y:S01]  /*e6a0*/  MUFU.EX2 R60, R199 ;  /* 0x000000c7003c7308 */ /* 0x000e620000000800 */
[----:B---3--:R-:W-:-:S02]  /*e6b0*/  IMAD.MOV.U32 R247, RZ, RZ, R4 ;  /* 0x000000fffff77224 */ /* 0x008fc400078e0004 */
[----:B------:R-:W-:Y:S01]  /*e6c0*/  FMUL.FTZ R54, R42, R5 ;  /* 0x000000052a367220 */ /* 0x000fe20000410000 */
[C---:B------:R-:W-:Y:S01]  /*e6d0*/  PRMT R182, R0.reuse, 0x7632, R182 ;  /* 0x0000763200b67816 */ /* 0x040fe200000000b6 */
[----:B------:R-:W-:Y:S01]  /*e6e0*/  IMAD.MOV.U32 R125, RZ, RZ, R204 ;  /* 0x000000ffff7d7224 */ /* 0x000fe200078e00cc */
[----:B------:R-:W-:Y:S01]  /*e6f0*/  PRMT R183, R0, 0x7610, R183 ;  /* 0x0000761000b77816 */ /* 0x000fe200000000b7 */
[----:B------:R-:W-:Y:S01]  /*e700*/  IMAD.MOV.U32 R194, RZ, RZ, R20 ;  /* 0x000000ffffc27224 */ /* 0x000fe200078e0014 */
[----:B------:R-:W-:Y:S01]  /*e710*/  PRMT R0, R10, 0x7772, RZ ;  /* 0x000077720a007816 */ /* 0x000fe200000000ff */
[----:B------:R-:W-:Y:S01]  /*e720*/  @P2 HADD2 R36, -R182.H0_H0, -RZ.H0_H0 ;  /* 0xa00000ffb6242230 */ /* 0x000fe20000000900 */
[----:B------:R-:W-:Y:S01]  /*e730*/  PRMT R51, R183, 0x5410, R182 ;  /* 0x00005410b7337816 */ /* 0x000fe200000000b6 */
[----:B------:R-:W-:Y:S02]  /*e740*/  @!P5 HADD2 R37, -R183.H0_H0, -RZ.H0_H0 ;  /* 0xa00000ffb725d230 */ /* 0x000fe40000000900 */
[----:B------:R-:W-:-:S02]  /*e750*/  IMAD.MOV.U32 R62, RZ, RZ, R194 ;  /* 0x000000ffff3e7224 */ /* 0x000fc400078e00c2 */
[-C--:B------:R-:W-:Y:S01]  /*e760*/  FMUL.FTZ R55, R43, R5.reuse ;  /* 0x000000052b377220 */ /* 0x080fe20000410000 */
[----:B------:R-:W-:Y:S01]  /*e770*/  @P2 PRMT R182, R36, 0x5410, RZ ;  /* 0x0000541024b62816 */ /* 0x000fe200000000ff */
[----:B------:R-:W-:Y:S01]  /*e780*/  IMAD.MOV.U32 R194, RZ, RZ, R226 ;  /* 0x000000ffffc27224 */ /* 0x000fe200078e00e2 */
[----:B------:R-:W-:Y:S01]  /*e790*/  ISETP.GT.U32.AND P2, PT, R0, UR12, PT ;  /* 0x0000000c00007c0c */ /* 0x000fe2000bf44070 */
[-C--:B------:R-:W-:Y:S01]  /*e7a0*/  FMUL.FTZ R66, R46, R5.reuse ;  /* 0x000000052e427220 */ /* 0x080fe20000410000 */
[----:B------:R-:W-:Y:S01]  /*e7b0*/  PRMT R0, R10, 0x7773, RZ ;  /* 0x000077730a007816 */ /* 0x000fe200000000ff */
[-C--:B------:R-:W-:Y:S01]  /*e7c0*/  FMUL.FTZ R67, R47, R5.reuse ;  /* 0x000000052f437220 */ /* 0x080fe20000410000 */
[----:B------:R-:W-:Y:S01]  /*e7d0*/  @!P5 PRMT R183, R37, 0x5410, RZ ;  /* 0x0000541025b7d816 */ /* 0x000fe200000000ff */
[-C--:B------:R-:W-:Y:S01]  /*e7e0*/  FMUL.FTZ R58, R58, R5.reuse ;  /* 0x000000053a3a7220 */ /* 0x080fe20000410000 */
[----:B------:R-:W-:Y:S01]  /*e7f0*/  ISETP.GT.U32.AND P5, PT, R0, UR12, PT ;  /* 0x0000000c00007c0c */ /* 0x000fe2000bfa4070 */
[----:B------:R-:W-:Y:S01]  /*e800*/  FMUL.FTZ R59, R59, R5 ;  /* 0x000000053b3b7220 */ /* 0x000fe20000410000 */
[----:B-1----:R-:W-:Y:S01]  /*e810*/  F2FP.F16.F32.PACK_AB R0, R60, R247 ;  /* 0x000000f73c00723e */ /* 0x002fe200000000ff */
[-C--:B------:R-:W-:Y:S01]  /*e820*/  FMUL.FTZ R71, R63, R5.reuse ;  /* 0x000000053f477220 */ /* 0x080fe20000410000 */
[-C--:B------:R-:W-:Y:S01]  /*e830*/  FMUL.FTZ R74, R74, R5.reuse ;  /* 0x000000054a4a7220 */ /* 0x080fe20000410000 */
[-C--:B------:R-:W-:Y:S01]  /*e840*/  FMUL.FTZ R75, R75, R5.reuse ;  /* 0x000000054b4b7220 */ /* 0x080fe20000410000 */
[----:B------:R-:W-:Y:S01]  /*e850*/  PRMT R178, R0, 0x7632, R178 ;  /* 0x0000763200b27816 */ /* 0x000fe200000000b2 */
[-C--:B------:R-:W-:Y:S01]  /*e860*/  FMUL.FTZ R78, R78, R5.reuse ;  /* 0x000000054e4e7220 */ /* 0x080fe20000410000 */
[----:B------:R-:W-:Y:S01]  /*e870*/  PRMT R179, R0, 0x7610, R179 ;  /* 0x0000761000b37816 */ /* 0x000fe200000000b3 */
[-C--:B------:R-:W-:Y:S01]  /*e880*/  FMUL.FTZ R79, R79, R5.reuse ;  /* 0x000000054f4f7220 */ /* 0x080fe20000410000 */
[-C--:B------:R-:W-:Y:S01]  /*e890*/  FMUL.FTZ R90, R90, R5.reuse ;  /* 0x000000055a5a7220 */ /* 0x080fe20000410000 */
[----:B------:R-:W-:Y:S01]  /*e8a0*/  FMUL.FTZ R91, R91, R5 ;  /* 0x000000055b5b7220 */ /* 0x000fe20000410000 */
[----:B------:R-:W-:Y:S01]  /*e8b0*/  PRMT R50, R179, 0x5410, R178 ;  /* 0x00005410b3327816 */ /* 0x000fe200000000b2 */
[----:B------:R-:W-:-:S02]  /*e8c0*/  @P5 HADD2 R3, -R178.H0_H0, -RZ.H0_H0 ;  /* 0xa00000ffb2035230 */ /* 0x000fc40000000900 */
[-C--:B------:R-:W-:Y:S01]  /*e8d0*/  FMUL.FTZ R94, R94, R5.reuse ;  /* 0x000000055e5e7220 */ /* 0x080fe20000410000 */
[-C--:B------:R-:W-:Y:S01]  /*e8e0*/  FMUL.FTZ R95, R95, R5.reuse ;  /* 0x000000055f5f7220 */ /* 0x080fe20000410000 */
[-C--:B------:R-:W-:Y:S01]  /*e8f0*/  FMUL.FTZ R106, R106, R5.reuse ;  /* 0x000000056a6a7220 */ /* 0x080fe20000410000 */
[-C--:B------:R-:W-:Y:S01]  /*e900*/  FMUL.FTZ R107, R107, R5.reuse ;  /* 0x000000056b6b7220 */ /* 0x080fe20000410000 */
[----:B------:R-:W-:Y:S01]  /*e910*/  @P5 PRMT R178, R3, 0x5410, RZ ;  /* 0x0000541003b25816 */ /* 0x000fe200000000ff */
[----:B------:R-:W-:Y:S01]  /*e920*/  FADD.FTZ R3, R125, R11 ;  /* 0x0000000b7d037221 */ /* 0x000fe20000010000 */
[----:B------:R-:W-:Y:S02]  /*e930*/  IMAD.MOV.U32 R125, RZ, RZ, R195 ;  /* 0x000000ffff7d7224 */ /* 0x000fe400078e00c3 */
[-C--:B------:R-:W-:Y:S01]  /*e940*/  FMUL.FTZ R110, R110, R5.reuse ;  /* 0x000000056e6e7220 */ /* 0x080fe20000410000 */
[----:B------:R-:W-:Y:S02]  /*e950*/  IMAD.MOV.U32 R195, RZ, RZ, R227 ;  /* 0x000000ffffc37224 */ /* 0x000fe400078e00e3 */
[-C--:B------:R-:W-:Y:S01]  /*e960*/  FMUL.FTZ R111, R111, R5.reuse ;  /* 0x000000056f6f7220 */ /* 0x080fe20000410000 */
[-C--:B------:R-:W-:Y:S01]  /*e970*/  FMUL.FTZ R122, R122, R5.reuse ;  /* 0x000000057a7a7220 */ /* 0x080fe20000410000 */
[-C--:B------:R-:W-:Y:S01]  /*e980*/  FMUL.FTZ R123, R123, R5.reuse ;  /* 0x000000057b7b7220 */ /* 0x080fe20000410000 */
[----:B------:R-:W-:Y:S01]  /*e990*/  FMUL.FTZ R103, R127, R5 ;  /* 0x000000057f677220 */ /* 0x000fe20000410000 */
[----:B------:R1:W-:Y:S01]  /*e9a0*/  STG.E.U16 desc[UR22][R194.64+-0x7e], R13 ;  /* 0xffff820dc2007986 */ /* 0x0003e2000c101516 */
[----:B------:R-:W2:Y:S01]  /*e9b0*/  MUFU.EX2 R5, R198 ;  /* 0x000000c600057308 */ /* 0x000ea20000000800 */
[----:B------:R-:W-:Y:S01]  /*e9c0*/  @P2 HADD2 R2, -R179.H0_H0, -RZ.H0_H0 ;  /* 0xa00000ffb3022230 */ /* 0x000fe20000000900 */
[----:B------:R-:W-:Y:S01]  /*e9d0*/  LOP3.LUT R0, R15, 0xff, RZ, 0xc0, !PT ;  /* 0x000000ff0f007812 */ /* 0x000fe200078ec0ff */
[----:B------:R-:W-:-:S02]  /*e9e0*/  IMAD.MOV.U32 R234, RZ, RZ, R35 ;  /* 0x000000ffffea7224 */ /* 0x000fc400078e0023 */
[----:B------:R-:W-:Y:S01]  /*e9f0*/  FADD.FTZ R35, R246, R21 ;  /* 0x00000015f6237221 */ /* 0x000fe20000010000 */
[----:B------:R-:W-:Y:S01]  /*ea00*/  IMAD.WIDE.U32 R20, R139, -0x2daee0ad, RZ ;  /* 0xd2511f538b147825 */ /* 0x000fe200078e00ff */
[----:B------:R-:W-:Y:S01]  /*ea10*/  @P2 PRMT R179, R2, 0x5410, RZ ;  /* 0x0000541002b32816 */ /* 0x000fe200000000ff */
[----:B------:R-:W-:Y:S01]  /*ea20*/  STG.E.U16 desc[UR22][R194.64+-0x80], R23 ;  /* 0xffff8017c2007986 */ /* 0x000fe2000c101516 */
[----:B------:R-:W-:Y:S01]  /*ea30*/  ISETP.LE.U32.AND P2, PT, R0, UR12, PT ;  /* 0x0000000c00007c0c */ /* 0x000fe2000bf43070 */
[----:B------:R-:W-:Y:S01]  /*ea40*/  IMAD.MOV.U32 R61, RZ, RZ, R119 ;  /* 0x000000ffff3d7224 */ /* 0x000fe200078e0077 */
[----:B------:R-:W-:Y:S01]  /*ea50*/  LOP3.LUT R0, R15, 0xffff, RZ, 0xc0, !PT ;  /* 0x0000ffff0f007812 */ /* 0x000fe200078ec0ff */
[----:B------:R-:W-:Y:S01]  /*ea60*/  MUFU.EX2 R119, R173 ;  /* 0x000000ad00777308 */ /* 0x000fe20000000800 */
[----:B------:R-:W-:Y:S01]  /*ea70*/  LOP3.LUT R21, R33, R32, R21, 0x96, !PT ;  /* 0x0000002021157212 */ /* 0x000fe200078e9615 */
[----:B------:R-:W-:Y:S01]  /*ea80*/  IMAD.MOV.U32 R63, RZ, RZ, R124 ;  /* 0x000000ffff3f7224 */ /* 0x000fe200078e007c */
[----:B------:R-:W-:-:S02]  /*ea90*/  SHF.R.U32.HI R0, RZ, 0x8, R0 ;  /* 0x00000008ff007819 */ /* 0x000fc40000011600 */
[----:B------:R-:W-:Y:S02]  /*eaa0*/  F2FP.F16.F32.PACK_AB R137, R177, R137 ;  /* 0x00000089b189723e */ /* 0x000fe400000000ff */
[----:B------:R-:W-:Y:S01]  /*eab0*/  LOP3.LUT R2, R0, 0xffff, RZ, 0xc0, !PT ;  /* 0x0000ffff00027812 */ /* 0x000fe200078ec0ff */
[----:B------:R-:W-:Y:S01]  /*eac0*/  MUFU.EX2 R204, R203 ;  /* 0x000000cb00cc7308 */ /* 0x000fe20000000800 */
[----:B--2---:R-:W-:Y:S02]  /*ead0*/  F2FP.F16.F32.PACK_AB R0, R5, R6 ;  /* 0x000000060500723e */ /* 0x004fe400000000ff */
[----:B------:R-:W-:Y:S02]  /*eae0*/  ISETP.LE.U32.AND P5, PT, R2, UR12, PT ;  /* 0x0000000c02007c0c */ /* 0x000fe4000bfa3070 */
[----:B------:R-:W-:Y:S01]  /*eaf0*/  PRMT R7, R0, 0x7610, R7 ;  /* 0x0000761000077816 */ /* 0x000fe20000000007 */
[----:B-1----:R-:W-:Y:S01]  /*eb00*/  FADD.FTZ R13, R126, R3 ;  /* 0x000000037e0d7221 */ /* 0x002fe20000010000 */
[----:B------:R-:W-:Y:S01]  /*eb10*/  PRMT R6, R0, 0x7632, R6 ;  /* 0x0000763200067816 */ /* 0x000fe20000000006 */
[----:B------:R-:W2:Y:S01]  /*eb20*/  LDL R126, [R1+0xa8] ;  /* 0x0000a800017e7983 */ /* 0x000ea20000100800 */
[----:B------:R-:W-:Y:S01]  /*eb30*/  PRMT R0, R15, 0x7632, R0 ;  /* 0x000076320f007816 */ /* 0x000fe20000000000 */
[----:B------:R-:W-:Y:S01]  /*eb40*/  @!P2 HADD2 R8, -R7.H0_H0, -RZ.H0_H0 ;  /* 0xa00000ff0708a230 */ /* 0x000fe20000000900 */
[----:B------:R-:W-:Y:S01]  /*eb50*/  PRMT R41, R7, 0x5410, R6 ;  /* 0x0000541007297816 */ /* 0x000fe20000000006 */
[----:B------:R-:W1:Y:S01]  /*eb60*/  MUFU.EX2 R2, R172 ;  /* 0x000000ac00027308 */ /* 0x000e620000000800 */
[----:B------:R-:W-:-:S02]  /*eb70*/  LOP3.LUT R0, R0, 0xff, RZ, 0xc0, !PT ;  /* 0x000000ff00007812 */ /* 0x000fc400078ec0ff */
[----:B------:R-:W-:Y:S01]  /*eb80*/  @!P2 PRMT R7, R8, 0x5410, RZ ;  /* 0x000054100807a816 */ /* 0x000fe200000000ff */
[----:B------:R-:W-:Y:S01]  /*eb90*/  @!P5 HADD2 R9, -R6.H0_H0, -RZ.H0_H0 ;  /* 0xa00000ff0609d230 */ /* 0x000fe20000000900 */
[----:B------:R-:W-:Y:S02]  /*eba0*/  ISETP.LE.U32.AND P2, PT, R0, UR12, PT ;  /* 0x0000000c00007c0c */ /* 0x000fe4000bf43070 */
[----:B------:R-:W-:Y:S01]  /*ebb0*/  SHF.R.U32.HI R0, RZ, 0x18, R15 ;  /* 0x00000018ff007819 */ /* 0x000fe2000001160f */
[----:B------:R-:W3:Y:S01]  /*ebc0*/  MUFU.EX2 R206, R206 ;  /* 0x000000ce00ce7308 */ /* 0x000ee20000000800 */
[----:B------:R-:W-:Y:S02]  /*ebd0*/  PRMT R8, R132, 0x7610, R8 ;  /* 0x0000761084087816 */ /* 0x000fe40000000008 */
[----:B------:R-:W-:Y:S02]  /*ebe0*/  @!P5 PRMT R6, R9, 0x5410, RZ ;  /* 0x000054100906d816 */ /* 0x000fe400000000ff */
[----:B------:R-:W-:-:S02]  /*ebf0*/  ISETP.LE.U32.AND P5, PT, R0, UR12, PT ;  /* 0x0000000c00007c0c */ /* 0x000fc4000bfa3070 */
[----:B------:R-:W-:Y:S01]  /*ec00*/  PRMT R0, R21, 0x7632, R0 ;  /* 0x0000763215007816 */ /* 0x000fe20000000000 */
[----:B------:R-:W-:Y:S01]  /*ec10*/  MUFU.EX2 R4, R201 ;  /* 0x000000c900047308 */ /* 0x000fe20000000800 */
[----:B------:R-:W-:Y:S01]  /*ec20*/  PRMT R9, R132, 0x7632, R9 ;  /* 0x0000763284097816 */ /* 0x000fe20000000009 */
[----:B------:R-:W-:Y:S01]  /*ec30*/  @!P2 HADD2 R17, -R8.H0_H0, -RZ.H0_H0 ;  /* 0xa00000ff0811a230 */ /* 0x000fe20000000900 */
[----:B------:R-:W-:Y:S01]  /*ec40*/  LOP3.LUT R0, R0, 0xff, RZ, 0xc0, !PT ;  /* 0x000000ff00007812 */ /* 0x000fe200078ec0ff */
[----:B-1----:R-:W-:Y:S01]  /*ec50*/  FADD.FTZ R252, R2, R174 ;  /* 0x000000ae02fc7221 */ /* 0x002fe20000010000 */
[----:B------:R-:W-:Y:S02]  /*ec60*/  PRMT R40, R8, 0x5410, R9 ;  /* 0x0000541008287816 */ /* 0x000fe40000000009 */
[----:B------:R-:W-:Y:S01]  /*ec70*/  @!P2 PRMT R8, R17, 0x5410, RZ ;  /* 0x000054101108a816 */ /* 0x000fe200000000ff */
[----:B------:R-:W-:Y:S01]  /*ec80*/  MUFU.EX2 R246, R200 ;  /* 0x000000c800f67308 */ /* 0x000fe20000000800 */
[----:B------:R-:W-:Y:S01]  /*ec90*/  ISETP.LE.U32.AND P2, PT, R0, UR12, PT ;  /* 0x0000000c00007c0c */ /* 0x000fe2000bf43070 */
[----:B------:R-:W-:Y:S01]  /*eca0*/  @!P5 HADD2 R18, -R9.H0_H0, -RZ.H0_H0 ;  /* 0xa00000ff0912d230 */ /* 0x000fe20000000900 */
[----:B------:R-:W-:-:S02]  /*ecb0*/  SHF.R.U32.HI R0, RZ, 0x18, R21 ;  /* 0x00000018ff007819 */ /* 0x000fc40000011615 */
[----:B------:R-:W-:Y:S01]  /*ecc0*/  F2FP.F16.F32.PACK_AB R37, R119, R2 ;  /* 0x000000027725723e */ /* 0x000fe200000000ff */
[----:B------:R-:W-:Y:S01]  /*ecd0*/  FADD.FTZ R2, R5, R38 ;  /* 0x0000002605027221 */ /* 0x000fe20000010000 */
[----:B------:R-:W-:Y:S01]  /*ece0*/  @!P5 PRMT R9, R18, 0x5410, RZ ;  /* 0x000054101209d816 */ /* 0x000fe200000000ff */
[----:B------:R-:W-:Y:S01]  /*ecf0*/  MUFU.EX2 R127, R193 ;  /* 0x000000c1007f7308 */ /* 0x000fe20000000800 */
[----:B------:R-:W-:Y:S01]  /*ed00*/  ISETP.LE.U32.AND P5, PT, R0, UR12, PT ;  /* 0x0000000c00007c0c */ /* 0x000fe2000bfa3070 */
[----:B------:R-:W-:Y:S01]  /*ed10*/  IMAD.MOV.U32 R0, RZ, RZ, R20 ;  /* 0x000000ffff007224 */ /* 0x000fe200078e0014 */
[----:B------:R-:W-:Y:S01]  /*ed20*/  PRMT R199, R37, 0x7610, R199 ;  /* 0x0000761025c77816 */ /* 0x000fe200000000c7 */
[----:B------:R-:W-:Y:S01]  /*ed30*/  FADD.FTZ R5, R181, R35 ;  /* 0x00000023b5057221 */ /* 0x000fe20000010000 */
[----:B------:R-:W-:Y:S01]  /*ed40*/  PRMT R198, R37, 0x7632, R198 ;  /* 0x0000763225c67816 */ /* 0x000fe200000000c6 */
[----:B------:R-:W-:Y:S01]  /*ed50*/  @!P2 HADD2 R19, -R37.H0_H0, -RZ.H0_H0 ;  /* 0xa00000ff2513a230 */ /* 0x000fe20000000900 */
[----:B------:R-:W-:Y:S01]  /*ed60*/  LOP3.LUT R0, R0, 0xff, RZ, 0xc0, !PT ;  /* 0x000000ff00007812 */ /* 0x000fe200078ec0ff */
[----:B------:R-:W1:Y:S01]  /*ed70*/  MUFU.EX2 R18, R202 ;  /* 0x000000ca00127308 */ /* 0x000e620000000800 */
[----:B---3--:R-:W-:-:S02]  /*ed80*/  F2FP.F16.F32.PACK_AB R36, R206, R204 ;  /* 0x000000ccce24723e */ /* 0x008fc400000000ff */
[----:B------:R-:W-:Y:S02]  /*ed90*/  @!P2 PRMT R199, R19, 0x5410, RZ ;  /* 0x0000541013c7a816 */ /* 0x000fe400000000ff */
[----:B------:R-:W-:Y:S01]  /*eda0*/  ISETP.LE.U32.AND P2, PT, R0, UR12, PT ;  /* 0x0000000c00007c0c */ /* 0x000fe2000bf43070 */
[----:B------:R-:W-:Y:S02]  /*edb0*/  IMAD.MOV.U32 R0, RZ, RZ, R14 ;  /* 0x000000ffff007224 */ /* 0x000fe400078e000e */
[----:B------:R-:W-:Y:S01]  /*edc0*/  @!P5 HADD2 R22, -R37.H1_H1, -RZ.H0_H0 ;  /* 0xa00000ff2516d230 */ /* 0x000fe20000000d00 */
[----:B------:R-:W-:Y:S01]  /*edd0*/  PRMT R197, R36, 0x7610, R197 ;  /* 0x0000761024c57816 */ /* 0x000fe200000000c5 */
[----:B------:R-:W3:Y:S01]  /*ede0*/  LDC R19, c[0x0][0x448] ;  /* 0x00011200ff137b82 */ /* 0x000ee20000000800 */
[----:B------:R-:W-:Y:S01]  /*edf0*/  MUFU.EX2 R17, R207 ;  /* 0x000000cf00117308 */ /* 0x000fe20000000800 */
[----:B------:R-:W-:Y:S02]  /*ee00*/  LOP3.LUT R0, R0, 0xff, RZ, 0xc0, !PT ;  /* 0x000000ff00007812 */ /* 0x000fe400078ec0ff */
[----:B------:R-:W-:-:S02]  /*ee10*/  @!P5 PRMT R198, R22, 0x5410, RZ ;  /* 0x0000541016c6d816 */ /* 0x000fc400000000ff */
[----:B------:R-:W-:Y:S02]  /*ee20*/  ISETP.LE.U32.AND P5, PT, R0, UR12, PT ;  /* 0x0000000c00007c0c */ /* 0x000fe4000bfa3070 */
[----:B-1----:R-:W-:Y:S01]  /*ee30*/  F2FP.F16.F32.PACK_AB R0, R18, R4 ;  /* 0x000000041200723e */ /* 0x002fe200000000ff */
[----:B------:R-:W-:Y:S01]  /*ee40*/  @!P2 HADD2 R24, -R36.H0_H0, -RZ.H0_H0 ;  /* 0xa00000ff2418a230 */ /* 0x000fe20000000900 */
[----:B------:R-:W1:Y:S01]  /*ee50*/  MUFU.EX2 R118, R205 ;  /* 0x000000cd00767308 */ /* 0x000e620000000800 */
[----:B------:R-:W-:Y:S01]  /*ee60*/  PRMT R196, R36, 0x7632, R196 ;  /* 0x0000763224c47816 */ /* 0x000fe200000000c4 */
[----:B------:R-:W-:Y:S01]  /*ee70*/  FADD.FTZ R4, R4, R2 ;  /* 0x0000000204047221 */ /* 0x000fe20000010000 */
[C---:B------:R-:W-:Y:S02]  /*ee80*/  PRMT R177, R0.reuse, 0x7610, R177 ;  /* 0x0000761000b17816 */ /* 0x040fe400000000b1 */
[----:B------:R-:W-:Y:S01]  /*ee90*/  PRMT R176, R0, 0x7632, R176 ;  /* 0x0000763200b07816 */ /* 0x000fe200000000b0 */
[----:B------:R-:W-:Y:S01]  /*eea0*/  FADD.FTZ R11, R18, R4 ;  /* 0x00000004120b7221 */ /* 0x000fe20000010000 */
[----:B------:R-:W-:-:S02]  /*eeb0*/  PRMT R0, R20, 0x7771, RZ ;  /* 0x0000777114007816 */ /* 0x000fc400000000ff */
[----:B------:R-:W-:Y:S01]  /*eec0*/  @!P2 PRMT R197, R24, 0x5410, RZ ;  /* 0x0000541018c5a816 */ /* 0x000fe200000000ff */
[----:B------:R-:W-:Y:S01]  /*eed0*/  @!P5 HADD2 R25, -R177.H0_H0, -RZ.H0_H0 ;  /* 0xa00000ffb119d230 */ /* 0x000fe20000000900 */
[----:B------:R-:W-:Y:S02]  /*eee0*/  ISETP.GT.U32.AND P2, PT, R0, UR12, PT ;  /* 0x0000000c00007c0c */ /* 0x000fe4000bf44070 */
[----:B------:R-:W-:Y:S01]  /*eef0*/  PRMT R0, R14, 0x7771, RZ ;  /* 0x000077710e007816 */ /* 0x000fe200000000ff */
[----:B---3--:R-:W-:Y:S01]  /*ef00*/  IMAD.SHL.U32 R32, R19, 0x8, RZ ;  /* 0x0000000813207824 */ /* 0x008fe200078e00ff */
[----:B------:R-:W-:Y:S02]  /*ef10*/  PRMT R38, R177, 0x5410, R176 ;  /* 0x00005410b1267816 */ /* 0x000fe400000000b0 */
[----:B------:R-:W-:Y:S02]  /*ef20*/  @!P5 PRMT R177, R25, 0x5410, RZ ;  /* 0x0000541019b1d816 */ /* 0x000fe400000000ff */
[----:B------:R-:W-:-:S02]  /*ef30*/  ISETP.GT.U32.AND P5, PT, R0, UR12, PT ;  /* 0x0000000c00007c0c */ /* 0x000fc4000bfa4070 */
[C---:B------:R-:W-:Y:S02]  /*ef40*/  PRMT R0, R20.reuse, 0x7772, RZ ;  /* 0x0000777214007816 */ /* 0x040fe400000000ff */
[----:B------:R-:W-:Y:S01]  /*ef50*/  F2FP.F16.F32.PACK_AB R35, R127, R246 ;  /* 0x000000f67f23723e */ /* 0x000fe200000000ff */
[----:B------:R-:W-:Y:S01]  /*ef60*/  @P2 HADD2 R39, -R36.H1_H1, -RZ.H0_H0 ;  /* 0xa00000ff24272230 */ /* 0x000fe20000000d00 */
[----:B------:R-:W-:Y:S02]  /*ef70*/  PRMT R2, R20, 0x7773, RZ ;  /* 0x0000777314027816 */ /* 0x000fe400000000ff */
[----:B------:R-:W-:Y:S02]  /*ef80*/  PRMT R193, R35, 0x7610, R193 ;  /* 0x0000761023c17816 */ /* 0x000fe400000000c1 */
[----:B------:R-:W-:Y:S02]  /*ef90*/  @P2 PRMT R196, R39, 0x5410, RZ ;  /* 0x0000541027c42816 */ /* 0x000fe400000000ff */
[----:B------:R-:W-:Y:S01]  /*efa0*/  ISETP.GT.U32.AND P2, PT, R0, UR12, PT ;  /* 0x0000000c00007c0c */ /* 0x000fe2000bf44070 */
[----:B------:R-:W-:Y:S01]  /*efb0*/  @P5 HADD2 R42, -R176.H0_H0, -RZ.H0_H0 ;  /* 0xa00000ffb02a5230 */ /* 0x000fe20000000900 */
[----:B------:R-:W-:-:S02]  /*efc0*/  LOP3.LUT R0, R21, 0xff, RZ, 0xc0, !PT ;  /* 0x000000ff15007812 */ /* 0x000fc400078ec0ff */
[----:B------:R-:W-:Y:S01]  /*efd0*/  MOV R124, R61 ;  /* 0x0000003d007c7202 */ /* 0x000fe20000000f00 */
[----:B------:R-:W-:Y:S01]  /*efe0*/  IMAD.MOV.U32 R61, RZ, RZ, R234 ;  /* 0x000000ffff3d7224 */ /* 0x000fe200078e00ea */
[----:B------:R-:W-:Y:S01]  /*eff0*/  @P5 PRMT R176, R42, 0x5410, RZ ;  /* 0x000054102ab05816 */ /* 0x000fe200000000ff */
[----:B------:R-:W-:Y:S01]  /*f000*/  IMAD.MOV.U32 R234, RZ, RZ, R49 ;  /* 0x000000ffffea7224 */ /* 0x000fe200078e0031 */
[----:B------:R-:W-:Y:S02]  /*f010*/  ISETP.LE.U32.AND P5, PT, R0, UR12, PT ;  /* 0x0000000c00007c0c */ /* 0x000fe4000bfa3070 */
[----:B-1----:R-:W-:Y:S02]  /*f020*/  F2FP.F16.F32.PACK_AB R0, R118, R17 ;  /* 0x000000117600723e */ /* 0x002fe400000000ff */
[----:B------:R-:W-:Y:S01]  /*f030*/  PRMT R192, R35, 0x7632, R192 ;  /* 0x0000763223c07816 */ /* 0x000fe200000000c0 */
[----:B------:R-:W-:Y:S01]  /*f040*/  @P2 HADD2 R43, -R35.H0_H0, -RZ.H0_H0 ;  /* 0xa00000ff232b2230 */ /* 0x000fe20000000900 */
[----:B------:R-:W-:-:S02]  /*f050*/  PRMT R175, R0, 0x7610, R175 ;  /* 0x0000761000af7816 */ /* 0x000fc400000000af */
[----:B------:R-:W-:Y:S02]  /*f060*/  PRMT R174, R0, 0x7632, R174 ;  /* 0x0000763200ae7816 */ /* 0x000fe400000000ae */
[----:B------:R-:W-:Y:S02]  /*f070*/  LOP3.LUT R0, R21, 0xffff, RZ, 0xc0, !PT ;  /* 0x0000ffff15007812 */ /* 0x000fe400078ec0ff */
[----:B------:R-:W-:Y:S01]  /*f080*/  @P2 PRMT R193, R43, 0x5410, RZ ;  /* 0x000054102bc12816 */ /* 0x000fe200000000ff */
[----:B------:R-:W-:Y:S01]  /*f090*/  @!P5 HADD2 R44, -R175.H0_H0, -RZ.H0_H0 ;  /* 0xa00000ffaf2cd230 */ /* 0x000fe20000000900 */
[----:B------:R-:W-:Y:S01]  /*f0a0*/  ISETP.GT.U32.AND P2, PT, R2, UR12, PT ;  /* 0x0000000c02007c0c */ /* 0x000fe2000bf44070 */
[----:B------:R-:W-:Y:S01]  /*f0b0*/  IMAD.WIDE R2, R32, 0x2, R194 ;  /* 0x0000000220027825 */ /* 0x000fe200078e02c2 */
[----:B------:R-:W-:Y:S02]  /*f0c0*/  SHF.R.U32.HI R0, RZ, 0x8, R0 ;  /* 0x00000008ff007819 */ /* 0x000fe40000011600 */
[----:B------:R-:W-:-:S02]  /*f0d0*/  PRMT R49, R175, 0x5410, R174 ;  /* 0x00005410af317816 */ /* 0x000fc400000000ae */
[----:B------:R-:W-:Y:S01]  /*f0e0*/  LOP3.LUT R0, R0, 0xffff, RZ, 0xc0, !PT ;  /* 0x0000ffff00007812 */ /* 0x000fe200078ec0ff */
[----:B------:R-:W-:Y:S01]  /*f0f0*/  IMAD.WIDE R2, R19, 0x70, R2 ;  /* 0x0000007013027825 */ /* 0x000fe200078e0202 */
[----:B------:R-:W-:Y:S02]  /*f100*/  @!P5 PRMT R175, R44, 0x5410, RZ ;  /* 0x000054102cafd816 */ /* 0x000fe400000000ff */
[----:B------:R-:W-:Y:S01]  /*f110*/  ISETP.LE.U32.AND P5, PT, R0, UR12, PT ;  /* 0x0000000c00007c0c */ /* 0x000fe2000bfa3070 */
[----:B------:R-:W-:Y:S01]  /*f120*/  FADD.FTZ R0, R234, R5 ;  /* 0x00000005ea007221 */ /* 0x000fe20000010000 */
[----:B------:R-:W-:Y:S01]  /*f130*/  FADD.FTZ R234, R17, R11 ;  /* 0x0000000b11ea7221 */ /* 0x000fe20000010000 */
[----:B------:R-:W-:-:S04]  /*f140*/  IMAD.WIDE R4, R19, -0x70, R2 ;  /* 0xffffff9013047825 */ /* 0x000fc800078e0202 */
[----:B------:R-:W-:Y:S02]  /*f150*/  @P2 HADD2 R45, -R35.H1_H1, -RZ.H0_H0 ;  /* 0xa00000ff232d2230 */ /* 0x000fe40000000d00 */
[----:B------:R-:W-:Y:S01]  /*f160*/  FADD.FTZ R0, R116, R0 ;  /* 0x0000000074007221 */ /* 0x000fe20000010000 */
[----:B------:R-:W-:-:S04]  /*f170*/  IMAD.WIDE R32, R32, 0x2, R2 ;  /* 0x0000000220207825 */ /* 0x000fc800078e0202 */
[----:B------:R-:W-:Y:S01]  /*f180*/  FADD.FTZ R2, R180, R13 ;  /* 0x0000000db4027221 */ /* 0x000fe20000010000 */
[----:B------:R-:W-:Y:S01]  /*f190*/  FADD.FTZ R207, R117, R0 ;  /* 0x0000000075cf7221 */ /* 0x000fe20000010000 */
[----:B------:R-:W-:Y:S01]  /*f1a0*/  IMAD.WIDE R4, R19, 0x70, R4 ;  /* 0x0000007013047825 */ /* 0x000fe200078e0204 */
[----:B------:R-:W-:-:S03]  /*f1b0*/  @P2 PRMT R192, R45, 0x5410, RZ ;  /* 0x000054102dc02816 */ /* 0x000fc600000000ff */
[----:B------:R-:W-:Y:S02]  /*f1c0*/  @!P5 HADD2 R46, -R174.H0_H0, -RZ.H0_H0 ;  /* 0xa00000ffae2ed230 */ /* 0x000fe40000000900 */
[----:B------:R-:W-:Y:S01]  /*f1d0*/  FADD.FTZ R208, R208, R2 ;  /* 0x00000002d0d07221 */ /* 0x000fe20000010000 */
[C---:B------:R-:W-:Y:S01]  /*f1e0*/  IMAD.WIDE R4, R19.reuse, -0x70, R4 ;  /* 0xffffff9013047825 */ /* 0x040fe200078e0204 */
[----:B------:R-:W-:Y:S02]  /*f1f0*/  PRMT R0, R14, 0x7772, RZ ;  /* 0x000077720e007816 */ /* 0x000fe400000000ff */
[----:B------:R-:W-:Y:S01]  /*f200*/  @!P5 PRMT R174, R46, 0x5410, RZ ;  /* 0x000054102eaed816 */ /* 0x000fe200000000ff */
[----:B------:R-:W-:Y:S01]  /*f210*/  IMAD.WIDE R172, R19, 0x70, R4 ;  /* 0x0000007013ac7825 */ /* 0x000fe200078e0204 */
[----:B------:R-:W-:-:S03]  /*f220*/  ISETP.GT.U32.AND P5, PT, R0, UR12, PT ;  /* 0x0000000c00007c0c */ /* 0x000fc6000bfa4070 */
[----:B------:R-:W-:Y:S01]  /*f230*/  IMAD.WIDE R180, R19, -0x70, R172 ;  /* 0xffffff9013b47825 */ /* 0x000fe200078e02ac */
[----:B------:R-:W-:-:S03]  /*f240*/  PRMT R0, R14, 0x7773, RZ ;  /* 0x000077730e007816 */ /* 0x000fc600000000ff */
[C---:B------:R-:W-:Y:S01]  /*f250*/  IMAD.WIDE R138, R19.reuse, 0x70, R180 ;  /* 0x00000070138a7825 */ /* 0x040fe200078e02b4 */
[----:B------:R-:W-:Y:S02]  /*f260*/  ISETP.GT.U32.AND P2, PT, R0, UR12, PT ;  /* 0x0000000c00007c0c */ /* 0x000fe4000bf44070 */
[C---:B------:R-:W-:Y:S01]  /*f270*/  PRMT R2, R12.reuse, 0x7773, RZ ;  /* 0x000077730c027816 */ /* 0x040fe200000000ff */
[----:B------:R-:W-:Y:S01]  /*f280*/  IMAD.MOV.U32 R3, RZ, RZ, R12 ;  /* 0x000000ffff037224 */ /* 0x000fe200078e000c */
[C---:B------:R-:W-:Y:S01]  /*f290*/  PRMT R0, R12.reuse, 0x7772, RZ ;  /* 0x000077720c007816 */ /* 0x040fe200000000ff */
[----:B------:R-:W-:Y:S01]  /*f2a0*/  IMAD.WIDE R24, R19, -0x70, R138 ;  /* 0xffffff9013187825 */ /* 0x000fe200078e028a */
[----:B------:R-:W-:Y:S02]  /*f2b0*/  PRMT R5, R12, 0x7771, RZ ;  /* 0x000077710c057816 */ /* 0x000fe400000000ff */
[----:B------:R-:W-:Y:S02]  /*f2c0*/  PRMT R11, R0, 0x5410, R2 ;  /* 0x00005410000b7816 */ /* 0x000fe40000000002 */
[----:B------:R-:W-:Y:S01]  /*f2d0*/  LOP3.LUT R0, R3, 0xff, RZ, 0xc0, !PT ;  /* 0x000000ff03007812 */ /* 0x000fe200078ec0ff */
[----:B------:R1:W-:Y:S01]  /*f2e0*/  STG.E.U16 desc[UR22][R24.64+-0x7e], R34 ;  /* 0xffff822218007986 */ /* 0x0003e2000c101516 */
[----:B------:R-:W-:-:S02]  /*f2f0*/  PRMT R39, R10, 0x7771, RZ ;  /* 0x000077710a277816 */ /* 0x000fc400000000ff */
[C---:B------:R-:W-:Y:S01]  /*f300*/  PRMT R4, R10.reuse, 0x7773, RZ ;  /* 0x000077730a047816 */ /* 0x040fe200000000ff */
[----:B------:R-:W-:Y:S01]  /*f310*/  STG.E.U16 desc[UR22][R24.64+-0x80], R27 ;  /* 0xffff801b18007986 */ /* 0x000fe2000c101516 */
[----:B------:R-:W-:Y:S02]  /*f320*/  PRMT R3, R10, 0x7772, RZ ;  /* 0x000077720a037816 */ /* 0x000fe400000000ff */
[----:B------:R-:W-:Y:S01]  /*f330*/  PRMT R2, R14, 0x7773, RZ ;  /* 0x000077730e027816 */ /* 0x000fe200000000ff */
[----:B------:R-:W-:Y:S04]  /*f340*/  STG.E.U16 desc[UR22][R138.64+-0x80], R7 ;  /* 0xffff80078a007986 */ /* 0x000fe8000c101516 */
[----:B------:R-:W-:Y:S04]  /*f350*/  STG.E.U16 desc[UR22][R172.64+-0x7e], R6 ;  /* 0xffff8206ac007986 */ /* 0x000fe8000c101516 */
[----:B------:R3:W-:Y:S01]  /*f360*/  STG.E.U16 desc[UR22][R32.64+-0x80], R8 ;  /* 0xffff800820007986 */ /* 0x0007e2000c101516 */
[----:B-1----:R-:W-:-:S02]  /*f370*/  MOV R34, R10 ;  /* 0x0000000a00227202 */ /* 0x002fc40000000f00 */
[----:B------:R-:W-:Y:S02]  /*f380*/  PRMT R10, R0, 0x5410, R5 ;  /* 0x00005410000a7816 */ /* 0x000fe40000000005 */
[C---:B------:R-:W-:Y:S01]  /*f390*/  PRMT R0, R14.reuse, 0x7772, RZ ;  /* 0x000077720e007816 */ /* 0x040fe200000000ff */
[----:B------:R-:W-:Y:S01]  /*f3a0*/  IMAD.MOV.U32 R5, RZ, RZ, R14 ;  /* 0x000000ffff057224 */ /* 0x000fe200078e000e */
[----:B---3--:R-:W-:Y:S02]  /*f3b0*/  PRMT R8, R14, 0x7771, RZ ;  /* 0x000077710e087816 */ /* 0x008fe400000000ff */
[----:B------:R-:W-:Y:S02]  /*f3c0*/  PRMT R14, R0, 0x5410, R2 ;  /* 0x00005410000e7816 */ /* 0x000fe40000000002 */
[C---:B------:R-:W-:Y:S02]  /*f3d0*/  LOP3.LUT R0, R16.reuse, 0xffff, RZ, 0xc0, !PT ;  /* 0x0000ffff10007812 */ /* 0x040fe400078ec0ff */
[----:B------:R-:W-:-:S02]  /*f3e0*/  LOP3.LUT R2, R16, 0xff, RZ, 0xc0, !PT ;  /* 0x000000ff10027812 */ /* 0x000fc400078ec0ff */
[----:B------:R-:W-:-:S04]  /*f3f0*/  SHF.R.U32.HI R0, RZ, 0x8, R0 ;  /* 0x00000008ff007819 */ /* 0x000fc80000011600 */
[--C-:B------:R-:W-:Y:S02]  /*f400*/  PRMT R7, R2, 0x5410, R0.reuse ;  /* 0x0000541002077816 */ /* 0x100fe40000000000 */
[----:B------:R-:W-:Y:S01]  /*f410*/  PRMT R0, R16, 0x7632, R0 ;  /* 0x0000763210007816 */ /* 0x000fe20000000000 */
[----:B------:R-:W-:Y:S01]  /*f420*/  USHF.L.U32 UR7, UR12, 0x10, URZ ;  /* 0x000000100c077899 */ /* 0x000fe200080006ff */
[----:B------:R-:W-:Y:S02]  /*f430*/  SHF.R.U32.HI R2, RZ, 0x18, R16 ;  /* 0x00000018ff027819 */ /* 0x000fe40000011610 */
[----:B------:R-:W-:-:S04]  /*f440*/  LOP3.LUT R0, R0, 0xff, RZ, 0xc0, !PT ;  /* 0x000000ff00007812 */ /* 0x000fc800078ec0ff */
[----:B------:R-:W-:Y:S01]  /*f450*/  PRMT R6, R0, 0x5410, R2 ;  /* 0x0000541000067816 */ /* 0x000fe20000000002 */
[----:B------:R-:W-:Y:S02]  /*f460*/  IMAD.U32 R2, RZ, RZ, UR12 ;  /* 0x0000000cff027e24 */ /* 0x000fe4000f8e00ff */
[----:B------:R-:W-:Y:S01]  /*f470*/  IMAD.U32 R0, RZ, RZ, UR7 ;  /* 0x00000007ff007e24 */ /* 0x000fe2000f8e00ff */
[----:B------:R-:W-:Y:S01]  /*f480*/  PRMT R132, R137, 0x7632, R132 ;  /* 0x0000763289847816 */ /* 0x000fe20000000084 */
[----:B------:R-:W-:-:S03]  /*f490*/  @P5 HADD2 R48, -R137.H0_H0, -RZ.H0_H0 ;  /* 0xa00000ff89305230 */ /* 0x000fc60000000900 */
[----:B------:R-:W-:Y:S02]  /*f4a0*/  LOP3.LUT R0, R2, 0xff0000, R0, 0xf8, !PT ;  /* 0x00ff000002007812 */ /* 0x000fe400078ef800 */
[----:B------:R-:W-:Y:S02]  /*f4b0*/  LOP3.LUT R2, R15, 0xffff, RZ, 0xc0, !PT ;  /* 0x0000ffff0f027812 */ /* 0x000fe400078ec0ff */
[----:B------:R-:W-:Y:S02]  /*f4c0*/  PRMT R22, R137, 0x5410, R132 ;  /* 0x0000541089167816 */ /* 0x000fe40000000084 */
[----:B------:R-:W-:Y:S02]  /*f4d0*/  @P5 PRMT R137, R48, 0x5410, RZ ;  /* 0x0000541030895816 */ /* 0x000fe400000000ff */
[----:B------:R-:W-:Y:S02]  /*f4e0*/  PRMT R48, R3, 0x5410, R4 ;  /* 0x0000541003307816 */ /* 0x000fe40000000004 */
[----:B------:R-:W-:-:S02]  /*f4f0*/  SHF.R.U32.HI R2, RZ, 0x8, R2 ;  /* 0x00000008ff027819 */ /* 0x000fc40000011602 */
[----:B------:R-:W-:-:S04]  /*f500*/  LOP3.LUT R3, R15, 0xff, RZ, 0xc0, !PT ;  /* 0x000000ff0f037812 */ /* 0x000fc800078ec0ff */
[--C-:B------:R-:W-:Y:S02]  /*f510*/  PRMT R13, R3, 0x5410, R2.reuse ;  /* 0x00005410030d7816 */ /* 0x100fe40000000002 */
[----:B------:R-:W-:Y:S02]  /*f520*/  PRMT R2, R15, 0x7632, R2 ;  /* 0x000076320f027816 */ /* 0x000fe40000000002 */
[----:B------:R-:W-:Y:S02]  /*f530*/  LOP3.LUT R4, R5, 0xff, RZ, 0xc0, !PT ;  /* 0x000000ff05047812 */ /* 0x000fe400078ec0ff */
[----:B------:R-:W-:Y:S02]  /*f540*/  LOP3.LUT R3, R2, 0xff, RZ, 0xc0, !PT ;  /* 0x000000ff02037812 */ /* 0x000fe400078ec0ff */
[----:B------:R-:W-:Y:S02]  /*f550*/  HSET2.LE.AND R2, R7, R0, PT ;  /* 0x0000000007027233 */ /* 0x000fe40003803000 */
[----:B------:R-:W-:-:S02]  /*f560*/  PRMT R12, R4, 0x5410, R8 ;  /* 0x00005410040c7816 */ /* 0x000fc40000000008 */
[----:B------:R-:W-:Y:S02]  /*f570*/  LOP3.LUT R4, R11, 0xff00ff, RZ, 0xc0, !PT ;  /* 0x00ff00ff0b047812 */ /* 0x000fe400078ec0ff */
[----:B------:R-:W-:Y:S02]  /*f580*/  LOP3.LUT R8, R245, R2, RZ, 0xc0, !PT ;  /* 0x00000002f5087212 */ /* 0x000fe400078ec0ff */
[--C-:B------:R-:W-:Y:S01]  /*f590*/  HSET2.LE.AND R2, R6, R0.reuse, PT ;  /* 0x0000000006027233 */ /* 0x100fe20003803000 */
[----:B------:R1:W-:Y:S01]  /*f5a0*/  STG.E.U16 desc[UR22][R32.64+-0x7e], R9 ;  /* 0xffff820920007986 */ /* 0x0003e2000c101516 */
[----:B------:R-:W-:Y:S02]  /*f5b0*/  SHF.R.U32.HI R5, RZ, 0x18, R15 ;  /* 0x00000018ff057819 */ /* 0x000fe4000001160f */
[----:B------:R-:W-:Y:S01]  /*f5c0*/  HSET2.LE.AND R4, R4, R0, PT ;  /* 0x0000000004047233 */ /* 0x000fe20003803000 */
[----:B------:R-:W-:Y:S01]  /*f5d0*/  @P2 HADD2 R47, -R132.H0_H0, -RZ.H0_H0 ;  /* 0xa00000ff842f2230 */ /* 0x000fe20000000900 */
[----:B------:R-:W-:-:S03]  /*f5e0*/  PRMT R5, R3, 0x5410, R5 ;  /* 0x0000541003057816 */ /* 0x000fc60000000005 */
[----:B------:R-:W-:Y:S02]  /*f5f0*/  LOP3.LUT R11, R211, R4, RZ, 0xc0, !PT ;  /* 0x00000004d30b7212 */ /* 0x000fe400078ec0ff */
[----:B------:R-:W-:Y:S02]  /*f600*/  @P2 PRMT R132, R47, 0x5410, RZ ;  /* 0x000054102f842816 */ /* 0x000fe400000000ff */
[----:B------:R-:W-:Y:S02]  /*f610*/  MOV R47, 0x20 ;  /* 0x00000020002f7802 */ /* 0x000fe40000000f00 */
[----:B------:R-:W-:Y:S02]  /*f620*/  LOP3.LUT P2, RZ, R212, 0x2, RZ, 0xc0, !PT ;  /* 0x00000002d4ff7812 */ /* 0x000fe4000784c0ff */
[----:B-1----:R-:W-:Y:S02]  /*f630*/  LOP3.LUT R9, R214, R2, RZ, 0xc0, !PT ;  /* 0x00000002d6097212 */ /* 0x002fe400078ec0ff */
[----:B------:R-:W-:-:S05]  /*f640*/  HSET2.LE.AND R2, R13, R0, PT ;  /* 0x000000000d027233 */ /* 0x000fca0003803000 */
[----:B------:R-:W-:Y:S02]  /*f650*/  LOP3.LUT R4, R41, R2, RZ, 0xc0, !PT ;  /* 0x0000000229047212 */ /* 0x000fe400078ec0ff */
[----:B------:R-:W-:Y:S02]  /*f660*/  HSET2.LE.AND R2, R5, R0, PT ;  /* 0x0000000005027233 */ /* 0x000fe40003803000 */
[----:B--2---:R-:W-:-:S03]  /*f670*/  LEA R205, R126, UR5, 0x1 ;  /* 0x000000057ecd7c11 */ /* 0x004fc6000f8e08ff */
[----:B------:R-:W-:Y:S02]  /*f680*/  LOP3.LUT R5, R40, R2, RZ, 0xc0, !PT ;  /* 0x0000000228057212 */ /* 0x000fe400078ec0ff */
[----:B------:R-:W-:Y:S01]  /*f690*/  SEL R2, R47, 0xffffffe0, !P2 ;  /* 0xffffffe02f027807 */ /* 0x000fe20005000000 */
[----:B------:R-:W-:Y:S01]  /*f6a0*/  LDSM.16.MT88.4 R16, [R205+0xa000] ;  /* 0x00a00000cd10783b */ /* 0x000fe20000004200 */
[----:B------:R-:W-:Y:S02]  /*f6b0*/  HSET2.LE.AND R3, R10, R0, PT ;  /* 0x000000000a037233 */ /* 0x000fe40003803000 */
[----:B------:R-:W-:Y:S02]  /*f6c0*/  IADD3 R23, PT, PT, R205, R2, RZ ;  /* 0x00000002cd177210 */ /* 0x000fe40007ffe0ff */
[----:B------:R-:W-:Y:S02]  /*f6d0*/  LOP3.LUT R7, R14, 0xff00ff, RZ, 0xc0, !PT ;  /* 0x00ff00ff0e077812 */ /* 0x000fe400078ec0ff */
[----:B------:R-:W-:-:S02]  /*f6e0*/  LOP3.LUT R10, R213, R3, RZ, 0xc0, !PT ;  /* 0x00000003d50a7212 */ /* 0x000fc400078ec0ff */
[--C-:B------:R-:W-:Y:S02]  /*f6f0*/  HSET2.LE.AND R3, R12, R0.reuse, PT ;  /* 0x000000000c037233 */ /* 0x100fe40003803000 */
[----:B------:R-:W1:Y:S01]  /*f700*/  LDSM.16.MT88.4 R12, [R23+0xa000] ;  /* 0x00a00000170c783b */ /* 0x000e620000004200 */
[----:B------:R-:W-:Y:S02]  /*f710*/  HSET2.LE.AND R7, R7, R0, PT ;  /* 0x0000000007077233 */ /* 0x000fe40003803000 */
[----:B------:R-:W-:Y:S01]  /*f720*/  LOP3.LUT R6, R38, R3, RZ, 0xc0, !PT ;  /* 0x0000000326067212 */ /* 0x000fe200078ec0ff */
[C---:B------:R-:W-:Y:S02]  /*f730*/  VIADD R3, R205.reuse, 0xa000 ;  /* 0x0000a000cd037836 */ /* 0x040fe40000000000 */
[----:B------:R-:W-:Y:S01]  /*f740*/  LOP3.LUT R7, R22, R7, RZ, 0xc0, !PT ;  /* 0x0000000716077212 */ /* 0x000fe200078ec0ff */
[----:B------:R-:W-:Y:S02]  /*f750*/  VIADD R22, R205, 0xa040 ;  /* 0x0000a040cd167836 */ /* 0x000fe40000000000 */
[----:B------:R-:W-:Y:S01]  /*f760*/  @P6 VIADD R22, R3, 0xffffffc0 ;  /* 0xffffffc003166836 */ /* 0x000fe20000000000 */
[----:B------:R-:W-:Y:S01]  /*f770*/  MOV R116, R62 ;  /* 0x0000003e00747202 */ /* 0x000fe20000000f00 */
[----:B------:R-:W-:-:S02]  /*f780*/  IMAD.MOV.U32 R44, RZ, RZ, R63 ;  /* 0x000000ffff2c7224 */ /* 0x000fc400078e003f */
        /* <DEDUP_REMOVED lines=9> */
[----:B------:R-:W-:-:S03]  /*f820*/  IMAD.MOV.U32 R214, RZ, RZ, R27 ;  /* 0x000000ffffd67224 */ /* 0x000fc600078e001b */
[----:B------:R-:W-:Y:S01]  /*f830*/  SEL R2, R47, 0xffffffe0, !P2 ;  /* 0xffffffe02f027807 */ /* 0x000fe20005000000 */
[----:B------:R-:W-:-:S03]  /*f840*/  IMAD.MOV.U32 R46, RZ, RZ, R125 ;  /* 0x000000ffff2e7224 */ /* 0x000fc600078e007d */
[----:B------:R-:W-:Y:S01]  /*f850*/  IADD3 R27, PT, PT, R2, R22, RZ ;  /* 0x00000016021b7210 */ /* 0x000fe20007ffe0ff */
[----:B------:R-:W-:-:S09]  /*f860*/  IMAD.MOV.U32 R45, RZ, RZ, R124 ;  /* 0x000000ffff2d7224 */ /* 0x000fd200078e007c */
        /* <DEDUP_REMOVED lines=8> */
[----:B------:R-:W1:Y:S01]  /*f8f0*/  LDSM.16.MT88.4 R12, [R27] ;  /* 0x000000001b0c783b */ /* 0x000e620000004200 */
[----:B------:R-:W-:Y:S01]  /*f900*/  MOV R211, R246 ;  /* 0x000000f600d37202 */ /* 0x000fe20000000f00 */
[----:B------:R-:W-:-:S02]  /*f910*/  IMAD.MOV.U32 R143, RZ, RZ, R247 ;  /* 0x000000ffff8f7224 */ /* 0x000fc400078e00f7 */
[----:B------:R-:W-:Y:S02]  /*f920*/  IMAD.MOV.U32 R142, RZ, RZ, R244 ;  /* 0x000000ffff8e7224 */ /* 0x000fe400078e00f4 */
[----:B------:R-:W-:Y:S01]  /*f930*/  IMAD.MOV.U32 R213, RZ, RZ, R44 ;  /* 0x000000ffffd57224 */ /* 0x000fe200078e002c */
[----:B------:R-:W-:Y:S01]  /*f940*/  HMMA.16816.F32 R168, R4, R16, R168 ;  /* 0x0000001004a8723c */ /* 0x000fe200000018a8 */
[----:B------:R-:W-:-:S07]  /*f950*/  IMAD.MOV.U32 R150, RZ, RZ, R46 ;  /* 0x000000ffff967224 */ /* 0x000fce00078e002e */
[----:B------:R-:W-:Y:S01]  /*f960*/  HMMA.16816.F32 R164, R4, R18, R164 ;  /* 0x0000001204a4723c */ /* 0x000fe200000018a4 */
[----:B------:R-:W-:-:S07]  /*f970*/  IMAD.MOV.U32 R151, RZ, RZ, R45 ;  /* 0x000000ffff977224 */ /* 0x000fce00078e002d */
[C---:B------:R-:W-:Y:S01]  /*f980*/  HMMA.16816.F32 R248, R8.reuse, R18, R248 ;  /* 0x0000001208f8723c */ /* 0x040fe200000018f8 */
[----:B------:R-:W-:Y:S01]  /*f990*/  LDSM.16.MT88.4 R16, [R22+0x1000] ;  /* 0x001000001610783b */ /* 0x000fe20000004200 */
[----:B------:R-:W-:Y:S01]  /*f9a0*/  MOV R148, R117 ;  /* 0x0000007500947202 */ /* 0x000fe20000000f00 */
[----:B------:R-:W-:Y:S01]  /*f9b0*/  IMAD.MOV.U32 R149, RZ, RZ, R116 ;  /* 0x000000ffff957224 */ /* 0x000fe200078e0074 */
[C---:B------:R-:W-:Y:S01]  /*f9c0*/  PRMT R2, R20.reuse, 0x7772, RZ ;  /* 0x0000777214027816 */ /* 0x040fe200000000ff */
[----:B------:R-:W-:Y:S01]  /*f9d0*/  STL [R1+0x68], R3 ;  /* 0x0000680301007387 */ /* 0x000fe20000100800 */
[----:B------:R-:W-:Y:S02]  /*f9e0*/  IMAD.MOV.U32 R141, RZ, RZ, R119 ;  /* 0x000000ffff8d7224 */ /* 0x000fe400078e0077 */
[----:B------:R-:W-:Y:S01]  /*f9f0*/  IMAD.MOV.U32 R140, RZ, RZ, R118 ;  /* 0x000000ffff8c7224 */ /* 0x000fe200078e0076 */
[----:B------:R-:W-:Y:S01]  /*fa00*/  LDSM.16.MT88.4 R64, [R27+0x800] ;  /* 0x000800001b40783b */ /* 0x000fe20000004200 */
[-C--:B-1----:R-:W-:Y:S08]  /*fa10*/  HMMA.16816.F32 R244, R8, R12.reuse, R220 ;  /* 0x0000000c08f4723c */ /* 0x082ff000000018dc */
[C---:B------:R-:W-:Y:S08]  /*fa20*/  HMMA.16816.F32 R56, R4.reuse, R12, R56 ;  /* 0x0000000c0438723c */ /* 0x040ff00000001838 */
[-C--:B------:R-:W-:Y:S08]  /*fa30*/  HMMA.16816.F32 R68, R4, R14.reuse, R68 ;  /* 0x0000000e0444723c */ /* 0x080ff00000001844 */
[C---:B------:R-:W-:Y:S01]  /*fa40*/  HMMA.16816.F32 R228, R8.reuse, R14, R228 ;  /* 0x0000000e08e4723c */ /* 0x040fe200000018e4 */
[----:B------:R-:W1:Y:S07]  /*fa50*/  LDSM.16.MT88.4 R12, [R205+0xb000] ;  /* 0x00b00000cd0c783b */ /* 0x000e6e0000004200 */
[-C--:B-1----:R-:W-:Y:S08]  /*fa60*/  HMMA.16816.F32 R240, R8, R12.reuse, R240 ;  /* 0x0000000c08f0723c */ /* 0x082ff000000018f0 */
[C---:B------:R-:W-:Y:S08]  /*fa70*/  HMMA.16816.F32 R72, R4.reuse, R12, R72 ;  /* 0x0000000c0448723c */ /* 0x040ff00000001848 */
[-C--:B------:R-:W-:Y:S08]  /*fa80*/  HMMA.16816.F32 R76, R4, R14.reuse, R76 ;  /* 0x0000000e044c723c */ /* 0x080ff0000000184c */
[----:B------:R-:W-:Y:S01]  /*fa90*/  HMMA.16816.F32 R236, R8, R14, R236 ;  /* 0x0000000e08ec723c */ /* 0x000fe200000018ec */
[----:B------:R-:W1:Y:S01]  /*faa0*/  LDSM.16.MT88.4 R12, [R23+0xb000] ;  /* 0x00b00000170c783b */ /* 0x000e620000004200 */
[----:B------:R-:W-:-:S06]  /*fab0*/  PRMT R3, R20, 0x7773, RZ ;  /* 0x0000777314037816 */ /* 0x000fcc00000000ff */
[-C--:B-1----:R-:W-:Y:S08]  /*fac0*/  HMMA.16816.F32 R84, R8, R12.reuse, R84 ;  /* 0x0000000c0854723c */ /* 0x082ff00000001854 */
[C---:B------:R-:W-:Y:S08]  /*fad0*/  HMMA.16816.F32 R88, R4.reuse, R12, R88 ;  /* 0x0000000c0458723c */ /* 0x040ff00000001858 */
[-C--:B------:R-:W-:Y:S08]  /*fae0*/  HMMA.16816.F32 R92, R4, R14.reuse, R92 ;  /* 0x0000000e045c723c */ /* 0x080ff0000000185c */
[----:B------:R-:W-:Y:S01]  /*faf0*/  HMMA.16816.F32 R44, R8, R14, R96 ;  /* 0x0000000e082c723c */ /* 0x000fe20000001860 */
[----:B------:R-:W1:Y:S04]  /*fb00*/  LDSM.16.MT88.4 R12, [R27+0x1000] ;  /* 0x001000001b0c783b */ /* 0x000e680000004200 */
[----:B------:R-:W2:Y:S03]  /*fb10*/  LDSM.16.MT88.4 R96, [R23+0xb800] ;  /* 0x00b800001760783b */ /* 0x000ea60000004200 */
[C---:B------:R-:W-:Y:S08]  /*fb20*/  HMMA.16816.F32 R104, R4.reuse, R16, R104 ;  /* 0x000000100468723c */ /* 0x040ff00000001868 */
[----:B------:R-:W-:Y:S08]  /*fb30*/  HMMA.16816.F32 R108, R4, R18, R108 ;  /* 0x00000012046c723c */ /* 0x000ff0000000186c */
[C---:B------:R-:W-:Y:S01]  /*fb40*/  HMMA.16816.F32 R116, R8.reuse, R16, R80 ;  /* 0x000000100874723c */ /* 0x040fe20000001850 */
[----:B------:R-:W-:Y:S07]  /*fb50*/  LDSM.16.MT88.4 R80, [R205+0xb800] ;  /* 0x00b80000cd50783b */ /* 0x000fee0000004200 */
[----:B------:R-:W-:Y:S01]  /*fb60*/  HMMA.16816.F32 R16, R8, R18, R112 ;  /* 0x000000120810723c */ /* 0x000fe20000001870 */
[----:B------:R-:W-:Y:S07]  /*fb70*/  LDSM.16.MT88.4 R112, [R22+0x1800] ;  /* 0x001800001670783b */ /* 0x000fee0000004200 */
[C---:B-1----:R-:W-:Y:S08]  /*fb80*/  HMMA.16816.F32 R120, R4.reuse, R12, R120 ;  /* 0x0000000c0478723c */ /* 0x042ff00000001878 */
[----:B------:R-:W-:Y:S01]  /*fb90*/  HMMA.16816.F32 R100, R4, R14, R100 ;  /* 0x0000000e0464723c */ /* 0x000fe20000001864 */
[----:B------:R-:W-:-:S07]  /*fba0*/  LOP3.LUT R4, R34, 0xff, RZ, 0xc0, !PT ;  /* 0x000000ff22047812 */ /* 0x000fce00078ec0ff */
[----:B------:R-:W-:Y:S01]  /*fbb0*/  HMMA.16816.F32 R220, R8, R12, R148 ;  /* 0x0000000c08dc723c */ /* 0x000fe20000001894 */
[----:B------:R-:W-:Y:S02]  /*fbc0*/  PRMT R13, R2, 0x5410, R3 ;  /* 0x00005410020d7816 */ /* 0x000fe40000000003 */
[C---:B------:R-:W-:Y:S02]  /*fbd0*/  LOP3.LUT R3, R26.reuse, 0xffff, RZ, 0xc0, !PT ;  /* 0x0000ffff1a037812 */ /* 0x040fe400078ec0ff */
[----:B------:R-:W-:-:S03]  /*fbe0*/  PRMT R2, R26, 0x7632, R2 ;  /* 0x000076321a027816 */ /* 0x000fc60000000002 */
[----:B------:R-:W-:Y:S01]  /*fbf0*/  HMMA.16816.F32 R216, R8, R14, R128 ;  /* 0x0000000e08d8723c */ /* 0x000fe20000001880 */
[----:B------:R-:W-:Y:S01]  /*fc00*/  IMAD.MOV.U32 R8, RZ, RZ, R20 ;  /* 0x000000ffff087224 */ /* 0x000fe200078e0014 */
[----:B------:R-:W-:Y:S02]  /*fc10*/  PRMT R9, R4, 0x5410, R39 ;  /* 0x0000541004097816 */ /* 0x000fe40000000027 */
[----:B------:R-:W-:Y:S02]  /*fc20*/  SHF.R.U32.HI R4, RZ, 0x8, R3 ;  /* 0x00000008ff047819 */ /* 0x000fe40000011603 */
[----:B------:R-:W-:Y:S02]  /*fc30*/  LOP3.LUT R3, R2, 0xff, RZ, 0xc0, !PT ;  /* 0x000000ff02037812 */ /* 0x000fe400078ec0ff */
[----:B------:R-:W-:Y:S02]  /*fc40*/  PRMT R7, R20, 0x7771, RZ ;  /* 0x0000777114077816 */ /* 0x000fe400000000ff */
[----:B------:R-:W-:-:S02]  /*fc50*/  LOP3.LUT R2, R8, 0xff, RZ, 0xc0, !PT ;  /* 0x000000ff08027812 */ /* 0x000fc400078ec0ff */
[----:B------:R-:W-:Y:S02]  /*fc60*/  LOP3.LUT R6, R26, 0xff, RZ, 0xc0, !PT ;  /* 0x000000ff1a067812 */ /* 0x000fe400078ec0ff */
[----:B------:R-:W-:Y:S02]  /*fc70*/  SHF.R.U32.HI R5, RZ, 0x18, R26 ;  /* 0x00000018ff057819 */ /* 0x000fe4000001161a */
[----:B------:R-:W-:Y:S02]  /*fc80*/  PRMT R11, R2, 0x5410, R7 ;  /* 0x00005410020b7816 */ /* 0x000fe40000000007 */
[----:B------:R-:W-:Y:S02]  /*fc90*/  LOP3.LUT R2, R21, 0xffff, RZ, 0xc0, !PT ;  /* 0x0000ffff15027812 */ /* 0x000fe400078ec0ff */
[----:B------:R-:W-:Y:S02]  /*fca0*/  PRMT R12, R6, 0x5410, R4 ;  /* 0x00005410060c7816 */ /* 0x000fe40000000004 */
[----:B------:R-:W-:-:S02]  /*fcb0*/  PRMT R6, R3, 0x5410, R5 ;  /* 0x0000541003067816 */ /* 0x000fc40000000005 */
[----:B------:R-:W-:Y:S02]  /*fcc0*/  SHF.R.U32.HI R2, RZ, 0x8, R2 ;  /* 0x00000008ff027819 */ /* 0x000fe40000011602 */
[----:B------:R-:W-:-:S04]  /*fcd0*/  LOP3.LUT R3, R21, 0xff, RZ, 0xc0, !PT ;  /* 0x000000ff15037812 */ /* 0x000fc800078ec0ff */
[--C-:B------:R-:W-:Y:S02]  /*fce0*/  PRMT R10, R3, 0x5410, R2.reuse ;  /* 0x00005410030a7816 */ /* 0x100fe40000000002 */
[----:B------:R-:W-:Y:S02]  /*fcf0*/  PRMT R2, R21, 0x7632, R2 ;  /* 0x0000763215027816 */ /* 0x000fe40000000002 */
[----:B------:R-:W-:Y:S02]  /*fd00*/  SHF.R.U32.HI R4, RZ, 0x18, R21 ;  /* 0x00000018ff047819 */ /* 0x000fe40000011615 */
[----:B------:R-:W-:Y:S02]  /*fd10*/  LOP3.LUT R2, R2, 0xff, RZ, 0xc0, !PT ;  /* 0x000000ff02027812 */ /* 0x000fe400078ec0ff */
[----:B------:R-:W-:Y:S01]  /*fd20*/  HSET2.LE.AND R8, R9, R0, PT ;  /* 0x0000000009087233 */ /* 0x000fe20003803000 */
[----:B------:R-:W-:Y:S01]  /*fd30*/  IMAD.MOV.U32 R150, RZ, RZ, R125 ;  /* 0x000000ffff967224 */ /* 0x000fe200078e007d */
[----:B------:R-:W-:-:S02]  /*fd40*/  PRMT R2, R2, 0x5410, R4 ;  /* 0x0000541002027816 */ /* 0x000fc40000000004 */
[----:B------:R-:W-:Y:S01]  /*fd50*/  MOV R151, R126 ;  /* 0x0000007e00977202 */ /* 0x000fe20000000f00 */
[----:B------:R-:W-:Y:S01]  /*fd60*/  IMAD.MOV.U32 R26, RZ, RZ, R140 ;  /* 0x000000ffff1a7224 */ /* 0x000fe200078e008c */
[----:B------:R-:W-:Y:S01]  /*fd70*/  LOP3.LUT R9, R13, 0xff00ff, RZ, 0xc0, !PT ;  /* 0x00ff00ff0d097812 */ /* 0x000fe200078ec0ff */
[----:B------:R-:W-:Y:S01]  /*fd80*/  IMAD.MOV.U32 R20, RZ, RZ, R141 ;  /* 0x000000ffff147224 */ /* 0x000fe200078e008d */
[----:B------:R-:W-:Y:S01]  /*fd90*/  LOP3.LUT R3, R48, 0xff00ff, RZ, 0xc0, !PT ;  /* 0x00ff00ff30037812 */ /* 0x000fe200078ec0ff */
[----:B------:R-:W-:Y:S01]  /*fda0*/  IMAD.MOV.U32 R34, RZ, RZ, R142 ;  /* 0x000000ffff227224 */ /* 0x000fe200078e008e */
[--C-:B------:R-:W-:Y:S01]  /*fdb0*/  HSET2.LE.AND R4, R2, R0.reuse, PT ;  /* 0x0000000002047233 */ /* 0x100fe20003803000 */
[----:B------:R-:W1:Y:S01]  /*fdc0*/  LDC R21, c[0x0][0x448] ;  /* 0x00011200ff157b82 */ /* 0x000e620000000800 */
[--C-:B------:R-:W-:Y:S01]  /*fdd0*/  HSET2.LE.AND R2, R9, R0.reuse, PT ;  /* 0x0000000009027233 */ /* 0x100fe20003803000 */
[----:B------:R-:W-:Y:S01]  /*fde0*/  IMAD.MOV.U32 R9, RZ, RZ, R37 ;  /* 0x000000ffff097224 */ /* 0x000fe200078e0025 */
[----:B------:R-:W-:-:S02]  /*fdf0*/  HSET2.LE.AND R5, R3, R0, PT ;  /* 0x0000000003057233 */ /* 0x000fc40003803000 */
[--C-:B------:R-:W-:Y:S02]  /*fe00*/  HSET2.LE.AND R7, R12, R0.reuse, PT ;  /* 0x000000000c077233 */ /* 0x100fe40003803000 */
[--C-:B------:R-:W-:Y:S02]  /*fe10*/  HSET2.LE.AND R6, R6, R0.reuse, PT ;  /* 0x0000000006067233 */ /* 0x100fe40003803000 */
[--C-:B------:R-:W-:Y:S02]  /*fe20*/  HSET2.LE.AND R3, R11, R0.reuse, PT ;  /* 0x000000000b037233 */ /* 0x100fe40003803000 */
[----:B------:R-:W-:Y:S02]  /*fe30*/  HSET2.LE.AND R0, R10, R0, PT ;  /* 0x000000000a007233 */ /* 0x000fe40003803000 */
[----:B------:R-:W-:Y:S01]  /*fe40*/  LOP3.LUT R125, R9, R4, RZ, 0xc0, !PT ;  /* 0x00000004097d7212 */ /* 0x000fe200078ec0ff */
[----:B------:R-:W-:Y:S01]  /*fe50*/  IMAD.MOV.U32 R4, RZ, RZ, R36 ;  /* 0x000000ffff047224 */ /* 0x000fe200078e0024 */
[----:B------:R-:W-:Y:S01]  /*fe60*/  MOV R14, R143 ;  /* 0x0000008f000e7202 */ /* 0x000fe20000000f00 */
[----:B------:R-:W-:Y:S01]  /*fe70*/  IMAD.MOV.U32 R10, RZ, RZ, R124 ;  /* 0x000000ffff0a7224 */ /* 0x000fe200078e007c */
[----:B------:R-:W3:Y:S01]  /*fe80*/  LDSM.16.MT88.4 R140, [R23+0xa800] ;  /* 0x00a80000178c783b */ /* 0x000ee20000004200 */
[----:B------:R-:W-:Y:S01]  /*fe90*/  LOP3.LUT R130, R51, R8, RZ, 0xc0, !PT ;  /* 0x0000000833827212 */ /* 0x000fe200078ec0ff */
[----:B------:R-:W-:Y:S01]  /*fea0*/  IMAD.MOV.U32 R9, RZ, RZ, R151 ;  /* 0x000000ffff097224 */ /* 0x000fe200078e0097 */
[----:B------:R-:W-:-:S02]  /*feb0*/  LOP3.LUT R131, R50, R5, RZ, 0xc0, !PT ;  /* 0x0000000532837212 */ /* 0x000fc400078ec0ff */
[----:B------:R-:W-:Y:S02]  /*fec0*/  LOP3.LUT R124, R49, R0, RZ, 0xc0, !PT ;  /* 0x00000000317c7212 */ /* 0x000fe400078ec0ff */
[----:B------:R-:W-:Y:S01]  /*fed0*/  LOP3.LUT R126, R4, R3, RZ, 0xc0, !PT ;  /* 0x00000003047e7212 */ /* 0x000fe200078ec0ff */
[----:B------:R-:W4:Y:S01]  /*fee0*/  LDSM.16.MT88.4 R48, [R22+0x800] ;  /* 0x000800001630783b */ /* 0x000f220000004200 */
[----:B------:R-:W-:Y:S02]  /*fef0*/  LOP3.LUT R128, R235, R7, RZ, 0xc0, !PT ;  /* 0x00000007eb807212 */ /* 0x000fe400078ec0ff */
[----:B------:R-:W-:Y:S02]  /*ff00*/  LOP3.LUT R129, R233, R6, RZ, 0xc0, !PT ;  /* 0x00000006e9817212 */ /* 0x000fe400078ec0ff */
[----:B------:R-:W-:Y:S01]  /*ff10*/  MOV R8, R150 ;  /* 0x0000009600087202 */ /* 0x000fe20000000f00 */
[----:B------:R-:W-:Y:S04]  /*ff20*/  LDSM.16.MT88.4 R4, [R27+0x1800] ;  /* 0x001800001b04783b */ /* 0x000fe80000004200 */
[----:B------:R-:W5:Y:S01]  /*ff30*/  LDSM.16.MT88.4 R148, [R205+0xa800] ;  /* 0x00a80000cd94783b */ /* 0x000f620000004200 */
[----:B------:R-:W-:-:S02]  /*ff40*/  IMAD.MOV.U32 R3, RZ, RZ, R35 ;  /* 0x000000ffff037224 */ /* 0x000fc400078e0023 */
[----:B------:R-:W-:Y:S01]  /*ff50*/  IMAD.MOV.U32 R15, RZ, RZ, R211 ;  /* 0x000000ffff0f7224 */ /* 0x000fe200078e00d3 */
[----:B------:R-:W-:Y:S01]  /*ff60*/  STG.E.U16 desc[UR22][R194.64+-0x70], R191 ;  /* 0xffff90bfc2007986 */ /* 0x000fe2000c101516 */
[----:B------:R-:W-:-:S03]  /*ff70*/  IMAD.MOV.U32 R211, RZ, RZ, R213 ;  /* 0x000000ffffd37224 */ /* 0x000fc600078e00d5 */
[----:B------:R-:W-:Y:S01]  /*ff80*/  STG.E.U16 desc[UR22][R194.64+-0x6e], R190 ;  /* 0xffff92bec2007986 */ /* 0x000fe2000c101516 */
[----:B------:R-:W-:-:S03]  /*ff90*/  IMAD.MOV.U32 R213, RZ, RZ, R214 ;  /* 0x000000ffffd57224 */ /* 0x000fc600078e00d6 */
[----:B------:R-:W-:Y:S01]  /*ffa0*/  STG.E.U16 desc[UR22][R24.64+-0x70], R189 ;  /* 0xffff90bd18007986 */ /* 0x000fe2000c101516 */
[----:B------:R-:W-:-:S03]  /*ffb0*/  IMAD.MOV.U32 R214, RZ, RZ, R127 ;  /* 0x000000ffffd67224 */ /* 0x000fc600078e007f */
[----:B------:R-:W-:Y:S01]  /*ffc0*/  STG.E.U16 desc[UR22][R24.64+-0x6e], R188 ;  /* 0xffff92bc18007986 */ /* 0x000fe2000c101516 */
[----:B------:R-:W-:-:S03]  /*ffd0*/  LOP3.LUT R127, R3, R2, RZ, 0xc0, !PT ;  /* 0x00000002037f7212 */ /* 0x000fc600078ec0ff */
[----:B------:R-:W-:Y:S01]  /*ffe0*/  STG.E.U16 desc[UR22][R172.64+-0x70], R177 ;  /* 0xffff90b1ac007986 */ /* 0x000fe2000c101516 */
[----:B-1----:R-:W-:-:S03]  /*fff0*/  IMAD.WIDE R2, R21, 0x70, R24 ;  /* 0x0000007015027825 */ /* 0x002fc600078e0218 */
[----:B------:R-:W-:Y:S04]  /*10000*/  STG.E.U16 desc[UR22][R172.64+-0x6e], R176 ;  /* 0xffff92b0ac007986 */ /* 0x000fe8000c101516 */
        /* <DEDUP_REMOVED lines=16> */
[----:B------:R3:W-:Y:S04]  /*10110*/  STG.E.U16 desc[UR22][R32.64+-0x50], R193 ;  /* 0xffffb0c120007986 */ /* 0x0007e8000c101516 */
[----:B------:R4:W-:Y:S01]  /*10120*/  STG.E.U16 desc[UR22][R32.64+-0x4e], R192 ;  /* 0xffffb2c020007986 */ /* 0x0009e2000c101516 */
[----:B------:R-:W-:Y:S01]  /*10130*/  IMAD.MOV.U32 R11, RZ, RZ, R38 ;  /* 0x000000ffff0b7224 */ /* 0x000fe200078e0026 */
[----:B--2---:R-:W-:Y:S01]  /*10140*/  HMMA.16816.F32 R84, R128, R96, R84 ;  /* 0x000000608054723c */ /* 0x004fe20000001854 */
[----:B------:R-:W-:-:S07]  /*10150*/  FADD.FTZ R0, R26, R234 ;  /* 0x000000ea1a007221 */ /* 0x000fce0000010000 */
[C---:B------:R-:W-:Y:S08]  /*10160*/  HMMA.16816.F32 R88, R124.reuse, R96, R88 ;  /* 0x000000607c58723c */ /* 0x040ff00000001858 */
[----:B------:R-:W-:Y:S01]  /*10170*/  HMMA.16816.F32 R92, R124, R98, R92 ;  /* 0x000000627c5c723c */ /* 0x000fe2000000185c */
[----:B-1----:R-:W-:-:S07]  /*10180*/  FADD.FTZ R2, R20, R252 ;  /* 0x000000fc14027221 */ /* 0x002fce0000010000 */
[----:B---3--:R-:W-:Y:S01]  /*10190*/  HMMA.16816.F32 R144, R128, R140, R144 ;  /* 0x0000008c8090723c */ /* 0x008fe20000001890 */
[----:B------:R-:W-:-:S07]  /*101a0*/  FADD.FTZ R252, R34, R208 ;  /* 0x000000d022fc7221 */ /* 0x000fce0000010000 */
[----:B------:R-:W-:Y:S01]  /*101b0*/  HMMA.16816.F32 R160, R124, R140, R160 ;  /* 0x0000008c7ca0723c */ /* 0x000fe200000018a0 */
[----:B------:R-:W-:-:S07]  /*101c0*/  FADD.FTZ R0, R204, R0 ;  /* 0x00000000cc007221 */ /* 0x000fce0000010000 */
[----:B------:R-:W-:Y:S01]  /*101d0*/  HMMA.16816.F32 R156, R124, R142, R156 ;  /* 0x0000008e7c9c723c */ /* 0x000fe2000000189c */
[----:B------:R-:W-:-:S07]  /*101e0*/  FADD.FTZ R2, R15, R2 ;  /* 0x000000020f027221 */ /* 0x000fce0000010000 */
[C---:B------:R-:W-:Y:S08]  /*101f0*/  HMMA.16816.F32 R96, R128.reuse, R98, R44 ;  /* 0x000000628060723c */ /* 0x040ff0000000182c */
[----:B------:R-:W-:Y:S08]  /*10200*/  HMMA.16816.F32 R140, R128, R142, R40 ;  /* 0x0000008e808c723c */ /* 0x000ff00000001828 */
[C---:B----4-:R-:W-:Y:S08]  /*10210*/  HMMA.16816.F32 R44, R124.reuse, R50, R60 ;  /* 0x000000327c2c723c */ /* 0x050ff0000000183c */
        /* <DEDUP_REMOVED lines=12> */
[----:B------:R-:W-:Y:S01]  /*102e0*/  HMMA.16816.F32 R48, R128, R50, R152 ;  /* 0x000000328030723c */ /* 0x000fe20000001898 */
[----:B------:R-:W-:-:S07]  /*102f0*/  FADD.FTZ R252, R211, R252 ;  /* 0x000000fcd3fc7221 */ /* 0x000fce0000010000 */
        /* <DEDUP_REMOVED lines=13> */
[----:B------:R-:W-:Y:S01]  /*103d0*/  HMMA.16816.F32 R128, R128, R6, R216 ;  /* 0x000000068080723c */ /* 0x000fe200000018d8 */
[----:B------:R-:W-:-:S04]  /*103e0*/  IADD3 R216, P2, PT, R226, -0xc0, RZ ;  /* 0xffffff40e2d87810 */ /* 0x000fc80007f5e0ff */
[----:B------:R-:W-:Y:S01]  /*103f0*/  IADD3.X R217, PT, PT, R227, -0x1, RZ, P2, !PT ;  /* 0xffffffffe3d97810 */ /* 0x000fe200017fe4ff */
[----:B------:R-:W-:-:S14]  /*10400*/  BRA.U !UP1, `(.L_x_1357) ;  /* 0x0000008d09a07547 */ /* 0x000fdc000b800000 */
[----:B------:R-:W2:Y:S04]  /*10410*/  LDL R14, [R1+0x70] ;  /* 0x00007000010e7983 */ /* 0x000ea80000100800 */
[----:B------:R-:W3:Y:S04]  /*10420*/  LDL R15, [R1+0x6c] ;  /* 0x00006c00010f7983 */ /* 0x000ee80000100800 */
[----:B------:R-:W4:Y:S04]  /*10430*/  LDL R211, [R1+0x98] ;  /* 0x0000980001d37983 */ /* 0x000f280000100800 */
[----:B------:R-:W5:Y:S04]  /*10440*/  LDL R213, [R1] ;  /* 0x0000000001d57983 */ /* 0x000f680000100800 */
[----:B------:R-:W5:Y:S01]  /*10450*/  LDL R214, [R1+0xc] ;  /* 0x00000c0001d67983 */ /* 0x000f620000100800 */
[----:B------:R-:W-:Y:S01]  /*10460*/  UIADD3 UR13, UPT, UPT, UR19, -0x4, URZ ;  /* 0xfffffffc130d7890 */ /* 0x000fe2000fffe0ff */
[----:B------:R-:W-:-:S04]  /*10470*/  DEPBAR.LE SB0, 0x0 ;  /* 0x000080000000791a */ /* 0x000fc80000000000 */
[----:B------:R-:W-:Y:S02]  /*10480*/  UIMAD.WIDE.U32 UR24, UR13, UR8, URZ ;  /* 0x000000080d1872a5 */ /* 0x000fe4000f8e00ff */
[----:B------:R-:W-:Y:S02]  /*10490*/  UISETP.GE.U32.AND UP1, UPT, UR19, 0x5, UPT ;  /* 0x000000051300788c */ /* 0x000fe4000bf26070 */
[----:B------:R-:W-:Y:S02]  /*104a0*/  USHF.L.U32 UR16, UR24, 0x5, URZ ;  /* 0x0000000518107899 */ /* 0x000fe400080006ff */
[----:B------:R-:W-:Y:S01]  /*104b0*/  UIMAD UR13, UR13, UR9, UR25 ;  /* 0x000000090d0d72a4 */ /* 0x000fe2000f8e0219 */
[----:B------:R-:W-:Y:S01]  /*104c0*/  IMAD.U32 R4, RZ, RZ, UR24 ;  /* 0x00000018ff047e24 */ /* 0x000fe2000f8e00ff */
[----:B------:R-:W-:Y:S01]  /*104d0*/  ULEA UR16, UP0, UR8, UR16, 0x4 ;  /* 0x0000001008107291 */ /* 0x000fe2000f8020ff */
[----:B------:R-:W-:Y:S01]  /*104e0*/  IMAD.U32 R2, RZ, RZ, UR24 ;  /* 0x00000018ff027e24 */ /* 0x000fe2000f8e00ff */
[----:B------:R-:W-:-:S02]  /*104f0*/  USHF.L.U64.HI UR7, UR24, 0x5, UR13 ;  /* 0x0000000518077899 */ /* 0x000fc4000801020d */
[----:B------:R-:W-:Y:S02]  /*10500*/  IMAD.U32 R0, RZ, RZ, UR13 ;  /* 0x0000000dff007e24 */ /* 0x000fe4000f8e00ff */
[----:B------:R-:W-:Y:S01]  /*10510*/  ULEA.HI.X UR7, UR8, UR7, UR9, 0x4, UP0 ;  /* 0x0000000708077291 */ /* 0x000fe200080f2409 */
[----:B------:R-:W-:Y:S01]  /*10520*/  IMAD.U32 R3, RZ, RZ, UR16 ;  /* 0x00000010ff037e24 */ /* 0x000fe2000f8e00ff */
[----:B------:R-:W-:Y:S01]  /*10530*/  BAR.SYNC.DEFER_BLOCKING 0x0 ;  /* 0x0000000000007b1d */ /* 0x000fe20000010000 */
[----:B--2---:R-:W-:-:S04]  /*10540*/  LEA R4, P2, R4, R14, 0x6 ;  /* 0x0000000e04047211 */ /* 0x004fc800078430ff */
[-C--:B---3--:R-:W-:Y:S01]  /*10550*/  LEA.HI.X R5, R2, R15.reuse, R0, 0x6, P2 ;  /* 0x0000000f02057211 */ /* 0x088fe200010f3400 */
[----:B------:R-:W-:Y:S01]  /*10560*/  IMAD.U32 R0, RZ, RZ, UR7 ;  /* 0x00000007ff007e24 */ /* 0x000fe2000f8e00ff */
[----:B------:R-:W-:Y:S02]  /*10570*/  LEA R2, P2, R3, R14, 0x1 ;  /* 0x0000000e03027211 */ /* 0x000fe400078408ff */
[----:B----4-:R-:W-:Y:S01]  /*10580*/  LEA R16, R211, UR5, 0x1 ;  /* 0x00000005d3107c11 */ /* 0x010fe2000f8e08ff */
[----:B------:R-:W-:Y:S01]  /*10590*/  @!PT LDS RZ, [RZ] ;  /* 0x00000000fffff984 */ /* 0x000fe20000000800 */
[----:B------:R-:W-:Y:S01]  /*105a0*/  @!PT LDS RZ, [RZ] ;  /* 0x00000000fffff984 */ /* 0x000fe20000000800 */
[----:B------:R-:W-:Y:S01]  /*105b0*/  @!PT LDS RZ, [RZ] ;  /* 0x00000000fffff984 */ /* 0x000fe20000000800 */
[----:B------:R-:W-:Y:S01]  /*105c0*/  @!P4 LDGSTS.E.BYPASS.LTC128B.128 [R215+0xa000], desc[UR22][R4.64] ;  /* 0x0a00000004d7cfae */ /* 0x000fe2000b981a16 */
[----:B------:R-:W-:Y:S02]  /*105d0*/  LEA.HI.X R3, R3, R15, R0, 0x1, P2 ;  /* 0x0000000f03037211 */ /* 0x000fe400010f0c00 */
[----:B------:R-:W-:Y:S01]  /*105e0*/  LOP3.LUT R0, R212, 0x2, RZ, 0xc0, !PT ;  /* 0x00000002d4007812 */ /* 0x000fe200078ec0ff */
[----:B------:R-:W-:Y:S03]  /*105f0*/  @P4 STS.128 [R215+0xa000], RZ ;  /* 0x00a000ffd7004388 */ /* 0x000fe60000000c00 */
[----:B------:R-:W-:Y:S01]  /*10600*/  ISETP.NE.AND P2, PT, R0, RZ, PT ;  /* 0x000000ff0000720c */ /* 0x000fe20003f45270 */
        /* <DEDUP_REMOVED lines=15> */
[----:B------:R-:W-:Y:S01]  /*10700*/  LDSM.16.M88.4 R24, [R232+0x8000] ;  /* 0x00800000e818783b */ /* 0x000fe20000000200 */
[----:B-1----:R-:W-:-:S03]  /*10710*/  IMAD.MOV.U32 R4, RZ, RZ, 0x20 ;  /* 0x00000020ff047424 */ /* 0x002fc600078e00ff */
[----:B------:R-:W1:Y:S04]  /*10720*/  LDSM.16.M88.4 R8, [R16+0x2000] ;  /* 0x002000001008783b */ /* 0x000e680000000200 */
[----:B------:R-:W3:Y:S04]  /*10730*/  LDSM.16.M88.4 R20, [R232+0x8800] ;  /* 0x00880000e814783b */ /* 0x000ee80000000200 */
[----:B------:R-:W-:Y:S04]  /*10740*/  LDSM.16.M88.4 R12, [R16] ;  /* 0x00000000100c783b */ /* 0x000fe80000000200 */
[----:B------:R-:W0:Y:S01]  /*10750*/  LDGDEPBAR ;  /* 0x00000000000079af */ /* 0x000e220000000000 */
[----:B--2---:R-:W-:-:S05]  /*10760*/  SEL R2, R4, 0xffffffe0, !P2 ;  /* 0xffffffe004027807 */ /* 0x004fca0005000000 */
[----:B------:R-:W-:Y:S02]  /*10770*/  IMAD.IADD R3, R232, 0x1, R2 ;  /* 0x00000001e8037824 */ /* 0x000fe400078e0202 */
[----:B------:R-:W-:-:S03]  /*10780*/  IMAD.IADD R0, R2, 0x1, R16 ;  /* 0x0000000102007824 */ /* 0x000fc600078e0210 */
[----:B------:R-:W-:Y:S04]  /*10790*/  LDSM.16.M88.4 R180, [R3+0x8800] ;  /* 0x0088000003b4783b */ /* 0x000fe80000000200 */
[----:B------:R-:W2:Y:S04]  /*107a0*/  LDSM.16.M88.4 R4, [R0+0x2000] ;  /* 0x002000000004783b */ /* 0x000ea80000000200 */
[----:B------:R-:W4:Y:S01]  /*107b0*/  LDSM.16.M88.4 R172, [R3+0x8000] ;  /* 0x0080000003ac783b */ /* 0x000f220000000200 */
[C---:B-1----:R-:W-:Y:S08]  /*107c0*/  HMMA.16816.F32 R188, R8.reuse, R24, RZ ;  /* 0x0000001808bc723c */ /* 0x042ff000000018ff */
[C---:B---3--:R-:W-:Y:S08]  /*107d0*/  HMMA.16816.F32 R176, R8.reuse, R20, RZ ;  /* 0x0000001408b0723c */ /* 0x048ff000000018ff */
[C---:B------:R-:W-:Y:S08]  /*107e0*/  HMMA.16816.F32 R184, R8.reuse, R26, RZ ;  /* 0x0000001a08b8723c */ /* 0x040ff000000018ff */
[----:B------:R-:W-:Y:S01]  /*107f0*/  HMMA.16816.F32 R32, R8, R22, RZ ;  /* 0x000000160820723c */ /* 0x000fe200000018ff */
[----:B------:R-:W1:Y:S07]  /*10800*/  LDSM.16.M88.4 R8, [R0] ;  /* 0x000000000008783b */ /* 0x000e6e0000000200 */
[C---:B--2---:R-:W-:Y:S01]  /*10810*/  HMMA.16816.F32 R196, R4.reuse, R180, R176 ;  /* 0x000000b404c4723c */ /* 0x044fe200000018b0 */
[----:B-----5:R-:W-:Y:S07]  /*10820*/  LDSM.16.M88.4 R176, [R213+0x8800] ;  /* 0x00880000d5b0783b */ /* 0x020fee0000000200 */
[C---:B----4-:R-:W-:Y:S08]  /*10830*/  HMMA.16816.F32 R204, R4.reuse, R172, R188 ;  /* 0x000000ac04cc723c */ /* 0x050ff000000018bc */
[C---:B------:R-:W-:Y:S08]  /*10840*/  HMMA.16816.F32 R216, R4.reuse, R182, R32 ;  /* 0x000000b604d8723c */ /* 0x040ff00000001820 */
[----:B------:R-:W-:Y:S01]  /*10850*/  HMMA.16816.F32 R200, R4, R174, R184 ;  /* 0x000000ae04c8723c */ /* 0x000fe200000018b8 */
[----:B------:R-:W-:-:S04]  /*10860*/  LOP3.LUT R4, R212, 0x4, RZ, 0xc0, !PT ;  /* 0x00000004d4047812 */ /* 0x000fc800078ec0ff */
[----:B------:R-:W-:Y:S01]  /*10870*/  ISETP.NE.AND P2, PT, R4, RZ, PT ;  /* 0x000000ff0400720c */ /* 0x000fe20003f45270 */
[----:B------:R-:W-:Y:S02]  /*10880*/  IMAD.MOV.U32 R4, RZ, RZ, 0x40 ;  /* 0x00000040ff047424 */ /* 0x000fe400078e00ff */
[----:B------:R-:W-:Y:S03]  /*10890*/  HMMA.16816.F32 R32, R12, R24, RZ ;  /* 0x000000180c20723c */ /* 0x000fe600000018ff */
[----:B------:R-:W-:-:S05]  /*108a0*/  SEL R4, R4, 0xffffffc0, !P2 ;  /* 0xffffffc004047807 */ /* 0x000fca0005000000 */
[----:B------:R-:W-:Y:S01]  /*108b0*/  IMAD.IADD R184, R4, 0x1, R16 ;  /* 0x0000000104b87824 */ /* 0x000fe200078e0210 */
[C---:B------:R-:W-:Y:S03]  /*108c0*/  HMMA.16816.F32 R192, R12.reuse, R26, RZ ;  /* 0x0000001a0cc0723c */ /* 0x040fe600000018ff */
[----:B------:R-:W-:Y:S01]  /*108d0*/  IMAD.IADD R2, R2, 0x1, R184 ;  /* 0x0000000102027824 */ /* 0x000fe200078e02b8 */
[----:B------:R-:W2:Y:S04]  /*108e0*/  LDSM.16.M88.4 R4, [R184+0x2000] ;  /* 0x00200000b804783b */ /* 0x000ea80000000200 */
[C---:B------:R-:W-:Y:S08]  /*108f0*/  HMMA.16816.F32 R188, R12.reuse, R20, RZ ;  /* 0x000000140cbc723c */ /* 0x040ff000000018ff */
[----:B------:R-:W-:Y:S01]  /*10900*/  HMMA.16816.F32 R24, R12, R22, RZ ;  /* 0x000000160c18723c */ /* 0x000fe200000018ff */
[----:B------:R-:W-:Y:S07]  /*10910*/  LDSM.16.M88.4 R12, [R184] ;  /* 0x00000000b80c783b */ /* 0x000fee0000000200 */
[C---:B-1----:R-:W-:Y:S01]  /*10920*/  HMMA.16816.F32 R20, R8.reuse, R172, R32 ;  /* 0x000000ac0814723c */ /* 0x042fe20000001820 */
[----:B------:R-:W1:Y:S07]  /*10930*/  LDSM.16.M88.4 R32, [R213+0x8000] ;  /* 0x00800000d520783b */ /* 0x000e6e0000000200 */
[C---:B------:R-:W-:Y:S08]  /*10940*/  HMMA.16816.F32 R172, R8.reuse, R174, R192 ;  /* 0x000000ae08ac723c */ /* 0x040ff000000018c0 */
[C---:B------:R-:W-:Y:S08]  /*10950*/  HMMA.16816.F32 R220, R8.reuse, R180, R188 ;  /* 0x000000b408dc723c */ /* 0x040ff000000018bc */
[----:B------:R-:W-:Y:S01]  /*10960*/  HMMA.16816.F32 R192, R8, R182, R24 ;  /* 0x000000b608c0723c */ /* 0x000fe20000001818 */
[----:B------:R-:W-:Y:S04]  /*10970*/  LDSM.16.M88.4 R24, [R214+0x8000] ;  /* 0x00800000d618783b */ /* 0x000fe80000000200 */
[----:B------:R-:W-:Y:S03]  /*10980*/  LDSM.16.M88.4 R8, [R2] ;  /* 0x000000000208783b */ /* 0x000fe60000000200 */
[C---:B--2---:R-:W-:Y:S08]  /*10990*/  HMMA.16816.F32 R196, R4.reuse, R176, R196 ;  /* 0x000000b004c4723c */ /* 0x044ff000000018c4 */
[C---:B------:R-:W-:Y:S08]  /*109a0*/  HMMA.16816.F32 R188, R4.reuse, R178, R216 ;  /* 0x000000b204bc723c */ /* 0x040ff000000018d8 */
[C---:B-1----:R-:W-:Y:S08]  /*109b0*/  HMMA.16816.F32 R204, R4.reuse, R32, R204 ;  /* 0x0000002004cc723c */ /* 0x042ff000000018cc */
[----:B------:R-:W-:Y:S01]  /*109c0*/  HMMA.16816.F32 R200, R4, R34, R200 ;  /* 0x0000002204c8723c */ /* 0x000fe200000018c8 */
[----:B------:R-:W1:Y:S07]  /*109d0*/  LDSM.16.M88.4 R4, [R2+0x2000] ;  /* 0x002000000204783b */ /* 0x000e6e0000000200 */
[C---:B------:R-:W-:Y:S01]  /*109e0*/  HMMA.16816.F32 R180, R12.reuse, R32, R20 ;  /* 0x000000200cb4723c */ /* 0x040fe20000001814 */
[----:B------:R-:W2:Y:S07]  /*109f0*/  LDSM.16.M88.4 R20, [R214+0x8800] ;  /* 0x00880000d614783b */ /* 0x000eae0000000200 */
[C---:B------:R-:W-:Y:S08]  /*10a00*/  HMMA.16816.F32 R172, R12.reuse, R34, R172 ;  /* 0x000000220cac723c */ /* 0x040ff000000018ac */
[C---:B------:R-:W-:Y:S08]  /*10a10*/  HMMA.16816.F32 R32, R12.reuse, R176, R220 ;  /* 0x000000b00c20723c */ /* 0x040ff000000018dc */
[----:B------:R-:W-:Y:S08]  /*10a20*/  HMMA.16816.F32 R12, R12, R178, R192 ;  /* 0x000000b20c0c723c */ /* 0x000ff000000018c0 */
[C---:B-1----:R-:W-:Y:S08]  /*10a30*/  HMMA.16816.F32 R236, R4.reuse, R24, R204 ;  /* 0x0000001804ec723c */ /* 0x042ff000000018cc */
[C---:B------:R-:W-:Y:S08]  /*10a40*/  HMMA.16816.F32 R220, R4.reuse, R26, R200 ;  /* 0x0000001a04dc723c */ /* 0x040ff000000018c8 */
[C---:B--2---:R-:W-:Y:S08]  /*10a50*/  HMMA.16816.F32 R216, R4.reuse, R20, R196 ;  /* 0x0000001404d8723c */ /* 0x044ff000000018c4 */
[----:B------:R-:W-:Y:S01]  /*10a60*/  HMMA.16816.F32 R204, R4, R22, R188 ;  /* 0x0000001604cc723c */ /* 0x000fe200000018bc */
[----:B------:R-:W-:Y:S07]  /*10a70*/  LDSM.16.M88.4 R4, [R0+0x6000] ;  /* 0x006000000004783b */ /* 0x000fee0000000200 */
[C---:B------:R-:W-:Y:S08]  /*10a80*/  HMMA.16816.F32 R200, R8.reuse, R24, R180 ;  /* 0x0000001808c8723c */ /* 0x040ff000000018b4 */
[C---:B------:R-:W-:Y:S01]  /*10a90*/  HMMA.16816.F32 R196, R8.reuse, R26, R172 ;  /* 0x0000001a08c4723c */ /* 0x040fe200000018ac */
[----:B------:R-:W-:Y:S04]  /*10aa0*/  LDSM.16.M88.4 R24, [R232+0x9000] ;  /* 0x00900000e818783b */ /* 0x000fe80000000200 */
[----:B------:R-:W-:Y:S03]  /*10ab0*/  LDSM.16.M88.4 R172, [R3+0x9000] ;  /* 0x0090000003ac783b */ /* 0x000fe60000000200 */
[C---:B------:R-:W-:Y:S01]  /*10ac0*/  HMMA.16816.F32 R192, R8.reuse, R20, R32 ;  /* 0x0000001408c0723c */ /* 0x040fe20000001820 */
[----:B------:R-:W-:Y:S07]  /*10ad0*/  LDSM.16.M88.4 R32, [R3+0x9800] ;  /* 0x009800000320783b */ /* 0x000fee0000000200 */
[----:B------:R-:W-:Y:S01]  /*10ae0*/  HMMA.16816.F32 R176, R8, R22, R12 ;  /* 0x0000001608b0723c */ /* 0x000fe2000000180c */
[----:B------:R-:W1:Y:S04]  /*10af0*/  LDSM.16.M88.4 R8, [R16+0x6000] ;  /* 0x006000001008783b */ /* 0x000e680000000200 */
[----:B------:R-:W2:Y:S04]  /*10b00*/  LDSM.16.M88.4 R20, [R232+0x9800] ;  /* 0x00980000e814783b */ /* 0x000ea80000000200 */
[----:B------:R2:W3:Y:S01]  /*10b10*/  LDSM.16.M88.4 R12, [R16+0x4000] ;  /* 0x00400000100c783b */ /* 0x0004e20000000200 */
[C---:B-1----:R-:W-:Y:S08]  /*10b20*/  HMMA.16816.F32 R188, R8.reuse, R24, R236 ;  /* 0x0000001808bc723c */ /* 0x042ff000000018ec */
[C---:B------:R-:W-:Y:S08]  /*10b30*/  HMMA.16816.F32 R180, R8.reuse, R26, R220 ;  /* 0x0000001a08b4723c */ /* 0x040ff000000018dc */
[C---:B--2---:R-:W-:Y:S08]  /*10b40*/  HMMA.16816.F32 R16, R8.reuse, R20, R216 ;  /* 0x000000140810723c */ /* 0x044ff000000018d8 */
[----:B------:R-:W-:Y:S08]  /*10b50*/  HMMA.16816.F32 R8, R8, R22, R204 ;  /* 0x000000160808723c */ /* 0x000ff000000018cc */
[C---:B---3--:R-:W-:Y:S08]  /*10b60*/  HMMA.16816.F32 R216, R12.reuse, R24, R200 ;  /* 0x000000180cd8723c */ /* 0x048ff000000018c8 */
[C---:B------:R-:W-:Y:S08]  /*10b70*/  HMMA.16816.F32 R204, R12.reuse, R26, R196 ;  /* 0x0000001a0ccc723c */ /* 0x040ff000000018c4 */
[C---:B------:R-:W-:Y:S08]  /*10b80*/  HMMA.16816.F32 R24, R12.reuse, R20, R192 ;  /* 0x000000140c18723c */ /* 0x040ff000000018c0 */
[----:B------:R-:W-:Y:S01]  /*10b90*/  HMMA.16816.F32 R200, R12, R22, R176 ;  /* 0x000000160cc8723c */ /* 0x000fe200000018b0 */
[----:B------:R1:W2:Y:S04]  /*10ba0*/  LDSM.16.M88.4 R12, [R0+0x4000] ;  /* 0x00400000000c783b */ /* 0x0002a80000000200 */
[----:B------:R-:W-:Y:S03]  /*10bb0*/  LDSM.16.M88.4 R20, [R213+0x9800] ;  /* 0x00980000d514783b */ /* 0x000fe60000000200 */
[C---:B------:R-:W-:Y:S08]  /*10bc0*/  HMMA.16816.F32 R196, R4.reuse, R172, R188 ;  /* 0x000000ac04c4723c */ /* 0x040ff000000018bc */
[C---:B------:R-:W-:Y:S08]  /*10bd0*/  HMMA.16816.F32 R192, R4.reuse, R174, R180 ;  /* 0x000000ae04c0723c */ /* 0x040ff000000018b4 */
[----:B------:R-:W-:Y:S01]  /*10be0*/  HMMA.16816.F32 R188, R4, R32, R16 ;  /* 0x0000002004bc723c */ /* 0x000fe20000001810 */
[----:B------:R-:W-:Y:S01]  /*10bf0*/  LDSM.16.M88.4 R16, [R213+0x9000] ;  /* 0x00900000d510783b */ /* 0x000fe20000000200 */
[----:B-1----:R-:W-:-:S06]  /*10c00*/  IMAD.U32 R0, RZ, RZ, UR19 ;  /* 0x00000013ff007e24 */ /* 0x002fcc000f8e00ff */
[----:B------:R-:W-:Y:S01]  /*10c10*/  HMMA.16816.F32 R180, R4, R34, R8 ;  /* 0x0000002204b4723c */ /* 0x000fe20000001808 */
[----:B------:R-:W1:Y:S04]  /*10c20*/  LDSM.16.M88.4 R8, [R184+0x4000] ;  /* 0x00400000b808783b */ /* 0x000e680000000200 */
[----:B------:R-:W3:Y:S03]  /*10c30*/  LDSM.16.M88.4 R4, [R184+0x6000] ;  /* 0x00600000b804783b */ /* 0x000ee60000000200 */
[C---:B--2---:R-:W-:Y:S08]  /*10c40*/  HMMA.16816.F32 R176, R12.reuse, R172, R216 ;  /* 0x000000ac0cb0723c */ /* 0x044ff000000018d8 */
[C---:B------:R-:W-:Y:S08]  /*10c50*/  HMMA.16816.F32 R172, R12.reuse, R174, R204 ;  /* 0x000000ae0cac723c */ /* 0x040ff000000018cc */
[C---:B------:R-:W-:Y:S08]  /*10c60*/  HMMA.16816.F32 R24, R12.reuse, R32, R24 ;  /* 0x000000200c18723c */ /* 0x040ff00000001818 */
[----:B------:R-:W-:Y:S08]  /*10c70*/  HMMA.16816.F32 R12, R12, R34, R200 ;  /* 0x000000220c0c723c */ /* 0x000ff000000018c8 */
[-C--:B-1----:R-:W-:Y:S08]  /*10c80*/  HMMA.16816.F32 R32, R8, R16.reuse, R176 ;  /* 0x000000100820723c */ /* 0x082ff000000018b0 */
[C---:B---3--:R-:W-:Y:S08]  /*10c90*/  HMMA.16816.F32 R196, R4.reuse, R16, R196 ;  /* 0x0000001004c4723c */ /* 0x048ff000000018c4 */
[C---:B------:R-:W-:Y:S08]  /*10ca0*/  HMMA.16816.F32 R192, R4.reuse, R18, R192 ;  /* 0x0000001204c0723c */ /* 0x040ff000000018c0 */
[C---:B------:R-:W-:Y:S08]  /*10cb0*/  HMMA.16816.F32 R200, R4.reuse, R20, R188 ;  /* 0x0000001404c8723c */ /* 0x040ff000000018bc */
[----:B------:R-:W-:Y:S01]  /*10cc0*/  HMMA.16816.F32 R204, R4, R22, R180 ;  /* 0x0000001604cc723c */ /* 0x000fe200000018b4 */
[----:B------:R-:W-:Y:S07]  /*10cd0*/  LDSM.16.M88.4 R4, [R2+0x4000] ;  /* 0x004000000204783b */ /* 0x000fee0000000200 */
[C---:B------:R-:W-:Y:S01]  /*10ce0*/  HMMA.16816.F32 R176, R8.reuse, R18, R172 ;  /* 0x0000001208b0723c */ /* 0x040fe200000018ac */
[----:B------:R-:W1:Y:S07]  /*10cf0*/  LDSM.16.M88.4 R16, [R214+0x9000] ;  /* 0x00900000d610783b */ /* 0x000e6e0000000200 */
[C---:B------:R-:W-:Y:S01]  /*10d00*/  HMMA.16816.F32 R172, R8.reuse, R20, R24 ;  /* 0x0000001408ac723c */ /* 0x040fe20000001818 */
[----:B------:R-:W2:Y:S07]  /*10d10*/  LDSM.16.M88.4 R24, [R214+0x9800] ;  /* 0x00980000d618783b */ /* 0x000eae0000000200 */
[----:B------:R-:W-:Y:S01]  /*10d20*/  HMMA.16816.F32 R8, R8, R22, R12 ;  /* 0x000000160808723c */ /* 0x000fe2000000180c */
[----:B------:R3:W4:Y:S01]  /*10d30*/  LDSM.16.M88.4 R12, [R2+0x6000] ;  /* 0x00600000020c783b */ /* 0x0007220000000200 */
[----:B------:R-:W-:-:S04]  /*10d40*/  DEPBAR.LE SB0, 0x0 ;  /* 0x000080000000791a */ /* 0x000fc80000000000 */
[----:B---3--:R-:W-:Y:S02]  /*10d50*/  IMAD.SHL.U32 R2, R212, 0x2, RZ ;  /* 0x00000002d4027824 */ /* 0x008fe400078e00ff */
[----:B-1----:R-:W-:Y:S03]  /*10d60*/  HMMA.16816.F32 R32, R4, R16, R32 ;  /* 0x000000100420723c */ /* 0x002fe60000001820 */
[----:B------:R-:W-:-:S05]  /*10d70*/  LOP3.LUT R2, R2, 0x6, RZ, 0xc0, !PT ;  /* 0x0000000602027812 */ /* 0x000fca00078ec0ff */
[----:B--2---:R-:W-:Y:S01]  /*10d80*/  HMMA.16816.F32 R180, R4, R24, R172 ;  /* 0x0000001804b4723c */ /* 0x004fe200000018ac */
[----:B------:R-:W-:-:S04]  /*10d90*/  IMAD R0, R0, 0x20, R2 ;  /* 0x0000002000007824 */ /* 0x000fc800078e0202 */
[C---:B------:R-:W-:Y:S02]  /*10da0*/  VIADD R3, R0.reuse, 0xffffff91 ;  /* 0xffffff9100037836 */ /* 0x040fe40000000000 */
[C---:B------:R-:W-:Y:S01]  /*10db0*/  VIADD R2, R0.reuse, 0xffffff98 ;  /* 0xffffff9800027836 */ /* 0x040fe20000000000 */
[C---:B------:R-:W-:Y:S01]  /*10dc0*/  HMMA.16816.F32 R172, R4.reuse, R26, R8 ;  /* 0x0000001a04ac723c */ /* 0x040fe20000001808 */
[----:B------:R-:W-:Y:S01]  /*10dd0*/  VIADD R8, R0, 0xffffff80 ;  /* 0xffffff8000087836 */ /* 0x000fe20000000000 */
[----:B------:R-:W-:Y:S04]  /*10de0*/  BAR.SYNC.DEFER_BLOCKING 0x0 ;  /* 0x0000000000007b1d */ /* 0x000fe80000010000 */
[-C--:B------:R-:W-:Y:S02]  /*10df0*/  ISETP.GE.AND P5, PT, R8, R28.reuse, PT ;  /* 0x0000001c0800720c */ /* 0x080fe40003fa6270 */
[----:B------:R-:W-:Y:S01]  /*10e00*/  HMMA.16816.F32 R176, R4, R18, R176 ;  /* 0x0000001204b0723c */ /* 0x000fe200000018b0 */
[----:B------:R-:W-:Y:S01]  /*10e10*/  VIADD R7, R0, 0xffffff81 ;  /* 0xffffff8100077836 */ /* 0x000fe20000000000 */
[-C--:B------:R-:W-:Y:S01]  /*10e20*/  ISETP.GE.AND P2, PT, R8, R29.reuse, PT ;  /* 0x0000001d0800720c */ /* 0x080fe20003f46270 */
[----:B------:R-:W-:Y:S01]  /*10e30*/  VIADD R6, R0, 0xffffff88 ;  /* 0xffffff8800067836 */ /* 0x000fe20000000000 */
[----:B------:R-:W-:Y:S01]  /*10e40*/  FSEL R32, R32, -INF , !P5 ;  /* 0xff80000020207808 */ /* 0x000fe20006800000 */
[----:B------:R-:W-:Y:S01]  /*10e50*/  VIADD R5, R0, 0xffffff89 ;  /* 0xffffff8900057836 */ /* 0x000fe20000000000 */
[----:B------:R-:W-:Y:S01]  /*10e60*/  FSEL R23, R34, -INF , !P2 ;  /* 0xff80000022177808 */ /* 0x000fe20005000000 */
[C---:B------:R-:W-:Y:S01]  /*10e70*/  VIADD R4, R0.reuse, 0xffffff90 ;  /* 0xffffff9000047836 */ /* 0x040fe20000000000 */
[C---:B------:R-:W-:Y:S01]  /*10e80*/  ISETP.GE.AND P5, PT, R7.reuse, R28, PT ;  /* 0x0000001c0700720c */ /* 0x040fe20003fa6270 */
[----:B----4-:R-:W-:Y:S01]  /*10e90*/  HMMA.16816.F32 R188, R12, R16, R196 ;  /* 0x000000100cbc723c */ /* 0x010fe200000018c4 */
[----:B------:R-:W-:Y:S01]  /*10ea0*/  ISETP.GE.AND P2, PT, R7, R29, PT ;  /* 0x0000001d0700720c */ /* 0x000fe20003f46270 */
[----:B------:R-:W-:Y:S01]  /*10eb0*/  VIADD R0, R0, 0xffffff99 ;  /* 0xffffff9900007836 */ /* 0x000fe20000000000 */
[----:B------:R-:W-:-:S02]  /*10ec0*/  FSEL R22, R33, -INF , !P5 ;  /* 0xff80000021167808 */ /* 0x000fc40006800000 */
[----:B------:R-:W-:Y:S02]  /*10ed0*/  FSEL R21, R35, -INF , !P2 ;  /* 0xff80000023157808 */ /* 0x000fe40005000000 */
[CC--:B------:R-:W-:Y:S01]  /*10ee0*/  ISETP.GE.AND P5, PT, R6.reuse, R28.reuse, PT ;  /* 0x0000001c0600720c */ /* 0x0c0fe20003fa6270 */
[C---:B------:R-:W-:Y:S01]  /*10ef0*/  HMMA.16816.F32 R200, R12.reuse, R24, R200 ;  /* 0x000000180cc8723c */ /* 0x040fe200000018c8 */
[-C--:B------:R-:W-:Y:S02]  /*10f00*/  ISETP.GE.AND P2, PT, R6, R29.reuse, PT ;  /* 0x0000001d0600720c */ /* 0x080fe40003f46270 */
[----:B------:R-:W-:Y:S02]  /*10f10*/  FSEL R138, R176, -INF , !P5 ;  /* 0xff800000b08a7808 */ /* 0x000fe40006800000 */
[----:B------:R-:W-:Y:S02]  /*10f20*/  FSEL R137, R178, -INF , !P2 ;  /* 0xff800000b2897808 */ /* 0x000fe40005000000 */
[C---:B------:R-:W-:Y:S01]  /*10f30*/  ISETP.GE.AND P5, PT, R5.reuse, R28, PT ;  /* 0x0000001c0500720c */ /* 0x040fe20003fa6270 */
[----:B------:R-:W-:Y:S01]  /*10f40*/  HMMA.16816.F32 R196, R12, R18, R192 ;  /* 0x000000120cc4723c */ /* 0x000fe200000018c0 */
[----:B------:R-:W-:-:S02]  /*10f50*/  ISETP.GE.AND P2, PT, R5, R29, PT ;  /* 0x0000001d0500720c */ /* 0x000fc40003f46270 */
[----:B------:R-:W-:Y:S02]  /*10f60*/  FSEL R132, R177, -INF , !P5 ;  /* 0xff800000b1847808 */ /* 0x000fe40006800000 */
[----:B------:R-:W-:Y:S02]  /*10f70*/  FSEL R33, R179, -INF , !P2 ;  /* 0xff800000b3217808 */ /* 0x000fe40005000000 */
[C---:B------:R-:W-:Y:S01]  /*10f80*/  ISETP.GE.AND P5, PT, R4.reuse, R28, PT ;  /* 0x0000001c0400720c */ /* 0x040fe20003fa6270 */
[----:B------:R-:W-:Y:S01]  /*10f90*/  HMMA.16816.F32 R192, R12, R26, R204 ;  /* 0x0000001a0cc0723c */ /* 0x000fe200000018cc */
[----:B------:R-:W-:Y:S02]  /*10fa0*/  ISETP.GE.AND P2, PT, R4, R29, PT ;  /* 0x0000001d0400720c */ /* 0x000fe40003f46270 */
[----:B------:R-:W-:Y:S02]  /*10fb0*/  FSEL R35, R180, -INF , !P5 ;  /* 0xff800000b4237808 */ /* 0x000fe40006800000 */
[----:B------:R-:W-:-:S02]  /*10fc0*/  FSEL R25, R182, -INF , !P2 ;  /* 0xff800000b6197808 */ /* 0x000fc40005000000 */
[CC--:B------:R-:W-:Y:S02]  /*10fd0*/  ISETP.GE.AND P5, PT, R3.reuse, R28.reuse, PT ;  /* 0x0000001c0300720c */ /* 0x0c0fe40003fa6270 */
[-C--:B------:R-:W-:Y:S02]  /*10fe0*/  ISETP.GE.AND P2, PT, R3, R29.reuse, PT ;  /* 0x0000001d0300720c */ /* 0x080fe40003f46270 */
[----:B------:R-:W-:Y:S02]  /*10ff0*/  FSEL R34, R181, -INF , !P5 ;  /* 0xff800000b5227808 */ /* 0x000fe40006800000 */
[----:B------:R-:W-:Y:S02]  /*11000*/  FSEL R24, R183, -INF , !P2 ;  /* 0xff800000b7187808 */ /* 0x000fe40005000000 */
[C---:B------:R-:W-:Y:S02]  /*11010*/  ISETP.GE.AND P5, PT, R2.reuse, R28, PT ;  /* 0x0000001c0200720c */ /* 0x040fe40003fa6270 */
[----:B------:R-:W-:-:S02]  /*11020*/  ISETP.GE.AND P2, PT, R2, R29, PT ;  /* 0x0000001d0200720c */ /* 0x000fc40003f46270 */
[----:B------:R-:W-:Y:S02]  /*11030*/  FMNMX3.FTZ R10, R136, R32, R22, !PT ;  /* 0x00000020880a7276 */ /* 0x000fe40007810016 */
[----:B------:R-:W-:Y:S02]  /*11040*/  FMNMX3.FTZ R9, R135, R23, R21, !PT ;  /* 0x0000001787097276 */ /* 0x000fe40007810015 */
[----:B------:R-:W-:Y:S02]  /*11050*/  FSEL R20, R172, -INF , !P5 ;  /* 0xff800000ac147808 */ /* 0x000fe40006800000 */
[----:B------:R-:W-:Y:S02]  /*11060*/  FSEL R18, R174, -INF , !P2 ;  /* 0xff800000ae127808 */ /* 0x000fe40005000000 */
[----:B------:R-:W-:Y:S02]  /*11070*/  FMNMX3.FTZ R10, R10, R138, R132, !PT ;  /* 0x0000008a0a0a7276 */ /* 0x000fe40007810084 */
[----:B------:R-:W-:-:S02]  /*11080*/  ISETP.GE.AND P5, PT, R0, R28, PT ;  /* 0x0000001c0000720c */ /* 0x000fc40003fa6270 */
[----:B------:R-:W-:Y:S02]  /*11090*/  ISETP.GE.AND P2, PT, R0, R29, PT ;  /* 0x0000001d0000720c */ /* 0x000fe40003f46270 */
[----:B------:R-:W-:Y:S02]  /*110a0*/  FMNMX3.FTZ R9, R9, R137, R33, !PT ;  /* 0x0000008909097276 */ /* 0x000fe40007810021 */
[----:B------:R-:W-:Y:S02]  /*110b0*/  FMNMX3.FTZ R11, R10, R35, R34, !PT ;  /* 0x000000230a0b7276 */ /* 0x000fe40007810022 */
[----:B------:R-:W-:Y:S02]  /*110c0*/  FSEL R19, R173, -INF , !P5 ;  /* 0xff800000ad137808 */ /* 0x000fe40006800000 */
[----:B------:R-:W-:Y:S02]  /*110d0*/  FSEL R17, R175, -INF , !P2 ;  /* 0xff800000af117808 */ /* 0x000fe40005000000 */
[----:B------:R-:W-:-:S02]  /*110e0*/  FMNMX3.FTZ R10, R9, R25, R24, !PT ;  /* 0x00000019090a7276 */ /* 0x000fc40007810018 */
[----:B------:R-:W-:Y:S02]  /*110f0*/  FMNMX3.FTZ R9, R11, R20, R19, !PT ;  /* 0x000000140b097276 */ /* 0x000fe40007810013 */
[----:B------:R-:W-:Y:S01]  /*11100*/  FMNMX3.FTZ R16, R10, R18, R17, !PT ;  /* 0x000000120a107276 */ /* 0x000fe20007810011 */
[----:B------:R-:W-:Y:S06]  /*11110*/  BRA.U !UP1, `(.L_x_1360) ;  /* 0x0000000109ac7547 */ /* 0x000fec000b800000 */
        /* <DEDUP_REMOVED lines=13> */
[-C--:B---3--:R-:W-:Y:S02]  /*111f0*/  @!P4 LEA.HI.X R15, R12, R214.reuse, R11, 0x1, P2 ;  /* 0x000000d60c0fc211 */ /* 0x088fe400010f0c0b */
[----:B------:R-:W-:Y:S01]  /*11200*/  MOV R11, UR7 ;  /* 0x00000007000b7c02 */ /* 0x000fe20008000f00 */
[----:B------:R-:W-:Y:S01]  /*11210*/  ULEA.HI.X UR7, UR10, UR13, UR11, 0x4, UP0 ;  /* 0x0000000d0a077291 */ /* 0x000fe200080f240b */
[-C--:B------:R-:W-:Y:S01]  /*11220*/  @!P3 LEA R12, P2, R10, R213.reuse, 0x1 ;  /* 0x000000d50a0cb211 */ /* 0x080fe200078408ff */
[----:B------:R-:W-:Y:S01]  /*11230*/  IMAD.U32 R10, RZ, RZ, UR13 ;  /* 0x0000000dff0a7e24 */ /* 0x000fe2000f8e00ff */
[----:B------:R-:W-:Y:S01]  /*11240*/  @!PT LDS RZ, [RZ] ;  /* 0x00000000fffff984 */ /* 0x000fe20000000800 */
[----:B------:R-:W-:Y:S01]  /*11250*/  @!PT LDS RZ, [RZ] ;  /* 0x00000000fffff984 */ /* 0x000fe20000000800 */
[----:B------:R-:W-:Y:S01]  /*11260*/  @!PT LDS RZ, [RZ] ;  /* 0x00000000fffff984 */ /* 0x000fe20000000800 */
[----:B------:R1:W-:Y:S04]  /*11270*/  @!P4 LDGSTS.E.BYPASS.LTC128B.128 [R215+0x8000], desc[UR22][R14.64] ;  /* 0x080000000ed7cfae */ /* 0x0003e8000b981a16 */
[----:B------:R-:W-:Y:S01]  /*11280*/  @!P3 LEA.HI.X R13, R11, R214, R10, 0x1, P2 ;  /* 0x000000d60b0db211 */ /* 0x000fe200010f0c0a */
[----:B------:R1:W-:Y:S01]  /*11290*/  @P4 STS.128 [R215+0x8000], RZ ;  /* 0x008000ffd7004388 */ /* 0x0003e20000000c00 */
[----:B------:R-:W-:-:S02]  /*112a0*/  LEA R10, P2, R26, R213, 0x1 ;  /* 0x000000d51a0a7211 */ /* 0x000fc400078408ff */
[----:B------:R-:W-:Y:S01]  /*112b0*/  MOV R11, UR7 ;  /* 0x00000007000b7c02 */ /* 0x000fe20008000f00 */
        /* <DEDUP_REMOVED lines=17> */
.L_x_1360:
[----:B-1----:R-:W2:Y:S04]  /*113d0*/  LDL.64 R14, [R1+0xa0] ;  /* 0x0000a000010e7983 */ /* 0x002ea80000100a00 */
[----:B------:R-:W3:Y:S01]  /*113e0*/  LDL.64 R216, [R1+0x78] ;  /* 0x0000780001d87983 */ /* 0x000ee20000100a00 */
[CC--:B------:R-:W-:Y:S01]  /*113f0*/  ISETP.GE.AND P5, PT, R8.reuse, R30.reuse, PT ;  /* 0x0000001e0800720c */ /* 0x0c0fe20003fa6270 */
[----:B------:R-:W-:Y:S01]  /*11400*/  IMAD.U32 R13, RZ, RZ, UR21 ;  /* 0x00000015ff0d7e24 */ /* 0x000fe2000f8e00ff */
[-C--:B------:R-:W-:Y:S01]  /*11410*/  ISETP.GE.AND P2, PT, R8, R31.reuse, PT ;  /* 0x0000001f0800720c */ /* 0x080fe20003f46270 */
[----:B------:R-:W4:Y:S01]  /*11420*/  LDL.64 R220, [R1+0x90] ;  /* 0x0000900001dc7983 */ /* 0x000f220000100a00 */
[----:B------:R-:W-:Y:S01]  /*11430*/  FSEL R181, R188, -INF , !P5 ;  /* 0xff800000bcb57808 */ /* 0x000fe20006800000 */
[----:B------:R-:W-:Y:S01]  /*11440*/  UIADD3 UR7, UPT, UPT, UR19, -0x4, URZ ;  /* 0xfffffffc13077890 */ /* 0x000fe2000fffe0ff */
[----:B------:R-:W-:Y:S01]  /*11450*/  FSEL R185, R190, -INF , !P2 ;  /* 0xff800000beb97808 */ /* 0x000fe20005000000 */
[----:B------:R-:W5:Y:S01]  /*11460*/  LDL.64 R236, [R1+0x80] ;  /* 0x0000800001ec7983 */ /* 0x000f620000100a00 */
[CC--:B------:R-:W-:Y:S01]  /*11470*/  ISETP.GE.AND P5, PT, R7.reuse, R30.reuse, PT ;  /* 0x0000001e0700720c */ /* 0x0c0fe20003fa6270 */
[C---:B------:R-:W-:Y:S01]  /*11480*/  VIADD R139, R224.reuse, 0x9e3779b9 ;  /* 0x9e3779b9e08b7836 */ /* 0x040fe20000000000 */
[----:B------:R-:W-:Y:S01]  /*11490*/  ISETP.GE.AND P2, PT, R7, R31, PT ;  /* 0x0000001f0700720c */ /* 0x000fe20003f46270 */
[----:B------:R-:W5:Y:S01]  /*114a0*/  LDL.64 R242, [R1+0x88] ;  /* 0x0000880001f27983 */ /* 0x000f620000100a00 */
[----:B------:R-:W-:Y:S01]  /*114b0*/  FSEL R178, R189, -INF , !P5 ;  /* 0xff800000bdb27808 */ /* 0x000fe20006800000 */
[----:B------:R-:W-:Y:S01]  /*114c0*/  VIADD R172, R224, 0x3c6ef372 ;  /* 0x3c6ef372e0ac7836 */ /* 0x000fe20000000000 */
[----:B------:R-:W-:Y:S01]  /*114d0*/  FSEL R182, R191, -INF , !P2 ;  /* 0xff800000bfb67808 */ /* 0x000fe20005000000 */
[----:B------:R-:W1:Y:S01]  /*114e0*/  SHFL.BFLY PT, R10, R9, 0x2, 0x1f ;  /* 0x0c401f00090a7f89 */ /* 0x000e6200000e0000 */
[----:B------:R-:W-:-:S02]  /*114f0*/  ISETP.GE.AND P5, PT, R6, R30, PT ;  /* 0x0000001e0600720c */ /* 0x000fc40003fa6270 */
[-C--:B------:R-:W-:Y:S01]  /*11500*/  ISETP.GE.AND P2, PT, R6, R31.reuse, PT ;  /* 0x0000001f0600720c */ /* 0x080fe20003f46270 */
[----:B------:R-:W1:Y:S01]  /*11510*/  SHFL.BFLY PT, R11, R16, 0x2, 0x1f ;  /* 0x0c401f00100b7f89 */ /* 0x000e6200000e0000 */
[----:B------:R-:W-:Y:S02]  /*11520*/  FSEL R187, R196, -INF , !P5 ;  /* 0xff800000c4bb7808 */ /* 0x000fe40006800000 */
[----:B------:R-:W-:Y:S02]  /*11530*/  FSEL R188, R198, -INF , !P2 ;  /* 0xff800000c6bc7808 */ /* 0x000fe40005000000 */
[C---:B------:R-:W-:Y:S02]  /*11540*/  ISETP.GE.AND P5, PT, R5.reuse, R30, PT ;  /* 0x0000001e0500720c */ /* 0x040fe40003fa6270 */
[----:B------:R-:W-:Y:S02]  /*11550*/  ISETP.GE.AND P2, PT, R5, R31, PT ;  /* 0x0000001f0500720c */ /* 0x000fe40003f46270 */
[----:B------:R-:W-:-:S02]  /*11560*/  FSEL R180, R197, -INF , !P5 ;  /* 0xff800000c5b47808 */ /* 0x000fc40006800000 */
[----:B------:R-:W-:Y:S02]  /*11570*/  FSEL R186, R199, -INF , !P2 ;  /* 0xff800000c7ba7808 */ /* 0x000fe40005000000 */
[C---:B------:R-:W-:Y:S02]  /*11580*/  ISETP.GE.AND P5, PT, R4.reuse, R30, PT ;  /* 0x0000001e0400720c */ /* 0x040fe40003fa6270 */
[----:B------:R-:W-:Y:S02]  /*11590*/  ISETP.GE.AND P2, PT, R4, R31, PT ;  /* 0x0000001f0400720c */ /* 0x000fe40003f46270 */
[----:B------:R-:W-:Y:S02]  /*115a0*/  FSEL R177, R200, -INF , !P5 ;  /* 0xff800000c8b17808 */ /* 0x000fe40006800000 */
[----:B------:R-:W-:Y:S02]  /*115b0*/  FSEL R183, R202, -INF , !P2 ;  /* 0xff800000cab77808 */ /* 0x000fe40005000000 */
[----:B-1----:R-:W-:-:S02]  /*115c0*/  FMNMX.FTZ R9, R9, R10, !PT ;  /* 0x0000000a09097209 */ /* 0x002fc40007810000 */
[CC--:B------:R-:W-:Y:S02]  /*115d0*/  ISETP.GE.AND P5, PT, R3.reuse, R30.reuse, PT ;  /* 0x0000001e0300720c */ /* 0x0c0fe40003fa6270 */
[----:B------:R-:W-:Y:S02]  /*115e0*/  FMNMX.FTZ R5, R16, R11, !PT ;  /* 0x0000000b10057209 */ /* 0x000fe40007810000 */
[----:B------:R-:W1:Y:S01]  /*115f0*/  SHFL.BFLY PT, R11, R9, 0x1, 0x1f ;  /* 0x0c201f00090b7f89 */ /* 0x000e6200000e0000 */
[----:B------:R-:W-:Y:S02]  /*11600*/  ISETP.GE.AND P2, PT, R3, R31, PT ;  /* 0x0000001f0300720c */ /* 0x000fe40003f46270 */
[----:B------:R-:W-:Y:S01]  /*11610*/  FSEL R175, R201, -INF , !P5 ;  /* 0xff800000c9af7808 */ /* 0x000fe20006800000 */
[----:B------:R-:W1:Y:S01]  /*11620*/  SHFL.BFLY PT, R10, R5, 0x1, 0x1f ;  /* 0x0c201f00050a7f89 */ /* 0x000e6200000e0000 */
[----:B------:R-:W-:Y:S02]  /*11630*/  FSEL R179, R203, -INF , !P2 ;  /* 0xff800000cbb37808 */ /* 0x000fe40005000000 */
[----:B------:R-:W-:-:S02]  /*11640*/  ISETP.GE.AND P5, PT, R2, R30, PT ;  /* 0x0000001e0200720c */ /* 0x000fc40003fa6270 */
[-C--:B------:R-:W-:Y:S02]  /*11650*/  ISETP.GE.AND P2, PT, R2, R31.reuse, PT ;  /* 0x0000001f0200720c */ /* 0x080fe40003f46270 */
[----:B------:R-:W-:Y:S02]  /*11660*/  SHF.R.U32.HI R3, RZ, 0x5, R212 ;  /* 0x00000005ff037819 */ /* 0x000fe400000116d4 */
[----:B------:R-:W-:Y:S02]  /*11670*/  FSEL R173, R192, -INF , !P5 ;  /* 0xff800000c0ad7808 */ /* 0x000fe40006800000 */
[----:B------:R-:W-:Y:S01]  /*11680*/  FSEL R176, R194, -INF , !P2 ;  /* 0xff800000c2b07808 */ /* 0x000fe20005000000 */
[----:B------:R-:W-:Y:S01]  /*11690*/  IMAD R13, R13, 0x8, R3 ;  /* 0x000000080d0d7824 */ /* 0x000fe200078e0203 */
[C---:B------:R-:W-:Y:S02]  /*116a0*/  ISETP.GE.AND P5, PT, R0.reuse, R30, PT ;  /* 0x0000001e0000720c */ /* 0x040fe40003fa6270 */
[----:B------:R-:W-:-:S02]  /*116b0*/  ISETP.GE.AND P2, PT, R0, R31, PT ;  /* 0x0000001f0000720c */ /* 0x000fc40003f46270 */
[----:B------:R-:W-:Y:S02]  /*116c0*/  FMNMX3.FTZ R0, R134, R181, R178, !PT ;  /* 0x000000b586007276 */ /* 0x000fe400078100b2 */
[----:B------:R-:W-:Y:S02]  /*116d0*/  FMNMX3.FTZ R3, R133, R185, R182, !PT ;  /* 0x000000b985037276 */ /* 0x000fe400078100b6 */
[----:B-1----:R-:W-:Y:S02]  /*116e0*/  FMNMX.FTZ R241, R9, R11, !PT ;  /* 0x0000000b09f17209 */ /* 0x002fe40007810000 */
[----:B------:R-:W-:Y:S02]  /*116f0*/  FMNMX3.FTZ R9, R0, R187, R180, !PT ;  /* 0x000000bb00097276 */ /* 0x000fe400078100b4 */
[----:B------:R-:W-:Y:S02]  /*11700*/  FMNMX3.FTZ R0, R3, R188, R186, !PT ;  /* 0x000000bc03007276 */ /* 0x000fe400078100ba */
[----:B------:R-:W-:-:S02]  /*11710*/  FSEL R174, R195, -INF , !P2 ;  /* 0xff800000c3ae7808 */ /* 0x000fc40005000000 */
[----:B------:R-:W-:Y:S02]  /*11720*/  FMNMX3.FTZ R0, R0, R183, R179, !PT ;  /* 0x000000b700007276 */ /* 0x000fe400078100b3 */
[----:B------:R-:W-:Y:S02]  /*11730*/  FSEL R26, R193, -INF , !P5 ;  /* 0xff800000c11a7808 */ /* 0x000fe40006800000 */
[----:B------:R-:W-:Y:S02]  /*11740*/  FMNMX3.FTZ R9, R9, R177, R175, !PT ;  /* 0x000000b109097276 */ /* 0x000fe400078100af */
[----:B------:R-:W-:Y:S02]  /*11750*/  FMNMX.FTZ R239, R5, R10, !PT ;  /* 0x0000000a05ef7209 */ /* 0x000fe40007810000 */
[----:B------:R-:W-:Y:S02]  /*11760*/  FMNMX3.FTZ R5, R0, R176, R174, !PT ;  /* 0x000000b000057276 */ /* 0x000fe400078100ae */
[----:B------:R-:W-:-:S03]  /*11770*/  FMNMX3.FTZ R9, R9, R173, R26, !PT ;  /* 0x000000ad09097276 */ /* 0x000fc6000781001a */
[----:B------:R-:W1:Y:S01]  /*11780*/  SHFL.BFLY PT, R27, R5, 0x2, 0x1f ;  /* 0x0c401f00051b7f89 */ /* 0x000e6200000e0000 */
[----:B------:R-:W-:Y:S01]  /*11790*/  FMUL.FTZ R0, R239, UR4 ;  /* 0x00000004ef007c20 */ /* 0x000fe20008410000 */
[----:B------:R-:W-:Y:S02]  /*117a0*/  IMAD R11, R13, -0x326172a9, RZ ;  /* 0xcd9e8d570d0b7824 */ /* 0x000fe400078e02ff */
[----:B------:R-:W-:Y:S01]  /*117b0*/  FMUL.FTZ R3, R241, UR4 ;  /* 0x00000004f1037c20 */ /* 0x000fe20008410000 */
[----:B------:R-:W-:Y:S02]  /*117c0*/  FSETP.NEU.FTZ.AND P2, PT, R239, -INF , PT ;  /* 0xff800000ef00780b */ /* 0x000fe40003f5d000 */
[----:B------:R-:W-:Y:S02]  /*117d0*/  FSETP.NEU.FTZ.AND P5, PT, R241, -INF , PT ;  /* 0xff800000f100780b */ /* 0x000fe40003fbd000 */
[----:B------:R-:W-:Y:S02]  /*117e0*/  FSEL R0, R0, RZ, P2 ;  /* 0x000000ff00007208 */ /* 0x000fe40001000000 */
[----:B------:R-:W-:-:S03]  /*117f0*/  FSEL R3, R3, RZ, P5 ;  /* 0x000000ff03037208 */ /* 0x000fc60002800000 */
[--C-:B------:R-:W-:Y:S01]  /*11800*/  FFMA.FTZ R213, R18, UR4, -R0.reuse ;  /* 0x0000000412d57c23 */ /* 0x100fe20008010800 */
[--C-:B------:R-:W-:Y:S01]  /*11810*/  FFMA.FTZ R218, R17, UR4, -R0.reuse ;  /* 0x0000000411da7c23 */ /* 0x100fe20008010800 */
[--C-:B------:R-:W-:Y:S01]  /*11820*/  FFMA.FTZ R207, R19, UR4, -R3.reuse ;  /* 0x0000000413cf7c23 */ /* 0x100fe20008010803 */
[C---:B------:R-:W-:Y:S02]  /*11830*/  VIADD R18, R225.reuse, 0x76cf5d0a ;  /* 0x76cf5d0ae1127836 */ /* 0x040fe40000000000 */
[----:B------:R-:W-:Y:S02]  /*11840*/  VIADD R19, R225, 0x32370b8f ;  /* 0x32370b8fe1137836 */ /* 0x000fe40000000000 */
[--C-:B------:R-:W-:Y:S01]  /*11850*/  FFMA.FTZ R191, R138, UR4, -R3.reuse ;  /* 0x000000048abf7c23 */ /* 0x100fe20008010803 */
[--C-:B------:R-:W-:Y:S01]  /*11860*/  FFMA.FTZ R201, R34, UR4, -R3.reuse ;  /* 0x0000000422c97c23 */ /* 0x100fe20008010803 */
[----:B-1----:R-:W-:Y:S01]  /*11870*/  FMNMX.FTZ R5, R5, R27, !PT ;  /* 0x0000001b05057209 */ /* 0x002fe20007810000 */
        /* <DEDUP_REMOVED lines=8> */
[--C-:B------:R-:W-:Y:S01]  /*11900*/  FFMA.FTZ R192, R132, UR4, -R3.reuse ;  /* 0x0000000484c07c23 */ /* 0x100fe20008010803 */
[--C-:B------:R-:W-:Y:S01]  /*11910*/  FFMA.FTZ R197, R35, UR4, -R3.reuse ;  /* 0x0000000423c57c23 */ /* 0x100fe20008010803 */
[----:B------:R-:W-:Y:S01]  /*11920*/  FFMA.FTZ R208, R20, UR4, -R3 ;  /* 0x0000000414d07c23 */ /* 0x000fe20008010803 */
[----:B------:R-:W1:Y:S01]  /*11930*/  SHFL.BFLY PT, R0, R5, 0x1, 0x1f ;  /* 0x0c201f0005007f89 */ /* 0x000e6200000e0000 */
[C---:B------:R-:W-:Y:S01]  /*11940*/  VIADD R25, R224.reuse, 0xdaa66d2b ;  /* 0xdaa66d2be0197836 */ /* 0x040fe20000000000 */
[----:B------:R-:W-:Y:S01]  /*11950*/  IADD3 R21, PT, PT, R224, 0x78dde6e4, RZ ;  /* 0x78dde6e4e0157810 */ /* 0x000fe20007ffe0ff */
[----:B------:R-:W-:-:S02]  /*11960*/  VIADD R27, R225, 0xed9eba14 ;  /* 0xed9eba14e11b7836 */ /* 0x000fc40000000000 */
[----:B------:R-:W-:Y:S02]  /*11970*/  VIADD R20, R225, 0xa9066899 ;  /* 0xa9066899e1147836 */ /* 0x000fe40000000000 */
[----:B------:R-:W-:Y:S01]  /*11980*/  VIADD R132, R224, 0xb54cda56 ;  /* 0xb54cda56e0847836 */ /* 0x000fe20000000000 */
[----:B------:R-:W-:Y:S01]  /*11990*/  MUFU.EX2 R238, R190 ;  /* 0x000000be00ee7308 */ /* 0x000fe20000000800 */
[----:B------:R-:W-:Y:S02]  /*119a0*/  FSEL R137, R239, RZ, P2 ;  /* 0x000000ffef897208 */ /* 0x000fe40001000000 */
[----:B-1----:R-:W-:-:S04]  /*119b0*/  FMNMX.FTZ R233, R5, R0, !PT ;  /* 0x0000000005e97209 */ /* 0x002fc80007810000 */
[C---:B------:R-:W-:Y:S01]  /*119c0*/  FSETP.NEU.FTZ.AND P2, PT, R233.reuse, -INF , PT ;  /* 0xff800000e900780b */ /* 0x040fe20003f5d000 */
[----:B------:R-:W-:-:S05]  /*119d0*/  FMUL.FTZ R0, R233, UR4 ;  /* 0x00000004e9007c20 */ /* 0x000fca0008410000 */
[----:B------:R-:W-:Y:S01]  /*119e0*/  FSEL R0, R0, RZ, P2 ;  /* 0x000000ff00007208 */ /* 0x000fe20001000000 */
[----:B------:R-:W-:-:S04]  /*119f0*/  VIADD R35, R224, 0x1715609d ;  /* 0x1715609de0237836 */ /* 0x000fc80000000000 */
[--C-:B------:R-:W-:Y:S01]  /*11a00*/  FFMA.FTZ R185, R185, UR4, -R0.reuse ;  /* 0x00000004b9b97c23 */ /* 0x100fe20008010800 */
[--C-:B------:R-:W-:Y:S01]  /*11a10*/  FFMA.FTZ R182, R182, UR4, -R0.reuse ;  /* 0x00000004b6b67c23 */ /* 0x100fe20008010800 */
[--C-:B------:R-:W-:Y:S01]  /*11a20*/  FFMA.FTZ R186, R186, UR4, -R0.reuse ;  /* 0x00000004baba7c23 */ /* 0x100fe20008010800 */
[--C-:B------:R-:W-:Y:S01]  /*11a30*/  FFMA.FTZ R183, R183, UR4, -R0.reuse ;  /* 0x00000004b7b77c23 */ /* 0x100fe20008010800 */
[--C-:B------:R-:W-:Y:S01]  /*11a40*/  FFMA.FTZ R179, R179, UR4, -R0.reuse ;  /* 0x00000004b3b37c23 */ /* 0x100fe20008010800 */
[----:B------:R-:W-:Y:S01]  /*11a50*/  FFMA.FTZ R174, R174, UR4, -R0 ;  /* 0x00000004aeae7c23 */ /* 0x000fe20008010800 */
[----:B--2---:R-:W-:Y:S02]  /*11a60*/  LOP3.LUT R10, R225, UR7, R15, 0x96, !PT ;  /* 0x00000007e10a7c12 */ /* 0x004fe4000f8e960f */
[----:B------:R-:W1:Y:S03]  /*11a70*/  SHFL.BFLY PT, R15, R9, 0x2, 0x1f ;  /* 0x0c401f00090f7f89 */ /* 0x000e6600000e0000 */
[----:B------:R-:W-:-:S05]  /*11a80*/  IMAD.WIDE.U32 R202, R10, -0x326172a9, RZ ;  /* 0xcd9e8d570aca7825 */ /* 0x000fca00078e00ff */
[----:B------:R-:W-:Y:S02]  /*11a90*/  LOP3.LUT R10, R139, R11, R203, 0x96, !PT ;  /* 0x0000000b8b0a7212 */ /* 0x000fe400078e96cb */
[----:B---3--:R-:W-:-:S03]  /*11aa0*/  LOP3.LUT R16, R172, R202, R217, 0x96, !PT ;  /* 0x000000caac107212 */ /* 0x008fc600078e96d9 */
[----:B------:R-:W-:-:S04]  /*11ab0*/  IMAD.WIDE.U32 R10, R10, -0x2daee0ad, RZ ;  /* 0xd2511f530a0a7825 */ /* 0x000fc800078e00ff */
[----:B------:R-:W-:Y:S01]  /*11ac0*/  IMAD.WIDE.U32 R16, R16, -0x2daee0ad, RZ ;  /* 0xd2511f5310107825 */ /* 0x000fe200078e00ff */
[----:B----4-:R-:W-:-:S04]  /*11ad0*/  LOP3.LUT R11, R18, R220, R11, 0x96, !PT ;  /* 0x000000dc120b7212 */ /* 0x010fc800078e960b */
[----:B------:R-:W-:Y:S02]  /*11ae0*/  LOP3.LUT R14, R19, R10, R17, 0x96, !PT ;  /* 0x0000000a130e7212 */ /* 0x000fe400078e9611 */
[----:B-1----:R-:W-:Y:S01]  /*11af0*/  FMNMX.FTZ R9, R9, R15, !PT ;  /* 0x0000000f09097209 */ /* 0x002fe20007810000 */
[----:B------:R-:W-:-:S04]  /*11b00*/  IMAD.WIDE.U32 R10, R11, -0x326172a9, RZ ;  /* 0xcd9e8d570b0a7825 */ /* 0x000fc800078e00ff */
[----:B------:R-:W1:Y:S01]  /*11b10*/  SHFL.BFLY PT, R3, R9, 0x1, 0x1f ;  /* 0x0c201f0009037f89 */ /* 0x000e6200000e0000 */
[----:B------:R-:W-:Y:S01]  /*11b20*/  IMAD.WIDE.U32 R14, R14, -0x326172a9, RZ ;  /* 0xcd9e8d570e0e7825 */ /* 0x000fe200078e00ff */
[----:B------:R-:W-:-:S04]  /*11b30*/  LOP3.LUT R11, R25, R216, R11, 0x96, !PT ;  /* 0x000000d8190b7212 */ /* 0x000fc800078e960b */
[----:B------:R-:W-:Y:S01]  /*11b40*/  LOP3.LUT R32, R21, R10, R15, 0x96, !PT ;  /* 0x0000000a15207212 */ /* 0x000fe200078e960f */
[----:B------:R-:W-:-:S04]  /*11b50*/  IMAD.WIDE.U32 R10, R11, -0x2daee0ad, RZ ;  /* 0xd2511f530b0a7825 */ /* 0x000fc800078e00ff */
[----:B------:R-:W-:Y:S01]  /*11b60*/  IMAD.WIDE.U32 R32, R32, -0x2daee0ad, RZ ;  /* 0xd2511f5320207825 */ /* 0x000fe200078e00ff */
[----:B------:R-:W-:-:S04]  /*11b70*/  LOP3.LUT R11, R27, R16, R11, 0x96, !PT ;  /* 0x000000101b0b7212 */ /* 0x000fc800078e960b */
[----:B------:R-:W-:Y:S01]  /*11b80*/  LOP3.LUT R16, R20, R10, R33, 0x96, !PT ;  /* 0x0000000a14107212 */ /* 0x000fe200078e9621 */
[----:B------:R-:W-:-:S04]  /*11b90*/  IMAD.WIDE.U32 R10, R11, -0x326172a9, RZ ;  /* 0xcd9e8d570b0a7825 */ /* 0x000fc800078e00ff */
[----:B------:R-:W-:Y:S01]  /*11ba0*/  IMAD.WIDE.U32 R16, R16, -0x326172a9, RZ ;  /* 0xcd9e8d5710107825 */ /* 0x000fe200078e00ff */
[----:B------:R2:W3:Y:S01]  /*11bb0*/  MUFU.EX2 R220, R189 ;  /* 0x000000bd00dc7308 */ /* 0x0004e20000000800 */
[----:B-1----:R-:W-:-:S03]  /*11bc0*/  FMNMX.FTZ R214, R9, R3, !PT ;  /* 0x0000000309d67209 */ /* 0x002fc60007810000 */
[----:B------:R-:W-:Y:S02]  /*11bd0*/  LOP3.LUT R17, R132, R10, R17, 0x96, !PT ;  /* 0x0000000a84117212 */ /* 0x000fe400078e9611 */
[----:B------:R-:W-:Y:S01]  /*11be0*/  FSEL R9, R241, RZ, P5 ;  /* 0x000000fff1097208 */ /* 0x000fe20002800000 */
[C---:B------:R-:W-:Y:S01]  /*11bf0*/  FMUL.FTZ R3, R214.reuse, UR4 ;  /* 0x00000004d6037c20 */ /* 0x040fe20008410000 */
[----:B------:R-:W-:Y:S02]  /*11c00*/  FSETP.NEU.FTZ.AND P5, PT, R214, -INF , PT ;  /* 0xff800000d600780b */ /* 0x000fe40003fbd000 */
[----:B------:R-:W-:Y:S02]  /*11c10*/  LOP3.LUT R5, R17, 0xff, RZ, 0xc0, !PT ;  /* 0x000000ff11057812 */ /* 0x000fe400078ec0ff */
[----:B------:R-:W-:Y:S02]  /*11c20*/  FSEL R3, R3, RZ, P5 ;  /* 0x000000ff03037208 */ /* 0x000fe40002800000 */
[----:B--2---:R-:W-:-:S02]  /*11c30*/  FSEL R189, R233, RZ, P2 ;  /* 0x000000ffe9bd7208 */ /* 0x004fc40001000000 */
[----:B------:R-:W-:Y:S01]  /*11c40*/  ISETP.LE.U32.AND P2, PT, R5, UR12, PT ;  /* 0x0000000c05007c0c */ /* 0x000fe2000bf43070 */
        /* <DEDUP_REMOVED lines=8> */
[----:B------:R-:W-:Y:S02]  /*11cd0*/  LOP3.LUT R3, R17, 0xffff, RZ, 0xc0, !PT ;  /* 0x0000ffff11037812 */ /* 0x000fe400078ec0ff */
[----:B---3--:R-:W-:-:S02]  /*11ce0*/  F2FP.F16.F32.PACK_AB R26, R238, R220 ;  /* 0x000000dcee1a723e */ /* 0x008fc400000000ff */
[----:B------:R-:W-:Y:S02]  /*11cf0*/  SHF.R.U32.HI R3, RZ, 0x8, R3 ;  /* 0x00000008ff037819 */ /* 0x000fe40000011603 */
[C---:B------:R-:W-:Y:S01]  /*11d00*/  PRMT R24, R26.reuse, 0x7632, R24 ;  /* 0x000076321a187816 */ /* 0x040fe20000000018 */
[----:B------:R-:W-:Y:S01]  /*11d10*/  @!P2 HADD2 R193, -R26.H0_H0, -RZ.H0_H0 ;  /* 0xa00000ff1ac1a230 */ /* 0x000fe20000000900 */
[----:B------:R-:W-:Y:S02]  /*11d20*/  LOP3.LUT R3, R3, 0xffff, RZ, 0xc0, !PT ;  /* 0x0000ffff03037812 */ /* 0x000fe400078ec0ff */
[----:B------:R-:W-:Y:S02]  /*11d30*/  PRMT R231, R26, 0x5410, R24 ;  /* 0x000054101ae77816 */ /* 0x000fe40000000018 */
[----:B------:R-:W-:Y:S02]  /*11d40*/  @!P2 PRMT R26, R193, 0x5410, RZ ;  /* 0x00005410c11aa816 */ /* 0x000fe400000000ff */
[----:B------:R-:W-:Y:S01]  /*11d50*/  ISETP.LE.U32.AND P2, PT, R3, UR12, PT ;  /* 0x0000000c03007c0c */ /* 0x000fe2000bf43070 */
[----:B------:R-:W-:-:S04]  /*11d60*/  VIADD R3, R13, 0x4 ;  /* 0x000000040d037836 */ /* 0x000fc80000000000 */
[----:B------:R-:W-:Y:S01]  /*11d70*/  IMAD R3, R3, -0x326172a9, RZ ;  /* 0xcd9e8d5703037824 */ /* 0x000fe200078e02ff */
[----:B------:R-:W-:Y:S04]  /*11d80*/  MUFU.EX2 R173, R34 ;  /* 0x0000002200ad7308 */ /* 0x000fe80000000800 */
[----:B------:R-:W-:Y:S02]  /*11d90*/  LOP3.LUT R10, R139, R3, R203, 0x96, !PT ;  /* 0x000000038b0a7212 */ /* 0x000fe400078e96cb */
[----:B------:R-:W-:Y:S02]  /*11da0*/  PRMT R3, R17, 0x7632, R3 ;  /* 0x0000763211037816 */ /* 0x000fe40000000003 */
[----:B------:R-:W1:Y:S01]  /*11db0*/  MUFU.EX2 R139, R138 ;  /* 0x0000008a008b7308 */ /* 0x000e620000000800 */
[----:B------:R-:W-:Y:S01]  /*11dc0*/  @!P2 HADD2 R198, -R24.H0_H0, -RZ.H0_H0 ;  /* 0xa00000ff18c6a230 */ /* 0x000fe20000000900 */
[----:B------:R-:W-:-:S04]  /*11dd0*/  LOP3.LUT R3, R3, 0xff, RZ, 0xc0, !PT ;  /* 0x000000ff03037812 */ /* 0x000fc800078ec0ff */
[----:B------:R-:W-:Y:S02]  /*11de0*/  @!P2 PRMT R24, R198, 0x5410, RZ ;  /* 0x00005410c618a816 */ /* 0x000fe400000000ff */
[----:B------:R-:W-:Y:S01]  /*11df0*/  ISETP.LE.U32.AND P2, PT, R3, UR12, PT ;  /* 0x0000000c03007c0c */ /* 0x000fe2000bf43070 */
[--C-:B------:R-:W-:Y:S01]  /*11e00*/  FFMA.FTZ R13, R188, UR4, -R0.reuse ;  /* 0x00000004bc0d7c23 */ /* 0x100fe20008010800 */
[----:B------:R-:W-:Y:S01]  /*11e10*/  FFMA.FTZ R175, R176, UR4, -R0 ;  /* 0x00000004b0af7c23 */ /* 0x000fe20008010800 */
[----:B-1----:R-:W-:Y:S02]  /*11e20*/  F2FP.F16.F32.PACK_AB R33, R139, R173 ;  /* 0x000000ad8b21723e */ /* 0x002fe400000000ff */
[----:B------:R-:W-:Y:S02]  /*11e30*/  SHF.R.U32.HI R0, RZ, 0x18, R17 ;  /* 0x00000018ff007819 */ /* 0x000fe40000011611 */
[----:B------:R-:W-:-:S06]  /*11e40*/  PRMT R34, R33, 0x7632, R34 ;  /* 0x0000763221227816 */ /* 0x000fcc0000000022 */
[----:B------:R-:W-:Y:S01]  /*11e50*/  @!P2 HADD2 R199, -R33.H0_H0, -RZ.H0_H0 ;  /* 0xa00000ff21c7a230 */ /* 0x000fe20000000900 */
[----:B------:R-:W-:-:S04]  /*11e60*/  PRMT R230, R33, 0x5410, R34 ;  /* 0x0000541021e67816 */ /* 0x000fc80000000022 */
[----:B------:R-:W-:Y:S02]  /*11e70*/  @!P2 PRMT R33, R199, 0x5410, RZ ;  /* 0x00005410c721a816 */ /* 0x000fe400000000ff */
[----:B------:R-:W-:Y:S02]  /*11e80*/  ISETP.LE.U32.AND P2, PT, R0, UR12, PT ;  /* 0x0000000c00007c0c */ /* 0x000fe4000bf43070 */
[----:B------:R-:W-:Y:S01]  /*11e90*/  LOP3.LUT R195, R35, R14, R11, 0x96, !PT ;  /* 0x0000000e23c37212 */ /* 0x000fe200078e960b */
[----:B------:R-:W-:Y:S01]  /*11ea0*/  MUFU.EX2 R198, R192 ;  /* 0x000000c000c67308 */ /* 0x000fe20000000800 */
[----:B-----5:R-:W-:Y:S01]  /*11eb0*/  LOP3.LUT R14, R172, R202, R237, 0x96, !PT ;  /* 0x000000caac0e7212 */ /* 0x020fe200078e96ed */
[----:B------:R-:W-:-:S06]  /*11ec0*/  IMAD.MOV.U32 R0, RZ, RZ, R16 ;  /* 0x000000ffff007224 */ /* 0x000fcc00078e0010 */
[----:B------:R-:W1:Y:S01]  /*11ed0*/  MUFU.EX2 R172, R191 ;  /* 0x000000bf00ac7308 */ /* 0x000e620000000800 */
[----:B------:R-:W-:Y:S01]  /*11ee0*/  FADD.FTZ R3, R136, -R9 ;  /* 0x8000000988037221 */ /* 0x000fe20000010000 */
[----:B------:R-:W-:Y:S01]  /*11ef0*/  @!P2 HADD2 R136, -R34.H0_H0, -RZ.H0_H0 ;  /* 0xa00000ff2288a230 */ /* 0x000fe20000000900 */
[----:B------:R-:W-:-:S04]  /*11f00*/  LOP3.LUT R0, R0, 0xff, RZ, 0xc0, !PT ;  /* 0x000000ff00007812 */ /* 0x000fc800078ec0ff */
[----:B------:R-:W-:Y:S02]  /*11f10*/  @!P2 PRMT R34, R136, 0x5410, RZ ;  /* 0x000054108822a816 */ /* 0x000fe400000000ff */
[----:B------:R-:W-:Y:S01]  /*11f20*/  ISETP.LE.U32.AND P2, PT, R0, UR12, PT ;  /* 0x0000000c00007c0c */ /* 0x000fe2000bf43070 */
[----:B------:R-:W-:-:S04]  /*11f30*/  FMUL.FTZ R3, R3, UR4 ;  /* 0x0000000403037c20 */ /* 0x000fc80008410000 */
[----:B------:R2:W3:Y:S01]  /*11f40*/  MUFU.EX2 R5, R3 ;  /* 0x0000000300057308 */ /* 0x0004e20000000800 */
[----:B-1----:R-:W-:-:S04]  /*11f50*/  F2FP.F16.F32.PACK_AB R0, R198, R172 ;  /* 0x000000acc600723e */ /* 0x002fc800000000ff */
[C---:B------:R-:W-:Y:S02]  /*11f60*/  PRMT R193, R0.reuse, 0x7610, R193 ;  /* 0x0000761000c17816 */ /* 0x040fe400000000c1 */
[----:B------:R-:W-:Y:S02]  /*11f70*/  PRMT R192, R0, 0x7632, R192 ;  /* 0x0000763200c07816 */ /* 0x000fe400000000c0 */
[----:B------:R-:W-:Y:S01]  /*11f80*/  PRMT R0, R16, 0x7771, RZ ;  /* 0x0000777110007816 */ /* 0x000fe200000000ff */
[----:B--2---:R-:W-:Y:S01]  /*11f90*/  FADD.FTZ R3, R135, -R137 ;  /* 0x8000008987037221 */ /* 0x004fe20000010000 */
[----:B------:R-:W-:Y:S01]  /*11fa0*/  @!P2 HADD2 R135, -R193.H0_H0, -RZ.H0_H0 ;  /* 0xa00000ffc187a230 */ /* 0x000fe20000000900 */
[----:B------:R-:W-:-:S04]  /*11fb0*/  PRMT R223, R193, 0x5410, R192 ;  /* 0x00005410c1df7816 */ /* 0x000fc800000000c0 */
[----:B------:R-:W-:Y:S02]  /*11fc0*/  @!P2 PRMT R193, R135, 0x5410, RZ ;  /* 0x0000541087c1a816 */ /* 0x000fe400000000ff */
[----:B------:R-:W-:Y:S01]  /*11fd0*/  ISETP.GT.U32.AND P2, PT, R0, UR12, PT ;  /* 0x0000000c00007c0c */ /* 0x000fe2000bf44070 */
[----:B------:R-:W-:-:S04]  /*11fe0*/  IMAD.WIDE.U32 R10, R10, -0x2daee0ad, RZ ;  /* 0xd2511f530a0a7825 */ /* 0x000fc800078e00ff */
[----:B---3--:R-:W-:Y:S01]  /*11ff0*/  FFMA.FTZ R138, R252, R5, R220 ;  /* 0x00000005fc8a7223 */ /* 0x008fe200000100dc */
[----:B------:R-:W-:Y:S01]  /*12000*/  MUFU.EX2 R188, R194 ;  /* 0x000000c200bc7308 */ /* 0x000fe20000000800 */
[----:B------:R-:W-:Y:S01]  /*12010*/  IMAD.WIDE.U32 R14, R14, -0x2daee0ad, RZ ;  /* 0xd2511f530e0e7825 */ /* 0x000fe200078e00ff */
[----:B------:R-:W-:-:S06]  /*12020*/  LOP3.LUT R11, R18, R242, R11, 0x96, !PT ;  /* 0x000000f2120b7212 */ /* 0x000fcc00078e960b */
[----:B------:R-:W1:Y:S01]  /*12030*/  MUFU.EX2 R252, R196 ;  /* 0x000000c400fc7308 */ /* 0x000e620000000800 */
[----:B------:R-:W-:Y:S01]  /*12040*/  LOP3.LUT R19, R19, R10, R15, 0x96, !PT ;  /* 0x0000000a13137212 */ /* 0x000fe200078e960f */
[----:B------:R-:W-:Y:S02]  /*12050*/  @P2 HADD2 R200, -R192.H0_H0, -RZ.H0_H0 ;  /* 0xa00000ffc0c82230 */ /* 0x000fe40000000900 */
[----:B------:R-:W-:Y:S01]  /*12060*/  FMUL.FTZ R0, R3, UR4 ;  /* 0x0000000403007c20 */ /* 0x000fe20008410000 */
[----:B------:R-:W-:Y:S01]  /*12070*/  IMAD.WIDE.U32 R10, R11, -0x326172a9, RZ ;  /* 0xcd9e8d570b0a7825 */ /* 0x000fe200078e00ff */
[----:B------:R-:W-:-:S03]  /*12080*/  PRMT R3, R16, 0x7772, RZ ;  /* 0x0000777210037816 */ /* 0x000fc600000000ff */
[----:B------:R-:W-:Y:S01]  /*12090*/  IMAD.WIDE.U32 R18, R19, -0x326172a9, RZ ;  /* 0xcd9e8d5713127825 */ /* 0x000fe200078e00ff */
[----:B------:R-:W-:Y:S02]  /*120a0*/  @P2 PRMT R192, R200, 0x5410, RZ ;  /* 0x00005410c8c02816 */ /* 0x000fe400000000ff */
[----:B------:R-:W-:Y:S02]  /*120b0*/  ISETP.GT.U32.AND P2, PT, R3, UR12, PT ;  /* 0x0000000c03007c0c */ /* 0x000fe4000bf44070 */
[----:B------:R-:W-:Y:S02]  /*120c0*/  LOP3.LUT R11, R25, R236, R11, 0x96, !PT ;  /* 0x000000ec190b7212 */ /* 0x000fe400078e960b */
[----:B------:R-:W-:Y:S02]  /*120d0*/  LOP3.LUT R136, R21, R10, R19, 0x96, !PT ;  /* 0x0000000a15887212 */ /* 0x000fe400078e9613 */
[----:B-1----:R-:W-:Y:S01]  /*120e0*/  F2FP.F16.F32.PACK_AB R3, R252, R188 ;  /* 0x000000bcfc03723e */ /* 0x002fe200000000ff */
[----:B------:R-:W-:-:S04]  /*120f0*/  IMAD.WIDE.U32 R10, R11, -0x2daee0ad, RZ ;  /* 0xd2511f530b0a7825 */ /* 0x000fc800078e00ff */
[----:B------:R-:W-:Y:S01]  /*12100*/  IMAD.WIDE.U32 R136, R136, -0x2daee0ad, RZ ;  /* 0xd2511f5388887825 */ /* 0x000fe200078e00ff */
[C---:B------:R-:W-:Y:S02]  /*12110*/  PRMT R191, R3.reuse, 0x7610, R191 ;  /* 0x0000761003bf7816 */ /* 0x040fe400000000bf */
[----:B------:R-:W-:Y:S02]  /*12120*/  PRMT R190, R3, 0x7632, R190 ;  /* 0x0000763203be7816 */ /* 0x000fe400000000be */
[----:B------:R-:W-:Y:S01]  /*12130*/  LOP3.LUT R19, R20, R10, R137, 0x96, !PT ;  /* 0x0000000a14137212 */ /* 0x000fe200078e9689 */
[----:B------:R-:W-:Y:S01]  /*12140*/  FADD.FTZ R10, R133, -R189 ;  /* 0x800000bd850a7221 */ /* 0x000fe20000010000 */
[----:B------:R-:W-:Y:S01]  /*12150*/  @P2 HADD2 R133, -R191.H0_H0, -RZ.H0_H0 ;  /* 0xa00000ffbf852230 */ /* 0x000fe20000000900 */
[----:B------:R-:W-:Y:S02]  /*12160*/  PRMT R3, R16, 0x7773, RZ ;  /* 0x0000777310037816 */ /* 0x000fe400000000ff */
[----:B------:R-:W-:-:S02]  /*12170*/  PRMT R220, R191, 0x5410, R190 ;  /* 0x00005410bfdc7816 */ /* 0x000fc400000000be */
[----:B------:R-:W-:Y:S02]  /*12180*/  @P2 PRMT R191, R133, 0x5410, RZ ;  /* 0x0000541085bf2816 */ /* 0x000fe400000000ff */
[----:B------:R-:W-:Y:S01]  /*12190*/  ISETP.GT.U32.AND P2, PT, R3, UR12, PT ;  /* 0x0000000c03007c0c */ /* 0x000fe2000bf44070 */
[----:B------:R-:W-:Y:S01]  /*121a0*/  FMUL.FTZ R3, R10, UR4 ;  /* 0x000000040a037c20 */ /* 0x000fe20008410000 */
[----:B------:R-:W-:Y:S01]  /*121b0*/  MUFU.EX2 R20, R185 ;  /* 0x000000b900147308 */ /* 0x000fe20000000800 */
[----:B------:R-:W-:-:S07]  /*121c0*/  LOP3.LUT R11, R27, R14, R11, 0x96, !PT ;  /* 0x0000000e1b0b7212 */ /* 0x000fce00078e960b */
[----:B------:R-:W1:Y:S01]  /*121d0*/  MUFU.EX2 R3, R3 ;  /* 0x0000000300037308 */ /* 0x000e620000000800 */
[----:B------:R-:W-:-:S07]  /*121e0*/  IMAD.WIDE.U32 R10, R11, -0x326172a9, RZ ;  /* 0xcd9e8d570b0a7825 */ /* 0x000fce00078e00ff */
[----:B------:R-:W2:Y:S01]  /*121f0*/  MUFU.EX2 R9, R182 ;  /* 0x000000b600097308 */ /* 0x000ea20000000800 */
[----:B------:R-:W-:Y:S01]  /*12200*/  LOP3.LUT R133, R35, R18, R11, 0x96, !PT ;  /* 0x0000001223857212 */ /* 0x000fe200078e960b */
[----:B------:R-:W-:-:S06]  /*12210*/  IMAD.WIDE.U32 R18, R19, -0x326172a9, RZ ;  /* 0xcd9e8d5713127825 */ /* 0x000fcc00078e00ff */
[----:B------:R-:W3:Y:S01]  /*12220*/  MUFU.EX2 R13, R13 ;  /* 0x0000000d000d7308 */ /* 0x000ee20000000800 */
[----:B------:R-:W-:-:S04]  /*12230*/  IMAD.WIDE.U32 R14, R195, -0x2daee0ad, RZ ;  /* 0xd2511f53c30e7825 */ /* 0x000fc800078e00ff */
[----:B------:R-:W-:-:S03]  /*12240*/  VIADD R27, R225, 0x646e171e ;  /* 0x646e171ee11b7836 */ /* 0x000fc60000000000 */
[----:B------:R-:W4:Y:S01]  /*12250*/  MUFU.EX2 R11, R186 ;  /* 0x000000ba000b7308 */ /* 0x000f220000000800 */
[----:B------:R-:W-:Y:S01]  /*12260*/  LOP3.LUT R19, R132, R10, R19, 0x96, !PT ;  /* 0x0000000a84137212 */ /* 0x000fe200078e9613 */
[----:B-1----:R-:W-:Y:S01]  /*12270*/  FFMA.FTZ R235, R235, R3, R20 ;  /* 0x00000003ebeb7223 */ /* 0x002fe20000010014 */
[----:B------:R-:W-:Y:S02]  /*12280*/  LOP3.LUT R25, R27, R32, R15, 0x96, !PT ;  /* 0x000000201b197212 */ /* 0x000fe400078e960f */
[----:B--2---:R-:W-:-:S03]  /*12290*/  F2FP.F16.F32.PACK_AB R132, R9, R20 ;  /* 0x000000140984723e */ /* 0x004fc600000000ff */
[----:B------:R-:W1:Y:S01]  /*122a0*/  MUFU.EX2 R10, R183 ;  /* 0x000000b7000a7308 */ /* 0x000e620000000800 */
[----:B------:R-:W-:Y:S01]  /*122b0*/  FADD.FTZ R235, R9, R235 ;  /* 0x000000eb09eb7221 */ /* 0x000fe20000010000 */
[----:B------:R-:W-:-:S06]  /*122c0*/  LOP3.LUT R15, R25, 0xffff, RZ, 0xc0, !PT ;  /* 0x0000ffff190f7812 */ /* 0x000fcc00078ec0ff */
[----:B------:R-:W2:Y:S01]  /*122d0*/  MUFU.EX2 R9, R179 ;  /* 0x000000b300097308 */ /* 0x000ea20000000800 */
[----:B------:R-:W-:Y:S01]  /*122e0*/  SHF.R.U32.HI R15, RZ, 0x8, R15 ;  /* 0x00000008ff0f7819 */ /* 0x000fe2000001160f */
[----:B---3--:R-:W-:Y:S01]  /*122f0*/  FADD.FTZ R20, R13, R235 ;  /* 0x000000eb0d147221 */ /* 0x008fe20000010000 */
[----:B------:R-:W-:Y:S02]  /*12300*/  @P2 HADD2 R204, -R190.H0_H0, -RZ.H0_H0 ;  /* 0xa00000ffbecc2230 */ /* 0x000fe40000000900 */
[----:B------:R-:W-:-:S03]  /*12310*/  LOP3.LUT R15, R15, 0xffff, RZ, 0xc0, !PT ;  /* 0x0000ffff0f0f7812 */ /* 0x000fc600078ec0ff */
[----:B------:R-:W-:Y:S01]  /*12320*/  MUFU.EX2 R199, R197 ;  /* 0x000000c500c77308 */ /* 0x000fe20000000800 */
[----:B----4-:R-:W-:Y:S01]  /*12330*/  FADD.FTZ R20, R11, R20 ;  /* 0x000000140b147221 */ /* 0x010fe20000010000 */
[----:B------:R-:W-:-:S06]  /*12340*/  @P2 PRMT R190, R204, 0x5410, RZ ;  /* 0x00005410ccbe2816 */ /* 0x000fcc00000000ff */
[----:B------:R-:W3:Y:S01]  /*12350*/  MUFU.EX2 R182, R201 ;  /* 0x000000c900b67308 */ /* 0x000ee20000000800 */
[----:B------:R-:W-:Y:S01]  /*12360*/  ISETP.LE.U32.AND P2, PT, R15, UR12, PT ;  /* 0x0000000c0f007c0c */ /* 0x000fe2000bf43070 */
[----:B-1----:R-:W-:Y:S01]  /*12370*/  FADD.FTZ R15, R10, R20 ;  /* 0x000000140a0f7221 */ /* 0x002fe20000010000 */
[----:B--2---:R-:W-:-:S03]  /*12380*/  F2FP.F16.F32.PACK_AB R194, R9, R10 ;  /* 0x0000000a09c2723e */ /* 0x004fc600000000ff */
[----:B------:R-:W-:Y:S01]  /*12390*/  FADD.FTZ R235, R9, R15 ;  /* 0x0000000f09eb7221 */ /* 0x000fe20000010000 */
[----:B------:R-:W-:Y:S01]  /*123a0*/  LOP3.LUT R9, R25, 0xff, RZ, 0xc0, !PT ;  /* 0x000000ff19097812 */ /* 0x000fe200078ec0ff */
[----:B------:R-:W1:Y:S01]  /*123b0*/  MUFU.EX2 R0, R0 ;  /* 0x0000000000007308 */ /* 0x000e620000000800 */
[----:B------:R-:W-:Y:S02]  /*123c0*/  FSEL R21, R214, RZ, P5 ;  /* 0x000000ffd6157208 */ /* 0x000fe40002800000 */
[----:B------:R-:W-:Y:S02]  /*123d0*/  ISETP.LE.U32.AND P5, PT, R9, UR12, PT ;  /* 0x0000000c09007c0c */ /* 0x000fe4000bfa3070 */
[----:B---3--:R-:W-:-:S03]  /*123e0*/  F2FP.F16.F32.PACK_AB R9, R182, R199 ;  /* 0x000000c7b609723e */ /* 0x008fc600000000ff */
[----:B------:R-:W-:Y:S01]  /*123f0*/  MUFU.EX2 R205, R205 ;  /* 0x000000cd00cd7308 */ /* 0x000fe20000000800 */
[C---:B------:R-:W-:Y:S02]  /*12400*/  PRMT R187, R9.reuse, 0x7610, R187 ;  /* 0x0000761009bb7816 */ /* 0x040fe400000000bb */
[----:B------:R-:W-:Y:S01]  /*12410*/  PRMT R186, R9, 0x7632, R186 ;  /* 0x0000763209ba7816 */ /* 0x000fe200000000ba */
[----:B------:R-:W-:-:S04]  /*12420*/  FMUL.FTZ R9, R116, R5 ;  /* 0x0000000574097220 */ /* 0x000fc80000410000 */
[----:B------:R-:W2:Y:S01]  /*12430*/  MUFU.EX2 R116, R206 ;  /* 0x000000ce00747308 */ /* 0x000ea20000000800 */
[----:B------:R-:W-:Y:S01]  /*12440*/  FMUL.FTZ R240, R64, R5 ;  /* 0x0000000540f07220 */ /* 0x000fe20000410000 */
[----:B-1----:R-:W-:Y:S01]  /*12450*/  FFMA.FTZ R135, R229, R0, R173 ;  /* 0x00000000e5877223 */ /* 0x002fe200000100ad */
        /* <DEDUP_REMOVED lines=31> */
[----:B------:R-:W-:Y:S01]  /*12650*/  PRMT R5, R25, 0x7632, R5 ;  /* 0x0000763219057816 */ /* 0x000fe20000000005 */
[----:B------:R-:W-:-:S02]  /*12660*/  @!P5 HADD2 R53, -R187.H0_H0, -RZ.H0_H0 ;  /* 0xa00000ffbb35d230 */ /* 0x000fc40000000900 */
[----:B------:R-:W-:Y:S01]  /*12670*/  IMAD.MOV.U32 R65, RZ, RZ, R239 ;  /* 0x000000ffff417224 */ /* 0x000fe200078e00ef */
[----:B------:R-:W-:Y:S01]  /*12680*/  LOP3.LUT R5, R5, 0xff, RZ, 0xc0, !PT ;  /* 0x000000ff05057812 */ /* 0x000fe200078ec0ff */
[----:B------:R-:W-:Y:S01]  /*12690*/  IMAD.MOV.U32 R35, RZ, RZ, R238 ;  /* 0x000000ffff237224 */ /* 0x000fe200078e00ee */
[----:B------:R-:W-:Y:S01]  /*126a0*/  PRMT R68, R187, 0x5410, R186 ;  /* 0x00005410bb447816 */ /* 0x000fe200000000ba */
[----:B------:R-:W-:Y:S02]  /*126b0*/  IMAD.MOV.U32 R189, RZ, RZ, R231 ;  /* 0x000000ffffbd7224 */ /* 0x000fe400078e00e7 */
        /* <DEDUP_REMOVED lines=33> */
[----:B------:R-:W-:Y:S01]  /*128d0*/  @!P2 HADD2 R52, -R186.H0_H0, -RZ.H0_H0 ;  /* 0xa00000ffba34a230 */ /* 0x000fe20000000900 */
[----:B------:R-:W-:Y:S01]  /*128e0*/  @!P5 PRMT R187, R53, 0x5410, RZ ;  /* 0x0000541035bbd816 */ /* 0x000fe200000000ff */
[----:B------:R-:W-:Y:S01]  /*128f0*/  IMAD.MOV.U32 R119, RZ, RZ, R9 ;  /* 0x000000ffff777224 */ /* 0x000fe200078e0009 */
[----:B--2---:R-:W-:Y:S01]  /*12900*/  F2FP.F16.F32.PACK_AB R0, R205, R116 ;  /* 0x00000074cd00723e */ /* 0x004fe200000000ff */
[----:B------:R-:W-:Y:S01]  /*12910*/  FADD.FTZ R9, R134, -R21 ;  /* 0x8000001586097221 */ /* 0x000fe20000010000 */
[----:B------:R-:W-:-:S02]  /*12920*/  ISETP.LE.U32.AND P5, PT, R5, UR12, PT ;  /* 0x0000000c05007c0c */ /* 0x000fc4000bfa3070 */
[----:B------:R-:W-:Y:S02]  /*12930*/  SHF.R.U32.HI R5, RZ, 0x18, R25 ;  /* 0x00000018ff057819 */ /* 0x000fe40000011619 */
[C---:B------:R-:W-:Y:S02]  /*12940*/  PRMT R185, R0.reuse, 0x7610, R185 ;  /* 0x0000761000b97816 */ /* 0x040fe400000000b9 */
[----:B------:R-:W-:Y:S01]  /*12950*/  PRMT R179, R0, 0x7632, R179 ;  /* 0x0000763200b37816 */ /* 0x000fe200000000b3 */
[----:B------:R-:W-:Y:S01]  /*12960*/  FMUL.FTZ R0, R9, UR4 ;  /* 0x0000000409007c20 */ /* 0x000fe20008410000 */
[----:B------:R-:W-:Y:S02]  /*12970*/  @!P2 PRMT R186, R52, 0x5410, RZ ;  /* 0x0000541034baa816 */ /* 0x000fe400000000ff */
[----:B------:R-:W-:Y:S01]  /*12980*/  ISETP.LE.U32.AND P2, PT, R5, UR12, PT ;  /* 0x0000000c05007c0c */ /* 0x000fe2000bf43070 */
[----:B------:R-:W-:Y:S01]  /*12990*/  IMAD.MOV.U32 R9, RZ, RZ, R14 ;  /* 0x000000ffff097224 */ /* 0x000fe200078e000e */
[----:B------:R-:W-:Y:S01]  /*129a0*/  MUFU.EX2 R5, R181 ;  /* 0x000000b500057308 */ /* 0x000fe20000000800 */
[----:B------:R-:W-:Y:S01]  /*129b0*/  @!P5 HADD2 R49, -R185.H0_H0, -RZ.H0_H0 ;  /* 0xa00000ffb931d230 */ /* 0x000fe20000000900 */
[----:B------:R-:W-:-:S06]  /*129c0*/  MOV R134, R235 ;  /* 0x000000eb00867202 */ /* 0x000fcc0000000f00 */
[----:B------:R-:W1:Y:S01]  /*129d0*/  MUFU.EX2 R0, R0 ;  /* 0x0000000000007308 */ /* 0x000e620000000800 */
[----:B------:R-:W-:-:S07]  /*129e0*/  LOP3.LUT R9, R9, 0xff, RZ, 0xc0, !PT ;  /* 0x000000ff09097812 */ /* 0x000fce00078ec0ff */
[----:B------:R2:W-:Y:S01]  /*129f0*/  MUFU.EX2 R67, R208 ;  /* 0x000000d000437308 */ /* 0x0005e20000000800 */
[----:B------:R-:W-:-:S07]  /*12a00*/  PRMT R235, R185, 0x5410, R179 ;  /* 0x00005410b9eb7816 */ /* 0x000fce00000000b3 */
[----:B------:R-:W3:Y:S01]  /*12a10*/  MUFU.EX2 R207, R207 ;  /* 0x000000cf00cf7308 */ /* 0x000ee20000000800 */
[----:B------:R-:W-:Y:S01]  /*12a20*/  @!P2 HADD2 R48, -R179.H0_H0, -RZ.H0_H0 ;  /* 0xa00000ffb330a230 */ /* 0x000fe20000000900 */
[----:B------:R-:W-:Y:S02]  /*12a30*/  @!P5 PRMT R185, R49, 0x5410, RZ ;  /* 0x0000541031b9d816 */ /* 0x000fe400000000ff */
[----:B------:R-:W-:Y:S02]  /*12a40*/  ISETP.LE.U32.AND P5, PT, R9, UR12, PT ;  /* 0x0000000c09007c0c */ /* 0x000fe4000bfa3070 */
[----:B------:R-:W-:Y:S02]  /*12a50*/  PRMT R9, R14, 0x7771, RZ ;  /* 0x000077710e097816 */ /* 0x000fe400000000ff */
[----:B------:R-:W-:Y:S02]  /*12a60*/  @!P2 PRMT R179, R48, 0x5410, RZ ;  /* 0x0000541030b3a816 */ /* 0x000fe400000000ff */
[----:B------:R-:W-:Y:S01]  /*12a70*/  ISETP.GT.U32.AND P2, PT, R9, UR12, PT ;  /* 0x0000000c09007c0c */ /* 0x000fe2000bf44070 */
[----:B------:R-:W-:-:S02]  /*12a80*/  IMAD.MOV.U32 R21, RZ, RZ, R69 ;  /* 0x000000ffff157224 */ /* 0x000fc400078e0045 */
[-C--:B-1----:R-:W-:Y:S01]  /*12a90*/  FMUL.FTZ R168, R168, R0.reuse ;  /* 0x00000000a8a87220 */ /* 0x082fe20000410000 */
[----:B------:R-:W-:Y:S02]  /*12aa0*/  IMAD.MOV.U32 R181, RZ, RZ, R68 ;  /* 0x000000ffffb57224 */ /* 0x000fe400078e0044 */
[-C--:B------:R-:W-:Y:S01]  /*12ab0*/  FMUL.FTZ R169, R169, R0.reuse ;  /* 0x00000000a9a97220 */ /* 0x080fe20000410000 */
[----:B--2---:R-:W-:Y:S02]  /*12ac0*/  IMAD.MOV.U32 R208, RZ, RZ, R35 ;  /* 0x000000ffffd07224 */ /* 0x004fe400078e0023 */
        /* <DEDUP_REMOVED lines=32> */
[----:B------:R-:W-:Y:S01]  /*12cd0*/  FMUL.FTZ R103, R127, R3 ;  /* 0x000000037f677220 */ /* 0x000fe20000410000 */
[----:B------:R-:W-:Y:S02]  /*12ce0*/  MUFU.EX2 R60, R213 ;  /* 0x000000d5003c7308 */ /* 0x000fe40000000800 */
[----:B------:R-:W-:-:S06]  /*12cf0*/  PRMT R177, R0, 0x7632, R177 ;  /* 0x0000763200b17816 */ /* 0x000fcc00000000b1 */
[----:B------:R-:W1:Y:S01]  /*12d00*/  MUFU.EX2 R127, R218 ;  /* 0x000000da007f7308 */ /* 0x000e620000000800 */
[----:B------:R-:W-:Y:S01]  /*12d10*/  PRMT R178, R0, 0x7610, R178 ;  /* 0x0000761000b27816 */ /* 0x000fe200000000b2 */
[----:B------:R-:W-:Y:S01]  /*12d20*/  @P2 HADD2 R36, -R177.H0_H0, -RZ.H0_H0 ;  /* 0xa00000ffb1242230 */ /* 0x000fe20000000900 */
[----:B------:R-:W-:Y:S02]  /*12d30*/  PRMT R0, R14, 0x7772, RZ ;  /* 0x000077720e007816 */ /* 0x000fe400000000ff */
[----:B------:R-:W-:Y:S01]  /*12d40*/  PRMT R66, R178, 0x5410, R177 ;  /* 0x00005410b2427816 */ /* 0x000fe200000000b1 */
[----:B------:R-:W-:Y:S01]  /*12d50*/  @!P5 HADD2 R38, -R178.H0_H0, -RZ.H0_H0 ;  /* 0xa00000ffb226d230 */ /* 0x000fe20000000900 */
[----:B------:R-:W-:Y:S02]  /*12d60*/  @P2 PRMT R177, R36, 0x5410, RZ ;  /* 0x0000541024b12816 */ /* 0x000fe400000000ff */
[----:B------:R-:W-:Y:S02]  /*12d70*/  ISETP.GT.U32.AND P2, PT, R0, UR12, PT ;  /* 0x0000000c00007c0c */ /* 0x000fe4000bf44070 */
[----:B------:R-:W-:-:S02]  /*12d80*/  PRMT R0, R14, 0x7773, RZ ;  /* 0x000077730e007816 */ /* 0x000fc400000000ff */
[----:B------:R-:W-:Y:S02]  /*12d90*/  @!P5 PRMT R178, R38, 0x5410, RZ ;  /* 0x0000541026b2d816 */ /* 0x000fe400000000ff */
[----:B------:R-:W-:Y:S02]  /*12da0*/  ISETP.GT.U32.AND P5, PT, R0, UR12, PT ;  /* 0x0000000c00007c0c */ /* 0x000fe4000bfa4070 */
[----:B-1----:R-:W-:Y:S01]  /*12db0*/  F2FP.F16.F32.PACK_AB R0, R127, R60 ;  /* 0x0000003c7f00723e */ /* 0x002fe200000000ff */
[----:B------:R-:W-:-:S03]  /*12dc0*/  FMUL.FTZ R170, R170, R3 ;  /* 0x00000003aaaa7220 */ /* 0x000fc60000410000 */
        /* <DEDUP_REMOVED lines=31> */
[----:B------:R-:W-:Y:S01]  /*12fc0*/  @P2 HADD2 R2, -R176.H0_H0, -RZ.H0_H0 ;  /* 0xa00000ffb0022230 */ /* 0x000fe20000000900 */
[----:B------:R-:W1:Y:S01]  /*12fd0*/  MUFU.EX2 R3, R211 ;  /* 0x000000d300037308 */ /* 0x000e620000000800 */
[----:B------:R-:W-:-:S02]  /*12fe0*/  PRMT R173, R0, 0x7632, R173 ;  /* 0x0000763200ad7816 */ /* 0x000fc400000000ad */
[C---:B------:R-:W-:Y:S02]  /*12ff0*/  LOP3.LUT R0, R19.reuse, 0xff, RZ, 0xc0, !PT ;  /* 0x000000ff13007812 */ /* 0x040fe400078ec0ff */
[----:B------:R-:W-:Y:S02]  /*13000*/  MOV R62, R65 ;  /* 0x00000041003e7202 */ /* 0x000fe40000000f00 */
[----:B------:R-:W-:Y:S02]  /*13010*/  PRMT R65, R176, 0x5410, R173 ;  /* 0x00005410b0417816 */ /* 0x000fe400000000ad */
[----:B------:R-:W-:Y:S02]  /*13020*/  @P2 PRMT R176, R2, 0x5410, RZ ;  /* 0x0000541002b02816 */ /* 0x000fe400000000ff */
[----:B------:R-:W-:Y:S02]  /*13030*/  ISETP.LE.U32.AND P2, PT, R0, UR12, PT ;  /* 0x0000000c00007c0c */ /* 0x000fe4000bf43070 */
[----:B------:R-:W-:-:S04]  /*13040*/  LOP3.LUT R0, R19, 0xffff, RZ, 0xc0, !PT ;  /* 0x0000ffff13007812 */ /* 0x000fc800078ec0ff */
[----:B------:R-:W-:Y:S01]  /*13050*/  SHF.R.U32.HI R0, RZ, 0x8, R0 ;  /* 0x00000008ff007819 */ /* 0x000fe20000011600 */
[----:B------:R-:W-:-:S03]  /*13060*/  @P5 HADD2 R4, -R173.H0_H0, -RZ.H0_H0 ;  /* 0xa00000ffad045230 */ /* 0x000fc60000000900 */
[----:B------:R-:W-:Y:S02]  /*13070*/  LOP3.LUT R2, R0, 0xffff, RZ, 0xc0, !PT ;  /* 0x0000ffff00027812 */ /* 0x000fe400078ec0ff */
[----:B-1----:R-:W-:Y:S02]  /*13080*/  F2FP.F16.F32.PACK_AB R0, R3, R5 ;  /* 0x000000050300723e */ /* 0x002fe400000000ff */
[----:B------:R-:W-:Y:S02]  /*13090*/  @P5 PRMT R173, R4, 0x5410, RZ ;  /* 0x0000541004ad5816 */ /* 0x000fe400000000ff */
[----:B------:R-:W-:Y:S02]  /*130a0*/  PRMT R10, R0, 0x7610, R10 ;  /* 0x00007610000a7816 */ /* 0x000fe4000000000a */
[----:B------:R-:W-:Y:S02]  /*130b0*/  ISETP.LE.U32.AND P5, PT, R2, UR12, PT ;  /* 0x0000000c02007c0c */ /* 0x000fe4000bfa3070 */
[----:B------:R-:W-:-:S02]  /*130c0*/  PRMT R9, R0, 0x7632, R9 ;  /* 0x0000763200097816 */ /* 0x000fc40000000009 */
[----:B------:R-:W-:Y:S01]  /*130d0*/  PRMT R0, R19, 0x7632, R0 ;  /* 0x0000763213007816 */ /* 0x000fe20000000000 */
[----:B------:R-:W-:Y:S01]  /*130e0*/  @!P2 HADD2 R6, -R10.H0_H0, -RZ.H0_H0 ;  /* 0xa00000ff0a06a230 */ /* 0x000fe20000000900 */
[----:B------:R-:W-:Y:S02]  /*130f0*/  PRMT R38, R10, 0x5410, R9 ;  /* 0x000054100a267816 */ /* 0x000fe40000000009 */
[----:B------:R-:W-:Y:S01]  /*13100*/  LOP3.LUT R0, R0, 0xff, RZ, 0xc0, !PT ;  /* 0x000000ff00007812 */ /* 0x000fe200078ec0ff */
[----:B------:R-:W-:Y:S01]  /*13110*/  IMAD.MOV.U32 R125, RZ, RZ, R118 ;  /* 0x000000ffff7d7224 */ /* 0x000fe200078e0076 */
[----:B------:R-:W-:Y:S01]  /*13120*/  @!P2 PRMT R10, R6, 0x5410, RZ ;  /* 0x00005410060aa816 */ /* 0x000fe200000000ff */
[----:B------:R-:W-:Y:S01]  /*13130*/  IMAD.MOV.U32 R124, RZ, RZ, R21 ;  /* 0x000000ffff7c7224 */ /* 0x000fe200078e0015 */
[----:B------:R-:W-:Y:S01]  /*13140*/  ISETP.LE.U32.AND P2, PT, R0, UR12, PT ;  /* 0x0000000c00007c0c */ /* 0x000fe2000bf43070 */
[----:B------:R-:W-:Y:S02]  /*13150*/  IMAD.MOV.U32 R118, RZ, RZ, R20 ;  /* 0x000000ffff767224 */ /* 0x000fe400078e0014 */
[----:B------:R-:W-:-:S04]  /*13160*/  IMAD.WIDE.U32 R20, R133, -0x2daee0ad, RZ ;  /* 0xd2511f5385147825 */ /* 0x000fc800078e00ff */
[----:B------:R-:W-:Y:S01]  /*13170*/  @!P5 HADD2 R7, -R9.H0_H0, -RZ.H0_H0 ;  /* 0xa00000ff0907d230 */ /* 0x000fe20000000900 */
[----:B------:R-:W-:Y:S02]  /*13180*/  SHF.R.U32.HI R0, RZ, 0x18, R19 ;  /* 0x00000018ff007819 */ /* 0x000fe40000011613 */
[----:B------:R-:W-:Y:S02]  /*13190*/  F2FP.F16.F32.PACK_AB R204, R11, R13 ;  /* 0x0000000d0bcc723e */ /* 0x000fe400000000ff */
[----:B------:R-:W-:Y:S02]  /*131a0*/  LOP3.LUT R21, R27, R136, R21, 0x96, !PT ;  /* 0x000000881b157212 */ /* 0x000fe400078e9615 */
[----:B------:R-:W-:Y:S02]  /*131b0*/  PRMT R11, R132, 0x7610, R11 ;  /* 0x00007610840b7816 */ /* 0x000fe4000000000b */
[----:B------:R-:W-:Y:S02]  /*131c0*/  @!P5 PRMT R9, R7, 0x5410, RZ ;  /* 0x000054100709d816 */ /* 0x000fe400000000ff */
[----:B------:R-:W-:-:S02]  /*131d0*/  ISETP.LE.U32.AND P5, PT, R0, UR12, PT ;  /* 0x0000000c00007c0c */ /* 0x000fc4000bfa3070 */
[----:B------:R-:W-:Y:S01]  /*131e0*/  PRMT R0, R21, 0x7632, R0 ;  /* 0x0000763215007816 */ /* 0x000fe20000000000 */
[----:B------:R-:W-:Y:S01]  /*131f0*/  @!P2 HADD2 R8, -R11.H0_H0, -RZ.H0_H0 ;  /* 0xa00000ff0b08a230 */ /* 0x000fe20000000900 */
[----:B------:R-:W-:Y:S02]  /*13200*/  PRMT R13, R132, 0x7632, R13 ;  /* 0x00007632840d7816 */ /* 0x000fe4000000000d */
[----:B------:R-:W-:Y:S01]  /*13210*/  LOP3.LUT R0, R0, 0xff, RZ, 0xc0, !PT ;  /* 0x000000ff00007812 */ /* 0x000fe200078ec0ff */
[----:B------:R-:W-:Y:S01]  /*13220*/  FADD.FTZ R15, R208, R138 ;  /* 0x0000008ad00f7221 */ /* 0x000fe20000010000 */
[----:B------:R-:W-:Y:S01]  /*13230*/  PRMT R36, R11, 0x5410, R13 ;  /* 0x000054100b247816 */ /* 0x000fe2000000000d */
[----:B------:R-:W-:Y:S01]  /*13240*/  IMAD.MOV.U32 R213, RZ, RZ, R207 ;  /* 0x000000ffffd57224 */ /* 0x000fe200078e00cf */
[----:B------:R-:W-:Y:S01]  /*13250*/  @!P2 PRMT R11, R8, 0x5410, RZ ;  /* 0x00005410080ba816 */ /* 0x000fe200000000ff */
[----:B------:R-:W-:Y:S01]  /*13260*/  MUFU.EX2 R2, R216 ;  /* 0x000000d800027308 */ /* 0x000fe20000000800 */
[----:B------:R-:W-:Y:S01]  /*13270*/  ISETP.LE.U32.AND P2, PT, R0, UR12, PT ;  /* 0x0000000c00007c0c */ /* 0x000fe2000bf43070 */
[----:B------:R-:W-:Y:S01]  /*13280*/  @!P5 HADD2 R12, -R13.H0_H0, -RZ.H0_H0 ;  /* 0xa00000ff0d0cd230 */ /* 0x000fe20000000900 */
[----:B------:R-:W-:-:S02]  /*13290*/  SHF.R.U32.HI R0, RZ, 0x18, R21 ;  /* 0x00000018ff007819 */ /* 0x000fc40000011615 */
[----:B------:R-:W-:Y:S01]  /*132a0*/  PRMT R206, R194, 0x7610, R206 ;  /* 0x00007610c2ce7816 */ /* 0x000fe200000000ce */
[----:B------:R-:W-:Y:S01]  /*132b0*/  FADD.FTZ R3, R3, R35 ;  /* 0x0000002303037221 */ /* 0x000fe20000010000 */
[----:B------:R-:W-:Y:S01]  /*132c0*/  @!P5 PRMT R13, R12, 0x5410, RZ ;  /* 0x000054100c0dd816 */ /* 0x000fe200000000ff */
[----:B------:R-:W-:Y:S01]  /*132d0*/  MUFU.EX2 R207, R180 ;  /* 0x000000b400cf7308 */ /* 0x000fe20000000800 */
[----:B------:R-:W-:Y:S02]  /*132e0*/  ISETP.LE.U32.AND P5, PT, R0, UR12, PT ;  /* 0x0000000c00007c0c */ /* 0x000fe4000bfa3070 */
[----:B------:R-:W-:Y:S01]  /*132f0*/  PRMT R203, R194, 0x7632, R203 ;  /* 0x00007632c2cb7816 */ /* 0x000fe200000000cb */
[----:B------:R-:W-:Y:S01]  /*13300*/  IMAD.MOV.U32 R61, RZ, RZ, R119 ;  /* 0x000000ffff3d7224 */ /* 0x000fe200078e0077 */
[----:B------:R-:W-:Y:S01]  /*13310*/  MOV R0, R20 ;  /* 0x0000001400007202 */ /* 0x000fe20000000f00 */
[----:B------:R-:W-:Y:S02]  /*13320*/  @!P2 HADD2 R22, -R194.H0_H0, -RZ.H0_H0 ;  /* 0xa00000ffc216a230 */ /* 0x000fe40000000900 */
[----:B------:R-:W-:Y:S01]  /*13330*/  IMAD.MOV.U32 R234, RZ, RZ, R117 ;  /* 0x000000ffffea7224 */ /* 0x000fe200078e0075 */
[----:B------:R-:W1:Y:S01]  /*13340*/  MUFU.EX2 R208, R219 ;  /* 0x000000db00d07308 */ /* 0x000e620000000800 */
[----:B------:R-:W-:Y:S01]  /*13350*/  LOP3.LUT R0, R0, 0xff, RZ, 0xc0, !PT ;  /* 0x000000ff00007812 */ /* 0x000fe200078ec0ff */
[----:B------:R-:W-:Y:S01]  /*13360*/  IMAD.MOV.U32 R126, RZ, RZ, R200 ;  /* 0x000000ffff7e7224 */ /* 0x000fe200078e00c8 */
[----:B------:R-:W-:Y:S01]  /*13370*/  @!P2 PRMT R206, R22, 0x5410, RZ ;  /* 0x0000541016cea816 */ /* 0x000fe200000000ff */
[----:B------:R-:W2:Y:S04]  /*13380*/  LDC R132, c[0x0][0x448] ;  /* 0x00011200ff847b82 */ /* 0x000ea80000000800 */
[----:B------:R-:W3:Y:S01]  /*13390*/  MUFU.EX2 R6, R217 ;  /* 0x000000d900067308 */ /* 0x000ee20000000800 */
[----:B------:R-:W-:Y:S01]  /*133a0*/  ISETP.LE.U32.AND P2, PT, R0, UR12, PT ;  /* 0x0000000c00007c0c */ /* 0x000fe2000bf43070 */
[----:B------:R-:W-:-:S02]  /*133b0*/  IMAD.MOV.U32 R0, RZ, RZ, R18 ;  /* 0x000000ffff007224 */ /* 0x000fc400078e0012 */
[----:B------:R-:W-:-:S03]  /*133c0*/  @!P5 HADD2 R23, -R194.H1_H1, -RZ.H0_H0 ;  /* 0xa00000ffc217d230 */ /* 0x000fc60000000d00 */
[----:B------:R-:W-:Y:S02]  /*133d0*/  LOP3.LUT R0, R0, 0xff, RZ, 0xc0, !PT ;  /* 0x000000ff00007812 */ /* 0x000fe400078ec0ff */
[----:B------:R-:W-:Y:S02]  /*133e0*/  @!P5 PRMT R203, R23, 0x5410, RZ ;  /* 0x0000541017cbd816 */ /* 0x000fe400000000ff */
[----:B-1----:R-:W-:Y:S02]  /*133f0*/  F2FP.F16.F32.PACK_AB R35, R208, R207 ;  /* 0x000000cfd023723e */ /* 0x002fe400000000ff */
[----:B------:R-:W-:Y:S01]  /*13400*/  ISETP.LE.U32.AND P5, PT, R0, UR12, PT ;  /* 0x0000000c00007c0c */ /* 0x000fe2000bfa3070 */
[----:B------:R-:W-:Y:S01]  /*13410*/  IMAD.MOV.U32 R119, RZ, RZ, R32 ;  /* 0x000000ffff777224 */ /* 0x000fe200078e0020 */
[----:B---3--:R-:W-:Y:S01]  /*13420*/  F2FP.F16.F32.PACK_AB R0, R6, R2 ;  /* 0x000000020600723e */ /* 0x008fe200000000ff */
[----:B------:R-:W-:Y:S01]  /*13430*/  FADD.FTZ R32, R139, R135 ;  /* 0x000000878b207221 */ /* 0x000fe20000010000 */
[----:B------:R-:W-:Y:S01]  /*13440*/  FADD.FTZ R4, R172, R15 ;  /* 0x0000000fac047221 */ /* 0x000fe20000010000 */
[----:B------:R-:W-:Y:S01]  /*13450*/  @!P2 HADD2 R37, -R35.H0_H0, -RZ.H0_H0 ;  /* 0xa00000ff2325a230 */ /* 0x000fe20000000900 */
[----:B------:R-:W-:-:S02]  /*13460*/  PRMT R172, R0, 0x7610, R172 ;  /* 0x0000761000ac7816 */ /* 0x000fc400000000ac */
[----:B------:R-:W-:Y:S02]  /*13470*/  PRMT R139, R0, 0x7632, R139 ;  /* 0x00007632008b7816 */ /* 0x000fe4000000008b */
[----:B------:R-:W-:Y:S02]  /*13480*/  PRMT R0, R20, 0x7771, RZ ;  /* 0x0000777114007816 */ /* 0x000fe400000000ff */
[----:B------:R-:W-:Y:S02]  /*13490*/  PRMT R201, R35, 0x7610, R201 ;  /* 0x0000761023c97816 */ /* 0x000fe400000000c9 */
[----:B------:R-:W-:Y:S02]  /*134a0*/  @!P2 PRMT R201, R37, 0x5410, RZ ;  /* 0x0000541025c9a816 */ /* 0x000fe400000000ff */
[----:B------:R-:W-:Y:S01]  /*134b0*/  ISETP.GT.U32.AND P2, PT, R0, UR12, PT ;  /* 0x0000000c00007c0c */ /* 0x000fe2000bf44070 */
[----:B------:R-:W-:Y:S01]  /*134c0*/  @!P5 HADD2 R39, -R172.H0_H0, -RZ.H0_H0 ;  /* 0xa00000ffac27d230 */ /* 0x000fe20000000900 */
[----:B------:R-:W-:Y:S01]  /*134d0*/  PRMT R0, R18, 0x7771, RZ ;  /* 0x0000777112007816 */ /* 0x000fe200000000ff */
[----:B------:R-:W-:Y:S01]  /*134e0*/  IMAD.MOV.U32 R117, RZ, RZ, R202 ;  /* 0x000000ffff757224 */ /* 0x000fe200078e00ca */
[----:B------:R-:W-:Y:S01]  /*134f0*/  PRMT R23, R172, 0x5410, R139 ;  /* 0x00005410ac177816 */ /* 0x000fe2000000008b */
[----:B------:R-:W-:Y:S01]  /*13500*/  MUFU.EX2 R200, R175 ;  /* 0x000000af00c87308 */ /* 0x000fe20000000800 */
[----:B------:R-:W-:-:S02]  /*13510*/  @!P5 PRMT R172, R39, 0x5410, RZ ;  /* 0x0000541027acd816 */ /* 0x000fc400000000ff */
[----:B------:R-:W-:-:S05]  /*13520*/  ISETP.GT.U32.AND P5, PT, R0, UR12, PT ;  /* 0x0000000c00007c0c */ /* 0x000fca000bfa4070 */
[----:B------:R-:W1:Y:S01]  /*13530*/  MUFU.EX2 R202, R174 ;  /* 0x000000ae00ca7308 */ /* 0x000e620000000800 */
[----:B------:R-:W-:Y:S01]  /*13540*/  @P2 HADD2 R40, -R35.H1_H1, -RZ.H0_H0 ;  /* 0xa00000ff23282230 */ /* 0x000fe20000000d00 */
[----:B------:R-:W-:Y:S02]  /*13550*/  PRMT R0, R20, 0x7772, RZ ;  /* 0x0000777214007816 */ /* 0x000fe400000000ff */
[----:B------:R-:W-:-:S04]  /*13560*/  PRMT R197, R35, 0x7632, R197 ;  /* 0x0000763223c57816 */ /* 0x000fc800000000c5 */
[----:B------:R-:W-:Y:S01]  /*13570*/  MUFU.EX2 R8, R222 ;  /* 0x000000de00087308 */ /* 0x000fe20000000800 */
[----:B------:R-:W-:Y:S02]  /*13580*/  @P2 PRMT R197, R40, 0x5410, RZ ;  /* 0x0000541028c52816 */ /* 0x000fe400000000ff */
[----:B------:R-:W-:-:S05]  /*13590*/  ISETP.GT.U32.AND P2, PT, R0, UR12, PT ;  /* 0x0000000c00007c0c */ /* 0x000fca000bf44070 */
[----:B------:R-:W3:Y:S01]  /*135a0*/  MUFU.EX2 R12, R221 ;  /* 0x000000dd000c7308 */ /* 0x000ee20000000800 */
[----:B------:R-:W-:Y:S01]  /*135b0*/  @P5 HADD2 R41, -R139.H0_H0, -RZ.H0_H0 ;  /* 0xa00000ff8b295230 */ /* 0x000fe20000000900 */
[----:B------:R-:W-:Y:S01]  /*135c0*/  LOP3.LUT R0, R21, 0xff, RZ, 0xc0, !PT ;  /* 0x000000ff15007812 */ /* 0x000fe200078ec0ff */
[----:B------:R-:W-:Y:S01]  /*135d0*/  FADD.FTZ R7, R188, R32 ;  /* 0x00000020bc077221 */ /* 0x000fe20000010000 */
[----:B-1----:R-:W-:Y:S01]  /*135e0*/  F2FP.F16.F32.PACK_AB R32, R202, R200 ;  /* 0x000000c8ca20723e */ /* 0x002fe200000000ff */
[----:B------:R-:W-:Y:S01]  /*135f0*/  IMAD.MOV.U32 R218, RZ, RZ, R199 ;  /* 0x000000ffffda7224 */ /* 0x000fe200078e00c7 */
[----:B------:R-:W-:Y:S01]  /*13600*/  @P5 PRMT R139, R41, 0x5410, RZ ;  /* 0x00005410298b5816 */ /* 0x000fe200000000ff */
[----:B------:R-:W-:Y:S01]  /*13610*/  IMAD.MOV.U32 R135, RZ, RZ, R198 ;  /* 0x000000ffff877224 */ /* 0x000fe200078e00c6 */
[----:B------:R-:W-:Y:S01]  /*13620*/  ISETP.LE.U32.AND P5, PT, R0, UR12, PT ;  /* 0x0000000c00007c0c */ /* 0x000fe2000bfa3070 */
[----:B------:R-:W-:Y:S02]  /*13630*/  IMAD.MOV.U32 R198, RZ, RZ, R226 ;  /* 0x000000ffffc67224 */ /* 0x000fe400078e00e2 */
[----:B------:R-:W-:-:S02]  /*13640*/  IMAD.MOV.U32 R199, RZ, RZ, R227 ;  /* 0x000000ffffc77224 */ /* 0x000fc400078e00e3 */
[----:B------:R-:W-:Y:S02]  /*13650*/  @P2 HADD2 R42, -R32.H0_H0, -RZ.H0_H0 ;  /* 0xa00000ff202a2230 */ /* 0x000fe40000000900 */
[----:B------:R-:W-:Y:S01]  /*13660*/  FADD.FTZ R5, R2, R3 ;  /* 0x0000000302057221 */ /* 0x000fe20000010000 */
[----:B------:R-:W-:Y:S02]  /*13670*/  PRMT R2, R20, 0x7773, RZ ;  /* 0x0000777314027816 */ /* 0x000fe400000000ff */
[----:B---3--:R-:W-:Y:S01]  /*13680*/  F2FP.F16.F32.PACK_AB R0, R12, R8 ;  /* 0x000000080c00723e */ /* 0x008fe200000000ff */
[----:B------:R2:W-:Y:S01]  /*13690*/  STG.E.U16 desc[UR22][R198.64+-0xc0], R26 ;  /* 0xffff401ac6007986 */ /* 0x0005e2000c101516 */
[----:B------:R-:W-:Y:S02]  /*136a0*/  PRMT R196, R32, 0x7610, R196 ;  /* 0x0000761020c47816 */ /* 0x000fe400000000c4 */
[C---:B------:R-:W-:Y:S02]  /*136b0*/  PRMT R138, R0.reuse, 0x7610, R138 ;  /* 0x00007610008a7816 */ /* 0x040fe4000000008a */
[----:B------:R-:W-:-:S02]  /*136c0*/  PRMT R137, R0, 0x7632, R137 ;  /* 0x0000763200897816 */ /* 0x000fc40000000089 */
[----:B------:R-:W-:Y:S02]  /*136d0*/  LOP3.LUT R0, R21, 0xffff, RZ, 0xc0, !PT ;  /* 0x0000ffff15007812 */ /* 0x000fe400078ec0ff */
[----:B------:R-:W-:Y:S02]  /*136e0*/  @P2 PRMT R196, R42, 0x5410, RZ ;  /* 0x000054102ac42816 */ /* 0x000fe400000000ff */
[----:B------:R-:W-:Y:S02]  /*136f0*/  ISETP.GT.U32.AND P2, PT, R2, UR12, PT ;  /* 0x0000000c02007c0c */ /* 0x000fe4000bf44070 */
[----:B------:R-:W-:Y:S01]  /*13700*/  SHF.R.U32.HI R0, RZ, 0x8, R0 ;  /* 0x00000008ff007819 */ /* 0x000fe20000011600 */
[----:B------:R-:W-:Y:S02]  /*13710*/  @!P5 HADD2 R43, -R138.H0_H0, -RZ.H0_H0 ;  /* 0xa00000ff8a2bd230 */ /* 0x000fe40000000900 */
[----:B------:R-:W-:Y:S01]  /*13720*/  IMAD.MOV.U32 R63, RZ, RZ, R64 ;  /* 0x000000ffff3f7224 */ /* 0x000fe200078e0040 */
[----:B------:R-:W-:Y:S01]  /*13730*/  LOP3.LUT R0, R0, 0xffff, RZ, 0xc0, !PT ;  /* 0x0000ffff00007812 */ /* 0x000fe200078ec0ff */
[----:B--2---:R-:W-:-:S04]  /*13740*/  IMAD.SHL.U32 R26, R132, 0x8, RZ ;  /* 0x00000008841a7824 */ /* 0x004fc800078e00ff */
[----:B------:R-:W-:Y:S01]  /*13750*/  IMAD.WIDE R2, R26, 0x2, R198 ;  /* 0x000000021a027825 */ /* 0x000fe200078e02c6 */
[----:B------:R-:W-:-:S03]  /*13760*/  PRMT R64, R138, 0x5410, R137 ;  /* 0x000054108a407816 */ /* 0x000fc60000000089 */
[----:B------:R-:W-:Y:S01]  /*13770*/  FADD.FTZ R7, R252, R7 ;  /* 0x00000007fc077221 */ /* 0x000fe20000010000 */
[----:B------:R-:W-:Y:S01]  /*13780*/  @!P5 PRMT R138, R43, 0x5410, RZ ;  /* 0x000054102b8ad816 */ /* 0x000fe200000000ff */
[----:B------:R-:W-:Y:S01]  /*13790*/  IMAD.WIDE R2, R132, 0x70, R2 ;  /* 0x0000007084027825 */ /* 0x000fe200078e0202 */
[----:B------:R-:W-:-:S03]  /*137a0*/  ISETP.LE.U32.AND P5, PT, R0, UR12, PT ;  /* 0x0000000c00007c0c */ /* 0x000fc6000bfa3070 */
[----:B------:R-:W-:Y:S01]  /*137b0*/  FADD.FTZ R0, R6, R5 ;  /* 0x0000000506007221 */ /* 0x000fe20000010000 */
[----:B------:R-:W-:Y:S01]  /*137c0*/  FADD.FTZ R5, R116, R7 ;  /* 0x0000000774057221 */ /* 0x000fe20000010000 */
[----:B------:R-:W-:-:S04]  /*137d0*/  IMAD.WIDE R6, R132, -0x70, R2 ;  /* 0xffffff9084067825 */ /* 0x000fc800078e0202 */
[----:B------:R-:W-:Y:S01]  /*137e0*/  FADD.FTZ R4, R135, R4 ;  /* 0x0000000487047221 */ /* 0x000fe20000010000 */
[----:B------:R-:W-:-:S04]  /*137f0*/  IMAD.WIDE R174, R132, 0x70, R6 ;  /* 0x0000007084ae7825 */ /* 0x000fc800078e0206 */
[----:B------:R-:W-:Y:S01]  /*13800*/  FADD.FTZ R4, R218, R4 ;  /* 0x00000004da047221 */ /* 0x000fe20000010000 */
[----:B------:R-:W-:Y:S02]  /*13810*/  IMAD.MOV.U32 R219, RZ, RZ, R189 ;  /* 0x000000ffffdb7224 */ /* 0x000fe400078e00bd */
[----:B------:R-:W-:-:S04]  /*13820*/  IMAD.WIDE R188, R132, -0x70, R174 ;  /* 0xffffff9084bc7825 */ /* 0x000fc800078e02ae */
[----:B------:R-:W-:Y:S01]  /*13830*/  FADD.FTZ R0, R8, R0 ;  /* 0x0000000008007221 */ /* 0x000fe20000010000 */
[----:B------:R-:W-:-:S04]  /*13840*/  IMAD.WIDE R26, R26, 0x2, R2 ;  /* 0x000000021a1a7825 */ /* 0x000fc800078e0202 */
[----:B------:R-:W-:Y:S01]  /*13850*/  FADD.FTZ R3, R182, R4 ;  /* 0x00000004b6037221 */ /* 0x000fe20000010000 */
[----:B------:R-:W-:Y:S02]  /*13860*/  IMAD.MOV.U32 R222, RZ, RZ, R183 ;  /* 0x000000ffffde7224 */ /* 0x000fe400078e00b7 */
[----:B------:R-:W-:-:S04]  /*13870*/  IMAD.WIDE R182, R132, 0x70, R188 ;  /* 0x0000007084b67825 */ /* 0x000fc800078e02bc */
[----:B------:R-:W-:Y:S02]  /*13880*/  @!P5 HADD2 R45, -R137.H0_H0, -RZ.H0_H0 ;  /* 0xa00000ff892dd230 */ /* 0x000fe40000000900 */
[----:B------:R-:W-:Y:S01]  /*13890*/  FADD.FTZ R211, R12, R0 ;  /* 0x000000000cd37221 */ /* 0x000fe20000010000 */
[----:B------:R-:W-:Y:S02]  /*138a0*/  IMAD.MOV.U32 R216, RZ, RZ, R63 ;  /* 0x000000ffffd87224 */ /* 0x000fe400078e003f */
[----:B------:R-:W-:Y:S01]  /*138b0*/  IMAD.MOV.U32 R63, RZ, RZ, R61 ;  /* 0x000000ffff3f7224 */ /* 0x000fe200078e003d */
[----:B------:R-:W-:Y:S01]  /*138c0*/  PRMT R0, R18, 0x7772, RZ ;  /* 0x0000777212007816 */ /* 0x000fe200000000ff */
[----:B------:R-:W-:Y:S02]  /*138d0*/  IMAD.MOV.U32 R61, RZ, RZ, R181 ;  /* 0x000000ffff3d7224 */ /* 0x000fe400078e00b5 */
[----:B------:R-:W-:-:S04]  /*138e0*/  IMAD.WIDE R180, R132, -0x70, R182 ;  /* 0xffffff9084b47825 */ /* 0x000fc800078e02b6 */
[----:B------:R-:W-:Y:S01]  /*138f0*/  @P2 HADD2 R44, -R32.H1_H1, -RZ.H0_H0 ;  /* 0xa00000ff202c2230 */ /* 0x000fe20000000d00 */
[----:B------:R-:W-:Y:S01]  /*13900*/  @!P5 PRMT R137, R45, 0x5410, RZ ;  /* 0x000054102d89d816 */ /* 0x000fe200000000ff */
[----:B------:R-:W-:Y:S01]  /*13910*/  IMAD.MOV.U32 R217, RZ, RZ, R62 ;  /* 0x000000ffffd97224 */ /* 0x000fe200078e003e */
[----:B------:R-:W-:Y:S01]  /*13920*/  ISETP.GT.U32.AND P5, PT, R0, UR12, PT ;  /* 0x0000000c00007c0c */ /* 0x000fe2000bfa4070 */
[----:B------:R-:W-:Y:S02]  /*13930*/  IMAD.MOV.U32 R62, RZ, RZ, R234 ;  /* 0x000000ffff3e7224 */ /* 0x000fe400078e00ea */
[----:B------:R-:W-:Y:S01]  /*13940*/  FADD.FTZ R2, R205, R5 ;  /* 0x00000005cd027221 */ /* 0x000fe20000010000 */
[----:B------:R-:W-:Y:S01]  /*13950*/  IMAD.MOV.U32 R234, RZ, RZ, R134 ;  /* 0x000000ffffea7224 */ /* 0x000fe200078e0086 */
[----:B------:R-:W-:Y:S01]  /*13960*/  PRMT R0, R18, 0x7773, RZ ;  /* 0x0000777312007816 */ /* 0x000fe200000000ff */
[----:B------:R-:W-:Y:S01]  /*13970*/  IMAD.WIDE R134, R132, 0x70, R180 ;  /* 0x0000007084867825 */ /* 0x000fe200078e02b4 */
[----:B------:R-:W-:-:S03]  /*13980*/  PRMT R195, R32, 0x7632, R195 ;  /* 0x0000763220c37816 */ /* 0x000fc600000000c3 */
[----:B------:R-:W-:Y:S01]  /*13990*/  FADD.FTZ R252, R67, R3 ;  /* 0x0000000343fc7221 */ /* 0x000fe20000010000 */
[----:B------:R-:W-:Y:S01]  /*139a0*/  @P2 PRMT R195, R44, 0x5410, RZ ;  /* 0x000054102cc32816 */ /* 0x000fe200000000ff */
[----:B------:R-:W-:Y:S01]  /*139b0*/  IMAD.MOV.U32 R218, RZ, RZ, R126 ;  /* 0x000000ffffda7224 */ /* 0x000fe200078e007e */
[----:B------:R-:W-:Y:S01]  /*139c0*/  MOV R126, R213 ;  /* 0x000000d5007e7202 */ /* 0x000fe20000000f00 */
[----:B------:R-:W-:Y:S01]  /*139d0*/  FADD.FTZ R213, R60, R2 ;  /* 0x000000023cd57221 */ /* 0x000fe20000010000 */
[----:B------:R-:W-:Y:S01]  /*139e0*/  ISETP.GT.U32.AND P2, PT, R0, UR12, PT ;  /* 0x0000000c00007c0c */ /* 0x000fe2000bf44070 */
[----:B------:R-:W-:Y:S01]  /*139f0*/  IMAD.MOV.U32 R3, RZ, RZ, R16 ;  /* 0x000000ffff037224 */ /* 0x000fe200078e0010 */
[C---:B------:R-:W-:Y:S02]  /*13a00*/  PRMT R2, R16.reuse, 0x7773, RZ ;  /* 0x0000777310027816 */ /* 0x040fe400000000ff */
[----:B------:R-:W-:Y:S01]  /*13a10*/  PRMT R0, R16, 0x7772, RZ ;  /* 0x0000777210007816 */ /* 0x000fe200000000ff */
[----:B------:R-:W-:Y:S01]  /*13a20*/  IMAD.WIDE R132, R132, -0x70, R134 ;  /* 0xffffff9084847825 */ /* 0x000fe200078e0286 */
[----:B------:R-:W-:-:S02]  /*13a30*/  PRMT R5, R16, 0x7771, RZ ;  /* 0x0000777110057816 */ /* 0x000fc400000000ff */
[----:B------:R-:W-:Y:S01]  /*13a40*/  PRMT R15, R0, 0x5410, R2 ;  /* 0x00005410000f7816 */ /* 0x000fe20000000002 */
[----:B------:R-:W-:Y:S01]  /*13a50*/  STG.E.U16 desc[UR22][R198.64+-0xbe], R24 ;  /* 0xffff4218c6007986 */ /* 0x000fe2000c101516 */
[----:B------:R-:W-:-:S03]  /*13a60*/  LOP3.LUT R0, R3, 0xff, RZ, 0xc0, !PT ;  /* 0x000000ff03007812 */ /* 0x000fc600078ec0ff */
[----:B------:R1:W-:Y:S01]  /*13a70*/  STG.E.U16 desc[UR22][R132.64+-0xc0], R33 ;  /* 0xffff402184007986 */ /* 0x0003e2000c101516 */
[----:B------:R-:W-:-:S03]  /*13a80*/  PRMT R2, R18, 0x7773, RZ ;  /* 0x0000777312027816 */ /* 0x000fc600000000ff */
[----:B------:R-:W-:Y:S04]  /*13a90*/  STG.E.U16 desc[UR22][R132.64+-0xbe], R34 ;  /* 0xffff422284007986 */ /* 0x000fe8000c101516 */
[----:B------:R2:W-:Y:S01]  /*13aa0*/  STG.E.U16 desc[UR22][R134.64+-0xc0], R10 ;  /* 0xffff400a86007986 */ /* 0x0005e2000c101516 */
[C---:B------:R-:W-:Y:S02]  /*13ab0*/  PRMT R37, R14.reuse, 0x7771, RZ ;  /* 0x000077710e257816 */ /* 0x040fe400000000ff */
[C---:B------:R-:W-:Y:S02]  /*13ac0*/  PRMT R4, R14.reuse, 0x7773, RZ ;  /* 0x000077730e047816 */ /* 0x040fe400000000ff */
[----:B------:R-:W-:Y:S02]  /*13ad0*/  PRMT R3, R14, 0x7772, RZ ;  /* 0x000077720e037816 */ /* 0x000fe400000000ff */
[----:B-1----:R-:W-:-:S02]  /*13ae0*/  MOV R33, R14 ;  /* 0x0000000e00217202 */ /* 0x002fc40000000f00 */
[----:B--2---:R-:W-:Y:S02]  /*13af0*/  PRMT R10, R0, 0x5410, R5 ;  /* 0x00005410000a7816 */ /* 0x004fe40000000005 */
[----:B------:R-:W-:-:S04]  /*13b00*/  PRMT R0, R18, 0x7772, RZ ;  /* 0x0000777212007816 */ /* 0x000fc800000000ff */
[----:B------:R-:W-:Y:S02]  /*13b10*/  PRMT R14, R0, 0x5410, R2 ;  /* 0x00005410000e7816 */ /* 0x000fe40000000002 */
[C---:B------:R-:W-:Y:S02]  /*13b20*/  LOP3.LUT R0, R17.reuse, 0xffff, RZ, 0xc0, !PT ;  /* 0x0000ffff11007812 */ /* 0x040fe400078ec0ff */
[----:B------:R-:W-:Y:S02]  /*13b30*/  LOP3.LUT R2, R17, 0xff, RZ, 0xc0, !PT ;  /* 0x000000ff11027812 */ /* 0x000fe400078ec0ff */
        /* <DEDUP_REMOVED lines=9> */
[----:B------:R-:W-:-:S04]  /*13bd0*/  PRMT R39, R3, 0x5410, R4 ;  /* 0x0000541003277816 */ /* 0x000fc80000000004 */
[----:B------:R-:W-:Y:S02]  /*13be0*/  LOP3.LUT R0, R2, 0xff0000, R0, 0xf8, !PT ;  /* 0x00ff000002007812 */ /* 0x000fe400078ef800 */
[C---:B------:R-:W-:Y:S02]  /*13bf0*/  LOP3.LUT R2, R19.reuse, 0xffff, RZ, 0xc0, !PT ;  /* 0x0000ffff13027812 */ /* 0x040fe400078ec0ff */
[----:B------:R-:W-:Y:S02]  /*13c00*/  LOP3.LUT R3, R19, 0xff, RZ, 0xc0, !PT ;  /* 0x000000ff13037812 */ /* 0x000fe400078ec0ff */
[----:B------:R-:W-:-:S04]  /*13c10*/  SHF.R.U32.HI R2, RZ, 0x8, R2 ;  /* 0x00000008ff027819 */ /* 0x000fc80000011602 */
[--C-:B------:R-:W-:Y:S02]  /*13c20*/  PRMT R6, R3, 0x5410, R2.reuse ;  /* 0x0000541003067816 */ /* 0x100fe40000000002 */
[----:B------:R-:W-:-:S04]  /*13c30*/  PRMT R2, R19, 0x7632, R2 ;  /* 0x0000763213027816 */ /* 0x000fc80000000002 */
[----:B------:R-:W-:Y:S02]  /*13c40*/  LOP3.LUT R3, R2, 0xff, RZ, 0xc0, !PT ;  /* 0x000000ff02037812 */ /* 0x000fe400078ec0ff */
[----:B------:R-:W-:-:S05]  /*13c50*/  HSET2.LE.AND R2, R8, R0, PT ;  /* 0x0000000008027233 */ /* 0x000fca0003803000 */
[----:B------:R-:W-:Y:S02]  /*13c60*/  LOP3.LUT R8, R219, R2, RZ, 0xc0, !PT ;  /* 0x00000002db087212 */ /* 0x000fe400078ec0ff */
[----:B------:R-:W2:Y:S01]  /*13c70*/  LDL.LU R219, [R1+0xa8] ;  /* 0x0000a80001db7983 */ /* 0x000ea20000300800 */
[----:B------:R-:W-:-:S05]  /*13c80*/  IMAD.MOV.U32 R5, RZ, RZ, R18 ;  /* 0x000000ffff057224 */ /* 0x000fca00078e0012 */
[----:B------:R-:W-:Y:S02]  /*13c90*/  LOP3.LUT R4, R5, 0xff, RZ, 0xc0, !PT ;  /* 0x000000ff05047812 */ /* 0x000fe400078ec0ff */
[----:B------:R-:W-:Y:S01]  /*13ca0*/  SHF.R.U32.HI R5, RZ, 0x18, R19 ;  /* 0x00000018ff057819 */ /* 0x000fe20000011613 */
[----:B------:R1:W-:Y:S03]  /*13cb0*/  STG.E.U16 desc[UR22][R174.64+-0xbe], R9 ;  /* 0xffff4209ae007986 */ /* 0x0003e6000c101516 */
[----:B------:R-:W-:Y:S02]  /*13cc0*/  PRMT R5, R3, 0x5410, R5 ;  /* 0x0000541003057816 */ /* 0x000fe40000000005 */
[----:B------:R-:W-:Y:S01]  /*13cd0*/  LOP3.LUT R3, R15, 0xff00ff, RZ, 0xc0, !PT ;  /* 0x00ff00ff0f037812 */ /* 0x000fe200078ec0ff */
[----:B------:R3:W-:Y:S04]  /*13ce0*/  STG.E.U16 desc[UR22][R26.64+-0xc0], R11 ;  /* 0xffff400b1a007986 */ /* 0x0007e8000c101516 */
[--C-:B------:R-:W-:Y:S01]  /*13cf0*/  HSET2.LE.AND R3, R3, R0.reuse, PT ;  /* 0x0000000003037233 */ /* 0x100fe20003803000 */
[----:B------:R-:W-:Y:S01]  /*13d00*/  STG.E.U16 desc[UR22][R26.64+-0xbe], R13 ;  /* 0xffff420d1a007986 */ /* 0x000fe2000c101516 */
[----:B------:R-:W-:-:S02]  /*13d10*/  HSET2.LE.AND R2, R7, R0, PT ;  /* 0x0000000007027233 */ /* 0x000fc40003803000 */
[----:B------:R-:W-:Y:S02]  /*13d20*/  LOP3.LUT R7, R14, 0xff00ff, RZ, 0xc0, !PT ;  /* 0x00ff00ff0e077812 */ /* 0x000fe400078ec0ff */
[----:B-1----:R-:W-:-:S04]  /*13d30*/  PRMT R9, R18, 0x7771, RZ ;  /* 0x0000777112097816 */ /* 0x002fc800000000ff */
[----:B------:R-:W-:Y:S02]  /*13d40*/  PRMT R12, R4, 0x5410, R9 ;  /* 0x00005410040c7816 */ /* 0x000fe40000000009 */
[----:B---3--:R-:W-:-:S03]  /*13d50*/  LOP3.LUT R11, R220, R3, RZ, 0xc0, !PT ;  /* 0x00000003dc0b7212 */ /* 0x008fc600078ec0ff */
[--C-:B------:R-:W-:Y:S02]  /*13d60*/  HSET2.LE.AND R3, R12, R0.reuse, PT ;  /* 0x000000000c037233 */ /* 0x100fe40003803000 */
[----:B------:R-:W-:Y:S02]  /*13d70*/  LOP3.LUT R9, R222, R2, RZ, 0xc0, !PT ;  /* 0x00000002de097212 */ /* 0x000fe400078ec0ff */
[----:B------:R-:W-:Y:S02]  /*13d80*/  HSET2.LE.AND R2, R10, R0, PT ;  /* 0x000000000a027233 */ /* 0x000fe40003803000 */
[----:B------:R-:W-:-:S03]  /*13d90*/  PRMT R34, R204, 0x7632, R34 ;  /* 0x00007632cc227816 */ /* 0x000fc60000000022 */
[----:B------:R-:W-:Y:S02]  /*13da0*/  LOP3.LUT R10, R223, R2, RZ, 0xc0, !PT ;  /* 0x00000002df0a7212 */ /* 0x000fe400078ec0ff */
[----:B------:R-:W-:Y:S01]  /*13db0*/  PRMT R136, R204, 0x7610, R136 ;  /* 0x00007610cc887816 */ /* 0x000fe20000000088 */
[----:B------:R-:W-:Y:S01]  /*13dc0*/  @P2 HADD2 R46, -R34.H0_H0, -RZ.H0_H0 ;  /* 0xa00000ff222e2230 */ /* 0x000fe20000000900 */
[----:B------:R-:W-:Y:S01]  /*13dd0*/  HSET2.LE.AND R2, R5, R0, PT ;  /* 0x0000000005027233 */ /* 0x000fe20003803000 */
[----:B------:R-:W-:Y:S01]  /*13de0*/  IMAD.MOV.U32 R45, RZ, RZ, 0x20 ;  /* 0x00000020ff2d7424 */ /* 0x000fe200078e00ff */
[----:B------:R-:W-:Y:S02]  /*13df0*/  PRMT R22, R136, 0x5410, R34 ;  /* 0x0000541088167816 */ /* 0x000fe40000000022 */
[----:B------:R-:W-:Y:S02]  /*13e00*/  @P2 PRMT R34, R46, 0x5410, RZ ;  /* 0x000054102e222816 */ /* 0x000fe400000000ff */
[----:B------:R-:W-:-:S02]  /*13e10*/  LOP3.LUT P2, RZ, R212, 0x2, RZ, 0xc0, !PT ;  /* 0x00000002d4ff7812 */ /* 0x000fc4000784c0ff */
[----:B------:R-:W-:Y:S02]  /*13e20*/  LOP3.LUT R5, R36, R2, RZ, 0xc0, !PT ;  /* 0x0000000224057212 */ /* 0x000fe400078ec0ff */
[----:B------:R-:W-:Y:S02]  /*13e30*/  SEL R2, R45, 0xffffffe0, !P2 ;  /* 0xffffffe02d027807 */ /* 0x000fe40005000000 */
[--C-:B------:R-:W-:Y:S02]  /*13e40*/  HSET2.LE.AND R4, R6, R0.reuse, PT ;  /* 0x0000000006047233 */ /* 0x100fe40003803000 */
[----:B------:R-:W-:Y:S02]  /*13e50*/  HSET2.LE.AND R7, R7, R0, PT ;  /* 0x0000000007077233 */ /* 0x000fe40003803000 */
[----:B------:R-:W-:Y:S02]  /*13e60*/  LOP3.LUT R6, R23, R3, RZ, 0xc0, !PT ;  /* 0x0000000317067212 */ /* 0x000fe400078ec0ff */
[----:B------:R-:W-:-:S02]  /*13e70*/  LOP3.LUT R4, R38, R4, RZ, 0xc0, !PT ;  /* 0x0000000426047212 */ /* 0x000fc400078ec0ff */
[----:B------:R-:W-:Y:S02]  /*13e80*/  LOP3.LUT R7, R22, R7, RZ, 0xc0, !PT ;  /* 0x0000000716077212 */ /* 0x000fe400078ec0ff */
[----:B------:R-:W-:Y:S01]  /*13e90*/  LOP3.LUT P2, RZ, R212, 0x2, RZ, 0xc0, !PT ;  /* 0x00000002d4ff7812 */ /* 0x000fe2000784c0ff */
[----:B------:R-:W-:Y:S02]  /*13ea0*/  IMAD.MOV.U32 R44, RZ, RZ, R218 ;  /* 0x000000ffff2c7224 */ /* 0x000fe400078e00da */
[----:B------:R-:W-:Y:S01]  /*13eb0*/  IMAD.MOV.U32 R222, RZ, RZ, R217 ;  /* 0x000000ffffde7224 */ /* 0x000fe200078e00d9 */
[----:B------:R-:W-:Y:S01]  /*13ec0*/  MOV R217, R62 ;  /* 0x0000003e00d97202 */ /* 0x000fe20000000f00 */
[----:B------:R-:W-:Y:S02]  /*13ed0*/  IMAD.MOV.U32 R221, RZ, RZ, R216 ;  /* 0x000000ffffdd7224 */ /* 0x000fe400078e00d8 */
[----:B------:R-:W-:Y:S02]  /*13ee0*/  IMAD.MOV.U32 R218, RZ, RZ, R125 ;  /* 0x000000ffffda7224 */ /* 0x000fe400078e007d */
[----:B------:R-:W-:-:S02]  /*13ef0*/  IMAD.MOV.U32 R216, RZ, RZ, R63 ;  /* 0x000000ffffd87224 */ /* 0x000fc400078e003f */
[----:B------:R-:W-:Y:S01]  /*13f00*/  IMAD.MOV.U32 R125, RZ, RZ, R61 ;  /* 0x000000ffff7d7224 */ /* 0x000fe200078e003d */
[----:B--2---:R-:W-:-:S05]  /*13f10*/  LEA R205, R219, UR5, 0x1 ;  /* 0x00000005dbcd7c11 */ /* 0x004fca000f8e08ff */
[----:B------:R-:W1:Y:S01]  /*13f20*/  LDSM.16.MT88.4 R12, [R205+0xa000] ;  /* 0x00a00000cd0c783b */ /* 0x000e620000004200 */
[C---:B------:R-:W-:Y:S02]  /*13f30*/  IMAD.IADD R23, R205.reuse, 0x1, R2 ;  /* 0x00000001cd177824 */ /* 0x040fe400078e0202 */
[C---:B------:R-:W-:Y:S02]  /*13f40*/  VIADD R2, R205.reuse, 0xa000 ;  /* 0x0000a000cd027836 */ /* 0x040fe40000000000 */
[----:B------:R-:W-:Y:S01]  /*13f50*/  VIADD R22, R205, 0xa040 ;  /* 0x0000a040cd167836 */ /* 0x000fe20000000000 */
[----:B------:R-:W-:Y:S01]  /*13f60*/  LDSM.16.MT88.4 R16, [R23+0xa000] ;  /* 0x00a000001710783b */ /* 0x000fe20000004200 */
[----:B------:R-:W-:Y:S01]  /*13f70*/  @P6 VIADD R22, R2, 0xffffffc0 ;  /* 0xffffffc002166836 */ /* 0x000fe20000000000 */
[-C--:B-1----:R-:W-:Y:S08]  /*13f80*/  HMMA.16816.F32 R40, R8, R12.reuse, R152 ;  /* 0x0000000c0828723c */ /* 0x082ff00000001898 */
[C---:B------:R-:W-:Y:S08]  /*13f90*/  HMMA.16816.F32 R168, R4.reuse, R12, R168 ;  /* 0x0000000c04a8723c */ /* 0x040ff000000018a8 */
[----:B------:R-:W-:Y:S03]  /*13fa0*/  HMMA.16816.F32 R164, R4, R14, R164 ;  /* 0x0000000e04a4723c */ /* 0x000fe600000018a4 */
[----:B------:R-:W-:Y:S01]  /*13fb0*/  IMAD.MOV.U32 R24, RZ, RZ, R40 ;  /* 0x000000ffff187224 */ /* 0x000fe200078e0028 */
[----:B------:R-:W-:Y:S01]  /*13fc0*/  MOV R3, R41 ;  /* 0x0000002900037202 */ /* 0x000fe20000000f00 */
[----:B------:R-:W-:-:S02]  /*13fd0*/  IMAD.MOV.U32 R38, RZ, RZ, R42 ;  /* 0x000000ffff267224 */ /* 0x000fc400078e002a */
[----:B------:R-:W-:Y:S02]  /*13fe0*/  IMAD.MOV.U32 R36, RZ, RZ, R43 ;  /* 0x000000ffff247224 */ /* 0x000fe400078e002b */
[----:B------:R-:W-:Y:S01]  /*13ff0*/  HMMA.16816.F32 R40, R8, R14, R148 ;  /* 0x0000000e0828723c */ /* 0x000fe20000001894 */
[----:B------:R-:W1:Y:S04]  /*14000*/  LDSM.16.MT88.4 R12, [R22] ;  /* 0x00000000160c783b */ /* 0x000e680000004200 */
[----:B------:R2:W-:Y:S01]  /*14010*/  STL [R1+0x68], R2 ;  /* 0x0000680201007387 */ /* 0x0005e20000100800 */
[----:B------:R-:W-:Y:S02]  /*14020*/  MOV R150, R24 ;  /* 0x0000001800967202 */ /* 0x000fe40000000f00 */
[----:B--2---:R-:W-:-:S05]  /*14030*/  SEL R2, R45, 0xffffffe0, !P2 ;  /* 0xffffffe02d027807 */ /* 0x004fca0005000000 */
[----:B------:R-:W-:Y:S01]  /*14040*/  IMAD.IADD R24, R2, 0x1, R22 ;  /* 0x0000000102187824 */ /* 0x000fe200078e0216 */
[-C--:B-1----:R-:W-:Y:S08]  /*14050*/  HMMA.16816.F32 R228, R8, R12.reuse, R228 ;  /* 0x0000000c08e4723c */ /* 0x082ff000000018e4 */
[C---:B------:R-:W-:Y:S08]  /*14060*/  HMMA.16816.F32 R52, R4.reuse, R12, R52 ;  /* 0x0000000c0434723c */ /* 0x040ff00000001834 */
[-C--:B------:R-:W-:Y:S08]  /*14070*/  HMMA.16816.F32 R60, R4, R14.reuse, R48 ;  /* 0x0000000e043c723c */ /* 0x080ff00000001830 */
[C---:B------:R-:W-:Y:S01]  /*14080*/  HMMA.16816.F32 R152, R8.reuse, R14, R236 ;  /* 0x0000000e0898723c */ /* 0x040fe200000018ec */
[----:B------:R-:W1:Y:S07]  /*14090*/  LDSM.16.MT88.4 R12, [R24] ;  /* 0x00000000180c783b */ /* 0x000e6e0000004200 */
[-C--:B-1----:R-:W-:Y:S08]  /*140a0*/  HMMA.16816.F32 R248, R8, R12.reuse, R248 ;  /* 0x0000000c08f8723c */ /* 0x082ff000000018f8 */
[C---:B------:R-:W-:Y:S08]  /*140b0*/  HMMA.16816.F32 R56, R4.reuse, R12, R56 ;  /* 0x0000000c0438723c */ /* 0x040ff00000001838 */
[-C--:B------:R-:W-:Y:S08]  /*140c0*/  HMMA.16816.F32 R68, R4, R14.reuse, R68 ;  /* 0x0000000e0444723c */ /* 0x080ff00000001844 */
[----:B------:R-:W-:Y:S01]  /*140d0*/  HMMA.16816.F32 R240, R8, R14, R240 ;  /* 0x0000000e08f0723c */ /* 0x000fe200000018f0 */
[----:B------:R-:W1:Y:S01]  /*140e0*/  LDSM.16.MT88.4 R12, [R205+0xb000] ;  /* 0x00b00000cd0c783b */ /* 0x000e620000004200 */
[----:B------:R-:W-:-:S06]  /*140f0*/  @P5 HADD2 R47, -R136.H0_H0, -RZ.H0_H0 ;  /* 0xa00000ff882f5230 */ /* 0x000fcc0000000900 */
[-C--:B-1----:R-:W-:Y:S08]  /*14100*/  HMMA.16816.F32 R244, R8, R12.reuse, R244 ;  /* 0x0000000c08f4723c */ /* 0x082ff000000018f4 */
[C---:B------:R-:W-:Y:S08]  /*14110*/  HMMA.16816.F32 R72, R4.reuse, R12, R72 ;  /* 0x0000000c0448723c */ /* 0x040ff00000001848 */
[-C--:B------:R-:W-:Y:S08]  /*14120*/  HMMA.16816.F32 R76, R4, R14.reuse, R76 ;  /* 0x0000000e044c723c */ /* 0x080ff0000000184c */
[----:B------:R-:W-:Y:S01]  /*14130*/  HMMA.16816.F32 R236, R8, R14, R80 ;  /* 0x0000000e08ec723c */ /* 0x000fe20000001850 */
[----:B------:R-:W1:Y:S01]  /*14140*/  LDSM.16.MT88.4 R12, [R23+0xb000] ;  /* 0x00b00000170c783b */ /* 0x000e620000004200 */
[----:B------:R-:W-:Y:S01]  /*14150*/  IMAD.MOV.U32 R219, RZ, RZ, R124 ;  /* 0x000000ffffdb7224 */ /* 0x000fe200078e007c */
[----:B------:R-:W-:Y:S01]  /*14160*/  @P5 PRMT R136, R47, 0x5410, RZ ;  /* 0x000054102f885816 */ /* 0x000fe200000000ff */
[----:B------:R-:W-:Y:S01]  /*14170*/  IMAD.MOV.U32 R149, RZ, RZ, R40 ;  /* 0x000000ffff957224 */ /* 0x000fe200078e0028 */
[----:B------:R-:W-:Y:S01]  /*14180*/  MOV R67, R43 ;  /* 0x0000002b00437202 */ /* 0x000fe20000000f00 */
[----:B------:R-:W-:-:S02]  /*14190*/  IMAD.MOV.U32 R148, RZ, RZ, R41 ;  /* 0x000000ffff947224 */ /* 0x000fc400078e0029 */
[----:B------:R-:W-:Y:S01]  /*141a0*/  IMAD.MOV.U32 R116, RZ, RZ, R44 ;  /* 0x000000ffff747224 */ /* 0x000fe200078e002c */
[----:B------:R-:W-:Y:S01]  /*141b0*/  HMMA.16816.F32 R144, R8, R16, R144 ;  /* 0x000000100890723c */ /* 0x000fe20000001890 */
[----:B------:R-:W-:-:S07]  /*141c0*/  IMAD.MOV.U32 R124, RZ, RZ, R42 ;  /* 0x000000ffff7c7224 */ /* 0x000fce00078e002a */
[C---:B------:R-:W-:Y:S08]  /*141d0*/  HMMA.16816.F32 R160, R4.reuse, R16, R160 ;  /* 0x0000001004a0723c */ /* 0x040ff000000018a0 */
[----:B------:R-:W-:Y:S01]  /*141e0*/  HMMA.16816.F32 R156, R4, R18, R156 ;  /* 0x00000012049c723c */ /* 0x000fe2000000189c */
[----:B------:R-:W-:Y:S01]  /*141f0*/  PRMT R2, R20, 0x7772, RZ ;  /* 0x0000777214027816 */ /* 0x000fe200000000ff */
[----:B------:R-:W-:-:S02]  /*14200*/  IMAD.MOV.U32 R204, RZ, RZ, R221 ;  /* 0x000000ffffcc7224 */ /* 0x000fc400078e00dd */
[----:B------:R-:W-:Y:S01]  /*14210*/  IMAD.MOV.U32 R151, RZ, RZ, R222 ;  /* 0x000000ffff977224 */ /* 0x000fe200078e00de */
[----:B------:R-:W-:Y:S01]  /*14220*/  MOV R50, R125 ;  /* 0x0000007d00327202 */ /* 0x000fe20000000f00 */
[----:B------:R-:W-:Y:S01]  /*14230*/  IMAD.MOV.U32 R51, RZ, RZ, R126 ;  /* 0x000000ffff337224 */ /* 0x000fe200078e007e */
[----:B------:R-:W-:Y:S01]  /*14240*/  LDSM.16.MT88.4 R80, [R205+0xb800] ;  /* 0x00b80000cd50783b */ /* 0x000fe20000004200 */
[C---:B------:R-:W-:Y:S03]  /*14250*/  HMMA.16816.F32 R40, R8.reuse, R18, R140 ;  /* 0x000000120828723c */ /* 0x040fe6000000188c */
[----:B------:R-:W2:Y:S04]  /*14260*/  LDSM.16.MT88.4 R16, [R22+0x1000] ;  /* 0x001000001610783b */ /* 0x000ea80000004200 */
[----:B------:R-:W-:Y:S01]  /*14270*/  LDSM.16.MT88.4 R140, [R23+0xa800] ;  /* 0x00a80000178c783b */ /* 0x000fe20000004200 */
[-C--:B-1----:R-:W-:Y:S08]  /*14280*/  HMMA.16816.F32 R84, R8, R12.reuse, R84 ;  /* 0x0000000c0854723c */ /* 0x082ff00000001854 */
[C---:B------:R-:W-:Y:S08]  /*14290*/  HMMA.16816.F32 R88, R4.reuse, R12, R88 ;  /* 0x0000000c0458723c */ /* 0x040ff00000001858 */
[-C--:B------:R-:W-:Y:S08]  /*142a0*/  HMMA.16816.F32 R92, R4, R14.reuse, R92 ;  /* 0x0000000e045c723c */ /* 0x080ff0000000185c */
[----:B------:R-:W-:Y:S01]  /*142b0*/  HMMA.16816.F32 R44, R8, R14, R96 ;  /* 0x0000000e082c723c */ /* 0x000fe20000001860 */
[----:B------:R-:W1:Y:S04]  /*142c0*/  LDSM.16.MT88.4 R12, [R24+0x1000] ;  /* 0x00100000180c783b */ /* 0x000e680000004200 */
[----:B------:R-:W3:Y:S03]  /*142d0*/  LDSM.16.MT88.4 R96, [R23+0xb800] ;  /* 0x00b800001760783b */ /* 0x000ee60000004200 */
[C---:B--2---:R-:W-:Y:S08]  /*142e0*/  HMMA.16816.F32 R104, R4.reuse, R16, R104 ;  /* 0x000000100468723c */ /* 0x044ff00000001868 */
[----:B------:R-:W-:Y:S08]  /*142f0*/  HMMA.16816.F32 R108, R4, R18, R108 ;  /* 0x00000012046c723c */ /* 0x000ff0000000186c */
[----:B------:R-:W-:Y:S08]  /*14300*/  HMMA.16816.F32 R116, R8, R16, R116 ;  /* 0x000000100874723c */ /* 0x000ff00000001874 */
[C---:B-1----:R-:W-:Y:S08]  /*14310*/  HMMA.16816.F32 R120, R4.reuse, R12, R120 ;  /* 0x0000000c0478723c */ /* 0x042ff00000001878 */
[----:B------:R-:W-:Y:S01]  /*14320*/  HMMA.16816.F32 R100, R4, R14, R100 ;  /* 0x0000000e0464723c */ /* 0x000fe20000001864 */
[----:B------:R-:W-:Y:S01]  /*14330*/  LOP3.LUT R4, R33, 0xff, RZ, 0xc0, !PT ;  /* 0x000000ff21047812 */ /* 0x000fe200078ec0ff */
[----:B------:R-:W-:Y:S01]  /*14340*/  IMAD.MOV.U32 R33, RZ, RZ, R3 ;  /* 0x000000ffff217224 */ /* 0x000fe200078e0003 */
[----:B------:R-:W-:Y:S01]  /*14350*/  PRMT R3, R20, 0x7773, RZ ;  /* 0x0000777314037816 */ /* 0x000fe200000000ff */
[----:B------:R-:W-:-:S04]  /*14360*/  IMAD.MOV.U32 R7, RZ, RZ, R20 ;  /* 0x000000ffff077224 */ /* 0x000fc800078e0014 */
[----:B------:R-:W-:Y:S01]  /*14370*/  HMMA.16816.F32 R220, R8, R12, R216 ;  /* 0x0000000c08dc723c */ /* 0x000fe200000018d8 */
[----:B------:R-:W-:Y:S02]  /*14380*/  PRMT R12, R2, 0x5410, R3 ;  /* 0x00005410020c7816 */ /* 0x000fe40000000003 */
[C---:B------:R-:W-:Y:S02]  /*14390*/  LOP3.LUT R3, R25.reuse, 0xffff, RZ, 0xc0, !PT ;  /* 0x0000ffff19037812 */ /* 0x040fe400078ec0ff */
[----:B------:R-:W-:-:S03]  /*143a0*/  PRMT R2, R25, 0x7632, R2 ;  /* 0x0000763219027816 */ /* 0x000fc60000000002 */
[C---:B------:R-:W-:Y:S01]  /*143b0*/  HMMA.16816.F32 R16, R8.reuse, R18, R112 ;  /* 0x000000120810723c */ /* 0x040fe20000001870 */
[----:B------:R-:W-:Y:S01]  /*143c0*/  LOP3.LUT R6, R25, 0xff, RZ, 0xc0, !PT ;  /* 0x000000ff19067812 */ /* 0x000fe200078ec0ff */
[----:B------:R-:W-:Y:S06]  /*143d0*/  LDSM.16.MT88.4 R112, [R22+0x1800] ;  /* 0x001800001670783b */ /* 0x000fec0000004200 */
[----:B------:R-:W-:Y:S01]  /*143e0*/  HMMA.16816.F32 R216, R8, R14, R128 ;  /* 0x0000000e08d8723c */ /* 0x000fe20000001880 */
[----:B------:R-:W-:Y:S02]  /*143f0*/  PRMT R9, R4, 0x5410, R37 ;  /* 0x0000541004097816 */ /* 0x000fe40000000025 */
[----:B------:R-:W-:-:S02]  /*14400*/  SHF.R.U32.HI R4, RZ, 0x8, R3 ;  /* 0x00000008ff047819 */ /* 0x000fc40000011603 */
[----:B------:R-:W-:Y:S02]  /*14410*/  LOP3.LUT R3, R2, 0xff, RZ, 0xc0, !PT ;  /* 0x000000ff02037812 */ /* 0x000fe400078ec0ff */
[----:B------:R-:W-:Y:S02]  /*14420*/  PRMT R8, R20, 0x7771, RZ ;  /* 0x0000777114087816 */ /* 0x000fe400000000ff */
[----:B------:R-:W-:Y:S02]  /*14430*/  LOP3.LUT R2, R7, 0xff, RZ, 0xc0, !PT ;  /* 0x000000ff07027812 */ /* 0x000fe400078ec0ff */
[----:B------:R-:W-:Y:S02]  /*14440*/  SHF.R.U32.HI R5, RZ, 0x18, R25 ;  /* 0x00000018ff057819 */ /* 0x000fe40000011619 */
[----:B------:R-:W-:Y:S02]  /*14450*/  PRMT R11, R2, 0x5410, R8 ;  /* 0x00005410020b7816 */ /* 0x000fe40000000008 */
[----:B------:R-:W-:-:S02]  /*14460*/  LOP3.LUT R2, R21, 0xffff, RZ, 0xc0, !PT ;  /* 0x0000ffff15027812 */ /* 0x000fc400078ec0ff */
[----:B------:R-:W-:Y:S02]  /*14470*/  PRMT R4, R6, 0x5410, R4 ;  /* 0x0000541006047816 */ /* 0x000fe40000000004 */
[----:B------:R-:W-:Y:S02]  /*14480*/  PRMT R6, R3, 0x5410, R5 ;  /* 0x0000541003067816 */ /* 0x000fe40000000005 */
[----:B------:R-:W-:Y:S02]  /*14490*/  SHF.R.U32.HI R2, RZ, 0x8, R2 ;  /* 0x00000008ff027819 */ /* 0x000fe40000011602 */
[----:B------:R-:W-:-:S04]  /*144a0*/  LOP3.LUT R3, R21, 0xff, RZ, 0xc0, !PT ;  /* 0x000000ff15037812 */ /* 0x000fc800078ec0ff */
[--C-:B------:R-:W-:Y:S02]  /*144b0*/  PRMT R10, R3, 0x5410, R2.reuse ;  /* 0x00005410030a7816 */ /* 0x100fe40000000002 */
[----:B------:R-:W-:Y:S02]  /*144c0*/  PRMT R2, R21, 0x7632, R2 ;  /* 0x0000763215027816 */ /* 0x000fe40000000002 */
[----:B------:R-:W-:Y:S02]  /*144d0*/  SHF.R.U32.HI R3, RZ, 0x18, R21 ;  /* 0x00000018ff037819 */ /* 0x000fe40000011615 */
[----:B------:R-:W-:Y:S02]  /*144e0*/  LOP3.LUT R2, R2, 0xff, RZ, 0xc0, !PT ;  /* 0x000000ff02027812 */ /* 0x000fe400078ec0ff */
[----:B------:R-:W-:Y:S02]  /*144f0*/  HSET2.LE.AND R8, R9, R0, PT ;  /* 0x0000000009087233 */ /* 0x000fe40003803000 */
[----:B------:R-:W-:-:S02]  /*14500*/  PRMT R2, R2, 0x5410, R3 ;  /* 0x0000541002027816 */ /* 0x000fc40000000003 */
[----:B------:R-:W-:Y:S02]  /*14510*/  LOP3.LUT R9, R12, 0xff00ff, RZ, 0xc0, !PT ;  /* 0x00ff00ff0c097812 */ /* 0x000fe400078ec0ff */
[--C-:B------:R-:W-:Y:S02]  /*14520*/  HSET2.LE.AND R7, R4, R0.reuse, PT ;  /* 0x0000000004077233 */ /* 0x100fe40003803000 */
[--C-:B------:R-:W-:Y:S02]  /*14530*/  HSET2.LE.AND R4, R2, R0.reuse, PT ;  /* 0x0000000002047233 */ /* 0x100fe40003803000 */
[--C-:B------:R-:W-:Y:S01]  /*14540*/  HSET2.LE.AND R2, R9, R0.reuse, PT ;  /* 0x0000000009027233 */ /* 0x100fe20003803000 */
[----:B------:R-:W-:Y:S01]  /*14550*/  IMAD.MOV.U32 R9, RZ, RZ, R194 ;  /* 0x000000ffff097224 */ /* 0x000fe200078e00c2 */
[----:B------:R-:W-:Y:S01]  /*14560*/  LOP3.LUT R5, R39, 0xff00ff, RZ, 0xc0, !PT ;  /* 0x00ff00ff27057812 */ /* 0x000fe200078ec0ff */
[----:B------:R-:W-:Y:S01]  /*14570*/  IMAD.MOV.U32 R20, RZ, RZ, R150 ;  /* 0x000000ffff147224 */ /* 0x000fe200078e0096 */
[--C-:B------:R-:W-:Y:S01]  /*14580*/  HSET2.LE.AND R6, R6, R0.reuse, PT ;  /* 0x0000000006067233 */ /* 0x100fe20003803000 */
[----:B------:R-:W-:Y:S01]  /*14590*/  IMAD.MOV.U32 R150, RZ, RZ, R127 ;  /* 0x000000ffff967224 */ /* 0x000fe200078e007f */
[----:B------:R-:W-:-:S02]  /*145a0*/  HSET2.LE.AND R3, R11, R0, PT ;  /* 0x000000000b037233 */ /* 0x000fc40003803000 */
[--C-:B------:R-:W-:Y:S02]  /*145b0*/  HSET2.LE.AND R5, R5, R0.reuse, PT ;  /* 0x0000000005057233 */ /* 0x100fe40003803000 */
[----:B------:R-:W-:Y:S01]  /*145c0*/  LOP3.LUT R125, R9, R4, RZ, 0xc0, !PT ;  /* 0x00000004097d7212 */ /* 0x000fe200078ec0ff */
[----:B------:R-:W-:Y:S01]  /*145d0*/  IMAD.MOV.U32 R4, RZ, RZ, R35 ;  /* 0x000000ffff047224 */ /* 0x000fe200078e0023 */
[----:B------:R-:W-:Y:S01]  /*145e0*/  HSET2.LE.AND R0, R10, R0, PT ;  /* 0x000000000a007233 */ /* 0x000fe20003803000 */
[----:B------:R-:W-:Y:S01]  /*145f0*/  IMAD.MOV.U32 R15, RZ, RZ, R51 ;  /* 0x000000ffff0f7224 */ /* 0x000fe200078e0033 */
[----:B------:R-:W-:Y:S01]  /*14600*/  LOP3.LUT R128, R50, R7, RZ, 0xc0, !PT ;  /* 0x0000000732807212 */ /* 0x000fe200078ec0ff */
[----:B------:R-:W-:Y:S01]  /*14610*/  IMAD.MOV.U32 R10, RZ, RZ, R124 ;  /* 0x000000ffff0a7224 */ /* 0x000fe200078e007c */
[----:B------:R-:W-:Y:S01]  /*14620*/  LOP3.LUT R130, R66, R8, RZ, 0xc0, !PT ;  /* 0x0000000842827212 */ /* 0x000fe200078ec0ff */
[----:B------:R-:W-:Y:S01]  /*14630*/  IMAD.MOV.U32 R13, RZ, RZ, R150 ;  /* 0x000000ffff0d7224 */ /* 0x000fe200078e0096 */
[----:B------:R-:W-:Y:S01]  /*14640*/  LOP3.LUT R126, R4, R3, RZ, 0xc0, !PT ;  /* 0x00000003047e7212 */ /* 0x000fe200078ec0ff */
[----:B------:R-:W-:Y:S01]  /*14650*/  IMAD.MOV.U32 R14, RZ, RZ, R151 ;  /* 0x000000ffff0e7224 */ /* 0x000fe200078e0097 */
[----:B------:R-:W-:Y:S01]  /*14660*/  LOP3.LUT R129, R235, R6, RZ, 0xc0, !PT ;  /* 0x00000006eb817212 */ /* 0x000fe200078ec0ff */
[----:B------:R-:W-:Y:S01]  /*14670*/  IMAD.MOV.U32 R9, RZ, RZ, R148 ;  /* 0x000000ffff097224 */ /* 0x000fe200078e0094 */
[----:B------:R-:W-:Y:S01]  /*14680*/  MOV R8, R149 ;  /* 0x0000009500087202 */ /* 0x000fe20000000f00 */
[----:B------:R-:W-:Y:S01]  /*14690*/  IMAD.MOV.U32 R11, RZ, RZ, R67 ;  /* 0x000000ffff0b7224 */ /* 0x000fe200078e0043 */
[----:B------:R-:W-:Y:S01]  /*146a0*/  LOP3.LUT R131, R65, R5, RZ, 0xc0, !PT ;  /* 0x0000000541837212 */ /* 0x000fe200078ec0ff */
[----:B------:R1:W2:Y:S01]  /*146b0*/  LDSM.16.MT88.4 R48, [R22+0x800] ;  /* 0x000800001630783b */ /* 0x0002a20000004200 */
[----:B------:R-:W-:-:S03]  /*146c0*/  LOP3.LUT R124, R64, R0, RZ, 0xc0, !PT ;  /* 0x00000000407c7212 */ /* 0x000fc600078ec0ff */
[----:B------:R-:W4:Y:S04]  /*146d0*/  LDSM.16.MT88.4 R148, [R205+0xa800] ;  /* 0x00a80000cd94783b */ /* 0x000f280000004200 */
[----:B------:R-:W5:Y:S04]  /*146e0*/  LDSM.16.MT88.4 R64, [R24+0x800] ;  /* 0x000800001840783b */ /* 0x000f680000004200 */
[----:B------:R-:W5:Y:S04]  /*146f0*/  LDSM.16.MT88.4 R4, [R24+0x1800] ;  /* 0x001800001804783b */ /* 0x000f680000004200 */
[----:B------:R-:W-:Y:S04]  /*14700*/  STG.E.U16 desc[UR22][R198.64+-0xb0], R193 ;  /* 0xffff50c1c6007986 */ /* 0x000fe8000c101516 */
[----:B------:R-:W-:Y:S04]  /*14710*/  STG.E.U16 desc[UR22][R198.64+-0xae], R192 ;  /* 0xffff52c0c6007986 */ /* 0x000fe8000c101516 */
[----:B------:R-:W-:Y:S04]  /*14720*/  STG.E.U16 desc[UR22][R132.64+-0xb0], R191 ;  /* 0xffff50bf84007986 */ /* 0x000fe8000c101516 */
[----:B------:R5:W-:Y:S04]  /*14730*/  STG.E.U16 desc[UR22][R132.64+-0xae], R190 ;  /* 0xffff52be84007986 */ /* 0x000be8000c101516 */
[----:B------:R-:W-:Y:S04]  /*14740*/  STG.E.U16 desc[UR22][R174.64+-0xb0], R172 ;  /* 0xffff50acae007986 */ /* 0x000fe8000c101516 */
[----:B------:R-:W-:Y:S04]  /*14750*/  STG.E.U16 desc[UR22][R174.64+-0xae], R139 ;  /* 0xffff528bae007986 */ /* 0x000fe8000c101516 */
[----:B------:R-:W-:Y:S04]  /*14760*/  STG.E.U16 desc[UR22][R26.64+-0xb0], R136 ;  /* 0xffff50881a007986 */ /* 0x000fe8000c101516 */
[----:B------:R-:W-:Y:S01]  /*14770*/  STG.E.U16 desc[UR22][R26.64+-0xae], R34 ;  /* 0xffff52221a007986 */ /* 0x000fe2000c101516 */
[----:B------:R-:W-:-:S03]  /*14780*/  IMAD.MOV.U32 R3, RZ, RZ, R32 ;  /* 0x000000ffff037224 */ /* 0x000fc600078e0020 */
        /* <DEDUP_REMOVED lines=9> */
[----:B------:R-:W-:Y:S01]  /*14820*/  STG.E.U16 desc[UR22][R198.64+-0x8e], R177 ;  /* 0xffff72b1c6007986 */ /* 0x000fe2000c101516 */
[----:B------:R-:W-:-:S03]  /*14830*/  LOP3.LUT R127, R3, R2, RZ, 0xc0, !PT ;  /* 0x00000002037f7212 */ /* 0x000fc600078ec0ff */
[----:B------:R-:W-:Y:S04]  /*14840*/  STG.E.U16 desc[UR22][R180.64+-0x90], R176 ;  /* 0xffff70b0b4007986 */ /* 0x000fe8000c101516 */
[----:B------:R-:W-:Y:S04]  /*14850*/  STG.E.U16 desc[UR22][R180.64+-0x8e], R173 ;  /* 0xffff72adb4007986 */ /* 0x000fe8000c101516 */
[----:B------:R-:W-:Y:S04]  /*14860*/  STG.E.U16 desc[UR22][R134.64+-0x90], R201 ;  /* 0xffff70c986007986 */ /* 0x000fe8000c101516 */
[----:B------:R5:W-:Y:S04]  /*14870*/  STG.E.U16 desc[UR22][R134.64+-0x8e], R197 ;  /* 0xffff72c586007986 */ /* 0x000be8000c101516 */
[----:B------:R2:W-:Y:S04]  /*14880*/  STG.E.U16 desc[UR22][R26.64+-0x90], R196 ;  /* 0xffff70c41a007986 */ /* 0x0005e8000c101516 */
[----:B------:R2:W-:Y:S01]  /*14890*/  STG.E.U16 desc[UR22][R26.64+-0x8e], R195 ;  /* 0xffff72c31a007986 */ /* 0x0005e2000c101516 */
[----:B------:R-:W-:-:S02]  /*148a0*/  IMAD.MOV.U32 R21, RZ, RZ, R33 ;  /* 0x000000ffff157224 */ /* 0x000fc400078e0021 */
[----:B-1----:R-:W-:Y:S02]  /*148b0*/  IMAD.MOV.U32 R22, RZ, RZ, R38 ;  /* 0x000000ffff167224 */ /* 0x002fe400078e0026 */
[----:B------:R-:W-:Y:S01]  /*148c0*/  IMAD.MOV.U32 R23, RZ, RZ, R36 ;  /* 0x000000ffff177224 */ /* 0x000fe200078e0024 */
[-C--:B---3--:R-:W-:Y:S08]  /*148d0*/  HMMA.16816.F32 R84, R128, R96.reuse, R84 ;  /* 0x000000608054723c */ /* 0x088ff00000001854 */
[C---:B------:R-:W-:Y:S08]  /*148e0*/  HMMA.16816.F32 R88, R124.reuse, R96, R88 ;  /* 0x000000607c58723c */ /* 0x040ff00000001858 */
[----:B------:R-:W-:Y:S08]  /*148f0*/  HMMA.16816.F32 R92, R124, R98, R92 ;  /* 0x000000627c5c723c */ /* 0x000ff0000000185c */
[-C--:B------:R-:W-:Y:S08]  /*14900*/  HMMA.16816.F32 R144, R128, R140.reuse, R144 ;  /* 0x0000008c8090723c */ /* 0x080ff00000001890 */
[C---:B------:R-:W-:Y:S08]  /*14910*/  HMMA.16816.F32 R160, R124.reuse, R140, R160 ;  /* 0x0000008c7ca0723c */ /* 0x040ff000000018a0 */
[----:B------:R-:W-:Y:S08]  /*14920*/  HMMA.16816.F32 R156, R124, R142, R156 ;  /* 0x0000008e7c9c723c */ /* 0x000ff0000000189c */
[C---:B------:R-:W-:Y:S08]  /*14930*/  HMMA.16816.F32 R96, R128.reuse, R98, R44 ;  /* 0x000000628060723c */ /* 0x040ff0000000182c */
[----:B------:R-:W-:Y:S08]  /*14940*/  HMMA.16816.F32 R140, R128, R142, R40 ;  /* 0x0000008e808c723c */ /* 0x000ff00000001828 */
[----:B--2---:R-:W-:Y:S08]  /*14950*/  HMMA.16816.F32 R44, R124, R50, R60 ;  /* 0x000000327c2c723c */ /* 0x004ff0000000183c */
[----:B------:R-:W-:Y:S01]  /*14960*/  HMMA.16816.F32 R36, R128, R48, R228 ;  /* 0x000000308024723c */ /* 0x000fe200000018e4 */
[----:B------:R-:W-:Y:S01]  /*14970*/  MOV R230, R14 ;  /* 0x0000000e00e67202 */ /* 0x000fe20000000f00 */
[----:B------:R-:W-:-:S02]  /*14980*/  IMAD.MOV.U32 R14, RZ, RZ, R234 ;  /* 0x000000ffff0e7224 */ /* 0x000fc400078e00ea */
[----:B------:R-:W-:-:S04]  /*14990*/  FADD.FTZ R234, R207, R211 ;  /* 0x000000d3cfea7221 */ /* 0x000fc80000010000 */
[----:B----4-:R-:W-:Y:S01]  /*149a0*/  HMMA.16816.F32 R168, R124, R148, R168 ;  /* 0x000000947ca8723c */ /* 0x010fe200000018a8 */
[----:B------:R-:W-:-:S07]  /*149b0*/  FADD.FTZ R235, R200, R14 ;  /* 0x0000000ec8eb7221 */ /* 0x000fce0000010000 */
        /* <DEDUP_REMOVED lines=10> */
[----:B------:R-:W-:Y:S01]  /*14a60*/  HMMA.16816.F32 R48, R128, R50, R152 ;  /* 0x000000328030723c */ /* 0x000fe20000001898 */
[----:B------:R-:W-:-:S07]  /*14a70*/  FADD.FTZ R252, R15, R252 ;  /* 0x000000fc0ffc7221 */ /* 0x000fce0000010000 */
[----:B------:R-:W-:Y:S01]  /*14a80*/  HMMA.16816.F32 R100, R128, R112, R116 ;  /* 0x000000708064723c */ /* 0x000fe20000001874 */
[----:B------:R-:W-:-:S07]  /*14a90*/  FADD.FTZ R229, R13, R213 ;  /* 0x000000d50de57221 */ /* 0x000fce0000010000 */
[----:B------:R-:W-:Y:S01]  /*14aa0*/  HMMA.16816.F32 R152, R128, R148, R20 ;  /* 0x000000948098723c */ /* 0x000fe20000001814 */
[----:B------:R-:W-:-:S07]  /*14ab0*/  FADD.FTZ R234, R208, R234 ;  /* 0x000000ead0ea7221 */ /* 0x000fce0000010000 */
[----:B------:R-:W-:Y:S01]  /*14ac0*/  HMMA.16816.F32 R52, R128, R64, R248 ;  /* 0x000000408034723c */ /* 0x000fe200000018f8 */
[----:B------:R-:W-:-:S07]  /*14ad0*/  FADD.FTZ R235, R202, R235 ;  /* 0x000000ebcaeb7221 */ /* 0x000fce0000010000 */
[----:B------:R-:W-:Y:S01]  /*14ae0*/  HMMA.16816.F32 R68, R128, R80, R244 ;  /* 0x000000508044723c */ /* 0x000fe200000018f4 */
[----:B------:R-:W-:-:S07]  /*14af0*/  IMAD.MOV.U32 R133, RZ, RZ, R233 ;  /* 0x000000ffff857224 */ /* 0x000fce00078e00e9 */
[----:B------:R-:W-:Y:S01]  /*14b00*/  HMMA.16816.F32 R112, R128, R114, R16 ;  /* 0x000000728070723c */ /* 0x000fe20000001810 */
[----:B------:R-:W-:-:S07]  /*14b10*/  IMAD.MOV.U32 R134, RZ, RZ, R214 ;  /* 0x000000ffff867224 */ /* 0x000fce00078e00d6 */
[----:B------:R-:W-:Y:S01]  /*14b20*/  HMMA.16816.F32 R148, R128, R150, R8 ;  /* 0x000000968094723c */ /* 0x000fe20000001808 */
[----:B------:R-:W-:-:S07]  /*14b30*/  IMAD.MOV.U32 R135, RZ, RZ, R230 ;  /* 0x000000ffff877224 */ /* 0x000fce00078e00e6 */
[----:B------:R-:W-:Y:S01]  /*14b40*/  HMMA.16816.F32 R64, R128, R66, R240 ;  /* 0x000000428040723c */ /* 0x000fe200000018f0 */
[----:B------:R-:W-:-:S07]  /*14b50*/  IMAD.MOV.U32 R136, RZ, RZ, R204 ;  /* 0x000000ffff887224 */ /* 0x000fce00078e00cc */
[C---:B------:R-:W-:Y:S08]  /*14b60*/  HMMA.16816.F32 R80, R128.reuse, R82, R236 ;  /* 0x000000528050723c */ /* 0x040ff000000018ec */
[C---:B------:R-:W-:Y:S08]  /*14b70*/  HMMA.16816.F32 R116, R128.reuse, R4, R220 ;  /* 0x000000048074723c */ /* 0x040ff000000018dc */
[----:B------:R-:W-:Y:S01]  /*14b80*/  HMMA.16816.F32 R128, R128, R6, R216 ;  /* 0x000000068080723c */ /* 0x000fe200000018d8 */
[----:B------:R-:W-:-:S04]  /*14b90*/  IADD3 R216, P2, PT, R226, -0x100, RZ ;  /* 0xffffff00e2d87810 */ /* 0x000fc80007f5e0ff */
[----:B------:R-:W-:Y:S01]  /*14ba0*/  IADD3.X R217, PT, PT, R227, -0x1, RZ, P2, !PT ;  /* 0xffffffffe3d97810 */ /* 0x000fe200017fe4ff */
[----:B------:R-:W-:-:S14]  /*14bb0*/  BRA.U !UP1, `(.L_x_1357) ;  /* 0x0000004509b47547 */ /* 0x000fdc000b800000 */
[----:B------:R-:W2:Y:S04]  /*14bc0*/  LDL R21, [R1+0x70] ;  /* 0x0000700001157983 */ /* 0x000ea80000100800 */
[----:B------:R-:W3:Y:S01]  /*14bd0*/  LDL R25, [R1+0x6c] ;  /* 0x00006c0001197983 */ /* 0x000ee20000100800 */
[----:B------:R-:W-:Y:S01]  /*14be0*/  UIADD3 UR6, UPT, UPT, UR19, -0x5, URZ ;  /* 0xfffffffb13067890 */ /* 0x000fe2000fffe0ff */
[----:B------:R-:W-:-:S04]  /*14bf0*/  DEPBAR.LE SB0, 0x0 ;  /* 0x000080000000791a */ /* 0x000fc80000000000 */
[----:B------:R-:W4:Y:S04]  /*14c00*/  LDL.LU R20, [R1+0x98] ;  /* 0x0000980001147983 */ /* 0x000f280000300800 */
[----:B------:R-:W5:Y:S04]  /*14c10*/  LDL.LU R33, [R1+0xc] ;  /* 0x00000c0001217983 */ /* 0x000f680000300800 */
[----:B------:R-:W5:Y:S04]  /*14c20*/  LDL.64 R14, [R1+0xa0] ;  /* 0x0000a000010e7983 */ /* 0x000f680000100a00 */
[----:B------:R-:W5:Y:S01]  /*14c30*/  LDL.LU R13, [R1] ;  /* 0x00000000010d7983 */ /* 0x000f620000300800 */
[----:B------:R-:W-:Y:S01]  /*14c40*/  UIMAD.WIDE.U32 UR24, UR6, UR8, URZ ;  /* 0x00000008061872a5 */ /* 0x000fe2000f8e00ff */
[----:B------:R-:W-:-:S02]  /*14c50*/  IMAD.MOV.U32 R251, RZ, RZ, 0x20 ;  /* 0x00000020fffb7424 */ /* 0x000fc400078e00ff */
[----:B------:R-:W5:Y:S01]  /*14c60*/  LDL.64 R242, [R1+0x78] ;  /* 0x0000780001f27983 */ /* 0x000f620000100a00 */
[----:B------:R-:W-:Y:S02]  /*14c70*/  UIMAD UR16, UR6, UR9, UR25 ;  /* 0x00000009061072a4 */ /* 0x000fe4000f8e0219 */
[----:B------:R-:W-:Y:S01]  /*14c80*/  USHF.L.U32 UR7, UR24, 0x5, URZ ;  /* 0x0000000518077899 */ /* 0x000fe200080006ff */
[----:B------:R-:W-:Y:S01]  /*14c90*/  IMAD.U32 R4, RZ, RZ, UR24 ;  /* 0x00000018ff047e24 */ /* 0x000fe2000f8e00ff */
[----:B------:R-:W-:Y:S01]  /*14ca0*/  USHF.L.U64.HI UR13, UR24, 0x5, UR16 ;  /* 0x00000005180d7899 */ /* 0x000fe20008010210 */
[----:B------:R-:W-:Y:S01]  /*14cb0*/  IMAD.U32 R2, RZ, RZ, UR24 ;  /* 0x00000018ff027e24 */ /* 0x000fe2000f8e00ff */
[----:B------:R-:W-:Y:S01]  /*14cc0*/  ULEA UR7, UP0, UR8, UR7, 0x4 ;  /* 0x0000000708077291 */ /* 0x000fe2000f8020ff */
[----:B------:R-:W-:-:S03]  /*14cd0*/  IMAD.U32 R0, RZ, RZ, UR16 ;  /* 0x00000010ff007e24 */ /* 0x000fc6000f8e00ff */
[----:B------:R-:W-:Y:S02]  /*14ce0*/  ULEA.HI.X UR13, UR8, UR13, UR9, 0x4, UP0 ;  /* 0x0000000d080d7291 */ /* 0x000fe400080f2409 */
        /* <DEDUP_REMOVED lines=10> */
[----:B------:R-:W-:Y:S02]  /*14d90*/  LEA.HI.X R3, R3, R25, R0, 0x1, P2 ;  /* 0x0000001903037211 */ /* 0x000fe400010f0c00 */
[----:B----4-:R-:W-:Y:S01]  /*14da0*/  LEA R136, R20, UR5, 0x1 ;  /* 0x0000000514887c11 */ /* 0x010fe2000f8e08ff */
[----:B------:R-:W-:Y:S01]  /*14db0*/  @P4 STS.128 [R215+0xa000], RZ ;  /* 0x00a000ffd7004388 */ /* 0x000fe20000000c00 */
[----:B-----5:R-:W-:Y:S01]  /*14dc0*/  IMAD.MOV.U32 R231, RZ, RZ, R33 ;  /* 0x000000ffffe77224 */ /* 0x020fe200078e0021 */
[----:B------:R-:W-:Y:S02]  /*14dd0*/  LOP3.LUT R0, R212, 0x2, RZ, 0xc0, !PT ;  /* 0x00000002d4007812 */ /* 0x000fe400078ec0ff */
[----:B------:R-:W-:Y:S01]  /*14de0*/  @!PT LDS RZ, [RZ] ;  /* 0x00000000fffff984 */ /* 0x000fe20000000800 */
[----:B------:R-:W-:Y:S01]  /*14df0*/  @!PT LDS RZ, [RZ] ;  /* 0x00000000fffff984 */ /* 0x000fe20000000800 */
[----:B------:R-:W-:Y:S01]  /*14e00*/  @!PT LDS RZ, [RZ] ;  /* 0x00000000fffff984 */ /* 0x000fe20000000800 */
[----:B------:R-:W-:Y:S01]  /*14e10*/  @!P3 LDGSTS.E.BYPASS.LTC128B.128 [R215+0xb000], desc[UR22][R4.64+0x80] ;  /* 0x0b00008004d7bfae */ /* 0x000fe2000b981a16 */
[----:B------:R-:W-:Y:S01]  /*14e20*/  IMAD.MOV.U32 R248, RZ, RZ, R14 ;  /* 0x000000fffff87224 */ /* 0x000fe200078e000e */
[----:B------:R-:W-:Y:S01]  /*14e30*/  ISETP.NE.AND P2, PT, R0, RZ, PT ;  /* 0x000000ff0000720c */ /* 0x000fe20003f45270 */
[----:B------:R-:W-:Y:S01]  /*14e40*/  IMAD.MOV.U32 R249, RZ, RZ, R15 ;  /* 0x000000fffff97224 */ /* 0x000fe200078e000f */
[----:B------:R-:W-:Y:S01]  /*14e50*/  @P3 STS.128 [R215+0xb000], RZ ;  /* 0x00b000ffd7003388 */ /* 0x000fe20000000c00 */
[----:B------:R-:W-:Y:S01]  /*14e60*/  IMAD.MOV.U32 R240, RZ, RZ, R248 ;  /* 0x000000fffff07224 */ /* 0x000fe200078e00f8 */
[----:B------:R-:W-:Y:S01]  /*14e70*/  SEL R0, R251, 0xffffffe0, !P2 ;  /* 0xffffffe0fb007807 */ /* 0x000fe20005000000 */
[----:B------:R-:W-:Y:S01]  /*14e80*/  IMAD.MOV.U32 R241, RZ, RZ, R249 ;  /* 0x000000fffff17224 */ /* 0x000fe200078e00f9 */
[----:B------:R-:W-:Y:S01]  /*14e90*/  @!PT LDS RZ, [RZ] ;  /* 0x00000000fffff984 */ /* 0x000fe20000000800 */
[----:B------:R-:W-:Y:S01]  /*14ea0*/  @!PT LDS RZ, [RZ] ;  /* 0x00000000fffff984 */ /* 0x000fe20000000800 */
[----:B------:R-:W-:Y:S01]  /*14eb0*/  @!PT LDS RZ, [RZ] ;  /* 0x00000000fffff984 */ /* 0x000fe20000000800 */
[----:B------:R-:W-:Y:S01]  /*14ec0*/  @!P4 LDGSTS.E.BYPASS.LTC128B.128 [R215+0xa800], desc[UR22][R2.64] ;  /* 0x0a80000002d7cfae */ /* 0x000fe2000b981a16 */
[----:B------:R-:W-:-:S03]  /*14ed0*/  IMAD.MOV.U32 R228, RZ, RZ, R13 ;  /* 0x000000ffffe47224 */ /* 0x000fc600078e000d */
[----:B------:R-:W2:Y:S04]  /*14ee0*/  LDL.64 R248, [R1+0x80] ;  /* 0x0000800001f87983 */ /* 0x000ea80000100a00 */
        /* <DEDUP_REMOVED lines=10> */
[----:B------:R-:W0:Y:S01]  /*14f90*/  LDGDEPBAR ;  /* 0x00000000000079af */ /* 0x000e220000000000 */
[----:B-1----:R-:W-:-:S02]  /*14fa0*/  IMAD.IADD R3, R232, 0x1, R0 ;  /* 0x00000001e8037824 */ /* 0x002fc400078e0200 */
[C---:B------:R-:W-:Y:S02]  /*14fb0*/  IMAD.IADD R2, R0.reuse, 0x1, R136 ;  /* 0x0000000100027824 */ /* 0x040fe400078e0288 */
[----:B------:R-:W-:Y:S01]  /*14fc0*/  IMAD.IADD R0, R0, 0x1, R184 ;  /* 0x0000000100007824 */ /* 0x000fe200078e02b8 */
[----:B------:R-:W-:Y:S04]  /*14fd0*/  LDSM.16.M88.4 R24, [R3+0x8000] ;  /* 0x008000000318783b */ /* 0x000fe80000000200 */
[----:B------:R-:W1:Y:S04]  /*14fe0*/  LDSM.16.M88.4 R4, [R2+0x2000] ;  /* 0x002000000204783b */ /* 0x000e680000000200 */
[----:B------:R-:W1:Y:S04]  /*14ff0*/  LDSM.16.M88.4 R20, [R3+0x8800] ;  /* 0x008800000314783b */ /* 0x000e680000000200 */
[----:B------:R-:W1:Y:S01]  /*15000*/  LDSM.16.M88.4 R8, [R2] ;  /* 0x000000000208783b */ /* 0x000e620000000200 */
[C---:B---3--:R-:W-:Y:S08]  /*15010*/  HMMA.16816.F32 R192, R12.reuse, R132, RZ ;  /* 0x000000840cc0723c */ /* 0x048ff000000018ff */
[C---:B----4-:R-:W-:Y:S08]  /*15020*/  HMMA.16816.F32 R180, R12.reuse, R32, RZ ;  /* 0x000000200cb4723c */ /* 0x050ff000000018ff */
[C---:B------:R-:W-:Y:S08]  /*15030*/  HMMA.16816.F32 R188, R12.reuse, R134, RZ ;  /* 0x000000860cbc723c */ /* 0x040ff000000018ff */
[----:B------:R-:W-:Y:S08]  /*15040*/  HMMA.16816.F32 R176, R12, R34, RZ ;  /* 0x000000220cb0723c */ /* 0x000ff000000018ff */
[C---:B-----5:R-:W-:Y:S08]  /*15050*/  HMMA.16816.F32 R172, R16.reuse, R132, RZ ;  /* 0x0000008410ac723c */ /* 0x060ff000000018ff */
[C---:B------:R-:W-:Y:S08]  /*15060*/  HMMA.16816.F32 R132, R16.reuse, R134, RZ ;  /* 0x000000861084723c */ /* 0x040ff000000018ff */
[C---:B------:R-:W-:Y:S08]  /*15070*/  HMMA.16816.F32 R12, R16.reuse, R32, RZ ;  /* 0x00000020100c723c */ /* 0x040ff000000018ff */
[----:B------:R-:W-:Y:S01]  /*15080*/  HMMA.16816.F32 R16, R16, R34, RZ ;  /* 0x000000221010723c */ /* 0x000fe200000018ff */
[----:B------:R-:W-:Y:S07]  /*15090*/  LDSM.16.M88.4 R32, [R231+0x8800] ;  /* 0x00880000e720783b */ /* 0x000fee0000000200 */
[C---:B-1----:R-:W-:Y:S08]  /*150a0*/  HMMA.16816.F32 R220, R4.reuse, R24, R192 ;  /* 0x0000001804dc723c */ /* 0x042ff000000018c0 */
[C---:B------:R-:W-:Y:S08]  /*150b0*/  HMMA.16816.F32 R236, R4.reuse, R20, R180 ;  /* 0x0000001404ec723c */ /* 0x040ff000000018b4 */
[C---:B------:R-:W-:Y:S08]  /*150c0*/  HMMA.16816.F32 R216, R4.reuse, R26, R188 ;  /* 0x0000001a04d8723c */ /* 0x040ff000000018bc */
[----:B------:R-:W-:Y:S01]  /*150d0*/  HMMA.16816.F32 R200, R4, R22, R176 ;  /* 0x0000001604c8723c */ /* 0x000fe200000018b0 */
[----:B------:R-:W-:Y:S07]  /*150e0*/  LDSM.16.M88.4 R4, [R184+0x2000] ;  /* 0x00200000b804783b */ /* 0x000fee0000000200 */
[C---:B------:R-:W-:Y:S01]  /*150f0*/  HMMA.16816.F32 R192, R8.reuse, R20, R12 ;  /* 0x0000001408c0723c */ /* 0x040fe2000000180c */
[----:B------:R-:W-:Y:S07]  /*15100*/  LDSM.16.M88.4 R12, [R0+0x2000] ;  /* 0x00200000000c783b */ /* 0x000fee0000000200 */
[C---:B------:R-:W-:Y:S01]  /*15110*/  HMMA.16816.F32 R180, R8.reuse, R22, R16 ;  /* 0x0000001608b4723c */ /* 0x040fe20000001810 */
[----:B------:R-:W1:Y:S04]  /*15120*/  LDSM.16.M88.4 R20, [R228+0x8000] ;  /* 0x00800000e414783b */ /* 0x000e680000000200 */
[----:B------:R-:W3:Y:S03]  /*15130*/  LDSM.16.M88.4 R16, [R228+0x8800] ;  /* 0x00880000e410783b */ /* 0x000ee60000000200 */
[C---:B------:R-:W-:Y:S08]  /*15140*/  HMMA.16816.F32 R196, R8.reuse, R24, R172 ;  /* 0x0000001808c4723c */ /* 0x040ff000000018ac */
[----:B------:R-:W-:Y:S01]  /*15150*/  HMMA.16816.F32 R188, R8, R26, R132 ;  /* 0x0000001a08bc723c */ /* 0x000fe20000001884 */
[----:B------:R-:W4:Y:S04]  /*15160*/  LDSM.16.M88.4 R8, [R184] ;  /* 0x00000000b808783b */ /* 0x000f280000000200 */
[----:B------:R-:W5:Y:S03]  /*15170*/  LDSM.16.M88.4 R132, [R231+0x8000] ;  /* 0x00800000e784783b */ /* 0x000f660000000200 */
[C---:B-1----:R-:W-:Y:S08]  /*15180*/  HMMA.16816.F32 R176, R4.reuse, R20, R220 ;  /* 0x0000001404b0723c */ /* 0x042ff000000018dc */
[C---:B------:R-:W-:Y:S08]  /*15190*/  HMMA.16816.F32 R172, R4.reuse, R22, R216 ;  /* 0x0000001604ac723c */ /* 0x040ff000000018d8 */
[C---:B---3--:R-:W-:Y:S08]  /*151a0*/  HMMA.16816.F32 R24, R4.reuse, R16, R236 ;  /* 0x000000100418723c */ /* 0x048ff000000018ec */
[----:B------:R-:W-:Y:S08]  /*151b0*/  HMMA.16816.F32 R4, R4, R18, R200 ;  /* 0x000000120404723c */ /* 0x000ff000000018c8 */
[C---:B----4-:R-:W-:Y:S08]  /*151c0*/  HMMA.16816.F32 R200, R8.reuse, R20, R196 ;  /* 0x0000001408c8723c */ /* 0x050ff000000018c4 */
[C---:B------:R-:W-:Y:S08]  /*151d0*/  HMMA.16816.F32 R196, R8.reuse, R22, R188 ;  /* 0x0000001608c4723c */ /* 0x040ff000000018bc */
[C---:B------:R-:W-:Y:S08]  /*151e0*/  HMMA.16816.F32 R20, R8.reuse, R16, R192 ;  /* 0x000000100814723c */ /* 0x040ff000000018c0 */
[----:B------:R-:W-:Y:S01]  /*151f0*/  HMMA.16816.F32 R192, R8, R18, R180 ;  /* 0x0000001208c0723c */ /* 0x000fe200000018b4 */
[----:B------:R-:W1:Y:S04]  /*15200*/  LDSM.16.M88.4 R8, [R0] ;  /* 0x000000000008783b */ /* 0x000e680000000200 */
[----:B------:R-:W-:Y:S03]  /*15210*/  LDSM.16.M88.4 R16, [R232+0x9000] ;  /* 0x00900000e810783b */ /* 0x000fe60000000200 */
[C---:B-----5:R-:W-:Y:S08]  /*15220*/  HMMA.16816.F32 R188, R12.reuse, R132, R176 ;  /* 0x000000840cbc723c */ /* 0x060ff000000018b0 */
[C---:B------:R-:W-:Y:S08]  /*15230*/  HMMA.16816.F32 R180, R12.reuse, R134, R172 ;  /* 0x000000860cb4723c */ /* 0x040ff000000018ac */
[C---:B------:R-:W-:Y:S01]  /*15240*/  HMMA.16816.F32 R176, R12.reuse, R32, R24 ;  /* 0x000000200cb0723c */ /* 0x040fe20000001818 */
[----:B------:R-:W-:Y:S07]  /*15250*/  LDSM.16.M88.4 R24, [R232+0x9800] ;  /* 0x00980000e818783b */ /* 0x000fee0000000200 */
[----:B------:R-:W-:Y:S01]  /*15260*/  HMMA.16816.F32 R172, R12, R34, R4 ;  /* 0x000000220cac723c */ /* 0x000fe20000001804 */
[----:B------:R-:W3:Y:S04]  /*15270*/  LDSM.16.M88.4 R4, [R136+0x6000] ;  /* 0x006000008804783b */ /* 0x000ee80000000200 */
[----:B------:R4:W5:Y:S03]  /*15280*/  LDSM.16.M88.4 R12, [R136+0x4000] ;  /* 0x00400000880c783b */ /* 0x0009660000000200 */
[C---:B-1----:R-:W-:Y:S08]  /*15290*/  HMMA.16816.F32 R20, R8.reuse, R32, R20 ;  /* 0x000000200814723c */ /* 0x042ff00000001814 */
[C---:B------:R-:W-:Y:S08]  /*152a0*/  HMMA.16816.F32 R32, R8.reuse, R34, R192 ;  /* 0x000000220820723c */ /* 0x040ff000000018c0 */
[C---:B----4-:R-:W-:Y:S08]  /*152b0*/  HMMA.16816.F32 R136, R8.reuse, R132, R200 ;  /* 0x000000840888723c */ /* 0x050ff000000018c8 */
[----:B------:R-:W-:Y:S01]  /*152c0*/  HMMA.16816.F32 R132, R8, R134, R196 ;  /* 0x000000860884723c */ /* 0x000fe200000018c4 */
[----:B------:R-:W-:Y:S07]  /*152d0*/  LDSM.16.M88.4 R8, [R2+0x4000] ;  /* 0x004000000208783b */ /* 0x000fee0000000200 */
[C---:B---3--:R-:W-:Y:S08]  /*152e0*/  HMMA.16816.F32 R192, R4.reuse, R16, R188 ;  /* 0x0000001004c0723c */ /* 0x048ff000000018bc */
[C---:B------:R-:W-:Y:S08]  /*152f0*/  HMMA.16816.F32 R200, R4.reuse, R24, R176 ;  /* 0x0000001804c8723c */ /* 0x040ff000000018b0 */
[----:B------:R-:W-:Y:S08]  /*15300*/  HMMA.16816.F32 R188, R4, R26, R172 ;  /* 0x0000001a04bc723c */ /* 0x000ff000000018ac */
[----:B-----5:R-:W-:Y:S08]  /*15310*/  HMMA.16816.F32 R176, R12, R16, R136 ;  /* 0x000000100cb0723c */ /* 0x020ff00000001888 */
[-C--:B------:R-:W-:Y:S01]  /*15320*/  HMMA.16816.F32 R180, R4, R18.reuse, R180 ;  /* 0x0000001204b4723c */ /* 0x080fe200000018b4 */
[----:B------:R-:W-:Y:S07]  /*15330*/  LDSM.16.M88.4 R4, [R2+0x6000] ;  /* 0x006000000204783b */ /* 0x000fee0000000200 */
[C---:B------:R-:W-:Y:S01]  /*15340*/  HMMA.16816.F32 R172, R12.reuse, R18, R132 ;  /* 0x000000120cac723c */ /* 0x040fe20000001884 */
[----:B------:R-:W1:Y:S07]  /*15350*/  LDSM.16.M88.4 R16, [R3+0x9800] ;  /* 0x009800000310783b */ /* 0x000e6e0000000200 */
[C---:B------:R-:W-:Y:S01]  /*15360*/  HMMA.16816.F32 R136, R12.reuse, R24, R20 ;  /* 0x000000180c88723c */ /* 0x040fe20000001814 */
[----:B------:R-:W3:Y:S07]  /*15370*/  LDSM.16.M88.4 R20, [R3+0x9000] ;  /* 0x009000000314783b */ /* 0x000eee0000000200 */
[----:B------:R-:W-:Y:S01]  /*15380*/  HMMA.16816.F32 R132, R12, R26, R32 ;  /* 0x0000001a0c84723c */ /* 0x000fe20000001820 */
[----:B------:R-:W-:Y:S04]  /*15390*/  LDSM.16.M88.4 R32, [R228+0x9000] ;  /* 0x00900000e420783b */ /* 0x000fe80000000200 */
[----:B------:R-:W4:Y:S04]  /*153a0*/  LDSM.16.M88.4 R12, [R184+0x4000] ;  /* 0x00400000b80c783b */ /* 0x000f280000000200 */
[----:B------:R-:W5:Y:S03]  /*153b0*/  LDSM.16.M88.4 R24, [R228+0x9800] ;  /* 0x00980000e418783b */ /* 0x000f660000000200 */
[C---:B-1----:R-:W-:Y:S08]  /*153c0*/  HMMA.16816.F32 R136, R8.reuse, R16, R136 ;  /* 0x000000100888723c */ /* 0x042ff00000001888 */
[C---:B---3--:R-:W-:Y:S08]  /*153d0*/  HMMA.16816.F32 R176, R8.reuse, R20, R176 ;  /* 0x0000001408b0723c */ /* 0x048ff000000018b0 */
        /* <DEDUP_REMOVED lines=9> */
[----:B------:R-:W3:Y:S03]  /*15470*/  LDSM.16.M88.4 R4, [R0+0x4000] ;  /* 0x004000000004783b */ /* 0x000ee60000000200 */
[C---:B----4-:R-:W-:Y:S08]  /*15480*/  HMMA.16816.F32 R180, R12.reuse, R32, R176 ;  /* 0x000000200cb4723c */ /* 0x050ff000000018b0 */
[C---:B------:R-:W-:Y:S08]  /*15490*/  HMMA.16816.F32 R176, R12.reuse, R34, R172 ;  /* 0x000000220cb0723c */ /* 0x040ff000000018ac */
[C---:B-----5:R-:W-:Y:S08]  /*154a0*/  HMMA.16816.F32 R172, R12.reuse, R24, R136 ;  /* 0x000000180cac723c */ /* 0x060ff00000001888 */
[----:B------:R-:W-:Y:S01]  /*154b0*/  HMMA.16816.F32 R136, R12, R26, R132 ;  /* 0x0000001a0c88723c */ /* 0x000fe20000001884 */
[----:B------:R4:W5:Y:S01]  /*154c0*/  LDSM.16.M88.4 R12, [R0+0x6000] ;  /* 0x00600000000c783b */ /* 0x0009620000000200 */
[----:B------:R-:W-:Y:S01]  /*154d0*/  SHF.R.U32.HI R2, RZ, 0x5, R212 ;  /* 0x00000005ff027819 */ /* 0x000fe200000116d4 */
[----:B------:R-:W-:Y:S01]  /*154e0*/  VIADD R3, R224, 0x3c6ef372 ;  /* 0x3c6ef372e0037836 */ /* 0x000fe20000000000 */
[----:B------:R-:W-:-:S04]  /*154f0*/  DEPBAR.LE SB0, 0x0 ;  /* 0x000080000000791a */ /* 0x000fc80000000000 */
[C---:B-1----:R-:W-:Y:S08]  /*15500*/  HMMA.16816.F32 R184, R8.reuse, R24, R200 ;  /* 0x0000001808b8723c */ /* 0x042ff000000018c8 */
[----:B------:R-:W-:Y:S08]  /*15510*/  HMMA.16816.F32 R188, R8, R26, R188 ;  /* 0x0000001a08bc723c */ /* 0x000ff000000018bc */
[----:B---3--:R-:W-:Y:S01]  /*15520*/  HMMA.16816.F32 R24, R4, R16, R180 ;  /* 0x000000100418723c */ /* 0x008fe200000018b4 */
[----:B----4-:R-:W-:-:S04]  /*15530*/  IMAD.U32 R0, RZ, RZ, UR21 ;  /* 0x00000015ff007e24 */ /* 0x010fc8000f8e00ff */
[----:B------:R-:W-:-:S03]  /*15540*/  IMAD R0, R0, 0x8, R2 ;  /* 0x0000000800007824 */ /* 0x000fc600078e0202 */
[----:B------:R-:W-:Y:S01]  /*15550*/  HMMA.16816.F32 R180, R4, R18, R176 ;  /* 0x0000001204b4723c */ /* 0x000fe200000018b0 */
[----:B------:R-:W-:-:S07]  /*15560*/  LOP3.LUT R2, R225, UR6, R241, 0x96, !PT ;  /* 0x00000006e1027c12 */ /* 0x000fce000f8e96f1 */
[C---:B------:R-:W-:Y:S08]  /*15570*/  HMMA.16816.F32 R172, R4.reuse, R20, R172 ;  /* 0x0000001404ac723c */ /* 0x040ff000000018ac */
[----:B------:R-:W-:Y:S01]  /*15580*/  HMMA.16816.F32 R136, R4, R22, R136 ;  /* 0x000000160488723c */ /* 0x000fe20000001888 */
[----:B------:R-:W-:Y:S02]  /*15590*/  IMAD.SHL.U32 R7, R212, 0x2, RZ ;  /* 0x00000002d4077824 */ /* 0x000fe400078e00ff */
[----:B------:R-:W-:-:S03]  /*155a0*/  IMAD.U32 R5, RZ, RZ, UR19 ;  /* 0x00000013ff057e24 */ /* 0x000fc6000f8e00ff */
[----:B------:R-:W-:Y:S01]  /*155b0*/  LOP3.LUT R7, R7, 0x6, RZ, 0xc0, !PT ;  /* 0x0000000607077812 */ /* 0x000fe200078ec0ff */
[C---:B------:R-:W-:Y:S01]  /*155c0*/  VIADD R4, R0.reuse, 0x4 ;  /* 0x0000000400047836 */ /* 0x040fe20000000000 */
[----:B------:R-:W-:Y:S01]  /*155d0*/  HMMA.16816.F32 R132, R8, R32, R192 ;  /* 0x000000200884723c */ /* 0x000fe200000018c0 */
[----:B------:R-:W-:Y:S02]  /*155e0*/  IMAD R6, R0, -0x326172a9, RZ ;  /* 0xcd9e8d5700067824 */ /* 0x000fe400078e02ff */
[----:B------:R-:W-:-:S05]  /*155f0*/  IMAD R0, R5, 0x20, R7 ;  /* 0x0000002005007824 */ /* 0x000fca00078e0207 */
[----:B------:R-:W-:Y:S01]  /*15600*/  HMMA.16816.F32 R32, R8, R34, R196 ;  /* 0x000000220820723c */ /* 0x000fe200000018c4 */
[----:B------:R-:W-:-:S04]  /*15610*/  IMAD.WIDE.U32 R8, R2, -0x326172a9, RZ ;  /* 0xcd9e8d5702087825 */ /* 0x000fc800078e00ff */
[----:B------:R-:W-:Y:S02]  /*15620*/  VIADD R2, R224, 0x9e3779b9 ;  /* 0x9e3779b9e0027836 */ /* 0x000fe40000000000 */
[----:B------:R-:W-:Y:S01]  /*15630*/  IMAD R4, R4, -0x326172a9, RZ ;  /* 0xcd9e8d5704047824 */ /* 0x000fe200078e02ff */
[CC--:B------:R-:W-:Y:S02]  /*15640*/  LOP3.LUT R193, R3.reuse, R8.reuse, R243, 0x96, !PT ;  /* 0x0000000803c17212 */ /* 0x0c0fe400078e96f3 */
[----:B--2---:R-:W-:Y:S01]  /*15650*/  LOP3.LUT R195, R3, R8, R249, 0x96, !PT ;  /* 0x0000000803c37212 */ /* 0x004fe200078e96f9 */
[----:B------:R-:W-:Y:S01]  /*15660*/  VIADD R3, R0, 0xffffff60 ;  /* 0xffffff6000037836 */ /* 0x000fe20000000000 */
[C-C-:B------:R-:W-:Y:S02]  /*15670*/  LOP3.LUT R192, R2.reuse, R6, R9.reuse, 0x96, !PT ;  /* 0x0000000602c07212 */ /* 0x140fe400078e9609 */
[----:B------:R-:W-:Y:S01]  /*15680*/  LOP3.LUT R194, R2, R4, R9, 0x96, !PT ;  /* 0x0000000402c27212 */ /* 0x000fe200078e9609 */
[C---:B------:R-:W-:Y:S01]  /*15690*/  VIADD R2, R0.reuse, 0xffffff61 ;  /* 0xffffff6100027836 */ /* 0x040fe20000000000 */
[-C--:B------:R-:W-:Y:S01]  /*156a0*/  ISETP.GE.AND P2, PT, R3, R28.reuse, PT ;  /* 0x0000001c0300720c */ /* 0x080fe20003f46270 */
[C---:B------:R-:W-:Y:S01]  /*156b0*/  VIADD R7, R0.reuse, 0xffffff68 ;  /* 0xffffff6800077836 */ /* 0x040fe20000000000 */
[C---:B-----5:R-:W-:Y:S01]  /*156c0*/  HMMA.16816.F32 R196, R12.reuse, R20, R184 ;  /* 0x000000140cc4723c */ /* 0x060fe200000018b8 */
[----:B------:R-:W-:Y:S01]  /*156d0*/  VIADD R6, R0, 0xffffff69 ;  /* 0xffffff6900067836 */ /* 0x000fe20000000000 */
[-C--:B------:R-:W-:Y:S01]  /*156e0*/  ISETP.GE.AND P6, PT, R2, R28.reuse, PT ;  /* 0x0000001c0200720c */ /* 0x080fe20003fc6270 */
[C---:B------:R-:W-:Y:S01]  /*156f0*/  VIADD R5, R0.reuse, 0xffffff70 ;  /* 0xffffff7000057836 */ /* 0x040fe20000000000 */
[-C--:B------:R-:W-:Y:S01]  /*15700*/  ISETP.GE.AND P5, PT, R7, R28.reuse, PT ;  /* 0x0000001c0700720c */ /* 0x080fe20003fa6270 */
[----:B------:R-:W-:Y:S01]  /*15710*/  VIADD R4, R0, 0xffffff71 ;  /* 0xffffff7100047836 */ /* 0x000fe20000000000 */
[----:B------:R-:W-:Y:S01]  /*15720*/  FSEL R201, R24, -INF , !P2 ;  /* 0xff80000018c97808 */ /* 0x000fe20005000000 */
[----:B------:R-:W-:Y:S01]  /*15730*/  IMAD.MOV.U32 R221, RZ, RZ, R204 ;  /* 0x000000ffffdd7224 */ /* 0x000fe200078e00cc */
[----:B------:R-:W-:Y:S01]  /*15740*/  BAR.SYNC.DEFER_BLOCKING 0x0 ;  /* 0x0000000000007b1d */ /* 0x000fe20000010000 */
[-C--:B------:R-:W-:Y:S01]  /*15750*/  ISETP.GE.AND P2, PT, R6, R28.reuse, PT ;  /* 0x0000001c0600720c */ /* 0x080fe20003f46270 */
[----:B------:R-:W-:Y:S01]  /*15760*/  HMMA.16816.F32 R132, R12, R16, R132 ;  /* 0x000000100c84723c */ /* 0x000fe20000001884 */
[----:B------:R-:W-:Y:S01]  /*15770*/  FSEL R200, R25, -INF , !P6 ;  /* 0xff80000019c87808 */ /* 0x000fe20007000000 */
[----:B------:R-:W-:Y:S01]  /*15780*/  UISETP.NE.AND UP0, UPT, UR19, 0x5, UPT ;  /* 0x000000051300788c */ /* 0x000fe2000bf05270 */
[----:B------:R-:W-:Y:S01]  /*15790*/  FSEL R16, R180, -INF , !P5 ;  /* 0xff800000b4107808 */ /* 0x000fe20006800000 */
[C---:B------:R-:W-:Y:S01]  /*157a0*/  VIADD R8, R0.reuse, 0xffffff78 ;  /* 0xffffff7800087836 */ /* 0x040fe20000000000 */
[-C--:B------:R-:W-:Y:S01]  /*157b0*/  ISETP.GE.AND P6, PT, R5, R28.reuse, PT ;  /* 0x0000001c0500720c */ /* 0x080fe20003fc6270 */
[----:B------:R-:W-:Y:S01]  /*157c0*/  VIADD R0, R0, 0xffffff79 ;  /* 0xffffff7900007836 */ /* 0x000fe20000000000 */
[----:B------:R-:W-:-:S02]  /*157d0*/  ISETP.GE.AND P5, PT, R4, R28, PT ;  /* 0x0000001c0400720c */ /* 0x000fc40003fa6270 */
[----:B------:R-:W-:Y:S02]  /*157e0*/  FSEL R17, R181, -INF , !P2 ;  /* 0xff800000b5117808 */ /* 0x000fe40005000000 */
[----:B------:R-:W-:Y:S02]  /*157f0*/  ISETP.GE.AND P2, PT, R3, R29, PT ;  /* 0x0000001d0300720c */ /* 0x000fe40003f46270 */
[----:B------:R-:W-:Y:S02]  /*15800*/  FMNMX3.FTZ R9, R221, R201, R200, !PT ;  /* 0x000000c9dd097276 */ /* 0x000fe400078100c8 */
[----:B------:R-:W-:Y:S02]  /*15810*/  FSEL R204, R172, -INF , !P6 ;  /* 0xff800000accc7808 */ /* 0x000fe40007000000 */
[----:B------:R-:W-:Y:S02]  /*15820*/  FSEL R202, R173, -INF , !P5 ;  /* 0xff800000adca7808 */ /* 0x000fe40006800000 */
[----:B------:R-:W-:-:S02]  /*15830*/  ISETP.GE.AND P6, PT, R8, R28, PT ;  /* 0x0000001c0800720c */ /* 0x000fc40003fc6270 */
[----:B------:R-:W-:Y:S02]  /*15840*/  ISETP.GE.AND P5, PT, R2, R29, PT ;  /* 0x0000001d0200720c */ /* 0x000fe40003fa6270 */
[----:B------:R-:W-:Y:S02]  /*15850*/  FSEL R203, R26, -INF , !P2 ;  /* 0xff8000001acb7808 */ /* 0x000fe40005000000 */
[----:B------:R-:W-:Y:S02]  /*15860*/  ISETP.GE.AND P2, PT, R0, R28, PT ;  /* 0x0000001c0000720c */ /* 0x000fe40003f46270 */
[----:B------:R-:W-:Y:S01]  /*15870*/  FMNMX3.FTZ R9, R9, R16, R17, !PT ;  /* 0x0000001009097276 */ /* 0x000fe20007810011 */
[----:B------:R-:W-:Y:S01]  /*15880*/  HMMA.16816.F32 R216, R12, R22, R188 ;  /* 0x000000160cd8723c */ /* 0x000fe200000018bc */
[----:B------:R-:W-:Y:S02]  /*15890*/  FSEL R191, R27, -INF , !P5 ;  /* 0xff8000001bbf7808 */ /* 0x000fe40006800000 */
[----:B------:R-:W-:-:S02]  /*158a0*/  FSEL R22, R136, -INF , !P6 ;  /* 0xff80000088167808 */ /* 0x000fc40007000000 */
[-C--:B------:R-:W-:Y:S02]  /*158b0*/  ISETP.GE.AND P6, PT, R7, R29.reuse, PT ;  /* 0x0000001d0700720c */ /* 0x080fe40003fc6270 */
[----:B------:R-:W-:Y:S01]  /*158c0*/  ISETP.GE.AND P5, PT, R6, R29, PT ;  /* 0x0000001d0600720c */ /* 0x000fe20003fa6270 */
[----:B------:R-:W-:Y:S01]  /*158d0*/  HMMA.16816.F32 R176, R12, R18, R32 ;  /* 0x000000120cb0723c */ /* 0x000fe20000001820 */
[----:B------:R-:W-:Y:S02]  /*158e0*/  FSEL R32, R137, -INF , !P2 ;  /* 0xff80000089207808 */ /* 0x000fe40005000000 */
[----:B------:R-:W-:Y:S01]  /*158f0*/  FMNMX3.FTZ R18, R9, R204, R202, !PT ;  /* 0x000000cc09127276 */ /* 0x000fe200078100ca */
[----:B------:R-:W-:-:S01]  /*15900*/  NOP ;  /* 0x0000000000007918 */ /* 0x000fc20000000000 */
[----:B------:R-:W-:-:S15]  /*15910*/  BRA.U !UP0, `(.L_x_1361) ;  /* 0x0000000108b07547 */ /* 0x000fde000b800000 */
        /* <DEDUP_REMOVED lines=13> */
[-C--:B---3--:R-:W-:Y:S01]  /*159f0*/  @!P4 LEA.HI.X R15, R11, R231.reuse, R10, 0x1, P2 ;  /* 0x000000e70b0fc211 */ /* 0x088fe200010f0c0a */
[----:B------:R-:W-:Y:S01]  /*15a00*/  IMAD.U32 R10, RZ, RZ, UR6 ;  /* 0x00000006ff0a7e24 */ /* 0x000fe2000f8e00ff */
[-C--:B------:R-:W-:Y:S01]  /*15a10*/  @!P3 LEA R12, P2, R9, R228.reuse, 0x1 ;  /* 0x000000e4090cb211 */ /* 0x080fe200078408ff */
[----:B------:R-:W-:Y:S01]  /*15a20*/  IMAD.U32 R11, RZ, RZ, UR8 ;  /* 0x00000008ff0b7e24 */ /* 0x000fe2000f8e00ff */
        /* <DEDUP_REMOVED lines=27> */
.L_x_1361:
[----:B-1----:R-:W2:Y:S04]  /*15be0*/  LDL.64 R12, [R1+0x90] ;  /* 0x00009000010c7983 */ /* 0x002ea80000100a00 */
[----:B------:R-:W3:Y:S01]  /*15bf0*/  LDL.64 R20, [R1+0x88] ;  /* 0x0000880001147983 */ /* 0x000ee20000100a00 */
[----:B------:R-:W-:Y:S02]  /*15c00*/  FMNMX3.FTZ R9, R18, R22, R32, !PT ;  /* 0x0000001612097276 */ /* 0x000fe40007810020 */
[-C--:B------:R-:W-:Y:S02]  /*15c10*/  ISETP.GE.AND P3, PT, R4, R29.reuse, PT ;  /* 0x0000001d0400720c */ /* 0x080fe40003f66270 */
[----:B------:R-:W-:Y:S01]  /*15c20*/  ISETP.GE.AND P2, PT, R8, R29, PT ;  /* 0x0000001d0800720c */ /* 0x000fe20003f46270 */
[----:B------:R-:W1:Y:S01]  /*15c30*/  SHFL.BFLY PT, R10, R9, 0x2, 0x1f ;  /* 0x0c401f00090a7f89 */ /* 0x000e6200000e0000 */
[----:B------:R-:W-:-:S02]  /*15c40*/  FSEL R187, R175, -INF , !P3 ;  /* 0xff800000afbb7808 */ /* 0x000fc40005800000 */
[----:B------:R-:W-:Y:S02]  /*15c50*/  FSEL R25, R138, -INF , !P2 ;  /* 0xff8000008a197808 */ /* 0x000fe40005000000 */
[C---:B------:R-:W-:Y:S02]  /*15c60*/  ISETP.GE.AND P3, PT, R2.reuse, R30, PT ;  /* 0x0000001e0200720c */ /* 0x040fe40003f66270 */
[----:B------:R-:W-:Y:S02]  /*15c70*/  ISETP.GE.AND P2, PT, R2, R31, PT ;  /* 0x0000001f0200720c */ /* 0x000fe40003f46270 */
[----:B------:R-:W-:Y:S02]  /*15c80*/  ISETP.GE.AND P4, PT, R5, R29, PT ;  /* 0x0000001d0500720c */ /* 0x000fe40003f86270 */
[----:B------:R-:W-:Y:S02]  /*15c90*/  FSEL R19, R182, -INF , !P6 ;  /* 0xff800000b6137808 */ /* 0x000fe40007000000 */
[----:B------:R-:W-:-:S02]  /*15ca0*/  FSEL R18, R183, -INF , !P5 ;  /* 0xff800000b7127808 */ /* 0x000fc40006800000 */
[----:B------:R-:W-:Y:S02]  /*15cb0*/  FMNMX3.FTZ R2, R230, R203, R191, !PT ;  /* 0x000000cbe6027276 */ /* 0x000fe400078100bf */
[----:B------:R-:W-:Y:S02]  /*15cc0*/  ISETP.GE.AND P6, PT, R0, R29, PT ;  /* 0x0000001d0000720c */ /* 0x000fe40003fc6270 */
[----:B------:R-:W-:Y:S02]  /*15cd0*/  FSEL R188, R174, -INF , !P4 ;  /* 0xff800000aebc7808 */ /* 0x000fe40006000000 */
[----:B------:R-:W-:Y:S02]  /*15ce0*/  FMNMX3.FTZ R2, R2, R19, R18, !PT ;  /* 0x0000001302027276 */ /* 0x000fe40007810012 */
[----:B------:R-:W-:Y:S02]  /*15cf0*/  FSEL R24, R139, -INF , !P6 ;  /* 0xff8000008b187808 */ /* 0x000fe40007000000 */
[----:B-1----:R-:W-:Y:S01]  /*15d00*/  FMNMX.FTZ R136, R9, R10, !PT ;  /* 0x0000000a09887209 */ /* 0x002fe20007810000 */
[----:B------:R-:W-:Y:S01]  /*15d10*/  IMAD.WIDE.U32 R10, R193, -0x2daee0ad, RZ ;  /* 0xd2511f53c10a7825 */ /* 0x000fe200078e00ff */
[----:B------:R-:W-:-:S02]  /*15d20*/  FMNMX3.FTZ R2, R2, R188, R187, !PT ;  /* 0x000000bc02027276 */ /* 0x000fc400078100bb */
[CC--:B------:R-:W-:Y:S01]  /*15d30*/  ISETP.GE.AND P5, PT, R3.reuse, R30.reuse, PT ;  /* 0x0000001e0300720c */ /* 0x0c0fe20003fa6270 */
[----:B------:R-:W1:Y:S01]  /*15d40*/  SHFL.BFLY PT, R15, R136, 0x1, 0x1f ;  /* 0x0c201f00880f7f89 */ /* 0x000e6200000e0000 */
[----:B------:R-:W-:Y:S02]  /*15d50*/  FMNMX3.FTZ R14, R2, R25, R24, !PT ;  /* 0x00000019020e7276 */ /* 0x000fe40007810018 */
[----:B------:R-:W-:Y:S01]  /*15d60*/  ISETP.GE.AND P4, PT, R3, R31, PT ;  /* 0x0000001f0300720c */ /* 0x000fe20003f86270 */
[----:B------:R-:W-:Y:S01]  /*15d70*/  IMAD.WIDE.U32 R2, R192, -0x2daee0ad, RZ ;  /* 0xd2511f53c0027825 */ /* 0x000fe200078e00ff */
[----:B------:R-:W-:Y:S01]  /*15d80*/  FSEL R33, R132, -INF , !P5 ;  /* 0xff80000084217808 */ /* 0x000fe20006800000 */
[----:B------:R-:W4:Y:S01]  /*15d90*/  SHFL.BFLY PT, R23, R14, 0x2, 0x1f ;  /* 0x0c401f000e177f89 */ /* 0x000f2200000e0000 */
[----:B------:R-:W-:Y:S02]  /*15da0*/  FSEL R35, R134, -INF , !P4 ;  /* 0xff80000086237808 */ /* 0x000fe40006000000 */
[----:B------:R-:W-:-:S02]  /*15db0*/  ISETP.GE.AND P6, PT, R7, R30, PT ;  /* 0x0000001e0700720c */ /* 0x000fc40003fc6270 */
[-C--:B------:R-:W-:Y:S01]  /*15dc0*/  ISETP.GE.AND P5, PT, R7, R31.reuse, PT ;  /* 0x0000001f0700720c */ /* 0x080fe20003fa6270 */
[----:B------:R-:W-:Y:S01]  /*15dd0*/  VIADD R7, R225, 0x76cf5d0a ;  /* 0x76cf5d0ae1077836 */ /* 0x000fe20000000000 */
[C---:B------:R-:W-:Y:S02]  /*15de0*/  ISETP.GE.AND P4, PT, R6.reuse, R30, PT ;  /* 0x0000001e0600720c */ /* 0x040fe40003f86270 */
[----:B------:R-:W-:Y:S02]  /*15df0*/  FSEL R34, R133, -INF , !P3 ;  /* 0xff80000085227808 */ /* 0x000fe40005800000 */
[----:B------:R-:W-:Y:S01]  /*15e00*/  ISETP.GE.AND P3, PT, R6, R31, PT ;  /* 0x0000001f0600720c */ /* 0x000fe20003f66270 */
[----:B------:R-:W-:Y:S01]  /*15e10*/  VIADD R6, R225, 0x32370b8f ;  /* 0x32370b8fe1067836 */ /* 0x000fe20000000000 */
[----:B------:R-:W-:Y:S02]  /*15e20*/  FSEL R172, R178, -INF , !P5 ;  /* 0xff800000b2ac7808 */ /* 0x000fe40006800000 */
[----:B------:R-:W-:-:S02]  /*15e30*/  FSEL R137, R177, -INF , !P4 ;  /* 0xff800000b1897808 */ /* 0x000fc40006000000 */
[CC--:B------:R-:W-:Y:S02]  /*15e40*/  ISETP.GE.AND P5, PT, R4.reuse, R30.reuse, PT ;  /* 0x0000001e0400720c */ /* 0x0c0fe40003fa6270 */
[-C--:B------:R-:W-:Y:S02]  /*15e50*/  ISETP.GE.AND P4, PT, R4, R31.reuse, PT ;  /* 0x0000001f0400720c */ /* 0x080fe40003f86270 */
[----:B------:R-:W-:Y:S02]  /*15e60*/  FSEL R132, R135, -INF , !P2 ;  /* 0xff80000087847808 */ /* 0x000fe40005000000 */
[C---:B------:R-:W-:Y:S02]  /*15e70*/  ISETP.GE.AND P2, PT, R5.reuse, R30, PT ;  /* 0x0000001e0500720c */ /* 0x040fe40003f46270 */
[----:B------:R-:W-:Y:S02]  /*15e80*/  FSEL R138, R176, -INF , !P6 ;  /* 0xff800000b08a7808 */ /* 0x000fe40007000000 */
[----:B------:R-:W-:-:S02]  /*15e90*/  ISETP.GE.AND P6, PT, R5, R31, PT ;  /* 0x0000001f0500720c */ /* 0x000fc40003fc6270 */
[----:B------:R-:W-:Y:S02]  /*15ea0*/  FSEL R139, R179, -INF , !P3 ;  /* 0xff800000b38b7808 */ /* 0x000fe40005800000 */
[----:B------:R-:W-:Y:S02]  /*15eb0*/  FSEL R173, R196, -INF , !P2 ;  /* 0xff800000c4ad7808 */ /* 0x000fe40005000000 */
[-C--:B------:R-:W-:Y:S02]  /*15ec0*/  ISETP.GE.AND P3, PT, R8, R30.reuse, PT ;  /* 0x0000001e0800720c */ /* 0x080fe40003f66270 */
[----:B------:R-:W-:Y:S02]  /*15ed0*/  ISETP.GE.AND P2, PT, R0, R30, PT ;  /* 0x0000001e0000720c */ /* 0x000fe40003f46270 */
[----:B------:R-:W-:Y:S02]  /*15ee0*/  FSEL R182, R198, -INF , !P6 ;  /* 0xff800000c6b67808 */ /* 0x000fe40007000000 */
[----:B------:R-:W-:Y:S01]  /*15ef0*/  ISETP.GE.AND P6, PT, R8, R31, PT ;  /* 0x0000001f0800720c */ /* 0x000fe20003fc6270 */
[----:B------:R-:W-:Y:S01]  /*15f00*/  IMAD.WIDE.U32 R8, R195, -0x2daee0ad, RZ ;  /* 0xd2511f53c3087825 */ /* 0x000fe200078e00ff */
[----:B------:R-:W-:-:S02]  /*15f10*/  FSEL R30, R197, -INF , !P5 ;  /* 0xff800000c51e7808 */ /* 0x000fc40006800000 */
[----:B-1----:R-:W-:Y:S02]  /*15f20*/  FMNMX.FTZ R136, R136, R15, !PT ;  /* 0x0000000f88887209 */ /* 0x002fe40007810000 */
[----:B------:R-:W-:Y:S01]  /*15f30*/  ISETP.GE.AND P5, PT, R0, R31, PT ;  /* 0x0000001f0000720c */ /* 0x000fe20003fa6270 */
[----:B------:R-:W-:Y:S01]  /*15f40*/  VIADD R0, R224, 0xdaa66d2b ;  /* 0xdaa66d2be0007836 */ /* 0x000fe20000000000 */
[----:B--2---:R-:W-:Y:S02]  /*15f50*/  LOP3.LUT R4, R7, R12, R3, 0x96, !PT ;  /* 0x0000000c07047212 */ /* 0x004fe400078e9603 */
[----:B------:R-:W-:Y:S01]  /*15f60*/  LOP3.LUT R12, R6, R2, R11, 0x96, !PT ;  /* 0x00000002060c7212 */ /* 0x000fe200078e960b */
[----:B------:R-:W-:-:S04]  /*15f70*/  IMAD.WIDE.U32 R2, R194, -0x2daee0ad, RZ ;  /* 0xd2511f53c2027825 */ /* 0x000fc800078e00ff */
[----:B------:R-:W-:Y:S01]  /*15f80*/  VIADD R11, R224, 0x78dde6e4 ;  /* 0x78dde6e4e00b7836 */ /* 0x000fe20000000000 */
[----:B---3--:R-:W-:Y:S01]  /*15f90*/  LOP3.LUT R7, R7, R20, R3, 0x96, !PT ;  /* 0x0000001407077212 */ /* 0x008fe200078e9603 */
[----:B------:R-:W-:-:S04]  /*15fa0*/  IMAD.WIDE.U32 R4, R4, -0x326172a9, RZ ;  /* 0xcd9e8d5704047825 */ /* 0x000fc800078e00ff */
[----:B------:R-:W-:Y:S01]  /*15fb0*/  FMUL.FTZ R3, R136, UR4 ;  /* 0x0000000488037c20 */ /* 0x000fe20008410000 */
[----:B------:R-:W-:Y:S01]  /*15fc0*/  LOP3.LUT R6, R6, R2, R9, 0x96, !PT ;  /* 0x0000000206067212 */ /* 0x000fe200078e9609 */
[----:B------:R-:W-:Y:S01]  /*15fd0*/  IMAD.WIDE.U32 R12, R12, -0x326172a9, RZ ;  /* 0xcd9e8d570c0c7825 */ /* 0x000fe200078e00ff */
[----:B------:R-:W-:-:S03]  /*15fe0*/  LOP3.LUT R21, R0, R242, R5, 0x96, !PT ;  /* 0x000000f200157212 */ /* 0x000fc600078e9605 */
[----:B------:R-:W-:Y:S01]  /*15ff0*/  VIADD R9, R225, 0xed9eba14 ;  /* 0xed9eba14e1097836 */ /* 0x000fe20000000000 */
[----:B------:R-:W-:Y:S01]  /*16000*/  LOP3.LUT R20, R11, R4, R13, 0x96, !PT ;  /* 0x000000040b147212 */ /* 0x000fe200078e960d */
[----:B------:R-:W-:Y:S01]  /*16010*/  IMAD.WIDE.U32 R4, R7, -0x326172a9, RZ ;  /* 0xcd9e8d5707047825 */ /* 0x000fe200078e00ff */
[----:B----4-:R-:W-:Y:S02]  /*16020*/  FMNMX.FTZ R13, R14, R23, !PT ;  /* 0x000000170e0d7209 */ /* 0x010fe40007810000 */
[----:B------:R-:W-:Y:S01]  /*16030*/  FSEL R23, R216, -INF , !P3 ;  /* 0xff800000d8177808 */ /* 0x000fe20005800000 */
[----:B------:R-:W-:Y:S01]  /*16040*/  IMAD.WIDE.U32 R14, R6, -0x326172a9, RZ ;  /* 0xcd9e8d57060e7825 */ /* 0x000fe200078e00ff */
[----:B------:R-:W-:Y:S01]  /*16050*/  FSETP.NEU.FTZ.AND P3, PT, R136, -INF , PT ;  /* 0xff8000008800780b */ /* 0x000fe20003f7d000 */
[----:B------:R-:W1:Y:S01]  /*16060*/  SHFL.BFLY PT, R135, R13, 0x1, 0x1f ;  /* 0x0c201f000d877f89 */ /* 0x000e6200000e0000 */
[----:B------:R-:W-:Y:S01]  /*16070*/  LOP3.LUT R5, R0, R248, R5, 0x96, !PT ;  /* 0x000000f800057212 */ /* 0x000fe200078e9605 */
[----:B------:R-:W-:Y:S01]  /*16080*/  VIADD R2, R225, 0xa9066899 ;  /* 0xa9066899e1027836 */ /* 0x000fe20000000000 */
[----:B------:R-:W-:Y:S01]  /*16090*/  FSEL R3, R3, RZ, P3 ;  /* 0x000000ff03037208 */ /* 0x000fe20001800000 */
[----:B------:R-:W-:-:S04]  /*160a0*/  IMAD.WIDE.U32 R6, R21, -0x2daee0ad, RZ ;  /* 0xd2511f5315067825 */ /* 0x000fc800078e00ff */
[----:B------:R-:W-:-:S04]  /*160b0*/  IMAD.WIDE.U32 R28, R20, -0x2daee0ad, RZ ;  /* 0xd2511f53141c7825 */ /* 0x000fc800078e00ff */
[----:B------:R-:W-:Y:S01]  /*160c0*/  FFMA.FTZ R20, R16, UR4, -R3 ;  /* 0x0000000410147c23 */ /* 0x000fe20008010803 */
[----:B------:R-:W-:Y:S01]  /*160d0*/  LOP3.LUT R16, R11, R4, R15, 0x96, !PT ;  /* 0x000000040b107212 */ /* 0x000fe200078e960f */
[----:B------:R-:W-:Y:S01]  /*160e0*/  FFMA.FTZ R15, R17, UR4, -R3 ;  /* 0x00000004110f7c23 */ /* 0x000fe20008010803 */
[----:B------:R-:W-:Y:S01]  /*160f0*/  LOP3.LUT R10, R9, R10, R7, 0x96, !PT ;  /* 0x0000000a090a7212 */ /* 0x000fe200078e9607 */
[----:B------:R2:W-:Y:S01]  /*16100*/  MUFU.EX2 R238, R20 ;  /* 0x0000001400ee7308 */ /* 0x0005e20000000800 */
[----:B------:R-:W-:Y:S01]  /*16110*/  LOP3.LUT R4, R2, R6, R29, 0x96, !PT ;  /* 0x0000000602047212 */ /* 0x000fe200078e961d */
[----:B------:R-:W-:-:S04]  /*16120*/  IMAD.WIDE.U32 R6, R5, -0x2daee0ad, RZ ;  /* 0xd2511f5305067825 */ /* 0x000fc800078e00ff */
[--C-:B------:R-:W-:Y:S01]  /*16130*/  FFMA.FTZ R248, R204, UR4, -R3.reuse ;  /* 0x00000004ccf87c23 */ /* 0x100fe20008010803 */
[----:B------:R-:W-:Y:S01]  /*16140*/  FFMA.FTZ R236, R202, UR4, -R3 ;  /* 0x00000004caec7c23 */ /* 0x000fe20008010803 */
[----:B------:R-:W-:Y:S01]  /*16150*/  IMAD.WIDE.U32 R16, R16, -0x2daee0ad, RZ ;  /* 0xd2511f5310107825 */ /* 0x000fe200078e00ff */
[----:B------:R-:W-:Y:S01]  /*16160*/  LOP3.LUT R7, R9, R8, R7, 0x96, !PT ;  /* 0x0000000809077212 */ /* 0x000fe200078e9607 */
[----:B------:R3:W4:Y:S02]  /*16170*/  MUFU.EX2 R222, R15 ;  /* 0x0000000f00de7308 */ /* 0x0007240000000800 */
[----:B------:R-:W-:Y:S01]  /*16180*/  IMAD.WIDE.U32 R4, R4, -0x326172a9, RZ ;  /* 0xcd9e8d5704047825 */ /* 0x000fe200078e00ff */
[----:B------:R-:W-:Y:S02]  /*16190*/  LOP3.LUT R9, R2, R6, R17, 0x96, !PT ;  /* 0x0000000602097212 */ /* 0x000fe400078e9611 */
[----:B-1----:R-:W-:Y:S01]  /*161a0*/  FMNMX.FTZ R135, R13, R135, !PT ;  /* 0x000000870d877209 */ /* 0x002fe20007810000 */
[----:B------:R-:W-:Y:S01]  /*161b0*/  VIADD R0, R224, 0x1715609d ;  /* 0x1715609de0007836 */ /* 0x000fe20000000000 */
[----:B------:R-:W-:Y:S01]  /*161c0*/  FSEL R17, R217, -INF , !P2 ;  /* 0xff800000d9117808 */ /* 0x000fe20005000000 */
[----:B------:R-:W-:Y:S01]  /*161d0*/  IMAD.WIDE.U32 R10, R10, -0x326172a9, RZ ;  /* 0xcd9e8d570a0a7825 */ /* 0x000fe200078e00ff */
[----:B--2---:R-:W-:-:S03]  /*161e0*/  FSEL R20, R199, -INF , !P4 ;  /* 0xff800000c7147808 */ /* 0x004fc60006000000 */
[C---:B------:R-:W-:Y:S01]  /*161f0*/  FMUL.FTZ R8, R135.reuse, UR4 ;  /* 0x0000000487087c20 */ /* 0x040fe20008410000 */
[----:B------:R-:W-:Y:S01]  /*16200*/  FSETP.NEU.FTZ.AND P2, PT, R135, -INF , PT ;  /* 0xff8000008700780b */ /* 0x000fe20003f5d000 */
[----:B------:R-:W-:-:S03]  /*16210*/  IMAD.WIDE.U32 R6, R7, -0x326172a9, RZ ;  /* 0xcd9e8d5707067825 */ /* 0x000fc600078e00ff */
[----:B------:R-:W-:Y:S01]  /*16220*/  FSEL R21, R135, RZ, P2 ;  /* 0x000000ff87157208 */ /* 0x000fe20001000000 */
[----:B------:R-:W-:Y:S01]  /*16230*/  IMAD.MOV.U32 R2, RZ, RZ, R4 ;  /* 0x000000ffff027224 */ /* 0x000fe200078e0004 */
[----:B---3--:R-:W-:Y:S01]  /*16240*/  LOP3.LUT R15, R0, R12, R11, 0x96, !PT ;  /* 0x0000000c000f7212 */ /* 0x008fe200078e960b */
[----:B------:R-:W-:Y:S01]  /*16250*/  VIADD R13, R224, 0xb54cda56 ;  /* 0xb54cda56e00d7836 */ /* 0x000fe20000000000 */
[----:B------:R-:W-:Y:S02]  /*16260*/  LOP3.LUT R26, R0, R14, R7, 0x96, !PT ;  /* 0x0000000e001a7212 */ /* 0x000fe400078e9607 */
[----:B------:R-:W-:Y:S02]  /*16270*/  LOP3.LUT R2, R2, 0xff, RZ, 0xc0, !PT ;  /* 0x000000ff02027812 */ /* 0x000fe400078ec0ff */
[----:B------:R-:W-:Y:S02]  /*16280*/  FMNMX3.FTZ R0, R214, R33, R34, !PT ;  /* 0x00000021d6007276 */ /* 0x000fe40007810022 */
[----:B------:R-:W-:-:S02]  /*16290*/  ISETP.LE.U32.AND P4, PT, R2, UR12, PT ;  /* 0x0000000c02007c0c */ /* 0x000fc4000bf83070 */
[----:B------:R-:W-:Y:S02]  /*162a0*/  FMNMX3.FTZ R0, R0, R138, R137, !PT ;  /* 0x0000008a00007276 */ /* 0x000fe40007810089 */
[----:B------:R-:W-:Y:S02]  /*162b0*/  LOP3.LUT R10, R13, R10, R5, 0x96, !PT ;  /* 0x0000000a0d0a7212 */ /* 0x000fe400078e9605 */
[----:B----4-:R-:W-:Y:S02]  /*162c0*/  F2FP.F16.F32.PACK_AB R5, R222, R238 ;  /* 0x000000eede05723e */ /* 0x010fe400000000ff */
[----:B------:R-:W-:Y:S02]  /*162d0*/  FMNMX3.FTZ R0, R0, R173, R30, !PT ;  /* 0x000000ad00007276 */ /* 0x000fe4000781001e */
[----:B------:R-:W-:Y:S02]  /*162e0*/  PRMT R193, R5, 0x7610, R193 ;  /* 0x0000761005c17816 */ /* 0x000fe400000000c1 */
[----:B------:R-:W-:Y:S01]  /*162f0*/  FMNMX3.FTZ R134, R0, R23, R17, !PT ;  /* 0x0000001700867276 */ /* 0x000fe20007810011 */
[----:B------:R-:W-:Y:S01]  /*16300*/  VIADD R0, R225, 0x646e171e ;  /* 0x646e171ee1007836 */ /* 0x000fe20000000000 */
[----:B------:R-:W-:Y:S01]  /*16310*/  FSEL R2, R8, RZ, P2 ;  /* 0x000000ff08027208 */ /* 0x000fe20001000000 */
[----:B------:R-:W-:Y:S01]  /*16320*/  @!P4 HADD2 R27, -R193.H0_H0, -RZ.H0_H0 ;  /* 0xa00000ffc11bc230 */ /* 0x000fe20000000900 */
[----:B------:R-:W-:Y:S01]  /*16330*/  PRMT R192, R5, 0x7632, R192 ;  /* 0x0000763205c07816 */ /* 0x000fe200000000c0 */
[----:B------:R-:W1:Y:S01]  /*16340*/  SHFL.BFLY PT, R14, R134, 0x2, 0x1f ;  /* 0x0c401f00860e7f89 */ /* 0x000e6200000e0000 */
[----:B------:R-:W-:Y:S01]  /*16350*/  PRMT R5, R4, 0x7771, RZ ;  /* 0x0000777104057816 */ /* 0x000fe200000000ff */
[--C-:B------:R-:W-:Y:S01]  /*16360*/  FFMA.FTZ R19, R19, UR4, -R2.reuse ;  /* 0x0000000413137c23 */ /* 0x100fe20008010802 */
[----:B------:R-:W-:Y:S01]  /*16370*/  FSEL R12, R218, -INF , !P6 ;  /* 0xff800000da0c7808 */ /* 0x000fe20007000000 */
[--C-:B------:R-:W-:Y:S01]  /*16380*/  FFMA.FTZ R18, R18, UR4, -R2.reuse ;  /* 0x0000000412127c23 */ /* 0x100fe20008010802 */
[----:B------:R-:W-:Y:S01]  /*16390*/  ISETP.GT.U32.AND P6, PT, R5, UR12, PT ;  /* 0x0000000c05007c0c */ /* 0x000fe2000bfc4070 */
[----:B------:R-:W-:Y:S01]  /*163a0*/  IMAD.WIDE.U32 R8, R9, -0x326172a9, RZ ;  /* 0xcd9e8d5709087825 */ /* 0x000fe200078e00ff */
[----:B------:R-:W-:Y:S01]  /*163b0*/  PRMT R5, R4, 0x7773, RZ ;  /* 0x0000777304057816 */ /* 0x000fe200000000ff */
[----:B------:R-:W-:Y:S01]  /*163c0*/  MUFU.EX2 R245, R19 ;  /* 0x0000001300f57308 */ /* 0x000fe20000000800 */
[----:B------:R-:W-:Y:S01]  /*163d0*/  FSEL R11, R219, -INF , !P5 ;  /* 0xff800000db0b7808 */ /* 0x000fe20006800000 */
[----:B------:R-:W-:Y:S01]  /*163e0*/  FFMA.FTZ R237, R188, UR4, -R2 ;  /* 0x00000004bced7c23 */ /* 0x000fe20008010802 */
[----:B------:R-:W-:Y:S01]  /*163f0*/  PRMT R219, R193, 0x5410, R192 ;  /* 0x00005410c1db7816 */ /* 0x000fe200000000c0 */
[--C-:B------:R-:W-:Y:S01]  /*16400*/  FFMA.FTZ R228, R187, UR4, -R2.reuse ;  /* 0x00000004bbe47c23 */ /* 0x100fe20008010802 */
[----:B------:R-:W-:Y:S01]  /*16410*/  @!P4 PRMT R193, R27, 0x5410, RZ ;  /* 0x000054101bc1c816 */ /* 0x000fe200000000ff */
[----:B------:R-:W-:Y:S01]  /*16420*/  IMAD.WIDE.U32 R26, R26, -0x2daee0ad, RZ ;  /* 0xd2511f531a1a7825 */ /* 0x000fe200078e00ff */
[----:B------:R-:W-:Y:S01]  /*16430*/  ISETP.GT.U32.AND P4, PT, R5, UR12, PT ;  /* 0x0000000c05007c0c */ /* 0x000fe2000bf84070 */
[----:B------:R-:W2:Y:S02]  /*16440*/  MUFU.EX2 R246, R18 ;  /* 0x0000001200f67308 */ /* 0x000ea40000000800 */
[----:B------:R-:W-:Y:S01]  /*16450*/  FFMA.FTZ R5, R32, UR4, -R3 ;  /* 0x0000000420057c23 */ /* 0x000fe20008010803 */
[----:B------:R-:W-:Y:S01]  /*16460*/  LOP3.LUT R13, R13, R6, R9, 0x96, !PT ;  /* 0x000000060d0d7212 */ /* 0x000fe200078e9609 */
[----:B------:R-:W-:Y:S01]  /*16470*/  FFMA.FTZ R9, R22, UR4, -R3 ;  /* 0x0000000416097c23 */ /* 0x000fe20008010803 */
[----:B------:R-:W-:Y:S01]  /*16480*/  PRMT R6, R4, 0x7772, RZ ;  /* 0x0000777204067816 */ /* 0x000fe200000000ff */
[----:B------:R-:W-:Y:S01]  /*16490*/  @P6 HADD2 R22, -R192.H0_H0, -RZ.H0_H0 ;  /* 0xa00000ffc0166230 */ /* 0x000fe20000000900 */
[----:B------:R-:W-:Y:S01]  /*164a0*/  LOP3.LUT R27, R0, R16, R27, 0x96, !PT ;  /* 0x00000010001b7212 */ /* 0x000fe200078e961b */
[----:B------:R-:W-:Y:S01]  /*164b0*/  FFMA.FTZ R16, R203, UR4, -R2 ;  /* 0x00000004cb107c23 */ /* 0x000fe20008010802 */
[----:B------:R3:W-:Y:S01]  /*164c0*/  MUFU.EX2 R239, R5 ;  /* 0x0000000500ef7308 */ /* 0x0007e20000000800 */
[----:B------:R-:W-:Y:S01]  /*164d0*/  ISETP.GT.U32.AND P5, PT, R6, UR12, PT ;  /* 0x0000000c06007c0c */ /* 0x000fe2000bfa4070 */
[----:B------:R-:W-:Y:S01]  /*164e0*/  IMAD.WIDE.U32 R6, R15, -0x2daee0ad, RZ ;  /* 0xd2511f530f067825 */ /* 0x000fe200078e00ff */
[----:B-1----:R-:W-:-:S02]  /*164f0*/  FMNMX.FTZ R134, R134, R14, !PT ;  /* 0x0000000e86867209 */ /* 0x002fc40007810000 */
[----:B------:R-:W-:Y:S01]  /*16500*/  @P6 PRMT R192, R22, 0x5410, RZ ;  /* 0x0000541016c06816 */ /* 0x000fe200000000ff */
[----:B------:R-:W-:Y:S01]  /*16510*/  FFMA.FTZ R22, R200, UR4, -R3 ;  /* 0x00000004c8167c23 */ /* 0x000fe20008010803 */
[----:B------:R-:W-:Y:S01]  /*16520*/  LOP3.LUT R28, R0, R28, R7, 0x96, !PT ;  /* 0x0000001c001c7212 */ /* 0x000fe200078e9607 */
[----:B------:R-:W-:Y:S01]  /*16530*/  IMAD.MOV.U32 R0, RZ, RZ, R6 ;  /* 0x000000ffff007224 */ /* 0x000fe200078e0006 */
[----:B--2---:R-:W-:Y:S01]  /*16540*/  F2FP.F16.F32.PACK_AB R7, R246, R245 ;  /* 0x000000f5f607723e */ /* 0x004fe200000000ff */
[----:B------:R1:W2:Y:S01]  /*16550*/  MUFU.EX2 R231, R9 ;  /* 0x0000000900e77308 */ /* 0x0002a20000000800 */
[----:B------:R-:W-:Y:S02]  /*16560*/  FSEL R19, R136, RZ, P3 ;  /* 0x000000ff88137208 */ /* 0x000fe40001800000 */
[----:B------:R-:W-:Y:S02]  /*16570*/  PRMT R190, R7, 0x7610, R190 ;  /* 0x0000761007be7816 */ /* 0x000fe400000000be */
[----:B------:R-:W-:-:S02]  /*16580*/  LOP3.LUT R0, R0, 0xff, RZ, 0xc0, !PT ;  /* 0x000000ff00007812 */ /* 0x000fc400078ec0ff */
[----:B---3--:R-:W-:Y:S01]  /*16590*/  FMNMX3.FTZ R5, R233, R35, R132, !PT ;  /* 0x00000023e9057276 */ /* 0x008fe20007810084 */
[----:B------:R-:W-:Y:S01]  /*165a0*/  @P5 HADD2 R31, -R190.H0_H0, -RZ.H0_H0 ;  /* 0xa00000ffbe1f5230 */ /* 0x000fe20000000900 */
[----:B------:R-:W-:Y:S02]  /*165b0*/  PRMT R189, R7, 0x7632, R189 ;  /* 0x0000763207bd7816 */ /* 0x000fe400000000bd */
[----:B------:R-:W-:Y:S02]  /*165c0*/  FMNMX3.FTZ R5, R5, R172, R139, !PT ;  /* 0x000000ac05057276 */ /* 0x000fe4000781008b */
[----:B------:R-:W-:Y:S01]  /*165d0*/  ISETP.LE.U32.AND P6, PT, R0, UR12, PT ;  /* 0x0000000c00007c0c */ /* 0x000fe2000bfc3070 */
[----:B------:R-:W-:Y:S01]  /*165e0*/  @P4 HADD2 R174, -R189.H0_H0, -RZ.H0_H0 ;  /* 0xa00000ffbdae4230 */ /* 0x000fe20000000900 */
[----:B------:R-:W-:Y:S01]  /*165f0*/  FMNMX3.FTZ R133, R5, R182, R20, !PT ;  /* 0x000000b605857276 */ /* 0x000fe20007810014 */
[----:B-1----:R-:W1:Y:S01]  /*16600*/  SHFL.BFLY PT, R9, R134, 0x1, 0x1f ;  /* 0x0c201f0086097f89 */ /* 0x002e6200000e0000 */
[----:B------:R-:W-:-:S02]  /*16610*/  PRMT R0, R6, 0x7771, RZ ;  /* 0x0000777106007816 */ /* 0x000fc400000000ff */
[----:B------:R-:W-:Y:S02]  /*16620*/  FMNMX3.FTZ R133, R133, R12, R11, !PT ;  /* 0x0000000c85857276 */ /* 0x000fe4000781000b */
[----:B------:R-:W-:Y:S02]  /*16630*/  PRMT R218, R190, 0x5410, R189 ;  /* 0x00005410beda7816 */ /* 0x000fe400000000bd */
[----:B------:R-:W-:Y:S01]  /*16640*/  @P5 PRMT R190, R31, 0x5410, RZ ;  /* 0x000054101fbe5816 */ /* 0x000fe200000000ff */
[----:B------:R-:W3:Y:S01]  /*16650*/  SHFL.BFLY PT, R7, R133, 0x2, 0x1f ;  /* 0x0c401f0085077f89 */ /* 0x000ee200000e0000 */
[----:B------:R-:W-:Y:S01]  /*16660*/  ISETP.GT.U32.AND P5, PT, R0, UR12, PT ;  /* 0x0000000c00007c0c */ /* 0x000fe2000bfa4070 */
[----:B------:R-:W-:Y:S01]  /*16670*/  FFMA.FTZ R0, R25, UR4, -R2 ;  /* 0x0000000419007c23 */ /* 0x000fe20008010802 */
[----:B--2---:R-:W-:Y:S01]  /*16680*/  F2FP.F16.F32.PACK_AB R5, R239, R231 ;  /* 0x000000e7ef05723e */ /* 0x004fe200000000ff */
[----:B------:R-:W-:Y:S01]  /*16690*/  IMAD.MOV.U32 R25, RZ, RZ, R230 ;  /* 0x000000ffff197224 */ /* 0x000fe200078e00e6 */
[----:B------:R-:W-:Y:S01]  /*166a0*/  @P4 PRMT R189, R174, 0x5410, RZ ;  /* 0x00005410aebd4816 */ /* 0x000fe200000000ff */
[----:B------:R2:W-:Y:S01]  /*166b0*/  MUFU.EX2 R232, R0 ;  /* 0x0000000000e87308 */ /* 0x0005e20000000800 */
[----:B------:R-:W-:-:S02]  /*166c0*/  PRMT R185, R5, 0x7632, R185 ;  /* 0x0000763205b97816 */ /* 0x000fc400000000b9 */
[----:B------:R-:W-:-:S04]  /*166d0*/  PRMT R186, R5, 0x7610, R186 ;  /* 0x0000761005ba7816 */ /* 0x000fc800000000ba */
[----:B------:R-:W-:Y:S01]  /*166e0*/  PRMT R223, R186, 0x5410, R185 ;  /* 0x00005410badf7816 */ /* 0x000fe200000000b9 */
[----:B------:R-:W-:Y:S01]  /*166f0*/  @P5 HADD2 R175, -R185.H0_H0, -RZ.H0_H0 ;  /* 0xa00000ffb9af5230 */ /* 0x000fe20000000900 */
[----:B-1----:R-:W-:Y:S01]  /*16700*/  FMNMX.FTZ R134, R134, R9, !PT ;  /* 0x0000000986867209 */ /* 0x002fe20007810000 */
[----:B------:R-:W-:-:S03]  /*16710*/  @!P6 HADD2 R176, -R186.H0_H0, -RZ.H0_H0 ;  /* 0xa00000ffbab0e230 */ /* 0x000fc60000000900 */
[----:B------:R-:W-:Y:S01]  /*16720*/  @P5 PRMT R185, R175, 0x5410, RZ ;  /* 0x00005410afb95816 */ /* 0x000fe200000000ff */
[C---:B------:R-:W-:Y:S01]  /*16730*/  FMUL.FTZ R5, R134.reuse, UR4 ;  /* 0x0000000486057c20 */ /* 0x040fe20008410000 */
[----:B------:R-:W-:Y:S01]  /*16740*/  FSETP.NEU.FTZ.AND P5, PT, R134, -INF , PT ;  /* 0xff8000008600780b */ /* 0x000fe20003fbd000 */
[--C-:B--2---:R-:W-:Y:S01]  /*16750*/  FFMA.FTZ R0, R24, UR4, -R2.reuse ;  /* 0x0000000418007c23 */ /* 0x104fe20008010802 */
[----:B---3--:R-:W-:Y:S01]  /*16760*/  FMNMX.FTZ R133, R133, R7, !PT ;  /* 0x0000000785857209 */ /* 0x008fe20007810000 */
[----:B------:R-:W-:Y:S01]  /*16770*/  FFMA.FTZ R24, R191, UR4, -R2 ;  /* 0x00000004bf187c23 */ /* 0x000fe20008010802 */
[----:B------:R-:W-:Y:S01]  /*16780*/  @!P6 PRMT R186, R176, 0x5410, RZ ;  /* 0x00005410b0bae816 */ /* 0x000fe200000000ff */
[----:B------:R1:W2:Y:S01]  /*16790*/  MUFU.EX2 R247, R0 ;  /* 0x0000000000f77308 */ /* 0x0002a20000000800 */
[----:B------:R-:W-:Y:S01]  /*167a0*/  FSEL R18, R134, RZ, P5 ;  /* 0x000000ff86127208 */ /* 0x000fe20002800000 */
[----:B------:R-:W3:Y:S01]  /*167b0*/  SHFL.BFLY PT, R14, R133, 0x1, 0x1f ;  /* 0x0c201f00850e7f89 */ /* 0x000ee200000e0000 */
[----:B------:R-:W-:-:S02]  /*167c0*/  LOP3.LUT R2, R27, 0xff, RZ, 0xc0, !PT ;  /* 0x000000ff1b027812 */ /* 0x000fc400078ec0ff */
[----:B-1----:R-:W-:-:S04]  /*167d0*/  PRMT R0, R6, 0x7772, RZ ;  /* 0x0000777206007816 */ /* 0x002fc800000000ff */
[----:B------:R-:W-:Y:S02]  /*167e0*/  ISETP.GT.U32.AND P4, PT, R0, UR12, PT ;  /* 0x0000000c00007c0c */ /* 0x000fe4000bf84070 */
[----:B------:R-:W-:Y:S02]  /*167f0*/  PRMT R0, R6, 0x7773, RZ ;  /* 0x0000777306007816 */ /* 0x000fe400000000ff */
[----:B---3--:R-:W-:Y:S02]  /*16800*/  FMNMX.FTZ R133, R133, R14, !PT ;  /* 0x0000000e85857209 */ /* 0x008fe40007810000 */
[----:B------:R-:W-:Y:S02]  /*16810*/  ISETP.GT.U32.AND P6, PT, R0, UR12, PT ;  /* 0x0000000c00007c0c */ /* 0x000fe4000bfc4070 */
[----:B------:R-:W-:Y:S02]  /*16820*/  FSEL R0, R5, RZ, P5 ;  /* 0x000000ff05007208 */ /* 0x000fe40002800000 */
[----:B--2---:R-:W-:-:S02]  /*16830*/  F2FP.F16.F32.PACK_AB R5, R247, R232 ;  /* 0x000000e8f705723e */ /* 0x004fc400000000ff */
[----:B------:R-:W-:Y:S01]  /*16840*/  PRMT R14, R13, 0x7632, R14 ;  /* 0x000076320d0e7816 */ /* 0x000fe2000000000e */
[----:B------:R-:W-:Y:S01]  /*16850*/  FFMA.FTZ R7, R33, UR4, -R0 ;  /* 0x0000000421077c23 */ /* 0x000fe20008010800 */
[C---:B------:R-:W-:Y:S01]  /*16860*/  PRMT R184, R5.reuse, 0x7610, R184 ;  /* 0x0000761005b87816 */ /* 0x040fe200000000b8 */
[--C-:B------:R-:W-:Y:S01]  /*16870*/  FFMA.FTZ R9, R34, UR4, -R0.reuse ;  /* 0x0000000422097c23 */ /* 0x100fe20008010800 */
[----:B------:R-:W-:Y:S01]  /*16880*/  PRMT R183, R5, 0x7632, R183 ;  /* 0x0000763205b77816 */ /* 0x000fe200000000b7 */
[----:B------:R-:W-:Y:S01]  /*16890*/  FFMA.FTZ R17, R17, UR4, -R0 ;  /* 0x0000000411117c23 */ /* 0x000fe20008010800 */
[----:B------:R-:W-:Y:S01]  /*168a0*/  LOP3.LUT R5, R13, 0xffff, RZ, 0xc0, !PT ;  /* 0x0000ffff0d057812 */ /* 0x000fe200078ec0ff */
[----:B------:R-:W-:Y:S01]  /*168b0*/  @P4 HADD2 R177, -R184.H0_H0, -RZ.H0_H0 ;  /* 0xa00000ffb8b14230 */ /* 0x000fe20000000900 */
[----:B------:R-:W-:Y:S01]  /*168c0*/  MUFU.EX2 R7, R7 ;  /* 0x0000000700077308 */ /* 0x000fe20000000800 */
[----:B------:R-:W-:Y:S01]  /*168d0*/  PRMT R249, R184, 0x5410, R183 ;  /* 0x00005410b8f97816 */ /* 0x000fe200000000b7 */
[----:B------:R-:W-:Y:S01]  /*168e0*/  @P6 HADD2 R178, -R183.H0_H0, -RZ.H0_H0 ;  /* 0xa00000ffb7b26230 */ /* 0x000fe20000000900 */
[----:B------:R-:W-:-:S02]  /*168f0*/  SHF.R.U32.HI R5, RZ, 0x8, R5 ;  /* 0x00000008ff057819 */ /* 0x000fc40000011605 */
[----:B------:R-:W-:Y:S02]  /*16900*/  @P4 PRMT R184, R177, 0x5410, RZ ;  /* 0x00005410b1b84816 */ /* 0x000fe400000000ff */
[----:B------:R-:W-:Y:S01]  /*16910*/  LOP3.LUT R5, R5, 0xffff, RZ, 0xc0, !PT ;  /* 0x0000ffff05057812 */ /* 0x000fe200078ec0ff */
[----:B------:R-:W1:Y:S01]  /*16920*/  MUFU.EX2 R208, R9 ;  /* 0x0000000900d07308 */ /* 0x000e620000000800 */
[----:B------:R-:W-:Y:S02]  /*16930*/  @P6 PRMT R183, R178, 0x5410, RZ ;  /* 0x00005410b2b76816 */ /* 0x000fe400000000ff */
[----:B------:R-:W-:Y:S02]  /*16940*/  ISETP.LE.U32.AND P4, PT, R5, UR12, PT ;  /* 0x0000000c05007c0c */ /* 0x000fe4000bf83070 */
[----:B------:R-:W-:Y:S02]  /*16950*/  LOP3.LUT R5, R13, 0xff, RZ, 0xc0, !PT ;  /* 0x000000ff0d057812 */ /* 0x000fe400078ec0ff */
[----:B------:R-:W-:Y:S01]  /*16960*/  FSETP.NEU.FTZ.AND P6, PT, R133, -INF , PT ;  /* 0xff8000008500780b */ /* 0x000fe20003fdd000 */
[----:B------:R-:W-:Y:S01]  /*16970*/  MUFU.EX2 R33, R16 ;  /* 0x0000001000217308 */ /* 0x000fe20000000800 */
[----:B------:R-:W-:Y:S01]  /*16980*/  ISETP.LE.U32.AND P3, PT, R5, UR12, PT ;  /* 0x0000000c05007c0c */ /* 0x000fe2000bf63070 */
[----:B------:R-:W-:Y:S01]  /*16990*/  FMUL.FTZ R5, R133, UR4 ;  /* 0x0000000485057c20 */ /* 0x000fe20008410000 */
[----:B------:R-:W-:-:S04]  /*169a0*/  LOP3.LUT R14, R14, 0xff, RZ, 0xc0, !PT ;  /* 0x000000ff0e0e7812 */ /* 0x000fc800078ec0ff */
[----:B------:R-:W-:Y:S02]  /*169b0*/  FSEL R5, R5, RZ, P6 ;  /* 0x000000ff05057208 */ /* 0x000fe40003000000 */
[----:B-1----:R-:W-:-:S03]  /*169c0*/  F2FP.F16.F32.PACK_AB R9, R208, R7 ;  /* 0x00000007d009723e */ /* 0x002fc600000000ff */
[----:B------:R-:W-:Y:S01]  /*169d0*/  FFMA.FTZ R15, R132, UR4, -R5 ;  /* 0x00000004840f7c23 */ /* 0x000fe20008010805 */
[C---:B------:R-:W-:Y:S01]  /*169e0*/  PRMT R181, R9.reuse, 0x7610, R181 ;  /* 0x0000761009b57816 */ /* 0x040fe200000000b5 */
[--C-:B------:R-:W-:Y:S01]  /*169f0*/  FFMA.FTZ R12, R12, UR4, -R5.reuse ;  /* 0x000000040c0c7c23 */ /* 0x100fe20008010805 */
[----:B------:R-:W-:Y:S01]  /*16a00*/  PRMT R180, R9, 0x7632, R180 ;  /* 0x0000763209b47816 */ /* 0x000fe200000000b4 */
[--C-:B------:R-:W-:Y:S01]  /*16a10*/  FFMA.FTZ R9, R35, UR4, -R5.reuse ;  /* 0x0000000423097c23 */ /* 0x100fe20008010805 */
[----:B------:R1:W-:Y:S01]  /*16a20*/  MUFU.EX2 R206, R15 ;  /* 0x0000000f00ce7308 */ /* 0x0003e20000000800 */
[----:B------:R-:W-:Y:S01]  /*16a30*/  @!P3 HADD2 R194, -R181.H0_H0, -RZ.H0_H0 ;  /* 0xa00000ffb5c2b230 */ /* 0x000fe20000000900 */
[----:B------:R-:W-:Y:S01]  /*16a40*/  PRMT R217, R181, 0x5410, R180 ;  /* 0x00005410b5d97816 */ /* 0x000fe200000000b4 */
[----:B------:R-:W-:Y:S02]  /*16a50*/  @!P4 HADD2 R179, -R180.H0_H0, -RZ.H0_H0 ;  /* 0xa00000ffb4b3c230 */ /* 0x000fe40000000900 */
[----:B------:R-:W-:Y:S01]  /*16a60*/  FFMA.FTZ R11, R11, UR4, -R5 ;  /* 0x000000040b0b7c23 */ /* 0x000fe20008010805 */
[----:B------:R-:W-:-:S02]  /*16a70*/  @!P3 PRMT R181, R194, 0x5410, RZ ;  /* 0x00005410c2b5b816 */ /* 0x000fc400000000ff */
[----:B------:R-:W2:Y:S01]  /*16a80*/  MUFU.EX2 R9, R9 ;  /* 0x0000000900097308 */ /* 0x000ea20000000800 */
[----:B------:R-:W-:Y:S01]  /*16a90*/  ISETP.LE.U32.AND P3, PT, R14, UR12, PT ;  /* 0x0000000c0e007c0c */ /* 0x000fe2000bf63070 */
[----:B------:R-:W-:Y:S01]  /*16aa0*/  IMAD.MOV.U32 R14, RZ, RZ, R8 ;  /* 0x000000ffff0e7224 */ /* 0x000fe200078e0008 */
[----:B------:R-:W-:-:S04]  /*16ab0*/  @!P4 PRMT R180, R179, 0x5410, RZ ;  /* 0x00005410b3b4c816 */ /* 0x000fc800000000ff */
[----:B------:R-:W-:Y:S01]  /*16ac0*/  LOP3.LUT R14, R14, 0xff, RZ, 0xc0, !PT ;  /* 0x000000ff0e0e7812 */ /* 0x000fe200078ec0ff */
[----:B------:R-:W-:Y:S01]  /*16ad0*/  MUFU.EX2 R188, R11 ;  /* 0x0000000b00bc7308 */ /* 0x000fe20000000800 */
[----:B-1----:R-:W-:Y:S02]  /*16ae0*/  SHF.R.U32.HI R15, RZ, 0x18, R13 ;  /* 0x00000018ff0f7819 */ /* 0x002fe4000001160d */
[----:B------:R-:W-:Y:S02]  /*16af0*/  ISETP.LE.U32.AND P2, PT, R14, UR12, PT ;  /* 0x0000000c0e007c0c */ /* 0x000fe4000bf43070 */
[----:B------:R-:W-:Y:S01]  /*16b00*/  ISETP.LE.U32.AND P4, PT, R15, UR12, PT ;  /* 0x0000000c0f007c0c */ /* 0x000fe2000bf83070 */
[----:B------:R-:W-:Y:S01]  /*16b10*/  FFMA.FTZ R15, R138, UR4, -R0 ;  /* 0x000000048a0f7c23 */ /* 0x000fe20008010800 */
[----:B--2---:R-:W-:-:S03]  /*16b20*/  F2FP.F16.F32.PACK_AB R14, R206, R9 ;  /* 0x00000009ce0e723e */ /* 0x004fc600000000ff */
[----:B------:R-:W-:Y:S01]  /*16b30*/  MUFU.EX2 R207, R15 ;  /* 0x0000000f00cf7308 */ /* 0x000fe20000000800 */
[C---:B------:R-:W-:Y:S02]  /*16b40*/  PRMT R179, R14.reuse, 0x7610, R179 ;  /* 0x000076100eb37816 */ /* 0x040fe400000000b3 */
[----:B------:R-:W-:Y:S01]  /*16b50*/  PRMT R178, R14, 0x7632, R178 ;  /* 0x000076320eb27816 */ /* 0x000fe200000000b2 */
[----:B------:R-:W-:Y:S02]  /*16b60*/  FFMA.FTZ R14, R137, UR4, -R0 ;  /* 0x00000004890e7c23 */ /* 0x000fe40008010800 */
[----:B------:R-:W-:Y:S01]  /*16b70*/  @!P3 HADD2 R196, -R179.H0_H0, -RZ.H0_H0 ;  /* 0xa00000ffb3c4b230 */ /* 0x000fe20000000900 */
[----:B------:R-:W-:Y:S01]  /*16b80*/  PRMT R216, R179, 0x5410, R178 ;  /* 0x00005410b3d87816 */ /* 0x000fe200000000b2 */
[----:B------:R1:W2:Y:S01]  /*16b90*/  MUFU.EX2 R242, R14 ;  /* 0x0000000e00f27308 */ /* 0x0002a20000000800 */
[----:B------:R-:W-:Y:S02]  /*16ba0*/  @!P4 HADD2 R195, -R178.H0_H0, -RZ.H0_H0 ;  /* 0xa00000ffb2c3c230 */ /* 0x000fe40000000900 */
[----:B------:R-:W-:-:S03]  /*16bb0*/  @!P3 PRMT R179, R196, 0x5410, RZ ;  /* 0x00005410c4b3b816 */ /* 0x000fc600000000ff */
[----:B------:R-:W-:Y:S02]  /*16bc0*/  @!P4 PRMT R178, R195, 0x5410, RZ ;  /* 0x00005410c3b2c816 */ /* 0x000fe400000000ff */
[----:B------:R-:W-:Y:S01]  /*16bd0*/  MUFU.EX2 R195, R17 ;  /* 0x0000001100c37308 */ /* 0x000fe20000000800 */
[----:B-1----:R-:W-:Y:S02]  /*16be0*/  PRMT R14, R27, 0x7632, R14 ;  /* 0x000076321b0e7816 */ /* 0x002fe4000000000e */
[----:B--2---:R-:W-:Y:S02]  /*16bf0*/  F2FP.F16.F32.PACK_AB R15, R242, R207 ;  /* 0x000000cff20f723e */ /* 0x004fe400000000ff */
[----:B------:R-:W-:Y:S02]  /*16c00*/  LOP3.LUT R14, R14, 0xff, RZ, 0xc0, !PT ;  /* 0x000000ff0e0e7812 */ /* 0x000fe400078ec0ff */
[----:B------:R-:W-:Y:S02]  /*16c10*/  PRMT R177, R15, 0x7610, R177 ;  /* 0x000076100fb17816 */ /* 0x000fe400000000b1 */
[----:B------:R-:W-:-:S02]  /*16c20*/  ISETP.LE.U32.AND P3, PT, R14, UR12, PT ;  /* 0x0000000c0e007c0c */ /* 0x000fc4000bf63070 */
[----:B------:R-:W-:Y:S01]  /*16c30*/  PRMT R14, R8, 0x7771, RZ ;  /* 0x00007771080e7816 */ /* 0x000fe200000000ff */
[----:B------:R-:W-:Y:S01]  /*16c40*/  @!P2 HADD2 R197, -R177.H0_H0, -RZ.H0_H0 ;  /* 0xa00000ffb1c5a230 */ /* 0x000fe20000000900 */
[----:B------:R-:W-:Y:S01]  /*16c50*/  PRMT R176, R15, 0x7632, R176 ;  /* 0x000076320fb07816 */ /* 0x000fe200000000b0 */
[----:B------:R-:W-:Y:S01]  /*16c60*/  FFMA.FTZ R15, R172, UR4, -R5 ;  /* 0x00000004ac0f7c23 */ /* 0x000fe20008010805 */
[----:B------:R-:W-:Y:S02]  /*16c70*/  ISETP.GT.U32.AND P4, PT, R14, UR12, PT ;  /* 0x0000000c0e007c0c */ /* 0x000fe4000bf84070 */
[----:B------:R-:W-:Y:S01]  /*16c80*/  LOP3.LUT R14, R27, 0xffff, RZ, 0xc0, !PT ;  /* 0x0000ffff1b0e7812 */ /* 0x000fe200078ec0ff */
[----:B------:R1:W-:Y:S01]  /*16c90*/  MUFU.EX2 R194, R15 ;  /* 0x0000000f00c27308 */ /* 0x0003e20000000800 */
[----:B------:R-:W-:Y:S02]  /*16ca0*/  PRMT R211, R177, 0x5410, R176 ;  /* 0x00005410b1d37816 */ /* 0x000fe400000000b0 */
[----:B------:R-:W-:-:S02]  /*16cb0*/  SHF.R.U32.HI R14, RZ, 0x8, R14 ;  /* 0x00000008ff0e7819 */ /* 0x000fc4000001160e */
[----:B------:R-:W-:Y:S02]  /*16cc0*/  @!P2 PRMT R177, R197, 0x5410, RZ ;  /* 0x00005410c5b1a816 */ /* 0x000fe400000000ff */
[----:B------:R-:W-:-:S03]  /*16cd0*/  LOP3.LUT R14, R14, 0xffff, RZ, 0xc0, !PT ;  /* 0x0000ffff0e0e7812 */ /* 0x000fc600078ec0ff */
[----:B------:R-:W-:Y:S01]  /*16ce0*/  @P4 HADD2 R198, -R176.H0_H0, -RZ.H0_H0 ;  /* 0xa00000ffb0c64230 */ /* 0x000fe20000000900 */
[----:B------:R-:W-:Y:S01]  /*16cf0*/  ISETP.LE.U32.AND P2, PT, R14, UR12, PT ;  /* 0x0000000c0e007c0c */ /* 0x000fe2000bf43070 */
[----:B------:R-:W-:-:S03]  /*16d00*/  FFMA.FTZ R14, R139, UR4, -R5 ;  /* 0x000000048b0e7c23 */ /* 0x000fc60008010805 */
[----:B------:R-:W-:Y:S01]  /*16d10*/  @P4 PRMT R176, R198, 0x5410, RZ ;  /* 0x00005410c6b04816 */ /* 0x000fe200000000ff */
[----:B------:R-:W2:Y:S01]  /*16d20*/  MUFU.EX2 R241, R14 ;  /* 0x0000000e00f17308 */ /* 0x000ea20000000800 */
[----:B-1----:R-:W-:Y:S01]  /*16d30*/  FFMA.FTZ R15, R201, UR4, -R3 ;  /* 0x00000004c90f7c23 */ /* 0x002fe20008010803 */
[----:B------:R-:W-:-:S04]  /*16d40*/  PRMT R3, R8, 0x7772, RZ ;  /* 0x0000777208037816 */ /* 0x000fc800000000ff */
[----:B------:R-:W-:Y:S02]  /*16d50*/  ISETP.GT.U32.AND P4, PT, R3, UR12, PT ;  /* 0x0000000c03007c0c */ /* 0x000fe4000bf84070 */
[----:B------:R-:W-:Y:S01]  /*16d60*/  PRMT R3, R8, 0x7773, RZ ;  /* 0x0000777308037816 */ /* 0x000fe200000000ff */
[----:B------:R-:W-:Y:S03]  /*16d70*/  MUFU.EX2 R15, R15 ;  /* 0x0000000f000f7308 */ /* 0x000fe60000000800 */
[----:B------:R-:W-:Y:S01]  /*16d80*/  ISETP.GT.U32.AND P5, PT, R3, UR12, PT ;  /* 0x0000000c03007c0c */ /* 0x000fe2000bfa4070 */
[----:B------:R-:W-:Y:S01]  /*16d90*/  FFMA.FTZ R3, R173, UR4, -R0 ;  /* 0x00000004ad037c23 */ /* 0x000fe20008010800 */
[----:B--2---:R-:W-:-:S03]  /*16da0*/  F2FP.F16.F32.PACK_AB R14, R241, R194 ;  /* 0x000000c2f10e723e */ /* 0x004fc600000000ff */
[----:B------:R1:W-:Y:S01]  /*16db0*/  MUFU.EX2 R244, R3 ;  /* 0x0000000300f47308 */ /* 0x0003e20000000800 */
[C---:B------:R-:W-:Y:S02]  /*16dc0*/  PRMT R175, R14.reuse, 0x7610, R175 ;  /* 0x000076100eaf7816 */ /* 0x040fe400000000af */
[----:B------:R-:W-:Y:S01]  /*16dd0*/  PRMT R174, R14, 0x7632, R174 ;  /* 0x000076320eae7816 */ /* 0x000fe200000000ae */
[----:B------:R-:W-:Y:S01]  /*16de0*/  FFMA.FTZ R14, R30, UR4, -R0 ;  /* 0x000000041e0e7c23 */ /* 0x000fe20008010800 */
[----:B------:R-:W-:Y:S02]  /*16df0*/  IMAD.MOV.U32 R30, RZ, RZ, R6 ;  /* 0x000000ffff1e7224 */ /* 0x000fe400078e0006 */
[----:B------:R-:W-:Y:S01]  /*16e00*/  @P4 HADD2 R200, -R175.H0_H0, -RZ.H0_H0 ;  /* 0xa00000ffafc84230 */ /* 0x000fe20000000900 */
[----:B------:R-:W-:Y:S01]  /*16e10*/  PRMT R29, R175, 0x5410, R174 ;  /* 0x00005410af1d7816 */ /* 0x000fe200000000ae */
[----:B------:R2:W3:Y:S01]  /*16e20*/  MUFU.EX2 R243, R14 ;  /* 0x0000000e00f37308 */ /* 0x0004e20000000800 */
[----:B------:R-:W-:-:S02]  /*16e30*/  @P5 HADD2 R199, -R174.H0_H0, -RZ.H0_H0 ;  /* 0xa00000ffaec75230 */ /* 0x000fc40000000900 */
[----:B------:R-:W-:-:S03]  /*16e40*/  @P4 PRMT R175, R200, 0x5410, RZ ;  /* 0x00005410c8af4816 */ /* 0x000fc600000000ff */
[----:B------:R-:W-:Y:S01]  /*16e50*/  @P5 PRMT R174, R199, 0x5410, RZ ;  /* 0x00005410c7ae5816 */ /* 0x000fe200000000ff */
[----:B-1----:R-:W-:Y:S01]  /*16e60*/  IMAD.MOV.U32 R3, RZ, RZ, R26 ;  /* 0x000000ffff037224 */ /* 0x002fe200078e001a */
[----:B------:R-:W-:-:S04]  /*16e70*/  ISETP.LE.U32.AND P5, PT, R2, UR12, PT ;  /* 0x0000000c02007c0c */ /* 0x000fc8000bfa3070 */
[----:B------:R-:W-:-:S04]  /*16e80*/  LOP3.LUT R3, R3, 0xff, RZ, 0xc0, !PT ;  /* 0x000000ff03037812 */ /* 0x000fc800078ec0ff */
[----:B------:R-:W-:Y:S01]  /*16e90*/  ISETP.LE.U32.AND P4, PT, R3, UR12, PT ;  /* 0x0000000c03007c0c */ /* 0x000fe2000bf83070 */
[----:B--2---:R-:W-:Y:S01]  /*16ea0*/  FFMA.FTZ R14, R23, UR4, -R0 ;  /* 0x00000004170e7c23 */ /* 0x004fe20008010800 */
[--C-:B------:R-:W-:Y:S01]  /*16eb0*/  FFMA.FTZ R0, R182, UR4, -R5.reuse ;  /* 0x00000004b6007c23 */ /* 0x100fe20008010805 */
[----:B---3--:R-:W-:Y:S01]  /*16ec0*/  F2FP.F16.F32.PACK_AB R2, R243, R244 ;  /* 0x000000f4f302723e */ /* 0x008fe200000000ff */
[----:B------:R-:W-:Y:S01]  /*16ed0*/  FFMA.FTZ R3, R20, UR4, -R5 ;  /* 0x0000000414037c23 */ /* 0x000fe20008010805 */
[----:B------:R-:W-:Y:S01]  /*16ee0*/  MUFU.EX2 R204, R14 ;  /* 0x0000000e00cc7308 */ /* 0x000fe20000000800 */
[----:B------:R-:W-:Y:S02]  /*16ef0*/  FSEL R5, R133, RZ, P6 ;  /* 0x000000ff85057208 */ /* 0x000fe40003000000 */
[C---:B------:R-:W-:Y:S02]  /*16f00*/  PRMT R173, R2.reuse, 0x7610, R173 ;  /* 0x0000761002ad7816 */ /* 0x040fe400000000ad */
[----:B------:R-:W-:Y:S01]  /*16f10*/  PRMT R172, R2, 0x7632, R172 ;  /* 0x0000763202ac7816 */ /* 0x000fe200000000ac */
[----:B------:R-:W-:Y:S01]  /*16f20*/  FADD.FTZ R2, R221, -R19 ;  /* 0x80000013dd027221 */ /* 0x000fe20000010000 */
[----:B------:R-:W-:Y:S01]  /*16f30*/  FADD.FTZ R5, R233, -R5 ;  /* 0x80000005e9057221 */ /* 0x000fe20000010000 */
[----:B------:R1:W-:Y:S01]  /*16f40*/  MUFU.EX2 R240, R0 ;  /* 0x0000000000f07308 */ /* 0x0003e20000000800 */
[----:B------:R-:W-:Y:S01]  /*16f50*/  @!P5 HADD2 R201, -R173.H0_H0, -RZ.H0_H0 ;  /* 0xa00000ffadc9d230 */ /* 0x000fe20000000900 */
[----:B------:R-:W-:Y:S01]  /*16f60*/  PRMT R250, R173, 0x5410, R172 ;  /* 0x00005410adfa7816 */ /* 0x000fe200000000ac */
[----:B------:R-:W-:-:S02]  /*16f70*/  @!P2 HADD2 R191, -R172.H0_H0, -RZ.H0_H0 ;  /* 0xa00000ffacbfa230 */ /* 0x000fc40000000900 */
[----:B------:R-:W-:Y:S01]  /*16f80*/  FMUL.FTZ R2, R2, UR4 ;  /* 0x0000000402027c20 */ /* 0x000fe20008410000 */
[----:B------:R-:W-:Y:S01]  /*16f90*/  FMUL.FTZ R5, R5, UR4 ;  /* 0x0000000405057c20 */ /* 0x000fe20008410000 */
[----:B------:R-:W-:Y:S01]  /*16fa0*/  @!P5 PRMT R173, R201, 0x5410, RZ ;  /* 0x00005410c9add816 */ /* 0x000fe200000000ff */
[----:B------:R-:W-:Y:S01]  /*16fb0*/  IMAD.MOV.U32 R233, RZ, RZ, R223 ;  /* 0x000000ffffe97224 */ /* 0x000fe200078e00df */
[----:B------:R2:W-:Y:S01]  /*16fc0*/  MUFU.EX2 R213, R3 ;  /* 0x0000000300d57308 */ /* 0x0005e20000000800 */
[----:B------:R-:W-:-:S07]  /*16fd0*/  @!P2 PRMT R172, R191, 0x5410, RZ ;  /* 0x00005410bfaca816 */ /* 0x000fce00000000ff */
[----:B------:R-:W3:Y:S01]  /*16fe0*/  MUFU.EX2 R191, R12 ;  /* 0x0000000c00bf7308 */ /* 0x000ee20000000800 */
[----:B-1----:R-:W-:-:S04]  /*16ff0*/  LOP3.LUT R0, R10, 0xffff, RZ, 0xc0, !PT ;  /* 0x0000ffff0a007812 */ /* 0x002fc800078ec0ff */
[----:B------:R-:W-:-:S04]  /*17000*/  SHF.R.U32.HI R0, RZ, 0x8, R0 ;  /* 0x00000008ff007819 */ /* 0x000fc80000011600 */
[----:B------:R-:W-:Y:S01]  /*17010*/  LOP3.LUT R0, R0, 0xffff, RZ, 0xc0, !PT ;  /* 0x0000ffff00007812 */ /* 0x000fe200078ec0ff */
[----:B--2---:R-:W-:Y:S02]  /*17020*/  FADD.FTZ R3, R25, -R21 ;  /* 0x8000001519037221 */ /* 0x004fe40000010000 */
[----:B------:R-:W-:Y:S01]  /*17030*/  MUFU.EX2 R25, R22 ;  /* 0x0000001600197308 */ /* 0x000fe20000000800 */
[----:B------:R-:W-:Y:S01]  /*17040*/  ISETP.LE.U32.AND P5, PT, R0, UR12, PT ;  /* 0x0000000c00007c0c */ /* 0x000fe2000bfa3070 */
[----:B------:R-:W-:Y:S01]  /*17050*/  FMUL.FTZ R3, R3, UR4 ;  /* 0x0000000403037c20 */ /* 0x000fe20008410000 */
[----:B------:R-:W-:Y:S02]  /*17060*/  SHF.R.U32.HI R0, RZ, 0x18, R27 ;  /* 0x00000018ff007819 */ /* 0x000fe4000001161b */
[----:B---3--:R-:W-:Y:S02]  /*17070*/  F2FP.F16.F32.PACK_AB R31, R188, R191 ;  /* 0x000000bfbc1f723e */ /* 0x008fe400000000ff */
[----:B------:R-:W-:Y:S01]  /*17080*/  ISETP.LE.U32.AND P2, PT, R0, UR12, PT ;  /* 0x0000000c00007c0c */ /* 0x000fe2000bf43070 */
[----:B------:R-:W1:Y:S01]  /*17090*/  MUFU.EX2 R3, R3 ;  /* 0x0000000300037308 */ /* 0x000e620000000800 */
[----:B------:R-:W-:-:S02]  /*170a0*/  F2FP.F16.F32.PACK_AB R0, R213, R240 ;  /* 0x000000f0d500723e */ /* 0x000fc400000000ff */
[----:B------:R-:W-:Y:S02]  /*170b0*/  PRMT R187, R31, 0x7610, R187 ;  /* 0x000076101fbb7816 */ /* 0x000fe400000000bb */
[C---:B------:R-:W-:Y:S02]  /*170c0*/  PRMT R139, R0.reuse, 0x7610, R139 ;  /* 0x00007610008b7816 */ /* 0x040fe4000000008b */
[----:B------:R-:W-:Y:S02]  /*170d0*/  PRMT R138, R0, 0x7632, R138 ;  /* 0x00007632008a7816 */ /* 0x000fe4000000008a */
[----:B------:R2:W3:Y:S01]  /*170e0*/  MUFU.EX2 R0, R2 ;  /* 0x0000000200007308 */ /* 0x0004e20000000800 */
[----:B------:R-:W-:Y:S01]  /*170f0*/  @!P3 HADD2 R203, -R139.H0_H0, -RZ.H0_H0 ;  /* 0xa00000ff8bcbb230 */ /* 0x000fe20000000900 */
[----:B------:R-:W-:Y:S01]  /*17100*/  PRMT R230, R139, 0x5410, R138 ;  /* 0x000054108be67816 */ /* 0x000fe2000000008a */
[----:B------:R-:W-:Y:S01]  /*17110*/  @!P2 HADD2 R202, -R138.H0_H0, -RZ.H0_H0 ;  /* 0xa00000ff8acaa230 */ /* 0x000fe20000000900 */
[----:B------:R-:W-:-:S02]  /*17120*/  PRMT R182, R31, 0x7632, R182 ;  /* 0x000076321fb67816 */ /* 0x000fc400000000b6 */
[----:B------:R-:W-:Y:S02]  /*17130*/  @!P3 PRMT R139, R203, 0x5410, RZ ;  /* 0x00005410cb8bb816 */ /* 0x000fe400000000ff */
[----:B------:R-:W-:Y:S01]  /*17140*/  @!P2 PRMT R138, R202, 0x5410, RZ ;  /* 0x00005410ca8aa816 */ /* 0x000fe200000000ff */
        /* <DEDUP_REMOVED lines=8> */
[----:B--2---:R-:W-:Y:S01]  /*171d0*/  PRMT R2, R10, 0x7632, R2 ;  /* 0x000076320a027816 */ /* 0x004fe20000000002 */
[-C--:B---3--:R-:W-:Y:S01]  /*171e0*/  FMUL.FTZ R220, R80, R0.reuse ;  /* 0x0000000050dc7220 */ /* 0x088fe20000410000 */
[-C--:B------:R-:W-:Y:S01]  /*171f0*/  FMUL.FTZ R221, R81, R0.reuse ;  /* 0x0000000051dd7220 */ /* 0x080fe20000410000 */
        /* <DEDUP_REMOVED lines=31> */
[----:B------:R-:W-:Y:S01]  /*173f0*/  PRMT R0, R26, 0x7771, RZ ;  /* 0x000077711a007816 */ /* 0x000fe200000000ff */
[-C--:B------:R-:W-:Y:S01]  /*17400*/  FMUL.FTZ R143, R143, R3.reuse ;  /* 0x000000038f8f7220 */ /* 0x080fe20000410000 */
[----:B------:R-:W-:Y:S01]  /*17410*/  LOP3.LUT R2, R2, 0xff, RZ, 0xc0, !PT ;  /* 0x000000ff02027812 */ /* 0x000fe200078ec0ff */
[-C--:B------:R-:W-:Y:S01]  /*17420*/  FMUL.FTZ R198, R38, R3.reuse ;  /* 0x0000000326c67220 */ /* 0x080fe20000410000 */
[----:B------:R-:W-:Y:S01]  /*17430*/  ISETP.GT.U32.AND P6, PT, R0, UR12, PT ;  /* 0x0000000c00007c0c */ /* 0x000fe2000bfc4070 */
[-C--:B------:R-:W-:Y:S01]  /*17440*/  FMUL.FTZ R199, R39, R3.reuse ;  /* 0x0000000327c77220 */ /* 0x080fe20000410000 */
[----:B------:R-:W-:Y:S01]  /*17450*/  PRMT R0, R26, 0x7772, RZ ;  /* 0x000077721a007816 */ /* 0x000fe200000000ff */
[-C--:B------:R-:W-:Y:S01]  /*17460*/  FMUL.FTZ R202, R50, R3.reuse ;  /* 0x0000000332ca7220 */ /* 0x080fe20000410000 */
[----:B------:R-:W-:Y:S01]  /*17470*/  ISETP.LE.U32.AND P3, PT, R2, UR12, PT ;  /* 0x0000000c02007c0c */ /* 0x000fe2000bf63070 */
[-C--:B------:R-:W-:Y:S01]  /*17480*/  FMUL.FTZ R203, R51, R3.reuse ;  /* 0x0000000333cb7220 */ /* 0x080fe20000410000 */
[----:B------:R-:W-:Y:S01]  /*17490*/  F2FP.F16.F32.PACK_AB R2, R195, R204 ;  /* 0x000000ccc302723e */ /* 0x000fe200000000ff */
[-C--:B------:R-:W-:Y:S01]  /*174a0*/  FMUL.FTZ R54, R54, R3.reuse ;  /* 0x0000000336367220 */ /* 0x080fe20000410000 */
[----:B------:R-:W-:Y:S01]  /*174b0*/  ISETP.GT.U32.AND P2, PT, R0, UR12, PT ;  /* 0x0000000c00007c0c */ /* 0x000fe2000bf44070 */
[-C--:B------:R-:W-:Y:S01]  /*174c0*/  FMUL.FTZ R55, R55, R3.reuse ;  /* 0x0000000337377220 */ /* 0x080fe20000410000 */
[----:B------:R-:W-:Y:S01]  /*174d0*/  LOP3.LUT R0, R28, 0xffff, RZ, 0xc0, !PT ;  /* 0x0000ffff1c007812 */ /* 0x000fe200078ec0ff */
[-C--:B------:R-:W-:Y:S01]  /*174e0*/  FMUL.FTZ R66, R66, R3.reuse ;  /* 0x0000000342427220 */ /* 0x080fe20000410000 */
[C---:B------:R-:W-:Y:S01]  /*174f0*/  PRMT R137, R2.reuse, 0x7610, R137 ;  /* 0x0000761002897816 */ /* 0x040fe20000000089 */
[-C--:B------:R-:W-:Y:S01]  /*17500*/  FMUL.FTZ R67, R67, R3.reuse ;  /* 0x0000000343437220 */ /* 0x080fe20000410000 */
[----:B------:R-:W-:Y:S01]  /*17510*/  PRMT R132, R2, 0x7632, R132 ;  /* 0x0000763202847816 */ /* 0x000fe20000000084 */
[----:B------:R-:W-:Y:S01]  /*17520*/  FADD.FTZ R2, R214, -R18 ;  /* 0x80000012d6027221 */ /* 0x000fe20000010000 */
[----:B------:R-:W-:Y:S01]  /*17530*/  SHF.R.U32.HI R0, RZ, 0x8, R0 ;  /* 0x00000008ff007819 */ /* 0x000fe20000011600 */
[----:B------:R-:W-:Y:S01]  /*17540*/  @!P4 HADD2 R48, -R137.H0_H0, -RZ.H0_H0 ;  /* 0xa00000ff8930c230 */ /* 0x000fe20000000900 */
[----:B------:R-:W-:Y:S01]  /*17550*/  PRMT R214, R137, 0x5410, R132 ;  /* 0x0000541089d67816 */ /* 0x000fe20000000084 */
[----:B------:R-:W-:Y:S01]  /*17560*/  FMUL.FTZ R2, R2, UR4 ;  /* 0x0000000402027c20 */ /* 0x000fe20008410000 */
[----:B------:R-:W-:Y:S01]  /*17570*/  LOP3.LUT R0, R0, 0xffff, RZ, 0xc0, !PT ;  /* 0x0000ffff00007812 */ /* 0x000fe200078ec0ff */
[----:B------:R-:W-:Y:S01]  /*17580*/  @P6 HADD2 R37, -R132.H0_H0, -RZ.H0_H0 ;  /* 0xa00000ff84256230 */ /* 0x000fe20000000900 */
[----:B------:R-:W-:Y:S01]  /*17590*/  @!P4 PRMT R137, R48, 0x5410, RZ ;  /* 0x000054103089c816 */ /* 0x000fe200000000ff */
[C---:B------:R-:W-:Y:S01]  /*175a0*/  @P2 HADD2 R49, -R31.reuse.H0_H0, -RZ.H0_H0 ;  /* 0xa00000ff1f312230 */ /* 0x040fe20000000900 */
[----:B------:R-:W-:Y:S01]  /*175b0*/  ISETP.LE.U32.AND P4, PT, R0, UR12, PT ;  /* 0x0000000c00007c0c */ /* 0x000fe2000bf83070 */
[----:B------:R-:W1:Y:S01]  /*175c0*/  MUFU.EX2 R2, R2 ;  /* 0x0000000200027308 */ /* 0x000e620000000800 */
[----:B------:R-:W-:Y:S01]  /*175d0*/  PRMT R0, R26, 0x7773, RZ ;  /* 0x000077731a007816 */ /* 0x000fe200000000ff */
[-C--:B------:R-:W-:Y:S01]  /*175e0*/  FMUL.FTZ R70, R70, R3.reuse ;  /* 0x0000000346467220 */ /* 0x080fe20000410000 */
[----:B------:R-:W-:Y:S01]  /*175f0*/  @P6 PRMT R132, R37, 0x5410, RZ ;  /* 0x0000541025846816 */ /* 0x000fe200000000ff */
[----:B------:R-:W-:Y:S01]  /*17600*/  IMAD.MOV.U32 R37, RZ, RZ, R222 ;  /* 0x000000ffff257224 */ /* 0x000fe200078e00de */
[----:B------:R-:W-:Y:S01]  /*17610*/  ISETP.GT.U32.AND P6, PT, R0, UR12, PT ;  /* 0x0000000c00007c0c */ /* 0x000fe2000bfc4070 */
[-C--:B------:R-:W-:Y:S01]  /*17620*/  FMUL.FTZ R222, R82, R3.reuse ;  /* 0x0000000352de7220 */ /* 0x080fe20000410000 */
[----:B------:R-:W-:Y:S01]  /*17630*/  PRMT R0, R28, 0x7632, R0 ;  /* 0x000076321c007816 */ /* 0x000fe20000000000 */
[-C--:B------:R-:W-:Y:S01]  /*17640*/  FMUL.FTZ R71, R71, R3.reuse ;  /* 0x0000000347477220 */ /* 0x080fe20000410000 */
[----:B------:R-:W-:Y:S01]  /*17650*/  @P2 PRMT R187, R49, 0x5410, RZ ;  /* 0x0000541031bb2816 */ /* 0x000fe200000000ff */
[-C--:B------:R-:W-:Y:S01]  /*17660*/  FMUL.FTZ R86, R86, R3.reuse ;  /* 0x0000000356567220 */ /* 0x080fe20000410000 */
[----:B------:R-:W-:Y:S01]  /*17670*/  LOP3.LUT R0, R0, 0xff, RZ, 0xc0, !PT ;  /* 0x000000ff00007812 */ /* 0x000fe200078ec0ff */
[-C--:B------:R-:W-:Y:S01]  /*17680*/  FMUL.FTZ R87, R87, R3.reuse ;  /* 0x0000000357577220 */ /* 0x080fe20000410000 */
[-C--:B------:R-:W-:Y:S01]  /*17690*/  FMUL.FTZ R98, R98, R3.reuse ;  /* 0x0000000362627220 */ /* 0x080fe20000410000 */
[-C--:B------:R-:W-:Y:S01]  /*176a0*/  FMUL.FTZ R99, R99, R3.reuse ;  /* 0x0000000363637220 */ /* 0x080fe20000410000 */
[----:B------:R-:W-:Y:S01]  /*176b0*/  ISETP.LE.U32.AND P2, PT, R0, UR12, PT ;  /* 0x0000000c00007c0c */ /* 0x000fe2000bf43070 */
[----:B------:R-:W-:Y:S01]  /*176c0*/  FMUL.FTZ R102, R102, R3 ;  /* 0x0000000366667220 */ /* 0x000fe20000410000 */
[----:B-1----:R-:W-:Y:S01]  /*176d0*/  FFMA.FTZ R49, R234, R2, R7 ;  /* 0x00000002ea317223 */ /* 0x002fe20000010007 */
[----:B------:R-:W-:-:S02]  /*176e0*/  @P6 HADD2 R32, -R31.H1_H1, -RZ.H0_H0 ;  /* 0xa00000ff1f206230 */ /* 0x000fc40000000d00 */
        /* <DEDUP_REMOVED lines=32> */
[----:B------:R-:W-:Y:S01]  /*178f0*/  LOP3.LUT R2, R10, 0xff, RZ, 0xc0, !PT ;  /* 0x000000ff0a027812 */ /* 0x000fe200078ec0ff */
[----:B------:R-:W1:Y:S01]  /*17900*/  MUFU.EX2 R0, R5 ;  /* 0x0000000500007308 */ /* 0x000e620000000800 */
[----:B------:R-:W-:Y:S01]  /*17910*/  @P6 PRMT R182, R32, 0x5410, RZ ;  /* 0x0000541020b66816 */ /* 0x000fe200000000ff */
[-C--:B------:R-:W-:Y:S01]  /*17920*/  FMUL.FTZ R103, R103, R3.reuse ;  /* 0x0000000367677220 */ /* 0x080fe20000410000 */
[----:B------:R-:W-:Y:S01]  /*17930*/  ISETP.LE.U32.AND P6, PT, R2, UR12, PT ;  /* 0x0000000c02007c0c */ /* 0x000fe2000bfc3070 */
[----:B------:R-:W-:Y:S01]  /*17940*/  FMUL.FTZ R114, R114, R3 ;  /* 0x0000000372727220 */ /* 0x000fe20000410000 */
[----:B------:R-:W-:Y:S01]  /*17950*/  F2FP.F16.F32.PACK_AB R2, R25, R15 ;  /* 0x0000000f1902723e */ /* 0x000fe200000000ff */
[-C--:B------:R-:W-:Y:S01]  /*17960*/  FMUL.FTZ R115, R115, R3.reuse ;  /* 0x0000000373737220 */ /* 0x080fe20000410000 */
[----:B------:R-:W-:Y:S01]  /*17970*/  PRMT R40, R6, 0x7771, RZ ;  /* 0x0000777106287816 */ /* 0x000fe200000000ff */
[-C--:B------:R-:W-:Y:S01]  /*17980*/  FMUL.FTZ R82, R118, R3.reuse ;  /* 0x0000000376527220 */ /* 0x080fe20000410000 */
[C---:B------:R-:W-:Y:S01]  /*17990*/  PRMT R32, R2.reuse, 0x7610, R32 ;  /* 0x0000761002207816 */ /* 0x040fe20000000020 */
[-C--:B------:R-:W-:Y:S01]  /*179a0*/  FMUL.FTZ R83, R119, R3.reuse ;  /* 0x0000000377537220 */ /* 0x080fe20000410000 */
[----:B------:R-:W-:Y:S01]  /*179b0*/  PRMT R35, R2, 0x7632, R35 ;  /* 0x0000763202237816 */ /* 0x000fe20000000023 */
[-C--:B------:R-:W-:Y:S01]  /*179c0*/  FMUL.FTZ R130, R130, R3.reuse ;  /* 0x0000000382827220 */ /* 0x080fe20000410000 */
[----:B------:R-:W-:Y:S01]  /*179d0*/  PRMT R2, R6, 0x7773, RZ ;  /* 0x0000777306027816 */ /* 0x000fe200000000ff */
[----:B------:R-:W-:Y:S01]  /*179e0*/  FMUL.FTZ R131, R131, R3 ;  /* 0x0000000383837220 */ /* 0x000fe20000410000 */
[----:B------:R-:W-:Y:S01]  /*179f0*/  PRMT R15, R32, 0x5410, R35 ;  /* 0x00005410200f7816 */ /* 0x000fe20000000023 */
[----:B------:R-:W-:-:S02]  /*17a00*/  @!P6 HADD2 R36, -R32.H0_H0, -RZ.H0_H0 ;  /* 0xa00000ff2024e230 */ /* 0x000fc40000000900 */
[-C--:B-1----:R-:W-:Y:S01]  /*17a10*/  FFMA.FTZ R48, R235, R0.reuse, R9 ;  /* 0x00000000eb307223 */ /* 0x082fe20000010009 */
        /* <DEDUP_REMOVED lines=32> */
[----:B------:R-:W-:Y:S01]  /*17c20*/  SHF.R.U32.HI R0, RZ, 0x18, R10 ;  /* 0x00000018ff007819 */ /* 0x000fe2000001160a */
[----:B------:R-:W-:Y:S01]  /*17c30*/  FFMA.FTZ R17, R229, R3, R33 ;  /* 0x00000003e5117223 */ /* 0x000fe20000010021 */
[----:B------:R-:W-:Y:S01]  /*17c40*/  @!P6 PRMT R32, R36, 0x5410, RZ ;  /* 0x000054102420e816 */ /* 0x000fe200000000ff */
[----:B------:R-:W-:Y:S01]  /*17c50*/  IMAD.MOV.U32 R7, RZ, RZ, R4 ;  /* 0x000000ffff077224 */ /* 0x000fe200078e0004 */
[----:B------:R-:W-:Y:S01]  /*17c60*/  ISETP.LE.U32.AND P6, PT, R0, UR12, PT ;  /* 0x0000000c00007c0c */ /* 0x000fe2000bfc3070 */
[----:B------:R-:W-:Y:S01]  /*17c70*/  @!P5 HADD2 R38, -R35.H0_H0, -RZ.H0_H0 ;  /* 0xa00000ff2326d230 */ /* 0x000fe20000000900 */
[----:B------:R-:W-:Y:S01]  /*17c80*/  PRMT R0, R6, 0x7772, RZ ;  /* 0x0000777206007816 */ /* 0x000fe200000000ff */
[----:B------:R-:W-:Y:S01]  /*17c90*/  USHF.L.U32 UR4, UR12, 0x10, URZ ;  /* 0x000000100c047899 */ /* 0x000fe200080006ff */
[----:B------:R-:W1:Y:S01]  /*17ca0*/  MUFU.EX2 R6, R24 ;  /* 0x0000001800067308 */ /* 0x000e620000000800 */
[C---:B------:R-:W-:Y:S01]  /*17cb0*/  PRMT R5, R4.reuse, 0x7773, RZ ;  /* 0x0000777304057816 */ /* 0x040fe200000000ff */
[----:B------:R-:W-:Y:S01]  /*17cc0*/  VIADD R36, R205, 0xa000 ;  /* 0x0000a000cd247836 */ /* 0x000fe20000000000 */
[----:B------:R-:W-:Y:S01]  /*17cd0*/  PRMT R3, R4, 0x7772, RZ ;  /* 0x0000777204037816 */ /* 0x000fe200000000ff */
[----:B------:R-:W-:Y:S01]  /*17ce0*/  IMAD.MOV.U32 R116, RZ, RZ, R250 ;  /* 0x000000ffff747224 */ /* 0x000fe200078e00fa */
[----:B------:R-:W-:Y:S01]  /*17cf0*/  PRMT R41, R0, 0x5410, R2 ;  /* 0x0000541000297816 */ /* 0x000fe20000000002 */
[----:B------:R-:W-:Y:S01]  /*17d00*/  IMAD.MOV.U32 R117, RZ, RZ, R249 ;  /* 0x000000ffff757224 */ /* 0x000fe200078e00f9 */
[----:B------:R-:W-:Y:S01]  /*17d10*/  LOP3.LUT R0, R10, 0xffff, RZ, 0xc0, !PT ;  /* 0x0000ffff0a007812 */ /* 0x000fe200078ec0ff */
[----:B------:R-:W-:Y:S01]  /*17d20*/  IMAD.MOV.U32 R118, RZ, RZ, R248 ;  /* 0x000000ffff767224 */ /* 0x000fe200078e00f8 */
[----:B------:R-:W-:Y:S01]  /*17d30*/  PRMT R18, R3, 0x5410, R5 ;  /* 0x0000541003127816 */ /* 0x000fe20000000005 */
[----:B------:R-:W-:Y:S01]  /*17d40*/  IMAD.MOV.U32 R5, RZ, RZ, R8 ;  /* 0x000000ffff057224 */ /* 0x000fe200078e0008 */
[----:B------:R-:W-:Y:S01]  /*17d50*/  PRMT R4, R4, 0x7771, RZ ;  /* 0x0000777104047816 */ /* 0x000fe200000000ff */
[----:B------:R-:W-:Y:S01]  /*17d60*/  FADD.FTZ R43, R25, R19 ;  /* 0x00000013192b7221 */ /* 0x000fe20000010000 */
[----:B------:R-:W-:Y:S01]  /*17d70*/  LOP3.LUT R3, R7, 0xff, RZ, 0xc0, !PT ;  /* 0x000000ff07037812 */ /* 0x000fe200078ec0ff */
[----:B------:R-:W-:Y:S01]  /*17d80*/  STL [R1+0x68], R36 ;  /* 0x0000682401007387 */ /* 0x000fe20000100800 */
[----:B------:R-:W-:-:S02]  /*17d90*/  SHF.R.U32.HI R0, RZ, 0x8, R0 ;  /* 0x00000008ff007819 */ /* 0x000fc40000011600 */
[----:B------:R-:W-:Y:S01]  /*17da0*/  LOP3.LUT R2, R10, 0xff, RZ, 0xc0, !PT ;  /* 0x000000ff0a027812 */ /* 0x000fe200078ec0ff */
[----:B-1----:R-:W-:Y:S01]  /*17db0*/  FADD.FTZ R42, R6, R17 ;  /* 0x00000011062a7221 */ /* 0x002fe20000010000 */
[----:B------:R-:W-:Y:S01]  /*17dc0*/  PRMT R16, R3, 0x5410, R4 ;  /* 0x0000541003107816 */ /* 0x000fe20000000004 */
[----:B------:R-:W-:Y:S01]  /*17dd0*/  VIADD R24, R205, 0xa040 ;  /* 0x0000a040cd187836 */ /* 0x000fe20000000000 */
[--C-:B------:R-:W-:Y:S01]  /*17de0*/  PRMT R11, R2, 0x5410, R0.reuse ;  /* 0x00005410020b7816 */ /* 0x100fe20000000000 */
[----:B------:R-:W-:Y:S01]  /*17df0*/  @P0 VIADD R24, R36, 0xffffffc0 ;  /* 0xffffffc024180836 */ /* 0x000fe20000000000 */
[C---:B------:R-:W-:Y:S02]  /*17e00*/  PRMT R3, R8.reuse, 0x7773, RZ ;  /* 0x0000777308037816 */ /* 0x040fe400000000ff */
[----:B------:R-:W-:Y:S02]  /*17e10*/  PRMT R2, R8, 0x7772, RZ ;  /* 0x0000777208027816 */ /* 0x000fe400000000ff */
[----:B------:R-:W-:-:S02]  /*17e20*/  PRMT R0, R10, 0x7632, R0 ;  /* 0x000076320a007816 */ /* 0x000fc40000000000 */
[----:B------:R-:W-:Y:S02]  /*17e30*/  PRMT R14, R2, 0x5410, R3 ;  /* 0x00005410020e7816 */ /* 0x000fe40000000003 */
[----:B------:R-:W-:Y:S02]  /*17e40*/  F2FP.F16.F32.PACK_AB R2, R6, R33 ;  /* 0x000000210602723e */ /* 0x000fe400000000ff */
[----:B------:R-:W-:Y:S02]  /*17e50*/  SHF.R.U32.HI R4, RZ, 0x18, R10 ;  /* 0x00000018ff047819 */ /* 0x000fe4000001160a */
[----:B------:R-:W-:Y:S02]  /*17e60*/  LOP3.LUT R0, R0, 0xff, RZ, 0xc0, !PT ;  /* 0x000000ff00007812 */ /* 0x000fe400078ec0ff */
[----:B------:R-:W-:Y:S02]  /*17e70*/  PRMT R34, R2, 0x7610, R34 ;  /* 0x0000761002227816 */ /* 0x000fe40000000022 */
[----:B------:R-:W-:-:S02]  /*17e80*/  PRMT R9, R0, 0x5410, R4 ;  /* 0x0000541000097816 */ /* 0x000fc40000000004 */
[----:B------:R-:W-:Y:S01]  /*17e90*/  LOP3.LUT R0, R28, 0xff, RZ, 0xc0, !PT ;  /* 0x000000ff1c007812 */ /* 0x000fe200078ec0ff */
[----:B------:R-:W-:Y:S01]  /*17ea0*/  @!P3 HADD2 R39, -R34.H0_H0, -RZ.H0_H0 ;  /* 0xa00000ff2227b230 */ /* 0x000fe20000000900 */
[----:B------:R-:W-:Y:S02]  /*17eb0*/  @!P5 PRMT R35, R38, 0x5410, RZ ;  /* 0x000054102623d816 */ /* 0x000fe400000000ff */
[----:B------:R-:W-:Y:S01]  /*17ec0*/  PRMT R33, R2, 0x7632, R33 ;  /* 0x0000763202217816 */ /* 0x000fe20000000021 */
[----:B------:R-:W-:Y:S01]  /*17ed0*/  IMAD.U32 R2, RZ, RZ, UR12 ;  /* 0x0000000cff027e24 */ /* 0x000fe2000f8e00ff */
[----:B------:R-:W-:Y:S02]  /*17ee0*/  ISETP.LE.U32.AND P5, PT, R0, UR12, PT ;  /* 0x0000000c00007c0c */ /* 0x000fe4000bfa3070 */
[----:B------:R-:W-:Y:S02]  /*17ef0*/  SHF.R.U32.HI R0, RZ, 0x18, R28 ;  /* 0x00000018ff007819 */ /* 0x000fe4000001161c */
[----:B------:R-:W-:-:S02]  /*17f00*/  PRMT R7, R34, 0x5410, R33 ;  /* 0x0000541022077816 */ /* 0x000fc40000000021 */
[----:B------:R-:W-:Y:S02]  /*17f10*/  @!P3 PRMT R34, R39, 0x5410, RZ ;  /* 0x000054102722b816 */ /* 0x000fe400000000ff */
[----:B------:R-:W-:Y:S01]  /*17f20*/  ISETP.LE.U32.AND P3, PT, R0, UR12, PT ;  /* 0x0000000c00007c0c */ /* 0x000fe2000bf63070 */
[----:B------:R-:W-:Y:S01]  /*17f30*/  IMAD.U32 R0, RZ, RZ, UR4 ;  /* 0x00000004ff007e24 */ /* 0x000fe2000f8e00ff */
[----:B------:R-:W-:Y:S02]  /*17f40*/  LOP3.LUT R3, R13, 0xff, RZ, 0xc0, !PT ;  /* 0x000000ff0d037812 */ /* 0x000fe400078ec0ff */
[----:B------:R-:W-:Y:S02]  /*17f50*/  LOP3.LUT R4, R5, 0xff, RZ, 0xc0, !PT ;  /* 0x000000ff05047812 */ /* 0x000fe400078ec0ff */
[----:B------:R-:W-:Y:S02]  /*17f60*/  LOP3.LUT R0, R2, 0xff0000, R0, 0xf8, !PT ;  /* 0x00ff000002007812 */ /* 0x000fe400078ef800 */
[----:B------:R-:W-:-:S02]  /*17f70*/  LOP3.LUT R2, R13, 0xffff, RZ, 0xc0, !PT ;  /* 0x0000ffff0d027812 */ /* 0x000fc400078ec0ff */
[----:B------:R-:W-:Y:S02]  /*17f80*/  SHF.R.U32.HI R5, RZ, 0x18, R13 ;  /* 0x00000018ff057819 */ /* 0x000fe4000001160d */
[----:B------:R-:W-:Y:S02]  /*17f90*/  SHF.R.U32.HI R2, RZ, 0x8, R2 ;  /* 0x00000008ff027819 */ /* 0x000fe40000011602 */
[----:B------:R-:W-:Y:S02]  /*17fa0*/  PRMT R12, R8, 0x7771, RZ ;  /* 0x00007771080c7816 */ /* 0x000fe400000000ff */
[--C-:B------:R-:W-:Y:S02]  /*17fb0*/  PRMT R6, R3, 0x5410, R2.reuse ;  /* 0x0000541003067816 */ /* 0x100fe40000000002 */
[----:B------:R-:W-:Y:S02]  /*17fc0*/  PRMT R2, R13, 0x7632, R2 ;  /* 0x000076320d027816 */ /* 0x000fe40000000002 */
[----:B------:R-:W-:-:S02]  /*17fd0*/  PRMT R12, R4, 0x5410, R12 ;  /* 0x00005410040c7816 */ /* 0x000fc4000000000c */
[----:B------:R-:W-:Y:S02]  /*17fe0*/  LOP3.LUT R3, R2, 0xff, RZ, 0xc0, !PT ;  /* 0x000000ff02037812 */ /* 0x000fe400078ec0ff */
[--C-:B------:R-:W-:Y:S02]  /*17ff0*/  HSET2.LE.AND R2, R11, R0.reuse, PT ;  /* 0x000000000b027233 */ /* 0x100fe40003803000 */
[----:B------:R-:W-:Y:S02]  /*18000*/  PRMT R5, R3, 0x5410, R5 ;  /* 0x0000541003057816 */ /* 0x000fe40000000005 */
[----:B------:R-:W-:Y:S02]  /*18010*/  LOP3.LUT R3, R18, 0xff00ff, RZ, 0xc0, !PT ;  /* 0x00ff00ff12037812 */ /* 0x000fe400078ec0ff */
[----:B------:R-:W-:Y:S02]  /*18020*/  LOP3.LUT R8, R15, R2, RZ, 0xc0, !PT ;  /* 0x000000020f087212 */ /* 0x000fe400078ec0ff */
[----:B------:R-:W-:-:S02]  /*18030*/  HSET2.LE.AND R2, R9, R0, PT ;  /* 0x0000000009027233 */ /* 0x000fc40003803000 */
[--C-:B------:R-:W-:Y:S02]  /*18040*/  HSET2.LE.AND R3, R3, R0.reuse, PT ;  /* 0x0000000003037233 */ /* 0x100fe40003803000 */
[--C-:B------:R-:W-:Y:S02]  /*18050*/  HSET2.LE.AND R4, R6, R0.reuse, PT ;  /* 0x0000000006047233 */ /* 0x100fe40003803000 */
[----:B------:R-:W-:Y:S02]  /*18060*/  LOP3.LUT R9, R7, R2, RZ, 0xc0, !PT ;  /* 0x0000000207097212 */ /* 0x000fe400078ec0ff */
[----:B------:R-:W-:Y:S02]  /*18070*/  LOP3.LUT R11, R218, R3, RZ, 0xc0, !PT ;  /* 0x00000003da0b7212 */ /* 0x000fe400078ec0ff */
[----:B------:R-:W-:Y:S02]  /*18080*/  HSET2.LE.AND R3, R12, R0, PT ;  /* 0x000000000c037233 */ /* 0x000fe40003803000 */
[----:B------:R-:W-:-:S02]  /*18090*/  LOP3.LUT R7, R14, 0xff00ff, RZ, 0xc0, !PT ;  /* 0x00ff00ff0e077812 */ /* 0x000fc400078ec0ff */
[----:B------:R-:W1:Y:S01]  /*180a0*/  LDSM.16.MT88.4 R12, [R205+0xa000] ;  /* 0x00a00000cd0c783b */ /* 0x000e620000004200 */
[--C-:B------:R-:W-:Y:S02]  /*180b0*/  HSET2.LE.AND R2, R16, R0.reuse, PT ;  /* 0x0000000010027233 */ /* 0x100fe40003803000 */
[----:B------:R-:W-:Y:S02]  /*180c0*/  LOP3.LUT R4, R217, R4, RZ, 0xc0, !PT ;  /* 0x00000004d9047212 */ /* 0x000fe400078ec0ff */
[----:B------:R-:W-:Y:S01]  /*180d0*/  LOP3.LUT R6, R211, R3, RZ, 0xc0, !PT ;  /* 0x00000003d3067212 */ /* 0x000fe200078ec0ff */
[----:B------:R-:W-:Y:S01]  /*180e0*/  IMAD.MOV.U32 R211, RZ, RZ, R239 ;  /* 0x000000ffffd37224 */ /* 0x000fe200078e00ef */
[----:B------:R-:W-:Y:S02]  /*180f0*/  LOP3.LUT R10, R219, R2, RZ, 0xc0, !PT ;  /* 0x00000002db0a7212 */ /* 0x000fe400078ec0ff */
[----:B------:R-:W-:Y:S02]  /*18100*/  HSET2.LE.AND R2, R5, R0, PT ;  /* 0x0000000005027233 */ /* 0x000fe40003803000 */
[----:B------:R-:W-:-:S03]  /*18110*/  SEL R3, R251, 0xffffffe0, !P1 ;  /* 0xffffffe0fb037807 */ /* 0x000fc60004800000 */
[----:B------:R-:W-:Y:S02]  /*18120*/  LOP3.LUT R5, R216, R2, RZ, 0xc0, !PT ;  /* 0x00000002d8057212 */ /* 0x000fe400078ec0ff */
[----:B------:R-:W-:Y:S01]  /*18130*/  HSET2.LE.AND R2, R7, R0, PT ;  /* 0x0000000007027233 */ /* 0x000fe20003803000 */
[----:B------:R-:W-:-:S04]  /*18140*/  IMAD.IADD R25, R205, 0x1, R3 ;  /* 0x00000001cd197824 */ /* 0x000fc800078e0203 */
[----:B------:R-:W-:Y:S01]  /*18150*/  LOP3.LUT R7, R29, R2, RZ, 0xc0, !PT ;  /* 0x000000021d077212 */ /* 0x000fe200078ec0ff */
[----:B------:R-:W2:Y:S01]  /*18160*/  LDSM.16.MT88.4 R16, [R25+0xa000] ;  /* 0x00a000001910783b */ /* 0x000ea20000004200 */
[-C--:B-1----:R-:W-:Y:S08]  /*18170*/  HMMA.16816.F32 R152, R8, R12.reuse, R152 ;  /* 0x0000000c0898723c */ /* 0x082ff00000001898 */
[C---:B------:R-:W-:Y:S08]  /*18180*/  HMMA.16816.F32 R168, R4.reuse, R12, R168 ;  /* 0x0000000c04a8723c */ /* 0x040ff000000018a8 */
[----:B------:R-:W-:Y:S03]  /*18190*/  HMMA.16816.F32 R164, R4, R14, R164 ;  /* 0x0000000e04a4723c */ /* 0x000fe600000018a4 */
[----:B------:R-:W-:-:S02]  /*181a0*/  IMAD.MOV.U32 R29, RZ, RZ, R154 ;  /* 0x000000ffff1d7224 */ /* 0x000fc400078e009a */
[----:B------:R-:W-:Y:S02]  /*181b0*/  IMAD.MOV.U32 R2, RZ, RZ, R155 ;  /* 0x000000ffff027224 */ /* 0x000fe400078e009b */
[----:B------:R-:W-:Y:S01]  /*181c0*/  IMAD.MOV.U32 R51, RZ, RZ, R153 ;  /* 0x000000ffff337224 */ /* 0x000fe200078e0099 */
[C---:B------:R-:W-:Y:S01]  /*181d0*/  HMMA.16816.F32 R248, R8.reuse, R14, R148 ;  /* 0x0000000e08f8723c */ /* 0x040fe20000001894 */
[----:B------:R-:W1:Y:S01]  /*181e0*/  LDSM.16.MT88.4 R12, [R24] ;  /* 0x00000000180c783b */ /* 0x000e620000004200 */
[----:B------:R-:W-:Y:S02]  /*181f0*/  IMAD.MOV.U32 R50, RZ, RZ, R152 ;  /* 0x000000ffff327224 */ /* 0x000fe400078e0098 */
[----:B------:R-:W-:Y:S02]  /*18200*/  IMAD.MOV.U32 R150, RZ, RZ, R118 ;  /* 0x000000ffff967224 */ /* 0x000fe400078e0076 */
[----:B------:R-:W-:Y:S02]  /*18210*/  IMAD.MOV.U32 R151, RZ, RZ, R29 ;  /* 0x000000ffff977224 */ /* 0x000fe400078e001d */
[----:B------:R-:W-:Y:S01]  /*18220*/  IMAD.IADD R29, R3, 0x1, R24 ;  /* 0x00000001031d7824 */ /* 0x000fe200078e0218 */
[----:B--2---:R-:W-:Y:S01]  /*18230*/  HMMA.16816.F32 R144, R8, R16, R144 ;  /* 0x000000100890723c */ /* 0x004fe20000001890 */
[----:B------:R-:W-:-:S02]  /*18240*/  IMAD.MOV.U32 R149, RZ, RZ, R37 ;  /* 0x000000ffff957224 */ /* 0x000fc400078e0025 */
[----:B------:R-:W-:Y:S02]  /*18250*/  IMAD.MOV.U32 R148, RZ, RZ, R232 ;  /* 0x000000ffff947224 */ /* 0x000fe400078e00e8 */
[----:B------:R-:W-:-:S03]  /*18260*/  IMAD.MOV.U32 R3, RZ, RZ, R228 ;  /* 0x000000ffff037224 */ /* 0x000fc600078e00e4 */
[C---:B------:R-:W-:Y:S08]  /*18270*/  HMMA.16816.F32 R160, R4.reuse, R16, R160 ;  /* 0x0000001004a0723c */ /* 0x040ff000000018a0 */
[-C--:B------:R-:W-:Y:S08]  /*18280*/  HMMA.16816.F32 R156, R4, R18.reuse, R156 ;  /* 0x00000012049c723c */ /* 0x080ff0000000189c */
[----:B------:R-:W-:Y:S01]  /*18290*/  HMMA.16816.F32 R36, R8, R18, R140 ;  /* 0x000000120824723c */ /* 0x000fe2000000188c */
[----:B------:R-:W2:Y:S01]  /*182a0*/  LDSM.16.MT88.4 R16, [R29] ;  /* 0x000000001d10783b */ /* 0x000ea20000004200 */
[----:B------:R-:W-:-:S02]  /*182b0*/  IMAD.MOV.U32 R143, RZ, RZ, R238 ;  /* 0x000000ffff8f7224 */ /* 0x000fc400078e00ee */
[----:B------:R-:W-:Y:S02]  /*182c0*/  IMAD.MOV.U32 R142, RZ, RZ, R237 ;  /* 0x000000ffff8e7224 */ /* 0x000fe400078e00ed */
[----:B------:R-:W-:Y:S02]  /*182d0*/  IMAD.MOV.U32 R141, RZ, RZ, R236 ;  /* 0x000000ffff8d7224 */ /* 0x000fe400078e00ec */
[-C--:B-1----:R-:W-:Y:S01]  /*182e0*/  HMMA.16816.F32 R216, R8, R12.reuse, R196 ;  /* 0x0000000c08d8723c */ /* 0x082fe200000018c4 */
[----:B------:R-:W-:Y:S02]  /*182f0*/  IMAD.MOV.U32 R198, RZ, RZ, R117 ;  /* 0x000000ffffc67224 */ /* 0x000fe400078e0075 */
[----:B------:R-:W-:Y:S02]  /*18300*/  IMAD.MOV.U32 R197, RZ, RZ, R116 ;  /* 0x000000ffffc57224 */ /* 0x000fe400078e0074 */
[----:B------:R-:W-:Y:S02]  /*18310*/  IMAD.MOV.U32 R199, RZ, RZ, R233 ;  /* 0x000000ffffc77224 */ /* 0x000fe400078e00e9 */
[----:B------:R-:W-:Y:S01]  /*18320*/  IMAD.MOV.U32 R140, RZ, RZ, R231 ;  /* 0x000000ffff8c7224 */ /* 0x000fe200078e00e7 */
[C---:B------:R-:W-:Y:S01]  /*18330*/  HMMA.16816.F32 R116, R4.reuse, R12, R20 ;  /* 0x0000000c0474723c */ /* 0x040fe20000001814 */
[----:B------:R-:W-:Y:S01]  /*18340*/  IMAD.MOV.U32 R196, RZ, RZ, R230 ;  /* 0x000000ffffc47224 */ /* 0x000fe200078e00e6 */
[----:B------:R-:W-:Y:S06]  /*18350*/  LDSM.16.MT88.4 R20, [R25+0xb000] ;  /* 0x00b000001914783b */ /* 0x000fec0000004200 */
[-C--:B------:R-:W-:Y:S08]  /*18360*/  HMMA.16816.F32 R44, R4, R14.reuse, R44 ;  /* 0x0000000e042c723c */ /* 0x080ff0000000182c */
[C---:B------:R-:W-:Y:S01]  /*18370*/  HMMA.16816.F32 R152, R8.reuse, R14, R200 ;  /* 0x0000000e0898723c */ /* 0x040fe200000018c8 */
[----:B------:R-:W1:Y:S07]  /*18380*/  LDSM.16.MT88.4 R12, [R205+0xb000] ;  /* 0x00b00000cd0c783b */ /* 0x000e6e0000004200 */
[-C--:B--2---:R-:W-:Y:S08]  /*18390*/  HMMA.16816.F32 R236, R8, R16.reuse, R52 ;  /* 0x0000001008ec723c */ /* 0x084ff00000001834 */
[C---:B------:R-:W-:Y:S08]  /*183a0*/  HMMA.16816.F32 R56, R4.reuse, R16, R56 ;  /* 0x000000100438723c */ /* 0x040ff00000001838 */
[-C--:B------:R-:W-:Y:S08]  /*183b0*/  HMMA.16816.F32 R60, R4, R18.reuse, R60 ;  /* 0x00000012043c723c */ /* 0x080ff0000000183c */
[----:B------:R-:W-:Y:S01]  /*183c0*/  HMMA.16816.F32 R228, R8, R18, R64 ;  /* 0x0000001208e4723c */ /* 0x000fe20000001840 */
[----:B------:R-:W2:Y:S01]  /*183d0*/  LDSM.16.MT88.4 R16, [R24+0x1000] ;  /* 0x001000001810783b */ /* 0x000ea20000004200 */
[----:B------:R-:W-:-:S02]  /*183e0*/  IMAD.MOV.U32 R67, RZ, RZ, R196 ;  /* 0x000000ffff437224 */ /* 0x000fc400078e00c4 */
[----:B------:R-:W-:Y:S02]  /*183f0*/  IMAD.MOV.U32 R66, RZ, RZ, R197 ;  /* 0x000000ffff427224 */ /* 0x000fe400078e00c5 */
[----:B------:R-:W-:Y:S02]  /*18400*/  IMAD.MOV.U32 R65, RZ, RZ, R198 ;  /* 0x000000ffff417224 */ /* 0x000fe400078e00c6 */
[----:B-1----:R-:W-:Y:S01]  /*18410*/  HMMA.16816.F32 R232, R8, R12, R68 ;  /* 0x0000000c08e8723c */ /* 0x002fe20000001844 */
[----:B------:R-:W-:-:S07]  /*18420*/  IMAD.MOV.U32 R64, RZ, RZ, R199 ;  /* 0x000000ffff407224 */ /* 0x000fce00078e00c7 */
[C---:B------:R-:W-:Y:S08]  /*18430*/  HMMA.16816.F32 R72, R4.reuse, R12, R72 ;  /* 0x0000000c0448723c */ /* 0x040ff00000001848 */
[-C--:B------:R-:W-:Y:S08]  /*18440*/  HMMA.16816.F32 R76, R4, R14.reuse, R76 ;  /* 0x0000000e044c723c */ /* 0x080ff0000000184c */
[----:B------:R-:W-:Y:S01]  /*18450*/  HMMA.16816.F32 R220, R8, R14, R220 ;  /* 0x0000000e08dc723c */ /* 0x000fe200000018dc */
[----:B------:R-:W1:Y:S07]  /*18460*/  LDSM.16.MT88.4 R12, [R29+0x1000] ;  /* 0x001000001d0c783b */ /* 0x000e6e0000004200 */
[C---:B------:R-:W-:Y:S08]  /*18470*/  HMMA.16816.F32 R88, R4.reuse, R20, R88 ;  /* 0x000000140458723c */ /* 0x040ff00000001858 */
[C---:B------:R-:W-:Y:S08]  /*18480*/  HMMA.16816.F32 R92, R4.reuse, R22, R92 ;  /* 0x00000016045c723c */ /* 0x040ff0000000185c */
[C---:B--2---:R-:W-:Y:S08]  /*18490*/  HMMA.16816.F32 R104, R4.reuse, R16, R104 ;  /* 0x000000100468723c */ /* 0x044ff00000001868 */
[----:B------:R-:W-:Y:S08]  /*184a0*/  HMMA.16816.F32 R108, R4, R18, R108 ;  /* 0x00000012046c723c */ /* 0x000ff0000000186c */
[----:B------:R-:W-:Y:S08]  /*184b0*/  HMMA.16816.F32 R84, R8, R20, R84 ;  /* 0x000000140854723c */ /* 0x000ff00000001854 */
[----:B-1----:R-:W-:Y:S01]  /*184c0*/  HMMA.16816.F32 R52, R4, R14, R124 ;  /* 0x0000000e0434723c */ /* 0x002fe2000000187c */
[----:B------:R-:W-:-:S02]  /*184d0*/  IMAD.MOV.U32 R126, RZ, RZ, R150 ;  /* 0x000000ffff7e7224 */ /* 0x000fc400078e0096 */
[----:B------:R-:W-:Y:S02]  /*184e0*/  IMAD.MOV.U32 R150, RZ, RZ, R151 ;  /* 0x000000ffff967224 */ /* 0x000fe400078e0097 */
[----:B------:R-:W-:Y:S01]  /*184f0*/  IMAD.MOV.U32 R127, RZ, RZ, R3 ;  /* 0x000000ffff7f7224 */ /* 0x000fe200078e0003 */
[C---:B------:R-:W-:Y:S01]  /*18500*/  PRMT R3, R26.reuse, 0x7773, RZ ;  /* 0x000077731a037816 */ /* 0x040fe200000000ff */
[----:B------:R-:W-:Y:S01]  /*18510*/  IMAD.MOV.U32 R151, RZ, RZ, R2 ;  /* 0x000000ffff977224 */ /* 0x000fe200078e0002 */
[----:B------:R-:W-:Y:S01]  /*18520*/  PRMT R2, R26, 0x7772, RZ ;  /* 0x000077721a027816 */ /* 0x000fe200000000ff */
[----:B------:R-:W-:Y:S01]  /*18530*/  HMMA.16816.F32 R120, R4, R12, R120 ;  /* 0x0000000c0478723c */ /* 0x000fe20000001878 */
[----:B------:R-:W-:Y:S01]  /*18540*/  LOP3.LUT R4, R30, 0xff, RZ, 0xc0, !PT ;  /* 0x000000ff1e047812 */ /* 0x000fe200078ec0ff */
[----:B------:R-:W-:Y:S01]  /*18550*/  IMAD.MOV.U32 R7, RZ, RZ, R26 ;  /* 0x000000ffff077224 */ /* 0x000fe200078e001a */
[----:B------:R-:W-:Y:S02]  /*18560*/  SHF.R.U32.HI R5, RZ, 0x18, R28 ;  /* 0x00000018ff057819 */ /* 0x000fe4000001161c */
[----:B------:R-:W-:-:S03]  /*18570*/  LOP3.LUT R6, R28, 0xff, RZ, 0xc0, !PT ;  /* 0x000000ff1c067812 */ /* 0x000fc600078ec0ff */
[C---:B------:R-:W-:Y:S01]  /*18580*/  HMMA.16816.F32 R196, R8.reuse, R12, R80 ;  /* 0x0000000c08c4723c */ /* 0x040fe20000001850 */
[----:B------:R-:W-:Y:S01]  /*18590*/  PRMT R13, R2, 0x5410, R3 ;  /* 0x00005410020d7816 */ /* 0x000fe20000000003 */
[----:B------:R-:W-:Y:S01]  /*185a0*/  LDSM.16.MT88.4 R80, [R205+0xb800] ;  /* 0x00b80000cd50783b */ /* 0x000fe20000004200 */
[C---:B------:R-:W-:Y:S02]  /*185b0*/  LOP3.LUT R3, R28.reuse, 0xffff, RZ, 0xc0, !PT ;  /* 0x0000ffff1c037812 */ /* 0x040fe400078ec0ff */
[----:B------:R-:W-:Y:S02]  /*185c0*/  PRMT R2, R28, 0x7632, R2 ;  /* 0x000076321c027816 */ /* 0x000fe40000000002 */
[----:B------:R-:W-:Y:S01]  /*185d0*/  PRMT R12, R4, 0x5410, R40 ;  /* 0x00005410040c7816 */ /* 0x000fe20000000028 */
[----:B------:R-:W-:Y:S01]  /*185e0*/  HMMA.16816.F32 R20, R8, R22, R96 ;  /* 0x000000160814723c */ /* 0x000fe20000001860 */
[----:B------:R-:W-:Y:S01]  /*185f0*/  SHF.R.U32.HI R4, RZ, 0x8, R3 ;  /* 0x00000008ff047819 */ /* 0x000fe20000011603 */
[----:B------:R-:W1:Y:S01]  /*18600*/  LDSM.16.MT88.4 R96, [R25+0xb800] ;  /* 0x00b800001960783b */ /* 0x000e620000004200 */
[----:B------:R-:W-:-:S02]  /*18610*/  LOP3.LUT R3, R2, 0xff, RZ, 0xc0, !PT ;  /* 0x000000ff02037812 */ /* 0x000fc400078ec0ff */
[----:B------:R-:W-:-:S03]  /*18620*/  LOP3.LUT R2, R7, 0xff, RZ, 0xc0, !PT ;  /* 0x000000ff07027812 */ /* 0x000fc600078ec0ff */
[----:B------:R-:W-:Y:S01]  /*18630*/  HMMA.16816.F32 R100, R8, R16, R100 ;  /* 0x000000100864723c */ /* 0x000fe20000001864 */
[----:B------:R-:W-:Y:S01]  /*18640*/  FADD.FTZ R17, R143, R43 ;  /* 0x0000002b8f117221 */ /* 0x000fe20000010000 */
[----:B------:R-:W-:Y:S01]  /*18650*/  FADD.FTZ R16, R245, R42 ;  /* 0x0000002af5107221 */ /* 0x000fe20000010000 */
[----:B------:R-:W-:-:S05]  /*18660*/  IMAD.MOV.U32 R245, RZ, RZ, R149 ;  /* 0x000000fffff57224 */ /* 0x000fca00078e0095 */
[C---:B------:R-:W-:Y:S01]  /*18670*/  HMMA.16816.F32 R68, R8.reuse, R18, R112 ;  /* 0x000000120844723c */ /* 0x040fe20000001870 */
[----:B------:R-:W-:Y:S01]  /*18680*/  MUFU.EX2 R18, R127 ;  /* 0x0000007f00127308 */ /* 0x000fe20000000800 */
[----:B------:R-:W-:Y:S06]  /*18690*/  LDSM.16.MT88.4 R112, [R24+0x1800] ;  /* 0x001800001870783b */ /* 0x000fec0000004200 */
[----:B------:R-:W-:Y:S01]  /*186a0*/  HMMA.16816.F32 R200, R8, R14, R128 ;  /* 0x0000000e08c8723c */ /* 0x000fe20000001880 */
[----:B------:R-:W-:Y:S01]  /*186b0*/  PRMT R8, R26, 0x7771, RZ ;  /* 0x000077711a087816 */ /* 0x000fe200000000ff */
[----:B------:R-:W-:Y:S01]  /*186c0*/  MUFU.EX2 R15, R142 ;  /* 0x0000008e000f7308 */ /* 0x000fe20000000800 */
[----:B------:R-:W-:-:S02]  /*186d0*/  PRMT R9, R3, 0x5410, R5 ;  /* 0x0000541003097816 */ /* 0x000fc40000000005 */
[----:B------:R-:W-:Y:S02]  /*186e0*/  PRMT R10, R2, 0x5410, R8 ;  /* 0x00005410020a7816 */ /* 0x000fe40000000008 */
[C---:B------:R-:W-:Y:S02]  /*186f0*/  LOP3.LUT R2, R27.reuse, 0xffff, RZ, 0xc0, !PT ;  /* 0x0000ffff1b027812 */ /* 0x040fe400078ec0ff */
[----:B------:R-:W-:Y:S01]  /*18700*/  LOP3.LUT R3, R27, 0xff, RZ, 0xc0, !PT ;  /* 0x000000ff1b037812 */ /* 0x000fe200078ec0ff */
[----:B------:R2:W-:Y:S01]  /*18710*/  MUFU.EX2 R26, R126 ;  /* 0x0000007e001a7308 */ /* 0x0005e20000000800 */
[----:B------:R-:W-:Y:S02]  /*18720*/  SHF.R.U32.HI R2, RZ, 0x8, R2 ;  /* 0x00000008ff027819 */ /* 0x000fe40000011602 */
[----:B------:R-:W-:Y:S02]  /*18730*/  PRMT R11, R6, 0x5410, R4 ;  /* 0x00005410060b7816 */ /* 0x000fe40000000004 */
[----:B------:R-:W-:-:S02]  /*18740*/  PRMT R7, R3, 0x5410, R2 ;  /* 0x0000541003077816 */ /* 0x000fc40000000002 */
[----:B------:R-:W-:Y:S02]  /*18750*/  PRMT R2, R27, 0x7632, R2 ;  /* 0x000076321b027816 */ /* 0x000fe40000000002 */
[----:B------:R-:W-:Y:S02]  /*18760*/  SHF.R.U32.HI R3, RZ, 0x18, R27 ;  /* 0x00000018ff037819 */ /* 0x000fe4000001161b */
[----:B------:R-:W-:Y:S01]  /*18770*/  LOP3.LUT R2, R2, 0xff, RZ, 0xc0, !PT ;  /* 0x000000ff02027812 */ /* 0x000fe200078ec0ff */
[----:B------:R3:W4:Y:S01]  /*18780*/  MUFU.EX2 R27, R141 ;  /* 0x0000008d001b7308 */ /* 0x0007220000000800 */
[----:B------:R-:W-:Y:S02]  /*18790*/  LOP3.LUT R4, R41, 0xff00ff, RZ, 0xc0, !PT ;  /* 0x00ff00ff29047812 */ /* 0x000fe400078ec0ff */
[----:B------:R-:W-:Y:S02]  /*187a0*/  PRMT R6, R2, 0x5410, R3 ;  /* 0x0000541002067816 */ /* 0x000fe40000000003 */
[----:B------:R-:W-:Y:S01]  /*187b0*/  LOP3.LUT R2, R13, 0xff00ff, RZ, 0xc0, !PT ;  /* 0x00ff00ff0d027812 */ /* 0x000fe200078ec0ff */
[----:B--2---:R-:W-:Y:S01]  /*187c0*/  IMAD.MOV.U32 R126, RZ, RZ, R64 ;  /* 0x000000ffff7e7224 */ /* 0x004fe200078e0040 */
[--C-:B------:R-:W-:Y:S01]  /*187d0*/  HSET2.LE.AND R5, R12, R0.reuse, PT ;  /* 0x000000000c057233 */ /* 0x100fe20003803000 */
[----:B------:R-:W-:Y:S01]  /*187e0*/  IMAD.MOV.U32 R64, RZ, RZ, R65 ;  /* 0x000000ffff407224 */ /* 0x000fe200078e0041 */
[--C-:B------:R-:W-:Y:S01]  /*187f0*/  HSET2.LE.AND R4, R4, R0.reuse, PT ;  /* 0x0000000004047233 */ /* 0x100fe20003803000 */
[----:B------:R-:W-:Y:S01]  /*18800*/  IMAD.MOV.U32 R65, RZ, RZ, R66 ;  /* 0x000000ffff417224 */ /* 0x000fe200078e0042 */
[--C-:B------:R-:W-:Y:S01]  /*18810*/  HSET2.LE.AND R8, R11, R0.reuse, PT ;  /* 0x000000000b087233 */ /* 0x100fe20003803000 */
[----:B------:R-:W-:Y:S01]  /*18820*/  IMAD.MOV.U32 R66, RZ, RZ, R67 ;  /* 0x000000ffff427224 */ /* 0x000fe200078e0043 */
[--C-:B------:R-:W-:Y:S01]  /*18830*/  HSET2.LE.AND R9, R9, R0.reuse, PT ;  /* 0x0000000009097233 */ /* 0x100fe20003803000 */
[----:B------:R-:W-:Y:S01]  /*18840*/  IMAD.MOV.U32 R67, RZ, RZ, R140 ;  /* 0x000000ffff437224 */ /* 0x000fe200078e008c */
[----:B------:R-:W-:-:S02]  /*18850*/  HSET2.LE.AND R10, R10, R0, PT ;  /* 0x000000000a0a7233 */ /* 0x000fc40003803000 */
[--C-:B------:R-:W-:Y:S01]  /*18860*/  HSET2.LE.AND R2, R2, R0.reuse, PT ;  /* 0x0000000002027233 */ /* 0x100fe20003803000 */
[----:B---3--:R2:W3:Y:S01]  /*18870*/  LDSM.16.MT88.4 R140, [R25+0xa800] ;  /* 0x00a80000198c783b */ /* 0x0084e20000004200 */
[--C-:B------:R-:W-:Y:S01]  /*18880*/  HSET2.LE.AND R3, R7, R0.reuse, PT ;  /* 0x0000000007037233 */ /* 0x100fe20003803000 */
[----:B------:R-:W-:Y:S01]  /*18890*/  FADD.FTZ R7, R208, R49 ;  /* 0x00000031d0077221 */ /* 0x000fe20000010000 */
[----:B------:R-:W-:Y:S01]  /*188a0*/  HSET2.LE.AND R0, R6, R0, PT ;  /* 0x0000000006007233 */ /* 0x000fe20003803000 */
[----:B------:R-:W-:Y:S01]  /*188b0*/  FADD.FTZ R6, R206, R48 ;  /* 0x00000030ce067221 */ /* 0x000fe20000010000 */
[----:B------:R-:W-:Y:S01]  /*188c0*/  LOP3.LUT R130, R126, R5, RZ, 0xc0, !PT ;  /* 0x000000057e827212 */ /* 0x000fe200078ec0ff */
[----:B------:R-:W-:Y:S01]  /*188d0*/  FADD.FTZ R7, R207, R7 ;  /* 0x00000007cf077221 */ /* 0x000fe20000010000 */
[----:B------:R-:W-:Y:S01]  /*188e0*/  LOP3.LUT R131, R64, R4, RZ, 0xc0, !PT ;  /* 0x0000000440837212 */ /* 0x000fe200078ec0ff */
[----:B------:R-:W-:Y:S01]  /*188f0*/  FADD.FTZ R19, R194, R6 ;  /* 0x00000006c2137221 */ /* 0x000fe20000010000 */
[----:B------:R-:W-:Y:S01]  /*18900*/  IMAD.MOV.U32 R6, RZ, RZ, R31 ;  /* 0x000000ffff067224 */ /* 0x000fe200078e001f */
[----:B------:R-:W-:Y:S01]  /*18910*/  LOP3.LUT R125, R66, R0, RZ, 0xc0, !PT ;  /* 0x00000000427d7212 */ /* 0x000fe200078ec0ff */
[----:B------:R-:W-:Y:S01]  /*18920*/  IMAD.MOV.U32 R206, RZ, RZ, R67 ;  /* 0x000000ffffce7224 */ /* 0x000fe200078e0043 */
[----:B------:R-:W-:Y:S01]  /*18930*/  LOP3.LUT R124, R65, R3, RZ, 0xc0, !PT ;  /* 0x00000003417c7212 */ /* 0x000fe200078ec0ff */
[----:B------:R-:W-:Y:S01]  /*18940*/  IMAD.MOV.U32 R208, RZ, RZ, R148 ;  /* 0x000000ffffd07224 */ /* 0x000fe200078e0094 */
[----:B------:R-:W-:Y:S01]  /*18950*/  LOP3.LUT R127, R6, R2, RZ, 0xc0, !PT ;  /* 0x00000002067f7212 */ /* 0x000fe200078ec0ff */
[----:B------:R-:W-:Y:S01]  /*18960*/  IMAD.MOV.U32 R194, RZ, RZ, R150 ;  /* 0x000000ffffc27224 */ /* 0x000fe200078e0096 */
[----:B----4-:R-:W-:Y:S01]  /*18970*/  F2FP.F16.F32.PACK_AB R2, R27, R26 ;  /* 0x0000001a1b02723e */ /* 0x010fe200000000ff */
[----:B------:R-:W-:Y:S01]  /*18980*/  IMAD.MOV.U32 R207, RZ, RZ, R151 ;  /* 0x000000ffffcf7224 */ /* 0x000fe200078e0097 */
[----:B--2---:R2:W4:Y:S04]  /*18990*/  LDL.LU.S16 R25, [R1+0x2c] ;  /* 0x00002c0001197983 */ /* 0x0045280000300600 */
[----:B------:R2:W5:Y:S04]  /*189a0*/  LDL.LU.S16 R6, [R1+0x38] ;  /* 0x0000380001067983 */ /* 0x0005680000300600 */
[----:B------:R2:W2:Y:S04]  /*189b0*/  LDL.LU.S16 R5, [R1+0x34] ;  /* 0x0000340001057983 */ /* 0x0004a80000300600 */
[----:B------:R2:W2:Y:S01]  /*189c0*/  LDL.LU.S16 R4, [R1+0x30] ;  /* 0x0000300001047983 */ /* 0x0004a20000300600 */
[----:B------:R-:W-:Y:S01]  /*189d0*/  F2FP.F16.F32.PACK_AB R0, R18, R15 ;  /* 0x0000000f1200723e */ /* 0x000fe200000000ff */
[----:B------:R-:W-:Y:S01]  /*189e0*/  UIADD3 UR6, UPT, UPT, UR19, -0x6, URZ ;  /* 0xfffffffa13067890 */ /* 0x000fe2000fffe0ff */
[C---:B------:R-:W-:Y:S01]  /*189f0*/  PRMT R14, R2.reuse, 0x7610, R14 ;  /* 0x00007610020e7816 */ /* 0x040fe2000000000e */
[----:B------:R-:W-:Y:S01]  /*18a00*/  LDSM.16.MT88.4 R64, [R29+0x800] ;  /* 0x000800001d40783b */ /* 0x000fe20000004200 */
[----:B------:R-:W-:-:S02]  /*18a10*/  PRMT R13, R2, 0x7632, R13 ;  /* 0x00007632020d7816 */ /* 0x000fc4000000000d */
[C---:B------:R-:W-:Y:S01]  /*18a20*/  PRMT R12, R0.reuse, 0x7610, R12 ;  /* 0x00007610000c7816 */ /* 0x040fe2000000000c */
[----:B------:R-:W-:Y:S01]  /*18a30*/  LDSM.16.MT88.4 R148, [R205+0xa800] ;  /* 0x00a80000cd94783b */ /* 0x000fe20000004200 */
[----:B------:R-:W-:Y:S02]  /*18a40*/  PRMT R11, R0, 0x7632, R11 ;  /* 0x00007632000b7816 */ /* 0x000fe4000000000b */
[----:B------:R-:W-:Y:S01]  /*18a50*/  PRMT R0, R14, 0x5410, R13 ;  /* 0x000054100e007816 */ /* 0x000fe2000000000d */
[----:B------:R-:W-:Y:S01]  /*18a60*/  LDSM.16.MT88.4 R28, [R29+0x1800] ;  /* 0x001800001d1c783b */ /* 0x000fe20000004200 */
[----:B------:R-:W-:Y:S01]  /*18a70*/  LOP3.LUT R126, R214, R10, RZ, 0xc0, !PT ;  /* 0x0000000ad67e7212 */ /* 0x000fe200078ec0ff */
[----:B------:R-:W-:Y:S01]  /*18a80*/  IMAD.MOV.U32 R10, RZ, RZ, R50 ;  /* 0x000000ffff0a7224 */ /* 0x000fe200078e0032 */
[----:B------:R-:W-:Y:S01]  /*18a90*/  LOP3.LUT R128, R0, R8, RZ, 0xc0, !PT ;  /* 0x0000000800807212 */ /* 0x000fe200078ec0ff */
[----:B------:R-:W-:Y:S01]  /*18aa0*/  @!P3 HADD2 R252, -R11.H0_H0, -RZ.H0_H0 ;  /* 0xa00000ff0bfcb230 */ /* 0x000fe20000000900 */
[----:B------:R-:W-:-:S03]  /*18ab0*/  PRMT R0, R12, 0x5410, R11 ;  /* 0x000054100c007816 */ /* 0x000fc6000000000b */
[-C--:B-1----:R-:W-:Y:S01]  /*18ac0*/  HMMA.16816.F32 R88, R124, R96.reuse, R88 ;  /* 0x000000607c58723c */ /* 0x082fe20000001858 */
[----:B------:R-:W-:Y:S01]  /*18ad0*/  LOP3.LUT R129, R0, R9, RZ, 0xc0, !PT ;  /* 0x0000000900817212 */ /* 0x000fe200078ec0ff */
[----:B------:R-:W-:Y:S01]  /*18ae0*/  IMAD.MOV.U32 R9, RZ, RZ, R51 ;  /* 0x000000ffff097224 */ /* 0x000fe200078e0033 */
[----:B------:R-:W-:Y:S01]  /*18af0*/  @!P3 PRMT R11, R252, 0x5410, RZ ;  /* 0x00005410fc0bb816 */ /* 0x000fe200000000ff */
[----:B------:R-:W1:Y:S04]  /*18b00*/  LDSM.16.MT88.4 R48, [R24+0x800] ;  /* 0x000800001830783b */ /* 0x000e680000004200 */
[----:B------:R-:W-:Y:S08]  /*18b10*/  HMMA.16816.F32 R84, R128, R96, R84 ;  /* 0x000000608054723c */ /* 0x000ff00000001854 */
[-C--:B------:R-:W-:Y:S08]  /*18b20*/  HMMA.16816.F32 R92, R124, R98.reuse, R92 ;  /* 0x000000627c5c723c */ /* 0x080ff0000000185c */
[----:B------:R-:W-:Y:S01]  /*18b30*/  HMMA.16816.F32 R96, R128, R98, R20 ;  /* 0x000000628060723c */ /* 0x000fe20000001814 */
[----:B------:R-:W1:Y:S01]  /*18b40*/  LDC R22, c[0x0][0x448] ;  /* 0x00011200ff167b82 */ /* 0x000e620000000800 */
[----:B------:R-:W-:Y:S01]  /*18b50*/  FADD.FTZ R21, R242, R7 ;  /* 0x00000007f2157221 */ /* 0x000fe20000010000 */
[----:B------:R-:W-:-:S05]  /*18b60*/  FADD.FTZ R20, R241, R19 ;  /* 0x00000013f1147221 */ /* 0x000fca0000010000 */
[-C--:B---3--:R-:W-:Y:S08]  /*18b70*/  HMMA.16816.F32 R144, R128, R140.reuse, R144 ;  /* 0x0000008c8090723c */ /* 0x088ff00000001890 */
[C---:B------:R-:W-:Y:S08]  /*18b80*/  HMMA.16816.F32 R160, R124.reuse, R140, R160 ;  /* 0x0000008c7ca0723c */ /* 0x040ff000000018a0 */
[----:B-1----:R-:W-:Y:S01]  /*18b90*/  HMMA.16816.F32 R40, R124, R48, R116 ;  /* 0x000000307c28723c */ /* 0x002fe20000001874 */
[----:B------:R-:W-:-:S02]  /*18ba0*/  IMAD.SHL.U32 R23, R22, 0x8, RZ ;  /* 0x0000000816177824 */ /* 0x000fc400078e00ff */
[----:B------:R-:W-:Y:S02]  /*18bb0*/  IMAD.MOV.U32 R117, RZ, RZ, R9 ;  /* 0x000000ffff757224 */ /* 0x000fe400078e0009 */
[----:B------:R-:W-:Y:S02]  /*18bc0*/  IMAD.MOV.U32 R116, RZ, RZ, R10 ;  /* 0x000000ffff747224 */ /* 0x000fe400078e000a */
[----:B------:R-:W-:Y:S01]  /*18bd0*/  IMAD.MOV.U32 R118, RZ, RZ, R194 ;  /* 0x000000ffff767224 */ /* 0x000fe200078e00c2 */
[----:B------:R-:W-:Y:S01]  /*18be0*/  HMMA.16816.F32 R156, R124, R142, R156 ;  /* 0x0000008e7c9c723c */ /* 0x000fe2000000189c */
[----:B------:R-:W-:-:S07]  /*18bf0*/  IMAD.MOV.U32 R119, RZ, RZ, R207 ;  /* 0x000000ffff777224 */ /* 0x000fce00078e00cf */
        /* <DEDUP_REMOVED lines=24> */
[----:B----4-:R-:W-:-:S02]  /*18d80*/  @!P6 HADD2 R25, -R33.H0_H0, -RZ.H0_H0 ;  /* 0xa00000ff2119e230 */ /* 0x010fc40000000900 */
[----:B-----5:R-:W-:-:S03]  /*18d90*/  @!P5 HADD2 R6, -R14.H0_H0, -RZ.H0_H0 ;  /* 0xa00000ff0e06d230 */ /* 0x020fc60000000900 */
[----:B------:R-:W-:Y:S01]  /*18da0*/  PRMT R8, R25, 0x7610, R8 ;  /* 0x0000761019087816 */ /* 0x000fe20000000008 */
[----:B--2---:R-:W-:Y:S01]  /*18db0*/  @!P4 HADD2 R5, -R13.H0_H0, -RZ.H0_H0 ;  /* 0xa00000ff0d05c230 */ /* 0x004fe20000000900 */
[----:B------:R-:W-:Y:S02]  /*18dc0*/  PRMT R3, R6, 0x7610, R3 ;  /* 0x0000761006037816 */ /* 0x000fe40000000003 */
[----:B------:R-:W-:Y:S01]  /*18dd0*/  @!P6 PRMT R33, R8, 0x5410, RZ ;  /* 0x000054100821e816 */ /* 0x000fe200000000ff */
[----:B------:R-:W-:Y:S01]  /*18de0*/  @!P2 HADD2 R4, -R12.H0_H0, -RZ.H0_H0 ;  /* 0xa00000ff0c04a230 */ /* 0x000fe20000000900 */
[----:B------:R-:W-:Y:S02]  /*18df0*/  PRMT R2, R5, 0x7610, R2 ;  /* 0x0000761005027816 */ /* 0x000fe40000000002 */
[----:B------:R-:W-:Y:S02]  /*18e00*/  @!P5 PRMT R14, R3, 0x5410, RZ ;  /* 0x00005410030ed816 */ /* 0x000fe400000000ff */
[----:B------:R-:W-:Y:S01]  /*18e10*/  PRMT R0, R4, 0x7610, R0 ;  /* 0x0000761004007816 */ /* 0x000fe20000000000 */
[----:B------:R-:W-:Y:S01]  /*18e20*/  FADD.FTZ R4, R245, R17 ;  /* 0x00000011f5047221 */ /* 0x000fe20000010000 */
[----:B------:R-:W-:Y:S01]  /*18e30*/  IMAD.MOV.U32 R17, RZ, RZ, R227 ;  /* 0x000000ffff117224 */ /* 0x000fe200078e00e3 */
[----:B------:R-:W-:-:S02]  /*18e40*/  @!P4 PRMT R13, R2, 0x5410, RZ ;  /* 0x00005410020dc816 */ /* 0x000fc400000000ff */
[----:B------:R-:W-:Y:S01]  /*18e50*/  @!P2 PRMT R12, R0, 0x5410, RZ ;  /* 0x00005410000ca816 */ /* 0x000fe200000000ff */
[----:B------:R-:W-:Y:S01]  /*18e60*/  FADD.FTZ R0, R246, R16 ;  /* 0x00000010f6007221 */ /* 0x000fe20000010000 */
[----:B------:R-:W-:Y:S02]  /*18e70*/  IMAD.MOV.U32 R16, RZ, RZ, R226 ;  /* 0x000000ffff107224 */ /* 0x000fe400078e00e2 */
[----:B------:R-:W-:Y:S01]  /*18e80*/  FADD.FTZ R19, R26, R4 ;  /* 0x000000041a137221 */ /* 0x000fe20000010000 */
[----:B------:R-:W-:Y:S01]  /*18e90*/  IADD3 R216, P2, PT, R226, -0x140, RZ ;  /* 0xfffffec0e2d87810 */ /* 0x000fe20007f5e0ff */
[----:B------:R-:W-:Y:S01]  /*18ea0*/  FADD.FTZ R10, R15, R0 ;  /* 0x000000000f0a7221 */ /* 0x000fe20000010000 */
[----:B------:R-:W-:Y:S01]  /*18eb0*/  IMAD.WIDE R2, R23, 0x2, R16 ;  /* 0x0000000217027825 */ /* 0x000fe200078e0210 */
[----:B------:R-:W-:Y:S03]  /*18ec0*/  STG.E.U16 desc[UR22][R16.64+-0x100], R32 ;  /* 0xffff002010007986 */ /* 0x000fe6000c101516 */
[----:B------:R-:W-:Y:S01]  /*18ed0*/  FADD.FTZ R0, R240, R20 ;  /* 0x00000014f0007221 */ /* 0x000fe20000010000 */
[----:B------:R-:W-:Y:S01]  /*18ee0*/  IADD3.X R217, PT, PT, R227, -0x1, RZ, P2, !PT ;  /* 0xffffffffe3d97810 */ /* 0x000fe200017fe4ff */
[----:B------:R-:W-:Y:S01]  /*18ef0*/  STG.E.U16 desc[UR22][R16.64+-0xfe], R35 ;  /* 0xffff022310007986 */ /* 0x000fe2000c101516 */
[----:B------:R-:W-:-:S04]  /*18f00*/  IMAD.WIDE R6, R22, 0x70, R2 ;  /* 0x0000007016067825 */ /* 0x000fc800078e0202 */
[----:B------:R-:W-:-:S04]  /*18f10*/  FADD.FTZ R0, R213, R0 ;  /* 0x00000000d5007221 */ /* 0x000fc80000010000 */
[----:B------:R-:W-:Y:S01]  /*18f20*/  FADD.FTZ R0, R191, R0 ;  /* 0x00000000bf007221 */ /* 0x000fe20000010000 */
[----:B------:R-:W-:-:S04]  /*18f30*/  IMAD.WIDE R2, R22, -0x70, R6 ;  /* 0xffffff9016027825 */ /* 0x000fc800078e0206 */
[----:B------:R-:W-:Y:S01]  /*18f40*/  FADD.FTZ R235, R188, R0 ;  /* 0x00000000bceb7221 */ /* 0x000fe20000010000 */
[----:B------:R-:W-:-:S04]  /*18f50*/  IMAD.WIDE R2, R22, 0x70, R2 ;  /* 0x0000007016027825 */ /* 0x000fc800078e0202 */
[----:B------:R-:W-:-:S04]  /*18f60*/  IMAD.WIDE R2, R22, -0x70, R2 ;  /* 0xffffff9016027825 */ /* 0x000fc800078e0202 */
[----:B------:R-:W-:-:S04]  /*18f70*/  IMAD.WIDE R2, R22, 0x70, R2 ;  /* 0x0000007016027825 */ /* 0x000fc800078e0202 */
[----:B------:R-:W-:-:S04]  /*18f80*/  IMAD.WIDE R2, R22, -0x70, R2 ;  /* 0xffffff9016027825 */ /* 0x000fc800078e0202 */
[----:B------:R-:W-:-:S04]  /*18f90*/  IMAD.WIDE R8, R22, 0x70, R2 ;  /* 0x0000007016087825 */ /* 0x000fc800078e0202 */
[----:B------:R-:W-:-:S04]  /*18fa0*/  IMAD.WIDE R2, R23, 0x2, R6 ;  /* 0x0000000217027825 */ /* 0x000fc800078e0206 */
[----:B------:R-:W-:-:S05]  /*18fb0*/  IMAD.WIDE R4, R22, -0x70, R8 ;  /* 0xffffff9016047825 */ /* 0x000fca00078e0208 */
[----:B------:R-:W-:Y:S01]  /*18fc0*/  STG.E.U16 desc[UR22][R4.64+-0x100], R34 ;  /* 0xffff002204007986 */ /* 0x000fe2000c101516 */
[----:B------:R-:W-:-:S03]  /*18fd0*/  IMAD.WIDE R6, R22, 0x70, R4 ;  /* 0x0000007016067825 */ /* 0x000fc600078e0204 */
[----:B------:R-:W-:Y:S04]  /*18fe0*/  STG.E.U16 desc[UR22][R4.64+-0xfe], R33 ;  /* 0xffff022104007986 */ /* 0x000fe8000c101516 */
[----:B------:R1:W-:Y:S04]  /*18ff0*/  STG.E.U16 desc[UR22][R8.64+-0x100], R181 ;  /* 0xffff00b508007986 */ /* 0x0003e8000c101516 */
[----:B------:R-:W-:Y:S04]  /*19000*/  STG.E.U16 desc[UR22][R6.64+-0xfe], R180 ;  /* 0xffff02b406007986 */ /* 0x000fe8000c101516 */
[----:B------:R-:W-:Y:S04]  /*19010*/  STG.E.U16 desc[UR22][R2.64+-0x100], R179 ;  /* 0xffff00b302007986 */ /* 0x000fe8000c101516 */
[----:B------:R-:W-:Y:S04]  /*19020*/  STG.E.U16 desc[UR22][R2.64+-0xfe], R178 ;  /* 0xffff02b202007986 */ /* 0x000fe8000c101516 */
[----:B------:R-:W-:Y:S04]  /*19030*/  STG.E.U16 desc[UR22][R16.64+-0xf0], R193 ;  /* 0xffff10c110007986 */ /* 0x000fe8000c101516 */
[----:B------:R-:W-:Y:S04]  /*19040*/  STG.E.U16 desc[UR22][R16.64+-0xee], R192 ;  /* 0xffff12c010007986 */ /* 0x000fe8000c101516 */
[----:B------:R-:W-:Y:S01]  /*19050*/  STG.E.U16 desc[UR22][R4.64+-0xf0], R190 ;  /* 0xffff10be04007986 */ /* 0x000fe2000c101516 */
[----:B-1----:R-:W-:-:S03]  /*19060*/  IMAD.WIDE R8, R22, -0x70, R6 ;  /* 0xffffff9016087825 */ /* 0x002fc600078e0206 */
[----:B------:R-:W-:Y:S04]  /*19070*/  STG.E.U16 desc[UR22][R4.64+-0xee], R189 ;  /* 0xffff12bd04007986 */ /* 0x000fe8000c101516 */
        /* <DEDUP_REMOVED lines=8> */
[----:B-1----:R-:W-:-:S05]  /*19100*/  IMAD.WIDE R6, R22, 0x70, R8 ;  /* 0x0000007016067825 */ /* 0x002fca00078e0208 */
[----:B------:R-:W-:Y:S01]  /*19110*/  STG.E.U16 desc[UR22][R6.64+-0xe0], R173 ;  /* 0xffff20ad06007986 */ /* 0x000fe2000c101516 */
[----:B------:R-:W-:-:S03]  /*19120*/  IMAD.WIDE R4, R22, -0x70, R6 ;  /* 0xffffff9016047825 */ /* 0x000fc600078e0206 */
[----:B------:R1:W-:Y:S04]  /*19130*/  STG.E.U16 desc[UR22][R6.64+-0xde], R172 ;  /* 0xffff22ac06007986 */ /* 0x0003e8000c101516 */
[----:B------:R-:W-:Y:S04]  /*19140*/  STG.E.U16 desc[UR22][R2.64+-0xe0], R139 ;  /* 0xffff208b02007986 */ /* 0x000fe8000c101516 */
[----:B------:R-:W-:Y:S04]  /*19150*/  STG.E.U16 desc[UR22][R2.64+-0xde], R138 ;  /* 0xffff228a02007986 */ /* 0x000fe8000c101516 */
[----:B------:R-:W-:Y:S04]  /*19160*/  STG.E.U16 desc[UR22][R16.64+-0xd0], R186 ;  /* 0xffff30ba10007986 */ /* 0x000fe8000c101516 */
[----:B------:R-:W-:Y:S04]  /*19170*/  STG.E.U16 desc[UR22][R16.64+-0xce], R185 ;  /* 0xffff32b910007986 */ /* 0x000fe8000c101516 */
[----:B------:R-:W-:Y:S04]  /*19180*/  STG.E.U16 desc[UR22][R4.64+-0xd0], R184 ;  /* 0xffff30b804007986 */ /* 0x000fe8000c101516 */
[----:B------:R2:W-:Y:S01]  /*19190*/  STG.E.U16 desc[UR22][R4.64+-0xce], R183 ;  /* 0xffff32b704007986 */ /* 0x0005e2000c101516 */
[----:B-1----:R-:W-:-:S05]  /*191a0*/  IMAD.WIDE R6, R22, 0x70, R4 ;  /* 0x0000007016067825 */ /* 0x002fca00078e0204 */
[----:B------:R-:W-:Y:S04]  /*191b0*/  STG.E.U16 desc[UR22][R6.64+-0xd0], R137 ;  /* 0xffff308906007986 */ /* 0x000fe8000c101516 */
[----:B------:R-:W-:Y:S04]  /*191c0*/  STG.E.U16 desc[UR22][R6.64+-0xce], R132 ;  /* 0xffff328406007986 */ /* 0x000fe8000c101516 */
[----:B------:R-:W-:Y:S04]  /*191d0*/  STG.E.U16 desc[UR22][R2.64+-0xd0], R187 ;  /* 0xffff30bb02007986 */ /* 0x000fe8000c101516 */
[----:B------:R1:W-:Y:S01]  /*191e0*/  STG.E.U16 desc[UR22][R2.64+-0xce], R182 ;  /* 0xffff32b602007986 */ /* 0x0003e2000c101516 */
[----:B--2---:R-:W-:-:S04]  /*191f0*/  FADD.FTZ R4, R27, R19 ;  /* 0x000000131b047221 */ /* 0x004fc80000010000 */
[----:B------:R-:W-:-:S04]  /*19200*/  FADD.FTZ R4, R206, R4 ;  /* 0x00000004ce047221 */ /* 0x000fc80000010000 */
[----:B------:R-:W-:Y:S01]  /*19210*/  FADD.FTZ R252, R211, R4 ;  /* 0x00000004d3fc7221 */ /* 0x000fe20000010000 */
[----:B-1----:R-:W-:Y:S01]  /*19220*/  FADD.FTZ R2, R244, R21 ;  /* 0x00000015f4027221 */ /* 0x002fe20000010000 */
[----:B------:R-:W-:-:S03]  /*19230*/  FADD.FTZ R3, R18, R10 ;  /* 0x0000000a12037221 */ /* 0x000fc60000010000 */
[----:B------:R-:W-:Y:S01]  /*19240*/  FADD.FTZ R2, R243, R2 ;  /* 0x00000002f3027221 */ /* 0x000fe20000010000 */
[----:B------:R-:W-:-:S03]  /*19250*/  FADD.FTZ R3, R208, R3 ;  /* 0x00000003d0037221 */ /* 0x000fc60000010000 */
[----:B------:R-:W-:Y:S01]  /*19260*/  FADD.FTZ R2, R204, R2 ;  /* 0x00000002cc027221 */ /* 0x000fe20000010000 */
[----:B------:R-:W-:-:S03]  /*19270*/  FADD.FTZ R229, R247, R3 ;  /* 0x00000003f7e57221 */ /* 0x000fc60000010000 */
[----:B------:R-:W-:-:S07]  /*19280*/  FADD.FTZ R234, R195, R2 ;  /* 0x00000002c3ea7221 */ /* 0x000fce0000010000 */
.L_x_1357:
[----:B------:R-:W-:-:S09]  /*19290*/  UISETP.GE.AND UP0, UPT, UR6, URZ, UPT ;  /* 0x000000ff0600728c */ /* 0x000fd2000bf06270 */
[----:B------:R-:W-:Y:S05]  /*192a0*/  BRA.U !UP0, `(.L_x_1362) ;  /* 0x00000041082c7547 */ /* 0x000fea000b800000 */
[----:B------:R-:W2:Y:S01]  /*192b0*/  LDL.LU.64 R8, [R1+0xa0] ;  /* 0x0000a00001087983 */ /* 0x000ea20000300a00 */
[----:B------:R-:W-:Y:S01]  /*192c0*/  SHF.R.U32.HI R2, RZ, 0x5, R212 ;  /* 0x00000005ff027819 */ /* 0x000fe200000116d4 */
[----:B------:R-:W-:Y:S01]  /*192d0*/  IMAD.U32 R0, RZ, RZ, UR21 ;  /* 0x00000015ff007e24 */ /* 0x000fe2000f8e00ff */
[----:B------:R-:W1:Y:S01]  /*192e0*/  LDCU UR9, c[0x0][0x440] ;  /* 0x00008800ff0977ac */ /* 0x000e620008000800 */
[----:B------:R-:W3:Y:S01]  /*192f0*/  LDL.64 R4, [R1+0x78] ;  /* 0x0000780001047983 */ /* 0x000ee20000100a00 */
[----:B------:R-:W-:Y:S01]  /*19300*/  IMAD.SHL.U32 R213, R212, 0x40, RZ ;  /* 0x00000040d4d57824 */ /* 0x000fe200078e00ff */
[----:B------:R-:W-:Y:S02]  /*19310*/  USHF.L.U32 UR4, UR12, 0x10, URZ ;  /* 0x000000100c047899 */ /* 0x000fe400080006ff */
[----:B------:R-:W4:Y:S01]  /*19320*/  LDL.64 R6, [R1+0x80] ;  /* 0x0000800001067983 */ /* 0x000f220000100a00 */
[----:B------:R-:W-:Y:S01]  /*19330*/  IMAD R0, R0, 0x8, R2 ;  /* 0x0000000800007824 */ /* 0x000fe200078e0202 */
[----:B------:R-:W-:Y:S01]  /*19340*/  SHF.L.U32 R2, R212, 0x3, RZ ;  /* 0x00000003d4027819 */ /* 0x000fe200000006ff */
[----:B------:R-:W5:Y:S01]  /*19350*/  S2UR UR5, SR_CgaCtaId ;  /* 0x00000000000579c3 */ /* 0x000f620000008800 */
[----:B------:R-:W-:Y:S01]  /*19360*/  LOP3.LUT R211, R213, 0x1c0, RZ, 0xc0, !PT ;  /* 0x000001c0d5d37812 */ /* 0x000fe200078ec0ff */
[----:B------:R-:W-:Y:S01]  /*19370*/  IMAD.U32 R220, RZ, RZ, UR4 ;  /* 0x00000004ffdc7e24 */ /* 0x000fe2000f8e00ff */
[----:B------:R-:W2:Y:S02]  /*19380*/  LDCU UR7, c[0x0][0x440] ;  /* 0x00008800ff0777ac */ /* 0x000ea40008000800 */
[----:B------:R-:W-:-:S02]  /*19390*/  LOP3.LUT R211, R211, 0x38, R2, 0xf8, !PT ;  /* 0x00000038d3d37812 */ /* 0x000fc400078ef802 */
[----:B------:R-:W-:Y:S01]  /*193a0*/  LOP3.LUT R2, R2, 0x38, RZ, 0xc0, !PT ;  /* 0x0000003802027812 */ /* 0x000fe200078ec0ff */
[----:B------:R-:W2:Y:S01]  /*193b0*/  LDC.64 R236, c[0x0][0x3c0] ;  /* 0x0000f000ffec7b82 */ /* 0x000ea20000000a00 */
[----:B------:R-:W-:Y:S01]  /*193c0*/  IMAD.MOV.U32 R208, RZ, RZ, 0x20 ;  /* 0x00000020ffd07424 */ /* 0x000fe200078e00ff */
[----:B------:R-:W-:Y:S01]  /*193d0*/  LOP3.LUT P0, RZ, R212, 0x2, RZ, 0xc0, !PT ;  /* 0x00000002d4ff7812 */ /* 0x000fe2000780c0ff */
[----:B------:R-:W-:Y:S01]  /*193e0*/  IMAD.MOV.U32 R206, RZ, RZ, 0x20 ;  /* 0x00000020ffce7424 */ /* 0x000fe200078e00ff */
[----:B-1----:R-:W-:Y:S01]  /*193f0*/  ISETP.GE.AND P2, PT, R2, UR9, PT ;  /* 0x0000000902007c0c */ /* 0x002fe2000bf46270 */
[----:B------:R-:W-:Y:S01]  /*19400*/  IMAD.MOV.U32 R137, RZ, RZ, R133 ;  /* 0x000000ffff897224 */ /* 0x000fe200078e0085 */
[----:B------:R-:W-:Y:S01]  /*19410*/  LOP3.LUT R207, R211, 0x8, R212, 0x78, !PT ;  /* 0x00000008d3cf7812 */ /* 0x000fe200078e78d4 */
[----:B------:R-:W-:Y:S01]  /*19420*/  IMAD.MOV.U32 R132, RZ, RZ, R134 ;  /* 0x000000ffff847224 */ /* 0x000fe200078e0086 */
[----:B------:R-:W-:Y:S01]  /*19430*/  SEL R208, R208, 0xffffffe0, !P1 ;  /* 0xffffffe0d0d07807 */ /* 0x000fe20004800000 */
[----:B------:R-:W-:Y:S01]  /*19440*/  UMOV UR8, 0x400 ;  /* 0x0000040000087882 */ /* 0x000fe20000000000 */
[----:B------:R-:W-:Y:S01]  /*19450*/  MOV R214, 0x40 ;  /* 0x0000004000d67802 */ /* 0x000fe20000000f00 */
[----:B------:R-:W1:Y:S01]  /*19460*/  LDCU UR4, c[0x0][0x45c] ;  /* 0x00008b80ff0477ac */ /* 0x000e620008000800 */
[----:B------:R-:W-:Y:S01]  /*19470*/  SEL R206, R206, 0xffffffe0, !P0 ;  /* 0xffffffe0cece7807 */ /* 0x000fe20004000000 */
[----:B------:R-:W-:Y:S01]  /*19480*/  IMAD.IADD R208, R205, 0x1, R208 ;  /* 0x00000001cdd07824 */ /* 0x000fe200078e02d0 */
[----:B-----5:R-:W-:Y:S01]  /*19490*/  ULEA UR5, UR5, UR8, 0x18 ;  /* 0x0000000805057291 */ /* 0x020fe2000f8ec0ff */
[----:B--2---:R-:W-:Y:S01]  /*194a0*/  LOP3.LUT R3, R9, R225, RZ, 0x3c, !PT ;  /* 0x000000e109037212 */ /* 0x004fe200078e3cff */
[----:B---3--:R-:W-:-:S02]  /*194b0*/  IMAD.MOV.U32 R10, RZ, RZ, R4 ;  /* 0x000000ffff0a7224 */ /* 0x008fc400078e0004 */
[C---:B------:R-:W-:Y:S01]  /*194c0*/  VIADD R4, R0.reuse, 0x4 ;  /* 0x0000000400047836 */ /* 0x040fe20000000000 */
[----:B------:R-:W-:Y:S01]  /*194d0*/  MOV R11, R5 ;  /* 0x00000005000b7202 */ /* 0x000fe20000000f00 */
[----:B------:R2:W-:Y:S01]  /*194e0*/  STL [R1+0x60], R3 ;  /* 0x0000600301007387 */ /* 0x0005e20000100800 */
[----:B------:R-:W-:Y:S02]  /*194f0*/  IMAD R5, R0, -0x326172a9, RZ ;  /* 0xcd9e8d5700057824 */ /* 0x000fe400078e02ff */
[----:B------:R-:W-:Y:S02]  /*19500*/  IMAD R4, R4, -0x326172a9, RZ ;  /* 0xcd9e8d5704047824 */ /* 0x000fe400078e02ff */
[----:B----4-:R-:W-:Y:S02]  /*19510*/  IMAD.MOV.U32 R8, RZ, RZ, R6 ;  /* 0x000000ffff087224 */ /* 0x010fe400078e0006 */
[----:B------:R-:W-:Y:S02]  /*19520*/  IMAD.U32 R6, RZ, RZ, UR12 ;  /* 0x0000000cff067e24 */ /* 0x000fe4000f8e00ff */
[----:B------:R-:W-:-:S03]  /*19530*/  IMAD.MOV.U32 R9, RZ, RZ, R7 ;  /* 0x000000ffff097224 */ /* 0x000fc600078e0007 */
[----:B------:R-:W-:Y:S01]  /*19540*/  LOP3.LUT R220, R6, 0xff0000, R220, 0xf8, !PT ;  /* 0x00ff000006dc7812 */ /* 0x000fe200078ef8dc */
[----:B--2---:R-:W-:-:S05]  /*19550*/  VIADD R3, R224, 0x9e3779b9 ;  /* 0x9e3779b9e0037836 */ /* 0x004fca0000000000 */
[-C--:B------:R-:W-:Y:S02]  /*19560*/  LOP3.LUT R5, R5, R3.reuse, RZ, 0x3c, !PT ;  /* 0x0000000305057212 */ /* 0x080fe400078e3cff */
[----:B------:R-:W-:Y:S01]  /*19570*/  LOP3.LUT R3, R4, R3, RZ, 0x3c, !PT ;  /* 0x0000000304037212 */ /* 0x000fe200078e3cff */
[----:B------:R-:W-:Y:S02]  /*19580*/  VIADD R4, R224, 0x3c6ef372 ;  /* 0x3c6ef372e0047836 */ /* 0x000fe40000000000 */
[----:B------:R2:W-:Y:S03]  /*19590*/  STL [R1+0x5c], R5 ;  /* 0x00005c0501007387 */ /* 0x0005e60000100800 */
[-C--:B------:R-:W-:Y:S02]  /*195a0*/  LOP3.LUT R6, R11, R4.reuse, RZ, 0x3c, !PT ;  /* 0x000000040b067212 */ /* 0x080fe400078e3cff */
[----:B------:R-:W-:Y:S01]  /*195b0*/  LOP3.LUT R2, R9, R4, RZ, 0x3c, !PT ;  /* 0x0000000409027212 */ /* 0x000fe200078e3cff */
[----:B------:R3:W-:Y:S04]  /*195c0*/  STL [R1+0x58], R3 ;  /* 0x0000580301007387 */ /* 0x0007e80000100800 */
[----:B------:R4:W-:Y:S04]  /*195d0*/  STL [R1+0x54], R6 ;  /* 0x0000540601007387 */ /* 0x0009e80000100800 */
[----:B------:R4:W-:Y:S01]  /*195e0*/  STL [R1+0x50], R2 ;  /* 0x0000500201007387 */ /* 0x0009e20000100800 */
[----:B--2---:R-:W2:Y:S01]  /*195f0*/  LDC R5, c[0x0][0x448] ;  /* 0x00011200ff057b82 */ /* 0x004ea20000000800 */
[----:B------:R-:W-:-:S04]  /*19600*/  LOP3.LUT R0, R213, 0x400, RZ, 0xc0, !PT ;  /* 0x00000400d5007812 */ /* 0x000fc800078ec0ff */
[----:B------:R-:W-:Y:S01]  /*19610*/  LEA R207, R207, R0, 0x1 ;  /* 0x00000000cfcf7211 */ /* 0x000fe200078e08ff */
[----:B---3--:R-:W-:Y:S01]  /*19620*/  IMAD.MOV.U32 R3, RZ, RZ, R135 ;  /* 0x000000ffff037224 */ /* 0x008fe200078e0087 */
[----:B------:R-:W-:Y:S01]  /*19630*/  MOV R0, R136 ;  /* 0x0000008800007202 */ /* 0x000fe20000000f00 */
[----:B-1----:R-:W-:Y:S06]  /*19640*/  BRA `(.L_x_1363) ;  /* 0x00000000009c7947 */ /* 0x002fec0003800000 */
.L_x_1365:
[----:B------:R-:W2:Y:S01]  /*19650*/  LDL R197, [R1+0x4c] ;  /* 0x00004c0001c57983 */ /* 0x000ea20000100800 */
[----:B------:R-:W1:Y:S01]  /*19660*/  LDC.64 R138, c[0x0][0x3b8] ;  /* 0x0000ee00ff8a7b82 */ /* 0x000e620000000a00 */
[----:B------:R-:W-:Y:S02]  /*19670*/  UIADD3 UR8, UPT, UPT, UR6, -0x1, URZ ;  /* 0xffffffff06087890 */ /* 0x000fe4000fffe0ff */
[----:B------:R-:W3:Y:S04]  /*19680*/  LDL R196, [R1+0x48] ;  /* 0x0000480001c47983 */ /* 0x000ee80000100800 */
[----:B-1----:R-:W-:Y:S04]  /*19690*/  IMAD.WIDE.U32 R134, R138, UR8, RZ ;  /* 0x000000088a867c25 */ /* 0x002fe8000f8e00ff */
[----:B------:R-:W-:Y:S02]  /*196a0*/  IMAD R135, R139, UR8, R135 ;  /* 0x000000088b877c24 */ /* 0x000fe4000f8e0287 */
[C---:B------:R-:W-:Y:S03]  /*196b0*/  IMAD.SHL.U32 R2, R134.reuse, 0x20, RZ ;  /* 0x0000002086027824 */ /* 0x040fe600078e00ff */
[----:B------:R-:W-:Y:S02]  /*196c0*/  SHF.L.U64.HI R135, R134, 0x5, R135 ;  /* 0x0000000586877819 */ /* 0x000fe40000010287 */
[C---:B------:R-:W-:Y:S04]  /*196d0*/  LEA R133, P4, R138.reuse, R2, 0x4 ;  /* 0x000000028a857211 */ /* 0x040fe800078820ff */
[----:B------:R-:W-:Y:S02]  /*196e0*/  LEA.HI.X R138, R138, R135, R139, 0x4, P4 ;  /* 0x000000878a8a7211 */ /* 0x000fe400020f248b */
[CC--:B--2---:R-:W-:Y:S02]  /*196f0*/  @!P3 LEA R172, P1, R2.reuse, R197.reuse, 0x1 ;  /* 0x000000c502acb211 */ /* 0x0c4fe400078208ff */
[CC--:B------:R-:W-:Y:S02]  /*19700*/  @!P2 LEA R174, P5, R2.reuse, R197.reuse, 0x1 ;  /* 0x000000c502aea211 */ /* 0x0c0fe400078a08ff */
[C---:B------:R-:W-:Y:S02]  /*19710*/  LEA R134, P4, R133.reuse, R197, 0x1 ;  /* 0x000000c585867211 */ /* 0x040fe400078808ff */
[CCC-:B---3--:R-:W-:Y:S02]  /*19720*/  @!P2 LEA.HI.X R139, R2.reuse, R196.reuse, R135.reuse, 0x1, P5 ;  /* 0x000000c4028ba211 */ /* 0x1c8fe400028f0c87 */
[-C--:B------:R-:W-:Y:S02]  /*19730*/  @!P3 LEA.HI.X R173, R2, R196.reuse, R135, 0x1, P1 ;  /* 0x000000c402adb211 */ /* 0x080fe400008f0c87 */
[----:B------:R-:W-:Y:S01]  /*19740*/  LEA.HI.X R135, R133, R196, R138, 0x1, P4 ;  /* 0x000000c485877211 */ /* 0x000fe200020f0c8a */
        /* <DEDUP_REMOVED lines=23> */
.L_x_1363:
[----:B------:R-:W3:Y:S01]  /*198c0*/  LDL R11, [R1+0x70] ;  /* 0x00007000010b7983 */ /* 0x000ee20000100800 */
[----:B------:R-:W-:Y:S04]  /*198d0*/  DEPBAR.LE SB0, 0x0 ;  /* 0x000080000000791a */ /* 0x000fe80000000000 */
[----:B------:R-:W5:Y:S01]  /*198e0*/  LDL R10, [R1+0x6c] ;  /* 0x00006c00010a7983 */ /* 0x000f620000100800 */
[----:B------:R-:W-:Y:S01]  /*198f0*/  IMAD.SHL.U32 R9, R212, 0x8, RZ ;  /* 0x00000008d4097824 */ /* 0x000fe200078e00ff */
[----:B------:R-:W-:Y:S01]  /*19900*/  SHF.R.U32.HI R209, RZ, 0x1, R212 ;  /* 0x00000001ffd17819 */ /* 0x000fe200000116d4 */
[----:B--2---:R-:W-:Y:S01]  /*19910*/  IMAD.WIDE.U32 R4, R236, UR6, RZ ;  /* 0x00000006ec047c25 */ /* 0x004fe2000f8e00ff */
[----:B------:R-:W-:Y:S01]  /*19920*/  BAR.SYNC.DEFER_BLOCKING 0x0 ;  /* 0x0000000000007b1d */ /* 0x000fe20000010000 */
[----:B------:R-:W-:Y:S01]  /*19930*/  UISETP.NE.AND UP0, UPT, UR6, URZ, UPT ;  /* 0x000000ff0600728c */ /* 0x000fe2000bf05270 */
[----:B------:R-:W-:Y:S01]  /*19940*/  LOP3.LUT R9, R9, 0x38, RZ, 0xc0, !PT ;  /* 0x0000003809097812 */ /* 0x000fe200078ec0ff */
[----:B----4-:R-:W-:Y:S02]  /*19950*/  IMAD R2, R237, UR6, R5 ;  /* 0x00000006ed027c24 */ /* 0x010fe4000f8e0205 */
[----:B------:R-:W-:Y:S01]  /*19960*/  IMAD.SHL.U32 R5, R4, 0x20, RZ ;  /* 0x0000002004057824 */ /* 0x000fe200078e00ff */
[----:B------:R-:W-:Y:S01]  /*19970*/  LOP3.LUT R12, R9, 0x40, RZ, 0xfc, !PT ;  /* 0x00000040090c7812 */ /* 0x000fe200078efcff */
[----:B------:R-:W-:Y:S01]  /*19980*/  IMAD.SHL.U32 R13, R212, 0x20, RZ ;  /* 0x00000020d40d7824 */ /* 0x000fe200078e00ff */
[----:B------:R-:W-:Y:S01]  /*19990*/  SHF.L.U64.HI R8, R4, 0x5, R2 ;  /* 0x0000000504087819 */ /* 0x000fe20000010202 */
[----:B------:R-:W-:Y:S01]  /*199a0*/  VIADD R134, R207, UR5 ;  /* 0x00000005cf867c36 */ /* 0x000fe20008000000 */
[----:B------:R-:W-:Y:S01]  /*199b0*/  ISETP.GE.AND P3, PT, R12, UR7, PT ;  /* 0x000000070c007c0c */ /* 0x000fe2000bf66270 */
[----:B------:R-:W-:Y:S01]  /*199c0*/  STL [R1+0x64], R12 ;  /* 0x0000640c01007387 */ /* 0x000fe20000100800 */
[----:B------:R-:W-:Y:S01]  /*199d0*/  LOP3.LUT R210, R13, 0x7c00, RZ, 0xc0, !PT ;  /* 0x00007c000dd27812 */ /* 0x000fe200078ec0ff */
[----:B------:R-:W-:Y:S01]  /*199e0*/  IMAD.IADD R138, R134, 0x1, R206 ;  /* 0x00000001868a7824 */ /* 0x000fe200078e02ce */
[C---:B---3--:R-:W-:Y:S04]  /*199f0*/  LEA R6, P0, R4.reuse, R11, 0x6 ;  /* 0x0000000b04067211 */ /* 0x048fe800078030ff */
[----:B-----5:R-:W-:Y:S02]  /*19a00*/  LEA.HI.X R7, R4, R10, R2, 0x6, P0 ;  /* 0x0000000a04077211 */ /* 0x020fe400000f3402 */
[----:B------:R-:W-:Y:S02]  /*19a10*/  LEA R5, P0, R236, R5, 0x4 ;  /* 0x00000005ec057211 */ /* 0x000fe400078020ff */
[----:B------:R-:W-:Y:S01]  /*19a20*/  LOP3.LUT R4, R210, 0x200, R213, 0xf8, !PT ;  /* 0x00000200d2047812 */ /* 0x000fe200078ef8d5 */
[----:B------:R-:W-:Y:S01]  /*19a30*/  @!PT LDS RZ, [RZ] ;  /* 0x00000000fffff984 */ /* 0x000fe20000000800 */
[----:B------:R-:W-:Y:S01]  /*19a40*/  @!PT LDS RZ, [RZ] ;  /* 0x00000000fffff984 */ /* 0x000fe20000000800 */
[----:B------:R-:W-:Y:S01]  /*19a50*/  @!PT LDS RZ, [RZ] ;  /* 0x00000000fffff984 */ /* 0x000fe20000000800 */
[----:B------:R-:W-:Y:S01]  /*19a60*/  @!P2 LDGSTS.E.BYPASS.LTC128B.128 [R215+0xa000], desc[UR22][R6.64] ;  /* 0x0a00000006d7afae */ /* 0x000fe2000b981a16 */
[----:B------:R-:W-:Y:S04]  /*19a70*/  LOP3.LUT R2, R209, 0x8, RZ, 0xc0, !PT ;  /* 0x00000008d1027812 */ /* 0x000fe800078ec0ff */
[----:B------:R-:W-:Y:S01]  /*19a80*/  @P2 STS.128 [R215+0xa000], RZ ;  /* 0x00a000ffd7002388 */ /* 0x000fe20000000c00 */
[----:B------:R-:W-:Y:S02]  /*19a90*/  ISETP.GE.AND P2, PT, R9, UR7, PT ;  /* 0x0000000709007c0c */ /* 0x000fe4000bf46270 */
[----:B------:R-:W-:Y:S02]  /*19aa0*/  LEA.HI.X R9, R236, R8, R237, 0x4, P0 ;  /* 0x00000008ec097211 */ /* 0x000fe400000f24ed */
[----:B------:R-:W-:Y:S01]  /*19ab0*/  @!PT LDS RZ, [RZ] ;  /* 0x00000000fffff984 */ /* 0x000fe20000000800 */
[----:B------:R-:W-:Y:S01]  /*19ac0*/  @!PT LDS RZ, [RZ] ;  /* 0x00000000fffff984 */ /* 0x000fe20000000800 */
[----:B------:R-:W-:Y:S01]  /*19ad0*/  @!PT LDS RZ, [RZ] ;  /* 0x00000000fffff984 */ /* 0x000fe20000000800 */
[----:B------:R1:W-:Y:S01]  /*19ae0*/  @!P3 LDGSTS.E.BYPASS.LTC128B.128 [R215+0xb000], desc[UR22][R6.64+0x80] ;  /* 0x0b00008006d7bfae */ /* 0x0003e2000b981a16 */
[C---:B------:R-:W-:Y:S02]  /*19af0*/  LEA R8, P0, R5.reuse, R11, 0x1 ;  /* 0x0000000b05087211 */ /* 0x040fe400078008ff */
[----:B------:R-:W-:Y:S02]  /*19b00*/  LOP3.LUT R2, R4, R211, R2, 0xf6, !PT ;  /* 0x000000d304027212 */ /* 0x000fe400078ef602 */
[----:B------:R-:W-:Y:S01]  /*19b10*/  @P3 STS.128 [R215+0xb000], RZ ;  /* 0x00b000ffd7003388 */ /* 0x000fe20000000c00 */
[----:B------:R-:W-:Y:S02]  /*19b20*/  LEA.HI.X R9, R5, R10, R9, 0x1, P0 ;  /* 0x0000000a05097211 */ /* 0x000fe400000f0c09 */
[----:B------:R-:W-:Y:S02]  /*19b30*/  LEA R2, R2, UR5, 0x1 ;  /* 0x0000000502027c11 */ /* 0x000fe4000f8e08ff */
[----:B------:R-:W-:Y:S01]  /*19b40*/  LOP3.LUT P0, RZ, R212, 0x4, RZ, 0xc0, !PT ;  /* 0x00000004d4ff7812 */ /* 0x000fe2000780c0ff */
[----:B------:R-:W-:Y:S01]  /*19b50*/  @!PT LDS RZ, [RZ] ;  /* 0x00000000fffff984 */ /* 0x000fe20000000800 */
[----:B------:R-:W-:Y:S01]  /*19b60*/  @!PT LDS RZ, [RZ] ;  /* 0x00000000fffff984 */ /* 0x000fe20000000800 */
[----:B------:R-:W-:Y:S01]  /*19b70*/  @!PT LDS RZ, [RZ] ;  /* 0x00000000fffff984 */ /* 0x000fe20000000800 */
[----:B------:R-:W-:Y:S02]  /*19b80*/  @!P2 LDGSTS.E.BYPASS.LTC128B.128 [R215+0xa800], desc[UR22][R8.64] ;  /* 0x0a80000008d7afae */ /* 0x000fe4000b981a16 */
[----:B------:R-:W-:Y:S01]  /*19b90*/  IMAD.IADD R135, R2, 0x1, R206 ;  /* 0x0000000102877824 */ /* 0x000fe200078e02ce */
[----:B------:R-:W-:Y:S02]  /*19ba0*/  SEL R133, R214, 0xffffffc0, !P0 ;  /* 0xffffffc0d6857807 */ /* 0x000fe40004000000 */
[----:B------:R-:W-:Y:S05]  /*19bb0*/  @P2 STS.128 [R215+0xa800], RZ ;  /* 0x00a800ffd7002388 */ /* 0x000fea0000000c00 */
[----:B------:R-:W-:Y:S01]  /*19bc0*/  @!PT LDS RZ, [RZ] ;  /* 0x00000000fffff984 */ /* 0x000fe20000000800 */
[----:B------:R-:W-:Y:S01]  /*19bd0*/  @!PT LDS RZ, [RZ] ;  /* 0x00000000fffff984 */ /* 0x000fe20000000800 */
[----:B------:R-:W-:Y:S01]  /*19be0*/  @!PT LDS RZ, [RZ] ;  /* 0x00000000fffff984 */ /* 0x000fe20000000800 */
[----:B------:R2:W-:Y:S01]  /*19bf0*/  @!P3 LDGSTS.E.BYPASS.LTC128B.128 [R215+0xb800], desc[UR22][R8.64+0x80] ;  /* 0x0b80008008d7bfae */ /* 0x0005e2000b981a16 */
[--C-:B------:R-:W-:Y:S02]  /*19c00*/  IMAD.IADD R192, R2, 0x1, R133.reuse ;  /* 0x0000000102c07824 */ /* 0x100fe400078e0285 */
[----:B------:R-:W-:Y:S02]  /*19c10*/  IMAD.IADD R133, R134, 0x1, R133 ;  /* 0x0000000186857824 */ /* 0x000fe400078e0285 */
[----:B------:R-:W-:Y:S01]  /*19c20*/  @P3 STS.128 [R215+0xb800], RZ ;  /* 0x00b800ffd7003388 */ /* 0x000fe20000000c00 */
[C---:B------:R-:W-:Y:S02]  /*19c30*/  IMAD.IADD R134, R206.reuse, 0x1, R192 ;  /* 0x00000001ce867824 */ /* 0x040fe400078e02c0 */
[----:B------:R-:W-:Y:S02]  /*19c40*/  IMAD.IADD R136, R206, 0x1, R133 ;  /* 0x00000001ce887824 */ /* 0x000fe400078e0285 */
[----:B------:R-:W-:Y:S05]  /*19c50*/  LDSM.16.M88.4 R32, [R2] ;  /* 0x000000000220783b */ /* 0x000fea0000000200 */
[----:B------:R-:W1:Y:S05]  /*19c60*/  LDSM.16.M88.4 R16, [R207+UR5+0x8000] ;  /* 0x00800005cf10783b */ /* 0x000e6a0008000200 */
[----:B------:R-:W2:Y:S05]  /*19c70*/  LDSM.16.M88.4 R28, [R2+0x2000] ;  /* 0x00200000021c783b */ /* 0x000eaa0000000200 */
[----:B------:R-:W3:Y:S05]  /*19c80*/  LDSM.16.M88.4 R172, [R207+UR5+0x8800] ;  /* 0x00880005cfac783b */ /* 0x000eea0008000200 */
[----:B------:R-:W0:Y:S05]  /*19c90*/  LDGDEPBAR ;  /* 0x00000000000079af */ /* 0x000e2a0000000000 */
[----:B------:R-:W-:Y:S05]  /*19ca0*/  LDSM.16.M88.4 R176, [R135] ;  /* 0x0000000087b0783b */ /* 0x000fea0000000200 */
[----:B------:R-:W4:Y:S05]  /*19cb0*/  LDSM.16.M88.4 R180, [R138+0x8000] ;  /* 0x008000008ab4783b */ /* 0x000f2a0000000200 */
[----:B------:R-:W5:Y:S05]  /*19cc0*/  LDSM.16.M88.4 R184, [R135+0x2000] ;  /* 0x0020000087b8783b */ /* 0x000f6a0000000200 */
[----:B------:R-:W5:Y:S01]  /*19cd0*/  LDSM.16.M88.4 R188, [R138+0x8800] ;  /* 0x008800008abc783b */ /* 0x000f620000000200 */
[-C--:B-1----:R-:W-:Y:S08]  /*19ce0*/  HMMA.16816.F32 R4, R32, R16.reuse, RZ ;  /* 0x000000102004723c */ /* 0x082ff000000018ff */
[C---:B--2---:R-:W-:Y:S08]  /*19cf0*/  HMMA.16816.F32 R8, R28.reuse, R16, RZ ;  /* 0x000000101c08723c */ /* 0x044ff000000018ff */
[-C--:B------:R-:W-:Y:S08]  /*19d00*/  HMMA.16816.F32 R12, R28, R18.reuse, RZ ;  /* 0x000000121c0c723c */ /* 0x080ff000000018ff */
[C---:B------:R-:W-:Y:S08]  /*19d10*/  HMMA.16816.F32 R16, R32.reuse, R18, RZ ;  /* 0x000000122010723c */ /* 0x040ff000000018ff */
[-C--:B---3--:R-:W-:Y:S08]  /*19d20*/  HMMA.16816.F32 R20, R32, R172.reuse, RZ ;  /* 0x000000ac2014723c */ /* 0x088ff000000018ff */
[C---:B------:R-:W-:Y:S08]  /*19d30*/  HMMA.16816.F32 R24, R28.reuse, R172, RZ ;  /* 0x000000ac1c18723c */ /* 0x040ff000000018ff */
[-C--:B------:R-:W-:Y:S08]  /*19d40*/  HMMA.16816.F32 R28, R28, R174.reuse, RZ ;  /* 0x000000ae1c1c723c */ /* 0x080ff000000018ff */
[----:B------:R-:W-:Y:S01]  /*19d50*/  HMMA.16816.F32 R32, R32, R174, RZ ;  /* 0x000000ae2020723c */ /* 0x000fe200000018ff */
[----:B------:R-:W-:Y:S07]  /*19d60*/  LDSM.16.M88.4 R172, [R192] ;  /* 0x00000000c0ac783b */ /* 0x000fee0000000200 */
[-C--:B----4-:R-:W-:Y:S08]  /*19d70*/  HMMA.16816.F32 R4, R176, R180.reuse, R4 ;  /* 0x000000b4b004723c */ /* 0x090ff00000001804 */
[C---:B-----5:R-:W-:Y:S08]  /*19d80*/  HMMA.16816.F32 R8, R184.reuse, R180, R8 ;  /* 0x000000b4b808723c */ /* 0x060ff00000001808 */
        /* <DEDUP_REMOVED lines=8> */
[----:B------:R-:W3:Y:S05]  /*19e10*/  LDSM.16.M88.4 R176, [R133+0x8800] ;  /* 0x0088000085b0783b */ /* 0x000eea0000000200 */
[----:B------:R-:W-:Y:S02]  /*19e20*/  LDSM.16.M88.4 R188, [R134+0x2000] ;  /* 0x0020000086bc783b */ /* 0x000fe40000000200 */
[-C--:B-1----:R-:W-:Y:S08]  /*19e30*/  HMMA.16816.F32 R4, R172, R180.reuse, R4 ;  /* 0x000000b4ac04723c */ /* 0x082ff00000001804 */
[C---:B--2---:R-:W-:Y:S08]  /*19e40*/  HMMA.16816.F32 R8, R184.reuse, R180, R8 ;  /* 0x000000b4b808723c */ /* 0x044ff00000001808 */
[-C--:B------:R-:W-:Y:S08]  /*19e50*/  HMMA.16816.F32 R12, R184, R182.reuse, R12 ;  /* 0x000000b6b80c723c */ /* 0x080ff0000000180c */
[C---:B------:R-:W-:Y:S01]  /*19e60*/  HMMA.16816.F32 R16, R172.reuse, R182, R16 ;  /* 0x000000b6ac10723c */ /* 0x040fe20000001810 */
[----:B------:R-:W-:Y:S07]  /*19e70*/  LDSM.16.M88.4 R180, [R134] ;  /* 0x0000000086b4783b */ /* 0x000fee0000000200 */
[-C--:B---3--:R-:W-:Y:S08]  /*19e80*/  HMMA.16816.F32 R20, R172, R176.reuse, R20 ;  /* 0x000000b0ac14723c */ /* 0x088ff00000001814 */
[C---:B------:R-:W-:Y:S08]  /*19e90*/  HMMA.16816.F32 R24, R184.reuse, R176, R24 ;  /* 0x000000b0b818723c */ /* 0x040ff00000001818 */
[-C--:B------:R-:W-:Y:S01]  /*19ea0*/  HMMA.16816.F32 R28, R184, R178.reuse, R28 ;  /* 0x000000b2b81c723c */ /* 0x080fe2000000181c */
[----:B------:R-:W1:Y:S07]  /*19eb0*/  LDSM.16.M88.4 R184, [R136+0x8000] ;  /* 0x0080000088b8783b */ /* 0x000e6e0000000200 */
[----:B------:R-:W-:Y:S01]  /*19ec0*/  HMMA.16816.F32 R32, R172, R178, R32 ;  /* 0x000000b2ac20723c */ /* 0x000fe20000001820 */
[----:B------:R-:W2:Y:S05]  /*19ed0*/  LDSM.16.M88.4 R172, [R136+0x8800] ;  /* 0x0088000088ac783b */ /* 0x000eaa0000000200 */
[----:B------:R-:W-:Y:S02]  /*19ee0*/  LDSM.16.M88.4 R176, [R2+0x4000] ;  /* 0x0040000002b0783b */ /* 0x000fe40000000200 */
[-C--:B-1----:R-:W-:Y:S08]  /*19ef0*/  HMMA.16816.F32 R4, R180, R184.reuse, R4 ;  /* 0x000000b8b404723c */ /* 0x082ff00000001804 */
[C---:B------:R-:W-:Y:S08]  /*19f00*/  HMMA.16816.F32 R8, R188.reuse, R184, R8 ;  /* 0x000000b8bc08723c */ /* 0x040ff00000001808 */
[-C--:B------:R-:W-:Y:S08]  /*19f10*/  HMMA.16816.F32 R12, R188, R186.reuse, R12 ;  /* 0x000000babc0c723c */ /* 0x080ff0000000180c */
[C---:B------:R-:W-:Y:S01]  /*19f20*/  HMMA.16816.F32 R16, R180.reuse, R186, R16 ;  /* 0x000000bab410723c */ /* 0x040fe20000001810 */
[----:B------:R-:W1:Y:S07]  /*19f30*/  LDSM.16.M88.4 R184, [R207+UR5+0x9000] ;  /* 0x00900005cfb8783b */ /* 0x000e6e0008000200 */
[-C--:B--2---:R-:W-:Y:S08]  /*19f40*/  HMMA.16816.F32 R20, R180, R172.reuse, R20 ;  /* 0x000000acb414723c */ /* 0x084ff00000001814 */
[C---:B------:R-:W-:Y:S08]  /*19f50*/  HMMA.16816.F32 R24, R188.reuse, R172, R24 ;  /* 0x000000acbc18723c */ /* 0x040ff00000001818 */
[-C--:B------:R-:W-:Y:S01]  /*19f60*/  HMMA.16816.F32 R28, R188, R174.reuse, R28 ;  /* 0x000000aebc1c723c */ /* 0x080fe2000000181c */
[----:B------:R-:W2:Y:S07]  /*19f70*/  LDSM.16.M88.4 R188, [R2+0x6000] ;  /* 0x0060000002bc783b */ /* 0x000eae0000000200 */
[----:B------:R-:W-:Y:S01]  /*19f80*/  HMMA.16816.F32 R32, R180, R174, R32 ;  /* 0x000000aeb420723c */ /* 0x000fe20000001820 */
[----:B------:R-:W3:Y:S05]  /*19f90*/  LDSM.16.M88.4 R172, [R207+UR5+0x9800] ;  /* 0x00980005cfac783b */ /* 0x000eea0008000200 */
[----:B------:R-:W-:Y:S02]  /*19fa0*/  LDSM.16.M88.4 R180, [R135+0x4000] ;  /* 0x0040000087b4783b */ /* 0x000fe40000000200 */
[-C--:B-1----:R-:W-:Y:S08]  /*19fb0*/  HMMA.16816.F32 R4, R176, R184.reuse, R4 ;  /* 0x000000b8b004723c */ /* 0x082ff00000001804 */
[C---:B--2---:R-:W-:Y:S08]  /*19fc0*/  HMMA.16816.F32 R8, R188.reuse, R184, R8 ;  /* 0x000000b8bc08723c */ /* 0x044ff00000001808 */
[-C--:B------:R-:W-:Y:S08]  /*19fd0*/  HMMA.16816.F32 R12, R188, R186.reuse, R12 ;  /* 0x000000babc0c723c */ /* 0x080ff0000000180c */
[C---:B------:R-:W-:Y:S01]  /*19fe0*/  HMMA.16816.F32 R16, R176.reuse, R186, R16 ;  /* 0x000000bab010723c */ /* 0x040fe20000001810 */
[----:B------:R-:W1:Y:S07]  /*19ff0*/  LDSM.16.M88.4 R184, [R138+0x9000] ;  /* 0x009000008ab8783b */ /* 0x000e6e0000000200 */
[-C--:B---3--:R-:W-:Y:S08]  /*1a000*/  HMMA.16816.F32 R20, R176, R172.reuse, R20 ;  /* 0x000000acb014723c */ /* 0x088ff00000001814 */
[C---:B------:R-:W-:Y:S08]  /*1a010*/  HMMA.16816.F32 R24, R188.reuse, R172, R24 ;  /* 0x000000acbc18723c */ /* 0x040ff00000001818 */
[-C--:B------:R-:W-:Y:S01]  /*1a020*/  HMMA.16816.F32 R28, R188, R174.reuse, R28 ;  /* 0x000000aebc1c723c */ /* 0x080fe2000000181c */
[----:B------:R-:W2:Y:S07]  /*1a030*/  LDSM.16.M88.4 R188, [R135+0x6000] ;  /* 0x0060000087bc783b */ /* 0x000eae0000000200 */
[----:B------:R-:W-:Y:S01]  /*1a040*/  HMMA.16816.F32 R32, R176, R174, R32 ;  /* 0x000000aeb020723c */ /* 0x000fe20000001820 */
[----:B------:R-:W3:Y:S05]  /*1a050*/  LDSM.16.M88.4 R172, [R138+0x9800] ;  /* 0x009800008aac783b */ /* 0x000eea0000000200 */
[----:B------:R-:W-:Y:S02]  /*1a060*/  LDSM.16.M88.4 R176, [R192+0x4000] ;  /* 0x00400000c0b0783b */ /* 0x000fe40000000200 */
[-C--:B-1----:R-:W-:Y:S03]  /*1a070*/  HMMA.16816.F32 R4, R180, R184.reuse, R4 ;  /* 0x000000b8b404723c */ /* 0x082fe60000001804 */
[----:B------:R-:W-:Y:S05]  /*1a080*/  LDSM.16.M88.4 R192, [R192+0x6000] ;  /* 0x00600000c0c0783b */ /* 0x000fea0000000200 */
        /* <DEDUP_REMOVED lines=9> */
[----:B------:R-:W-:Y:S05]  /*1a120*/  LDSM.16.M88.4 R172, [R134+0x4000] ;  /* 0x0040000086ac783b */ /* 0x000fea0000000200 */
[----:B------:R-:W3:Y:S02]  /*1a130*/  LDSM.16.M88.4 R180, [R136+0x9000] ;  /* 0x0090000088b4783b */ /* 0x000ee40000000200 */
        /* <DEDUP_REMOVED lines=8> */
[----:B------:R2:W4:Y:S01]  /*1a1c0*/  LDSM.16.M88.4 R192, [R136+0x9800] ;  /* 0x0098000088c0783b */ /* 0x0005220000000200 */
[----:B------:R-:W-:Y:S04]  /*1a1d0*/  DEPBAR.LE SB0, 0x0 ;  /* 0x000080000000791a */ /* 0x000fe80000000000 */
[----:B------:R-:W-:Y:S02]  /*1a1e0*/  BAR.SYNC.DEFER_BLOCKING 0x0 ;  /* 0x0000000000007b1d */ /* 0x000fe40000010000 */
[----:B------:R-:W-:Y:S08]  /*1a1f0*/  HMMA.16816.F32 R32, R176, R190, R32 ;  /* 0x000000beb020723c */ /* 0x000ff00000001820 */
[-C--:B---3--:R-:W-:Y:S08]  /*1a200*/  HMMA.16816.F32 R4, R172, R180.reuse, R4 ;  /* 0x000000b4ac04723c */ /* 0x088ff00000001804 */
[C---:B-1----:R-:W-:Y:S08]  /*1a210*/  HMMA.16816.F32 R8, R184.reuse, R180, R8 ;  /* 0x000000b4b808723c */ /* 0x042ff00000001808 */
[-C--:B------:R-:W-:Y:S03]  /*1a220*/  HMMA.16816.F32 R12, R184, R182.reuse, R12 ;  /* 0x000000b6b80c723c */ /* 0x080fe6000000180c */
[----:B--2---:R-:W-:Y:S02]  /*1a230*/  FMNMX3.FTZ R136, R0, R4, R5, !PT ;  /* 0x0000000400887276 */ /* 0x004fe40007810005 */
[----:B------:R-:W-:Y:S03]  /*1a240*/  FMNMX3.FTZ R2, R3, R6, R7, !PT ;  /* 0x0000000603027276 */ /* 0x000fe60007810007 */
[C---:B------:R-:W-:Y:S08]  /*1a250*/  HMMA.16816.F32 R16, R172.reuse, R182, R16 ;  /* 0x000000b6ac10723c */ /* 0x040ff00000001810 */
[-C--:B----4-:R-:W-:Y:S08]  /*1a260*/  HMMA.16816.F32 R20, R172, R192.reuse, R20 ;  /* 0x000000c0ac14723c */ /* 0x090ff00000001814 */
[C---:B------:R-:W-:Y:S04]  /*1a270*/  HMMA.16816.F32 R24, R184.reuse, R192, R24 ;  /* 0x000000c0b818723c */ /* 0x040fe80000001818 */
[----:B------:R-:W-:Y:S04]  /*1a280*/  FMNMX3.FTZ R136, R136, R16, R17, !PT ;  /* 0x0000001088887276 */ /* 0x000fe80007810011 */
[-C--:B------:R-:W-:Y:S03]  /*1a290*/  HMMA.16816.F32 R28, R184, R194.reuse, R28 ;  /* 0x000000c2b81c723c */ /* 0x080fe6000000181c */
[----:B------:R-:W-:Y:S05]  /*1a2a0*/  FMNMX3.FTZ R136, R136, R20, R21, !PT ;  /* 0x0000001488887276 */ /* 0x000fea0007810015 */
[----:B------:R-:W-:Y:S04]  /*1a2b0*/  HMMA.16816.F32 R32, R172, R194, R32 ;  /* 0x000000c2ac20723c */ /* 0x000fe80000001820 */
[----:B------:R-:W-:Y:S11]  /*1a2c0*/  FMNMX3.FTZ R175, R2, R18, R19, !PT ;  /* 0x0000001202af7276 */ /* 0x000ff60007810013 */
[----:B------:R-:W-:Y:S04]  /*1a2d0*/  @!UPT UIADD3 URZ, UPT, UPT, URZ, URZ, URZ ;  /* 0x000000fffffff290 */ /* 0x000fe8000fffe0ff */
[----:B------:R-:W-:Y:S01]  /*1a2e0*/  FMNMX3.FTZ R136, R136, R32, R33, !PT ;  /* 0x0000002088887276 */ /* 0x000fe20007810021 */
[----:B------:R-:W-:Y:S06]  /*1a2f0*/  BRA.U.ANY UP0, `(.L_x_1365) ;  /* 0xfffffff100d47547 */ /* 0x000fec000b93ffff */
.L_x_1364:
[----:B------:R-:W-:Y:S01]  /*1a300*/  FMNMX3.FTZ R2, R175, R22, R23, !PT ;  /* 0x00000016af027276 */ /* 0x000fe20007810017 */
[----:B-1----:R-:W2:Y:S01]  /*1a310*/  LDL R135, [R1+0x60] ;  /* 0x0000600001877983 */ /* 0x002ea20000100800 */
[----:B------:R-:W-:Y:S01]  /*1a320*/  FMNMX3.FTZ R134, R132, R8, R9, !PT ;  /* 0x0000000884867276 */ /* 0x000fe20007810009 */
[----:B------:R-:W-:Y:S01]  /*1a330*/  UISETP.NE.AND UP0, UPT, UR6, URZ, UPT ;  /* 0x000000ff0600728c */ /* 0x000fe2000bf05270 */
[----:B------:R-:W-:Y:S01]  /*1a340*/  FMNMX3.FTZ R2, R2, R34, R35, !PT ;  /* 0x0000002202027276 */ /* 0x000fe20007810023 */
[----:B------:R-:W3:Y:S01]  /*1a350*/  LDL R179, [R1+0x5c] ;  /* 0x00005c0001b37983 */ /* 0x000ee20000100800 */
[----:B------:R-:W-:Y:S02]  /*1a360*/  FMNMX3.FTZ R133, R137, R10, R11, !PT ;  /* 0x0000000a89857276 */ /* 0x000fe4000781000b */
[----:B------:R-:W-:Y:S01]  /*1a370*/  FMNMX3.FTZ R134, R134, R12, R13, !PT ;  /* 0x0000000c86867276 */ /* 0x000fe2000781000d */
[----:B------:R-:W4:Y:S01]  /*1a380*/  LDL R173, [R1+0x54] ;  /* 0x0000540001ad7983 */ /* 0x000f220000100800 */
[----:B------:R-:W-:Y:S02]  /*1a390*/  FMNMX3.FTZ R133, R133, R14, R15, !PT ;  /* 0x0000000e85857276 */ /* 0x000fe4000781000f */
[----:B------:R-:W-:Y:S01]  /*1a3a0*/  FMNMX3.FTZ R134, R134, R24, R25, !PT ;  /* 0x0000001886867276 */ /* 0x000fe20007810019 */
[----:B------:R-:W5:Y:S01]  /*1a3b0*/  LDL R178, [R1+0x58] ;  /* 0x0000580001b27983 */ /* 0x000f620000100800 */
[----:B------:R-:W-:Y:S02]  /*1a3c0*/  FMNMX3.FTZ R133, R133, R26, R27, !PT ;  /* 0x0000001a85857276 */ /* 0x000fe4000781001b */
[----:B------:R-:W-:Y:S01]  /*1a3d0*/  FMNMX3.FTZ R134, R134, R28, R29, !PT ;  /* 0x0000001c86867276 */ /* 0x000fe2000781001d */
[----:B------:R-:W5:Y:S04]  /*1a3e0*/  LDL R174, [R1+0x50] ;  /* 0x0000500001ae7983 */ /* 0x000f680000100800 */
[----:B------:R-:W5:Y:S06]  /*1a3f0*/  LDL.64 R190, [R1+0x90] ;  /* 0x0000900001be7983 */ /* 0x000f6c0000100a00 */
[----:B------:R-:W5:Y:S06]  /*1a400*/  LDL.64 R188, [R1+0x88] ;  /* 0x0000880001bc7983 */ /* 0x000f6c0000100a00 */
[----:B------:R-:W5:Y:S06]  /*1a410*/  LDL.64 R182, [R1+0x78] ;  /* 0x0000780001b67983 */ /* 0x000f6c0000100a00 */
[----:B------:R-:W5:Y:S06]  /*1a420*/  LDL.64 R192, [R1+0x80] ;  /* 0x0000800001c07983 */ /* 0x000f6c0000100a00 */
[----:B------:R-:W1:Y:S08]  /*1a430*/  SHFL.BFLY PT, R139, R136, 0x2, 0x1f ;  /* 0x0c401f00888b7f89 */ /* 0x000e7000000e0000 */
[----:B------:R-:W1:Y:S08]  /*1a440*/  SHFL.BFLY PT, R172, R2, 0x2, 0x1f ;  /* 0x0c401f0002ac7f89 */ /* 0x000e7000000e0000 */
[----:B------:R-:W-:Y:S01]  /*1a450*/  SHFL.BFLY PT, R175, R134, 0x2, 0x1f ;  /* 0x0c401f0086af7f89 */ /* 0x000fe200000e0000 */
[----:B-1----:R-:W-:Y:S02]  /*1a460*/  FMNMX.FTZ R136, R136, R139, !PT ;  /* 0x0000008b88887209 */ /* 0x002fe40007810000 */
[----:B------:R-:W-:Y:S05]  /*1a470*/  FMNMX.FTZ R172, R2, R172, !PT ;  /* 0x000000ac02ac7209 */ /* 0x000fea0007810000 */
[----:B------:R-:W1:Y:S01]  /*1a480*/  SHFL.BFLY PT, R177, R136, 0x1, 0x1f ;  /* 0x0c201f0088b17f89 */ /* 0x000e6200000e0000 */
[----:B------:R-:W-:Y:S01]  /*1a490*/  VIADD R2, R225, 0x76cf5d0a ;  /* 0x76cf5d0ae1027836 */ /* 0x000fe20000000000 */
[----:B-1----:R-:W-:Y:S04]  /*1a4a0*/  FMNMX.FTZ R136, R136, R177, !PT ;  /* 0x000000b188887209 */ /* 0x002fe80007810000 */
[C---:B------:R-:W-:Y:S01]  /*1a4b0*/  FSETP.NEU.FTZ.AND P1, PT, R136.reuse, -INF , PT ;  /* 0xff8000008800780b */ /* 0x040fe20003f3d000 */
[----:B------:R-:W-:Y:S01]  /*1a4c0*/  FADD.FTZ R0, -R136, R0 ;  /* 0x0000000088007221 */ /* 0x000fe20000010100 */
[----:B--2---:R-:W-:Y:S01]  /*1a4d0*/  LOP3.LUT R138, R135, UR6, RZ, 0x3c, !PT ;  /* 0x00000006878a7c12 */ /* 0x004fe2000f8e3cff */
[----:B------:R-:W-:Y:S01]  /*1a4e0*/  UIADD3 UR6, UPT, UPT, UR6, -0x1, URZ ;  /* 0xffffffff06067890 */ /* 0x000fe2000fffe0ff */
[----:B------:R-:W-:Y:S03]  /*1a4f0*/  FMNMX3.FTZ R135, R133, R30, R31, !PT ;  /* 0x0000001e85877276 */ /* 0x000fe6000781001f */
[----:B------:R-:W-:Y:S02]  /*1a500*/  IMAD.WIDE.U32 R138, R138, -0x326172a9, RZ ;  /* 0xcd9e8d578a8a7825 */ /* 0x000fe400078e00ff */
[----:B------:R-:W1:Y:S03]  /*1a510*/  SHFL.BFLY PT, R176, R135, 0x2, 0x1f ;  /* 0x0c401f0087b07f89 */ /* 0x000e6600000e0000 */
[C---:B---3--:R-:W-:Y:S02]  /*1a520*/  LOP3.LUT R133, R139.reuse, R179, RZ, 0x3c, !PT ;  /* 0x000000b38b857212 */ /* 0x048fe400078e3cff */
[C---:B----4-:R-:W-:Y:S02]  /*1a530*/  LOP3.LUT R173, R138.reuse, R173, RZ, 0x3c, !PT ;  /* 0x000000ad8aad7212 */ /* 0x050fe400078e3cff */
[----:B-----5:R-:W-:Y:S01]  /*1a540*/  LOP3.LUT R139, R139, R178, RZ, 0x3c, !PT ;  /* 0x000000b28b8b7212 */ /* 0x020fe200078e3cff */
[----:B------:R-:W-:Y:S01]  /*1a550*/  IMAD.WIDE.U32 R178, R133, -0x2daee0ad, RZ ;  /* 0xd2511f5385b27825 */ /* 0x000fe200078e00ff */
[----:B------:R-:W-:Y:S03]  /*1a560*/  LOP3.LUT R138, R138, R174, RZ, 0x3c, !PT ;  /* 0x000000ae8a8a7212 */ /* 0x000fe600078e3cff */
[----:B------:R-:W-:Y:S02]  /*1a570*/  VIADD R133, R225, 0x32370b8f ;  /* 0x32370b8fe1857836 */ /* 0x000fe40000000000 */
[----:B------:R-:W-:Y:S01]  /*1a580*/  IMAD.WIDE.U32 R186, R138, -0x2daee0ad, RZ ;  /* 0xd2511f538aba7825 */ /* 0x000fe200078e00ff */
[----:B------:R-:W-:Y:S02]  /*1a590*/  LOP3.LUT R138, R190, R2, R179, 0x96, !PT ;  /* 0x00000002be8a7212 */ /* 0x000fe400078e96b3 */
[----:B------:R-:W2:Y:S01]  /*1a5a0*/  SHFL.BFLY PT, R179, R172, 0x1, 0x1f ;  /* 0x0c201f00acb37f89 */ /* 0x000ea200000e0000 */
[----:B------:R-:W-:Y:S01]  /*1a5b0*/  IMAD.WIDE.U32 R184, R173, -0x2daee0ad, RZ ;  /* 0xd2511f53adb87825 */ /* 0x000fe200078e00ff */
[----:B------:R-:W-:Y:S03]  /*1a5c0*/  FMNMX.FTZ R173, R134, R175, !PT ;  /* 0x000000af86ad7209 */ /* 0x000fe60007810000 */
[----:B------:R-:W-:Y:S01]  /*1a5d0*/  IMAD.WIDE.U32 R180, R139, -0x2daee0ad, RZ ;  /* 0xd2511f538bb47825 */ /* 0x000fe200078e00ff */
[----:B------:R-:W-:Y:S02]  /*1a5e0*/  LOP3.LUT R174, R133, R178, R185, 0x96, !PT ;  /* 0x000000b285ae7212 */ /* 0x000fe400078e96b9 */
[----:B-1----:R-:W-:Y:S01]  /*1a5f0*/  FMNMX.FTZ R176, R135, R176, !PT ;  /* 0x000000b087b07209 */ /* 0x002fe20007810000 */
[----:B------:R-:W-:Y:S01]  /*1a600*/  IMAD.WIDE.U32 R190, R138, -0x326172a9, RZ ;  /* 0xcd9e8d578abe7825 */ /* 0x000fe200078e00ff */
[----:B------:R-:W-:Y:S01]  /*1a610*/  LOP3.LUT R134, R188, R2, R181, 0x96, !PT ;  /* 0x00000002bc867212 */ /* 0x000fe200078e96b5 */
[----:B------:R-:W1:Y:S01]  /*1a620*/  SHFL.BFLY PT, R178, R173, 0x1, 0x1f ;  /* 0x0c201f00adb27f89 */ /* 0x000e6200000e0000 */
[----:B------:R-:W-:Y:S01]  /*1a630*/  LOP3.LUT R180, R133, R180, R187, 0x96, !PT ;  /* 0x000000b485b47212 */ /* 0x000fe200078e96bb */
[----:B------:R-:W-:Y:S04]  /*1a640*/  IMAD.WIDE.U32 R174, R174, -0x326172a9, RZ ;  /* 0xcd9e8d57aeae7825 */ /* 0x000fe800078e00ff */
[----:B------:R-:W-:Y:S04]  /*1a650*/  IMAD.WIDE.U32 R188, R134, -0x326172a9, RZ ;  /* 0xcd9e8d5786bc7825 */ /* 0x000fe800078e00ff */
[----:B------:R-:W-:Y:S01]  /*1a660*/  IMAD.WIDE.U32 R180, R180, -0x326172a9, RZ ;  /* 0xcd9e8d57b4b47825 */ /* 0x000fe200078e00ff */
[----:B--2---:R-:W-:Y:S03]  /*1a670*/  FMNMX.FTZ R135, R172, R179, !PT ;  /* 0x000000b3ac877209 */ /* 0x004fe60007810000 */
[C---:B------:R-:W-:Y:S02]  /*1a680*/  VIADD R2, R224.reuse, 0x78dde6e4 ;  /* 0x78dde6e4e0027836 */ /* 0x040fe40000000000 */
[C---:B------:R-:W-:Y:S02]  /*1a690*/  VIADD R133, R224.reuse, 0xdaa66d2b ;  /* 0xdaa66d2be0857836 */ /* 0x040fe40000000000 */
[----:B------:R-:W-:Y:S01]  /*1a6a0*/  VIADD R172, R224, 0x1715609d ;  /* 0x1715609de0ac7836 */ /* 0x000fe20000000000 */
[C---:B------:R-:W-:Y:S01]  /*1a6b0*/  LOP3.LUT R175, R2.reuse, R190, R175, 0x96, !PT ;  /* 0x000000be02af7212 */ /* 0x040fe200078e96af */
[----:B------:R-:W-:Y:S01]  /*1a6c0*/  VIADD R134, R225, 0xed9eba14 ;  /* 0xed9eba14e1867836 */ /* 0x000fe20000000000 */
[----:B------:R-:W-:Y:S01]  /*1a6d0*/  LOP3.LUT R177, R2, R188, R181, 0x96, !PT ;  /* 0x000000bc02b17212 */ /* 0x000fe200078e96b5 */
[----:B------:R-:W-:Y:S01]  /*1a6e0*/  FMUL.FTZ R2, R0, UR4 ;  /* 0x0000000400027c20 */ /* 0x000fe20008410000 */
[-C--:B------:R-:W-:Y:S01]  /*1a6f0*/  LOP3.LUT R138, R182, R133.reuse, R191, 0x96, !PT ;  /* 0x00000085b68a7212 */ /* 0x080fe200078e96bf */
[----:B------:R-:W-:Y:S01]  /*1a700*/  FADD.FTZ R0, -R135, R3 ;  /* 0x0000000387007221 */ /* 0x000fe20000010100 */
[----:B------:R-:W-:Y:S01]  /*1a710*/  LOP3.LUT R133, R192, R133, R189, 0x96, !PT ;  /* 0x00000085c0857212 */ /* 0x000fe200078e96bd */
[----:B------:R2:W3:Y:S01]  /*1a720*/  MUFU.EX2 R3, R2 ;  /* 0x0000000200037308 */ /* 0x0004e20000000800 */
[----:B------:R-:W4:Y:S01]  /*1a730*/  SHFL.BFLY PT, R182, R176, 0x1, 0x1f ;  /* 0x0c201f00b0b67f89 */ /* 0x000f2200000e0000 */
[----:B------:R-:W-:Y:S04]  /*1a740*/  IMAD.WIDE.U32 R138, R138, -0x2daee0ad, RZ ;  /* 0xd2511f538a8a7825 */ /* 0x000fe800078e00ff */
[----:B------:R-:W-:Y:S01]  /*1a750*/  IMAD.WIDE.U32 R188, R175, -0x2daee0ad, RZ ;  /* 0xd2511f53afbc7825 */ /* 0x000fe200078e00ff */
[C---:B------:R-:W-:Y:S03]  /*1a760*/  LOP3.LUT R139, R134.reuse, R184, R139, 0x96, !PT ;  /* 0x000000b8868b7212 */ /* 0x040fe600078e968b */
[----:B------:R-:W-:Y:S04]  /*1a770*/  IMAD.WIDE.U32 R184, R133, -0x2daee0ad, RZ ;  /* 0xd2511f5385b87825 */ /* 0x000fe800078e00ff */
[----:B------:R-:W-:Y:S01]  /*1a780*/  VIADD R133, R225, 0xa9066899 ;  /* 0xa9066899e1857836 */ /* 0x000fe20000000000 */
[----:B------:R-:W-:Y:S01]  /*1a790*/  LOP3.LUT R175, R134, R186, R185, 0x96, !PT ;  /* 0x000000ba86af7212 */ /* 0x000fe200078e96b9 */
[----:B------:R-:W-:Y:S01]  /*1a7a0*/  IMAD.WIDE.U32 R186, R177, -0x2daee0ad, RZ ;  /* 0xd2511f53b1ba7825 */ /* 0x000fe200078e00ff */
[----:B-1----:R-:W-:Y:S03]  /*1a7b0*/  FMNMX.FTZ R134, R173, R178, !PT ;  /* 0x000000b2ad867209 */ /* 0x002fe60007810000 */
[----:B--2---:R-:W-:Y:S01]  /*1a7c0*/  FMUL.FTZ R2, R0, UR4 ;  /* 0x0000000400027c20 */ /* 0x004fe20008410000 */
[----:B------:R-:W-:Y:S01]  /*1a7d0*/  LOP3.LUT R179, R133, R138, R189, 0x96, !PT ;  /* 0x0000008a85b37212 */ /* 0x000fe200078e96bd */
[----:B------:R-:W-:Y:S04]  /*1a7e0*/  IMAD.WIDE.U32 R138, R139, -0x326172a9, RZ ;  /* 0xcd9e8d578b8a7825 */ /* 0x000fe800078e00ff */
[----:B------:R-:W-:Y:S02]  /*1a7f0*/  FADD.FTZ R0, -R134, R132 ;  /* 0x0000008486007221 */ /* 0x000fe40000010100 */
[----:B------:R1:W-:Y:S01]  /*1a800*/  MUFU.EX2 R132, R2 ;  /* 0x0000000200847308 */ /* 0x0003e20000000800 */
[----:B------:R-:W-:Y:S01]  /*1a810*/  LOP3.LUT R173, R133, R184, R187, 0x96, !PT ;  /* 0x000000b885ad7212 */ /* 0x000fe200078e96bb */
[----:B------:R-:W-:Y:S01]  /*1a820*/  VIADD R178, R224, 0xb54cda56 ;  /* 0xb54cda56e0b27836 */ /* 0x000fe20000000000 */
[----:B----4-:R-:W-:Y:S01]  /*1a830*/  FMNMX.FTZ R133, R176, R182, !PT ;  /* 0x000000b6b0857209 */ /* 0x010fe20007810000 */
[----:B------:R-:W-:Y:S01]  /*1a840*/  IMAD.WIDE.U32 R176, R175, -0x326172a9, RZ ;  /* 0xcd9e8d57afb07825 */ /* 0x000fe200078e00ff */
[C---:B------:R-:W-:Y:S03]  /*1a850*/  LOP3.LUT R201, R172.reuse, R174, R139, 0x96, !PT ;  /* 0x000000aeacc97212 */ /* 0x040fe600078e968b */
[----:B---3--:R-:W-:Y:S01]  /*1a860*/  FMUL.FTZ R48, R3, R48 ;  /* 0x0000003003307220 */ /* 0x008fe20000410000 */
[----:B------:R-:W-:Y:S01]  /*1a870*/  IMAD.WIDE.U32 R174, R179, -0x326172a9, RZ ;  /* 0xcd9e8d57b3ae7825 */ /* 0x000fe200078e00ff */
[----:B------:R-:W-:Y:S03]  /*1a880*/  LOP3.LUT R199, R172, R180, R177, 0x96, !PT ;  /* 0x000000b4acc77212 */ /* 0x000fe600078e96b1 */
[----:B------:R-:W-:Y:S01]  /*1a890*/  FMUL.FTZ R177, R134, UR4 ;  /* 0x0000000486b17c20 */ /* 0x000fe20008410000 */
[----:B------:R-:W-:Y:S01]  /*1a8a0*/  IMAD.WIDE.U32 R172, R173, -0x326172a9, RZ ;  /* 0xcd9e8d57adac7825 */ /* 0x000fe200078e00ff */
[----:B------:R-:W-:Y:S02]  /*1a8b0*/  LOP3.LUT R139, R178, R138, R175, 0x96, !PT ;  /* 0x0000008ab28b7212 */ /* 0x000fe400078e96af */
[----:B------:R-:W-:Y:S01]  /*1a8c0*/  PRMT R183, R174, 0x7773, RZ ;  /* 0x00007773aeb77816 */ /* 0x000fe200000000ff */
[----:B------:R-:W-:Y:S02]  /*1a8d0*/  IMAD.MOV.U32 R194, RZ, RZ, R174 ;  /* 0x000000ffffc27224 */ /* 0x000fe400078e00ae */
[----:B-1----:R-:W-:Y:S01]  /*1a8e0*/  FMUL.FTZ R2, R0, UR4 ;  /* 0x0000000400027c20 */ /* 0x002fe20008410000 */
[----:B------:R-:W-:Y:S01]  /*1a8f0*/  FADD.FTZ R0, -R133, R137 ;  /* 0x0000008985007221 */ /* 0x000fe20000010100 */
[----:B------:R-:W-:Y:S01]  /*1a900*/  FMUL.FTZ R137, R136, UR4 ;  /* 0x0000000488897c20 */ /* 0x000fe20008410000 */
[----:B------:R-:W-:Y:S01]  /*1a910*/  LOP3.LUT R176, R178, R176, R173, 0x96, !PT ;  /* 0x000000b0b2b07212 */ /* 0x000fe200078e96ad */
[----:B------:R-:W-:Y:S01]  /*1a920*/  FMUL.FTZ R49, R3, R49 ;  /* 0x0000003103317220 */ /* 0x000fe20000410000 */
[----:B------:R-:W-:Y:S01]  /*1a930*/  PRMT R180, R174, 0x7771, RZ ;  /* 0x00007771aeb47816 */ /* 0x000fe200000000ff */
[----:B------:R-:W-:Y:S01]  /*1a940*/  FMUL.FTZ R0, R0, UR4 ;  /* 0x0000000400007c20 */ /* 0x000fe20008410000 */
[----:B------:R-:W-:Y:S01]  /*1a950*/  FSEL R138, R137, RZ, P1 ;  /* 0x000000ff898a7208 */ /* 0x000fe20000800000 */
[C---:B------:R-:W-:Y:S01]  /*1a960*/  FMUL.FTZ R137, R135.reuse, UR4 ;  /* 0x0000000487897c20 */ /* 0x040fe20008410000 */
[----:B------:R-:W-:Y:S01]  /*1a970*/  FSETP.NEU.FTZ.AND P1, PT, R135, -INF , PT ;  /* 0xff8000008700780b */ /* 0x000fe20003f3d000 */
[----:B------:R-:W-:Y:S01]  /*1a980*/  MUFU.EX2 R2, R2 ;  /* 0x0000000200027308 */ /* 0x000fe20000000800 */
[----:B------:R-:W-:Y:S01]  /*1a990*/  FMUL.FTZ R64, R3, R64 ;  /* 0x0000004003407220 */ /* 0x000fe20000410000 */
[--C-:B------:R-:W-:Y:S01]  /*1a9a0*/  FFMA.FTZ R175, R4, UR4, -R138.reuse ;  /* 0x0000000404af7c23 */ /* 0x100fe2000801088a */
[----:B------:R-:W-:Y:S01]  /*1a9b0*/  LOP3.LUT R4, R139, 0xffff, RZ, 0xc0, !PT ;  /* 0x0000ffff8b047812 */ /* 0x000fe200078ec0ff */
[--C-:B------:R-:W-:Y:S01]  /*1a9c0*/  FFMA.FTZ R5, R5, UR4, -R138.reuse ;  /* 0x0000000405057c23 */ /* 0x100fe2000801088a */
[----:B------:R-:W-:Y:S01]  /*1a9d0*/  FSEL R137, R137, RZ, P1 ;  /* 0x000000ff89897208 */ /* 0x000fe20000800000 */
[----:B------:R-:W-:Y:S01]  /*1a9e0*/  FFMA.FTZ R187, R20, UR4, -R138 ;  /* 0x0000000414bb7c23 */ /* 0x000fe2000801088a */
[----:B------:R-:W-:Y:S03]  /*1a9f0*/  SHF.R.U32.HI R173, RZ, 0x8, R4 ;  /* 0x00000008ffad7819 */ /* 0x000fe60000011604 */
[----:B------:R1:W2:Y:S01]  /*1aa00*/  MUFU.EX2 R198, R175 ;  /* 0x000000af00c67308 */ /* 0x0002a20000000800 */
[----:B------:R-:W-:Y:S01]  /*1aa10*/  FSETP.NEU.FTZ.AND P1, PT, R134, -INF , PT ;  /* 0xff8000008600780b */ /* 0x000fe20003f3d000 */
[--C-:B------:R-:W-:Y:S01]  /*1aa20*/  FFMA.FTZ R178, R6, UR4, -R137.reuse ;  /* 0x0000000406b27c23 */ /* 0x100fe20008010889 */
[----:B------:R-:W-:Y:S01]  /*1aa30*/  LOP3.LUT R4, R176, 0xffff, RZ, 0xc0, !PT ;  /* 0x0000ffffb0047812 */ /* 0x000fe200078ec0ff */
[--C-:B------:R-:W-:Y:S01]  /*1aa40*/  FFMA.FTZ R192, R21, UR4, -R138.reuse ;  /* 0x0000000415c07c23 */ /* 0x100fe2000801088a */
[----:B------:R-:W-:Y:S01]  /*1aa50*/  FSEL R6, R177, RZ, P1 ;  /* 0x000000ffb1067208 */ /* 0x000fe20000800000 */
[----:B------:R-:W-:Y:S01]  /*1aa60*/  FFMA.FTZ R16, R16, UR4, -R138 ;  /* 0x0000000410107c23 */ /* 0x000fe2000801088a */
[----:B------:R-:W-:Y:S03]  /*1aa70*/  SHF.R.U32.HI R177, RZ, 0x8, R4 ;  /* 0x00000008ffb17819 */ /* 0x000fe60000011604 */
[----:B------:R3:W4:Y:S01]  /*1aa80*/  MUFU.EX2 R218, R5 ;  /* 0x0000000500da7308 */ /* 0x0007220000000800 */
[----:B------:R-:W-:Y:S01]  /*1aa90*/  FSETP.NEU.FTZ.AND P1, PT, R133, -INF , PT ;  /* 0xff8000008500780b */ /* 0x000fe20003f3d000 */
[--C-:B------:R-:W-:Y:S01]  /*1aaa0*/  FFMA.FTZ R221, R32, UR4, -R138.reuse ;  /* 0x0000000420dd7c23 */ /* 0x100fe2000801088a */
[----:B------:R-:W-:Y:S01]  /*1aab0*/  LOP3.LUT R4, R177, 0xffff, RZ, 0xc0, !PT ;  /* 0x0000ffffb1047812 */ /* 0x000fe200078ec0ff */
[----:B------:R-:W-:Y:S01]  /*1aac0*/  FFMA.FTZ R222, R33, UR4, -R138 ;  /* 0x0000000421de7c23 */ /* 0x000fe2000801088a */
[--C-:B------:R-:W-:Y:S01]  /*1aad0*/  FFMA.FTZ R190, R24, UR4, -R6.reuse ;  /* 0x0000000418be7c23 */ /* 0x100fe20008010806 */
[--C-:B------:R-:W-:Y:S01]  /*1aae0*/  FFMA.FTZ R193, R25, UR4, -R6.reuse ;  /* 0x0000000419c17c23 */ /* 0x100fe20008010806 */
[----:B------:R-:W-:Y:S01]  /*1aaf0*/  ISETP.LE.U32.AND P4, PT, R4, UR12, PT ;  /* 0x0000000c04007c0c */ /* 0x000fe2000bf83070 */
[--C-:B------:R-:W-:Y:S01]  /*1ab00*/  FFMA.FTZ R9, R9, UR4, -R6.reuse ;  /* 0x0000000409097c23 */ /* 0x100fe20008010806 */
[----:B-1----:R-:W-:Y:S01]  /*1ab10*/  LOP3.LUT R175, R173, 0xffff, RZ, 0xc0, !PT ;  /* 0x0000ffffadaf7812 */ /* 0x002fe200078ec0ff */
[--C-:B------:R-:W-:Y:S01]  /*1ab20*/  FFMA.FTZ R182, R13, UR4, -R6.reuse ;  /* 0x000000040db67c23 */ /* 0x100fe20008010806 */
[--C-:B------:R-:W-:Y:S01]  /*1ab30*/  FFMA.FTZ R230, R28, UR4, -R6.reuse ;  /* 0x000000041ce67c23 */ /* 0x100fe20008010806 */
[--C-:B------:R-:W-:Y:S01]  /*1ab40*/  FFMA.FTZ R231, R29, UR4, -R6.reuse ;  /* 0x000000041de77c23 */ /* 0x100fe20008010806 */
[----:B------:R-:W-:Y:S01]  /*1ab50*/  ISETP.LE.U32.AND P3, PT, R175, UR12, PT ;  /* 0x0000000caf007c0c */ /* 0x000fe2000bf63070 */
[----:B------:R-:W-:Y:S01]  /*1ab60*/  FFMA.FTZ R175, R8, UR4, -R6 ;  /* 0x0000000408af7c23 */ /* 0x000fe20008010806 */
[----:B------:R-:W-:Y:S01]  /*1ab70*/  FMUL.FTZ R8, R133, UR4 ;  /* 0x0000000485087c20 */ /* 0x000fe20008410000 */
[----:B------:R-:W-:Y:S01]  /*1ab80*/  FMUL.FTZ R32, R3, R140 ;  /* 0x0000008c03207220 */ /* 0x000fe20000410000 */
[----:B---3--:R-:W-:Y:S01]  /*1ab90*/  LOP3.LUT R5, R139, 0xff, RZ, 0xc0, !PT ;  /* 0x000000ff8b057812 */ /* 0x008fe200078ec0ff */
[----:B------:R1:W-:Y:S01]  /*1aba0*/  MUFU.EX2 R227, R175 ;  /* 0x000000af00e37308 */ /* 0x0003e20000000800 */
[----:B--2---:R-:W-:Y:S01]  /*1abb0*/  FFMA.FTZ R140, R3, R252, R198 ;  /* 0x000000fc038c7223 */ /* 0x004fe200000100c6 */
[----:B------:R-:W-:Y:S01]  /*1abc0*/  FSEL R4, R8, RZ, P1 ;  /* 0x000000ff08047208 */ /* 0x000fe20000800000 */
[----:B------:R-:W-:Y:S01]  /*1abd0*/  FFMA.FTZ R8, R17, UR4, -R138 ;  /* 0x0000000411087c23 */ /* 0x000fe2000801088a */
[----:B------:R-:W-:Y:S01]  /*1abe0*/  ISETP.LE.U32.AND P6, PT, R5, UR12, PT ;  /* 0x0000000c05007c0c */ /* 0x000fe2000bfc3070 */
[----:B------:R-:W-:Y:S01]  /*1abf0*/  FMUL.FTZ R20, R3, R144 ;  /* 0x0000009003147220 */ /* 0x000fe20000410000 */
[----:B----4-:R-:W-:Y:S01]  /*1ac00*/  F2FP.F16.F32.PACK_AB R138, R218, R198 ;  /* 0x000000c6da8a723e */ /* 0x010fe200000000ff */
[--C-:B------:R-:W-:Y:S01]  /*1ac10*/  FFMA.FTZ R11, R11, UR4, -R4.reuse ;  /* 0x000000040b0b7c23 */ /* 0x100fe20008010804 */
[----:B------:R-:W-:Y:S02]  /*1ac20*/  FFMA.FTZ R10, R10, UR4, -R4 ;  /* 0x000000040a0a7c23 */ /* 0x000fe40008010804 */
[----:B------:R-:W2:Y:S01]  /*1ac30*/  MUFU.EX2 R0, R0 ;  /* 0x0000000000007308 */ /* 0x000ea20000000800 */
[----:B------:R-:W-:Y:S01]  /*1ac40*/  FMUL.FTZ R21, R3, R145 ;  /* 0x0000009103157220 */ /* 0x000fe20000410000 */
[----:B------:R-:W-:Y:S01]  /*1ac50*/  FFMA.FTZ R226, R35, UR4, -R137 ;  /* 0x0000000423e27c23 */ /* 0x000fe20008010889 */
[----:B------:R-:W-:Y:S01]  /*1ac60*/  FMUL.FTZ R35, R132, R143 ;  /* 0x0000008f84237220 */ /* 0x000fe20000410000 */
[----:B------:R-:W-:Y:S01]  /*1ac70*/  FMUL.FTZ R13, R2, R165 ;  /* 0x000000a5020d7220 */ /* 0x000fe20000410000 */
[----:B------:R-:W3:Y:S01]  /*1ac80*/  LDC R252, c[0x0][0x448] ;  /* 0x00011200fffc7b82 */ /* 0x000ee20000000800 */
[----:B------:R-:W-:Y:S01]  /*1ac90*/  PRMT R185, R5, 0x5410, R173 ;  /* 0x0000541005b97816 */ /* 0x000fe200000000ad */
[--C-:B------:R-:W-:Y:S03]  /*1aca0*/  FFMA.FTZ R189, R22, UR4, -R137.reuse ;  /* 0x0000000416bd7c23 */ /* 0x100fe60008010889 */
[----:B------:R4:W-:Y:S01]  /*1acb0*/  MUFU.EX2 R202, R11 ;  /* 0x0000000b00ca7308 */ /* 0x0009e20000000800 */
[----:B-1----:R-:W-:Y:S01]  /*1acc0*/  PRMT R175, R174, 0x7772, RZ ;  /* 0x00007772aeaf7816 */ /* 0x002fe200000000ff */
[----:B------:R-:W-:Y:S01]  /*1acd0*/  FFMA.FTZ R174, R12, UR4, -R6 ;  /* 0x000000040cae7c23 */ /* 0x000fe20008010806 */
[----:B------:R-:W-:Y:S01]  /*1ace0*/  FMUL.FTZ R6, R132, R154 ;  /* 0x0000009a84067220 */ /* 0x000fe20000410000 */
[--C-:B------:R-:W-:Y:S01]  /*1acf0*/  FFMA.FTZ R191, R23, UR4, -R137.reuse ;  /* 0x0000000417bf7c23 */ /* 0x100fe20008010889 */
[--C-:B------:R-:W-:Y:S01]  /*1ad00*/  FFMA.FTZ R196, R26, UR4, -R4.reuse ;  /* 0x000000041ac47c23 */ /* 0x100fe20008010804 */
[--C-:B------:R-:W-:Y:S01]  /*1ad10*/  FFMA.FTZ R197, R27, UR4, -R4.reuse ;  /* 0x000000041bc57c23 */ /* 0x100fe20008010804 */
[--C-:B------:R-:W-:Y:S03]  /*1ad20*/  FFMA.FTZ R223, R34, UR4, -R137.reuse ;  /* 0x0000000422df7c23 */ /* 0x100fe60008010889 */
[----:B------:R1:W5:Y:S01]  /*1ad30*/  MUFU.EX2 R219, R10 ;  /* 0x0000000a00db7308 */ /* 0x0003620000000800 */
[--C-:B------:R-:W-:Y:S01]  /*1ad40*/  FFMA.FTZ R184, R15, UR4, -R4.reuse ;  /* 0x000000040fb87c23 */ /* 0x100fe20008010804 */
[--C-:B------:R-:W-:Y:S01]  /*1ad50*/  FFMA.FTZ R7, R7, UR4, -R137.reuse ;  /* 0x0000000407077c23 */ /* 0x100fe20008010889 */
[--C-:B------:R-:W-:Y:S01]  /*1ad60*/  FFMA.FTZ R173, R14, UR4, -R4.reuse ;  /* 0x000000040ead7c23 */ /* 0x100fe20008010804 */
[--C-:B------:R-:W-:Y:S01]  /*1ad70*/  FFMA.FTZ R232, R30, UR4, -R4.reuse ;  /* 0x000000041ee87c23 */ /* 0x100fe20008010804 */
[----:B------:R-:W-:Y:S01]  /*1ad80*/  FFMA.FTZ R233, R31, UR4, -R4 ;  /* 0x000000041fe97c23 */ /* 0x000fe20008010804 */
[C---:B------:R-:W-:Y:S01]  /*1ad90*/  FMUL.FTZ R4, R3.reuse, R152 ;  /* 0x0000009803047220 */ /* 0x040fe20000410000 */
[C---:B------:R-:W-:Y:S03]  /*1ada0*/  FMUL.FTZ R5, R3.reuse, R153 ;  /* 0x0000009903057220 */ /* 0x040fe60000410000 */
[----:B------:R2:W-:Y:S01]  /*1adb0*/  MUFU.EX2 R145, R8 ;  /* 0x0000000800917308 */ /* 0x0005e20000000800 */
[----:B----4-:R4:W4:Y:S01]  /*1adc0*/  LDL.S16 R11, [R1+0x3c] ;  /* 0x00003c00010b7983 */ /* 0x0109220000100600 */
[C---:B------:R-:W-:Y:S01]  /*1add0*/  FMUL.FTZ R17, R3.reuse, R149 ;  /* 0x0000009503117220 */ /* 0x040fe20000410000 */
[C---:B------:R-:W-:Y:S01]  /*1ade0*/  FMUL.FTZ R33, R3.reuse, R141 ;  /* 0x0000008d03217220 */ /* 0x040fe20000410000 */
[C---:B------:R-:W-:Y:S01]  /*1adf0*/  FMUL.FTZ R65, R3.reuse, R65 ;  /* 0x0000004103417220 */ /* 0x040fe20000410000 */
[C---:B------:R-:W-:Y:S01]  /*1ae00*/  FMUL.FTZ R68, R3.reuse, R68 ;  /* 0x0000004403447220 */ /* 0x040fe20000410000 */
[C---:B------:R-:W-:Y:S01]  /*1ae10*/  FMUL.FTZ R69, R3.reuse, R69 ;  /* 0x0000004503457220 */ /* 0x040fe20000410000 */
[C---:B------:R-:W-:Y:S03]  /*1ae20*/  FMUL.FTZ R80, R3.reuse, R80 ;  /* 0x0000005003507220 */ /* 0x040fe60000410000 */
[----:B------:R5:W3:Y:S01]  /*1ae30*/  MUFU.EX2 R228, R178 ;  /* 0x000000b200e47308 */ /* 0x000ae20000000800 */
[--C-:B-1----:R-:W-:Y:S01]  /*1ae40*/  FFMA.FTZ R10, R18, UR4, -R137.reuse ;  /* 0x00000004120a7c23 */ /* 0x102fe20008010889 */
[C---:B------:R-:W-:Y:S01]  /*1ae50*/  FMUL.FTZ R81, R3.reuse, R81 ;  /* 0x0000005103517220 */ /* 0x040fe20000410000 */
[C---:B------:R-:W-:Y:S01]  /*1ae60*/  FMUL.FTZ R100, R3.reuse, R100 ;  /* 0x0000006403647220 */ /* 0x040fe20000410000 */
[C---:B------:R-:W-:Y:S01]  /*1ae70*/  FMUL.FTZ R101, R3.reuse, R101 ;  /* 0x0000006503657220 */ /* 0x040fe20000410000 */
[C---:B------:R-:W-:Y:S01]  /*1ae80*/  FMUL.FTZ R112, R3.reuse, R112 ;  /* 0x0000007003707220 */ /* 0x040fe20000410000 */
[----:B------:R-:W-:Y:S01]  /*1ae90*/  FMUL.FTZ R113, R3, R113 ;  /* 0x0000007103717220 */ /* 0x000fe20000410000 */
[C---:B------:R-:W-:Y:S03]  /*1aea0*/  FMUL.FTZ R12, R2.reuse, R164 ;  /* 0x000000a4020c7220 */ /* 0x040fe60000410000 */
[----:B------:R1:W-:Y:S01]  /*1aeb0*/  MUFU.EX2 R144, R10 ;  /* 0x0000000a00907308 */ /* 0x0003e20000000800 */
[C---:B--2---:R-:W-:Y:S01]  /*1aec0*/  FMUL.FTZ R8, R2.reuse, R168 ;  /* 0x000000a802087220 */ /* 0x044fe20000410000 */
[C---:B------:R-:W-:Y:S01]  /*1aed0*/  FMUL.FTZ R24, R2.reuse, R160 ;  /* 0x000000a002187220 */ /* 0x040fe20000410000 */
[C---:B------:R-:W-:Y:S01]  /*1aee0*/  FMUL.FTZ R25, R2.reuse, R161 ;  /* 0x000000a102197220 */ /* 0x040fe20000410000 */
[C---:B------:R-:W-:Y:S01]  /*1aef0*/  FMUL.FTZ R28, R2.reuse, R156 ;  /* 0x0000009c021c7220 */ /* 0x040fe20000410000 */
[C---:B------:R-:W-:Y:S01]  /*1af00*/  FMUL.FTZ R29, R2.reuse, R157 ;  /* 0x0000009d021d7220 */ /* 0x040fe20000410000 */
[C---:B------:R-:W-:Y:S01]  /*1af10*/  FMUL.FTZ R44, R2.reuse, R44 ;  /* 0x0000002c022c7220 */ /* 0x040fe20000410000 */
[C---:B------:R-:W-:Y:S03]  /*1af20*/  FMUL.FTZ R45, R2.reuse, R45 ;  /* 0x0000002d022d7220 */ /* 0x040fe60000410000 */
[----:B------:R2:W-:Y:S01]  /*1af30*/  MUFU.EX2 R203, R9 ;  /* 0x0000000900cb7308 */ /* 0x0005e20000000800 */
[----:B-----5:R-:W-:Y:S01]  /*1af40*/  FFMA.FTZ R178, R19, UR4, -R137 ;  /* 0x0000000413b27c23 */ /* 0x020fe20008010889 */
[C---:B------:R-:W-:Y:S01]  /*1af50*/  FMUL.FTZ R60, R2.reuse, R60 ;  /* 0x0000003c023c7220 */ /* 0x040fe20000410000 */
[C---:B------:R-:W-:Y:S01]  /*1af60*/  FMUL.FTZ R61, R2.reuse, R61 ;  /* 0x0000003d023d7220 */ /* 0x040fe20000410000 */
[C---:B------:R-:W-:Y:S01]  /*1af70*/  FMUL.FTZ R72, R2.reuse, R72 ;  /* 0x0000004802487220 */ /* 0x040fe20000410000 */
[C---:B------:R-:W-:Y:S01]  /*1af80*/  FMUL.FTZ R73, R2.reuse, R73 ;  /* 0x0000004902497220 */ /* 0x040fe20000410000 */
[C---:B------:R-:W-:Y:S01]  /*1af90*/  FMUL.FTZ R76, R2.reuse, R76 ;  /* 0x0000004c024c7220 */ /* 0x040fe20000410000 */
[----:B------:R-:W-:Y:S03]  /*1afa0*/  FMUL.FTZ R77, R2, R77 ;  /* 0x0000004d024d7220 */ /* 0x000fe60000410000 */
[----:B------:R5:W-:Y:S01]  /*1afb0*/  MUFU.EX2 R200, R16 ;  /* 0x0000001000c87308 */ /* 0x000be20000000800 */
[----:B-1----:R-:W-:Y:S01]  /*1afc0*/  FMUL.FTZ R10, R0, R170 ;  /* 0x000000aa000a7220 */ /* 0x002fe20000410000 */
[C---:B------:R-:W-:Y:S01]  /*1afd0*/  FMUL.FTZ R104, R2.reuse, R104 ;  /* 0x0000006802687220 */ /* 0x040fe20000410000 */
[C---:B------:R-:W-:Y:S01]  /*1afe0*/  FMUL.FTZ R105, R2.reuse, R105 ;  /* 0x0000006902697220 */ /* 0x040fe20000410000 */
[C---:B------:R-:W-:Y:S01]  /*1aff0*/  FMUL.FTZ R108, R2.reuse, R108 ;  /* 0x0000006c026c7220 */ /* 0x040fe20000410000 */
[C---:B------:R-:W-:Y:S01]  /*1b000*/  FMUL.FTZ R109, R2.reuse, R109 ;  /* 0x0000006d026d7220 */ /* 0x040fe20000410000 */
[C---:B------:R-:W-:Y:S01]  /*1b010*/  FFMA.FTZ R137, R2.reuse, R234, R227 ;  /* 0x000000ea02897223 */ /* 0x040fe200000100e3 */
[C---:B------:R-:W-:Y:S01]  /*1b020*/  FMUL.FTZ R36, R3.reuse, R36 ;  /* 0x0000002403247220 */ /* 0x040fe20000410000 */
[C---:B------:R-:W-:Y:S01]  /*1b030*/  FMUL.FTZ R37, R3.reuse, R37 ;  /* 0x0000002503257220 */ /* 0x040fe20000410000 */
[C---:B--2---:R-:W-:Y:S01]  /*1b040*/  FMUL.FTZ R9, R2.reuse, R169 ;  /* 0x000000a902097220 */ /* 0x044fe20000410000 */
[C---:B------:R-:W-:Y:S01]  /*1b050*/  FMUL.FTZ R52, R3.reuse, R52 ;  /* 0x0000003403347220 */ /* 0x040fe20000410000 */
[C---:B------:R-:W-:Y:S01]  /*1b060*/  FMUL.FTZ R53, R3.reuse, R53 ;  /* 0x0000003503357220 */ /* 0x040fe20000410000 */
[C---:B------:R-:W-:Y:S01]  /*1b070*/  FMUL.FTZ R84, R3.reuse, R84 ;  /* 0x0000005403547220 */ /* 0x040fe20000410000 */
[C---:B------:R-:W-:Y:S01]  /*1b080*/  FMUL.FTZ R85, R3.reuse, R85 ;  /* 0x0000005503557220 */ /* 0x040fe20000410000 */
[C---:B------:R-:W-:Y:S01]  /*1b090*/  FMUL.FTZ R96, R3.reuse, R96 ;  /* 0x0000006003607220 */ /* 0x040fe20000410000 */
[C---:B------:R-:W-:Y:S01]  /*1b0a0*/  FMUL.FTZ R97, R3.reuse, R97 ;  /* 0x0000006103617220 */ /* 0x040fe20000410000 */
[C---:B------:R-:W-:Y:S01]  /*1b0b0*/  FMUL.FTZ R128, R3.reuse, R128 ;  /* 0x0000008003807220 */ /* 0x040fe20000410000 */
[C---:B-----5:R-:W-:Y:S01]  /*1b0c0*/  FMUL.FTZ R16, R3.reuse, R148 ;  /* 0x0000009403107220 */ /* 0x060fe20000410000 */
        /* <DEDUP_REMOVED lines=15> */
[----:B------:R-:W-:Y:S01]  /*1b1c0*/  SHF.R.U32.HI R2, RZ, 0x18, R139 ;  /* 0x00000018ff027819 */ /* 0x000fe2000001168b */
[----:B------:R-:W-:Y:S01]  /*1b1d0*/  MUFU.EX2 R204, R7 ;  /* 0x0000000700cc7308 */ /* 0x000fe20000000800 */
[----:B------:R-:W-:Y:S01]  /*1b1e0*/  PRMT R3, R139, 0x7632, R3 ;  /* 0x000076328b037816 */ /* 0x000fe20000000003 */
[----:B---3--:R-:W-:Y:S01]  /*1b1f0*/  IMAD.SHL.U32 R252, R252, 0x8, RZ ;  /* 0x00000008fcfc7824 */ /* 0x008fe200078e00ff */
[----:B------:R-:W-:Y:S01]  /*1b200*/  PRMT R139, R138, 0x7632, R139 ;  /* 0x000076328a8b7816 */ /* 0x000fe2000000008b */
[C---:B------:R-:W-:Y:S01]  /*1b210*/  FMUL.FTZ R18, R132.reuse, R150 ;  /* 0x0000009684127220 */ /* 0x040fe20000410000 */
[----:B------:R-:W-:Y:S01]  /*1b220*/  LOP3.LUT R3, R3, 0xff, RZ, 0xc0, !PT ;  /* 0x000000ff03037812 */ /* 0x000fe200078ec0ff */
[----:B------:R-:W-:Y:S01]  /*1b230*/  FMUL.FTZ R19, R132, R151 ;  /* 0x0000009784137220 */ /* 0x000fe20000410000 */
[----:B------:R-:W-:Y:S03]  /*1b240*/  PRMT R141, R138, 0x5410, R139 ;  /* 0x000054108a8d7816 */ /* 0x000fe6000000008b */
[----:B------:R-:W-:Y:S01]  /*1b250*/  MUFU.EX2 R161, R173 ;  /* 0x000000ad00a17308 */ /* 0x000fe20000000800 */
[----:B------:R-:W-:Y:S01]  /*1b260*/  LEA R150, P1, R252, R216, 0x1 ;  /* 0x000000d8fc967211 */ /* 0x000fe200078208ff */
[----:B------:R-:W-:Y:S01]  /*1b270*/  FMUL.FTZ R22, R132, R146 ;  /* 0x0000009284167220 */ /* 0x000fe20000410000 */
[C---:B------:R-:W-:Y:S01]  /*1b280*/  ISETP.LE.U32.AND P5, PT, R3.reuse, UR12, PT ;  /* 0x0000000c03007c0c */ /* 0x040fe2000bfa3070 */
[----:B------:R-:W-:Y:S01]  /*1b290*/  FMUL.FTZ R14, R0, R166 ;  /* 0x000000a6000e7220 */ /* 0x000fe20000410000 */
[----:B------:R-:W-:Y:S01]  /*1b2a0*/  LEA.HI.X.SX32 R151, R252, R217, 0x1, P1 ;  /* 0x000000d9fc977211 */ /* 0x000fe200008f0eff */
[----:B------:R-:W-:Y:S01]  /*1b2b0*/  FMUL.FTZ R15, R0, R167 ;  /* 0x000000a7000f7220 */ /* 0x000fe20000410000 */
[----:B------:R-:W-:Y:S03]  /*1b2c0*/  ISETP.LE.U32.AND P1, PT, R2, UR12, PT ;  /* 0x0000000c02007c0c */ /* 0x000fe6000bf23070 */
[----:B------:R-:W1:Y:S01]  /*1b2d0*/  MUFU.EX2 R178, R178 ;  /* 0x000000b200b27308 */ /* 0x000e620000000800 */
[----:B------:R-:W-:Y:S01]  /*1b2e0*/  PRMT R146, R3, 0x5410, R2 ;  /* 0x0000541003927816 */ /* 0x000fe20000000002 */
        /* <DEDUP_REMOVED lines=28> */
[----:B------:R-:W-:Y:S01]  /*1b4b0*/  FFMA.FTZ R2, R0, R235, R219 ;  /* 0x000000eb00027223 */ /* 0x000fe200000100db */
[C---:B------:R-:W-:Y:S01]  /*1b4c0*/  FMUL.FTZ R34, R132.reuse, R142 ;  /* 0x0000008e84227220 */ /* 0x040fe20000410000 */
[C---:B------:R-:W-:Y:S01]  /*1b4d0*/  FFMA.FTZ R142, R132.reuse, R229, R228 ;  /* 0x000000e5848e7223 */ /* 0x040fe200000100e4 */
[----:B------:R-:W-:Y:S01]  /*1b4e0*/  FMUL.FTZ R23, R132, R147 ;  /* 0x0000009384177220 */ /* 0x000fe20000410000 */
[----:B------:R-:W-:Y:S01]  /*1b4f0*/  FADD.FTZ R147, R202, R2 ;  /* 0x00000002ca937221 */ /* 0x000fe20000010000 */
[----:B-1----:R-:W-:Y:S01]  /*1b500*/  F2FP.F16.F32.PACK_AB R159, R178, R144 ;  /* 0x00000090b29f723e */ /* 0x002fe200000000ff */
[----:B------:R-:W-:Y:S01]  /*1b510*/  FADD.FTZ R142, R204, R142 ;  /* 0x0000008ecc8e7221 */ /* 0x000fe20000010000 */
[----:B------:R-:W-:Y:S01]  /*1b520*/  PRMT R149, R176, 0x7632, R149 ;  /* 0x00007632b0957816 */ /* 0x000fe20000000095 */
[C---:B------:R-:W-:Y:S01]  /*1b530*/  FMUL.FTZ R7, R132.reuse, R155 ;  /* 0x0000009b84077220 */ /* 0x040fe20000410000 */
[----:B------:R-:W-:Y:S01]  /*1b540*/  FMUL.FTZ R38, R132, R38 ;  /* 0x0000002684267220 */ /* 0x000fe20000410000 */
[----:B------:R-:W-:Y:S01]  /*1b550*/  FADD.FTZ R142, R144, R142 ;  /* 0x0000008e908e7221 */ /* 0x000fe20000010000 */
[----:B------:R-:W-:Y:S01]  /*1b560*/  LOP3.LUT R149, R149, 0xff, RZ, 0xc0, !PT ;  /* 0x000000ff95957812 */ /* 0x000fe200078ec0ff */
[C---:B------:R-:W-:Y:S01]  /*1b570*/  FMUL.FTZ R39, R132.reuse, R39 ;  /* 0x0000002784277220 */ /* 0x040fe20000410000 */
[----:B------:R-:W-:Y:S01]  /*1b580*/  FMUL.FTZ R50, R132, R50 ;  /* 0x0000003284327220 */ /* 0x000fe20000410000 */
[----:B------:R-:W-:Y:S01]  /*1b590*/  FADD.FTZ R144, R178, R142 ;  /* 0x0000008eb2907221 */ /* 0x000fe20000010000 */
        /* <DEDUP_REMOVED lines=22> */
[----:B------:R-:W-:Y:S01]  /*1b700*/  MUFU.EX2 R174, R174 ;  /* 0x000000ae00ae7308 */ /* 0x000fe20000000800 */
[----:B------:R-:W-:Y:S01]  /*1b710*/  FADD.FTZ R140, R218, R140 ;  /* 0x0000008cda8c7221 */ /* 0x000fe20000010000 */
[----:B------:R-:W-:Y:S01]  /*1b720*/  F2FP.F16.F32.PACK_AB R156, R145, R200 ;  /* 0x000000c8919c723e */ /* 0x000fe200000000ff */
[----:B------:R-:W-:Y:S01]  /*1b730*/  IMAD.MOV.U32 R195, RZ, RZ, R172 ;  /* 0x000000ffffc37224 */ /* 0x000fe200078e00ac */
[----:B------:R-:W-:Y:S01]  /*1b740*/  PRMT R3, R132, 0x7632, R3 ;  /* 0x0000763284037816 */ /* 0x000fe20000000003 */
[----:B------:R-:W-:Y:S01]  /*1b750*/  FADD.FTZ R140, R200, R140 ;  /* 0x0000008cc88c7221 */ /* 0x000fe20000010000 */
[----:B------:R-:W-:Y:S01]  /*1b760*/  PRMT R160, R156, 0x7632, R160 ;  /* 0x000076329ca07816 */ /* 0x000fe200000000a0 */
[----:B------:R-:W-:Y:S03]  /*1b770*/  VIADD R200, R205, 0xa040 ;  /* 0x0000a040cdc87836 */ /* 0x000fe60000000000 */
[----:B------:R-:W1:Y:S01]  /*1b780*/  MUFU.EX2 R152, R182 ;  /* 0x000000b600987308 */ /* 0x000e620000000800 */
[----:B------:R-:W-:Y:S01]  /*1b790*/  FADD.FTZ R145, R145, R140 ;  /* 0x0000008c91917221 */ /* 0x000fe20000010000 */
[----:B------:R-:W-:Y:S02]  /*1b7a0*/  PRMT R158, R159, 0x7632, R158 ;  /* 0x000076329f9e7816 */ /* 0x000fe4000000009e */
[C---:B------:R-:W-:Y:S02]  /*1b7b0*/  PRMT R181, R172.reuse, 0x7773, RZ ;  /* 0x00007773acb57816 */ /* 0x040fe400000000ff */
[C---:B------:R-:W-:Y:S04]  /*1b7c0*/  PRMT R179, R172.reuse, 0x7772, RZ ;  /* 0x00007772acb37816 */ /* 0x040fe800000000ff */
[----:B------:R-:W2:Y:S01]  /*1b7d0*/  MUFU.EX2 R153, R184 ;  /* 0x000000b800997308 */ /* 0x000ea20000000800 */
[----:B------:R-:W-:Y:S09]  /*1b7e0*/  PRMT R172, R172, 0x7771, RZ ;  /* 0x00007771acac7816 */ /* 0x000ff200000000ff */
[----:B------:R-:W-:Y:S01]  /*1b7f0*/  MUFU.EX2 R229, R226 ;  /* 0x000000e200e57308 */ /* 0x000fe20000000800 */
[----:B-1----:R-:W-:Y:S04]  /*1b800*/  F2FP.F16.F32.PACK_AB R163, R152, R174 ;  /* 0x000000ae98a3723e */ /* 0x002fe800000000ff */
[----:B------:R-:W-:Y:S05]  /*1b810*/  PRMT R162, R163, 0x7632, R162 ;  /* 0x00007632a3a27816 */ /* 0x000fea00000000a2 */
[----:B------:R-:W-:Y:S10]  /*1b820*/  MUFU.EX2 R231, R231 ;  /* 0x000000e700e77308 */ /* 0x000ff40000000800 */
[----:B------:R-:W-:Y:S01]  /*1b830*/  MUFU.EX2 R227, R233 ;  /* 0x000000e900e37308 */ /* 0x000fe20000000800 */
[----:B----4-:R-:W-:Y:S05]  /*1b840*/  @!P6 HADD2 R11, -R138.H0_H0, -RZ.H0_H0 ;  /* 0xa00000ff8a0be230 */ /* 0x010fea0000000900 */
[----:B------:R1:W-:Y:S01]  /*1b850*/  @!P6 STL.S16 [R1+0x3c], R11 ;  /* 0x00003c0b0100e387 */ /* 0x0003e20000100600 */
[----:B------:R-:W-:Y:S03]  /*1b860*/  PRMT R143, R11, 0x7610, R143 ;  /* 0x000076100b8f7816 */ /* 0x000fe6000000008f */
[----:B------:R3:W4:Y:S01]  /*1b870*/  LDL.S16 R154, [R1+0x38] ;  /* 0x00003800019a7983 */ /* 0x0007220000100600 */
[----:B------:R-:W-:Y:S01]  /*1b880*/  @!P6 PRMT R138, R143, 0x5410, RZ ;  /* 0x000054108f8ae816 */ /* 0x000fe200000000ff */
[----:B------:R-:W-:Y:S01]  /*1b890*/  FADD.FTZ R143, R203, R137 ;  /* 0x00000089cb8f7221 */ /* 0x000fe20000010000 */
[----:B------:R-:W-:Y:S01]  /*1b8a0*/  F2FP.F16.F32.PACK_AB R137, R202, R219 ;  /* 0x000000dbca89723e */ /* 0x000fe200000000ff */
[----:B------:R3:W5:Y:S02]  /*1b8b0*/  LDL.S16 R198, [R1+0x34] ;  /* 0x0000340001c67983 */ /* 0x0007640000100600 */
[----:B------:R-:W-:Y:S01]  /*1b8c0*/  FADD.FTZ R140, R174, R143 ;  /* 0x0000008fae8c7221 */ /* 0x000fe20000010000 */
[----:B------:R-:W-:Y:S01]  /*1b8d0*/  PRMT R157, R137, 0x7632, R157 ;  /* 0x00007632899d7816 */ /* 0x000fe2000000009d */
[----:B------:R3:W3:Y:S01]  /*1b8e0*/  LDL.S16 R170, [R1+0x28] ;  /* 0x0000280001aa7983 */ /* 0x0006e20000100600 */
[----:B------:R-:W-:Y:S01]  /*1b8f0*/  MUFU.EX2 R174, R190 ;  /* 0x000000be00ae7308 */ /* 0x000fe20000000800 */
[----:B------:R-:W-:Y:S01]  /*1b900*/  FADD.FTZ R152, R152, R140 ;  /* 0x0000008c98987221 */ /* 0x000fe20000010000 */
[----:B------:R-:W-:Y:S01]  /*1b910*/  FADD.FTZ R140, R161, R147 ;  /* 0x00000093a18c7221 */ /* 0x000fe20000010000 */
[----:B------:R3:W3:Y:S01]  /*1b920*/  LDL.S16 R168, [R1+0x24] ;  /* 0x0000240001a87983 */ /* 0x0006e20000100600 */
[----:B--2---:R-:W-:Y:S03]  /*1b930*/  F2FP.F16.F32.PACK_AB R161, R153, R161 ;  /* 0x000000a199a1723e */ /* 0x004fe600000000ff */
[----:B------:R2:W2:Y:S03]  /*1b940*/  LDL.S16 R165, [R1+0x20] ;  /* 0x0000200001a57983 */ /* 0x0004a60000100600 */
[----:B------:R-:W-:Y:S01]  /*1b950*/  MUFU.EX2 R147, R192 ;  /* 0x000000c000937308 */ /* 0x000fe20000000800 */
[----:B------:R-:W-:Y:S01]  /*1b960*/  PRMT R164, R161, 0x7632, R164 ;  /* 0x00007632a1a47816 */ /* 0x000fe200000000a4 */
[----:B------:R1:W-:Y:S02]  /*1b970*/  STG.E.U16 desc[UR22][R216.64], R138 ;  /* 0x0000008ad8007986 */ /* 0x0003e4000c101516 */
[----:B-1----:R-:W-:Y:S01]  /*1b980*/  FMUL.FTZ R11, R0, R171 ;  /* 0x000000ab000b7220 */ /* 0x002fe20000410000 */
[----:B------:R-:W-:Y:S01]  /*1b990*/  LOP3.LUT R0, R176, 0xff, RZ, 0xc0, !PT ;  /* 0x000000ffb0007812 */ /* 0x000fe200078ec0ff */
[----:B------:R1:W2:Y:S03]  /*1b9a0*/  LDL.S16 R171, [R1+0x30] ;  /* 0x0000300001ab7983 */ /* 0x0002a60000100600 */
[C---:B------:R-:W-:Y:S02]  /*1b9b0*/  ISETP.LE.U32.AND P6, PT, R0.reuse, UR12, PT ;  /* 0x0000000c00007c0c */ /* 0x040fe4000bfc3070 */
[----:B------:R-:W-:Y:S02]  /*1b9c0*/  PRMT R148, R0, 0x5410, R177 ;  /* 0x0000541000947816 */ /* 0x000fe400000000b1 */
[----:B------:R-:W-:Y:S03]  /*1b9d0*/  F2FP.F16.F32.PACK_AB R0, R204, R228 ;  /* 0x000000e4cc00723e */ /* 0x000fe600000000ff */
[--C-:B------:R-:W-:Y:S02]  /*1b9e0*/  HSET2.LE.AND R148, R148, R220.reuse, PT ;  /* 0x000000dc94947233 */ /* 0x100fe40003803000 */
[C---:B------:R-:W-:Y:S04]  /*1b9f0*/  PRMT R2, R0.reuse, 0x7632, R2 ;  /* 0x0000763200027816 */ /* 0x040fe80000000002 */
[----:B------:R-:W-:Y:S01]  /*1ba00*/  PRMT R138, R0, 0x5410, R2 ;  /* 0x00005410008a7816 */ /* 0x000fe20000000002 */
[----:B----4-:R-:W-:Y:S02]  /*1ba10*/  @!P3 HADD2 R154, -R139.H0_H0, -RZ.H0_H0 ;  /* 0xa00000ff8b9ab230 */ /* 0x010fe40000000900 */
[----:B-----5:R-:W-:Y:S03]  /*1ba20*/  @!P5 HADD2 R198, -R0.H0_H0, -RZ.H0_H0 ;  /* 0xa00000ff00c6d230 */ /* 0x020fe60000000900 */
[----:B------:R-:W-:Y:S01]  /*1ba30*/  PRMT R173, R154, 0x7610, R173 ;  /* 0x000076109aad7816 */ /* 0x000fe200000000ad */
[----:B------:R4:W-:Y:S01]  /*1ba40*/  @!P3 STL.S16 [R1+0x38], R154 ;  /* 0x0000389a0100b387 */ /* 0x0009e20000100600 */
[----:B---3--:R-:W-:Y:S02]  /*1ba50*/  @!P6 HADD2 R170, -R132.H0_H0, -RZ.H0_H0 ;  /* 0xa00000ff84aae230 */ /* 0x008fe40000000900 */
[----:B------:R-:W-:Y:S01]  /*1ba60*/  @!P3 PRMT R139, R173, 0x5410, RZ ;  /* 0x00005410ad8bb816 */ /* 0x000fe200000000ff */
[----:B------:R-:W-:Y:S01]  /*1ba70*/  @!P5 STL.S16 [R1+0x34], R198 ;  /* 0x000034c60100d387 */ /* 0x000fe20000100600 */
[----:B------:R-:W-:Y:S01]  /*1ba80*/  PRMT R142, R198, 0x7610, R142 ;  /* 0x00007610c68e7816 */ /* 0x000fe2000000008e */
[----:B------:R-:W-:Y:S01]  /*1ba90*/  @!P4 HADD2 R168, -R3.H0_H0, -RZ.H0_H0 ;  /* 0xa00000ff03a8c230 */ /* 0x000fe20000000900 */
[----:B------:R-:W-:Y:S01]  /*1baa0*/  ISETP.LE.U32.AND P3, PT, R149, UR12, PT ;  /* 0x0000000c95007c0c */ /* 0x000fe2000bf63070 */
[----:B------:R-:W-:Y:S01]  /*1bab0*/  STG.E.U16 desc[UR22][R216.64+0x2], R139 ;  /* 0x0000028bd8007986 */ /* 0x000fe2000c101516 */
[----:B------:R-:W-:Y:S01]  /*1bac0*/  @!P5 PRMT R0, R142, 0x5410, RZ ;  /* 0x000054108e00d816 */ /* 0x000fe200000000ff */
[----:B------:R-:W-:Y:S01]  /*1bad0*/  FADD.FTZ R173, R153, R140 ;  /* 0x0000008c99ad7221 */ /* 0x000fe20000010000 */
[----:B------:R-:W-:Y:S01]  /*1bae0*/  PRMT R166, R170, 0x7610, R166 ;  /* 0x00007610aaa67816 */ /* 0x000fe200000000a6 */
[----:B------:R-:W3:Y:S01]  /*1baf0*/  MUFU.EX2 R153, R189 ;  /* 0x000000bd00997308 */ /* 0x000ee20000000800 */
[--C-:B------:R-:W-:Y:S01]  /*1bb00*/  HSET2.LE.AND R140, R185, R220.reuse, PT ;  /* 0x000000dcb98c7233 */ /* 0x100fe20003803000 */
[----:B------:R5:W-:Y:S01]  /*1bb10*/  STG.E.U16 desc[UR22][R150.64], R0 ;  /* 0x0000000096007986 */ /* 0x000be2000c101516 */
[----:B------:R-:W1:Y:S01]  /*1bb20*/  LDC R185, c[0x0][0x448] ;  /* 0x00011200ffb97b82 */ /* 0x000e620000000800 */
[----:B------:R-:W-:Y:S01]  /*1bb30*/  PRMT R142, R175, 0x5410, R183 ;  /* 0x00005410af8e7816 */ /* 0x000fe200000000b7 */
[----:B--2---:R-:W-:Y:S01]  /*1bb40*/  @!P1 HADD2 R171, -R2.H0_H0, -RZ.H0_H0 ;  /* 0xa00000ff02ab9230 */ /* 0x004fe20000000900 */
[----:B------:R-:W-:Y:S02]  /*1bb50*/  PRMT R169, R168, 0x7610, R169 ;  /* 0x00007610a8a97816 */ /* 0x000fe400000000a9 */
[----:B------:R-:W-:Y:S01]  /*1bb60*/  @!P3 HADD2 R165, -R137.H0_H0, -RZ.H0_H0 ;  /* 0xa00000ff89a5b230 */ /* 0x000fe20000000900 */
[----:B------:R-:W-:Y:S01]  /*1bb70*/  LOP3.LUT R143, R142, 0xff00ff, RZ, 0xc0, !PT ;  /* 0x00ff00ff8e8f7812 */ /* 0x000fe200078ec0ff */
[----:B------:R-:W-:Y:S01]  /*1bb80*/  @!P1 STL.S16 [R1+0x30], R171 ;  /* 0x000030ab01009387 */ /* 0x000fe20000100600 */
[----:B------:R-:W-:Y:S01]  /*1bb90*/  PRMT R167, R171, 0x7610, R167 ;  /* 0x00007610aba77816 */ /* 0x000fe200000000a7 */
[----:B----4-:R-:W2:Y:S01]  /*1bba0*/  MUFU.EX2 R154, R187 ;  /* 0x000000bb009a7308 */ /* 0x010ea20000000800 */
[----:B------:R-:W-:Y:S01]  /*1bbb0*/  PRMT R155, R165, 0x7610, R155 ;  /* 0x00007610a59b7816 */ /* 0x000fe2000000009b */
[----:B------:R1:W-:Y:S01]  /*1bbc0*/  @!P6 STL.S16 [R1+0x28], R170 ;  /* 0x000028aa0100e387 */ /* 0x0003e20000100600 */
[----:B------:R-:W-:Y:S01]  /*1bbd0*/  @!P1 PRMT R2, R167, 0x5410, RZ ;  /* 0x00005410a7029816 */ /* 0x000fe200000000ff */
[----:B---3--:R-:W-:Y:S01]  /*1bbe0*/  FADD.FTZ R144, R153, R144 ;  /* 0x0000009099907221 */ /* 0x008fe20000010000 */
[--C-:B------:R-:W-:Y:S01]  /*1bbf0*/  HSET2.LE.AND R143, R143, R220.reuse, PT ;  /* 0x000000dc8f8f7233 */ /* 0x100fe20003803000 */
[----:B------:R-:W-:Y:S01]  /*1bc00*/  @!P4 STL.S16 [R1+0x24], R168 ;  /* 0x000024a80100c387 */ /* 0x000fe20000100600 */
[----:B------:R-:W-:Y:S02]  /*1bc10*/  LOP3.LUT R140, R141, R140, RZ, 0xc0, !PT ;  /* 0x0000008c8d8c7212 */ /* 0x000fe400078ec0ff */
[--C-:B------:R-:W-:Y:S01]  /*1bc20*/  HSET2.LE.AND R141, R146, R220.reuse, PT ;  /* 0x000000dc928d7233 */ /* 0x100fe20003803000 */
[----:B------:R3:W-:Y:S01]  /*1bc30*/  @!P3 STL.S16 [R1+0x20], R165 ;  /* 0x000020a50100b387 */ /* 0x0007e20000100600 */
[----:B------:R-:W4:Y:S01]  /*1bc40*/  MUFU.EX2 R146, R191 ;  /* 0x000000bf00927308 */ /* 0x000f220000000800 */
[----:B------:R-:W-:Y:S02]  /*1bc50*/  ISETP.GT.U32.AND P5, PT, R175, UR12, PT ;  /* 0x0000000caf007c0c */ /* 0x000fe4000bfa4070 */
[----:B------:R1:W3:Y:S01]  /*1bc60*/  LDL.S16 R167, [R1+0x40] ;  /* 0x0000400001a77983 */ /* 0x0002e20000100600 */
[----:B------:R-:W-:Y:S02]  /*1bc70*/  LOP3.LUT R141, R138, R141, RZ, 0xc0, !PT ;  /* 0x0000008d8a8d7212 */ /* 0x000fe400078ec0ff */
[----:B-----5:R-:W-:Y:S01]  /*1bc80*/  PRMT R0, R132, 0x5410, R3 ;  /* 0x0000541084007816 */ /* 0x020fe20000000003 */
[----:B--2---:R-:W-:Y:S01]  /*1bc90*/  FADD.FTZ R139, R154, R145 ;  /* 0x000000919a8b7221 */ /* 0x004fe20000010000 */
[----:B------:R-:W-:Y:S01]  /*1bca0*/  @!P6 PRMT R132, R166, 0x5410, RZ ;  /* 0x00005410a684e816 */ /* 0x000fe200000000ff */
[----:B------:R2:W-:Y:S01]  /*1bcb0*/  STG.E.U16 desc[UR22][R150.64+0x2], R2 ;  /* 0x0000020296007986 */ /* 0x0005e2000c101516 */
[----:B------:R-:W-:Y:S01]  /*1bcc0*/  @!P4 PRMT R3, R169, 0x5410, RZ ;  /* 0x00005410a903c816 */ /* 0x000fe200000000ff */
[----:B------:R-:W-:Y:S01]  /*1bcd0*/  FADD.FTZ R178, R147, R139 ;  /* 0x0000008b93b27221 */ /* 0x000fe20000010000 */
[----:B------:R-:W-:Y:S01]  /*1bce0*/  PRMT R139, R156, 0x5410, R160 ;  /* 0x000054109c8b7816 */ /* 0x000fe200000000a0 */
[----:B------:R2:W5:Y:S01]  /*1bcf0*/  LDL.S16 R166, [R1+0x44] ;  /* 0x0000440001a67983 */ /* 0x0005620000100600 */
[----:B------:R-:W-:Y:S01]  /*1bd00*/  LOP3.LUT R148, R0, R148, RZ, 0xc0, !PT ;  /* 0x0000009400947212 */ /* 0x000fe200078ec0ff */
[----:B-1----:R-:W-:Y:S01]  /*1bd10*/  IMAD.WIDE R170, R185, 0x70, R150 ;  /* 0x00000070b9aa7825 */ /* 0x002fe200078e0296 */
[----:B------:R-:W-:Y:S01]  /*1bd20*/  PRMT R0, R137, 0x5410, R157 ;  /* 0x0000541089007816 */ /* 0x000fe2000000009d */
[----:B------:R1:W5:Y:S01]  /*1bd30*/  LDL.S16 R177, [R1+0x1c] ;  /* 0x00001c0001b17983 */ /* 0x0003620000100600 */
[----:B------:R-:W-:Y:S01]  /*1bd40*/  @!P3 PRMT R137, R155, 0x5410, RZ ;  /* 0x000054109b89b816 */ /* 0x000fe200000000ff */
[----:B----4-:R-:W-:Y:S01]  /*1bd50*/  FADD.FTZ R182, R146, R144 ;  /* 0x0000009092b67221 */ /* 0x010fe20000010000 */
[----:B------:R-:W-:Y:S01]  /*1bd60*/  LEA R218, P1, R252, R170, 0x1 ;  /* 0x000000aafcda7211 */ /* 0x000fe200078208ff */
[----:B------:R4:W-:Y:S01]  /*1bd70*/  STG.E.U16 desc[UR22][R170.64+0x2], R3 ;  /* 0x00000203aa007986 */ /* 0x0009e2000c101516 */
[----:B------:R-:W-:Y:S02]  /*1bd80*/  F2FP.F16.F32.PACK_AB R175, R146, R153 ;  /* 0x0000009992af723e */ /* 0x000fe400000000ff */
[----:B---3--:R-:W-:Y:S01]  /*1bd90*/  LOP3.LUT R165, R194, 0xff, RZ, 0xc0, !PT ;  /* 0x000000ffc2a57812 */ /* 0x008fe200078ec0ff */
[----:B------:R-:W-:Y:S01]  /*1bda0*/  STG.E.U16 desc[UR22][R170.64], R132 ;  /* 0x00000084aa007986 */ /* 0x000fe2000c101516 */
[----:B------:R-:W-:Y:S01]  /*1bdb0*/  LEA.HI.X.SX32 R219, R252, R171, 0x1, P1 ;  /* 0x000000abfcdb7211 */ /* 0x000fe200008f0eff */
[----:B------:R-:W3:Y:S01]  /*1bdc0*/  MUFU.EX2 R153, R193 ;  /* 0x000000c100997308 */ /* 0x000ee20000000800 */
[C---:B------:R-:W-:Y:S01]  /*1bdd0*/  PRMT R142, R165.reuse, 0x5410, R180 ;  /* 0x00005410a58e7816 */ /* 0x040fe200000000b4 */
[----:B------:R-:W5:Y:S01]  /*1bde0*/  LDL R168, [R1+0x68] ;  /* 0x0000680001a87983 */ /* 0x000f620000100800 */
[----:B------:R-:W-:Y:S02]  /*1bdf0*/  ISETP.LE.U32.AND P3, PT, R165, UR12, PT ;  /* 0x0000000ca5007c0c */ /* 0x000fe4000bf63070 */
[----:B------:R-:W-:Y:S01]  /*1be00*/  ISETP.GT.U32.AND P4, PT, R180, UR12, PT ;  /* 0x0000000cb4007c0c */ /* 0x000fe2000bf84070 */
[----:B------:R1:W5:Y:S01]  /*1be10*/  LDL.S16 R190, [R1+0x18] ;  /* 0x0000180001be7983 */ /* 0x0003620000100600 */
[--C-:B------:R-:W-:Y:S01]  /*1be20*/  HSET2.LE.AND R142, R142, R220.reuse, PT ;  /* 0x000000dc8e8e7233 */ /* 0x100fe20003803000 */
[----:B--2---:R-:W-:Y:S01]  /*1be30*/  FADD.FTZ R2, R174, R152 ;  /* 0x00000098ae027221 */ /* 0x004fe20000010000 */
[----:B------:R-:W-:Y:S01]  /*1be40*/  ISETP.GT.U32.AND P6, PT, R183, UR12, PT ;  /* 0x0000000cb7007c0c */ /* 0x000fe2000bfc4070 */
[----:B------:R2:W-:Y:S01]  /*1be50*/  STG.E.U16 desc[UR22][R218.64], R137 ;  /* 0x00000089da007986 */ /* 0x0005e2000c101516 */
[----:B------:R-:W-:Y:S02]  /*1be60*/  F2FP.F16.F32.PACK_AB R138, R147, R154 ;  /* 0x0000009a938a723e */ /* 0x000fe400000000ff */
[----:B------:R-:W-:Y:S01]  /*1be70*/  LOP3.LUT R142, R139, R142, RZ, 0xc0, !PT ;  /* 0x0000008e8b8e7212 */ /* 0x000fe200078ec0ff */
[----:B------:R-:W1:Y:S01]  /*1be80*/  LDSM.16.MT88.4 R144, [R205+0xa000] ;  /* 0x00a00000cd90783b */ /* 0x000e620000004200 */
[----:B------:R-:W-:Y:S01]  /*1be90*/  PRMT R139, R159, 0x5410, R158 ;  /* 0x000054109f8b7816 */ /* 0x000fe2000000009e */
[----:B---3--:R-:W-:Y:S01]  /*1bea0*/  FADD.FTZ R184, R153, R2 ;  /* 0x0000000299b87221 */ /* 0x008fe20000010000 */
[----:B------:R-:W-:Y:S02]  /*1beb0*/  LOP3.LUT R2, R195, 0xff, RZ, 0xc0, !PT ;  /* 0x000000ffc3027812 */ /* 0x000fe400078ec0ff */
[----:B------:R-:W-:Y:S02]  /*1bec0*/  LOP3.LUT R143, R139, R143, RZ, 0xc0, !PT ;  /* 0x0000008f8b8f7212 */ /* 0x000fe400078ec0ff */
[----:B------:R-:W-:Y:S01]  /*1bed0*/  SHF.R.U32.HI R139, RZ, 0x18, R176 ;  /* 0x00000018ff8b7819 */ /* 0x000fe200000116b0 */
[----:B----4-:R3:W4:Y:S01]  /*1bee0*/  LDL.S16 R3, [R1+0x2c] ;  /* 0x00002c0001037983 */ /* 0x0107220000100600 */
[----:B------:R-:W-:Y:S02]  /*1bef0*/  PRMT R150, R2, 0x5410, R172 ;  /* 0x0000541002967816 */ /* 0x000fe400000000ac */
[----:B------:R-:W-:Y:S01]  /*1bf00*/  ISETP.LE.U32.AND P1, PT, R139, UR12, PT ;  /* 0x0000000c8b007c0c */ /* 0x000fe2000bf23070 */
[----:B------:R-:W-:Y:S01]  /*1bf10*/  LDSM.16.MT88.4 R192, [R205+0xb800] ;  /* 0x00b80000cdc0783b */ /* 0x000fe20000004200 */
[----:B------:R-:W-:Y:S02]  /*1bf20*/  PRMT R149, R149, 0x5410, R139 ;  /* 0x0000541095957816 */ /* 0x000fe4000000008b */
[--C-:B------:R-:W-:Y:S02]  /*1bf30*/  HSET2.LE.AND R150, R150, R220.reuse, PT ;  /* 0x000000dc96967233 */ /* 0x100fe40003803000 */
[----:B------:R-:W-:Y:S02]  /*1bf40*/  F2FP.F16.F32.PACK_AB R174, R153, R174 ;  /* 0x000000ae99ae723e */ /* 0x000fe400000000ff */
[--C-:B------:R-:W-:Y:S01]  /*1bf50*/  HSET2.LE.AND R149, R149, R220.reuse, PT ;  /* 0x000000dc95957233 */ /* 0x100fe20003803000 */
[----:B------:R-:W1:Y:S01]  /*1bf60*/  LDSM.16.MT88.4 R152, [R208+0xa000] ;  /* 0x00a00000d098783b */ /* 0x000e620000004200 */
[----:B--2---:R-:W-:Y:S03]  /*1bf70*/  PRMT R137, R138, 0x7632, R137 ;  /* 0x000076328a897816 */ /* 0x004fe60000000089 */
[----:B------:R-:W-:Y:S02]  /*1bf80*/  LOP3.LUT R149, R0, R149, RZ, 0xc0, !PT ;  /* 0x0000009500957212 */ /* 0x000fe400078ec0ff */
[----:B------:R-:W-:Y:S04]  /*1bf90*/  PRMT R0, R179, 0x5410, R181 ;  /* 0x00005410b3007816 */ /* 0x000fe800000000b5 */
[----:B------:R-:W-:Y:S02]  /*1bfa0*/  LOP3.LUT R151, R0, 0xff00ff, RZ, 0xc0, !PT ;  /* 0x00ff00ff00977812 */ /* 0x000fe400078ec0ff */
[----:B------:R-:W-:Y:S03]  /*1bfb0*/  PRMT R0, R163, 0x5410, R162 ;  /* 0x00005410a3007816 */ /* 0x000fe600000000a2 */
[--C-:B------:R-:W-:Y:S02]  /*1bfc0*/  HSET2.LE.AND R151, R151, R220.reuse, PT ;  /* 0x000000dc97977233 */ /* 0x100fe40003803000 */
[----:B------:R-:W-:Y:S01]  /*1bfd0*/  LOP3.LUT R150, R0, R150, RZ, 0xc0, !PT ;  /* 0x0000009600967212 */ /* 0x000fe200078ec0ff */
[-C--:B-1----:R-:W-:Y:S05]  /*1bfe0*/  HMMA.16816.F32 R4, R140, R144.reuse, R4 ;  /* 0x000000908c04723c */ /* 0x082fea0000001804 */
[----:B------:R-:W-:Y:S04]  /*1bff0*/  PRMT R0, R161, 0x5410, R164 ;  /* 0x00005410a1007816 */ /* 0x000fe800000000a4 */
[----:B------:R-:W-:Y:S07]  /*1c000*/  LOP3.LUT R151, R0, R151, RZ, 0xc0, !PT ;  /* 0x0000009700977212 */ /* 0x000fee00078ec0ff */
[C---:B------:R-:W-:Y:S08]  /*1c010*/  HMMA.16816.F32 R8, R148.reuse, R144, R8 ;  /* 0x000000909408723c */ /* 0x040ff00000001808 */
[-C--:B------:R-:W-:Y:S08]  /*1c020*/  HMMA.16816.F32 R12, R148, R146.reuse, R12 ;  /* 0x00000092940c723c */ /* 0x080ff0000000180c */
[C---:B------:R-:W-:Y:S08]  /*1c030*/  HMMA.16816.F32 R16, R140.reuse, R146, R16 ;  /* 0x000000928c10723c */ /* 0x040ff00000001810 */
[-C--:B------:R-:W-:Y:S08]  /*1c040*/  HMMA.16816.F32 R20, R140, R152.reuse, R20 ;  /* 0x000000988c14723c */ /* 0x080ff00000001814 */
[C---:B------:R-:W-:Y:S08]  /*1c050*/  HMMA.16816.F32 R24, R148.reuse, R152, R24 ;  /* 0x000000989418723c */ /* 0x040ff00000001818 */
[-C--:B------:R-:W-:Y:S08]  /*1c060*/  HMMA.16816.F32 R28, R148, R154.reuse, R28 ;  /* 0x0000009a941c723c */ /* 0x080ff0000000181c */
[C---:B------:R-:W-:Y:S04]  /*1c070*/  HMMA.16816.F32 R32, R140.reuse, R154, R32 ;  /* 0x0000009a8c20723c */ /* 0x040fe80000001820 */
[----:B------:R-:W-:Y:S05]  /*1c080*/  @!P1 HADD2 R167, -R157.H0_H0, -RZ.H0_H0 ;  /* 0xa00000ff9da79230 */ /* 0x000fea0000000900 */
[----:B------:R-:W-:Y:S01]  /*1c090*/  @!P1 STL.S16 [R1+0x40], R167 ;  /* 0x000040a701009387 */ /* 0x000fe20000100600 */
[----:B------:R-:W-:Y:S01]  /*1c0a0*/  PRMT R132, R167, 0x7610, R132 ;  /* 0x00007610a7847816 */ /* 0x000fe20000000084 */
[----:B-----5:R-:W-:Y:S03]  /*1c0b0*/  @!P3 HADD2 R166, -R156.H0_H0, -RZ.H0_H0 ;  /* 0xa00000ff9ca6b230 */ /* 0x020fe60000000900 */
[----:B------:R-:W-:Y:S02]  /*1c0c0*/  @!P1 PRMT R157, R132, 0x5410, RZ ;  /* 0x00005410849d9816 */ /* 0x000fe400000000ff */
[----:B------:R-:W-:Y:S01]  /*1c0d0*/  ISETP.GT.U32.AND P1, PT, R172, UR12, PT ;  /* 0x0000000cac007c0c */ /* 0x000fe2000bf24070 */
[----:B------:R1:W-:Y:S01]  /*1c0e0*/  @!P3 STL.S16 [R1+0x44], R166 ;  /* 0x000044a60100b387 */ /* 0x0003e20000100600 */
[----:B------:R-:W-:Y:S01]  /*1c0f0*/  PRMT R0, R166, 0x7610, R0 ;  /* 0x00007610a6007816 */ /* 0x000fe20000000000 */
[----:B------:R-:W-:Y:S02]  /*1c100*/  @P5 HADD2 R177, -R159.H0_H0, -RZ.H0_H0 ;  /* 0xa00000ff9fb15230 */ /* 0x000fe40000000900 */
[----:B------:R3:W2:Y:S01]  /*1c110*/  LDL.S16 R176, [R1+0x4] ;  /* 0x0000040001b07983 */ /* 0x0006a20000100600 */
[----:B------:R-:W-:Y:S02]  /*1c120*/  @!P3 PRMT R156, R0, 0x5410, RZ ;  /* 0x00005410009cb816 */ /* 0x000fe400000000ff */
[----:B------:R-:W-:Y:S01]  /*1c130*/  ISETP.LE.U32.AND P3, PT, R2, UR12, PT ;  /* 0x0000000c02007c0c */ /* 0x000fe2000bf63070 */
[----:B------:R3:W5:Y:S01]  /*1c140*/  LDL.S16 R132, [R1] ;  /* 0x0000000001847983 */ /* 0x0007620000100600 */
[----:B------:R-:W-:Y:S03]  /*1c150*/  @P0 VIADD R200, R168, 0xffffffc0 ;  /* 0xffffffc0a8c80836 */ /* 0x000fe60000000000 */
[----:B------:R3:W-:Y:S01]  /*1c160*/  STG.E.U16 desc[UR22][R218.64+0x2], R157 ;  /* 0x0000029dda007986 */ /* 0x0007e2000c101516 */
[----:B------:R-:W-:Y:S04]  /*1c170*/  IMAD.WIDE.U32 R168, R199, -0x2daee0ad, RZ ;  /* 0xd2511f53c7a87825 */ /* 0x000fe800078e00ff */
[----:B------:R-:W-:Y:S01]  /*1c180*/  @P6 HADD2 R190, -R158.H0_H0, -RZ.H0_H0 ;  /* 0xa00000ff9ebe6230 */ /* 0x000fe20000000900 */
[----:B------:R-:W3:Y:S01]  /*1c190*/  LDSM.16.MT88.4 R144, [R200] ;  /* 0x00000000c890783b */ /* 0x000ee20000004200 */
[----:B------:R-:W-:Y:S02]  /*1c1a0*/  IMAD.IADD R204, R206, 0x1, R200 ;  /* 0x00000001cecc7824 */ /* 0x000fe400078e02c8 */
[----:B-1----:R-:W-:Y:S05]  /*1c1b0*/  IMAD.WIDE.U32 R166, R201, -0x2daee0ad, RZ ;  /* 0xd2511f53c9a67825 */ /* 0x002fea00078e00ff */
[----:B------:R-:W1:Y:S01]  /*1c1c0*/  LDSM.16.MT88.4 R152, [R204] ;  /* 0x00000000cc98783b */ /* 0x000e620000004200 */
[----:B----4-:R-:W-:Y:S07]  /*1c1d0*/  @P4 HADD2 R3, -R160.H0_H0, -RZ.H0_H0 ;  /* 0xa00000ffa0034230 */ /* 0x010fee0000000900 */
[----:B------:R4:W-:Y:S04]  /*1c1e0*/  STG.E.U16 desc[UR22][R216.64+0x10], R156 ;  /* 0x0000109cd8007986 */ /* 0x0009e8000c101516 */
[----:B------:R1:W-:Y:S01]  /*1c1f0*/  @P4 STL.S16 [R1+0x2c], R3 ;  /* 0x00002c0301004387 */ /* 0x0003e20000100600 */
[----:B------:R-:W-:Y:S01]  /*1c200*/  PRMT R172, R3, 0x7610, R172 ;  /* 0x0000761003ac7816 */ /* 0x000fe200000000ac */
[----:B---3--:R-:W-:Y:S02]  /*1c210*/  VIADD R157, R225, 0x646e171e ;  /* 0x646e171ee19d7836 */ /* 0x008fe40000000000 */
[----:B------:R3:W-:Y:S01]  /*1c220*/  @P5 STL.S16 [R1+0x1c], R177 ;  /* 0x00001cb101005387 */ /* 0x0007e20000100600 */
[----:B------:R-:W-:Y:S02]  /*1c230*/  @P4 PRMT R160, R172, 0x5410, RZ ;  /* 0x00005410aca04816 */ /* 0x000fe400000000ff */
[C---:B------:R-:W-:Y:S01]  /*1c240*/  LOP3.LUT R0, R157.reuse, R188, R167, 0x96, !PT ;  /* 0x000000bc9d007212 */ /* 0x040fe200078e96a7 */
[----:B------:R-:W-:Y:S01]  /*1c250*/  @P6 STL.S16 [R1+0x18], R190 ;  /* 0x000018be01006387 */ /* 0x000fe20000100600 */
[----:B------:R-:W-:Y:S02]  /*1c260*/  LOP3.LUT R157, R157, R186, R169, 0x96, !PT ;  /* 0x000000ba9d9d7212 */ /* 0x000fe400078e96a9 */
[----:B------:R-:W-:Y:S01]  /*1c270*/  ISETP.GT.U32.AND P4, PT, R179, UR12, PT ;  /* 0x0000000cb3007c0c */ /* 0x000fe2000bf84070 */
[----:B------:R-:W-:Y:S01]  /*1c280*/  STG.E.U16 desc[UR22][R216.64+0x12], R160 ;  /* 0x000012a0d8007986 */ /* 0x000fe2000c101516 */
[----:B------:R-:W-:Y:S02]  /*1c290*/  SHF.R.U32.HI R167, RZ, 0x18, R157 ;  /* 0x00000018ffa77819 */ /* 0x000fe4000001169d */
[----:B------:R-:W-:Y:S02]  /*1c2a0*/  PRMT R169, R157, 0x7632, R169 ;  /* 0x000076329da97816 */ /* 0x000fe400000000a9 */
[----:B------:R-:W-:Y:S02]  /*1c2b0*/  LOP3.LUT R172, R0, 0xff, RZ, 0xc0, !PT ;  /* 0x000000ff00ac7812 */ /* 0x000fe400078ec0ff */
[----:B------:R-:W-:Y:S01]  /*1c2c0*/  LOP3.LUT R169, R169, 0xff, RZ, 0xc0, !PT ;  /* 0x000000ffa9a97812 */ /* 0x000fe200078ec0ff */
[-C--:B------:R-:W-:Y:S03]  /*1c2d0*/  HMMA.16816.F32 R36, R140, R144.reuse, R36 ;  /* 0x000000908c24723c */ /* 0x080fe60000001824 */
[----:B----4-:R-:W-:Y:S01]  /*1c2e0*/  PRMT R156, R174, 0x7632, R156 ;  /* 0x00007632ae9c7816 */ /* 0x010fe2000000009c */
[----:B------:R-:W-:Y:S01]  /*1c2f0*/  @P4 HADD2 R242, -R161.H0_H0, -RZ.H0_H0 ;  /* 0xa00000ffa1f24230 */ /* 0x000fe20000000900 */
[----:B-1----:R-:W-:Y:S03]  /*1c300*/  LOP3.LUT R3, R0, 0xffff, RZ, 0xc0, !PT ;  /* 0x0000ffff00037812 */ /* 0x002fe600078ec0ff */
[C---:B------:R-:W-:Y:S01]  /*1c310*/  HMMA.16816.F32 R40, R148.reuse, R144, R40 ;  /* 0x000000909428723c */ /* 0x040fe20000001828 */
[----:B------:R-:W1:Y:S03]  /*1c320*/  MUFU.EX2 R145, R196 ;  /* 0x000000c400917308 */ /* 0x000e660000000800 */
[----:B------:R-:W-:Y:S02]  /*1c330*/  PRMT R144, R177, 0x7610, R144 ;  /* 0x00007610b1907816 */ /* 0x000fe40000000090 */
[--C-:B---3--:R-:W-:Y:S02]  /*1c340*/  SHF.R.U32.HI R177, RZ, 0x8, R3.reuse ;  /* 0x00000008ffb17819 */ /* 0x108fe40000011603 */
[-C--:B------:R-:W-:Y:S03]  /*1c350*/  HMMA.16816.F32 R44, R148, R146.reuse, R44 ;  /* 0x00000092942c723c */ /* 0x080fe6000000182c */
[----:B------:R-:W-:Y:S02]  /*1c360*/  PRMT R3, R190, 0x7610, R3 ;  /* 0x00007610be037816 */ /* 0x000fe40000000003 */
[----:B------:R-:W-:Y:S01]  /*1c370*/  LOP3.LUT R2, R177, 0xffff, RZ, 0xc0, !PT ;  /* 0x0000ffffb1027812 */ /* 0x000fe200078ec0ff */
[----:B------:R-:W-:Y:S01]  /*1c380*/  LDSM.16.MT88.4 R188, [R204+0x800] ;  /* 0x00080000ccbc783b */ /* 0x000fe20000004200 */
[----:B------:R-:W-:Y:S01]  /*1c390*/  @P6 PRMT R158, R3, 0x5410, RZ ;  /* 0x00005410039e6816 */ /* 0x000fe200000000ff */
[C---:B------:R-:W-:Y:S04]  /*1c3a0*/  HMMA.16816.F32 R48, R140.reuse, R146, R48 ;  /* 0x000000928c30723c */ /* 0x040fe80000001830 */
[----:B------:R-:W-:Y:S01]  /*1c3b0*/  ISETP.LE.U32.AND P6, PT, R2, UR12, PT ;  /* 0x0000000c02007c0c */ /* 0x000fe2000bfc3070 */
[----:B------:R-:W-:Y:S01]  /*1c3c0*/  IMAD.WIDE R2, R185, -0x70, R170 ;  /* 0xffffff90b9027825 */ /* 0x000fe200078e02aa */
[----:B------:R-:W-:Y:S02]  /*1c3d0*/  @P5 PRMT R159, R144, 0x5410, RZ ;  /* 0x00005410909f5816 */ /* 0x000fe400000000ff */
[-C--:B------:R-:W-:Y:S01]  /*1c3e0*/  HMMA.16816.F32 R52, R140, R152.reuse, R52 ;  /* 0x000000988c34723c */ /* 0x080fe20000001834 */
[----:B------:R3:W4:Y:S01]  /*1c3f0*/  MUFU.EX2 R144, R197 ;  /* 0x000000c500907308 */ /* 0x0007220000000800 */
[----:B------:R-:W-:Y:S01]  /*1c400*/  STG.E.U16 desc[UR22][R2.64+0x12], R158 ;  /* 0x0000129e02007986 */ /* 0x000fe2000c101516 */
[----:B------:R-:W-:Y:S02]  /*1c410*/  ISETP.GT.U32.AND P5, PT, R181, UR12, PT ;  /* 0x0000000cb5007c0c */ /* 0x000fe4000bfa4070 */
[----:B------:R-:W-:Y:S01]  /*1c420*/  SHF.R.U32.HI R170, RZ, 0x18, R0 ;  /* 0x00000018ffaa7819 */ /* 0x000fe20000011600 */
[----:B------:R1:W-:Y:S01]  /*1c430*/  STG.E.U16 desc[UR22][R2.64+0x10], R159 ;  /* 0x0000109f02007986 */ /* 0x0003e2000c101516 */
[----:B------:R-:W-:Y:S01]  /*1c440*/  @P4 PRMT R161, R242, 0x5410, RZ ;  /* 0x00005410f2a14816 */ /* 0x000fe200000000ff */
[C---:B------:R-:W-:Y:S04]  /*1c450*/  HMMA.16816.F32 R56, R148.reuse, R152, R56 ;  /* 0x000000989438723c */ /* 0x040fe80000001838 */
[----:B------:R-:W-:Y:S01]  /*1c460*/  ISETP.LE.U32.AND P4, PT, R170, UR12, PT ;  /* 0x0000000caa007c0c */ /* 0x000fe2000bf83070 */
[----:B------:R-:W-:Y:S01]  /*1c470*/  @!P6 HADD2 R247, -R137.H0_H0, -RZ.H0_H0 ;  /* 0xa00000ff89f7e230 */ /* 0x000fe20000000900 */
[----:B------:R-:W-:Y:S02]  /*1c480*/  LOP3.LUT R171, R157, 0xff, RZ, 0xc0, !PT ;  /* 0x000000ff9dab7812 */ /* 0x000fe400078ec0ff */
[-C--:B------:R-:W-:Y:S01]  /*1c490*/  HMMA.16816.F32 R60, R148, R154.reuse, R60 ;  /* 0x0000009a943c723c */ /* 0x080fe2000000183c */
[----:B---3--:R-:W-:Y:S02]  /*1c4a0*/  LDSM.16.MT88.4 R196, [R208+0xb800] ;  /* 0x00b80000d0c4783b */ /* 0x008fe40000004200 */
[----:B------:R-:W-:Y:S05]  /*1c4b0*/  @P5 HADD2 R241, -R164.H0_H0, -RZ.H0_H0 ;  /* 0xa00000ffa4f15230 */ /* 0x000fea0000000900 */
[C---:B------:R-:W-:Y:S04]  /*1c4c0*/  HMMA.16816.F32 R64, R140.reuse, R154, R64 ;  /* 0x0000009a8c40723c */ /* 0x040fe80000001840 */
[----:B------:R-:W-:Y:S01]  /*1c4d0*/  @P5 PRMT R164, R241, 0x5410, RZ ;  /* 0x00005410f1a45816 */ /* 0x000fe200000000ff */
[--C-:B-1----:R-:W-:Y:S01]  /*1c4e0*/  IMAD.WIDE R158, R185, 0x70, R2.reuse ;  /* 0x00000070b99e7825 */ /* 0x102fe200078e0202 */
[----:B------:R-:W-:Y:S02]  /*1c4f0*/  PRMT R2, R0, 0x7632, R2 ;  /* 0x0000763200027816 */ /* 0x000fe40000000002 */
[----:B------:R-:W-:Y:S02]  /*1c500*/  PRMT R0, R175, 0x7632, R0 ;  /* 0x00007632af007816 */ /* 0x000fe40000000000 */
[----:B------:R-:W-:Y:S01]  /*1c510*/  PRMT R3, R174, 0x7610, R3 ;  /* 0x00007610ae037816 */ /* 0x000fe20000000003 */
[----:B------:R-:W-:Y:S01]  /*1c520*/  IMAD.WIDE R152, R185, -0x70, R158 ;  /* 0xffffff90b9987825 */ /* 0x000fe200078e029e */
[----:B------:R-:W-:Y:S03]  /*1c530*/  MUFU.EX2 R174, R230 ;  /* 0x000000e600ae7308 */ /* 0x000fe60000000800 */
[----:B------:R-:W-:Y:S02]  /*1c540*/  @!P4 HADD2 R245, -R0.H0_H0, -RZ.H0_H0 ;  /* 0xa00000ff00f5c230 */ /* 0x000fe40000000900 */
[----:B--2---:R-:W-:Y:S02]  /*1c550*/  @!P3 HADD2 R176, -R163.H0_H0, -RZ.H0_H0 ;  /* 0xa00000ffa3b0b230 */ /* 0x004fe40000000900 */
[----:B-----5:R-:W-:Y:S03]  /*1c560*/  @P1 HADD2 R132, -R162.H0_H0, -RZ.H0_H0 ;  /* 0xa00000ffa2841230 */ /* 0x020fe60000000900 */
[----:B------:R-:W-:Y:S01]  /*1c570*/  @!P3 STL.S16 [R1+0x4], R176 ;  /* 0x000004b00100b387 */ /* 0x000fe20000100600 */
[----:B------:R-:W-:Y:S03]  /*1c580*/  PRMT R165, R176, 0x7610, R165 ;  /* 0x00007610b0a57816 */ /* 0x000fe600000000a5 */
[----:B------:R1:W-:Y:S01]  /*1c590*/  @P1 STL.S16 [R1], R132 ;  /* 0x0000008401001387 */ /* 0x0003e20000100600 */
[----:B------:R-:W-:Y:S02]  /*1c5a0*/  PRMT R139, R132, 0x7610, R139 ;  /* 0x00007610848b7816 */ /* 0x000fe4000000008b */
[----:B------:R-:W-:Y:S01]  /*1c5b0*/  @!P3 PRMT R163, R165, 0x5410, RZ ;  /* 0x00005410a5a3b816 */ /* 0x000fe200000000ff */
[----:B------:R3:W2:Y:S01]  /*1c5c0*/  LDL.S16 R183, [R1+0x14] ;  /* 0x0000140001b77983 */ /* 0x0006a20000100600 */
[----:B------:R-:W-:Y:S01]  /*1c5d0*/  @P1 PRMT R162, R139, 0x5410, RZ ;  /* 0x000054108ba21816 */ /* 0x000fe200000000ff */
[----:B------:R-:W-:Y:S01]  /*1c5e0*/  FADD.FTZ R139, R145, R173 ;  /* 0x000000ad918b7221 */ /* 0x000fe20000010000 */
[----:B------:R-:W-:Y:S01]  /*1c5f0*/  ISETP.LE.U32.AND P3, PT, R172, UR12, PT ;  /* 0x0000000cac007c0c */ /* 0x000fe2000bf63070 */
[----:B------:R5:W-:Y:S01]  /*1c600*/  STG.E.U16 desc[UR22][R158.64+0x10], R163 ;  /* 0x000010a39e007986 */ /* 0x000be2000c101516 */
[----:B------:R-:W-:Y:S01]  /*1c610*/  LOP3.LUT R173, R2, 0xff, RZ, 0xc0, !PT ;  /* 0x000000ff02ad7812 */ /* 0x000fe200078ec0ff */
[----:B----4-:R-:W-:Y:S01]  /*1c620*/  FADD.FTZ R179, R144, R139 ;  /* 0x0000008b90b37221 */ /* 0x010fe20000010000 */
[----:B------:R-:W-:Y:S01]  /*1c630*/  PRMT R2, R175, 0x7610, R2 ;  /* 0x00007610af027816 */ /* 0x000fe20000000002 */
[----:B------:R4:W-:Y:S01]  /*1c640*/  STG.E.U16 desc[UR22][R158.64+0x12], R162 ;  /* 0x000012a29e007986 */ /* 0x0009e2000c101516 */
[----:B------:R-:W-:Y:S01]  /*1c650*/  MUFU.EX2 R175, R222 ;  /* 0x000000de00af7308 */ /* 0x000fe20000000800 */
[----:B------:R-:W-:Y:S02]  /*1c660*/  ISETP.LE.U32.AND P5, PT, R173, UR12, PT ;  /* 0x0000000cad007c0c */ /* 0x000fe4000bfa3070 */
[----:B------:R3:W-:Y:S01]  /*1c670*/  STG.E.U16 desc[UR22][R218.64+0x10], R161 ;  /* 0x000010a1da007986 */ /* 0x0007e2000c101516 */
[----:B------:R-:W-:Y:S02]  /*1c680*/  PRMT R160, R2, 0x5410, R0 ;  /* 0x0000541002a07816 */ /* 0x000fe40000000000 */
[----:B------:R-:W-:Y:S01]  /*1c690*/  @!P4 PRMT R0, R245, 0x5410, RZ ;  /* 0x00005410f500c816 */ /* 0x000fe200000000ff */
[----:B------:R-:W-:Y:S01]  /*1c6a0*/  @!P3 HADD2 R243, -R138.H0_H0, -RZ.H0_H0 ;  /* 0xa00000ff8af3b230 */ /* 0x000fe20000000900 */
[----:B------:R3:W-:Y:S01]  /*1c6b0*/  STG.E.U16 desc[UR22][R218.64+0x12], R164 ;  /* 0x000012a4da007986 */ /* 0x0007e2000c101516 */
[----:B------:R-:W-:Y:S02]  /*1c6c0*/  ISETP.LE.U32.AND P4, PT, R167, UR12, PT ;  /* 0x0000000ca7007c0c */ /* 0x000fe4000bf83070 */
[----:B------:R-:W-:Y:S01]  /*1c6d0*/  PRMT R172, R172, 0x5410, R177 ;  /* 0x00005410acac7816 */ /* 0x000fe200000000b1 */
[----:B------:R2:W2:Y:S01]  /*1c6e0*/  LDL.S16 R181, [R1+0x10] ;  /* 0x0000100001b57983 */ /* 0x0004a20000100600 */
[----:B-1----:R-:W-:Y:S01]  /*1c6f0*/  LOP3.LUT R132, R157, 0xffff, RZ, 0xc0, !PT ;  /* 0x0000ffff9d847812 */ /* 0x002fe200078ec0ff */
[----:B------:R-:W-:Y:S01]  /*1c700*/  @!P5 HADD2 R246, -R2.H0_H0, -RZ.H0_H0 ;  /* 0xa00000ff02f6d230 */ /* 0x000fe20000000900 */
[----:B------:R-:W-:Y:S01]  /*1c710*/  PRMT R173, R173, 0x5410, R170 ;  /* 0x00005410adad7816 */ /* 0x000fe200000000aa */
[----:B------:R1:W2:Y:S01]  /*1c720*/  LDL.S16 R180, [R1+0xc] ;  /* 0x00000c0001b47983 */ /* 0x0002a20000100600 */
[----:B------:R-:W-:Y:S02]  /*1c730*/  SHF.R.U32.HI R176, RZ, 0x8, R132 ;  /* 0x00000008ffb07819 */ /* 0x000fe40000011684 */
[----:B------:R-:W-:Y:S02]  /*1c740*/  @!P5 PRMT R2, R246, 0x5410, RZ ;  /* 0x00005410f602d816 */ /* 0x000fe400000000ff */
[----:B------:R-:W-:Y:S02]  /*1c750*/  LOP3.LUT R132, R176, 0xffff, RZ, 0xc0, !PT ;  /* 0x0000ffffb0847812 */ /* 0x000fe400078ec0ff */
[----:B-----5:R-:W-:Y:S02]  /*1c760*/  PRMT R163, R3, 0x5410, R156 ;  /* 0x0000541003a37816 */ /* 0x020fe4000000009c */
[----:B------:R-:W-:Y:S01]  /*1c770*/  ISETP.LE.U32.AND P1, PT, R132, UR12, PT ;  /* 0x0000000c84007c0c */ /* 0x000fe2000bf23070 */
[----:B----4-:R-:W-:Y:S01]  /*1c780*/  IMAD.WIDE R158, R185, 0x70, R152 ;  /* 0x00000070b99e7825 */ /* 0x010fe200078e0298 */
[----:B------:R-:W-:Y:S02]  /*1c790*/  PRMT R162, R138, 0x5410, R137 ;  /* 0x000054108aa27816 */ /* 0x000fe40000000089 */
[----:B------:R-:W-:Y:S01]  /*1c7a0*/  @!P3 PRMT R138, R243, 0x5410, RZ ;  /* 0x00005410f38ab816 */ /* 0x000fe200000000ff */
[----:B---3--:R3:W4:Y:S01]  /*1c7b0*/  MUFU.EX2 R161, R221 ;  /* 0x000000dd00a17308 */ /* 0x0087220000000800 */
[----:B------:R-:W-:Y:S02]  /*1c7c0*/  @!P6 PRMT R137, R247, 0x5410, RZ ;  /* 0x00005410f789e816 */ /* 0x000fe400000000ff */
[----:B------:R-:W-:Y:S01]  /*1c7d0*/  ISETP.LE.U32.AND P3, PT, R171, UR12, PT ;  /* 0x0000000cab007c0c */ /* 0x000fe2000bf63070 */
[----:B------:R-:W-:Y:S01]  /*1c7e0*/  STG.E.U16 desc[UR22][R216.64+0x20], R138 ;  /* 0x0000208ad8007986 */ /* 0x000fe2000c101516 */
[----:B------:R-:W-:Y:S02]  /*1c7f0*/  F2FP.F16.F32.PACK_AB R132, R144, R145 ;  /* 0x000000919084723e */ /* 0x000fe400000000ff */
[----:B------:R-:W-:Y:S01]  /*1c800*/  ISETP.LE.U32.AND P5, PT, R169, UR12, PT ;  /* 0x0000000ca9007c0c */ /* 0x000fe2000bfa3070 */
[----:B------:R4:W-:Y:S01]  /*1c810*/  STG.E.U16 desc[UR22][R216.64+0x22], R137 ;  /* 0x00002289d8007986 */ /* 0x0009e2000c101516 */
[----:B------:R-:W-:Y:S01]  /*1c820*/  PRMT R139, R132, 0x7632, R139 ;  /* 0x00007632848b7816 */ /* 0x000fe2000000008b */
[----:B------:R-:W-:Y:S01]  /*1c830*/  @!P1 HADD2 R251, -R156.H0_H0, -RZ.H0_H0 ;  /* 0xa00000ff9cfb9230 */ /* 0x000fe20000000900 */
[----:B------:R-:W-:Y:S01]  /*1c840*/  PRMT R164, R166, 0x7771, RZ ;  /* 0x00007771a6a47816 */ /* 0x000fe200000000ff */
[----:B------:R5:W-:Y:S01]  /*1c850*/  STG.E.U16 desc[UR22][R152.64+0x22], R0 ;  /* 0x0000220098007986 */ /* 0x000be2000c101516 */
[--C-:B------:R-:W-:Y:S01]  /*1c860*/  HSET2.LE.AND R172, R172, R220.reuse, PT ;  /* 0x000000dcacac7233 */ /* 0x100fe20003803000 */
[----:B------:R-:W-:Y:S01]  /*1c870*/  @!P4 HADD2 R249, -R139.H0_H0, -RZ.H0_H0 ;  /* 0xa00000ff8bf9c230 */ /* 0x000fe20000000900 */
[----:B------:R-:W-:Y:S01]  /*1c880*/  @!P1 PRMT R156, R251, 0x5410, RZ ;  /* 0x00005410fb9c9816 */ /* 0x000fe200000000ff */
[----:B------:R-:W-:Y:S01]  /*1c890*/  @!P3 HADD2 R244, -R3.H0_H0, -RZ.H0_H0 ;  /* 0xa00000ff03f4b230 */ /* 0x000fe20000000900 */
[----:B------:R1:W-:Y:S01]  /*1c8a0*/  STG.E.U16 desc[UR22][R152.64+0x20], R2 ;  /* 0x0000200298007986 */ /* 0x0003e2000c101516 */
[----:B------:R-:W-:Y:S02]  /*1c8b0*/  LOP3.LUT R172, R162, R172, RZ, 0xc0, !PT ;  /* 0x000000aca2ac7212 */ /* 0x000fe400078ec0ff */
[----:B------:R-:W-:Y:S01]  /*1c8c0*/  @!P5 HADD2 R250, -R132.H0_H0, -RZ.H0_H0 ;  /* 0xa00000ff84fad230 */ /* 0x000fe20000000900 */
[----:B------:R-:W-:Y:S01]  /*1c8d0*/  @!P3 PRMT R3, R244, 0x5410, RZ ;  /* 0x00005410f403b816 */ /* 0x000fe200000000ff */
[----:B------:R-:W1:Y:S01]  /*1c8e0*/  LDSM.16.MT88.4 R144, [R205+0xb000] ;  /* 0x00b00000cd90783b */ /* 0x000e620000004200 */
[----:B------:R-:W-:Y:S02]  /*1c8f0*/  ISETP.GT.U32.AND P3, PT, R164, UR12, PT ;  /* 0x0000000ca4007c0c */ /* 0x000fe4000bf64070 */
[--C-:B------:R-:W-:Y:S02]  /*1c900*/  HSET2.LE.AND R173, R173, R220.reuse, PT ;  /* 0x000000dcadad7233 */ /* 0x100fe40003803000 */
[C---:B---3--:R-:W-:Y:S02]  /*1c910*/  PRMT R221, R168.reuse, 0x7772, RZ ;  /* 0x00007772a8dd7816 */ /* 0x048fe400000000ff */
[----:B------:R-:W-:Y:S01]  /*1c920*/  PRMT R222, R168, 0x7773, RZ ;  /* 0x00007773a8de7816 */ /* 0x000fe200000000ff */
[----:B------:R3:W-:Y:S01]  /*1c930*/  STG.E.U16 desc[UR22][R158.64+0x20], R3 ;  /* 0x000020039e007986 */ /* 0x0007e2000c101516 */
[----:B------:R-:W-:Y:S02]  /*1c940*/  LOP3.LUT R173, R160, R173, RZ, 0xc0, !PT ;  /* 0x000000ada0ad7212 */ /* 0x000fe400078ec0ff */
[----:B------:R-:W-:Y:S01]  /*1c950*/  PRMT R176, R171, 0x5410, R176 ;  /* 0x00005410abb07816 */ /* 0x000fe200000000b0 */
[----:B------:R-:W-:Y:S01]  /*1c960*/  STG.E.U16 desc[UR22][R158.64+0x22], R156 ;  /* 0x0000229c9e007986 */ /* 0x000fe2000c101516 */
[----:B----4-:R-:W-:Y:S01]  /*1c970*/  FADD.FTZ R137, R161, R178 ;  /* 0x000000b2a1897221 */ /* 0x010fe20000010000 */
[----:B------:R-:W-:Y:S02]  /*1c980*/  PRMT R177, R169, 0x5410, R167 ;  /* 0x00005410a9b17816 */ /* 0x000fe400000000a7 */
[----:B------:R-:W4:Y:S01]  /*1c990*/  LDSM.16.MT88.4 R152, [R208+0xb000] ;  /* 0x00b00000d098783b */ /* 0x000f220000004200 */
[----:B-----5:R-:W-:Y:S02]  /*1c9a0*/  IMAD.MOV.U32 R0, RZ, RZ, R166 ;  /* 0x000000ffff007224 */ /* 0x020fe400078e00a6 */
[C---:B------:R-:W-:Y:S01]  /*1c9b0*/  FADD.FTZ R252, R175.reuse, R137 ;  /* 0x00000089affc7221 */ /* 0x040fe20000010000 */
[--C-:B------:R-:W-:Y:S02]  /*1c9c0*/  HSET2.LE.AND R176, R176, R220.reuse, PT ;  /* 0x000000dcb0b07233 */ /* 0x100fe40003803000 */
[--C-:B------:R-:W-:Y:S01]  /*1c9d0*/  HSET2.LE.AND R177, R177, R220.reuse, PT ;  /* 0x000000dcb1b17233 */ /* 0x100fe20003803000 */
[----:B-1----:R-:W1:Y:S01]  /*1c9e0*/  MUFU.EX2 R2, R223 ;  /* 0x000000df00027308 */ /* 0x002e620000000800 */
[----:B------:R-:W-:Y:S02]  /*1c9f0*/  LOP3.LUT R165, R0, 0xff, RZ, 0xc0, !PT ;  /* 0x000000ff00a57812 */ /* 0x000fe400078ec0ff */
[----:B------:R-:W-:Y:S02]  /*1ca00*/  F2FP.F16.F32.PACK_AB R0, R175, R161 ;  /* 0x000000a1af00723e */ /* 0x000fe400000000ff */
[----:B------:R-:W-:Y:S02]  /*1ca10*/  ISETP.LE.U32.AND P6, PT, R165, UR12, PT ;  /* 0x0000000ca5007c0c */ /* 0x000fe4000bfc3070 */
[----:B------:R-:W-:Y:S02]  /*1ca20*/  PRMT R161, R132, 0x5410, R139 ;  /* 0x0000541084a17816 */ /* 0x000fe4000000008b */
[----:B------:R-:W-:Y:S02]  /*1ca30*/  @!P4 PRMT R139, R249, 0x5410, RZ ;  /* 0x00005410f98bc816 */ /* 0x000fe400000000ff */
[----:B------:R-:W-:Y:S02]  /*1ca40*/  @!P5 PRMT R132, R250, 0x5410, RZ ;  /* 0x00005410fa84d816 */ /* 0x000fe400000000ff */
[C---:B---3--:R-:W-:Y:S01]  /*1ca50*/  PRMT R3, R0.reuse, 0x7632, R3 ;  /* 0x0000763200037816 */ /* 0x048fe20000000003 */
[----:B------:R3:W-:Y:S01]  /*1ca60*/  STG.E.U16 desc[UR22][R218.64+0x22], R139 ;  /* 0x0000228bda007986 */ /* 0x0007e2000c101516 */
[----:B------:R-:W-:Y:S02]  /*1ca70*/  LOP3.LUT R176, R163, R176, RZ, 0xc0, !PT ;  /* 0x000000b0a3b07212 */ /* 0x000fe400078ec0ff */
[----:B------:R-:W-:Y:S01]  /*1ca80*/  PRMT R138, R0, 0x5410, R3 ;  /* 0x00005410008a7816 */ /* 0x000fe20000000003 */
[-C--:B------:R-:W-:Y:S01]  /*1ca90*/  HMMA.16816.F32 R68, R140, R144.reuse, R68 ;  /* 0x000000908c44723c */ /* 0x080fe20000001844 */
[----:B------:R-:W-:Y:S02]  /*1caa0*/  STG.E.U16 desc[UR22][R218.64+0x20], R132 ;  /* 0x00002084da007986 */ /* 0x000fe4000c101516 */
[----:B-1----:R-:W-:Y:S01]  /*1cab0*/  FADD.FTZ R226, R2, R182 ;  /* 0x000000b602e27221 */ /* 0x002fe20000010000 */
[----:B------:R-:W-:Y:S01]  /*1cac0*/  FADD.FTZ R223, R174, R184 ;  /* 0x000000b8aedf7221 */ /* 0x000fe20000010000 */
[----:B------:R-:W-:Y:S03]  /*1cad0*/  LOP3.LUT R177, R161, R177, RZ, 0xc0, !PT ;  /* 0x000000b1a1b17212 */ /* 0x000fe600078ec0ff */
[C---:B------:R-:W-:Y:S04]  /*1cae0*/  HMMA.16816.F32 R72, R148.reuse, R144, R72 ;  /* 0x000000909448723c */ /* 0x040fe80000001848 */
[----:B------:R-:W-:Y:S04]  /*1caf0*/  FADD.FTZ R234, R231, R223 ;  /* 0x000000dfe7ea7221 */ /* 0x000fe80000010000 */
[-C--:B------:R-:W-:Y:S03]  /*1cb00*/  HMMA.16816.F32 R76, R148, R146.reuse, R76 ;  /* 0x00000092944c723c */ /* 0x080fe6000000184c */
[C---:B---3--:R-:W-:Y:S05]  /*1cb10*/  PRMT R139, R166.reuse, 0x7772, RZ ;  /* 0x00007772a68b7816 */ /* 0x048fea00000000ff */
[C---:B------:R-:W-:Y:S01]  /*1cb20*/  HMMA.16816.F32 R80, R140.reuse, R146, R80 ;  /* 0x000000928c50723c */ /* 0x040fe20000001850 */
[----:B------:R-:W1:Y:S03]  /*1cb30*/  LDSM.16.MT88.4 R144, [R200+0x1000] ;  /* 0x00100000c890783b */ /* 0x000e660000004200 */
[C---:B------:R-:W-:Y:S02]  /*1cb40*/  ISETP.GT.U32.AND P1, PT, R139.reuse, UR12, PT ;  /* 0x0000000c8b007c0c */ /* 0x040fe4000bf24070 */
[----:B------:R-:W-:Y:S02]  /*1cb50*/  PRMT R166, R166, 0x7773, RZ ;  /* 0x00007773a6a67816 */ /* 0x000fe400000000ff */
[-C--:B----4-:R-:W-:Y:S03]  /*1cb60*/  HMMA.16816.F32 R84, R140, R152.reuse, R84 ;  /* 0x000000988c54723c */ /* 0x090fe60000001854 */
[----:B------:R-:W-:Y:S04]  /*1cb70*/  PRMT R175, R139, 0x5410, R166 ;  /* 0x000054108baf7816 */ /* 0x000fe800000000a6 */
[----:B------:R-:W-:Y:S01]  /*1cb80*/  LOP3.LUT R175, R175, 0xff00ff, RZ, 0xc0, !PT ;  /* 0x00ff00ffafaf7812 */ /* 0x000fe200078ec0ff */
[C---:B------:R-:W-:Y:S04]  /*1cb90*/  HMMA.16816.F32 R88, R148.reuse, R152, R88 ;  /* 0x000000989458723c */ /* 0x040fe80000001858 */
[----:B------:R-:W-:Y:S01]  /*1cba0*/  IMAD.WIDE R152, R185, -0x70, R158 ;  /* 0xffffff90b9987825 */ /* 0x000fe200078e029e */
[--C-:B------:R-:W-:Y:S03]  /*1cbb0*/  HSET2.LE.AND R175, R175, R220.reuse, PT ;  /* 0x000000dcafaf7233 */ /* 0x100fe60003803000 */
[-C--:B------:R-:W-:Y:S08]  /*1cbc0*/  HMMA.16816.F32 R92, R148, R154.reuse, R92 ;  /* 0x0000009a945c723c */ /* 0x080ff0000000185c */
[C---:B------:R-:W-:Y:S08]  /*1cbd0*/  HMMA.16816.F32 R96, R140.reuse, R154, R96 ;  /* 0x0000009a8c60723c */ /* 0x040ff00000001860 */
[-C--:B-1----:R-:W-:Y:S08]  /*1cbe0*/  HMMA.16816.F32 R100, R140, R144.reuse, R100 ;  /* 0x000000908c64723c */ /* 0x082ff00000001864 */
[C---:B------:R-:W-:Y:S08]  /*1cbf0*/  HMMA.16816.F32 R104, R148.reuse, R144, R104 ;  /* 0x000000909468723c */ /* 0x040ff00000001868 */
[-C--:B------:R-:W-:Y:S08]  /*1cc00*/  HMMA.16816.F32 R108, R148, R146.reuse, R108 ;  /* 0x00000092946c723c */ /* 0x080ff0000000186c */
[C---:B------:R-:W-:Y:S01]  /*1cc10*/  HMMA.16816.F32 R112, R140.reuse, R146, R112 ;  /* 0x000000928c70723c */ /* 0x040fe20000001870 */
[----:B------:R-:W-:Y:S03]  /*1cc20*/  LDSM.16.MT88.4 R144, [R205+0xa800] ;  /* 0x00a80000cd90783b */ /* 0x000fe60000004200 */
[----:B--2---:R-:W-:Y:S05]  /*1cc30*/  @!P6 HADD2 R183, -R0.H0_H0, -RZ.H0_H0 ;  /* 0xa00000ff00b7e230 */ /* 0x004fea0000000900 */
[----:B------:R-:W-:Y:S01]  /*1cc40*/  @!P6 STL.S16 [R1+0x14], R183 ;  /* 0x000014b70100e387 */ /* 0x000fe20000100600 */
[----:B------:R-:W-:Y:S03]  /*1cc50*/  PRMT R157, R183, 0x7610, R157 ;  /* 0x00007610b79d7816 */ /* 0x000fe6000000009d */
[----:B------:R1:W2:Y:S01]  /*1cc60*/  LDL.S16 R178, [R1+0x8] ;  /* 0x0000080001b27983 */ /* 0x0002a20000100600 */
[----:B------:R-:W-:Y:S05]  /*1cc70*/  @!P6 PRMT R0, R157, 0x5410, RZ ;  /* 0x000054109d00e816 */ /* 0x000fea00000000ff */
[----:B------:R3:W-:Y:S01]  /*1cc80*/  STG.E.U16 desc[UR22][R216.64+0x30], R0 ;  /* 0x00003000d8007986 */ /* 0x0007e2000c101516 */
[----:B------:R-:W-:Y:S05]  /*1cc90*/  @P3 HADD2 R181, -R3.H0_H0, -RZ.H0_H0 ;  /* 0xa00000ff03b53230 */ /* 0x000fea0000000900 */
[----:B------:R-:W-:Y:S01]  /*1cca0*/  PRMT R132, R181, 0x7610, R132 ;  /* 0x00007610b5847816 */ /* 0x000fe20000000084 */
[----:B------:R-:W-:Y:S03]  /*1ccb0*/  @P3 STL.S16 [R1+0x10], R181 ;  /* 0x000010b501003387 */ /* 0x000fe60000100600 */
[----:B------:R-:W-:Y:S02]  /*1ccc0*/  @P3 PRMT R3, R132, 0x5410, RZ ;  /* 0x0000541084033816 */ /* 0x000fe400000000ff */
[----:B------:R-:W-:Y:S03]  /*1ccd0*/  ISETP.GT.U32.AND P3, PT, R166, UR12, PT ;  /* 0x0000000ca6007c0c */ /* 0x000fe6000bf64070 */
[----:B------:R-:W-:Y:S01]  /*1cce0*/  STG.E.U16 desc[UR22][R216.64+0x32], R3 ;  /* 0x00003203d8007986 */ /* 0x000fe2000c101516 */
[C---:B---3--:R-:W-:Y:S01]  /*1ccf0*/  F2FP.F16.F32.PACK_AB R0, R229.reuse, R2 ;  /* 0x00000002e500723e */ /* 0x048fe200000000ff */
[----:B------:R-:W-:Y:S03]  /*1cd00*/  FADD.FTZ R229, R229, R226 ;  /* 0x000000e2e5e57221 */ /* 0x000fe60000010000 */
[C---:B------:R-:W-:Y:S01]  /*1cd10*/  PRMT R2, R0.reuse, 0x7632, R2 ;  /* 0x0000763200027816 */ /* 0x040fe20000000002 */
[----:B------:R-:W-:Y:S03]  /*1cd20*/  @P1 HADD2 R180, -R0.H0_H0, -RZ.H0_H0 ;  /* 0xa00000ff00b41230 */ /* 0x000fe60000000900 */
[----:B------:R-:W-:Y:S02]  /*1cd30*/  PRMT R132, R0, 0x5410, R2 ;  /* 0x0000541000847816 */ /* 0x000fe40000000002 */
[----:B------:R-:W-:Y:S01]  /*1cd40*/  PRMT R156, R180, 0x7610, R156 ;  /* 0x00007610b49c7816 */ /* 0x000fe2000000009c */
[----:B------:R-:W-:Y:S01]  /*1cd50*/  @P1 STL.S16 [R1+0xc], R180 ;  /* 0x00000cb401001387 */ /* 0x000fe20000100600 */
[----:B------:R-:W-:Y:S02]  /*1cd60*/  LOP3.LUT R175, R132, R175, RZ, 0xc0, !PT ;  /* 0x000000af84af7212 */ /* 0x000fe400078ec0ff */
[----:B------:R-:W-:Y:S01]  /*1cd70*/  @P1 PRMT R0, R156, 0x5410, RZ ;  /* 0x000054109c001816 */ /* 0x000fe200000000ff */
[----:B------:R-:W-:Y:S01]  /*1cd80*/  LDSM.16.MT88.4 R180, [R208+0xa800] ;  /* 0x00a80000d0b4783b */ /* 0x000fe20000004200 */
[----:B------:R-:W-:Y:S04]  /*1cd90*/  PRMT R132, R221, 0x5410, R222 ;  /* 0x00005410dd847816 */ /* 0x000fe800000000de */
[----:B------:R-:W-:Y:S03]  /*1cda0*/  LOP3.LUT R132, R132, 0xff00ff, RZ, 0xc0, !PT ;  /* 0x00ff00ff84847812 */ /* 0x000fe600078ec0ff */
[----:B------:R3:W-:Y:S04]  /*1cdb0*/  STG.E.U16 desc[UR22][R152.64+0x30], R0 ;  /* 0x0000300098007986 */ /* 0x0007e8000c101516 */
[----:B------:R-:W4:Y:S01]  /*1cdc0*/  LDSM.16.MT88.4 R156, [R204+0x1000] ;  /* 0x00100000cc9c783b */ /* 0x000f220000004200 */
[----:B---3--:R-:W-:Y:S05]  /*1cdd0*/  IMAD.MOV.U32 R0, RZ, RZ, R168 ;  /* 0x000000ffff007224 */ /* 0x008fea00078e00a8 */
[----:B------:R-:W-:Y:S02]  /*1cde0*/  LOP3.LUT R3, R0, 0xff, RZ, 0xc0, !PT ;  /* 0x000000ff00037812 */ /* 0x000fe400078ec0ff */
[----:B------:R-:W-:Y:S02]  /*1cdf0*/  F2FP.F16.F32.PACK_AB R0, R231, R174 ;  /* 0x000000aee700723e */ /* 0x000fe400000000ff */
[----:B------:R-:W-:Y:S02]  /*1ce00*/  ISETP.LE.U32.AND P1, PT, R3, UR12, PT ;  /* 0x0000000c03007c0c */ /* 0x000fe4000bf23070 */
[----:B------:R-:W-:Y:S05]  /*1ce10*/  PRMT R174, R165, 0x5410, R164 ;  /* 0x00005410a5ae7816 */ /* 0x000fea00000000a4 */
[--C-:B------:R-:W-:Y:S01]  /*1ce20*/  HSET2.LE.AND R174, R174, R220.reuse, PT ;  /* 0x000000dcaeae7233 */ /* 0x100fe20003803000 */
[-C--:B----4-:R-:W-:Y:S04]  /*1ce30*/  HMMA.16816.F32 R116, R140, R156.reuse, R116 ;  /* 0x0000009c8c74723c */ /* 0x090fe80000001874 */
[----:B------:R-:W-:Y:S01]  /*1ce40*/  LOP3.LUT R174, R138, R174, RZ, 0xc0, !PT ;  /* 0x000000ae8aae7212 */ /* 0x000fe200078ec0ff */
[----:B------:R-:W-:Y:S03]  /*1ce50*/  @!P1 HADD2 R248, -R0.H0_H0, -RZ.H0_H0 ;  /* 0xa00000ff00f89230 */ /* 0x000fe60000000900 */
[C---:B------:R-:W-:Y:S08]  /*1ce60*/  HMMA.16816.F32 R120, R148.reuse, R156, R120 ;  /* 0x0000009c9478723c */ /* 0x040ff00000001878 */
[-C--:B------:R-:W-:Y:S08]  /*1ce70*/  HMMA.16816.F32 R124, R148, R158.reuse, R124 ;  /* 0x0000009e947c723c */ /* 0x080ff0000000187c */
[----:B------:R-:W-:Y:S04]  /*1ce80*/  HMMA.16816.F32 R128, R140, R158, R128 ;  /* 0x0000009e8c80723c */ /* 0x000fe80000001880 */
[----:B--2---:R-:W-:Y:S05]  /*1ce90*/  @P3 HADD2 R178, -R2.H0_H0, -RZ.H0_H0 ;  /* 0xa00000ff02b23230 */ /* 0x004fea0000000900 */
[----:B------:R-:W-:Y:S01]  /*1cea0*/  PRMT R154, R178, 0x7610, R154 ;  /* 0x00007610b29a7816 */ /* 0x000fe2000000009a */
[----:B------:R-:W-:Y:S03]  /*1ceb0*/  @P3 STL.S16 [R1+0x8], R178 ;  /* 0x000008b201003387 */ /* 0x000fe60000100600 */
[----:B------:R-:W-:Y:S02]  /*1cec0*/  @P3 PRMT R2, R154, 0x5410, RZ ;  /* 0x000054109a023816 */ /* 0x000fe400000000ff */
[----:B------:R-:W2:Y:S01]  /*1ced0*/  MUFU.EX2 R154, R232 ;  /* 0x000000e8009a7308 */ /* 0x000ea20000000800 */
[----:B------:R-:W-:Y:S02]  /*1cee0*/  ISETP.GT.U32.AND P3, PT, R221, UR12, PT ;  /* 0x0000000cdd007c0c */ /* 0x000fe4000bf64070 */
[----:B------:R3:W-:Y:S01]  /*1cef0*/  STG.E.U16 desc[UR22][R152.64+0x32], R2 ;  /* 0x0000320298007986 */ /* 0x0007e2000c101516 */
[----:B--2---:R-:W-:Y:S01]  /*1cf00*/  FADD.FTZ R139, R154, R179 ;  /* 0x000000b39a8b7221 */ /* 0x004fe20000010000 */
[--C-:B------:R-:W-:Y:S01]  /*1cf10*/  HSET2.LE.AND R179, R132, R220.reuse, PT ;  /* 0x000000dc84b37233 */ /* 0x100fe20003803000 */
[----:B------:R-:W-:Y:S02]  /*1cf20*/  IMAD.MOV.U32 R132, RZ, RZ, R134 ;  /* 0x000000ffff847224 */ /* 0x000fe400078e0086 */
[----:B------:R-:W-:Y:S01]  /*1cf30*/  FADD.FTZ R235, R227, R139 ;  /* 0x0000008be3eb7221 */ /* 0x000fe20000010000 */
[C---:B---3--:R-:W-:Y:S01]  /*1cf40*/  PRMT R2, R0.reuse, 0x7632, R2 ;  /* 0x0000763200027816 */ /* 0x048fe20000000002 */
[----:B------:R-:W-:Y:S02]  /*1cf50*/  IMAD.WIDE R152, R185, 0x70, R152 ;  /* 0x00000070b9987825 */ /* 0x000fe400078e0298 */
[----:B------:R-:W2:Y:S01]  /*1cf60*/  LDSM.16.MT88.4 R184, [R200+0x800] ;  /* 0x00080000c8b8783b */ /* 0x000ea20000004200 */
[----:B------:R-:W-:Y:S02]  /*1cf70*/  PRMT R137, R0, 0x5410, R2 ;  /* 0x0000541000897816 */ /* 0x000fe40000000002 */
[----:B------:R-:W-:Y:S05]  /*1cf80*/  @!P1 PRMT R0, R248, 0x5410, RZ ;  /* 0x00005410f8009816 */ /* 0x000fea00000000ff */
[----:B------:R3:W-:Y:S04]  /*1cf90*/  STG.E.U16 desc[UR22][R152.64+0x30], R0 ;  /* 0x0000300098007986 */ /* 0x0007e8000c101516 */
[----:B------:R-:W4:Y:S01]  /*1cfa0*/  LDSM.16.MT88.4 R200, [R200+0x1800] ;  /* 0x00180000c8c8783b */ /* 0x000f220000004200 */
[----:B---3--:R-:W-:Y:S04]  /*1cfb0*/  PRMT R0, R168, 0x7771, RZ ;  /* 0x00007771a8007816 */ /* 0x008fe800000000ff */
[----:B------:R-:W-:Y:S02]  /*1cfc0*/  ISETP.GT.U32.AND P1, PT, R0, UR12, PT ;  /* 0x0000000c00007c0c */ /* 0x000fe4000bf24070 */
[--C-:B------:R-:W-:Y:S02]  /*1cfd0*/  PRMT R178, R3, 0x5410, R0.reuse ;  /* 0x0000541003b27816 */ /* 0x100fe40000000000 */
[----:B------:R-:W-:Y:S03]  /*1cfe0*/  F2FP.F16.F32.PACK_AB R3, R227, R154 ;  /* 0x0000009ae303723e */ /* 0x000fe600000000ff */
[----:B------:R-:W-:Y:S02]  /*1cff0*/  HSET2.LE.AND R178, R178, R220, PT ;  /* 0x000000dcb2b27233 */ /* 0x000fe40003803000 */
[----:B------:R-:W-:Y:S01]  /*1d000*/  PRMT R0, R3, 0x7632, R0 ;  /* 0x0000763203007816 */ /* 0x000fe20000000000 */
[----:B------:R-:W-:Y:S02]  /*1d010*/  @P3 HADD2 R239, -R3.H0_H0, -RZ.H0_H0 ;  /* 0xa00000ff03ef3230 */ /* 0x000fe40000000900 */
[----:B------:R-:W-:Y:S01]  /*1d020*/  LOP3.LUT R178, R137, R178, RZ, 0xc0, !PT ;  /* 0x000000b289b27212 */ /* 0x000fe200078ec0ff */
[----:B------:R-:W-:Y:S02]  /*1d030*/  @P1 HADD2 R240, -R2.H0_H0, -RZ.H0_H0 ;  /* 0xa00000ff02f01230 */ /* 0x000fe40000000900 */
[----:B------:R-:W-:Y:S03]  /*1d040*/  IMAD.MOV.U32 R137, RZ, RZ, R133 ;  /* 0x000000ffff897224 */ /* 0x000fe600078e0085 */
[----:B------:R-:W-:Y:S02]  /*1d050*/  @P1 PRMT R2, R240, 0x5410, RZ ;  /* 0x00005410f0021816 */ /* 0x000fe400000000ff */
[----:B------:R-:W-:Y:S03]  /*1d060*/  ISETP.GT.U32.AND P1, PT, R222, UR12, PT ;  /* 0x0000000cde007c0c */ /* 0x000fe6000bf24070 */
[----:B------:R3:W-:Y:S10]  /*1d070*/  STG.E.U16 desc[UR22][R152.64+0x32], R2 ;  /* 0x0000320298007986 */ /* 0x0007f4000c101516 */
[----:B------:R-:W-:Y:S01]  /*1d080*/  @P1 HADD2 R238, -R0.H0_H0, -RZ.H0_H0 ;  /* 0xa00000ff00ee1230 */ /* 0x000fe20000000900 */
[-C--:B---3--:R-:W-:Y:S01]  /*1d090*/  HMMA.16816.F32 R152, R172, R144.reuse, R4 ;  /* 0x00000090ac98723c */ /* 0x088fe20000001804 */
[----:B------:R-:W3:Y:S04]  /*1d0a0*/  LDSM.16.MT88.4 R4, [R204+0x1800] ;  /* 0x00180000cc04783b */ /* 0x000ee80000004200 */
[----:B------:R-:W-:Y:S02]  /*1d0b0*/  PRMT R2, R3, 0x5410, R0 ;  /* 0x0000541003027816 */ /* 0x000fe40000000000 */
[----:B------:R-:W-:Y:S02]  /*1d0c0*/  @P3 PRMT R3, R239, 0x5410, RZ ;  /* 0x00005410ef033816 */ /* 0x000fe400000000ff */
[----:B------:R-:W-:Y:S02]  /*1d0d0*/  LOP3.LUT R179, R2, R179, RZ, 0xc0, !PT ;  /* 0x000000b302b37212 */ /* 0x000fe400078ec0ff */
[----:B------:R-:W-:Y:S01]  /*1d0e0*/  @P1 PRMT R0, R238, 0x5410, RZ ;  /* 0x00005410ee001816 */ /* 0x000fe200000000ff */
[----:B------:R5:W-:Y:S01]  /*1d0f0*/  STG.E.U16 desc[UR22][R218.64+0x30], R3 ;  /* 0x00003003da007986 */ /* 0x000be2000c101516 */
[----:B------:R-:W-:Y:S03]  /*1d100*/  IADD3 R216, P1, PT, R216, -0x40, RZ ;  /* 0xffffffc0d8d87810 */ /* 0x000fe60007f3e0ff */
[C---:B------:R-:W-:Y:S01]  /*1d110*/  HMMA.16816.F32 R168, R176.reuse, R144, R8 ;  /* 0x00000090b0a8723c */ /* 0x040fe20000001808 */
[----:B------:R1:W-:Y:S03]  /*1d120*/  STG.E.U16 desc[UR22][R218.64+0x32], R0 ;  /* 0x00003200da007986 */ /* 0x0003e6000c101516 */
[----:B------:R-:W-:Y:S04]  /*1d130*/  IADD3.X R217, PT, PT, R217, -0x1, RZ, P1, !PT ;  /* 0xffffffffd9d97810 */ /* 0x000fe80000ffe4ff */
[-C--:B------:R-:W-:Y:S08]  /*1d140*/  HMMA.16816.F32 R164, R176, R146.reuse, R12 ;  /* 0x00000092b0a4723c */ /* 0x080ff0000000180c */
[C---:B------:R-:W-:Y:S04]  /*1d150*/  HMMA.16816.F32 R148, R172.reuse, R146, R16 ;  /* 0x00000092ac94723c */ /* 0x040fe80000001810 */
[----:B-----5:R-:W-:Y:S04]  /*1d160*/  IMAD.MOV.U32 R3, RZ, RZ, R135 ;  /* 0x000000ffff037224 */ /* 0x020fe800078e0087 */
[-C--:B------:R-:W-:Y:S03]  /*1d170*/  HMMA.16816.F32 R144, R172, R180.reuse, R20 ;  /* 0x000000b4ac90723c */ /* 0x080fe60000001814 */
[----:B-1----:R-:W-:Y:S05]  /*1d180*/  IMAD.MOV.U32 R0, RZ, RZ, R136 ;  /* 0x000000ffff007224 */ /* 0x002fea00078e0088 */
        /* <DEDUP_REMOVED lines=23> */
[-C--:B---3--:R-:W-:Y:S08]  /*1d300*/  HMMA.16816.F32 R116, R172, R4.reuse, R116 ;  /* 0x00000004ac74723c */ /* 0x088ff00000001874 */
[C---:B------:R-:W-:Y:S08]  /*1d310*/  HMMA.16816.F32 R120, R176.reuse, R4, R120 ;  /* 0x00000004b078723c */ /* 0x040ff00000001878 */
[-C--:B------:R-:W-:Y:S08]  /*1d320*/  HMMA.16816.F32 R124, R176, R6.reuse, R124 ;  /* 0x00000006b07c723c */ /* 0x080ff0000000187c */
[----:B------:R-:W-:Y:S01]  /*1d330*/  HMMA.16816.F32 R128, R172, R6, R128 ;  /* 0x00000006ac80723c */ /* 0x000fe20000001880 */
[----:B------:R-:W-:Y:S08]  /*1d340*/  @!UPT UIADD3 URZ, UPT, UPT, URZ, URZ, URZ ;  /* 0x000000fffffff290 */ /* 0x000ff0000fffe0ff */
[----:B------:R-:W-:Y:S11]  /*1d350*/  BRA.U UP0, `(.L_x_1363) ;  /* 0xffffffc500587547 */ /* 0x000ff6000b83ffff */
.L_x_1362:
[----:B------:R-:W1:Y:S01]  /*1d360*/  SHFL.BFLY PT, R0, R252, 0x2, 0x1f ;  /* 0x0c401f00fc007f89 */ /* 0x000e6200000e0000 */
[----:B------:R-:W2:Y:S01]  /*1d370*/  LDCU UR4, c[0x0][0x4fc] ;  /* 0x00009f80ff0477ac */ /* 0x000ea20008000800 */
[----:B------:R-:W3:Y:S02]  /*1d380*/  S2UR UR12, SR_CTAID.Y ;  /* 0x00000000000c79c3 */ /* 0x000ee40000002600 */
[----:B------:R-:W4:Y:S01]  /*1d390*/  SHFL.BFLY PT, R2, R229, 0x2, 0x1f ;  /* 0x0c401f00e5027f89 */ /* 0x000f2200000e0000 */
[----:B------:R-:W-:Y:S01]  /*1d3a0*/  UISETP.NE.AND UP3, UPT, UR15, -0x1, UPT ;  /* 0xffffffff0f00788c */ /* 0x000fe2000bf65270 */
[----:B------:R-:W5:Y:S01]  /*1d3b0*/  LDCU.U8 UR8, c[0x0][0x549] ;  /* 0x0000a920ff0877ac */ /* 0x000f620008000000 */
[----:B------:R-:W2:Y:S01]  /*1d3c0*/  S2R R172, SR_TID.X ;  /* 0x0000000000ac7919 */ /* 0x000ea20000002100 */
[----:B------:R-:W2:Y:S01]  /*1d3d0*/  LDCU UR10, c[0x0][0x434] ;  /* 0x00008680ff0a77ac */ /* 0x000ea20008000800 */
[----:B------:R-:W3:Y:S07]  /*1d3e0*/  LDCU.U8 UR11, c[0x0][0x548] ;  /* 0x0000a900ff0b77ac */ /* 0x000eee0008000000 */
[----:B------:R-:W2:Y:S01]  /*1d3f0*/  @!UP3 LDCU.64 UR6, c[0x0][0x400] ;  /* 0x00008000ff06b7ac */ /* 0x000ea20008000a00 */
[----:B------:R-:W-:Y:S01]  /*1d400*/  UISETP.NE.AND UP2, UPT, UR15, -0x1, UPT ;  /* 0xffffffff0f00788c */ /* 0x000fe2000bf45270 */
[----:B-1----:R-:W-:Y:S01]  /*1d410*/  FADD.FTZ R252, R0, R252 ;  /* 0x000000fc00fc7221 */ /* 0x002fe20000010000 */
[----:B-----5:R-:W-:Y:S01]  /*1d420*/  UISETP.NE.AND UP1, UPT, UR8, URZ, UPT ;  /* 0x000000ff0800728c */ /* 0x020fe2000bf25270 */
[----:B------:R-:W1:Y:S01]  /*1d430*/  SHFL.BFLY PT, R0, R234, 0x2, 0x1f ;  /* 0x0c401f00ea007f89 */ /* 0x000e6200000e0000 */
[----:B------:R-:W1:Y:S01]  /*1d440*/  S2UR UR8, SR_CTAID.X ;  /* 0x00000000000879c3 */ /* 0x000e620000002500 */
[----:B----4-:R-:W-:Y:S01]  /*1d450*/  FADD.FTZ R229, R2, R229 ;  /* 0x000000e502e57221 */ /* 0x010fe20000010000 */
[----:B------:R-:W4:Y:S01]  /*1d460*/  LDCU UR13, c[0x0][0x434] ;  /* 0x00008680ff0d77ac */ /* 0x000f220008000800 */
[----:B------:R-:W5:Y:S01]  /*1d470*/  SHFL.BFLY PT, R2, R235, 0x2, 0x1f ;  /* 0x0c401f00eb027f89 */ /* 0x000f6200000e0000 */
[----:B---3--:R-:W-:-:S03]  /*1d480*/  UISETP.NE.AND UP0, UPT, UR11, URZ, !UP1 ;  /* 0x000000ff0b00728c */ /* 0x008fc6000cf05270 */
[----:B------:R-:W3:Y:S02]  /*1d490*/  SHFL.BFLY PT, R3, R252, 0x1, 0x1f ;  /* 0x0c201f00fc037f89 */ /* 0x000ee400000e0000 */
[----:B------:R-:W4:Y:S02]  /*1d4a0*/  @UP1 LDCU UR9, c[0x0][0x430] ;  /* 0x00008600ff0917ac */ /* 0x000f240008000800 */
[----:B------:R-:W3:Y:S01]  /*1d4b0*/  SHFL.BFLY PT, R4, R229, 0x1, 0x1f ;  /* 0x0c201f00e5047f89 */ /* 0x000ee200000e0000 */
[----:B--2---:R-:W-:Y:S01]  /*1d4c0*/  @!UP3 UIMAD.WIDE.U32 UR16, UR12, UR6, URZ ;  /* 0x000000060c10b2a5 */ /* 0x004fe2000f8e00ff */
[----:B------:R-:W2:Y:S03]  /*1d4d0*/  S2UR UR6, SR_CTAID.Z ;  /* 0x00000000000679c3 */ /* 0x000ea60000002700 */
[----:B------:R-:W-:Y:S01]  /*1d4e0*/  @!UP3 UIMAD UR7, UR12, UR7, UR17 ;  /* 0x000000070c07b2a4 */ /* 0x000fe2000f8e0211 */
[----:B-1----:R-:W-:Y:S01]  /*1d4f0*/  FADD.FTZ R234, R0, R234 ;  /* 0x000000ea00ea7221 */ /* 0x002fe20000010000 */
[----:B-----5:R-:W-:-:S04]  /*1d500*/  FADD.FTZ R235, R2, R235 ;  /* 0x000000eb02eb7221 */ /* 0x020fc80000010000 */
[----:B------:R-:W1:Y:S01]  /*1d510*/  SHFL.BFLY PT, R132, R234, 0x1, 0x1f ;  /* 0x0c201f00ea847f89 */ /* 0x000e6200000e0000 */
[----:B----4-:R-:W-:Y:S01]  /*1d520*/  @UP1 UIMAD UR13, UR9, UR10, URZ ;  /* 0x0000000a090d12a4 */ /* 0x010fe2000f8e02ff */
[----:B---3--:R-:W-:Y:S02]  /*1d530*/  FADD.FTZ R252, R252, R3 ;  /* 0x00000003fcfc7221 */ /* 0x008fe40000010000 */
[----:B------:R-:W3:Y:S01]  /*1d540*/  SHFL.BFLY PT, R137, R235, 0x1, 0x1f ;  /* 0x0c201f00eb897f89 */ /* 0x000ee200000e0000 */
[----:B------:R-:W-:Y:S01]  /*1d550*/  SHF.L.U32 R3, R172, 0x4, RZ ;  /* 0x00000004ac037819 */ /* 0x000fe200000006ff */
[----:B------:R-:W4:Y:S01]  /*1d560*/  MUFU.RCP R2, R252 ;  /* 0x000000fc00027308 */ /* 0x000f220000001000 */
[----:B------:R-:W-:Y:S01]  /*1d570*/  FADD.FTZ R229, R229, R4 ;  /* 0x00000004e5e57221 */ /* 0x000fe20000010000 */
[----:B------:R-:W-:Y:S02]  /*1d580*/  FSETP.NE.FTZ.AND P4, PT, R252, RZ, PT ;  /* 0x000000fffc00720b */ /* 0x000fe40003f95000 */
[----:B------:R-:W-:-:S02]  /*1d590*/  SHF.L.U32 R4, R172, 0x1, RZ ;  /* 0x00000001ac047819 */ /* 0x000fc400000006ff */
[----:B------:R-:W-:Y:S02]  /*1d5a0*/  LOP3.LUT R3, R3, 0x1c0, RZ, 0xc0, !PT ;  /* 0x000001c003037812 */ /* 0x000fe400078ec0ff */
[----:B------:R-:W5:Y:S01]  /*1d5b0*/  MUFU.RCP R0, R229 ;  /* 0x000000e500007308 */ /* 0x000f620000001000 */
[----:B------:R-:W-:Y:S02]  /*1d5c0*/  FSETP.NE.FTZ.AND P3, PT, R229, RZ, PT ;  /* 0x000000ffe500720b */ /* 0x000fe40003f75000 */
[--C-:B------:R-:W-:Y:S02]  /*1d5d0*/  LOP3.LUT R210, R210, 0x6, R4.reuse, 0xf8, !PT ;  /* 0x00000006d2d27812 */ /* 0x100fe400078ef804 */
[----:B------:R-:W-:Y:S02]  /*1d5e0*/  LOP3.LUT R4, R3, 0x38, R4, 0xf8, !PT ;  /* 0x0000003803047812 */ /* 0x000fe400078ef804 */
[----:B----4-:R-:W-:Y:S01]  /*1d5f0*/  FSEL R2, R2, 1, P4 ;  /* 0x3f80000002027808 */ /* 0x010fe20002000000 */
[----:B-1----:R-:W-:Y:S01]  /*1d600*/  FADD.FTZ R132, R234, R132 ;  /* 0x00000084ea847221 */ /* 0x002fe20000010000 */
[----:B------:R-:W-:Y:S01]  /*1d610*/  LOP3.LUT R210, R210, R4, RZ, 0xfc, !PT ;  /* 0x00000004d2d27212 */ /* 0x000fe200078efcff */
[----:B---3--:R-:W-:-:S03]  /*1d620*/  FADD.FTZ R137, R235, R137 ;  /* 0x00000089eb897221 */ /* 0x008fc60000010000 */
[----:B------:R-:W-:Y:S02]  /*1d630*/  FSETP.NE.FTZ.AND P2, PT, R132, RZ, PT ;  /* 0x000000ff8400720b */ /* 0x000fe40003f55000 */
[----:B-----5:R-:W-:Y:S01]  /*1d640*/  FSEL R3, R0, 1, P3 ;  /* 0x3f80000000037808 */ /* 0x020fe20001800000 */
[----:B------:R-:W-:Y:S01]  /*1d650*/  FMUL.FTZ R0, R2, UR4 ;  /* 0x0000000402007c20 */ /* 0x000fe20008410000 */
[----:B------:R-:W-:Y:S01]  /*1d660*/  FSETP.NE.FTZ.AND P1, PT, R137, RZ, PT ;  /* 0x000000ff8900720b */ /* 0x000fe20003f35000 */
[----:B------:R-:W1:Y:S02]  /*1d670*/  MUFU.RCP R2, R132 ;  /* 0x0000008400027308 */ /* 0x000e640000001000 */
        /* <DEDUP_REMOVED lines=62> */
[----:B------:R-:W-:Y:S01]  /*1da60*/  FMUL.FTZ R57, R0, R63 ;  /* 0x0000003f00397220 */ /* 0x000fe20000410000 */
[----:B------:R-:W-:Y:S01]  /*1da70*/  F2FP.F16.F32.PACK_AB R62, R5, R56 ;  /* 0x00000038053e723e */ /* 0x000fe200000000ff */
[C---:B------:R-:W-:Y:S01]  /*1da80*/  FMUL.FTZ R70, R3.reuse, R70 ;  /* 0x0000004603467220 */ /* 0x040fe20000410000 */
[----:B------:R-:W-:Y:S01]  /*1da90*/  LEA R5, R210, UR5, 0x1 ;  /* 0x00000005d2057c11 */ /* 0x000fe2000f8e08ff */
[----:B------:R-:W-:Y:S01]  /*1daa0*/  FMUL.FTZ R71, R3, R71 ;  /* 0x0000004703477220 */ /* 0x000fe20000410000 */
[----:B------:R-:W-:Y:S01]  /*1dab0*/  F2FP.F16.F32.PACK_AB R56, R69, R68 ;  /* 0x000000444538723e */ /* 0x000fe200000000ff */
[C---:B------:R-:W-:Y:S01]  /*1dac0*/  FMUL.FTZ R82, R3.reuse, R82 ;  /* 0x0000005203527220 */ /* 0x040fe20000410000 */
[----:B------:R-:W-:Y:S01]  /*1dad0*/  SEL R66, R66, 0xfffffff0, !P0 ;  /* 0xfffffff042427807 */ /* 0x000fe20004000000 */
[----:B------:R1:W-:Y:S01]  /*1dae0*/  STS [R5], R6 ;  /* 0x0000000605007388 */ /* 0x0003e20000000800 */
[----:B------:R-:W-:Y:S01]  /*1daf0*/  MOV R68, 0x20 ;  /* 0x0000002000447802 */ /* 0x000fe20000000f00 */
        /* <DEDUP_REMOVED lines=23> */
[----:B-1----:R-:W-:Y:S01]  /*1dc70*/  SEL R6, R68, 0xffffffe0, !P0 ;  /* 0xffffffe044067807 */ /* 0x002fe20004000000 */
[----:B------:R-:W-:Y:S01]  /*1dc80*/  FMUL.FTZ R18, R2, R41 ;  /* 0x0000002902127220 */ /* 0x000fe20000410000 */
        /* <DEDUP_REMOVED lines=55> */
[----:B------:R-:W-:Y:S01]  /*1e000*/  F2FP.F16.F32.PACK_AB R67, R67, R168 ;  /* 0x000000a84343723e */ /* 0x000fe200000000ff */
[----:B------:R-:W1:Y:S01]  /*1e010*/  @UP3 LDCU.64 UR4, c[0x0][0x408] ;  /* 0x00008100ff0437ac */ /* 0x000e620008000a00 */
        /* <DEDUP_REMOVED lines=10> */
[----:B------:R5:W-:Y:S01]  /*1e0c0*/  STS [R5+0x2400], R8 ;  /* 0x0024000805007388 */ /* 0x000be20000000800 */
[----:B------:R-:W-:-:S02]  /*1e0d0*/  F2FP.F16.F32.PACK_AB R13, R13, R160 ;  /* 0x000000a00d0d723e */ /* 0x000fc400000000ff */
[----:B------:R-:W-:Y:S01]  /*1e0e0*/  F2FP.F16.F32.PACK_AB R12, R12, R162 ;  /* 0x000000a20c0c723e */ /* 0x000fe200000000ff */
[----:B------:R2:W-:Y:S01]  /*1e0f0*/  STS [R4+0x2000], R7 ;  /* 0x0020000704007388 */ /* 0x0005e20000000800 */
[----:B------:R-:W-:Y:S01]  /*1e100*/  F2FP.F16.F32.PACK_AB R22, R22, R156 ;  /* 0x0000009c1616723e */ /* 0x000fe200000000ff */
[----:B-1----:R-:W-:Y:S01]  /*1e110*/  @UP3 UIMAD.WIDE.U32 UR18, UR15, UR4, URZ ;  /* 0x000000040f1232a5 */ /* 0x002fe2000f8e00ff */
[----:B------:R-:W-:Y:S01]  /*1e120*/  F2FP.F16.F32.PACK_AB R21, R21, R158 ;  /* 0x0000009e1515723e */ /* 0x000fe200000000ff */
[----:B------:R-:W-:Y:S01]  /*1e130*/  STS [R4+0x2400], R9 ;  /* 0x0024000904007388 */ /* 0x000fe20000000800 */
[----:B------:R-:W-:Y:S01]  /*1e140*/  F2FP.F16.F32.PACK_AB R20, R20, R36 ;  /* 0x000000241414723e */ /* 0x000fe200000000ff */
[----:B------:R-:W-:Y:S01]  /*1e150*/  @UP3 UIMAD UR7, UR15, UR5, UR19 ;  /* 0x000000050f0732a4 */ /* 0x000fe2000f8e0213 */
[----:B------:R-:W-:Y:S01]  /*1e160*/  F2FP.F16.F32.PACK_AB R19, R19, R16 ;  /* 0x000000101313723e */ /* 0x000fe200000000ff */
[----:B------:R-:W-:Y:S01]  /*1e170*/  @!UP2 UIMAD UR15, UR12, UR10, URZ ;  /* 0x0000000a0c0fa2a4 */ /* 0x000fe2000f8e02ff */
[----:B---3--:R-:W-:Y:S01]  /*1e180*/  IADD3 R2, PT, PT, R5, R6, RZ ;  /* 0x0000000605027210 */ /* 0x008fe20007ffe0ff */
[----:B------:R-:W1:Y:S01]  /*1e190*/  @UP1 LDCU UR5, c[0x0][0x430] ;  /* 0x00008600ff0517ac */ /* 0x000e620008000800 */
[----:B------:R-:W-:-:S02]  /*1e1a0*/  F2FP.F16.F32.PACK_AB R17, R17, R48 ;  /* 0x000000301111723e */ /* 0x000fc400000000ff */
[C---:B----4-:R-:W-:Y:S01]  /*1e1b0*/  IADD3 R0, PT, PT, R5.reuse, 0x40, RZ ;  /* 0x0000004005007810 */ /* 0x050fe20007ffe0ff */
[----:B------:R-:W-:Y:S01]  /*1e1c0*/  STS [R2], R15 ;  /* 0x0000000f02007388 */ /* 0x000fe20000000800 */
[----:B------:R-:W-:Y:S01]  /*1e1d0*/  IADD3 R3, PT, PT, R66, R2, RZ ;  /* 0x0000000242037210 */ /* 0x000fe20007ffe0ff */
[----:B------:R-:W-:Y:S01]  /*1e1e0*/  @UP1 UMOV UR4, 0x1 ;  /* 0x0000000100041882 */ /* 0x000fe20000000000 */
[----:B------:R-:W-:Y:S01]  /*1e1f0*/  @P0 IADD3 R0, PT, PT, R5, -0x40, RZ ;  /* 0xffffffc005000810 */ /* 0x000fe20007ffe0ff */
[----:B------:R-:W-:Y:S01]  /*1e200*/  STS [R2+0x400], R14 ;  /* 0x0004000e02007388 */ /* 0x000fe20000000800 */
[----:B------:R-:W-:Y:S01]  /*1e210*/  F2FP.F16.F32.PACK_AB R16, R51, R28 ;  /* 0x0000001c3310723e */ /* 0x000fe200000000ff */
[----:B------:R-:W-:Y:S01]  /*1e220*/  @UP3 UMOV UR16, UR18 ;  /* 0x0000001200103c82 */ /* 0x000fe20008000000 */
[----:B-----5:R-:W-:Y:S01]  /*1e230*/  IADD3 R8, PT, PT, R6, R0, RZ ;  /* 0x0000000006087210 */ /* 0x020fe20007ffe0ff */
[----:B------:R-:W-:Y:S01]  /*1e240*/  STS [R3], R11 ;  /* 0x0000000b03007388 */ /* 0x000fe20000000800 */
[----:B------:R-:W-:Y:S01]  /*1e250*/  F2FP.F16.F32.PACK_AB R18, R18, R40 ;  /* 0x000000281212723e */ /* 0x000fe200000000ff */
[----:B------:R-:W-:Y:S01]  /*1e260*/  USHF.R.S32.HI UR9, URZ, 0x1f, UR15 ;  /* 0x0000001fff097899 */ /* 0x000fe2000801140f */
[----:B--2---:R-:W-:Y:S01]  /*1e270*/  IADD3 R7, PT, PT, R66, R0, RZ ;  /* 0x0000000042077210 */ /* 0x004fe20007ffe0ff */
        /* <DEDUP_REMOVED lines=81> */
[----:B--2---:R-:W2:Y:S03]  /*1e790*/  @P4 LDC R2, c[0x0][0x458] ;  /* 0x00011600ff024b82 */ /* 0x004ea60000000800 */
        /* <DEDUP_REMOVED lines=23> */
.L_x_1366:
        /* <DEDUP_REMOVED lines=27> */
[----:B------:R-:W-:Y:S01]  /*1eac0*/  SHF.R.U32.HI R20, RZ, 0x3, R172 ;  /* 0x00000003ff147819 */ /* 0x000fe200000116ac */
[----:B-1----:R-:W-:Y:S01]  /*1ead0*/  @P3 FFMA.FTZ R16, R135, R8, R3 ;  /* 0x0000000887103223 */ /* 0x002fe20000010003 */
[----:B----4-:R-:W-:Y:S01]  /*1eae0*/  @P1 FMUL.FTZ R0, R4, 0.69314718246459960938 ;  /* 0x3f31721804001820 */ /* 0x010fe20000410000 */
[----:B---3--:R-:W-:-:S03]  /*1eaf0*/  @P2 FFMA.FTZ R15, R134, R7, R2 ;  /* 0x00000007860f2223 */ /* 0x008fc60000010002 */
[----:B-----5:R-:W-:Y:S01]  /*1eb00*/  @P1 FFMA.FTZ R14, R133, R6, R0 ;  /* 0x00000006850e1223 */ /* 0x020fe20000010000 */
[----:B------:R-:W-:Y:S06]  /*1eb10*/  @P0 BRA `(.L_x_1368) ;  /* 0x0000000000980947 */ /* 0x000fec0003800000 */
[----:B------:R-:W-:Y:S02]  /*1eb20*/  LOP3.LUT R0, R209, 0x30, RZ, 0xc0, !PT ;  /* 0x00000030d1007812 */ /* 0x000fe400078ec0ff */
[----:B------:R-:W-:-:S04]  /*1eb30*/  LOP3.LUT R2, R172, 0x1f, RZ, 0xc0, !PT ;  /* 0x0000001fac027812 */ /* 0x000fc800078ec0ff */
[----:B------:R-:W-:-:S04]  /*1eb40*/  LEA.HI R0, R2, R0, RZ, 0x1e ;  /* 0x0000000002007211 */ /* 0x000fc800078ff0ff */
[C---:B------:R-:W-:Y:S01]  /*1eb50*/  ISETP.GE.AND P6, PT, R0.reuse, UR14, PT ;  /* 0x0000000e00007c0c */ /* 0x040fe2000bfc6270 */
[C---:B------:R-:W-:Y:S02]  /*1eb60*/  VIADD R2, R0.reuse, 0x8 ;  /* 0x0000000800027836 */ /* 0x040fe40000000000 */
[C---:B------:R-:W-:Y:S02]  /*1eb70*/  VIADD R5, R0.reuse, 0x40 ;  /* 0x0000004000057836 */ /* 0x040fe40000000000 */
[----:B------:R-:W-:Y:S01]  /*1eb80*/  VIADD R4, R0, 0x48 ;  /* 0x0000004800047836 */ /* 0x000fe20000000000 */
        /* <DEDUP_REMOVED lines=31> */
.L_x_1368:
[----:B------:R-:W-:Y:S05]  /*1ed80*/  BSYNC.RECONVERGENT B0 ;  /* 0x0000000000007941 */ /* 0x000fea0003800200 */
.L_x_1367:
[----:B------:R2:W5:Y:S01]  /*1ed90*/  LDL R22, [R1+0x64] ;  /* 0x0000640001167983 */ /* 0x0005620000100800 */
[----:B------:R-:W-:Y:S01]  /*1eda0*/  IMAD.SHL.U32 R19, R172, 0x8, RZ ;  /* 0x00000008ac137824 */ /* 0x000fe200078e00ff */
[----:B------:R-:W3:Y:S01]  /*1edb0*/  LDCU.64 UR4, c[0x0][0x410] ;  /* 0x00008200ff0477ac */ /* 0x000ee20008000a00 */
[C---:B-1----:R-:W-:Y:S01]  /*1edc0*/  VIADD R3, R20.reuse, 0x40 ;  /* 0x0000004014037836 */ /* 0x042fe20000000000 */
[----:B------:R2:W1:Y:S01]  /*1edd0*/  LDS.128 R12, [R215] ;  /* 0x00000000d70c7984 */ /* 0x0004620000000c00 */
[----:B------:R-:W-:Y:S01]  /*1ede0*/  VIADD R0, R20, 0x10 ;  /* 0x0000001014007836 */ /* 0x000fe20000000000 */
[----:B------:R-:W-:Y:S01]  /*1edf0*/  LOP3.LUT R19, R19, 0x38, RZ, 0xc0, !PT ;  /* 0x0000003813137812 */ /* 0x000fe200078ec0ff */
[----:B------:R-:W-:Y:S01]  /*1ee00*/  UIMAD.WIDE.U32 UR8, UR8, 0x80, URZ ;  /* 0x00000080080878a5 */ /* 0x000fe2000f8e00ff */
[----:B------:R2:W4:Y:S01]  /*1ee10*/  LDS.128 R8, [R215+0x4000] ;  /* 0x00400000d7087984 */ /* 0x0005220000000c00 */
[----:B------:R-:W-:Y:S01]  /*1ee20*/  ISETP.GE.AND P3, PT, R3, UR14, PT ;  /* 0x0000000e03007c0c */ /* 0x000fe2000bf66270 */
[----:B------:R-:W-:Y:S01]  /*1ee30*/  BSSY.RECONVERGENT B0, `(.L_x_1369) ;  /* 0x0000021000007945 */ /* 0x000fe20003800200 */
[----:B------:R-:W-:-:S02]  /*1ee40*/  IADD3 R2, P1, PT, R19, UR16, RZ ;  /* 0x0000001013027c10 */ /* 0x000fc4000ff3e0ff */
[----:B------:R-:W-:Y:S01]  /*1ee50*/  ISETP.GE.AND P0, PT, R0, UR14, PT ;  /* 0x0000000e00007c0c */ /* 0x000fe2000bf06270 */
[C---:B------:R-:W-:Y:S01]  /*1ee60*/  VIADD R0, R20.reuse, 0x20 ;  /* 0x0000002014007836 */ /* 0x040fe20000000000 */
[----:B------:R-:W-:Y:S02]  /*1ee70*/  IADD3.X R3, PT, PT, RZ, UR7, RZ, P1, !PT ;  /* 0x00000007ff037c10 */ /* 0x000fe40008ffe4ff */
[C---:B------:R-:W-:Y:S02]  /*1ee80*/  ISETP.GE.AND P1, PT, R20.reuse, UR14, PT ;  /* 0x0000000e14007c0c */ /* 0x040fe4000bf26270 */
[----:B------:R-:W-:Y:S02]  /*1ee90*/  IADD3 R4, PT, PT, R20, 0x30, RZ ;  /* 0x0000003014047810 */ /* 0x000fe40007ffe0ff */
[----:B------:R-:W-:Y:S01]  /*1eea0*/  ISETP.GE.AND P5, PT, R0, UR14, PT ;  /* 0x0000000e00007c0c */ /* 0x000fe2000bfa6270 */
[----:B---3--:R-:W-:Y:S01]  /*1eeb0*/  IMAD.U32 R0, RZ, RZ, UR4 ;  /* 0x00000004ff007e24 */ /* 0x008fe2000f8e00ff */
[----:B------:R-:W-:Y:S01]  /*1eec0*/  ISETP.GE.AND P4, PT, R4, UR14, PT ;  /* 0x0000000e04007c0c */ /* 0x000fe2000bf86270 */
[C---:B------:R-:W-:Y:S01]  /*1eed0*/  VIADD R4, R20.reuse, 0x50 ;  /* 0x0000005014047836 */ /* 0x040fe20000000000 */
[----:B------:R-:W-:Y:S01]  /*1eee0*/  LOP3.LUT R21, R20, UR8, RZ, 0xfc, !PT ;  /* 0x0000000814157c12 */ /* 0x000fe2000f8efcff */
[----:B------:R-:W-:Y:S01]  /*1eef0*/  IMAD.WIDE.U32 R16, R0, UR6, R2 ;  /* 0x0000000600107c25 */ /* 0x000fe2000f8e0002 */
[----:B------:R-:W-:-:S02]  /*1ef00*/  IADD3 R18, PT, PT, R20, 0x60, RZ ;  /* 0x0000006014127810 */ /* 0x000fc40007ffe0ff */
[----:B------:R-:W-:Y:S01]  /*1ef10*/  ISETP.GE.AND P2, PT, R4, UR14, PT ;  /* 0x0000000e04007c0c */ /* 0x000fe2000bf46270 */
[----:B------:R-:W-:-:S04]  /*1ef20*/  IMAD.U32 R0, RZ, RZ, UR5 ;  /* 0x00000005ff007e24 */ /* 0x000fc8000f8e00ff */
[----:B------:R-:W-:Y:S01]  /*1ef30*/  IMAD R7, R0, UR6, R17 ;  /* 0x0000000600077c24 */ /* 0x000fe2000f8e0211 */
[----:B--2---:R-:W-:Y:S07]  /*1ef40*/  @P1 BRA `(.L_x_1370) ;  /* 0x00000000003c1947 */ /* 0x004fee0003800000 */
        /* <DEDUP_REMOVED lines=15> */
.L_x_1370:
[----:B------:R-:W-:Y:S05]  /*1f040*/  BSYNC.RECONVERGENT B0 ;  /* 0x0000000000007941 */ /* 0x000fea0003800200 */
.L_x_1369:
        /* <DEDUP_REMOVED lines=23> */
.L_x_1372:
[----:B------:R-:W-:Y:S05]  /*1f1c0*/  BSYNC.RECONVERGENT B0 ;  /* 0x0000000000007941 */ /* 0x000fea0003800200 */
.L_x_1371:
        /* <DEDUP_REMOVED lines=22> */
.L_x_1374:
[----:B------:R-:W-:Y:S05]  /*1f330*/  BSYNC.RECONVERGENT B0 ;  /* 0x0000000000007941 */ /* 0x000fea0003800200 */
.L_x_1373:
        /* <DEDUP_REMOVED lines=21> */
.L_x_1376:
[----:B------:R-:W-:Y:S05]  /*1f490*/  BSYNC.RECONVERGENT B0 ;  /* 0x0000000000007941 */ /* 0x000fea0003800200 */
.L_x_1375:
        /* <DEDUP_REMOVED lines=21> */
.L_x_1378:
[----:B------:R-:W-:Y:S05]  /*1f5f0*/  BSYNC.RECONVERGENT B0 ;  /* 0x0000000000007941 */ /* 0x000fea0003800200 */
.L_x_1377:
        /* <DEDUP_REMOVED lines=21> */
.L_x_1380:
[----:B------:R-:W-:Y:S05]  /*1f750*/  BSYNC.RECONVERGENT B0 ;  /* 0x0000000000007941 */ /* 0x000fea0003800200 */
.L_x_1379:
        /* <DEDUP_REMOVED lines=21> */
.L_x_1382:
[----:B------:R-:W-:Y:S05]  /*1f8b0*/  BSYNC.RECONVERGENT B0 ;  /* 0x0000000000007941 */ /* 0x000fea0003800200 */
.L_x_1381:
        /* <DEDUP_REMOVED lines=21> */
.L_x_1383:
        /* <DEDUP_REMOVED lines=15> */
.L_x_1676:


//--------------------- .text._ZN5flash16flash_fwd_kernelI23Flash_fwd_kernel_traitsILi128ELi128ELi32ELi4ELb0ELb0EN7cutlass6half_tE19Flash_kernel_traitsILi128ELi128ELi32ELi4ES3_EELb0ELb1ELb0ELb0ELb0ELb0ELb1ELb0EEEvNS_16Flash_fwd_paramsE --------------------------
	.section	.text._ZN5flash16flash_fwd_kernelI23Flash_fwd_kernel_traitsILi128ELi128ELi32ELi4ELb0ELb0EN7cutlass6half_tE19Flash_kernel_traitsILi128ELi128ELi32ELi4ES3_EELb0ELb1ELb0ELb0ELb0ELb0ELb1ELb0EEEvNS_16Flash_fwd_paramsE,"ax",@progbits
	.align	128
        .global         _ZN5flash16flash_fwd_kernelI23Flash_fwd_kernel_traitsILi128ELi128ELi32ELi4ELb0ELb0EN7cutlass6half_tE19Flash_kernel_traitsILi128ELi128ELi32ELi4ES3_EELb0ELb1ELb0ELb0ELb0ELb0ELb1ELb0EEEvNS_16Flash_fwd_paramsE
        .type           _ZN5flash16flash_fwd_kernelI23Flash_fwd_kernel_traitsILi128ELi128ELi32ELi4ELb0ELb0EN7cutlass6half_tE19Flash_kernel_traitsILi128ELi128ELi32ELi4ES3_EELb0ELb1ELb0ELb0ELb0ELb0ELb1ELb0EEEvNS_16Flash_fwd_paramsE,@function
        .size           _ZN5flash16flash_fwd_kernelI23Flash_fwd_kernel_traitsILi128ELi128ELi32ELi4ELb0ELb0EN7cutlass6half_tE19Flash_kernel_traitsILi128ELi128ELi32ELi4ES3_EELb0ELb1ELb0ELb0ELb0ELb0ELb1ELb0EEEvNS_16Flash_fwd_paramsE,(.L_x_1677 - _ZN5flash16flash_fwd_kernelI23Flash_fwd_kernel_traitsILi128ELi128ELi32ELi4ELb0ELb0EN7cutlass6half_tE19Flash_kernel_traitsILi128ELi128ELi32ELi4ES3_EELb0ELb1ELb0ELb0ELb0ELb0ELb1ELb0EEEvNS_16Flash_fwd_paramsE)
        .other          _ZN5flash16flash_fwd_kernelI23Flash_fwd_kernel_traitsILi128ELi128ELi32ELi4ELb0ELb0EN7cutlass6half_tE19Flash_kernel_traitsILi128ELi128ELi32ELi4ES3_EELb0ELb1ELb0ELb0ELb0ELb0ELb1ELb0EEEvNS_16Flash_fwd_paramsE,@"STO_CUDA_ENTRY STV_DEFAULT"
_ZN5flash16flash_fwd_kernelI23Flash_fwd_kernel_traitsILi128ELi128ELi32ELi4ELb0ELb0EN7cutlass6half_tE19Flash_kernel_traitsILi128ELi128ELi32ELi4ES3_EELb0ELb1ELb0ELb0ELb0ELb0ELb1ELb0EEEvNS_16Flash_fwd_paramsE:
.text._ZN5flash16flash_fwd_kernelI23Flash_fwd_kernel_traitsILi128ELi128ELi32ELi4ELb0ELb0EN7cutlass6half_tE19Flash_kernel_traitsILi128ELi128ELi32ELi4ES3_EELb0ELb1ELb0ELb0ELb0ELb0ELb1ELb0EEEvNS_16Flash_fwd_paramsE:
        /* <DEDUP_REMOVED lines=55> */
[----:B------:R-:W1:Y:S01]  /*0370*/  @!UP0 LDCU UR6, c[0x0][0x43c] ;  /* 0x00008780ff0687ac */ /* 0x000e620008000800 */
[----:B--2---:R-:W-:Y:S02]  /*0380*/  @P4 R2UR UR21, R8 ;  /* 0x00000000081542ca */ /* 0x004fe400000e0000 */
[----:B---3--:R-:W-:-:S13]  /*0390*/  @P2 R2UR UR8, R7 ;  /* 0x00000000070822ca */ /* 0x008fda00000e0000 */
[----:B------:R-:W-:-:S04]  /*03a0*/  @UP4 UIADD3 UR30, UPT, UPT, UR8, -UR21, URZ ;  /* 0x80000015081e4290 */ /* 0x000fc8000fffe0ff */
[----:B------:R-:W-:Y:S01]  /*03b0*/  UISETP.GT.AND UP2, UPT, UR30, UR28, UPT ;  /* 0x0000001c1e00728c */ /* 0x000fe2000bf44270 */
[----:B------:R-:W-:Y:S01]  /*03c0*/  UMOV UR8, URZ ;  /* 0x000000ff00087c82 */ /* 0x000fe20008000000 */
[----:B----4-:R-:W-:-:S04]  /*03d0*/  @P1 R2UR UR8, R0 ;  /* 0x00000000000812ca */ /* 0x010fc800000e0000 */
        /* <DEDUP_REMOVED lines=11> */
.L_x_1384:
        /* <DEDUP_REMOVED lines=36> */
[----:B------:R-:W-:Y:S01]  /*06d0*/  @!UP0 UMOV UR7, UR12 ;  /* 0x0000000c00078c82 */ /* 0x000fe20008000000 */
[----:B------:R-:W-:Y:S01]  /*06e0*/  @UP1 UMOV UR12, 0x1 ;  /* 0x00000001000c1882 */ /* 0x000fe20000000000 */
[----:B------:R-:W-:Y:S01]  /*06f0*/  @UP0 UMOV UR7, UR14 ;  /* 0x0000000e00070c82 */ /* 0x000fe20008000000 */
[----:B--2---:R-:W-:Y:S08]  /*0700*/  BRA.U UP1, `(.L_x_1386) ;  /* 0x0000000101287547 */ /* 0x004ff0000b800000 */
        /* <DEDUP_REMOVED lines=10> */
.L_x_1386:
[----:B------:R-:W-:Y:S01]  /*07b0*/  IMAD.SHL.U32 R0, R105, 0x8, RZ ;  /* 0x0000000869007824 */ /* 0x000fe200078e00ff */
[----:B------:R-:W2:Y:S01]  /*07c0*/  LDCU.64 UR4, c[0x0][0x410] ;  /* 0x00008200ff0477ac */ /* 0x000ea20008000a00 */
[----:B------:R-:W-:Y:S01]  /*07d0*/  SHF.R.U32.HI R14, RZ, 0x3, R105 ;  /* 0x00000003ff0e7819 */ /* 0x000fe20000011669 */
[----:B------:R-:W-:Y:S02]  /*07e0*/  BSSY.RECONVERGENT B0, `(.L_x_1387) ;  /* 0x0000035000007945 */ /* 0x000fe40003800200 */
[----:B------:R-:W-:Y:S01]  /*07f0*/  LOP3.LUT R12, R0, 0x38, RZ, 0xc0, !PT ;  /* 0x00000038000c7812 */ /* 0x000fe200078ec0ff */
[----:B------:R-:W-:Y:S01]  /*0800*/  UISETP.NE.AND UP1, UPT, UR10, URZ, !UP1 ;  /* 0x000000ff0a00728c */ /* 0x000fe2000cf25270 */
[----:B------:R-:W-:Y:S01]  /*0810*/  VIADD R16, R14, 0x20 ;  /* 0x000000200e107836 */ /* 0x000fe20000000000 */
[----:B------:R-:W-:Y:S01]  /*0820*/  UIADD3 UR30, UPT, UPT, -UR28, UR30, URZ ;  /* 0x0000001e1c1e7290 */ /* 0x000fe2000fffe1ff */
[----:B------:R-:W-:Y:S01]  /*0830*/  IADD3 R2, P0, PT, R12, UR7, RZ ;  /* 0x000000070c027c10 */ /* 0x000fe2000ff1e0ff */
[----:B------:R-:W3:Y:S01]  /*0840*/  LDCU UR7, c[0x0][0x434] ;  /* 0x00008680ff0777ac */ /* 0x000ee20008000800 */
        /* <DEDUP_REMOVED lines=8> */
[----:B--2---:R-:W-:Y:S01]  /*08d0*/  IMAD.U32 R0, RZ, RZ, UR4 ;  /* 0x00000004ff007e24 */ /* 0x004fe2000f8e00ff */
[----:B------:R-:W-:Y:S01]  /*08e0*/  @!UP1 UIMAD UR8, UR22, UR12, UR8 ;  /* 0x0000000c160892a4 */ /* 0x000fe2000f8e0208 */
[----:B------:R-:W-:Y:S01]  /*08f0*/  IADD3 R19, PT, PT, R14, 0x40, RZ ;  /* 0x000000400e137810 */ /* 0x000fe20007ffe0ff */
[----:B------:R-:W-:Y:S01]  /*0900*/  USHF.R.S32.HI UR12, URZ, 0x1f, UR28 ;  /* 0x0000001fff0c7899 */ /* 0x000fe2000801141c */
[----:B------:R-:W-:Y:S01]  /*0910*/  IMAD.WIDE.U32 R10, R0, UR31, R2 ;  /* 0x0000001f000a7c25 */ /* 0x000fe2000f8e0002 */
[----:B------:R-:W-:Y:S01]  /*0920*/  UIMAD.WIDE.U32 UR10, UR23, 0x80, URZ ;  /* 0x00000080170a78a5 */ /* 0x000fe2000f8e00ff */
[----:B------:R-:W-:-:S02]  /*0930*/  ISETP.GE.AND P3, PT, R15, UR30, PT ;  /* 0x0000001e0f007c0c */ /* 0x000fc4000bf66270 */
[----:B------:R-:W-:Y:S01]  /*0940*/  IMAD.U32 R0, RZ, RZ, UR5 ;  /* 0x00000005ff007e24 */ /* 0x000fe2000f8e00ff */
[----:B---3--:R-:W-:Y:S01]  /*0950*/  UIMAD UR7, UR22, UR7, URZ ;  /* 0x00000007160772a4 */ /* 0x008fe2000f8e02ff */
[----:B------:R-:W-:Y:S01]  /*0960*/  ISETP.GE.AND P2, PT, R16, UR30, PT ;  /* 0x0000001e10007c0c */ /* 0x000fe2000bf46270 */
[----:B------:R-:W-:Y:S01]  /*0970*/  USHF.R.S32.HI UR5, URZ, 0x1f, UR8 ;  /* 0x0000001fff057899 */ /* 0x000fe20008011408 */
[----:B------:R-:W-:Y:S01]  /*0980*/  IMAD R9, R0, UR31, R11 ;  /* 0x0000001f00097c24 */ /* 0x000fe2000f8e020b */
[----:B------:R-:W-:Y:S01]  /*0990*/  USEL UR7, UR7, UR21, !UP0 ;  /* 0x0000001507077287 */ /* 0x000fe2000c000000 */
[----:B------:R-:W-:Y:S02]  /*09a0*/  ISETP.GE.AND P1, PT, R17, UR30, PT ;  /* 0x0000001e11007c0c */ /* 0x000fe4000bf26270 */
[----:B------:R-:W-:Y:S01]  /*09b0*/  ISETP.GE.AND P4, PT, R19, UR30, PT ;  /* 0x0000001e13007c0c */ /* 0x000fe2000bf86270 */
[----:B------:R-:W-:Y:S01]  /*09c0*/  USHF.R.S32.HI UR4, URZ, 0x1f, UR7 ;  /* 0x0000001fff047899 */ /* 0x000fe20008011407 */
[----:B------:R-:W-:Y:S01]  /*09d0*/  LOP3.LUT R7, R14, UR10, RZ, 0xfc, !PT ;  /* 0x0000000a0e077c12 */ /* 0x000fe2000f8efcff */
[----:B------:R-:W-:Y:S01]  /*09e0*/  USEL UR7, UR7, URZ, UP1 ;  /* 0x000000ff07077287 */ /* 0x000fe20008800000 */
[----:B------:R-:W-:Y:S01]  /*09f0*/  LOP3.LUT R13, R12, 0x40, RZ, 0xfc, !PT ;  /* 0x000000400c0d7812 */ /* 0x000fe200078efcff */
[----:B------:R-:W-:-:S02]  /*0a00*/  USEL UR4, UR4, URZ, UP1 ;  /* 0x000000ff04047287 */ /* 0x000fc40008800000 */
        /* <DEDUP_REMOVED lines=18> */
.L_x_1388:
[----:B------:R-:W-:Y:S05]  /*0b30*/  BSYNC.RECONVERGENT B0 ;  /* 0x0000000000007941 */ /* 0x000fea0003800200 */
.L_x_1387:
        /* <DEDUP_REMOVED lines=21> */
.L_x_1390:
[----:B------:R-:W-:Y:S05]  /*0c90*/  BSYNC.RECONVERGENT B0 ;  /* 0x0000000000007941 */ /* 0x000fea0003800200 */
.L_x_1389:
        /* <DEDUP_REMOVED lines=21> */
.L_x_1392:
[----:B------:R-:W-:Y:S05]  /*0df0*/  BSYNC.RECONVERGENT B0 ;  /* 0x0000000000007941 */ /* 0x000fea0003800200 */
.L_x_1391:
        /* <DEDUP_REMOVED lines=20> */
.L_x_1394:
[----:B------:R-:W-:Y:S05]  /*0f40*/  BSYNC.RECONVERGENT B0 ;  /* 0x0000000000007941 */ /* 0x000fea0003800200 */
.L_x_1393:
        /* <DEDUP_REMOVED lines=20> */
.L_x_1396:
[----:B------:R-:W-:Y:S05]  /*1090*/  BSYNC.RECONVERGENT B0 ;  /* 0x0000000000007941 */ /* 0x000fea0003800200 */
.L_x_1395:
        /* <DEDUP_REMOVED lines=20> */
.L_x_1398:
[----:B------:R-:W-:Y:S05]  /*11e0*/  BSYNC.RECONVERGENT B0 ;  /* 0x0000000000007941 */ /* 0x000fea0003800200 */
.L_x_1397:
        /* <DEDUP_REMOVED lines=20> */
.L_x_1400:
[----:B------:R-:W-:Y:S05]  /*1330*/  BSYNC.RECONVERGENT B0 ;  /* 0x0000000000007941 */ /* 0x000fea0003800200 */
.L_x_1399:
        /* <DEDUP_REMOVED lines=20> */
.L_x_1402:
[----:B------:R-:W-:Y:S05]  /*1480*/  BSYNC.RECONVERGENT B0 ;  /* 0x0000000000007941 */ /* 0x000fea0003800200 */
.L_x_1401:
        /* <DEDUP_REMOVED lines=10> */
.L_x_1404:
[----:B------:R-:W-:Y:S05]  /*1530*/  BSYNC.RECONVERGENT B0 ;  /* 0x0000000000007941 */ /* 0x000fea0003800200 */
.L_x_1403:
        /* <DEDUP_REMOVED lines=15> */
.L_x_1406:
[----:B------:R-:W-:Y:S05]  /*1630*/  BSYNC.RECONVERGENT B0 ;  /* 0x0000000000007941 */ /* 0x000fea0003800200 */
.L_x_1405:
        /* <DEDUP_REMOVED lines=10> */
.L_x_1408:
[----:B------:R-:W-:Y:S05]  /*16e0*/  BSYNC.RECONVERGENT B0 ;  /* 0x0000000000007941 */ /* 0x000fea0003800200 */
.L_x_1407:
        /* <DEDUP_REMOVED lines=10> */
.L_x_1410:
[----:B------:R-:W-:Y:S05]  /*1790*/  BSYNC.RECONVERGENT B0 ;  /* 0x0000000000007941 */ /* 0x000fea0003800200 */
.L_x_1409:
        /* <DEDUP_REMOVED lines=10> */
.L_x_1412:
[----:B------:R-:W-:Y:S05]  /*1840*/  BSYNC.RECONVERGENT B0 ;  /* 0x0000000000007941 */ /* 0x000fea0003800200 */
.L_x_1411:
        /* <DEDUP_REMOVED lines=10> */
.L_x_1414:
[----:B------:R-:W-:Y:S05]  /*18f0*/  BSYNC.RECONVERGENT B0 ;  /* 0x0000000000007941 */ /* 0x000fea0003800200 */
.L_x_1413:
        /* <DEDUP_REMOVED lines=10> */
.L_x_1416:
[----:B------:R-:W-:Y:S05]  /*19a0*/  BSYNC.RECONVERGENT B0 ;  /* 0x0000000000007941 */ /* 0x000fea0003800200 */
.L_x_1415:
        /* <DEDUP_REMOVED lines=10> */
.L_x_1385:
        /* <DEDUP_REMOVED lines=21> */
.L_x_1417:
[----:B------:R-:W1:Y:S01]  /*1ba0*/  LDCU.64 UR12, c[0x0][0x3b8] ;  /* 0x00007700ff0c77ac */ /* 0x000e620008000a00 */
[----:B------:R-:W-:-:S04]  /*1bb0*/  UIADD3 UR14, UPT, UPT, UR8, UR9, URZ ;  /* 0x00000009080e7290 */ /* 0x000fc8000fffe0ff */
[----:B-1----:R-:W-:Y:S02]  /*1bc0*/  UIMAD.WIDE.U32 UR10, UR14, UR12, URZ ;  /* 0x0000000c0e0a72a5 */ /* 0x002fe4000f8e00ff */
[----:B------:R-:W-:-:S04]  /*1bd0*/  UIMAD UR14, UR14, UR13, URZ ;  /* 0x0000000d0e0e72a4 */ /* 0x000fc8000f8e02ff */
[----:B------:R-:W-:Y:S02]  /*1be0*/  UIADD3 UR14, UPT, UPT, UR11, UR14, URZ ;  /* 0x0000000e0b0e7290 */ /* 0x000fe4000fffe0ff */
.L_x_1418:
[----:B------:R-:W1:Y:S01]  /*1bf0*/  LDC R5, c[0x0][0x3e8] ;  /* 0x0000fa00ff057b82 */ /* 0x000e620000000800 */
[----:B------:R-:W2:Y:S01]  /*1c00*/  S2R R6, SR_CTAID.Z ;  /* 0x0000000000067919 */ /* 0x000ea20000002700 */
[----:B-1----:R-:W-:-:S05]  /*1c10*/  IABS R0, R5 ;  /* 0x0000000500007213 */ /* 0x002fca0000000000 */
[----:B------:R-:W-:-:S04]  /*1c20*/  IMAD.MOV.U32 R4, RZ, RZ, R0 ;  /* 0x000000ffff047224 */ /* 0x000fc800078e0000 */
[----:B------:R-:W1:Y:S01]  /*1c30*/  I2F.RP R2, R4 ;  /* 0x0000000400027306 */ /* 0x000e620000209400 */
[----:B--2---:R-:W-:-:S07]  /*1c40*/  IABS R6, R6 ;  /* 0x0000000600067213 */ /* 0x004fce0000000000 */
[----:B-1----:R-:W1:Y:S02]  /*1c50*/  MUFU.RCP R2, R2 ;  /* 0x0000000200027308 */ /* 0x002e640000001000 */
[----:B-1----:R-:W-:-:S06]  /*1c60*/  VIADD R2, R2, 0xffffffe ;  /* 0x0ffffffe02027836 */ /* 0x002fcc0000000000 */
[----:B------:R-:W1:Y:S02]  /*1c70*/  F2I.FTZ.U32.TRUNC.NTZ R3, R2 ;  /* 0x0000000200037305 */ /* 0x000e64000021f000 */
[----:B-1----:R-:W-:Y:S01]  /*1c80*/  IADD3 R0, PT, PT, RZ, -R3, RZ ;  /* 0x80000003ff007210 */ /* 0x002fe20007ffe0ff */
[----:B------:R-:W-:-:S04]  /*1c90*/  IMAD.MOV.U32 R2, RZ, RZ, RZ ;  /* 0x000000ffff027224 */ /* 0x000fc800078e00ff */
        /* <DEDUP_REMOVED lines=27> */
.L_x_1419:
[----:B------:R-:W1:Y:S01]  /*1e50*/  LDCU.64 UR6, c[0x0][0x3c0] ;  /* 0x00007800ff0677ac */ /* 0x000e620008000a00 */
[----:B------:R-:W-:-:S04]  /*1e60*/  UIADD3 UR8, UPT, UPT, UR8, UR9, URZ ;  /* 0x0000000908087290 */ /* 0x000fc8000fffe0ff */
[----:B-1----:R-:W-:Y:S02]  /*1e70*/  UIMAD.WIDE.U32 UR16, UR8, UR6, URZ ;  /* 0x00000006081072a5 */ /* 0x002fe4000f8e00ff */
[----:B------:R-:W-:-:S04]  /*1e80*/  UIMAD UR5, UR8, UR7, URZ ;  /* 0x00000007080572a4 */ /* 0x000fc8000f8e02ff */
[----:B------:R-:W-:-:S12]  /*1e90*/  UIADD3 UR5, UPT, UPT, UR17, UR5, URZ ;  /* 0x0000000511057290 */ /* 0x000fd8000fffe0ff */
.L_x_1420:
[----:B------:R-:W-:Y:S01]  /*1ea0*/  IMAD.SHL.U32 R13, R105, 0x8, RZ ;  /* 0x00000008690d7824 */ /* 0x000fe200078e00ff */
[----:B------:R-:W-:Y:S01]  /*1eb0*/  SHF.R.U32.HI R103, RZ, 0x3, R105 ;  /* 0x00000003ff677819 */ /* 0x000fe20000011669 */
[----:B------:R-:W-:Y:S01]  /*1ec0*/  UIADD3 UR20, UPT, UPT, -UR28, UR30, URZ ;  /* 0x0000001e1c147290 */ /* 0x000fe2000fffe1ff */
[----:B------:R-:W-:Y:S01]  /*1ed0*/  BSSY.RECONVERGENT B0, `(.L_x_1421) ;  /* 0x0000051000007945 */ /* 0x000fe20003800200 */
[----:B------:R-:W1:Y:S01]  /*1ee0*/  LDCU.64 UR18, c[0x0][0x388] ;  /* 0x00007100ff1277ac */ /* 0x000e620008000a00 */
[----:B------:R-:W-:Y:S01]  /*1ef0*/  LOP3.LUT R104, R13, 0x38, RZ, 0xc0, !PT ;  /* 0x000000380d687812 */ /* 0x000fe200078ec0ff */
[C---:B------:R-:W-:Y:S01]  /*1f00*/  VIADD R6, R103.reuse, 0x20 ;  /* 0x0000002067067836 */ /* 0x040fe20000000000 */
[C---:B------:R-:W-:Y:S01]  /*1f10*/  IADD3 R7, PT, PT, R103.reuse, 0x30, RZ ;  /* 0x0000003067077810 */ /* 0x040fe20007ffe0ff */
[----:B------:R-:W-:Y:S01]  /*1f20*/  VIADD R10, R103, 0x40 ;  /* 0x00000040670a7836 */ /* 0x000fe20000000000 */
[C---:B------:R-:W-:Y:S01]  /*1f30*/  IADD3 R4, P1, PT, R104.reuse, UR10, RZ ;  /* 0x0000000a68047c10 */ /* 0x040fe2000ff3e0ff */
[----:B------:R-:W2:Y:S01]  /*1f40*/  LDCU.128 UR8, c[0x0][0x3d0] ;  /* 0x00007a00ff0877ac */ /* 0x000ea20008000c00 */
[----:B------:R-:W-:-:S02]  /*1f50*/  IADD3 R2, P0, PT, R104, UR16, RZ ;  /* 0x0000001068027c10 */ /* 0x000fc4000ff1e0ff */
[----:B------:R-:W-:Y:S01]  /*1f60*/  ISETP.GE.AND P3, PT, R6, UR20, PT ;  /* 0x0000001406007c0c */ /* 0x000fe2000bf66270 */
[----:B------:R-:W3:Y:S01]  /*1f70*/  LDCU.64 UR16, c[0x0][0x390] ;  /* 0x00007200ff1077ac */ /* 0x000ee20008000a00 */
[----:B------:R-:W-:Y:S01]  /*1f80*/  SHF.R.S32.HI R6, RZ, 0x1f, R0 ;  /* 0x0000001fff067819 */ /* 0x000fe20000011400 */
[----:B------:R-:W-:Y:S01]  /*1f90*/  IMAD.X R3, RZ, RZ, UR5, P0 ;  /* 0x00000005ff037e24 */ /* 0x000fe200080e06ff */
[----:B------:R-:W4:Y:S01]  /*1fa0*/  S2UR UR5, SR_CgaCtaId ;  /* 0x00000000000579c3 */ /* 0x000f220000008800 */
[----:B------:R-:W-:Y:S01]  /*1fb0*/  IMAD.X R5, RZ, RZ, UR14, P1 ;  /* 0x0000000eff057e24 */ /* 0x000fe200088e06ff */
[----:B------:R-:W-:Y:S01]  /*1fc0*/  ISETP.GE.AND P1, PT, R7, UR20, PT ;  /* 0x0000001407007c0c */ /* 0x000fe2000bf26270 */
[C---:B------:R-:W-:Y:S01]  /*1fd0*/  IMAD.WIDE.U32 R2, R103.reuse, UR6, R2 ;  /* 0x0000000667027c25 */ /* 0x040fe2000f8e0002 */
[----:B------:R-:W5:Y:S01]  /*1fe0*/  LDCU.64 UR14, c[0x0][0x3c8] ;  /* 0x00007900ff0e77ac */ /* 0x000f620008000a00 */
[----:B------:R-:W-:Y:S02]  /*1ff0*/  ISETP.GE.AND P2, PT, R10, UR20, PT ;  /* 0x000000140a007c0c */ /* 0x000fe4000bf46270 */
[C---:B------:R-:W-:Y:S01]  /*2000*/  IMAD R3, R103.reuse, UR7, R3 ;  /* 0x0000000767037c24 */ /* 0x040fe2000f8e0203 */
[----:B------:R-:W-:Y:S01]  /*2010*/  UMOV UR4, 0x400 ;  /* 0x0000040000047882 */ /* 0x000fe20000000000 */
[C---:B------:R-:W-:Y:S01]  /*2020*/  IMAD.WIDE.U32 R4, R103.reuse, UR12, R4 ;  /* 0x0000000c67047c25 */ /* 0x040fe2000f8e0004 */
[----:B------:R-:W-:-:S02]  /*2030*/  IADD3 R12, PT, PT, R103, 0x10, RZ ;  /* 0x00000010670c7810 */ /* 0x000fc40007ffe0ff */
[----:B------:R-:W-:Y:S01]  /*2040*/  LOP3.LUT R249, R104, 0x40, RZ, 0xfc, !PT ;  /* 0x0000004068f97812 */ /* 0x000fe200078efcff */
[C---:B--2---:R-:W-:Y:S02]  /*2050*/  IMAD R7, R6.reuse, UR8, RZ ;  /* 0x0000000806077c24 */ /* 0x044fe4000f8e02ff */
[----:B------:R-:W-:Y:S02]  /*2060*/  IMAD R6, R6, UR10, RZ ;  /* 0x0000000a06067c24 */ /* 0x000fe4000f8e02ff */
[----:B------:R-:W-:-:S04]  /*2070*/  IMAD.WIDE.U32 R2, R0, UR10, R2 ;  /* 0x0000000a00027c25 */ /* 0x000fc8000f8e0002 */
[----:B------:R-:W-:Y:S01]  /*2080*/  IMAD R8, R0, UR11, R6 ;  /* 0x0000000b00087c24 */ /* 0x000fe2000f8e0206 */
[----:B------:R-:W-:Y:S01]  /*2090*/  IADD3 R6, P0, PT, R104, UR34, RZ ;  /* 0x0000002268067c10 */ /* 0x000fe2000ff1e0ff */
[----:B------:R-:W-:Y:S01]  /*20a0*/  IMAD R9, R0, UR9, R7 ;  /* 0x0000000900097c24 */ /* 0x000fe2000f8e0207 */
[----:B----4-:R-:W-:Y:S01]  /*20b0*/  ULEA UR5, UR5, UR4, 0x18 ;  /* 0x0000000405057291 */ /* 0x010fe2000f8ec0ff */
[----:B------:R-:W-:Y:S02]  /*20c0*/  IMAD.IADD R3, R3, 0x1, R8 ;  /* 0x0000000103037824 */ /* 0x000fe400078e0208 */
[----:B------:R-:W-:Y:S01]  /*20d0*/  IMAD.X R7, RZ, RZ, UR32, P0 ;  /* 0x00000020ff077e24 */ /* 0x000fe200080e06ff */
[----:B---3--:R-:W-:Y:S01]  /*20e0*/  LEA R15, P0, R2, UR16, 0x1 ;  /* 0x00000010020f7c11 */ /* 0x008fe2000f8008ff */
[----:B------:R-:W-:-:S03]  /*20f0*/  IMAD R5, R103, UR13, R5 ;  /* 0x0000000d67057c24 */ /* 0x000fc6000f8e0205 */
[----:B------:R-:W-:Y:S01]  /*2100*/  LEA.HI.X R14, R2, UR17, R3, 0x1, P0 ;  /* 0x00000011020e7c11 */ /* 0x000fe200080f0c03 */
[----:B------:R2:W-:Y:S01]  /*2110*/  STL [R1+0xc], R15 ;  /* 0x00000c0f01007387 */ /* 0x0005e20000100800 */
[----:B------:R-:W-:Y:S01]  /*2120*/  IMAD.WIDE.U32 R4, R0, UR8, R4 ;  /* 0x0000000800047c25 */ /* 0x000fe2000f8e0004 */
[----:B------:R-:W-:Y:S01]  /*2130*/  ISETP.GE.AND P0, PT, R103, UR20, PT ;  /* 0x0000001467007c0c */ /* 0x000fe2000bf06270 */
[----:B------:R-:W-:Y:S01]  /*2140*/  UIMAD.WIDE.U32 UR16, UR23, 0x80, URZ ;  /* 0x00000080171078a5 */ /* 0x000fe2000f8e00ff */
[----:B------:R2:W-:Y:S01]  /*2150*/  STL [R1+0x8], R14 ;  /* 0x0000080e01007387 */ /* 0x0005e20000100800 */
[----:B-----5:R-:W-:Y:S01]  /*2160*/  IMAD.U32 R0, RZ, RZ, UR14 ;  /* 0x0000000eff007e24 */ /* 0x020fe2000f8e00ff */
[----:B------:R-:W-:Y:S01]  /*2170*/  IADD3 R5, PT, PT, R5, R9, RZ ;  /* 0x0000000905057210 */ /* 0x000fe20007ffe0ff */
[----:B------:R-:W-:Y:S01]  /*2180*/  IMAD.U32 R2, RZ, RZ, UR15 ;  /* 0x0000000fff027e24 */ /* 0x000fe2000f8e00ff */
[----:B-1----:R-:W-:Y:S01]  /*2190*/  LEA R231, P4, R4, UR18, 0x1 ;  /* 0x0000001204e77c11 */ /* 0x002fe2000f8808ff */
[----:B------:R-:W-:Y:S01]  /*21a0*/  IMAD.WIDE.U32 R10, R0, UR31, R6 ;  /* 0x0000001f000a7c25 */ /* 0x000fe2000f8e0006 */
[----:B------:R-:W-:Y:S01]  /*21b0*/  LOP3.LUT R0, R13, 0x1f8, RZ, 0xc0, !PT ;  /* 0x000001f80d007812 */ /* 0x000fe200078ec0ff */
[----:B------:R-:W-:Y:S01]  /*21c0*/  USHF.L.U64.HI UR14, UR12, 0x5, UR13 ;  /* 0x000000050c0e7899 */ /* 0x000fe2000801020d */
[----:B------:R-:W-:Y:S01]  /*21d0*/  LEA.HI.X R230, R4, UR19, R5, 0x1, P4 ;  /* 0x0000001304e67c11 */ /* 0x000fe2000a0f0c05 */
[----:B------:R-:W-:Y:S01]  /*21e0*/  USHF.L.U32 UR15, UR12, 0x5, URZ ;  /* 0x000000050c0f7899 */ /* 0x000fe200080006ff */
[----:B------:R-:W-:Y:S01]  /*21f0*/  LOP3.LUT R0, R0, 0x38, R105, 0x78, !PT ;  /* 0x0000003800007812 */ /* 0x000fe200078e7869 */
[----:B------:R-:W-:Y:S01]  /*2200*/  IMAD R9, R2, UR31, R11 ;  /* 0x0000001f02097c24 */ /* 0x000fe2000f8e020b */
[----:B------:R-:W-:Y:S01]  /*2210*/  ISETP.GE.AND P4, PT, R12, UR20, PT ;  /* 0x000000140c007c0c */ /* 0x000fe2000bf86270 */
[----:B------:R-:W-:Y:S01]  /*2220*/  VIADD R6, R103, 0x50 ;  /* 0x0000005067067836 */ /* 0x000fe20000000000 */
[----:B------:R-:W-:-:S02]  /*2230*/  LOP3.LUT R0, R0, 0x1e00, R13, 0xf8, !PT ;  /* 0x00001e0000007812 */ /* 0x000fc400078ef80d */
[----:B------:R-:W-:Y:S02]  /*2240*/  LOP3.LUT R16, R103, UR16, RZ, 0xfc, !PT ;  /* 0x0000001067107c12 */ /* 0x000fe4000f8efcff */
[----:B------:R-:W-:Y:S01]  /*2250*/  LEA R229, R0, UR5, 0x1 ;  /* 0x0000000500e57c11 */ /* 0x000fe2000f8e08ff */
[----:B------:R-:W-:Y:S06]  /*2260*/  @P0 BRA `(.L_x_1422) ;  /* 0x00000000005c0947 */ /* 0x000fec0003800000 */
        /* <DEDUP_REMOVED lines=23> */
.L_x_1422:
[----:B------:R-:W-:Y:S05]  /*23e0*/  BSYNC.RECONVERGENT B0 ;  /* 0x0000000000007941 */ /* 0x000fea0003800200 */
.L_x_1421:
[----:B------:R-:W-:Y:S01]  /*23f0*/  UIADD3 UR4, UPT, UPT, UR24, -0x1, URZ ;  /* 0xffffffff18047890 */ /* 0x000fe2000fffe0ff */
[----:B------:R-:W-:Y:S01]  /*2400*/  BSSY.RECONVERGENT B0, `(.L_x_1423) ;  /* 0x000001d000007945 */ /* 0x000fe20003800200 */
[----:B------:R-:W-:Y:S02]  /*2410*/  ISETP.GE.AND P0, PT, R6, UR20, PT ;  /* 0x0000001406007c0c */ /* 0x000fe4000bf06270 */
[----:B------:R-:W-:Y:S01]  /*2420*/  IADD3 R7, PT, PT, R103, 0x60, RZ ;  /* 0x0000006067077810 */ /* 0x000fe20007ffe0ff */
[----:B------:R-:W-:Y:S10]  /*2430*/  @P4 BRA `(.L_x_1424) ;  /* 0x0000000000644947 */ /* 0x000ff40003800000 */
[----:B------:R-:W3:Y:S01]  /*2440*/  LDCU.64 UR10, c[0x0][0x3b0] ;  /* 0x00007600ff0a77ac */ /* 0x000ee20008000a00 */
[----:B------:R-:W-:Y:S01]  /*2450*/  IADD3 R6, P4, PT, R16, 0x10, RZ ;  /* 0x0000001010067810 */ /* 0x000fe20007f9e0ff */
[----:B-1----:R-:W-:Y:S01]  /*2460*/  IMAD.MOV.U32 R2, RZ, RZ, R10 ;  /* 0x000000ffff027224 */ /* 0x002fe200078e000a */
        /* <DEDUP_REMOVED lines=22> */
.L_x_1424:
[----:B------:R-:W-:Y:S05]  /*25d0*/  BSYNC.RECONVERGENT B0 ;  /* 0x0000000000007941 */ /* 0x000fea0003800200 */
.L_x_1423:
[----:B------:R-:W-:Y:S01]  /*25e0*/  USHF.L.U64.HI UR18, UR12, 0x4, UR13 ;  /* 0x000000040c127899 */ /* 0x000fe2000801020d */
[----:B------:R-:W-:Y:S01]  /*25f0*/  BSSY.RECONVERGENT B0, `(.L_x_1425) ;  /* 0x000001d000007945 */ /* 0x000fe20003800200 */
[----:B------:R-:W-:Y:S02]  /*2600*/  ISETP.GE.AND P6, PT, R7, UR20, PT ;  /* 0x0000001407007c0c */ /* 0x000fe4000bfc6270 */
[----:B------:R-:W-:Y:S01]  /*2610*/  IADD3 R7, PT, PT, R103, 0x70, RZ ;  /* 0x0000007067077810 */ /* 0x000fe20007ffe0ff */
[----:B------:R-:W-:Y:S05]  /*2620*/  @P3 BRA `(.L_x_1426) ;  /* 0x0000000000643947 */ /* 0x000fea0003800000 */
[----:B------:R-:W4:Y:S01]  /*2630*/  LDCU.64 UR10, c[0x0][0x3b0] ;  /* 0x00007600ff0a77ac */ /* 0x000f220008000a00 */
[----:B------:R-:W-:Y:S01]  /*2640*/  IADD3 R6, P3, PT, R16, 0x20, RZ ;  /* 0x0000002010067810 */ /* 0x000fe20007f7e0ff */
[----:B-1-3--:R-:W-:Y:S01]  /*2650*/  IMAD.MOV.U32 R2, RZ, RZ, R10 ;  /* 0x000000ffff027224 */ /* 0x00afe200078e000a */
        /* <DEDUP_REMOVED lines=22> */
.L_x_1426:
[----:B------:R-:W-:Y:S05]  /*27c0*/  BSYNC.RECONVERGENT B0 ;  /* 0x0000000000007941 */ /* 0x000fea0003800200 */
.L_x_1425:
[----:B------:R-:W-:Y:S01]  /*27d0*/  UIMAD UR19, UR4, -0x20, UR29 ;  /* 0xffffffe0041378a4 */ /* 0x000fe2000f8e021d */
[----:B------:R-:W-:Y:S01]  /*27e0*/  BSSY.RECONVERGENT B0, `(.L_x_1427) ;  /* 0x000001c000007945 */ /* 0x000fe20003800200 */
[----:B------:R-:W-:-:S03]  /*27f0*/  ISETP.GE.AND P5, PT, R7, UR20, PT ;  /* 0x0000001407007c0c */ /* 0x000fc6000bfa6270 */
[----:B------:R-:W-:Y:S10]  /*2800*/  @P1 BRA `(.L_x_1428) ;  /* 0x0000000000641947 */ /* 0x000ff40003800000 */
[----:B------:R-:W5:Y:S01]  /*2810*/  LDCU.64 UR10, c[0x0][0x3b0] ;  /* 0x00007600ff0a77ac */ /* 0x000f620008000a00 */
[----:B------:R-:W-:Y:S01]  /*2820*/  IADD3 R6, P1, PT, R16, 0x30, RZ ;  /* 0x0000003010067810 */ /* 0x000fe20007f3e0ff */
[----:B-1-34-:R-:W-:Y:S01]  /*2830*/  IMAD.MOV.U32 R2, RZ, RZ, R10 ;  /* 0x000000ffff027224 */ /* 0x01afe200078e000a */
        /* <DEDUP_REMOVED lines=22> */
.L_x_1428:
[----:B------:R-:W-:Y:S05]  /*29a0*/  BSYNC.RECONVERGENT B0 ;  /* 0x0000000000007941 */ /* 0x000fea0003800200 */
.L_x_1427:
[----:B------:R-:W-:Y:S01]  /*29b0*/  USHF.L.U32 UR31, UR12, 0x4, URZ ;  /* 0x000000040c1f7899 */ /* 0x000fe200080006ff */
        /* <DEDUP_REMOVED lines=28> */
.L_x_1430:
[----:B------:R-:W-:Y:S05]  /*2b80*/  BSYNC.RECONVERGENT B0 ;  /* 0x0000000000007941 */ /* 0x000fea0003800200 */
.L_x_1429:
[----:B------:R-:W-:Y:S01]  /*2b90*/  UIMAD.WIDE.U32 UR32, UR15, UR4, URZ ;  /* 0x000000040f2072a5 */ /* 0x000fe2000f8e00ff */
        /* <DEDUP_REMOVED lines=28> */
.L_x_1432:
[----:B------:R-:W-:Y:S05]  /*2d60*/  BSYNC.RECONVERGENT B0 ;  /* 0x0000000000007941 */ /* 0x000fea0003800200 */
.L_x_1431:
[----:B------:R-:W-:Y:S04]  /*2d70*/  BSSY.RECONVERGENT B0, `(.L_x_1433) ;  /* 0x000001b000007945 */ /* 0x000fe80003800200 */
[----:B------:R-:W-:Y:S05]  /*2d80*/  @P6 BRA `(.L_x_1434) ;  /* 0x0000000000646947 */ /* 0x000fea0003800000 */
        /* <DEDUP_REMOVED lines=25> */
.L_x_1434:
[----:B------:R-:W-:Y:S05]  /*2f20*/  BSYNC.RECONVERGENT B0 ;  /* 0x0000000000007941 */ /* 0x000fea0003800200 */
.L_x_1433:
        /* <DEDUP_REMOVED lines=27> */
.L_x_1436:
[----:B------:R-:W-:Y:S05]  /*30e0*/  BSYNC.RECONVERGENT B0 ;  /* 0x0000000000007941 */ /* 0x000fea0003800200 */
.L_x_1435:
        /* <DEDUP_REMOVED lines=22> */
.L_x_1438:
[----:B------:R-:W-:Y:S05]  /*3250*/  BSYNC.RECONVERGENT B0 ;  /* 0x0000000000007941 */ /* 0x000fea0003800200 */
.L_x_1437:
        /* <DEDUP_REMOVED lines=21> */
.L_x_1440:
[----:B------:R-:W-:Y:S05]  /*33b0*/  BSYNC.RECONVERGENT B0 ;  /* 0x0000000000007941 */ /* 0x000fea0003800200 */
.L_x_1439:
[----:B------:R-:W0:Y:S01]  /*33c0*/  LDGDEPBAR ;  /* 0x00000000000079af */ /* 0x000e220000000000 */
[--C-:B------:R-:W-:Y:S01]  /*33d0*/  SHF.R.U32.HI R9, RZ, 0x1, R105.reuse ;  /* 0x00000001ff097819 */ /* 0x100fe20000011669 */
[----:B------:R-:W-:Y:S01]  /*33e0*/  IMAD.U32 R0, RZ, RZ, UR28 ;  /* 0x0000001cff007e24 */ /* 0x000fe2000f8e00ff */
[----:B-1-34-:R-:W-:Y:S01]  /*33f0*/  SHF.R.U32.HI R3, RZ, 0x2, R105 ;  /* 0x00000002ff037819 */ /* 0x01afe20000011669 */
[----:B------:R-:W-:Y:S01]  /*3400*/  USHF.L.U32 UR8, UR6, 0x5, URZ ;  /* 0x0000000506087899 */ /* 0x000fe200080006ff */
[----:B------:R-:W-:Y:S01]  /*3410*/  LOP3.LUT R2, R9, 0x1f0, RZ, 0xc0, !PT ;  /* 0x000001f009027812 */ /* 0x000fe200078ec0ff */
[----:B------:R-:W-:Y:S01]  /*3420*/  USHF.L.U64.HI UR9, UR6, 0x5, UR7 ;  /* 0x0000000506097899 */ /* 0x000fe20008010207 */
[----:B------:R-:W-:Y:S01]  /*3430*/  LOP3.LUT R3, R3, 0x7, RZ, 0xc0, !PT ;  /* 0x0000000703037812 */ /* 0x000fe200078ec0ff */
[C---:B------:R-:W-:Y:S01]  /*3440*/  IMAD.SHL.U32 R218, R105.reuse, 0x40, RZ ;  /* 0x0000004069da7824 */ /* 0x040fe200078e00ff */
[----:B------:R-:W-:Y:S01]  /*3450*/  IADD3 R0, PT, PT, R2, 0x1, R0 ;  /* 0x0000000102007810 */ /* 0x000fe20007ffe000 */
[----:B------:R-:W-:Y:S01]  /*3460*/  UIMAD.WIDE.U32 UR12, UR8, UR4, URZ ;  /* 0x00000004080c72a5 */ /* 0x000fe2000f8e00ff */
[----:B------:R-:W-:Y:S01]  /*3470*/  IMAD.MOV.U32 R101, RZ, RZ, 0x20 ;  /* 0x00000020ff657424 */ /* 0x000fe200078e00ff */
[----:B------:R-:W-:Y:S01]  /*3480*/  UIMAD UR4, UR9, UR4, URZ ;  /* 0x00000004090472a4 */ /* 0x000fe2000f8e02ff */
[----:B------:R-:W-:Y:S01]  /*3490*/  IADD3 R2, PT, PT, R0, -UR30, R3 ;  /* 0x8000001e00027c10 */ /* 0x000fe2000fffe003 */
[----:B------:R-:W-:Y:S01]  /*34a0*/  IMAD.U32 R0, RZ, RZ, UR29 ;  /* 0x0000001dff007e24 */ /* 0x000fe2000f8e00ff */
[----:B------:R-:W-:Y:S01]  /*34b0*/  LOP3.LUT R8, R218, 0x1c0, RZ, 0xc0, !PT ;  /* 0x000001c0da087812 */ /* 0x000fe200078ec0ff */
[----:B------:R-:W-:Y:S01]  /*34c0*/  IMAD.MOV.U32 R3, RZ, RZ, 0x10 ;  /* 0x00000010ff037424 */ /* 0x000fe200078e00ff */
[C---:B------:R-:W-:Y:S01]  /*34d0*/  LOP3.LUT P6, RZ, R105.reuse, 0x2, RZ, 0xc0, !PT ;  /* 0x0000000269ff7812 */ /* 0x040fe200078cc0ff */
[----:B------:R-:W-:Y:S01]  /*34e0*/  UIADD3 UR4, UPT, UPT, UR13, UR4, URZ ;  /* 0x000000040d047290 */ /* 0x000fe2000fffe0ff */
[----:B------:R-:W-:Y:S01]  /*34f0*/  IADD3 R100, PT, PT, R2, UR25, R0 ;  /* 0x0000001902647c10 */ /* 0x000fe2000fffe000 */
[C---:B------:R-:W-:Y:S01]  /*3500*/  IMAD.SHL.U32 R0, R105.reuse, 0x20, RZ ;  /* 0x0000002069007824 */ /* 0x040fe200078e00ff */
[----:B------:R-:W-:Y:S01]  /*3510*/  LOP3.LUT P0, RZ, R105, 0x4, RZ, 0xc0, !PT ;  /* 0x0000000469ff7812 */ /* 0x000fe2000780c0ff */
[----:B------:R-:W-:Y:S01]  /*3520*/  BSSY.RECONVERGENT B0, `(.L_x_1441) ;  /* 0x000001f000007945 */ /* 0x000fe20003800200 */
[----:B------:R-:W-:Y:S01]  /*3530*/  LOP3.LUT R8, R8, 0x38, R13, 0xf8, !PT ;  /* 0x0000003808087812 */ /* 0x000fe200078ef80d */
[----:B------:R-:W-:-:S04]  /*3540*/  DEPBAR.LE SB0, 0x0 ;  /* 0x000080000000791a */ /* 0x000fc80000000000 */
[----:B------:R-:W-:Y:S02]  /*3550*/  LOP3.LUT R2, R105, 0x8, RZ, 0xc0, !PT ;  /* 0x0000000869027812 */ /* 0x000fe400078ec0ff */
[----:B------:R-:W-:Y:S02]  /*3560*/  LOP3.LUT R10, R0, 0x7c00, RZ, 0xc0, !PT ;  /* 0x00007c00000a7812 */ /* 0x000fe400078ec0ff */
[----:B------:R-:W-:Y:S02]  /*3570*/  SEL R3, R3, 0xfffffff0, !P6 ;  /* 0xfffffff003037807 */ /* 0x000fe40007000000 */
[----:B------:R-:W-:Y:S02]  /*3580*/  SEL R101, R101, 0xffffffe0, !P0 ;  /* 0xffffffe065657807 */ /* 0x000fe40004000000 */
[----:B------:R-:W-:Y:S01]  /*3590*/  LOP3.LUT R11, R218, 0x200, RZ, 0xc0, !PT ;  /* 0x00000200da0b7812 */ /* 0x000fe200078ec0ff */
[----:B------:R-:W-:Y:S06]  /*35a0*/  BAR.SYNC.DEFER_BLOCKING 0x0 ;  /* 0x0000000000007b1d */ /* 0x000fec0000010000 */
[----:B------:R-:W-:Y:S05]  /*35b0*/  @P1 BRA `(.L_x_1442) ;  /* 0x00000000004c1947 */ /* 0x000fea0003800000 */
        /* <DEDUP_REMOVED lines=19> */
.L_x_1442:
[----:B------:R3:W-:Y:S04]  /*36f0*/  STS.128 [R229+0xa000], RZ ;  /* 0x00a000ffe5007388 */ /* 0x0007e80000000c00 */
[----:B------:R3:W-:Y:S02]  /*3700*/  STS.128 [R229+0xb000], RZ ;  /* 0x00b000ffe5007388 */ /* 0x0007e40000000c00 */
.L_x_1443:
[----:B------:R-:W-:Y:S05]  /*3710*/  BSYNC.RECONVERGENT B0 ;  /* 0x0000000000007941 */ /* 0x000fea0003800200 */
.L_x_1441:
        /* <DEDUP_REMOVED lines=16> */
[----:B-1----:R-:W-:Y:S02]  /*3820*/  LEA R4, P3, R0, R15, 0x1 ;  /* 0x0000000f00047211 */ /* 0x002fe400078608ff */
        /* <DEDUP_REMOVED lines=13> */
.L_x_1445:
[----:B------:R-:W-:Y:S05]  /*3900*/  BSYNC.RECONVERGENT B0 ;  /* 0x0000000000007941 */ /* 0x000fea0003800200 */
.L_x_1444:
[----:B--2---:R-:W-:Y:S01]  /*3910*/  LDSM.16.M88.4 R12, [R216] ;  /* 0x00000000d80c783b */ /* 0x004fe20000000200 */
[----:B------:R-:W-:Y:S01]  /*3920*/  IADD3 R222, PT, PT, R218, UR5, RZ ;  /* 0x00000005dade7c10 */ /* 0x000fe2000fffe0ff */
[----:B------:R-:W-:Y:S01]  /*3930*/  IMAD R221, R3, 0x2, R216 ;  /* 0x0000000203dd7824 */ /* 0x000fe200078e02d8 */
[----:B------:R-:W-:Y:S01]  /*3940*/  LEA R2, R101, R216, 0x1 ;  /* 0x000000d865027211 */ /* 0x000fe200078e08ff */
[----:B------:R-:W2:Y:S01]  /*3950*/  LDSM.16.M88.4 R16, [R218+UR5+0x8000] ;  /* 0x00800005da10783b */ /* 0x000ea20008000200 */
[----:B------:R-:W-:Y:S01]  /*3960*/  LEA R44, R3, R222, 0x1 ;  /* 0x000000de032c7211 */ /* 0x000fe200078e08ff */
[----:B------:R-:W-:Y:S01]  /*3970*/  IMAD R0, R101, 0x2, R222 ;  /* 0x0000000265007824 */ /* 0x000fe200078e02de */
[C---:B------:R-:W-:Y:S01]  /*3980*/  LEA R220, R3.reuse, R2, 0x1 ;  /* 0x0000000203dc7211 */ /* 0x040fe200078e08ff */
[----:B------:R-:W5:Y:S01]  /*3990*/  LDSM.16.M88.4 R8, [R216+0x2000] ;  /* 0x00200000d808783b */ /* 0x000f620000000200 */
[----:B------:R-:W3:Y:S02]  /*39a0*/  LDCU UR4, c[0x0][0x50c] ;  /* 0x0000a180ff0477ac */ /* 0x000ee40008000800 */
[----:B------:R-:W-:Y:S01]  /*39b0*/  LEA R219, R3, R0, 0x1 ;  /* 0x0000000003db7211 */ /* 0x000fe200078e08ff */
[----:B------:R-:W4:Y:S01]  /*39c0*/  LDSM.16.M88.4 R24, [R218+UR5+0x8800] ;  /* 0x00880005da18783b */ /* 0x000f220008000200 */
[----:B------:R-:W-:-:S03]  /*39d0*/  UISETP.NE.AND UP1, UPT, UR24, 0x1, UPT ;  /* 0x000000011800788c */ /* 0x000fc6000bf25270 */
[----:B------:R-:W-:Y:S04]  /*39e0*/  LDSM.16.M88.4 R28, [R44+0x8000] ;  /* 0x008000002c1c783b */ /* 0x000fe80000000200 */
[----:B-1----:R-:W1:Y:S04]  /*39f0*/  LDSM.16.M88.4 R4, [R221+0x2000] ;  /* 0x00200000dd04783b */ /* 0x002e680000000200 */
[----:B------:R-:W3:Y:S04]  /*3a00*/  LDSM.16.M88.4 R32, [R44+0x8800] ;  /* 0x008800002c20783b */ /* 0x000ee80000000200 */
[----:B------:R-:W3:Y:S04]  /*3a10*/  LDSM.16.M88.4 R20, [R221] ;  /* 0x00000000dd14783b */ /* 0x000ee80000000200 */
[----:B------:R-:W-:Y:S04]  /*3a20*/  LDSM.16.M88.4 R52, [R0+0x8800] ;  /* 0x008800000034783b */ /* 0x000fe80000000200 */
[----:B------:R-:W-:Y:S04]  /*3a30*/  LDSM.16.M88.4 R48, [R0+0x8000] ;  /* 0x008000000030783b */ /* 0x000fe80000000200 */
[----:B------:R-:W0:Y:S01]  /*3a40*/  LDGDEPBAR ;  /* 0x00000000000079af */ /* 0x000e220000000000 */
[-C--:B--2---:R-:W-:Y:S08]  /*3a50*/  HMMA.16816.F32 R64, R12, R16.reuse, RZ ;  /* 0x000000100c40723c */ /* 0x084ff000000018ff */
[C---:B-----5:R-:W-:Y:S08]  /*3a60*/  HMMA.16816.F32 R60, R8.reuse, R16, RZ ;  /* 0x00000010083c723c */ /* 0x060ff000000018ff */
[-C--:B------:R-:W-:Y:S08]  /*3a70*/  HMMA.16816.F32 R56, R8, R18.reuse, RZ ;  /* 0x000000120838723c */ /* 0x080ff000000018ff */
[----:B------:R-:W-:Y:S01]  /*3a80*/  HMMA.16816.F32 R68, R12, R18, RZ ;  /* 0x000000120c44723c */ /* 0x000fe200000018ff */
[----:B------:R-:W2:Y:S07]  /*3a90*/  LDSM.16.M88.4 R16, [R2+0x2000] ;  /* 0x002000000210783b */ /* 0x000eae0000000200 */
[C---:B----4-:R-:W-:Y:S08]  /*3aa0*/  HMMA.16816.F32 R40, R8.reuse, R24, RZ ;  /* 0x000000180828723c */ /* 0x050ff000000018ff */
[----:B------:R-:W-:Y:S08]  /*3ab0*/  HMMA.16816.F32 R36, R8, R26, RZ ;  /* 0x0000001a0824723c */ /* 0x000ff000000018ff */
[C---:B------:R-:W-:Y:S08]  /*3ac0*/  HMMA.16816.F32 R8, R12.reuse, R24, RZ ;  /* 0x000000180c08723c */ /* 0x040ff000000018ff */
[----:B------:R-:W-:Y:S01]  /*3ad0*/  HMMA.16816.F32 R84, R12, R26, RZ ;  /* 0x0000001a0c54723c */ /* 0x000fe200000018ff */
[----:B------:R-:W4:Y:S07]  /*3ae0*/  LDSM.16.M88.4 R12, [R2] ;  /* 0x00000000020c783b */ /* 0x000f2e0000000200 */
[C---:B-1----:R-:W-:Y:S08]  /*3af0*/  HMMA.16816.F32 R80, R4.reuse, R28, R60 ;  /* 0x0000001c0450723c */ /* 0x042ff0000000183c */
[C---:B---3--:R-:W-:Y:S01]  /*3b00*/  HMMA.16816.F32 R72, R4.reuse, R32, R40 ;  /* 0x000000200448723c */ /* 0x048fe20000001828 */
[----:B------:R-:W-:Y:S07]  /*3b10*/  LDSM.16.M88.4 R40, [R219+0x8000] ;  /* 0x00800000db28783b */ /* 0x000fee0000000200 */
[----:B------:R-:W-:Y:S08]  /*3b20*/  HMMA.16816.F32 R76, R4, R30, R56 ;  /* 0x0000001e044c723c */ /* 0x000ff00000001838 */
[C---:B------:R-:W-:Y:S08]  /*3b30*/  HMMA.16816.F32 R60, R20.reuse, R28, R64 ;  /* 0x0000001c143c723c */ /* 0x040ff00000001840 */
[C---:B------:R-:W-:Y:S01]  /*3b40*/  HMMA.16816.F32 R24, R20.reuse, R32, R8 ;  /* 0x000000201418723c */ /* 0x040fe20000001808 */
[----:B------:R-:W1:Y:S07]  /*3b50*/  LDSM.16.M88.4 R8, [R220] ;  /* 0x00000000dc08783b */ /* 0x000e6e0000000200 */
[----:B------:R-:W-:Y:S08]  /*3b60*/  HMMA.16816.F32 R28, R20, R30, R68 ;  /* 0x0000001e141c723c */ /* 0x000ff00000001844 */
[-C--:B------:R-:W-:Y:S01]  /*3b70*/  HMMA.16816.F32 R56, R4, R34.reuse, R36 ;  /* 0x000000220438723c */ /* 0x080fe20000001824 */
[----:B------:R-:W3:Y:S04]  /*3b80*/  LDSM.16.M88.4 R4, [R220+0x2000] ;  /* 0x00200000dc04783b */ /* 0x000ee80000000200 */
[----:B------:R-:W5:Y:S03]  /*3b90*/  LDSM.16.M88.4 R36, [R219+0x8800] ;  /* 0x00880000db24783b */ /* 0x000f660000000200 */
[----:B------:R-:W-:Y:S01]  /*3ba0*/  HMMA.16816.F32 R20, R20, R34, R84 ;  /* 0x000000221414723c */ /* 0x000fe20000001854 */
[----:B------:R-:W-:Y:S07]  /*3bb0*/  LDSM.16.M88.4 R32, [R216+0x4000] ;  /* 0x00400000d820783b */ /* 0x000fee0000000200 */
[C---:B--2---:R-:W-:Y:S08]  /*3bc0*/  HMMA.16816.F32 R84, R16.reuse, R52, R72 ;  /* 0x000000341054723c */ /* 0x044ff00000001848 */
[C---:B------:R-:W-:Y:S08]  /*3bd0*/  HMMA.16816.F32 R68, R16.reuse, R48, R80 ;  /* 0x000000301044723c */ /* 0x040ff00000001850 */
[----:B------:R-:W-:Y:S08]  /*3be0*/  HMMA.16816.F32 R64, R16, R50, R76 ;  /* 0x000000321040723c */ /* 0x000ff0000000184c */
[C---:B----4-:R-:W-:Y:S08]  /*3bf0*/  HMMA.16816.F32 R60, R12.reuse, R48, R60 ;  /* 0x000000300c3c723c */ /* 0x050ff0000000183c */
[----:B------:R-:W-:Y:S01]  /*3c00*/  HMMA.16816.F32 R72, R12, R50, R28 ;  /* 0x000000320c48723c */ /* 0x000fe2000000181c */
[----:B------:R-:W2:Y:S04]  /*3c10*/  LDSM.16.M88.4 R48, [R218+UR5+0x9000] ;  /* 0x00900005da30783b */ /* 0x000ea80008000200 */
[----:B------:R-:W-:Y:S03]  /*3c20*/  LDSM.16.M88.4 R28, [R221+0x4000] ;  /* 0x00400000dd1c783b */ /* 0x000fe60000000200 */
[----:B------:R-:W-:Y:S01]  /*3c30*/  HMMA.16816.F32 R80, R16, R54, R56 ;  /* 0x000000361050723c */ /* 0x000fe20000001838 */
[----:B------:R-:W-:Y:S07]  /*3c40*/  LDSM.16.M88.4 R56, [R44+0x9000] ;  /* 0x009000002c38783b */ /* 0x000fee0000000200 */
[----:B------:R-:W-:Y:S01]  /*3c50*/  HMMA.16816.F32 R16, R12, R52, R24 ;  /* 0x000000340c10723c */ /* 0x000fe20000001818 */
[----:B------:R-:W4:Y:S07]  /*3c60*/  LDSM.16.M88.4 R24, [R216+0x6000] ;  /* 0x00600000d818783b */ /* 0x000f2e0000000200 */
[----:B-1----:R-:W-:Y:S08]  /*3c70*/  HMMA.16816.F32 R60, R8, R40, R60 ;  /* 0x00000028083c723c */ /* 0x002ff0000000183c */
[----:B------:R-:W-:Y:S01]  /*3c80*/  HMMA.16816.F32 R12, R12, R54, R20 ;  /* 0x000000360c0c723c */ /* 0x000fe20000001814 */
[----:B------:R-:W1:Y:S04]  /*3c90*/  LDSM.16.M88.4 R52, [R218+UR5+0x9800] ;  /* 0x00980005da34783b */ /* 0x000e680008000200 */
[----:B------:R-:W1:Y:S03]  /*3ca0*/  LDSM.16.M88.4 R20, [R221+0x6000] ;  /* 0x00600000dd14783b */ /* 0x000e660000000200 */
[C---:B---3--:R-:W-:Y:S08]  /*3cb0*/  HMMA.16816.F32 R68, R4.reuse, R40, R68 ;  /* 0x000000280444723c */ /* 0x048ff00000001844 */
[C---:B-----5:R-:W-:Y:S08]  /*3cc0*/  HMMA.16816.F32 R76, R4.reuse, R36, R84 ;  /* 0x00000024044c723c */ /* 0x060ff00000001854 */
[-C--:B------:R-:W-:Y:S08]  /*3cd0*/  HMMA.16816.F32 R64, R4, R42.reuse, R64 ;  /* 0x0000002a0440723c */ /* 0x080ff00000001840 */
[C---:B------:R-:W-:Y:S01]  /*3ce0*/  HMMA.16816.F32 R88, R8.reuse, R42, R72 ;  /* 0x0000002a0858723c */ /* 0x040fe20000001848 */
[----:B------:R-:W-:Y:S07]  /*3cf0*/  LDSM.16.M88.4 R40, [R0+0x9000] ;  /* 0x009000000028783b */ /* 0x000fee0000000200 */
[----:B------:R-:W-:Y:S01]  /*3d00*/  HMMA.16816.F32 R84, R8, R36, R16 ;  /* 0x000000240854723c */ /* 0x000fe20000001810 */
[----:B------:R-:W3:Y:S07]  /*3d10*/  LDSM.16.M88.4 R16, [R2+0x4000] ;  /* 0x004000000210783b */ /* 0x000eee0000000200 */
[----:B--2---:R-:W-:Y:S08]  /*3d20*/  HMMA.16816.F32 R60, R32, R48, R60 ;  /* 0x00000030203c723c */ /* 0x004ff0000000183c */
[-C--:B------:R-:W-:Y:S08]  /*3d30*/  HMMA.16816.F32 R92, R4, R38.reuse, R80 ;  /* 0x00000026045c723c */ /* 0x080ff00000001850 */
[----:B------:R-:W-:Y:S01]  /*3d40*/  HMMA.16816.F32 R96, R8, R38, R12 ;  /* 0x000000260860723c */ /* 0x000fe2000000180c */
[----:B------:R-:W2:Y:S04]  /*3d50*/  LDSM.16.M88.4 R36, [R44+0x9800] ;  /* 0x009800002c24783b */ /* 0x000ea80000000200 */
[----:B------:R-:W5:Y:S03]  /*3d60*/  LDSM.16.M88.4 R12, [R2+0x6000] ;  /* 0x00600000020c783b */ /* 0x000f660000000200 */
[C---:B----4-:R-:W-:Y:S01]  /*3d70*/  HMMA.16816.F32 R4, R24.reuse, R48, R68 ;  /* 0x000000301804723c */ /* 0x050fe20000001844 */
[----:B------:R-:W-:Y:S04]  /*3d80*/  LDSM.16.M88.4 R8, [R220+0x4000] ;  /* 0x00400000dc08783b */ /* 0x000fe80000000200 */
[----:B------:R-:W-:Y:S03]  /*3d90*/  LDSM.16.M88.4 R44, [R0+0x9800] ;  /* 0x00980000002c783b */ /* 0x000fe60000000200 */
[----:B------:R-:W-:Y:S01]  /*3da0*/  HMMA.16816.F32 R80, R24, R50, R64 ;  /* 0x000000321850723c */ /* 0x000fe20000001840 */
[----:B------:R-:W4:Y:S07]  /*3db0*/  LDSM.16.M88.4 R64, [R219+0x9000] ;  /* 0x00900000db40783b */ /* 0x000f2e0000000200 */
[----:B------:R-:W-:Y:S08]  /*3dc0*/  HMMA.16816.F32 R60, R28, R56, R60 ;  /* 0x000000381c3c723c */ /* 0x000ff0000000183c */
[C---:B-1----:R-:W-:Y:S08]  /*3dd0*/  HMMA.16816.F32 R72, R24.reuse, R52, R76 ;  /* 0x000000341848723c */ /* 0x042ff0000000184c */
[----:B------:R-:W-:Y:S08]  /*3de0*/  HMMA.16816.F32 R68, R24, R54, R92 ;  /* 0x000000361844723c */ /* 0x000ff0000000185c */
[----:B------:R-:W-:Y:S01]  /*3df0*/  HMMA.16816.F32 R24, R20, R56, R4 ;  /* 0x000000381418723c */ /* 0x000fe20000001804 */
[----:B------:R-:W1:Y:S07]  /*3e00*/  LDSM.16.M88.4 R4, [R220+0x6000] ;  /* 0x00600000dc04783b */ /* 0x000e6e0000000200 */
[----:B------:R-:W-:Y:S08]  /*3e10*/  HMMA.16816.F32 R76, R32, R50, R88 ;  /* 0x00000032204c723c */ /* 0x000ff00000001858 */
[----:B---3--:R-:W-:Y:S08]  /*3e20*/  HMMA.16816.F32 R48, R16, R40, R60 ;  /* 0x000000281030723c */ /* 0x008ff0000000183c */
[C---:B------:R-:W-:Y:S08]  /*3e30*/  HMMA.16816.F32 R84, R32.reuse, R52, R84 ;  /* 0x000000342054723c */ /* 0x040ff00000001854 */
[----:B------:R-:W-:Y:S08]  /*3e40*/  HMMA.16816.F32 R32, R32, R54, R96 ;  /* 0x000000362020723c */ /* 0x000ff00000001860 */
[C---:B------:R-:W-:Y:S08]  /*3e50*/  HMMA.16816.F32 R52, R20.reuse, R58, R80 ;  /* 0x0000003a1434723c */ /* 0x040ff00000001850 */
[C---:B--2---:R-:W-:Y:S08]  /*3e60*/  HMMA.16816.F32 R60, R20.reuse, R36, R72 ;  /* 0x00000024143c723c */ /* 0x044ff00000001848 */
[----:B------:R-:W-:Y:S08]  /*3e70*/  HMMA.16816.F32 R68, R20, R38, R68 ;  /* 0x000000261444723c */ /* 0x000ff00000001844 */
[----:B-----5:R-:W-:Y:S08]  /*3e80*/  HMMA.16816.F32 R20, R12, R40, R24 ;  /* 0x000000280c14723c */ /* 0x020ff00000001818 */
[----:B----4-:R-:W-:Y:S08]  /*3e90*/  HMMA.16816.F32 R80, R8, R64, R48 ;  /* 0x000000400850723c */ /* 0x010ff00000001830 */
[C---:B------:R-:W-:Y:S08]  /*3ea0*/  HMMA.16816.F32 R24, R28.reuse, R58, R76 ;  /* 0x0000003a1c18723c */ /* 0x040ff0000000184c */
[----:B------:R-:W-:Y:S03]  /*3eb0*/  HMMA.16816.F32 R72, R28, R36, R84 ;  /* 0x000000241c48723c */ /* 0x000fe60000001854 */
[----:B------:R-:W-:-:S04]  /*3ec0*/  FMUL.FTZ R0, R80, UR4 ;  /* 0x0000000450007c20 */ /* 0x000fc80008410000 */
[----:B------:R2:W-:Y:S01]  /*3ed0*/  MUFU.TANH R76, R0 ;  /* 0x00000000004c7308 */ /* 0x0005e20000002400 */
[----:B------:R-:W-:Y:S08]  /*3ee0*/  HMMA.16816.F32 R48, R28, R38, R32 ;  /* 0x000000261c30723c */ /* 0x000ff00000001820 */
[----:B-1----:R-:W-:Y:S01]  /*3ef0*/  HMMA.16816.F32 R32, R4, R64, R20 ;  /* 0x000000400420723c */ /* 0x002fe20000001814 */
[----:B------:R-:W1:Y:S01]  /*3f00*/  LDSM.16.M88.4 R20, [R219+0x9800] ;  /* 0x00980000db14783b */ /* 0x000e620000000200 */
[----:B------:R-:W-:-:S06]  /*3f10*/  DEPBAR.LE SB0, 0x0 ;  /* 0x000080000000791a */ /* 0x000fcc0000000000 */
[----:B------:R-:W-:Y:S01]  /*3f20*/  HMMA.16816.F32 R28, R12, R42, R52 ;  /* 0x0000002a0c1c723c */ /* 0x000fe20000001834 */
[----:B--2---:R-:W-:-:S04]  /*3f30*/  FMUL.FTZ R0, R81, UR4 ;  /* 0x0000000451007c20 */ /* 0x004fc80008410000 */
[----:B------:R2:W-:Y:S03]  /*3f40*/  MUFU.TANH R65, R0 ;  /* 0x0000000000417308 */ /* 0x0005e60000002400 */
[----:B------:R-:W-:Y:S08]  /*3f50*/  HMMA.16816.F32 R52, R12, R44, R60 ;  /* 0x0000002c0c34723c */ /* 0x000ff0000000183c */
[----:B------:R-:W-:Y:S01]  /*3f60*/  HMMA.16816.F32 R24, R16, R42, R24 ;  /* 0x0000002a1018723c */ /* 0x000fe20000001818 */
[----:B--2---:R-:W-:-:S07]  /*3f70*/  FMUL.FTZ R0, R32, UR4 ;  /* 0x0000000420007c20 */ /* 0x004fce0008410000 */
[----:B------:R-:W-:Y:S01]  /*3f80*/  HMMA.16816.F32 R36, R4, R66, R28 ;  /* 0x000000420424723c */ /* 0x000fe2000000181c */
[----:B------:R2:W3:Y:S07]  /*3f90*/  MUFU.TANH R61, R0 ;  /* 0x00000000003d7308 */ /* 0x0004ee0000002400 */
[----:B------:R-:W-:Y:S08]  /*3fa0*/  HMMA.16816.F32 R56, R12, R46, R68 ;  /* 0x0000002e0c38723c */ /* 0x000ff00000001844 */
[----:B------:R-:W-:Y:S01]  /*3fb0*/  HMMA.16816.F32 R12, R16, R44, R72 ;  /* 0x0000002c100c723c */ /* 0x000fe20000001848 */
[----:B--2---:R-:W-:-:S04]  /*3fc0*/  FMUL.FTZ R0, R33, UR4 ;  /* 0x0000000421007c20 */ /* 0x004fc80008410000 */
[----:B------:R2:W-:Y:S03]  /*3fd0*/  MUFU.TANH R60, R0 ;  /* 0x00000000003c7308 */ /* 0x0005e60000002400 */
[----:B------:R-:W-:Y:S01]  /*3fe0*/  HMMA.16816.F32 R44, R16, R46, R48 ;  /* 0x0000002e102c723c */ /* 0x000fe20000001830 */
[----:B------:R-:W-:Y:S02]  /*3ff0*/  IMAD.SHL.U32 R17, R105, 0x2, RZ ;  /* 0x0000000269117824 */ /* 0x000fe400078e00ff */
[----:B------:R-:W-:-:S03]  /*4000*/  IMAD.U32 R16, RZ, RZ, UR29 ;  /* 0x0000001dff107e24 */ /* 0x000fc6000f8e00ff */
[----:B------:R-:W-:Y:S02]  /*4010*/  LOP3.LUT R17, R17, 0x6, RZ, 0xc0, !PT ;  /* 0x0000000611117812 */ /* 0x000fe400078ec0ff */
[----:B------:R-:W-:Y:S01]  /*4020*/  HMMA.16816.F32 R28, R8, R66, R24 ;  /* 0x00000042081c723c */ /* 0x000fe20000001818 */
[----:B--2---:R-:W-:-:S07]  /*4030*/  FMUL.FTZ R0, R34, UR4 ;  /* 0x0000000422007c20 */ /* 0x004fce0008410000 */
[C---:B-1----:R-:W-:Y:S01]  /*4040*/  HMMA.16816.F32 R24, R4.reuse, R20, R52 ;  /* 0x000000140418723c */ /* 0x042fe20000001834 */
[----:B------:R-:W-:Y:S01]  /*4050*/  FMUL.FTZ R34, R82, UR4 ;  /* 0x0000000452227c20 */ /* 0x000fe20008410000 */
[----:B------:R1:W-:Y:S06]  /*4060*/  MUFU.TANH R64, R0 ;  /* 0x0000000000407308 */ /* 0x0003ec0000002400 */
[----:B------:R-:W-:Y:S03]  /*4070*/  HMMA.16816.F32 R4, R4, R22, R56 ;  /* 0x000000160404723c */ /* 0x000fe60000001838 */
[----:B------:R-:W-:Y:S01]  /*4080*/  FMUL.FTZ R43, R29, UR4 ;  /* 0x000000041d2b7c20 */ /* 0x000fe20008410000 */
[----:B------:R-:W-:Y:S01]  /*4090*/  FMUL.FTZ R33, R28, UR4 ;  /* 0x000000041c217c20 */ /* 0x000fe20008410000 */
[----:B------:R-:W-:Y:S01]  /*40a0*/  FMUL.FTZ R30, R30, UR4 ;  /* 0x000000041e1e7c20 */ /* 0x000fe20008410000 */
[----:B------:R-:W-:-:S02]  /*40b0*/  FMUL.FTZ R31, R31, UR4 ;  /* 0x000000041f1f7c20 */ /* 0x000fc40008410000 */
[C---:B------:R-:W-:Y:S03]  /*40c0*/  HMMA.16816.F32 R12, R8.reuse, R20, R12 ;  /* 0x00000014080c723c */ /* 0x040fe6000000180c */
[----:B------:R-:W-:Y:S01]  /*40d0*/  FMUL.FTZ R24, R24, UR4 ;  /* 0x0000000418187c20 */ /* 0x000fe20008410000 */
[----:B-1----:R-:W-:Y:S01]  /*40e0*/  FMUL.FTZ R0, R35, UR4 ;  /* 0x0000000423007c20 */ /* 0x002fe20008410000 */
[----:B------:R-:W-:Y:S01]  /*40f0*/  FMUL.FTZ R2, R26, UR4 ;  /* 0x000000041a027c20 */ /* 0x000fe20008410000 */
[----:B------:R-:W-:Y:S02]  /*4100*/  FMUL.FTZ R35, R83, UR4 ;  /* 0x0000000453237c20 */ /* 0x000fe40008410000 */
[----:B------:R1:W-:Y:S01]  /*4110*/  MUFU.TANH R48, R0 ;  /* 0x0000000000307308 */ /* 0x0003e20000002400 */
[----:B------:R-:W-:Y:S02]  /*4120*/  HMMA.16816.F32 R8, R8, R22, R44 ;  /* 0x000000160808723c */ /* 0x000fe4000000182c */
[----:B------:R-:W-:Y:S01]  /*4130*/  FMUL.FTZ R4, R4, UR4 ;  /* 0x0000000404047c20 */ /* 0x000fe20008410000 */
[----:B------:R-:W-:Y:S01]  /*4140*/  FMUL.FTZ R18, R6, UR4 ;  /* 0x0000000406127c20 */ /* 0x000fe20008410000 */
[----:B------:R-:W-:-:S03]  /*4150*/  FMUL.FTZ R20, R7, UR4 ;  /* 0x0000000407147c20 */ /* 0x000fc60008410000 */
[----:B------:R-:W-:Y:S03]  /*4160*/  MUFU.TANH R24, R24 ;  /* 0x0000001800187308 */ /* 0x000fe60000002400 */
[----:B------:R-:W-:Y:S01]  /*4170*/  FMUL.FTZ R42, R12, UR4 ;  /* 0x000000040c2a7c20 */ /* 0x000fe20008410000 */
[----:B------:R-:W-:Y:S01]  /*4180*/  FMUL.FTZ R41, R13, UR4 ;  /* 0x000000040d297c20 */ /* 0x000fe20008410000 */
[----:B------:R-:W-:Y:S01]  /*4190*/  FMUL.FTZ R12, R5, UR4 ;  /* 0x00000004050c7c20 */ /* 0x000fe20008410000 */
[----:B------:R-:W-:Y:S01]  /*41a0*/  VIADDMNMX R13, R100, 0x40, R16, PT ;  /* 0x00000040640d7846 */ /* 0x000fe20003800110 */
[----:B------:R-:W-:Y:S01]  /*41b0*/  FMUL.FTZ R45, R15, UR4 ;  /* 0x000000040f2d7c20 */ /* 0x000fe20008410000 */
[----:B------:R-:W-:Y:S01]  /*41c0*/  MUFU.TANH R23, R2 ;  /* 0x0000000200177308 */ /* 0x000fe20000002400 */
[----:B-1----:R-:W-:Y:S01]  /*41d0*/  FMUL.FTZ R0, R36, UR4 ;  /* 0x0000000424007c20 */ /* 0x002fe20008410000 */
[----:B------:R-:W-:-:S02]  /*41e0*/  VIMNMX R15, PT, PT, R100, UR29, PT ;  /* 0x0000001d640f7c48 */ /* 0x000fc4000bfe0100 */
[----:B------:R-:W-:Y:S01]  /*41f0*/  FMUL.FTZ R44, R11, UR4 ;  /* 0x000000040b2c7c20 */ /* 0x000fe20008410000 */
[----:B------:R-:W-:-:S03]  /*4200*/  FMUL.FTZ R36, R8, UR4 ;  /* 0x0000000408247c20 */ /* 0x000fc60008410000 */
[----:B------:R1:W2:Y:S08]  /*4210*/  MUFU.TANH R50, R0 ;  /* 0x0000000000327308 */ /* 0x0002b00000002400 */
[----:B------:R-:W-:Y:S08]  /*4220*/  MUFU.TANH R11, R12 ;  /* 0x0000000c000b7308 */ /* 0x000ff00000002400 */
[----:B------:R-:W-:Y:S01]  /*4230*/  MUFU.TANH R12, R18 ;  /* 0x00000012000c7308 */ /* 0x000fe20000002400 */
[----:B-1----:R-:W-:Y:S01]  /*4240*/  FMUL.FTZ R0, R37, UR4 ;  /* 0x0000000425007c20 */ /* 0x002fe20008410000 */
[----:B------:R-:W-:-:S06]  /*4250*/  FMUL.FTZ R37, R9, UR4 ;  /* 0x0000000409257c20 */ /* 0x000fcc0008410000 */
[----:B------:R1:W4:Y:S08]  /*4260*/  MUFU.TANH R49, R0 ;  /* 0x0000000000317308 */ /* 0x0003300000002400 */
[----:B------:R-:W-:Y:S01]  /*4270*/  MUFU.TANH R20, R20 ;  /* 0x0000001400147308 */ /* 0x000fe20000002400 */
[----:B-1----:R-:W-:Y:S01]  /*4280*/  FMUL.FTZ R0, R38, UR4 ;  /* 0x0000000426007c20 */ /* 0x002fe20008410000 */
[----:B------:R-:W-:-:S06]  /*4290*/  FMUL.FTZ R38, R10, UR4 ;  /* 0x000000040a267c20 */ /* 0x000fcc0008410000 */
[----:B------:R-:W-:Y:S08]  /*42a0*/  MUFU.TANH R10, R4 ;  /* 0x00000004000a7308 */ /* 0x000ff00000002400 */
[----:B------:R1:W-:Y:S02]  /*42b0*/  MUFU.TANH R32, R0 ;  /* 0x0000000000207308 */ /* 0x0003e40000002400 */
[----:B-1----:R-:W-:Y:S01]  /*42c0*/  FMUL.FTZ R0, R39, UR4 ;  /* 0x0000000427007c20 */ /* 0x002fe20008410000 */
[----:B------:R-:W-:Y:S01]  /*42d0*/  FMUL.FTZ R39, R14, UR4 ;  /* 0x000000040e277c20 */ /* 0x000fe20008410000 */
[----:B------:R-:W-:-:S04]  /*42e0*/  VIADDMNMX R14, R100, 0x48, R16, PT ;  /* 0x00000048640e7846 */ /* 0x000fc80003800110 */
[----:B------:R1:W-:Y:S02]  /*42f0*/  MUFU.TANH R40, R0 ;  /* 0x0000000000287308 */ /* 0x0003e40000002400 */
[----:B-1----:R-:W-:-:S04]  /*4300*/  MOV R0, UR24 ;  /* 0x0000001800007c02 */ /* 0x002fc80008000f00 */
[----:B------:R-:W-:Y:S01]  /*4310*/  LEA R17, R0, R17, 0x5 ;  /* 0x0000001100117211 */ /* 0x000fe200078e28ff */
[----:B------:R-:W-:-:S03]  /*4320*/  FMUL.FTZ R0, R25, UR4 ;  /* 0x0000000419007c20 */ /* 0x000fc60008410000 */
[C---:B------:R-:W-:Y:S01]  /*4330*/  IADD3 R2, PT, PT, R17.reuse, -0x20, RZ ;  /* 0xffffffe011027810 */ /* 0x040fe20007ffe0ff */
[----:B------:R1:W5:Y:S01]  /*4340*/  MUFU.TANH R19, R0 ;  /* 0x0000000000137308 */ /* 0x0003620000002400 */
[C---:B------:R-:W-:Y:S01]  /*4350*/  VIADD R6, R17.reuse, 0xffffffe8 ;  /* 0xffffffe811067836 */ /* 0x040fe20000000000 */
[C---:B------:R-:W-:Y:S01]  /*4360*/  IADD3 R5, PT, PT, R17.reuse, -0x17, RZ ;  /* 0xffffffe911057810 */ /* 0x040fe20007ffe0ff */
[C---:B------:R-:W-:Y:S01]  /*4370*/  VIADD R8, R17.reuse, 0xfffffff1 ;  /* 0xfffffff111087836 */ /* 0x040fe20000000000 */
[C---:B------:R-:W-:Y:S01]  /*4380*/  IADD3 R9, PT, PT, R17.reuse, -0x10, RZ ;  /* 0xfffffff011097810 */ /* 0x040fe20007ffe0ff */
[----:B------:R-:W-:Y:S01]  /*4390*/  BAR.SYNC.DEFER_BLOCKING 0x0 ;  /* 0x0000000000007b1d */ /* 0x000fe20000010000 */
[-C--:B------:R-:W-:Y:S02]  /*43a0*/  ISETP.GE.AND P3, PT, R2, R13.reuse, PT ;  /* 0x0000000d0200720c */ /* 0x080fe40003f66270 */
[----:B------:R-:W-:Y:S02]  /*43b0*/  ISETP.GE.AND P1, PT, R6, R13, PT ;  /* 0x0000000d0600720c */ /* 0x000fe40003f26270 */
[----:B------:R-:W-:-:S02]  /*43c0*/  IADD3 R7, PT, PT, R17, -0x8, RZ ;  /* 0xfffffff811077810 */ /* 0x000fc40007ffe0ff */
[-C--:B------:R-:W-:Y:S02]  /*43d0*/  ISETP.GE.AND P5, PT, R5, R13.reuse, PT ;  /* 0x0000000d0500720c */ /* 0x080fe40003fa6270 */
[-C--:B------:R-:W-:Y:S02]  /*43e0*/  ISETP.GE.AND P4, PT, R9, R13.reuse, PT ;  /* 0x0000000d0900720c */ /* 0x080fe40003f86270 */
[----:B---3--:R-:W-:Y:S01]  /*43f0*/  FSEL R21, R61, -INF , !P3 ;  /* 0xff8000003d157808 */ /* 0x008fe20005800000 */
[----:B-1----:R-:W-:Y:S01]  /*4400*/  FMUL.FTZ R0, R27, UR4 ;  /* 0x000000041b007c20 */ /* 0x002fe20008410000 */
[----:B--2---:R-:W-:Y:S02]  /*4410*/  FSEL R27, R50, -INF , !P1 ;  /* 0xff800000321b7808 */ /* 0x004fe40004800000 */
[----:B------:R-:W-:Y:S01]  /*4420*/  IADD3 R4, PT, PT, R17, -0x7, RZ ;  /* 0xfffffff911047810 */ /* 0x000fe20007ffe0ff */
[----:B------:R1:W2:Y:S01]  /*4430*/  MUFU.TANH R22, R0 ;  /* 0x0000000000167308 */ /* 0x0002a20000002400 */
[----:B------:R-:W-:-:S02]  /*4440*/  ISETP.GE.AND P3, PT, R8, R13, PT ;  /* 0x0000000d0800720c */ /* 0x000fc40003f66270 */
[----:B----4-:R-:W-:Y:S02]  /*4450*/  FSEL R29, R49, -INF , !P5 ;  /* 0xff800000311d7808 */ /* 0x010fe40006800000 */
[----:B------:R-:W-:Y:S02]  /*4460*/  FSEL R63, R24, -INF , !P4 ;  /* 0xff800000183f7808 */ /* 0x000fe40006000000 */
[----:B------:R-:W-:Y:S02]  /*4470*/  ISETP.GE.AND P1, PT, R4, R13, PT ;  /* 0x0000000d0400720c */ /* 0x000fe40003f26270 */
[----:B-----5:R-:W-:Y:S02]  /*4480*/  FSEL R62, R19, -INF , !P3 ;  /* 0xff800000133e7808 */ /* 0x020fe40005800000 */
[----:B------:R-:W-:Y:S02]  /*4490*/  ISETP.GE.AND P5, PT, R2, R14, PT ;  /* 0x0000000e0200720c */ /* 0x000fe40003fa6270 */
[----:B-1----:R-:W-:-:S04]  /*44a0*/  IADD3 R0, PT, PT, R17, -0x1f, RZ ;  /* 0xffffffe111007810 */ /* 0x002fc80007ffe0ff */
[CC--:B------:R-:W-:Y:S02]  /*44b0*/  ISETP.GE.AND P2, PT, R0.reuse, R13.reuse, PT ;  /* 0x0000000d0000720c */ /* 0x0c0fe40003f46270 */
[----:B------:R-:W-:Y:S02]  /*44c0*/  ISETP.GE.AND P4, PT, R0, R14, PT ;  /* 0x0000000e0000720c */ /* 0x000fe40003f86270 */
[----:B------:R-:W-:Y:S02]  /*44d0*/  FSEL R25, R60, -INF , !P2 ;  /* 0xff8000003c197808 */ /* 0x000fe40005000000 */
[----:B------:R-:W-:Y:S02]  /*44e0*/  ISETP.GE.AND P2, PT, R7, R13, PT ;  /* 0x0000000d0700720c */ /* 0x000fe40003f46270 */
[----:B------:R-:W-:Y:S02]  /*44f0*/  FMNMX3.FTZ R135, R21, R25, R27, !PT ;  /* 0x0000001915877276 */ /* 0x000fe4000781001b */
[----:B------:R-:W-:-:S02]  /*4500*/  FSEL R61, R10, -INF , !P2 ;  /* 0xff8000000a3d7808 */ /* 0x000fc40005000000 */
[----:B------:R-:W-:Y:S02]  /*4510*/  FMNMX3.FTZ R135, R135, R29, R63, !PT ;  /* 0x0000001d87877276 */ /* 0x000fe4000781003f */
[----:B------:R-:W-:Y:S02]  /*4520*/  FSEL R60, R11, -INF , !P1 ;  /* 0xff8000000b3c7808 */ /* 0x000fe40004800000 */
[----:B------:R-:W-:-:S04]  /*4530*/  FMNMX3.FTZ R135, R135, R62, R61, !PT ;  /* 0x0000003e87877276 */ /* 0x000fc8000781003d */
[----:B------:R-:W-:Y:S01]  /*4540*/  FMNMX.FTZ R135, R60, R135, !PT ;  /* 0x000000873c877209 */ /* 0x000fe20007810000 */
[----:B--2---:R-:W-:Y:S06]  /*4550*/  BRA.U !UP1, `(.L_x_1446) ;  /* 0x00000001099c7547 */ /* 0x004fec000b800000 */
        /* <DEDUP_REMOVED lines=39> */
.L_x_1446:
[-C--:B------:R-:W-:Y:S01]  /*47d0*/  ISETP.GE.AND P3, PT, R6, R14.reuse, PT ;  /* 0x0000000e0600720c */ /* 0x080fe20003f66270 */
[----:B-1----:R-:W1:Y:S01]  /*47e0*/  SHFL.BFLY PT, R11, R135, 0x2, 0x1f ;  /* 0x0c401f00870b7f89 */ /* 0x002e6200000e0000 */
[-C--:B------:R-:W-:Y:S01]  /*47f0*/  ISETP.GE.AND P2, PT, R5, R14.reuse, PT ;  /* 0x0000000e0500720c */ /* 0x080fe20003f46270 */
[----:B------:R-:W2:Y:S01]  /*4800*/  MUFU.TANH R24, R33 ;  /* 0x0000002100187308 */ /* 0x000ea20000002400 */
[-C--:B------:R-:W-:Y:S01]  /*4810*/  ISETP.GE.AND P1, PT, R9, R14.reuse, PT ;  /* 0x0000000e0900720c */ /* 0x080fe20003f26270 */
[----:B------:R-:W3:Y:S01]  /*4820*/  LDCU UR13, c[0x0][0x45c] ;  /* 0x00008b80ff0d77ac */ /* 0x000ee20008000800 */
[----:B------:R-:W-:Y:S01]  /*4830*/  FSEL R26, R64, -INF , !P5 ;  /* 0xff800000401a7808 */ /* 0x000fe20006800000 */
[----:B------:R-:W-:Y:S01]  /*4840*/  IMAD.SHL.U32 R103, R103, 0x200, RZ ;  /* 0x0000020067677824 */ /* 0x000fe200078e00ff */
[----:B------:R-:W-:Y:S01]  /*4850*/  FSEL R28, R48, -INF , !P4 ;  /* 0xff800000301c7808 */ /* 0x000fe20006000000 */
[----:B------:R-:W-:Y:S01]  /*4860*/  UMOV UR10, 0xffffffff ;  /* 0xffffffff000a7882 */ /* 0x000fe20000000000 */
[----:B------:R-:W-:Y:S01]  /*4870*/  FSEL R32, R32, -INF , !P3 ;  /* 0xff80000020207808 */ /* 0x000fe20005800000 */
[----:B------:R-:W-:Y:S01]  /*4880*/  MUFU.TANH R19, R42 ;  /* 0x0000002a00137308 */ /* 0x000fe20000002400 */
[----:B------:R-:W-:-:S02]  /*4890*/  ISETP.GE.AND P5, PT, R8, R14, PT ;  /* 0x0000000e0800720c */ /* 0x000fc40003fa6270 */
[----:B------:R-:W-:Y:S02]  /*48a0*/  ISETP.GE.AND P4, PT, R7, R14, PT ;  /* 0x0000000e0700720c */ /* 0x000fe40003f86270 */
[----:B------:R-:W-:Y:S02]  /*48b0*/  FSEL R40, R40, -INF , !P2 ;  /* 0xff80000028287808 */ /* 0x000fe40005000000 */
[----:B------:R-:W-:Y:S01]  /*48c0*/  FSEL R57, R23, -INF , !P1 ;  /* 0xff80000017397808 */ /* 0x000fe20004800000 */
[----:B------:R-:W-:Y:S01]  /*48d0*/  MUFU.TANH R18, R37 ;  /* 0x0000002500127308 */ /* 0x000fe20000002400 */
[----:B------:R-:W-:Y:S02]  /*48e0*/  FMNMX3.FTZ R10, R26, R28, R32, !PT ;  /* 0x0000001c1a0a7276 */ /* 0x000fe40007810020 */
[----:B------:R-:W-:Y:S02]  /*48f0*/  ISETP.GE.AND P3, PT, R4, R14, PT ;  /* 0x0000000e0400720c */ /* 0x000fe40003f66270 */
[----:B------:R-:W-:-:S02]  /*4900*/  FSEL R56, R22, -INF , !P5 ;  /* 0xff80000016387808 */ /* 0x000fc40006800000 */
[----:B------:R-:W-:Y:S01]  /*4910*/  FSEL R58, R12, -INF , !P4 ;  /* 0xff8000000c3a7808 */ /* 0x000fe20006000000 */
[----:B------:R-:W-:Y:S01]  /*4920*/  MUFU.TANH R23, R41 ;  /* 0x0000002900177308 */ /* 0x000fe20000002400 */
[----:B------:R-:W-:Y:S02]  /*4930*/  FMNMX3.FTZ R10, R10, R40, R57, !PT ;  /* 0x000000280a0a7276 */ /* 0x000fe40007810039 */
[----:B------:R-:W-:Y:S02]  /*4940*/  FSEL R59, R20, -INF , !P3 ;  /* 0xff800000143b7808 */ /* 0x000fe40005800000 */
[----:B------:R-:W-:Y:S02]  /*4950*/  FMNMX3.FTZ R10, R10, R56, R58, !PT ;  /* 0x000000380a0a7276 */ /* 0x000fe4000781003a */
[----:B-1----:R-:W-:Y:S01]  /*4960*/  FMNMX.FTZ R135, R135, R11, !PT ;  /* 0x0000000b87877209 */ /* 0x002fe20007810000 */
[----:B------:R-:W1:Y:S01]  /*4970*/  MUFU.TANH R20, R43 ;  /* 0x0000002b00147308 */ /* 0x000e620000002400 */
[----:B------:R-:W-:-:S02]  /*4980*/  FMNMX.FTZ R10, R59, R10, !PT ;  /* 0x0000000a3b0a7209 */ /* 0x000fc40007810000 */
[-C--:B------:R-:W-:Y:S01]  /*4990*/  ISETP.GE.AND P1, PT, R2, R15.reuse, PT ;  /* 0x0000000f0200720c */ /* 0x080fe20003f26270 */
[----:B------:R-:W4:Y:S01]  /*49a0*/  SHFL.BFLY PT, R12, R135, 0x1, 0x1f ;  /* 0x0c201f00870c7f89 */ /* 0x000f2200000e0000 */
[-C--:B------:R-:W-:Y:S02]  /*49b0*/  ISETP.GE.AND P5, PT, R0, R15.reuse, PT ;  /* 0x0000000f0000720c */ /* 0x080fe40003fa6270 */
[-C--:B------:R-:W-:Y:S01]  /*49c0*/  ISETP.GE.AND P3, PT, R6, R15.reuse, PT ;  /* 0x0000000f0600720c */ /* 0x080fe20003f66270 */
[----:B------:R-:W5:Y:S01]  /*49d0*/  SHFL.BFLY PT, R11, R10, 0x2, 0x1f ;  /* 0x0c401f000a0b7f89 */ /* 0x000f6200000e0000 */
[----:B------:R-:W3:Y:S01]  /*49e0*/  MUFU.TANH R22, R36 ;  /* 0x0000002400167308 */ /* 0x000ee20000002400 */
[----:B------:R-:W-:Y:S02]  /*49f0*/  FSEL R52, R76, -INF , !P1 ;  /* 0xff8000004c347808 */ /* 0x000fe40004800000 */
[----:B------:R-:W-:Y:S02]  /*4a00*/  VIADDMNMX R16, R100, 0x8, R16, PT ;  /* 0x0000000864107846 */ /* 0x000fe40003800110 */
[----:B------:R-:W-:-:S02]  /*4a10*/  ISETP.GE.AND P1, PT, R5, R15, PT ;  /* 0x0000000f0500720c */ /* 0x000fc40003f26270 */
[----:B------:R-:W-:Y:S01]  /*4a20*/  FSEL R53, R65, -INF , !P5 ;  /* 0xff80000041357808 */ /* 0x000fe20006800000 */
[----:B------:R-:W3:Y:S01]  /*4a30*/  MUFU.TANH R30, R30 ;  /* 0x0000001e001e7308 */ /* 0x000ee20000002400 */
[----:B--2---:R-:W-:Y:S02]  /*4a40*/  FSEL R54, R24, -INF , !P3 ;  /* 0xff80000018367808 */ /* 0x004fe40005800000 */
[-C--:B------:R-:W-:Y:S02]  /*4a50*/  ISETP.GE.AND P5, PT, R9, R15.reuse, PT ;  /* 0x0000000f0900720c */ /* 0x080fe40003fa6270 */
[----:B------:R-:W-:Y:S02]  /*4a60*/  ISETP.GE.AND P3, PT, R8, R15, PT ;  /* 0x0000000f0800720c */ /* 0x000fe40003f66270 */
[-C--:B------:R-:W-:Y:S01]  /*4a70*/  ISETP.GE.AND P4, PT, R2, R16.reuse, PT ;  /* 0x000000100200720c */ /* 0x080fe20003f86270 */
[----:B------:R-:W2:Y:S01]  /*4a80*/  MUFU.TANH R34, R34 ;  /* 0x0000002200227308 */ /* 0x000ea20000002400 */
[----:B------:R-:W-:-:S02]  /*4a90*/  ISETP.GE.AND P2, PT, R0, R16, PT ;  /* 0x000000100000720c */ /* 0x000fc40003f46270 */
[----:B----4-:R-:W-:Y:S02]  /*4aa0*/  FMNMX.FTZ R135, R135, R12, !PT ;  /* 0x0000000c87877209 */ /* 0x010fe40007810000 */
[----:B-1----:R-:W-:Y:S02]  /*4ab0*/  FSEL R55, R20, -INF , !P1 ;  /* 0xff80000014377808 */ /* 0x002fe40004800000 */
[----:B-----5:R-:W-:Y:S01]  /*4ac0*/  FMNMX.FTZ R10, R10, R11, !PT ;  /* 0x0000000b0a0a7209 */ /* 0x020fe20007810000 */
[----:B------:R-:W1:Y:S01]  /*4ad0*/  MUFU.TANH R35, R35 ;  /* 0x0000002300237308 */ /* 0x000e620000002400 */
[----:B------:R-:W-:Y:S01]  /*4ae0*/  ISETP.GE.AND P1, PT, R7, R15, PT ;  /* 0x0000000f0700720c */ /* 0x000fe20003f26270 */
[----:B---3--:R-:W-:Y:S01]  /*4af0*/  FMUL.FTZ R2, R135, UR13 ;  /* 0x0000000d87027c20 */ /* 0x008fe20008410000 */
[----:B------:R-:W-:Y:S01]  /*4b00*/  FSEL R68, R19, -INF , !P5 ;  /* 0xff80000013447808 */ /* 0x000fe20006800000 */
[----:B------:R-:W3:Y:S01]  /*4b10*/  SHFL.BFLY PT, R143, R10, 0x1, 0x1f ;  /* 0x0c201f000a8f7f89 */ /* 0x000ee200000e0000 */
[----:B------:R-:W-:-:S02]  /*4b20*/  FSEL R69, R23, -INF , !P3 ;  /* 0xff80000017457808 */ /* 0x000fc40005800000 */
[----:B------:R-:W-:Y:S01]  /*4b30*/  FMNMX3.FTZ R0, R52, R53, R54, !PT ;  /* 0x0000003534007276 */ /* 0x000fe20007810036 */
[----:B------:R-:W4:Y:S01]  /*4b40*/  MUFU.TANH R31, R31 ;  /* 0x0000001f001f7308 */ /* 0x000f220000002400 */
[----:B------:R-:W-:Y:S02]  /*4b50*/  FSETP.NEU.FTZ.AND P3, PT, R135, -INF , PT ;  /* 0xff8000008700780b */ /* 0x000fe40003f7d000 */
[----:B------:R-:W-:Y:S02]  /*4b60*/  ISETP.GE.AND P5, PT, R4, R15, PT ;  /* 0x0000000f0400720c */ /* 0x000fe40003fa6270 */
[----:B------:R-:W-:Y:S02]  /*4b70*/  FSEL R70, R22, -INF , !P1 ;  /* 0xff80000016467808 */ /* 0x000fe40004800000 */
[----:B------:R-:W-:Y:S01]  /*4b80*/  FMNMX3.FTZ R0, R0, R55, R68, !PT ;  /* 0x0000003700007276 */ /* 0x000fe20007810044 */
[----:B------:R-:W5:Y:S01]  /*4b90*/  MUFU.TANH R33, R39 ;  /* 0x0000002700217308 */ /* 0x000f620000002400 */
[----:B------:R-:W-:-:S02]  /*4ba0*/  FSEL R2, R2, RZ, P3 ;  /* 0x000000ff02027208 */ /* 0x000fc40001800000 */
[-C--:B------:R-:W-:Y:S02]  /*4bb0*/  ISETP.GE.AND P1, PT, R6, R16.reuse, PT ;  /* 0x000000100600720c */ /* 0x080fe40003f26270 */
[----:B------:R-:W-:Y:S02]  /*4bc0*/  FSEL R71, R18, -INF , !P5 ;  /* 0xff80000012477808 */ /* 0x000fe40006800000 */
[----:B------:R-:W-:Y:S01]  /*4bd0*/  FMNMX3.FTZ R0, R0, R69, R70, !PT ;  /* 0x0000004500007276 */ /* 0x000fe20007810046 */
[----:B------:R-:W5:Y:S01]  /*4be0*/  MUFU.TANH R12, R45 ;  /* 0x0000002d000c7308 */ /* 0x000f620000002400 */
[-C--:B------:R-:W-:Y:S01]  /*4bf0*/  ISETP.GE.AND P5, PT, R5, R16.reuse, PT ;  /* 0x000000100500720c */ /* 0x080fe20003fa6270 */
[----:B------:R-:W-:Y:S01]  /*4c00*/  FFMA.FTZ R5, R21, UR13, -R2 ;  /* 0x0000000d15057c23 */ /* 0x000fe20008010802 */
[----:B------:R-:W-:Y:S02]  /*4c10*/  FSEL R66, R30, -INF , !P1 ;  /* 0xff8000001e427808 */ /* 0x000fe40004800000 */
[----:B------:R-:W-:-:S02]  /*4c20*/  ISETP.GE.AND P1, PT, R4, R16, PT ;  /* 0x000000100400720c */ /* 0x000fc40003f26270 */
[----:B------:R-:W-:Y:S01]  /*4c30*/  FMNMX.FTZ R4, R71, R0, !PT ;  /* 0x0000000047047209 */ /* 0x000fe20007810000 */
[----:B------:R-:W5:Y:S01]  /*4c40*/  MUFU.TANH R11, R38 ;  /* 0x00000026000b7308 */ /* 0x000f620000002400 */
[----:B--2---:R-:W-:Y:S01]  /*4c50*/  FSEL R64, R34, -INF , !P4 ;  /* 0xff80000022407808 */ /* 0x004fe20006000000 */
[----:B------:R-:W-:Y:S01]  /*4c60*/  FFMA.FTZ R0, R27, UR13, -R2 ;  /* 0x0000000d1b007c23 */ /* 0x000fe20008010802 */
[----:B-1----:R-:W-:Y:S02]  /*4c70*/  FSEL R65, R35, -INF , !P2 ;  /* 0xff80000023417808 */ /* 0x002fe40005000000 */
[-C--:B------:R-:W-:Y:S02]  /*4c80*/  ISETP.GE.AND P4, PT, R9, R16.reuse, PT ;  /* 0x000000100900720c */ /* 0x080fe40003f86270 */
[----:B------:R-:W-:Y:S01]  /*4c90*/  ISETP.GE.AND P2, PT, R7, R16, PT ;  /* 0x000000100700720c */ /* 0x000fe20003f46270 */
[----:B------:R-:W1:Y:S01]  /*4ca0*/  MUFU.TANH R6, R44 ;  /* 0x0000002c00067308 */ /* 0x000e620000002400 */
[----:B------:R-:W2:Y:S01]  /*4cb0*/  SHFL.BFLY PT, R7, R4, 0x2, 0x1f ;  /* 0x0c401f0004077f89 */ /* 0x000ea200000e0000 */
[----:B---3--:R-:W-:-:S02]  /*4cc0*/  FMNMX.FTZ R143, R10, R143, !PT ;  /* 0x0000008f0a8f7209 */ /* 0x008fc40007810000 */
[----:B------:R-:W-:Y:S02]  /*4cd0*/  ISETP.GE.AND P3, PT, R8, R16, PT ;  /* 0x000000100800720c */ /* 0x000fe40003f66270 */
[----:B----4-:R-:W-:Y:S02]  /*4ce0*/  FSEL R10, R31, -INF , !P5 ;  /* 0xff8000001f0a7808 */ /* 0x010fe40006800000 */
[----:B------:R3:W-:Y:S01]  /*4cf0*/  MUFU.EX2 R250, R5 ;  /* 0x0000000500fa7308 */ /* 0x0007e20000000800 */
[----:B-----5:R-:W-:Y:S02]  /*4d00*/  FSEL R226, R33, -INF , !P4 ;  /* 0xff80000021e27808 */ /* 0x020fe40006000000 */
[----:B------:R-:W-:Y:S01]  /*4d10*/  FSEL R227, R12, -INF , !P3 ;  /* 0xff8000000ce37808 */ /* 0x000fe20005800000 */
[----:B------:R-:W-:Y:S01]  /*4d20*/  FMUL.FTZ R12, R143, UR13 ;  /* 0x0000000d8f0c7c20 */ /* 0x000fe20008410000 */
[----:B------:R-:W-:Y:S02]  /*4d30*/  FSEL R228, R11, -INF , !P2 ;  /* 0xff8000000be47808 */ /* 0x000fe40005000000 */
[----:B------:R-:W-:Y:S01]  /*4d40*/  FSETP.NEU.FTZ.AND P2, PT, R143, -INF , PT ;  /* 0xff8000008f00780b */ /* 0x000fe20003f5d000 */
[----:B------:R4:W-:Y:S01]  /*4d50*/  MUFU.EX2 R247, R0 ;  /* 0x0000000000f77308 */ /* 0x0009e20000000800 */
[----:B-1----:R-:W-:-:S02]  /*4d60*/  FSEL R240, R6, -INF , !P1 ;  /* 0xff80000006f07808 */ /* 0x002fc40004800000 */
[----:B------:R-:W-:-:S05]  /*4d70*/  FSEL R12, R12, RZ, P2 ;  /* 0x000000ff0c0c7208 */ /* 0x000fca0001000000 */
[----:B------:R-:W-:Y:S01]  /*4d80*/  FFMA.FTZ R6, R26, UR13, -R12 ;  /* 0x0000000d1a067c23 */ /* 0x000fe2000801080c */
[--C-:B---3--:R-:W-:Y:S01]  /*4d90*/  FFMA.FTZ R5, R25, UR13, -R2.reuse ;  /* 0x0000000d19057c23 */ /* 0x108fe20008010802 */
[----:B--2---:R-:W-:Y:S02]  /*4da0*/  FMNMX.FTZ R4, R4, R7, !PT ;  /* 0x0000000704047209 */ /* 0x004fe40007810000 */
[----:B------:R1:W-:Y:S03]  /*4db0*/  MUFU.EX2 R178, R6 ;  /* 0x0000000600b27308 */ /* 0x0003e60000000800 */
[----:B------:R-:W2:Y:S01]  /*4dc0*/  SHFL.BFLY PT, R134, R4, 0x1, 0x1f ;  /* 0x0c201f0004867f89 */ /* 0x000ea200000e0000 */
[----:B----4-:R-:W-:-:S04]  /*4dd0*/  FFMA.FTZ R0, R29, UR13, -R2 ;  /* 0x0000000d1d007c23 */ /* 0x010fc80008010802 */
[----:B------:R3:W4:Y:S08]  /*4de0*/  MUFU.EX2 R248, R5 ;  /* 0x0000000500f87308 */ /* 0x0007300000000800 */
[----:B------:R5:W4:Y:S01]  /*4df0*/  MUFU.EX2 R251, R0 ;  /* 0x0000000000fb7308 */ /* 0x000b220000000800 */
[----:B-1----:R-:W-:-:S07]  /*4e00*/  FFMA.FTZ R6, R40, UR13, -R12 ;  /* 0x0000000d28067c23 */ /* 0x002fce000801080c */
[----:B------:R1:W-:Y:S01]  /*4e10*/  MUFU.EX2 R179, R6 ;  /* 0x0000000600b37308 */ /* 0x0003e20000000800 */
[----:B---3--:R-:W-:Y:S02]  /*4e20*/  FMNMX3.FTZ R5, R64, R65, R66, !PT ;  /* 0x0000004140057276 */ /* 0x008fe40007810042 */
[----:B--2---:R-:W-:Y:S02]  /*4e30*/  FMNMX.FTZ R134, R4, R134, !PT ;  /* 0x0000008604867209 */ /* 0x004fe40007810000 */
[----:B------:R-:W-:Y:S02]  /*4e40*/  FMNMX3.FTZ R5, R5, R10, R226, !PT ;  /* 0x0000000a05057276 */ /* 0x000fe400078100e2 */
[C---:B------:R-:W-:Y:S01]  /*4e50*/  FSETP.NEU.FTZ.AND P1, PT, R134.reuse, -INF , PT ;  /* 0xff8000008600780b */ /* 0x040fe20003f3d000 */
[----:B------:R-:W-:Y:S01]  /*4e60*/  FMUL.FTZ R18, R134, UR13 ;  /* 0x0000000d86127c20 */ /* 0x000fe20008410000 */
[----:B------:R-:W-:Y:S02]  /*4e70*/  FMNMX3.FTZ R5, R5, R227, R228, !PT ;  /* 0x000000e305057276 */ /* 0x000fe400078100e4 */
[----:B-----5:R-:W-:-:S02]  /*4e80*/  LOP3.LUT R0, R102, 0x200, R103, 0xf8, !PT ;  /* 0x0000020066007812 */ /* 0x020fc400078ef867 */
[----:B------:R-:W-:Y:S02]  /*4e90*/  FMNMX.FTZ R5, R240, R5, !PT ;  /* 0x00000005f0057209 */ /* 0x000fe40007810000 */
[----:B------:R-:W-:Y:S01]  /*4ea0*/  LEA R217, R0, UR5, 0x1 ;  /* 0x0000000500d97c11 */ /* 0x000fe2000f8e08ff */
[----:B------:R-:W-:Y:S01]  /*4eb0*/  FFMA.FTZ R0, R28, UR13, -R12 ;  /* 0x0000000d1c007c23 */ /* 0x000fe2000801080c */
[----:B------:R-:W-:Y:S01]  /*4ec0*/  FSEL R18, R18, RZ, P1 ;  /* 0x000000ff12127208 */ /* 0x000fe20000800000 */
[----:B------:R-:W2:Y:S01]  /*4ed0*/  SHFL.BFLY PT, R8, R5, 0x2, 0x1f ;  /* 0x0c401f0005087f89 */ /* 0x000ea200000e0000 */
[----:B----4-:R-:W-:Y:S01]  /*4ee0*/  F2FP.F16.F32.PACK_AB R4, R248, R250 ;  /* 0x000000faf804723e */ /* 0x010fe200000000ff */
[----:B------:R3:W4:Y:S01]  /*4ef0*/  MUFU.EX2 R176, R0 ;  /* 0x0000000000b07308 */ /* 0x0007220000000800 */
[----:B------:R-:W-:Y:S01]  /*4f00*/  IMAD R225, R3, 0x2, R217 ;  /* 0x0000000203e17824 */ /* 0x000fe200078e02d9 */
[----:B------:R-:W5:Y:S01]  /*4f10*/  LDSM.16.MT88.4 R36, [R217+0xa000] ;  /* 0x00a00000d924783b */ /* 0x000f620000004200 */
[----:B-1----:R-:W-:Y:S01]  /*4f20*/  F2FP.F16.F32.PACK_AB R6, R251, R247 ;  /* 0x000000f7fb06723e */ /* 0x002fe200000000ff */
[----:B------:R-:W-:-:S02]  /*4f30*/  VIADD R245, R217, 0xa040 ;  /* 0x0000a040d9f57836 */ /* 0x000fc40000000000 */
[----:B------:R-:W-:Y:S01]  /*4f40*/  LDSM.16.MT88.4 R20, [R217+0xb000] ;  /* 0x00b00000d914783b */ /* 0x000fe20000004200 */
[----:B------:R-:W-:-:S03]  /*4f50*/  VIADD R244, R217, 0xa000 ;  /* 0x0000a000d9f47836 */ /* 0x000fc60000000000 */
[----:B------:R-:W-:Y:S04]  /*4f60*/  LDSM.16.MT88.4 R40, [R225+0xb000] ;  /* 0x00b00000e128783b */ /* 0x000fe80000004200 */
[----:B------:R-:W-:Y:S01]  /*4f70*/  LDSM.16.MT88.4 R80, [R217+0xb800] ;  /* 0x00b80000d950783b */ /* 0x000fe20000004200 */
[----:B---3--:R-:W-:-:S03]  /*4f80*/  FFMA.FTZ R0, R32, UR13, -R12 ;  /* 0x0000000d20007c23 */ /* 0x008fc6000801080c */
[----:B------:R-:W-:Y:S01]  /*4f90*/  LDSM.16.MT88.4 R156, [R217+0xa800] ;  /* 0x00a80000d99c783b */ /* 0x000fe20000004200 */
[----:B------:R1:W3:Y:S01]  /*4fa0*/  MUFU.EX2 R177, R0 ;  /* 0x0000000000b17308 */ /* 0x0002e20000000800 */
[----:B--2---:R-:W-:Y:S02]  /*4fb0*/  FMNMX.FTZ R8, R5, R8, !PT ;  /* 0x0000000805087209 */ /* 0x004fe40007810000 */
[----:B------:R-:W-:Y:S01]  /*4fc0*/  LDSM.16.MT88.4 R32, [R225+0xa000] ;  /* 0x00a00000e120783b */ /* 0x000fe20000004200 */
[----:B----4-:R-:W-:-:S03]  /*4fd0*/  F2FP.F16.F32.PACK_AB R5, R176, R178 ;  /* 0x000000b2b005723e */ /* 0x010fc600000000ff */
[----:B------:R-:W2:Y:S01]  /*4fe0*/  SHFL.BFLY PT, R9, R8, 0x1, 0x1f ;  /* 0x0c201f0008097f89 */ /* 0x000ea200000e0000 */
[----:B-1----:R-:W-:Y:S01]  /*4ff0*/  IMAD R0, R101, 0x2, R217 ;  /* 0x0000000265007824 */ /* 0x002fe200078e02d9 */
[----:B---3--:R-:W-:-:S03]  /*5000*/  F2FP.F16.F32.PACK_AB R7, R179, R177 ;  /* 0x000000b1b307723e */ /* 0x008fc600000000ff */
[----:B------:R-:W-:Y:S01]  /*5010*/  IMAD R224, R3, 0x2, R0 ;  /* 0x0000000203e07824 */ /* 0x000fe200078e0200 */
[----:B------:R-:W1:Y:S03]  /*5020*/  LDSM.16.MT88.4 R28, [R0+0xa000] ;  /* 0x00a00000001c783b */ /* 0x000e660000004200 */
[----:B-----5:R-:W-:Y:S01]  /*5030*/  HMMA.16816.F32 R144, R4, R36, RZ ;  /* 0x000000240490723c */ /* 0x020fe200000018ff */
[----:B------:R3:W-:Y:S01]  /*5040*/  LDSM.16.MT88.4 R44, [R0+0xb000] ;  /* 0x00b00000002c783b */ /* 0x0007e20000004200 */
[----:B--2---:R-:W-:-:S03]  /*5050*/  FMNMX.FTZ R133, R8, R9, !PT ;  /* 0x0000000908857209 */ /* 0x004fc60007810000 */
[----:B------:R-:W2:Y:S01]  /*5060*/  LDSM.16.MT88.4 R24, [R224+0xa000] ;  /* 0x00a00000e018783b */ /* 0x000ea20000004200 */
[--C-:B------:R-:W-:Y:S02]  /*5070*/  FFMA.FTZ R8, R54, UR13, -R18.reuse ;  /* 0x0000000d36087c23 */ /* 0x100fe40008010812 */
[C---:B------:R-:W-:Y:S01]  /*5080*/  HMMA.16816.F32 R88, R4.reuse, R40, RZ ;  /* 0x000000280458723c */ /* 0x040fe200000018ff */
[----:B------:R-:W-:Y:S01]  /*5090*/  FSETP.NEU.FTZ.AND P1, PT, R133, -INF , PT ;  /* 0xff8000008500780b */ /* 0x000fe20003f3d000 */
[----:B------:R-:W4:Y:S01]  /*50a0*/  LDSM.16.MT88.4 R48, [R224+0xb000] ;  /* 0x00b00000e030783b */ /* 0x000f220000004200 */
[----:B------:R-:W-:Y:S05]  /*50b0*/  MUFU.EX2 R140, R8 ;  /* 0x00000008008c7308 */ /* 0x000fea0000000800 */
[----:B------:R-:W-:Y:S01]  /*50c0*/  HMMA.16816.F32 R152, R4, R38, RZ ;  /* 0x000000260498723c */ /* 0x000fe200000018ff */
[----:B---3--:R-:W-:-:S07]  /*50d0*/  FFMA.FTZ R0, R52, UR13, -R18 ;  /* 0x0000000d34007c23 */ /* 0x008fce0008010812 */
[C---:B------:R-:W-:Y:S01]  /*50e0*/  HMMA.16816.F32 R164, R4.reuse, R32, RZ ;  /* 0x0000002004a4723c */ /* 0x040fe200000018ff */
[----:B------:R3:W-:Y:S07]  /*50f0*/  MUFU.EX2 R139, R0 ;  /* 0x00000000008b7308 */ /* 0x0007ee0000000800 */
[C---:B------:R-:W-:Y:S08]  /*5100*/  HMMA.16816.F32 R168, R4.reuse, R34, RZ ;  /* 0x0000002204a8723c */ /* 0x040ff000000018ff */
[----:B-1----:R-:W-:Y:S01]  /*5110*/  HMMA.16816.F32 R72, R4, R28, RZ ;  /* 0x0000001c0448723c */ /* 0x002fe200000018ff */
[----:B---3--:R-:W-:-:S04]  /*5120*/  FFMA.FTZ R0, R53, UR13, -R18 ;  /* 0x0000000d35007c23 */ /* 0x008fc80008010812 */
[----:B------:R1:W3:Y:S03]  /*5130*/  MUFU.EX2 R138, R0 ;  /* 0x00000000008a7308 */ /* 0x0002e60000000800 */
[C---:B--2---:R-:W-:Y:S08]  /*5140*/  HMMA.16816.F32 R76, R4.reuse, R24, RZ ;  /* 0x00000018044c723c */ /* 0x044ff000000018ff */
[----:B------:R-:W-:Y:S01]  /*5150*/  HMMA.16816.F32 R104, R4, R44, RZ ;  /* 0x0000002c0468723c */ /* 0x000fe200000018ff */
[----:B-1----:R-:W-:Y:S01]  /*5160*/  FMUL.FTZ R0, R133, UR13 ;  /* 0x0000000d85007c20 */ /* 0x002fe20008410000 */
[----:B---3--:R-:W-:-:S06]  /*5170*/  F2FP.F16.F32.PACK_AB R8, R138, R139 ;  /* 0x0000008b8a08723e */ /* 0x008fcc00000000ff */
[----:B----4-:R-:W-:Y:S01]  /*5180*/  HMMA.16816.F32 R120, R4, R48, RZ ;  /* 0x000000300478723c */ /* 0x010fe200000018ff */
[----:B------:R-:W-:Y:S01]  /*5190*/  FSEL R19, R0, RZ, P1 ;  /* 0x000000ff00137208 */ /* 0x000fe20000800000 */
[----:B------:R-:W-:-:S04]  /*51a0*/  FFMA.FTZ R0, R55, UR13, -R18 ;  /* 0x0000000d37007c23 */ /* 0x000fc80008010812 */
[----:B------:R1:W-:Y:S02]  /*51b0*/  MUFU.EX2 R142, R0 ;  /* 0x00000000008e7308 */ /* 0x0003e40000000800 */
[C---:B------:R-:W-:Y:S08]  /*51c0*/  HMMA.16816.F32 R52, R4.reuse, R20, RZ ;  /* 0x000000140434723c */ /* 0x040ff000000018ff */
[----:B------:R-:W-:Y:S01]  /*51d0*/  HMMA.16816.F32 R84, R4, R30, RZ ;  /* 0x0000001e0454723c */ /* 0x000fe200000018ff */
[----:B-1----:R-:W-:-:S07]  /*51e0*/  FFMA.FTZ R0, R64, UR13, -R19 ;  /* 0x0000000d40007c23 */ /* 0x002fce0008010813 */
[C---:B------:R-:W-:Y:S01]  /*51f0*/  HMMA.16816.F32 R92, R4.reuse, R26, RZ ;  /* 0x0000001a045c723c */ /* 0x040fe200000018ff */
[----:B------:R1:W-:Y:S07]  /*5200*/  MUFU.EX2 R136, R0 ;  /* 0x0000000000887308 */ /* 0x0003ee0000000800 */
[C---:B------:R-:W-:Y:S08]  /*5210*/  HMMA.16816.F32 R108, R4.reuse, R22, RZ ;  /* 0x00000016046c723c */ /* 0x040ff000000018ff */
[----:B------:R-:W-:Y:S01]  /*5220*/  HMMA.16816.F32 R128, R4, R42, RZ ;  /* 0x0000002a0480723c */ /* 0x000fe200000018ff */
[----:B-1----:R-:W-:-:S04]  /*5230*/  FFMA.FTZ R0, R65, UR13, -R19 ;  /* 0x0000000d41007c23 */ /* 0x002fc80008010813 */
[----:B------:R1:W2:Y:S03]  /*5240*/  MUFU.EX2 R132, R0 ;  /* 0x0000000000847308 */ /* 0x0002a60000000800 */
[C---:B------:R-:W-:Y:S08]  /*5250*/  HMMA.16816.F32 R160, R4.reuse, R46, RZ ;  /* 0x0000002e04a0723c */ /* 0x040ff000000018ff */
[----:B------:R-:W-:Y:S01]  /*5260*/  HMMA.16816.F32 R148, R4, R50, RZ ;  /* 0x000000320494723c */ /* 0x000fe200000018ff */
[----:B------:R-:W-:Y:S01]  /*5270*/  FFMA.FTZ R4, R56, UR13, -R12 ;  /* 0x0000000d38047c23 */ /* 0x000fe2000801080c */
[----:B-1----:R-:W-:Y:S01]  /*5280*/  FFMA.FTZ R0, R66, UR13, -R19 ;  /* 0x0000000d42007c23 */ /* 0x002fe20008010813 */
[----:B--2---:R-:W-:-:S03]  /*5290*/  F2FP.F16.F32.PACK_AB R9, R132, R136 ;  /* 0x000000888409723e */ /* 0x004fc600000000ff */
[----:B------:R1:W-:Y:S02]  /*52a0*/  MUFU.EX2 R137, R0 ;  /* 0x0000000000897308 */ /* 0x0003e40000000800 */
[----:B-1----:R-:W-:Y:S01]  /*52b0*/  FFMA.FTZ R0, R10, UR13, -R19 ;  /* 0x0000000d0a007c23 */ /* 0x002fe20008010813 */
[----:B------:R-:W-:-:S05]  /*52c0*/  F2FP.F16.F32.PACK_AB R10, R142, R140 ;  /* 0x0000008c8e0a723e */ /* 0x000fca00000000ff */
[----:B------:R1:W2:Y:S02]  /*52d0*/  MUFU.EX2 R141, R0 ;  /* 0x00000000008d7308 */ /* 0x0002a40000000800 */
[----:B-1----:R-:W-:Y:S01]  /*52e0*/  FFMA.FTZ R0, R63, UR13, -R2 ;  /* 0x0000000d3f007c23 */ /* 0x002fe20008010802 */
[----:B--2---:R-:W-:-:S05]  /*52f0*/  F2FP.F16.F32.PACK_AB R11, R141, R137 ;  /* 0x000000898d0b723e */ /* 0x004fca00000000ff */
[----:B------:R1:W-:Y:S02]  /*5300*/  MUFU.EX2 R246, R0 ;  /* 0x0000000000f67308 */ /* 0x0003e40000000800 */
[C---:B------:R-:W-:Y:S06]  /*5310*/  HMMA.16816.F32 R208, R8.reuse, R26, RZ ;  /* 0x0000001a08d0723c */ /* 0x040fec00000018ff */
[----:B------:R2:W-:Y:S02]  /*5320*/  MUFU.EX2 R26, R4 ;  /* 0x00000004001a7308 */ /* 0x0005e40000000800 */
[----:B------:R-:W-:Y:S01]  /*5330*/  HMMA.16816.F32 R180, R8, R24, RZ ;  /* 0x0000001808b4723c */ /* 0x000fe200000018ff */
[----:B-1----:R-:W-:-:S07]  /*5340*/  FFMA.FTZ R0, R62, UR13, -R2 ;  /* 0x0000000d3e007c23 */ /* 0x002fce0008010802 */
[----:B------:R-:W-:Y:S01]  /*5350*/  HMMA.16816.F32 R204, R8, R22, RZ ;  /* 0x0000001608cc723c */ /* 0x000fe200000018ff */
[----:B------:R1:W3:Y:S01]  /*5360*/  MUFU.EX2 R243, R0 ;  /* 0x0000000000f37308 */ /* 0x0002e20000000800 */
[----:B--2---:R-:W-:-:S06]  /*5370*/  FFMA.FTZ R4, R58, UR13, -R12 ;  /* 0x0000000d3a047c23 */ /* 0x004fcc000801080c */
[C---:B------:R-:W-:Y:S01]  /*5380*/  HMMA.16816.F32 R184, R8.reuse, R32, RZ ;  /* 0x0000002008b8723c */ /* 0x040fe200000018ff */
[----:B------:R-:W-:Y:S07]  /*5390*/  MUFU.EX2 R25, R4 ;  /* 0x0000000400197308 */ /* 0x000fee0000000800 */
[----:B------:R-:W-:Y:S01]  /*53a0*/  HMMA.16816.F32 R232, R8, R34, RZ ;  /* 0x0000002208e8723c */ /* 0x000fe200000018ff */
[--C-:B-1----:R-:W-:Y:S01]  /*53b0*/  FFMA.FTZ R0, R61, UR13, -R2.reuse ;  /* 0x0000000d3d007c23 */ /* 0x102fe20008010802 */
[----:B------:R-:W-:Y:S01]  /*53c0*/  FFMA.FTZ R2, R60, UR13, -R2 ;  /* 0x0000000d3c027c23 */ /* 0x000fe20008010802 */
[----:B---3--:R-:W-:-:S02]  /*53d0*/  F2FP.F16.F32.PACK_AB R124, R243, R246 ;  /* 0x000000f6f37c723e */ /* 0x008fc400000000ff */
[----:B------:R1:W-:Y:S03]  /*53e0*/  MUFU.EX2 R242, R0 ;  /* 0x0000000000f27308 */ /* 0x0003e60000000800 */
[C---:B------:R-:W-:Y:S05]  /*53f0*/  HMMA.16816.F32 R32, R8.reuse, R20, RZ ;  /* 0x000000140820723c */ /* 0x040fea00000018ff */
[----:B------:R2:W3:Y:S03]  /*5400*/  MUFU.EX2 R241, R2 ;  /* 0x0000000200f17308 */ /* 0x0004e60000000800 */
[----:B------:R-:W-:Y:S01]  /*5410*/  HMMA.16816.F32 R188, R8, R36, RZ ;  /* 0x0000002408bc723c */ /* 0x000fe200000018ff */
[----:B-1----:R-:W-:-:S07]  /*5420*/  FFMA.FTZ R0, R57, UR13, -R12 ;  /* 0x0000000d39007c23 */ /* 0x002fce000801080c */
[----:B------:R-:W-:Y:S01]  /*5430*/  HMMA.16816.F32 R236, R8, R38, RZ ;  /* 0x0000002608ec723c */ /* 0x000fe200000018ff */
[----:B------:R1:W4:Y:S01]  /*5440*/  MUFU.EX2 R27, R0 ;  /* 0x00000000001b7308 */ /* 0x0003220000000800 */
[----:B--2---:R-:W-:-:S06]  /*5450*/  VIADD R2, R217, 0xa020 ;  /* 0x0000a020d9027836 */ /* 0x004fcc0000000000 */
[----:B------:R-:W-:Y:S01]  /*5460*/  HMMA.16816.F32 R36, R8, R28, RZ ;  /* 0x0000001c0824723c */ /* 0x000fe200000018ff */
[----:B------:R-:W-:Y:S01]  /*5470*/  @P6 VIADD R2, R244, 0xffffffe0 ;  /* 0xffffffe0f4026836 */ /* 0x000fe20000000000 */
[----:B---3--:R-:W-:-:S04]  /*5480*/  F2FP.F16.F32.PACK_AB R126, R241, R242 ;  /* 0x000000f2f17e723e */ /* 0x008fc800000000ff */
[----:B------:R-:W-:Y:S02]  /*5490*/  LDSM.16.MT88.4 R96, [R2+0x1800] ;  /* 0x001800000260783b */ /* 0x000fe40000004200 */
[----:B------:R-:W-:Y:S02]  /*54a0*/  HMMA.16816.F32 R212, R8, R30, RZ ;  /* 0x0000001e08d4723c */ /* 0x000fe400000018ff */
[----:B------:R-:W-:Y:S01]  /*54b0*/  LDSM.16.MT88.4 R172, [R2+0x800] ;  /* 0x0008000002ac783b */ /* 0x000fe20000004200 */
[----:B-1----:R-:W-:Y:S01]  /*54c0*/  IMAD.MOV.U32 R0, RZ, RZ, R245 ;  /* 0x000000ffff007224 */ /* 0x002fe200078e00f5 */
[----:B----4-:R-:W-:Y:S01]  /*54d0*/  F2FP.F16.F32.PACK_AB R125, R26, R27 ;  /* 0x0000001b1a7d723e */ /* 0x010fe200000000ff */
[----:B------:R-:W-:-:S03]  /*54e0*/  @P0 VIADD R0, R244, 0xffffffc0 ;  /* 0xffffffc0f4000836 */ /* 0x000fc60000000000 */
[----:B------:R-:W-:Y:S01]  /*54f0*/  HMMA.16816.F32 R28, R8, R40, RZ ;  /* 0x00000028081c723c */ /* 0x000fe200000018ff */
[----:B------:R-:W-:Y:S01]  /*5500*/  IMAD R223, R3, 0x2, R0 ;  /* 0x0000000203df7824 */ /* 0x000fe200078e0200 */
[----:B------:R-:W1:Y:S01]  /*5510*/  LDSM.16.MT88.4 R4, [R0+0x800] ;  /* 0x000800000004783b */ /* 0x000e620000004200 */
[----:B------:R-:W-:-:S03]  /*5520*/  FFMA.FTZ R3, R59, UR13, -R12 ;  /* 0x0000000d3b037c23 */ /* 0x000fc6000801080c */
[----:B------:R2:W-:Y:S01]  /*5530*/  LDSM.16.MT88.4 R112, [R0+0x1800] ;  /* 0x001800000070783b */ /* 0x0005e20000004200 */
[----:B------:R-:W3:Y:S01]  /*5540*/  MUFU.EX2 R24, R3 ;  /* 0x0000000300187308 */ /* 0x000ee20000000800 */
[C---:B------:R-:W-:Y:S02]  /*5550*/  HMMA.16816.F32 R200, R8.reuse, R42, RZ ;  /* 0x0000002a08c8723c */ /* 0x040fe400000018ff */
[----:B------:R-:W4:Y:S06]  /*5560*/  LDSM.16.MT88.4 R64, [R223+0x800] ;  /* 0x00080000df40783b */ /* 0x000f2c0000004200 */
[C---:B------:R-:W-:Y:S08]  /*5570*/  HMMA.16816.F32 R100, R8.reuse, R44, RZ ;  /* 0x0000002c0864723c */ /* 0x040ff000000018ff */
[----:B------:R-:W-:Y:S01]  /*5580*/  HMMA.16816.F32 R192, R8, R46, RZ ;  /* 0x0000002e08c0723c */ /* 0x000fe200000018ff */
[----:B---3--:R-:W-:Y:S01]  /*5590*/  F2FP.F16.F32.PACK_AB R127, R24, R25 ;  /* 0x00000019187f723e */ /* 0x008fe200000000ff */
[----:B--2---:R-:W-:-:S06]  /*55a0*/  FFMA.FTZ R0, R68, UR13, -R18 ;  /* 0x0000000d44007c23 */ /* 0x004fcc0008010812 */
[C---:B------:R-:W-:Y:S01]  /*55b0*/  HMMA.16816.F32 R116, R8.reuse, R48, RZ ;  /* 0x000000300874723c */ /* 0x040fe200000018ff */
[----:B------:R2:W-:Y:S07]  /*55c0*/  MUFU.EX2 R23, R0 ;  /* 0x0000000000177308 */ /* 0x0005ee0000000800 */
[----:B------:R-:W-:Y:S01]  /*55d0*/  HMMA.16816.F32 R196, R8, R50, RZ ;  /* 0x0000003208c4723c */ /* 0x000fe200000018ff */
[----:B------:R-:W3:Y:S07]  /*55e0*/  LDSM.16.MT88.4 R8, [R223+0x1800] ;  /* 0x00180000df08783b */ /* 0x000eee0000004200 */
[----:B-1----:R-:W-:Y:S01]  /*55f0*/  HMMA.16816.F32 R44, R124, R6, R84 ;  /* 0x000000067c2c723c */ /* 0x002fe20000001854 */
[----:B--2---:R-:W-:-:S04]  /*5600*/  FFMA.FTZ R0, R69, UR13, -R18 ;  /* 0x0000000d45007c23 */ /* 0x004fc80008010812 */
[----:B------:R1:W2:Y:S03]  /*5610*/  MUFU.EX2 R22, R0 ;  /* 0x0000000000167308 */ /* 0x0002a60000000800 */
[C---:B----4-:R-:W-:Y:S08]  /*5620*/  HMMA.16816.F32 R60, R124.reuse, R66, R92 ;  /* 0x000000427c3c723c */ /* 0x050ff0000000185c */
[----:B------:R-:W-:Y:S01]  /*5630*/  HMMA.16816.F32 R92, R124, R98, R128 ;  /* 0x000000627c5c723c */ /* 0x000fe20000001880 */
[----:B-1----:R-:W-:Y:S01]  /*5640*/  FFMA.FTZ R0, R70, UR13, -R18 ;  /* 0x0000000d46007c23 */ /* 0x002fe20008010812 */
[----:B--2---:R-:W-:-:S06]  /*5650*/  F2FP.F16.F32.PACK_AB R128, R22, R23 ;  /* 0x000000171680723e */ /* 0x004fcc00000000ff */
[C---:B------:R-:W-:Y:S01]  /*5660*/  HMMA.16816.F32 R40, R124.reuse, R4, R72 ;  /* 0x000000047c28723c */ /* 0x040fe20000001848 */
[----:B------:R1:W-:Y:S07]  /*5670*/  MUFU.EX2 R21, R0 ;  /* 0x0000000000157308 */ /* 0x0003ee0000000800 */
[C---:B---3--:R-:W-:Y:S08]  /*5680*/  HMMA.16816.F32 R120, R124.reuse, R8, R120 ;  /* 0x000000087c78723c */ /* 0x048ff00000001878 */
[----:B------:R-:W-:Y:S01]  /*5690*/  HMMA.16816.F32 R56, R124, R64, R76 ;  /* 0x000000407c38723c */ /* 0x000fe2000000184c */
[----:B-1----:R-:W-:-:S04]  /*56a0*/  FFMA.FTZ R0, R71, UR13, -R18 ;  /* 0x0000000d47007c23 */ /* 0x002fc80008010812 */
[----:B------:R1:W2:Y:S03]  /*56b0*/  MUFU.EX2 R20, R0 ;  /* 0x0000000000147308 */ /* 0x0002a60000000800 */
[C---:B------:R-:W-:Y:S08]  /*56c0*/  HMMA.16816.F32 R76, R124.reuse, R82, R108 ;  /* 0x000000527c4c723c */ /* 0x040ff0000000186c */
[----:B------:R-:W-:Y:S01]  /*56d0*/  HMMA.16816.F32 R144, R124, R156, R144 ;  /* 0x0000009c7c90723c */ /* 0x000fe20000001890 */
[----:B-1----:R-:W-:Y:S01]  /*56e0*/  FFMA.FTZ R0, R226, UR13, -R19 ;  /* 0x0000000de2007c23 */ /* 0x002fe20008010813 */
[----:B--2---:R-:W-:-:S06]  /*56f0*/  F2FP.F16.F32.PACK_AB R130, R20, R21 ;  /* 0x000000151482723e */ /* 0x004fcc00000000ff */
[C---:B------:R-:W-:Y:S01]  /*5700*/  HMMA.16816.F32 R164, R124.reuse, R172, R164 ;  /* 0x000000ac7ca4723c */ /* 0x040fe200000018a4 */
[C---:B------:R-:W-:Y:S01]  /*5710*/  VIADD R226, R2.reuse, 0x1800 ;  /* 0x0000180002e27836 */ /* 0x040fe20000000000 */
[----:B------:R1:W-:Y:S06]  /*5720*/  MUFU.EX2 R18, R0 ;  /* 0x0000000000127308 */ /* 0x0003ec0000000800 */
[C---:B------:R-:W-:Y:S08]  /*5730*/  HMMA.16816.F32 R72, R124.reuse, R80, R52 ;  /* 0x000000507c48723c */ /* 0x040ff00000001834 */
[----:B------:R-:W-:Y:S01]  /*5740*/  HMMA.16816.F32 R88, R124, R96, R88 ;  /* 0x000000607c58723c */ /* 0x000fe20000001858 */
[----:B-1----:R-:W-:Y:S01]  /*5750*/  FFMA.FTZ R0, R227, UR13, -R19 ;  /* 0x0000000de3007c23 */ /* 0x002fe20008010813 */
[----:B------:R-:W-:-:S03]  /*5760*/  VIADD R227, R2, 0x800 ;  /* 0x0000080002e37836 */ /* 0x000fc60000000000 */
[----:B------:R1:W2:Y:S03]  /*5770*/  MUFU.EX2 R12, R0 ;  /* 0x00000000000c7308 */ /* 0x0002a60000000800 */
[C---:B------:R-:W-:Y:S08]  /*5780*/  HMMA.16816.F32 R104, R124.reuse, R112, R104 ;  /* 0x000000707c68723c */ /* 0x040ff00000001868 */
[----:B------:R-:W-:Y:S01]  /*5790*/  HMMA.16816.F32 R152, R124, R158, R152 ;  /* 0x0000009e7c98723c */ /* 0x000fe20000001898 */
[----:B-1----:R-:W-:Y:S01]  /*57a0*/  FFMA.FTZ R0, R228, UR13, -R19 ;  /* 0x0000000de4007c23 */ /* 0x002fe20008010813 */
[----:B--2---:R-:W-:-:S06]  /*57b0*/  F2FP.F16.F32.PACK_AB R129, R12, R18 ;  /* 0x000000120c81723e */ /* 0x004fcc00000000ff */
[C---:B------:R-:W-:Y:S01]  /*57c0*/  HMMA.16816.F32 R168, R124.reuse, R174, R168 ;  /* 0x000000ae7ca8723c */ /* 0x040fe200000018a8 */
[----:B------:R1:W-:Y:S07]  /*57d0*/  MUFU.EX2 R3, R0 ;  /* 0x0000000000037308 */ /* 0x0003ee0000000800 */
[C---:B------:R-:W-:Y:S08]  /*57e0*/  HMMA.16816.F32 R108, R124.reuse, R114, R160 ;  /* 0x000000727c6c723c */ /* 0x040ff000000018a0 */
[----:B------:R-:W-:Y:S01]  /*57f0*/  HMMA.16816.F32 R124, R124, R10, R148 ;  /* 0x0000000a7c7c723c */ /* 0x000fe20000001894 */
[----:B-1----:R-:W-:-:S06]  /*5800*/  FFMA.FTZ R0, R240, UR13, -R19 ;  /* 0x0000000df0007c23 */ /* 0x002fcc0008010813 */
[----:B------:R-:W1:Y:S02]  /*5810*/  MUFU.EX2 R0, R0 ;  /* 0x0000000000007308 */ /* 0x000e640000000800 */
[----:B-1----:R-:W-:-:S07]  /*5820*/  F2FP.F16.F32.PACK_AB R131, R0, R3 ;  /* 0x000000030083723e */ /* 0x002fce00000000ff */
[----:B------:R-:W-:Y:S01]  /*5830*/  HMMA.16816.F32 R48, R128, R6, R212 ;  /* 0x000000068030723c */ /* 0x000fe200000018d4 */
[----:B------:R-:W-:-:S04]  /*5840*/  FADD.FTZ R6, R139, R138 ;  /* 0x0000008a8b067221 */ /* 0x000fc80000010000 */
[----:B------:R-:W-:-:S03]  /*5850*/  FADD.FTZ R7, R140, R6 ;  /* 0x000000068c077221 */ /* 0x000fc60000010000 */
[----:B------:R-:W-:Y:S01]  /*5860*/  HMMA.16816.F32 R36, R128, R4, R36 ;  /* 0x000000048024723c */ /* 0x000fe20000001824 */
[----:B------:R-:W-:Y:S01]  /*5870*/  FADD.FTZ R4, R178, R176 ;  /* 0x000000b0b2047221 */ /* 0x000fe20000010000 */
[----:B------:R-:W-:-:S03]  /*5880*/  FADD.FTZ R5, R136, R132 ;  /* 0x0000008488057221 */ /* 0x000fc60000010000 */
        /* <DEDUP_REMOVED lines=22> */
[----:B------:R1:W-:Y:S01]  /*59f0*/  STL [R1], R246 ;  /* 0x000000f601007387 */ /* 0x0003e20000100800 */
[----:B------:R-:W-:Y:S01]  /*5a00*/  FADD.FTZ R250, R25, R250 ;  /* 0x000000fa19fa7221 */ /* 0x000fe20000010000 */
[----:B------:R-:W-:Y:S01]  /*5a10*/  FADD.FTZ R251, R242, R251 ;  /* 0x000000fbf2fb7221 */ /* 0x000fe20000010000 */
[----:B------:R-:W-:Y:S01]  /*5a20*/  FADD.FTZ R252, R0, R3 ;  /* 0x0000000300fc7221 */ /* 0x000fe20000010000 */
[----:B------:R-:W-:Y:S01]  /*5a30*/  VIADD R12, R222, 0x8000 ;  /* 0x00008000de0c7836 */ /* 0x000fe20000000000 */
        /* <DEDUP_REMOVED lines=14> */
[----:B-1----:R-:W-:-:S15]  /*5b20*/  BRA.U !UP1, `(.L_x_1447) ;  /* 0x000000b509707547 */ /* 0x002fde000b800000 */
[----:B------:R-:W2:Y:S01]  /*5b30*/  LDL R19, [R1+0xc] ;  /* 0x00000c0001137983 */ /* 0x000ea20000100800 */
[----:B------:R-:W1:Y:S01]  /*5b40*/  LDCU UR12, c[0x0][0x440] ;  /* 0x00008800ff0c77ac */ /* 0x000e620008000800 */
[----:B------:R-:W-:-:S04]  /*5b50*/  DEPBAR.LE SB0, 0x0 ;  /* 0x000080000000791a */ /* 0x000fc80000000000 */
[----:B------:R-:W3:Y:S01]  /*5b60*/  LDL R228, [R1+0x8] ;  /* 0x0000080001e47983 */ /* 0x000ee20000100800 */
[----:B------:R-:W-:Y:S01]  /*5b70*/  UIADD3 UR11, UPT, UPT, UR24, -0x2, URZ ;  /* 0xfffffffe180b7890 */ /* 0x000fe2000fffe0ff */
[----:B------:R-:W4:Y:S03]  /*5b80*/  S2R R240, SR_TID.X ;  /* 0x0000000000f07919 */ /* 0x000f260000002100 */
[----:B------:R-:W-:Y:S02]  /*5b90*/  UIMAD.WIDE.U32 UR16, UR8, UR11, URZ ;  /* 0x0000000b081072a5 */ /* 0x000fe4000f8e00ff */
[----:B------:R-:W-:Y:S02]  /*5ba0*/  UIMAD UR8, UR9, UR11, URZ ;  /* 0x0000000b090872a4 */ /* 0x000fe4000f8e02ff */
[----:B------:R-:W-:Y:S02]  /*5bb0*/  ULEA UR9, UP0, UR6, UR16, 0x4 ;  /* 0x0000001006097291 */ /* 0x000fe4000f8020ff */
[----:B------:R-:W-:Y:S01]  /*5bc0*/  UIADD3 UR8, UPT, UPT, UR17, UR8, URZ ;  /* 0x0000000811087290 */ /* 0x000fe2000fffe0ff */
[----:B------:R-:W-:Y:S01]  /*5bd0*/  IMAD.U32 R4, RZ, RZ, UR16 ;  /* 0x00000010ff047e24 */ /* 0x000fe2000f8e00ff */
[----:B-1----:R-:W-:-:S02]  /*5be0*/  ISETP.GE.AND P2, PT, R249, UR12, PT ;  /* 0x0000000cf9007c0c */ /* 0x002fc4000bf46270 */
[----:B------:R-:W-:Y:S01]  /*5bf0*/  ULEA.HI.X UR11, UR6, UR8, UR7, 0x4, UP0 ;  /* 0x00000008060b7291 */ /* 0x000fe200080f2407 */
[----:B------:R-:W-:Y:S01]  /*5c00*/  IMAD.U32 R2, RZ, RZ, UR9 ;  /* 0x00000009ff027e24 */ /* 0x000fe2000f8e00ff */
[----:B------:R-:W-:Y:S01]  /*5c10*/  MOV R3, UR16 ;  /* 0x0000001000037c02 */ /* 0x000fe20008000f00 */
[----:B------:R-:W-:Y:S01]  /*5c20*/  IMAD.U32 R7, RZ, RZ, UR9 ;  /* 0x00000009ff077e24 */ /* 0x000fe2000f8e00ff */
[----:B------:R-:W-:Y:S01]  /*5c30*/  MOV R0, UR8 ;  /* 0x0000000800007c02 */ /* 0x000fe20008000f00 */
[----:B------:R-:W-:Y:S01]  /*5c40*/  UISETP.GE.U32.AND UP0, UPT, UR24, 0x3, UPT ;  /* 0x000000031800788c */ /* 0x000fe2000bf06070 */
[----:B------:R-:W-:Y:S01]  /*5c50*/  MOV R6, UR11 ;  /* 0x0000000b00067c02 */ /* 0x000fe20008000f00 */
[----:B----4-:R-:W-:-:S05]  /*5c60*/  IMAD.SHL.U32 R240, R240, 0x8, RZ ;  /* 0x00000008f0f07824 */ /* 0x010fca00078e00ff */
[----:B------:R-:W-:Y:S01]  /*5c70*/  LOP3.LUT R240, R240, 0x38, RZ, 0xc0, !PT ;  /* 0x00000038f0f07812 */ /* 0x000fe200078ec0ff */
[----:B------:R-:W-:Y:S03]  /*5c80*/  BAR.SYNC.DEFER_BLOCKING 0x0 ;  /* 0x0000000000007b1d */ /* 0x000fe60000010000 */
[----:B------:R-:W-:Y:S02]  /*5c90*/  ISETP.GE.AND P3, PT, R240, UR12, PT ;  /* 0x0000000cf0007c0c */ /* 0x000fe4000bf66270 */
[-C--:B--2---:R-:W-:Y:S02]  /*5ca0*/  LEA R4, P4, R4, R19.reuse, 0x1 ;  /* 0x0000001304047211 */ /* 0x084fe400078808ff */
[----:B------:R-:W-:Y:S02]  /*5cb0*/  LEA R2, P1, R2, R19, 0x1 ;  /* 0x0000001302027211 */ /* 0x000fe400078208ff */
[-C--:B---3--:R-:W-:Y:S01]  /*5cc0*/  LEA.HI.X R5, R3, R228.reuse, R0, 0x1, P4 ;  /* 0x000000e403057211 */ /* 0x088fe200020f0c00 */
[----:B------:R-:W-:Y:S01]  /*5cd0*/  VIADD R0, R222, 0x8020 ;  /* 0x00008020de007836 */ /* 0x000fe20000000000 */
[----:B------:R-:W-:-:S02]  /*5ce0*/  LEA.HI.X R3, R7, R228, R6, 0x1, P1 ;  /* 0x000000e407037211 */ /* 0x000fc400008f0c06 */
[----:B------:R-:W-:-:S03]  /*5cf0*/  @P6 IADD3 R0, PT, PT, R12, -0x20, RZ ;  /* 0xffffffe00c006810 */ /* 0x000fc60007ffe0ff */
        /* <DEDUP_REMOVED lines=22> */
[----:B-1----:R-:W1:Y:S04]  /*5e60*/  LDSM.16.M88.4 R4, [R216+0x2000] ;  /* 0x00200000d804783b */ /* 0x002e680000000200 */
[----:B------:R-:W4:Y:S04]  /*5e70*/  LDSM.16.M88.4 R32, [R218+UR5+0x8800] ;  /* 0x00880005da20783b */ /* 0x000f280008000200 */
[----:B------:R-:W-:Y:S01]  /*5e80*/  LDSM.16.M88.4 R176, [R0] ;  /* 0x0000000000b0783b */ /* 0x000fe20000000200 */
[----:B--2---:R-:W-:-:S03]  /*5e90*/  IMAD.MOV.U32 R2, RZ, RZ, 0x40 ;  /* 0x00000040ff027424 */ /* 0x004fc600078e00ff */
[----:B------:R-:W2:Y:S01]  /*5ea0*/  LDSM.16.M88.4 R20, [R221+0x2000] ;  /* 0x00200000dd14783b */ /* 0x000ea20000000200 */
[----:B------:R-:W-:-:S03]  /*5eb0*/  IADD3 R3, PT, PT, R17, -0x2f, RZ ;  /* 0xffffffd111037810 */ /* 0x000fc60007ffe0ff */
[----:B------:R-:W-:Y:S01]  /*5ec0*/  LDSM.16.M88.4 R180, [R0+0x800] ;  /* 0x0008000000b4783b */ /* 0x000fe20000000200 */
[----:B------:R-:W-:-:S03]  /*5ed0*/  SEL R2, R2, 0xffffffc0, !P0 ;  /* 0xffffffc002027807 */ /* 0x000fc60004000000 */
[----:B------:R-:W5:Y:S01]  /*5ee0*/  LDSM.16.M88.4 R28, [R221] ;  /* 0x00000000dd1c783b */ /* 0x000f620000000200 */
[----:B------:R-:W-:Y:S01]  /*5ef0*/  IADD3 R248, PT, PT, R216, R2, RZ ;  /* 0x00000002d8f87210 */ /* 0x000fe20007ffe0ff */
[----:B------:R-:W-:Y:S02]  /*5f00*/  IMAD.IADD R247, R222, 0x1, R2 ;  /* 0x00000001def77824 */ /* 0x000fe400078e0202 */
[----:B------:R-:W0:Y:S01]  /*5f10*/  LDGDEPBAR ;  /* 0x00000000000079af */ /* 0x000e220000000000 */
[----:B------:R-:W-:-:S03]  /*5f20*/  VIADD R2, R17, 0xffffffd8 ;  /* 0xffffffd811027836 */ /* 0x000fc60000000000 */
[----:B------:R-:W-:Y:S04]  /*5f30*/  LDSM.16.M88.4 R136, [R247+0x8000] ;  /* 0x00800000f788783b */ /* 0x000fe80000000200 */
[----:B------:R-:W-:Y:S01]  /*5f40*/  LDSM.16.M88.4 R188, [R247+0x8800] ;  /* 0x00880000f7bc783b */ /* 0x000fe20000000200 */
[-C--:B---3--:R-:W-:Y:S03]  /*5f50*/  HMMA.16816.F32 R208, R8, R24.reuse, RZ ;  /* 0x0000001808d0723c */ /* 0x088fe600000018ff */
[----:B------:R-:W-:Y:S05]  /*5f60*/  STL [R1+0x4], R247 ;  /* 0x000004f701007387 */ /* 0x000fea0000100800 */
[C---:B-1----:R-:W-:Y:S08]  /*5f70*/  HMMA.16816.F32 R204, R4.reuse, R24, RZ ;  /* 0x0000001804cc723c */ /* 0x042ff000000018ff */
[-C--:B------:R-:W-:Y:S08]  /*5f80*/  HMMA.16816.F32 R200, R4, R26.reuse, RZ ;  /* 0x0000001a04c8723c */ /* 0x080ff000000018ff */
[C---:B------:R-:W-:Y:S01]  /*5f90*/  HMMA.16816.F32 R212, R8.reuse, R26, RZ ;  /* 0x0000001a08d4723c */ /* 0x040fe200000018ff */
[----:B------:R-:W1:Y:S07]  /*5fa0*/  LDSM.16.M88.4 R24, [R248+0x2000] ;  /* 0x00200000f818783b */ /* 0x000e6e0000000200 */
[-C--:B----4-:R-:W-:Y:S08]  /*5fb0*/  HMMA.16816.F32 R184, R8, R32.reuse, RZ ;  /* 0x0000002008b8723c */ /* 0x090ff000000018ff */
[C---:B------:R-:W-:Y:S08]  /*5fc0*/  HMMA.16816.F32 R196, R4.reuse, R32, RZ ;  /* 0x0000002004c4723c */ /* 0x040ff000000018ff */
[-C--:B------:R-:W-:Y:S01]  /*5fd0*/  HMMA.16816.F32 R192, R4, R34.reuse, RZ ;  /* 0x0000002204c0723c */ /* 0x080fe200000018ff */
[----:B------:R-:W3:Y:S07]  /*5fe0*/  LDSM.16.M88.4 R4, [R248] ;  /* 0x00000000f804783b */ /* 0x000eee0000000200 */
[----:B------:R-:W-:Y:S01]  /*5ff0*/  HMMA.16816.F32 R232, R8, R34, RZ ;  /* 0x0000002208e8723c */ /* 0x000fe200000018ff */
[----:B------:R-:W-:Y:S07]  /*6000*/  LDSM.16.M88.4 R8, [R220+0x2000] ;  /* 0x00200000dc08783b */ /* 0x000fee0000000200 */
[----:B--2---:R-:W-:Y:S08]  /*6010*/  HMMA.16816.F32 R240, R20, R176, R204 ;  /* 0x000000b014f0723c */ /* 0x004ff000000018cc */
[-C--:B-----5:R-:W-:Y:S01]  /*6020*/  HMMA.16816.F32 R32, R28, R180.reuse, R184 ;  /* 0x000000b41c20723c */ /* 0x0a0fe200000018b8 */
[----:B------:R-:W2:Y:S07]  /*6030*/  LDSM.16.M88.4 R184, [R219+0x8000] ;  /* 0x00800000dbb8783b */ /* 0x000eae0000000200 */
[C---:B------:R-:W-:Y:S01]  /*6040*/  HMMA.16816.F32 R204, R20.reuse, R180, R196 ;  /* 0x000000b414cc723c */ /* 0x040fe200000018c4 */
[----:B------:R-:W4:Y:S07]  /*6050*/  LDSM.16.M88.4 R196, [R219+0x8800] ;  /* 0x00880000dbc4783b */ /* 0x000f2e0000000200 */
[C---:B------:R-:W-:Y:S08]  /*6060*/  HMMA.16816.F32 R236, R20.reuse, R178, R200 ;  /* 0x000000b214ec723c */ /* 0x040ff000000018c8 */
[----:B------:R-:W-:Y:S01]  /*6070*/  HMMA.16816.F32 R200, R20, R182, R192 ;  /* 0x000000b614c8723c */ /* 0x000fe200000018c0 */
[----:B------:R-:W5:Y:S07]  /*6080*/  LDSM.16.M88.4 R20, [R220] ;  /* 0x00000000dc14783b */ /* 0x000f6e0000000200 */
[C---:B------:R-:W-:Y:S08]  /*6090*/  HMMA.16816.F32 R192, R28.reuse, R176, R208 ;  /* 0x000000b01cc0723c */ /* 0x040ff000000018d0 */
[----:B------:R-:W-:Y:S08]  /*60a0*/  HMMA.16816.F32 R176, R28, R178, R212 ;  /* 0x000000b21cb0723c */ /* 0x000ff000000018d4 */
[----:B-1----:R-:W-:Y:S08]  /*60b0*/  HMMA.16816.F32 R212, R24, R138, R236 ;  /* 0x0000008a18d4723c */ /* 0x002ff000000018ec */
[----:B------:R-:W-:Y:S01]  /*60c0*/  HMMA.16816.F32 R28, R28, R182, R232 ;  /* 0x000000b61c1c723c */ /* 0x000fe200000018e8 */
[----:B------:R-:W-:Y:S07]  /*60d0*/  LDSM.16.M88.4 R180, [R218+UR5+0x9000] ;  /* 0x00900005dab4783b */ /* 0x000fee0008000200 */
[C---:B------:R-:W-:Y:S08]  /*60e0*/  HMMA.16816.F32 R208, R24.reuse, R188, R204 ;  /* 0x000000bc18d0723c */ /* 0x040ff000000018cc */
[C---:B------:R-:W-:Y:S08]  /*60f0*/  HMMA.16816.F32 R232, R24.reuse, R136, R240 ;  /* 0x0000008818e8723c */ /* 0x040ff000000018f0 */
[----:B------:R-:W-:Y:S08]  /*6100*/  HMMA.16816.F32 R200, R24, R190, R200 ;  /* 0x000000be18c8723c */ /* 0x000ff000000018c8 */
[C---:B---3--:R-:W-:Y:S08]  /*6110*/  HMMA.16816.F32 R192, R4.reuse, R136, R192 ;  /* 0x0000008804c0723c */ /* 0x048ff000000018c0 */
[C---:B------:R-:W-:Y:S01]  /*6120*/  HMMA.16816.F32 R204, R4.reuse, R138, R176 ;  /* 0x0000008a04cc723c */ /* 0x040fe200000018b0 */
[----:B------:R-:W1:Y:S04]  /*6130*/  LDSM.16.M88.4 R136, [R216+0x4000] ;  /* 0x00400000d888783b */ /* 0x000e680000000200 */
[----:B------:R-:W-:Y:S03]  /*6140*/  LDSM.16.M88.4 R176, [R218+UR5+0x9800] ;  /* 0x00980005dab0783b */ /* 0x000fe60008000200 */
[----:B------:R-:W-:Y:S01]  /*6150*/  HMMA.16816.F32 R24, R4, R188, R32 ;  /* 0x000000bc0418723c */ /* 0x000fe20000001820 */
[----:B------:R-:W-:Y:S07]  /*6160*/  LDSM.16.M88.4 R32, [R221+0x4000] ;  /* 0x00400000dd20783b */ /* 0x000fee0000000200 */
[----:B--2---:R-:W-:Y:S08]  /*6170*/  HMMA.16816.F32 R236, R8, R186, R212 ;  /* 0x000000ba08ec723c */ /* 0x004ff000000018d4 */
[----:B------:R-:W-:Y:S01]  /*6180*/  HMMA.16816.F32 R188, R4, R190, R28 ;  /* 0x000000be04bc723c */ /* 0x000fe2000000181c */
[----:B------:R-:W2:Y:S04]  /*6190*/  LDSM.16.M88.4 R4, [R216+0x6000] ;  /* 0x00600000d804783b */ /* 0x000ea80000000200 */
[----:B------:R-:W-:Y:S03]  /*61a0*/  LDSM.16.M88.4 R28, [R221+0x6000] ;  /* 0x00600000dd1c783b */ /* 0x000fe60000000200 */
[C---:B----4-:R-:W-:Y:S08]  /*61b0*/  HMMA.16816.F32 R212, R8.reuse, R196, R208 ;  /* 0x000000c408d4723c */ /* 0x050ff000000018d0 */
[C---:B------:R-:W-:Y:S08]  /*61c0*/  HMMA.16816.F32 R232, R8.reuse, R184, R232 ;  /* 0x000000b808e8723c */ /* 0x040ff000000018e8 */
[----:B------:R-:W-:Y:S08]  /*61d0*/  HMMA.16816.F32 R208, R8, R198, R200 ;  /* 0x000000c608d0723c */ /* 0x000ff000000018c8 */
[C---:B-----5:R-:W-:Y:S01]  /*61e0*/  HMMA.16816.F32 R8, R20.reuse, R184, R192 ;  /* 0x000000b81408723c */ /* 0x060fe200000018c0 */
[----:B------:R-:W3:Y:S07]  /*61f0*/  LDSM.16.M88.4 R192, [R0+0x1000] ;  /* 0x0010000000c0783b */ /* 0x000eee0000000200 */
[C---:B------:R-:W-:Y:S08]  /*6200*/  HMMA.16816.F32 R204, R20.reuse, R186, R204 ;  /* 0x000000ba14cc723c */ /* 0x040ff000000018cc */
[C---:B------:R-:W-:Y:S01]  /*6210*/  HMMA.16816.F32 R184, R20.reuse, R196, R24 ;  /* 0x000000c414b8723c */ /* 0x040fe20000001818 */
[----:B------:R-:W-:Y:S07]  /*6220*/  LDSM.16.M88.4 R24, [R248+0x4000] ;  /* 0x00400000f818783b */ /* 0x000fee0000000200 */
[----:B------:R-:W-:Y:S01]  /*6230*/  HMMA.16816.F32 R200, R20, R198, R188 ;  /* 0x000000c614c8723c */ /* 0x000fe200000018bc */
[----:B------:R-:W4:Y:S07]  /*6240*/  LDSM.16.M88.4 R188, [R247+0x9000] ;  /* 0x00900000f7bc783b */ /* 0x000f2e0000000200 */
[-C--:B-1----:R-:W-:Y:S01]  /*6250*/  HMMA.16816.F32 R20, R136, R180.reuse, R8 ;  /* 0x000000b48814723c */ /* 0x082fe20000001808 */
[----:B------:R-:W-:Y:S07]  /*6260*/  LDSM.16.M88.4 R8, [R220+0x4000] ;  /* 0x00400000dc08783b */ /* 0x000fee0000000200 */
[C---:B--2---:R-:W-:Y:S08]  /*6270*/  HMMA.16816.F32 R196, R4.reuse, R180, R232 ;  /* 0x000000b404c4723c */ /* 0x044ff000000018e8 */
[C---:B------:R-:W-:Y:S08]  /*6280*/  HMMA.16816.F32 R236, R4.reuse, R182, R236 ;  /* 0x000000b604ec723c */ /* 0x040ff000000018ec */
[C---:B------:R-:W-:Y:S08]  /*6290*/  HMMA.16816.F32 R240, R4.reuse, R176, R212 ;  /* 0x000000b004f0723c */ /* 0x040ff000000018d4 */
[----:B------:R-:W-:Y:S08]  /*62a0*/  HMMA.16816.F32 R232, R4, R178, R208 ;  /* 0x000000b204e8723c */ /* 0x000ff000000018d0 */
[----:B---3--:R-:W-:Y:S01]  /*62b0*/  HMMA.16816.F32 R4, R32, R192, R20 ;  /* 0x000000c02004723c */ /* 0x008fe20000001814 */
[----:B------:R-:W-:Y:S07]  /*62c0*/  LDSM.16.M88.4 R20, [R248+0x6000] ;  /* 0x00600000f814783b */ /* 0x000fee0000000200 */
[C---:B------:R-:W-:Y:S01]  /*62d0*/  HMMA.16816.F32 R208, R136.reuse, R176, R184 ;  /* 0x000000b088d0723c */ /* 0x040fe200000018b8 */
[----:B------:R-:W1:Y:S07]  /*62e0*/  LDSM.16.M88.4 R184, [R219+0x9000] ;  /* 0x00900000dbb8783b */ /* 0x000e6e0000000200 */
[C---:B------:R-:W-:Y:S08]  /*62f0*/  HMMA.16816.F32 R204, R136.reuse, R182, R204 ;  /* 0x000000b688cc723c */ /* 0x040ff000000018cc */
[----:B------:R-:W-:Y:S08]  /*6300*/  HMMA.16816.F32 R212, R136, R178, R200 ;  /* 0x000000b288d4723c */ /* 0x000ff000000018c8 */
[----:B----4-:R-:W-:Y:S01]  /*6310*/  HMMA.16816.F32 R176, R24, R188, R4 ;  /* 0x000000bc18b0723c */ /* 0x010fe20000001804 */
[----:B------:R-:W2:Y:S07]  /*6320*/  LDSM.16.M88.4 R4, [R220+0x6000] ;  /* 0x00600000dc04783b */ /* 0x000eae0000000200 */
[----:B------:R-:W-:-:S12]  /*6330*/  HMMA.16816.F32 R136, R28, R192, R196 ;  /* 0x000000c01c88723c */ /* 0x000fd800000018c4 */
[----:B-1----:R-:W-:Y:S01]  /*6340*/  HMMA.16816.F32 R200, R8, R184, R176 ;  /* 0x000000b808c8723c */ /* 0x002fe200000018b0 */
[----:B------:R1:W3:Y:S07]  /*6350*/  LDSM.16.M88.4 R176, [R0+0x1800] ;  /* 0x0018000000b0783b */ /* 0x0002ee0000000200 */
[----:B------:R-:W-:Y:S08]  /*6360*/  HMMA.16816.F32 R180, R20, R188, R136 ;  /* 0x000000bc14b4723c */ /* 0x000ff00000001888 */
[----:B------:R-:W-:Y:S03]  /*6370*/  HMMA.16816.F32 R136, R32, R194, R204 ;  /* 0x000000c22088723c */ /* 0x000fe600000018cc */
[----:B------:R-:W-:Y:S01]  /*6380*/  FMUL.FTZ R200, R200, UR4 ;  /* 0x00000004c8c87c20 */ /* 0x000fe20008410000 */
[----:B------:R-:W-:Y:S01]  /*6390*/  FMUL.FTZ R201, R201, UR4 ;  /* 0x00000004c9c97c20 */ /* 0x000fe20008410000 */
[----:B------:R-:W-:Y:S01]  /*63a0*/  FMUL.FTZ R202, R202, UR4 ;  /* 0x00000004caca7c20 */ /* 0x000fe20008410000 */
[----:B------:R-:W-:-:S02]  /*63b0*/  FMUL.FTZ R203, R203, UR4 ;  /* 0x00000004cbcb7c20 */ /* 0x000fc40008410000 */
[----:B------:R-:W-:Y:S01]  /*63c0*/  HMMA.16816.F32 R192, R28, R194, R236 ;  /* 0x000000c21cc0723c */ /* 0x000fe200000018ec */
[----:B------:R-:W-:Y:S01]  /*63d0*/  MUFU.TANH R239, R200 ;  /* 0x000000c800ef7308 */ /* 0x000fe20000002400 */
[----:B-1----:R-:W-:-:S06]  /*63e0*/  IADD3 R0, PT, PT, R17, -0x27, RZ ;  /* 0xffffffd911007810 */ /* 0x002fcc0007ffe0ff */
[----:B--2---:R-:W-:Y:S01]  /*63f0*/  HMMA.16816.F32 R204, R4, R184, R180 ;  /* 0x000000b804cc723c */ /* 0x004fe200000018b4 */
[----:B------:R-:W1:Y:S01]  /*6400*/  LDSM.16.M88.4 R180, [R247+0x9800] ;  /* 0x00980000f7b4783b */ /* 0x000e620000000200 */
[----:B------:R-:W-:Y:S06]  /*6410*/  MUFU.TANH R236, R201 ;  /* 0x000000c900ec7308 */ /* 0x000fec0000002400 */
[-C--:B------:R-:W-:Y:S02]  /*6420*/  HMMA.16816.F32 R136, R24, R190.reuse, R136 ;  /* 0x000000be1888723c */ /* 0x080fe40000001888 */
[----:B------:R-:W-:Y:S06]  /*6430*/  MUFU.TANH R237, R202 ;  /* 0x000000ca00ed7308 */ /* 0x000fec0000002400 */
[----:B------:R-:W-:Y:S02]  /*6440*/  HMMA.16816.F32 R196, R20, R190, R192 ;  /* 0x000000be14c4723c */ /* 0x000fe400000018c0 */
[----:B------:R2:W-:Y:S01]  /*6450*/  MUFU.TANH R228, R203 ;  /* 0x000000cb00e47308 */ /* 0x0005e20000002400 */
[----:B------:R-:W-:Y:S01]  /*6460*/  FMUL.FTZ R204, R204, UR4 ;  /* 0x00000004cccc7c20 */ /* 0x000fe20008410000 */
[----:B------:R-:W-:Y:S01]  /*6470*/  FMUL.FTZ R205, R205, UR4 ;  /* 0x00000004cdcd7c20 */ /* 0x000fe20008410000 */
[----:B------:R-:W-:-:S03]  /*6480*/  FMUL.FTZ R206, R206, UR4 ;  /* 0x00000004cece7c20 */ /* 0x000fc60008410000 */
[----:B---3--:R-:W-:Y:S02]  /*6490*/  HMMA.16816.F32 R188, R28, R176, R240 ;  /* 0x000000b01cbc723c */ /* 0x008fe400000018f0 */
[----:B------:R-:W-:Y:S06]  /*64a0*/  MUFU.TANH R18, R204 ;  /* 0x000000cc00127308 */ /* 0x000fec0000002400 */
[----:B------:R-:W-:Y:S01]  /*64b0*/  HMMA.16816.F32 R192, R8, R186, R136 ;  /* 0x000000ba08c0723c */ /* 0x000fe20000001888 */
[----:B------:R-:W3:Y:S01]  /*64c0*/  LDSM.16.M88.4 R136, [R219+0x9800] ;  /* 0x00980000db88783b */ /* 0x000ee20000000200 */
[----:B------:R-:W-:Y:S01]  /*64d0*/  MUFU.TANH R12, R205 ;  /* 0x000000cd000c7308 */ /* 0x000fe20000002400 */
[----:B------:R-:W-:-:S05]  /*64e0*/  DEPBAR.LE SB0, 0x0 ;  /* 0x000080000000791a */ /* 0x000fca0000000000 */
[C---:B--2---:R-:W-:Y:S01]  /*64f0*/  HMMA.16816.F32 R200, R32.reuse, R176, R208 ;  /* 0x000000b020c8723c */ /* 0x044fe200000018d0 */
[----:B------:R-:W-:Y:S01]  /*6500*/  FMUL.FTZ R208, R207, UR4 ;  /* 0x00000004cfd07c20 */ /* 0x000fe20008410000 */
[----:B------:R2:W-:Y:S06]  /*6510*/  MUFU.TANH R209, R206 ;  /* 0x000000ce00d17308 */ /* 0x0005ec0000002400 */
[----:B------:R-:W-:Y:S02]  /*6520*/  HMMA.16816.F32 R32, R32, R178, R212 ;  /* 0x000000b22020723c */ /* 0x000fe400000018d4 */
[----:B------:R-:W-:Y:S01]  /*6530*/  MUFU.TANH R208, R208 ;  /* 0x000000d000d07308 */ /* 0x000fe20000002400 */
[----:B------:R-:W-:Y:S01]  /*6540*/  FMUL.FTZ R192, R192, UR4 ;  /* 0x00000004c0c07c20 */ /* 0x000fe20008410000 */
[----:B------:R-:W-:Y:S01]  /*6550*/  FMUL.FTZ R194, R194, UR4 ;  /* 0x00000004c2c27c20 */ /* 0x000fe20008410000 */
[----:B------:R-:W-:-:S03]  /*6560*/  FMUL.FTZ R193, R193, UR4 ;  /* 0x00000004c1c17c20 */ /* 0x000fc60008410000 */
[----:B------:R-:W-:Y:S02]  /*6570*/  HMMA.16816.F32 R196, R4, R186, R196 ;  /* 0x000000ba04c4723c */ /* 0x000fe400000018c4 */
[----:B------:R-:W-:Y:S06]  /*6580*/  MUFU.TANH R211, R192 ;  /* 0x000000c000d37308 */ /* 0x000fec0000002400 */
[----:B--2---:R-:W-:Y:S02]  /*6590*/  HMMA.16816.F32 R204, R28, R178, R232 ;  /* 0x000000b21ccc723c */ /* 0x004fe400000018e8 */
[----:B------:R-:W-:Y:S06]  /*65a0*/  MUFU.TANH R210, R193 ;  /* 0x000000c100d27308 */ /* 0x000fec0000002400 */
[----:B-1----:R-:W-:Y:S03]  /*65b0*/  HMMA.16816.F32 R28, R20, R180, R188 ;  /* 0x000000b4141c723c */ /* 0x002fe600000018bc */
[----:B------:R-:W-:Y:S01]  /*65c0*/  FMUL.FTZ R196, R196, UR4 ;  /* 0x00000004c4c47c20 */ /* 0x000fe20008410000 */
[----:B------:R-:W-:Y:S01]  /*65d0*/  FMUL.FTZ R197, R197, UR4 ;  /* 0x00000004c5c57c20 */ /* 0x000fe20008410000 */
[----:B------:R-:W-:Y:S01]  /*65e0*/  FMUL.FTZ R141, R198, UR4 ;  /* 0x00000004c68d7c20 */ /* 0x000fe20008410000 */
[----:B------:R-:W-:-:S02]  /*65f0*/  FMUL.FTZ R140, R199, UR4 ;  /* 0x00000004c78c7c20 */ /* 0x000fc40008410000 */
[----:B------:R-:W-:Y:S01]  /*6600*/  HMMA.16816.F32 R184, R24, R180, R200 ;  /* 0x000000b418b8723c */ /* 0x000fe200000018c8 */
[----:B------:R-:W1:Y:S01]  /*6610*/  MUFU.TANH R196, R196 ;  /* 0x000000c400c47308 */ /* 0x000e620000002400 */
[----:B------:R-:W-:-:S06]  /*6620*/  FMUL.FTZ R180, R195, UR4 ;  /* 0x00000004c3b47c20 */ /* 0x000fcc0008410000 */
[----:B------:R-:W-:Y:S01]  /*6630*/  HMMA.16816.F32 R20, R20, R182, R204 ;  /* 0x000000b61414723c */ /* 0x000fe200000018cc */
[----:B------:R-:W-:Y:S07]  /*6640*/  MUFU.TANH R197, R197 ;  /* 0x000000c500c57308 */ /* 0x000fee0000002400 */
[----:B---3--:R-:W-:Y:S01]  /*6650*/  HMMA.16816.F32 R28, R4, R136, R28 ;  /* 0x00000088041c723c */ /* 0x008fe2000000181c */
[----:B------:R-:W-:Y:S07]  /*6660*/  MUFU.TANH R200, R194 ;  /* 0x000000c200c87308 */ /* 0x000fee0000002400 */
[----:B------:R-:W-:Y:S01]  /*6670*/  HMMA.16816.F32 R24, R24, R182, R32 ;  /* 0x000000b61818723c */ /* 0x000fe20000001820 */
[----:B------:R-:W-:Y:S07]  /*6680*/  MUFU.TANH R180, R180 ;  /* 0x000000b400b47308 */ /* 0x000fee0000002400 */
[----:B------:R-:W-:Y:S01]  /*6690*/  HMMA.16816.F32 R4, R4, R138, R20 ;  /* 0x0000008a0404723c */ /* 0x000fe20000001814 */
[----:B------:R-:W-:Y:S02]  /*66a0*/  MUFU.TANH R141, R141 ;  /* 0x0000008d008d7308 */ /* 0x000fe40000002400 */
[----:B------:R-:W-:Y:S01]  /*66b0*/  FMUL.FTZ R29, R29, UR4 ;  /* 0x000000041d1d7c20 */ /* 0x000fe20008410000 */
[----:B------:R-:W-:Y:S01]  /*66c0*/  FMUL.FTZ R28, R28, UR4 ;  /* 0x000000041c1c7c20 */ /* 0x000fe20008410000 */
[----:B------:R-:W-:Y:S01]  /*66d0*/  FMUL.FTZ R30, R30, UR4 ;  /* 0x000000041e1e7c20 */ /* 0x000fe20008410000 */
[----:B------:R-:W-:-:S02]  /*66e0*/  FMUL.FTZ R35, R31, UR4 ;  /* 0x000000041f237c20 */ /* 0x000fc40008410000 */
[C---:B------:R-:W-:Y:S01]  /*66f0*/  HMMA.16816.F32 R184, R8.reuse, R136, R184 ;  /* 0x0000008808b8723c */ /* 0x040fe200000018b8 */
[----:B------:R1:W-:Y:S07]  /*6700*/  MUFU.TANH R192, R29 ;  /* 0x0000001d00c07308 */ /* 0x0003ee0000002400 */
[----:B------:R-:W-:Y:S01]  /*6710*/  HMMA.16816.F32 R176, R8, R138, R24 ;  /* 0x0000008a08b0723c */ /* 0x000fe20000001818 */
[----:B------:R2:W3:Y:S01]  /*6720*/  MUFU.TANH R188, R28 ;  /* 0x0000001c00bc7308 */ /* 0x0004e20000002400 */
[----:B------:R-:W-:Y:S01]  /*6730*/  IADD3 R8, PT, PT, R17, -0x3f, RZ ;  /* 0xffffffc111087810 */ /* 0x000fe20007ffe0ff */
[----:B------:R-:W-:Y:S01]  /*6740*/  FMUL.FTZ R33, R7, UR4 ;  /* 0x0000000407217c20 */ /* 0x000fe20008410000 */
[----:B------:R-:W-:Y:S01]  /*6750*/  FMUL.FTZ R4, R4, UR4 ;  /* 0x0000000404047c20 */ /* 0x000fe20008410000 */
[----:B------:R-:W-:-:S02]  /*6760*/  VIADD R7, R17, 0xffffffc8 ;  /* 0xffffffc811077836 */ /* 0x000fc40000000000 */
[----:B------:R-:W-:Y:S01]  /*6770*/  FMUL.FTZ R11, R5, UR4 ;  /* 0x00000004050b7c20 */ /* 0x000fe20008410000 */
[----:B------:R-:W-:Y:S01]  /*6780*/  IADD3 R5, PT, PT, R17, -0x37, RZ ;  /* 0xffffffc911057810 */ /* 0x000fe20007ffe0ff */
[----:B------:R-:W-:Y:S01]  /*6790*/  FMUL.FTZ R34, R6, UR4 ;  /* 0x0000000406227c20 */ /* 0x000fe20008410000 */
[----:B------:R4:W5:Y:S01]  /*67a0*/  MUFU.TANH R10, R4 ;  /* 0x00000004000a7308 */ /* 0x0009620000002400 */
[-C--:B------:R-:W-:Y:S01]  /*67b0*/  ISETP.GE.AND P4, PT, R7, R13.reuse, PT ;  /* 0x0000000d0700720c */ /* 0x080fe20003f86270 */
[----:B------:R-:W-:Y:S01]  /*67c0*/  FMUL.FTZ R142, R184, UR4 ;  /* 0x00000004b88e7c20 */ /* 0x000fe20008410000 */
[----:B------:R-:W-:Y:S01]  /*67d0*/  IADD3 R6, PT, PT, R17, -0x40, RZ ;  /* 0xffffffc011067810 */ /* 0x000fe20007ffe0ff */
[----:B------:R-:W-:Y:S01]  /*67e0*/  FMUL.FTZ R31, R185, UR4 ;  /* 0x00000004b91f7c20 */ /* 0x000fe20008410000 */
[-C--:B------:R-:W-:Y:S01]  /*67f0*/  ISETP.GE.AND P1, PT, R5, R13.reuse, PT ;  /* 0x0000000d0500720c */ /* 0x080fe20003f26270 */
[----:B------:R-:W-:Y:S01]  /*6800*/  FMUL.FTZ R132, R186, UR4 ;  /* 0x00000004ba847c20 */ /* 0x000fe20008410000 */
[----:B-1----:R-:W-:Y:S01]  /*6810*/  FSEL R29, R196, -INF , !P4 ;  /* 0xff800000c41d7808 */ /* 0x002fe20006000000 */
[----:B------:R-:W1:Y:S01]  /*6820*/  MUFU.TANH R11, R11 ;  /* 0x0000000b000b7308 */ /* 0x000e620000002400 */
[-C--:B------:R-:W-:Y:S01]  /*6830*/  ISETP.GE.AND P5, PT, R8, R13.reuse, PT ;  /* 0x0000000d0800720c */ /* 0x080fe20003fa6270 */
[----:B------:R-:W-:Y:S01]  /*6840*/  FMUL.FTZ R136, R187, UR4 ;  /* 0x00000004bb887c20 */ /* 0x000fe20008410000 */
[----:B------:R-:W-:-:S02]  /*6850*/  ISETP.GE.AND P4, PT, R6, R13, PT ;  /* 0x0000000d0600720c */ /* 0x000fc40003f86270 */
[----:B--2---:R-:W-:Y:S02]  /*6860*/  FSEL R28, R12, -INF , !P5 ;  /* 0xff8000000c1c7808 */ /* 0x004fe40006800000 */
[----:B------:R-:W-:Y:S01]  /*6870*/  FSEL R27, R18, -INF , !P4 ;  /* 0xff800000121b7808 */ /* 0x000fe20006000000 */
[----:B------:R2:W1:Y:S01]  /*6880*/  MUFU.TANH R137, R30 ;  /* 0x0000001e00897308 */ /* 0x0004620000002400 */
[----:B----4-:R-:W-:Y:S01]  /*6890*/  VIADD R4, R17, 0xffffffd0 ;  /* 0xffffffd011047836 */ /* 0x010fe20000000000 */
[----:B------:R-:W-:Y:S02]  /*68a0*/  ISETP.GE.AND P4, PT, R7, R14, PT ;  /* 0x0000000e0700720c */ /* 0x000fe40003f86270 */
[----:B------:R-:W-:Y:S01]  /*68b0*/  FMNMX3.FTZ R9, R135, R27, R28, !PT ;  /* 0x0000001b87097276 */ /* 0x000fe2000781001c */
[----:B------:R-:W-:Y:S01]  /*68c0*/  BAR.SYNC.DEFER_BLOCKING 0x0 ;  /* 0x0000000000007b1d */ /* 0x000fe20000010000 */
[----:B------:R-:W-:-:S04]  /*68d0*/  ISETP.GE.AND P5, PT, R4, R13, PT ;  /* 0x0000000d0400720c */ /* 0x000fc80003fa6270 */
[----:B---3--:R-:W-:Y:S01]  /*68e0*/  FSEL R188, R188, -INF , !P5 ;  /* 0xff800000bcbc7808 */ /* 0x008fe20006800000 */
[----:B------:R-:W3:Y:S01]  /*68f0*/  MUFU.TANH R140, R140 ;  /* 0x0000008c008c7308 */ /* 0x000ee20000002400 */
[----:B------:R-:W-:Y:S02]  /*6900*/  ISETP.GE.AND P5, PT, R8, R14, PT ;  /* 0x0000000e0800720c */ /* 0x000fe40003fa6270 */
[----:B--2---:R-:W-:Y:S02]  /*6910*/  FSEL R30, R197, -INF , !P1 ;  /* 0xff800000c51e7808 */ /* 0x004fe40004800000 */
[----:B------:R-:W-:-:S03]  /*6920*/  ISETP.GE.AND P1, PT, R3, R13, PT ;  /* 0x0000000d0300720c */ /* 0x000fc60003f26270 */
[----:B------:R-:W2:Y:S01]  /*6930*/  MUFU.TANH R142, R142 ;  /* 0x0000008e008e7308 */ /* 0x000ea20000002400 */
[----:B------:R-:W-:Y:S02]  /*6940*/  FMNMX3.FTZ R9, R9, R29, R30, !PT ;  /* 0x0000001d09097276 */ /* 0x000fe4000781001e */
[----:B------:R-:W-:Y:S02]  /*6950*/  FSEL R192, R192, -INF , !P1 ;  /* 0xff800000c0c07808 */ /* 0x000fe40004800000 */
[-C--:B------:R-:W-:Y:S02]  /*6960*/  ISETP.GE.AND P1, PT, R2, R13.reuse, PT ;  /* 0x0000000d0200720c */ /* 0x080fe40003f26270 */
[----:B------:R-:W-:Y:S01]  /*6970*/  FMNMX3.FTZ R26, R9, R188, R192, !PT ;  /* 0x000000bc091a7276 */ /* 0x000fe200078100c0 */
[----:B------:R-:W4:Y:S01]  /*6980*/  MUFU.TANH R35, R35 ;  /* 0x0000002300237308 */ /* 0x000f220000002400 */
[----:B-----5:R-:W-:Y:S02]  /*6990*/  FSEL R193, R10, -INF , !P1 ;  /* 0xff8000000ac17808 */ /* 0x020fe40004800000 */
[----:B------:R-:W-:-:S04]  /*69a0*/  ISETP.GE.AND P1, PT, R0, R13, PT ;  /* 0x0000000d0000720c */ /* 0x000fc80003f26270 */
[----:B-1----:R-:W-:Y:S01]  /*69b0*/  FSEL R196, R11, -INF , !P1 ;  /* 0xff8000000bc47808 */ /* 0x002fe20004800000 */
[----:B------:R-:W1:Y:S08]  /*69c0*/  MUFU.TANH R34, R34 ;  /* 0x0000002200227308 */ /* 0x000e700000002400 */
[----:B------:R-:W1:Y:S01]  /*69d0*/  MUFU.TANH R33, R33 ;  /* 0x0000002100217308 */ /* 0x000e620000002400 */
[----:B--234-:R-:W-:Y:S05]  /*69e0*/  BRA.U !UP0, `(.L_x_1448) ;  /* 0x0000000108bc7547 */ /* 0x01cfea000b800000 */
[----:B------:R-:W-:Y:S01]  /*69f0*/  UIADD3 UR11, UPT, UPT, UR24, -0x3, URZ ;  /* 0xfffffffd180b7890 */ /* 0x000fe2000fffe0ff */
[----:B------:R-:W-:Y:S01]  /*6a00*/  MOV R10, UR31 ;  /* 0x0000001f000a7c02 */ /* 0x000fe20008000f00 */
[----:B------:R-:W-:Y:S01]  /*6a10*/  IMAD.U32 R11, RZ, RZ, UR18 ;  /* 0x00000012ff0b7e24 */ /* 0x000fe2000f8e00ff */
[----:B------:R-:W-:Y:S01]  /*6a20*/  MOV R20, UR31 ;  /* 0x0000001f00147c02 */ /* 0x000fe20008000f00 */
[----:B------:R-:W-:Y:S01]  /*6a30*/  UIMAD.WIDE.U32 UR16, UR15, UR11, URZ ;  /* 0x0000000b0f1072a5 */ /* 0x000fe2000f8e00ff */
[----:B------:R-:W-:Y:S01]  /*6a40*/  IMAD.U32 R21, RZ, RZ, UR18 ;  /* 0x00000012ff157e24 */ /* 0x000fe2000f8e00ff */
[----:B------:R-:W-:-:S04]  /*6a50*/  UIMAD UR9, UR14, UR11, URZ ;  /* 0x0000000b0e0972a4 */ /* 0x000fc8000f8e02ff */
[----:B------:R-:W-:Y:S01]  /*6a60*/  UIADD3 UR8, UPT, UPT, UR17, UR9, URZ ;  /* 0x0000000911087290 */ /* 0x000fe2000fffe0ff */
[----:B------:R-:W-:Y:S02]  /*6a70*/  IMAD.U32 R9, RZ, RZ, UR16 ;  /* 0x00000010ff097e24 */ /* 0x000fe4000f8e00ff */
[----:B------:R-:W-:Y:S02]  /*6a80*/  IMAD.U32 R12, RZ, RZ, UR16 ;  /* 0x00000010ff0c7e24 */ /* 0x000fe4000f8e00ff */
[----:B------:R-:W-:Y:S01]  /*6a90*/  IMAD.U32 R23, RZ, RZ, UR16 ;  /* 0x00000010ff177e24 */ /* 0x000fe2000f8e00ff */
[----:B------:R-:W-:Y:S01]  /*6aa0*/  @!P3 LEA R24, P1, R9, R231, 0x1 ;  /* 0x000000e70918b211 */ /* 0x000fe200078208ff */
[----:B------:R-:W-:-:S05]  /*6ab0*/  IMAD.U32 R9, RZ, RZ, UR8 ;  /* 0x00000008ff097e24 */ /* 0x000fca000f8e00ff */
[CC--:B------:R-:W-:Y:S01]  /*6ac0*/  @!P3 LEA.HI.X R25, R12.reuse, R230.reuse, R9, 0x1, P1 ;  /* 0x000000e60c19b211 */ /* 0x0c0fe200008f0c09 */
[----:B------:R-:W-:Y:S01]  /*6ad0*/  IMAD.U32 R9, RZ, RZ, UR15 ;  /* 0x0000000fff097e24 */ /* 0x000fe2000f8e00ff */
[-C--:B------:R-:W-:Y:S02]  /*6ae0*/  @!P2 LEA R22, P1, R12, R231.reuse, 0x1 ;  /* 0x000000e70c16a211 */ /* 0x080fe400078208ff */
[----:B------:R-:W-:Y:S01]  /*6af0*/  MOV R12, UR8 ;  /* 0x00000008000c7c02 */ /* 0x000fe20008000f00 */
[----:B------:R-:W-:Y:S01]  /*6b00*/  @!P3 IMAD.WIDE.U32 R18, R9, UR11, R10 ;  /* 0x0000000b0912bc25 */ /* 0x000fe2000f8e000a */
[----:B------:R-:W-:Y:S01]  /*6b10*/  @!PT LDS RZ, [RZ] ;  /* 0x00000000fffff984 */ /* 0x000fe20000000800 */
[----:B------:R-:W-:Y:S01]  /*6b20*/  @!PT LDS RZ, [RZ] ;  /* 0x00000000fffff984 */ /* 0x000fe20000000800 */
[----:B------:R-:W-:Y:S01]  /*6b30*/  @!PT LDS RZ, [RZ] ;  /* 0x00000000fffff984 */ /* 0x000fe20000000800 */
[----:B------:R2:W-:Y:S02]  /*6b40*/  @!P3 LDGSTS.E.BYPASS.LTC128B.128 [R229+0x8000], desc[UR26][R24.64] ;  /* 0x0800000018e5bfae */ /* 0x0005e4000b981a1a */
[----:B------:R-:W-:Y:S01]  /*6b50*/  @!P2 LEA.HI.X R23, R23, R230, R12, 0x1, P1 ;  /* 0x000000e61717a211 */ /* 0x000fe200008f0c0c */
[----:B------:R-:W-:Y:S01]  /*6b60*/  @!P2 IMAD.WIDE.U32 R10, R9, UR11, R20 ;  /* 0x0000000b090aac25 */ /* 0x000fe2000f8e0014 */
[----:B------:R-:W-:Y:S01]  /*6b70*/  @!P3 LEA R20, P1, R18, R231, 0x1 ;  /* 0x000000e71214b211 */ /* 0x000fe200078208ff */
[----:B------:R2:W-:Y:S02]  /*6b80*/  @P3 STS.128 [R229+0x8000], RZ ;  /* 0x008000ffe5003388 */ /* 0x0005e40000000c00 */
[----:B------:R-:W-:-:S02]  /*6b90*/  @!P3 VIADD R9, R19, UR9 ;  /* 0x000000091309bc36 */ /* 0x000fc40008000000 */
[----:B------:R-:W-:Y:S01]  /*6ba0*/  @!PT LDS RZ, [RZ] ;  /* 0x00000000fffff984 */ /* 0x000fe20000000800 */
[----:B------:R-:W-:Y:S01]  /*6bb0*/  @!PT LDS RZ, [RZ] ;  /* 0x00000000fffff984 */ /* 0x000fe20000000800 */
[----:B------:R-:W-:Y:S01]  /*6bc0*/  @!PT LDS RZ, [RZ] ;  /* 0x00000000fffff984 */ /* 0x000fe20000000800 */
[----:B------:R2:W-:Y:S03]  /*6bd0*/  @!P2 LDGSTS.E.BYPASS.LTC128B.128 [R229+0x9000], desc[UR26][R22.64+0x80] ;  /* 0x0900008016e5afae */ /* 0x0005e6000b981a1a */
[-C--:B------:R-:W-:Y:S01]  /*6be0*/  @!P3 LEA.HI.X R21, R18, R230.reuse, R9, 0x1, P1 ;  /* 0x000000e61215b211 */ /* 0x080fe200008f0c09 */
[----:B------:R2:W-:Y:S01]  /*6bf0*/  @P2 STS.128 [R229+0x9000], RZ ;  /* 0x009000ffe5002388 */ /* 0x0005e20000000c00 */
[C---:B------:R-:W-:Y:S02]  /*6c00*/  @!P2 LEA R18, P1, R10.reuse, R231, 0x1 ;  /* 0x000000e70a12a211 */ /* 0x040fe400078208ff */
[----:B------:R-:W-:Y:S01]  /*6c10*/  @!P2 IADD3 R9, PT, PT, R11, UR9, RZ ;  /* 0x000000090b09ac10 */ /* 0x000fe2000fffe0ff */
        /* <DEDUP_REMOVED lines=12> */
.L_x_1448:
[----:B------:R-:W-:Y:S01]  /*6ce0*/  FMNMX3.FTZ R9, R26, R193, R196, !PT ;  /* 0x000000c11a097276 */ /* 0x000fe200078100c4 */
[----:B------:R-:W-:Y:S01]  /*6cf0*/  MUFU.TANH R32, R31 ;  /* 0x0000001f00207308 */ /* 0x000fe20000002400 */
[----:B------:R-:W-:Y:S02]  /*6d00*/  FSEL R12, R208, -INF , !P5 ;  /* 0xff800000d00c7808 */ /* 0x000fe40006800000 */
[-C--:B------:R-:W-:Y:S01]  /*6d10*/  ISETP.GE.AND P5, PT, R6, R14.reuse, PT ;  /* 0x0000000e0600720c */ /* 0x080fe20003fa6270 */
[----:B--2---:R-:W2:Y:S01]  /*6d20*/  SHFL.BFLY PT, R18, R9, 0x2, 0x1f ;  /* 0x0c401f0009127f89 */ /* 0x004ea200000e0000 */
[----:B------:R-:W-:Y:S02]  /*6d30*/  ISETP.GE.AND P1, PT, R5, R14, PT ;  /* 0x0000000e0500720c */ /* 0x000fe40003f26270 */
[----:B------:R-:W-:Y:S01]  /*6d40*/  FSEL R11, R209, -INF , !P5 ;  /* 0xff800000d10b7808 */ /* 0x000fe20006800000 */
[----:B------:R-:W3:Y:S01]  /*6d50*/  MUFU.TANH R31, R132 ;  /* 0x00000084001f7308 */ /* 0x000ee20000002400 */
[----:B------:R-:W-:-:S02]  /*6d60*/  FSEL R21, R141, -INF , !P4 ;  /* 0xff8000008d157808 */ /* 0x000fc40006000000 */
[-C--:B------:R-:W-:Y:S02]  /*6d70*/  ISETP.GE.AND P4, PT, R4, R14.reuse, PT ;  /* 0x0000000e0400720c */ /* 0x080fe40003f86270 */
[----:B------:R-:W-:Y:S02]  /*6d80*/  FSEL R19, R140, -INF , !P1 ;  /* 0xff8000008c137808 */ /* 0x000fe40004800000 */
[-C--:B------:R-:W-:Y:S01]  /*6d90*/  ISETP.GE.AND P1, PT, R3, R14.reuse, PT ;  /* 0x0000000e0300720c */ /* 0x080fe20003f26270 */
[----:B------:R4:W5:Y:S01]  /*6da0*/  MUFU.TANH R20, R136 ;  /* 0x0000008800147308 */ /* 0x0009620000002400 */
[----:B------:R-:W-:Y:S02]  /*6db0*/  FMNMX3.FTZ R10, R143, R11, R12, !PT ;  /* 0x0000000b8f0a7276 */ /* 0x000fe4000781000c */
[----:B------:R-:W-:Y:S02]  /*6dc0*/  FSEL R185, R137, -INF , !P4 ;  /* 0xff80000089b97808 */ /* 0x000fe40006000000 */
[----:B------:R-:W-:-:S02]  /*6dd0*/  ISETP.GE.AND P5, PT, R2, R14, PT ;  /* 0x0000000e0200720c */ /* 0x000fc40003fa6270 */
[----:B------:R-:W-:Y:S02]  /*6de0*/  ISETP.GE.AND P4, PT, R0, R14, PT ;  /* 0x0000000e0000720c */ /* 0x000fe40003f86270 */
[----:B------:R-:W-:Y:S02]  /*6df0*/  FSEL R187, R35, -INF , !P1 ;  /* 0xff80000023bb7808 */ /* 0x000fe40004800000 */
[----:B------:R-:W-:Y:S02]  /*6e00*/  FMNMX3.FTZ R10, R10, R21, R19, !PT ;  /* 0x000000150a0a7276 */ /* 0x000fe40007810013 */
[----:B-1----:R-:W-:Y:S02]  /*6e10*/  FSEL R195, R34, -INF , !P5 ;  /* 0xff80000022c37808 */ /* 0x002fe40006800000 */
[----:B------:R-:W-:Y:S02]  /*6e20*/  FSEL R194, R33, -INF , !P4 ;  /* 0xff80000021c27808 */ /* 0x000fe40006000000 */
[----:B------:R-:W-:Y:S01]  /*6e30*/  FMNMX3.FTZ R10, R10, R185, R187, !PT ;  /* 0x000000b90a0a7276 */ /* 0x000fe200078100bb */
[----:B----4-:R-:W-:Y:S01]  /*6e40*/  LDSM.16.MT88.4 R136, [R217+0xa000] ;  /* 0x00a00000d988783b */ /* 0x010fe20000004200 */
[----:B------:R-:W-:-:S02]  /*6e50*/  ISETP.GE.AND P1, PT, R8, R15, PT ;  /* 0x0000000f0800720c */ /* 0x000fc40003f26270 */
[----:B------:R-:W-:Y:S02]  /*6e60*/  ISETP.GE.AND P4, PT, R8, R16, PT ;  /* 0x000000100800720c */ /* 0x000fe40003f86270 */
[----:B------:R-:W-:Y:S01]  /*6e70*/  FMNMX3.FTZ R8, R10, R195, R194, !PT ;  /* 0x000000c30a087276 */ /* 0x000fe200078100c2 */
[----:B------:R-:W-:Y:S01]  /*6e80*/  FMUL.FTZ R10, R176, UR4 ;  /* 0x00000004b00a7c20 */ /* 0x000fe20008410000 */
[----:B--2---:R-:W-:Y:S02]  /*6e90*/  FMNMX.FTZ R18, R9, R18, !PT ;  /* 0x0000001209127209 */ /* 0x004fe40007810000 */
[----:B------:R-:W-:Y:S01]  /*6ea0*/  FSEL R23, R236, -INF , !P1 ;  /* 0xff800000ec177808 */ /* 0x000fe20004800000 */
[----:B------:R-:W1:Y:S01]  /*6eb0*/  SHFL.BFLY PT, R9, R8, 0x2, 0x1f ;  /* 0x0c401f0008097f89 */ /* 0x000e6200000e0000 */
[C---:B------:R-:W-:Y:S01]  /*6ec0*/  ISETP.GE.AND P5, PT, R7.reuse, R15, PT ;  /* 0x0000000f0700720c */ /* 0x040fe20003fa6270 */
[----:B------:R-:W2:Y:S01]  /*6ed0*/  MUFU.TANH R33, R10 ;  /* 0x0000000a00217308 */ /* 0x000ea20000002400 */
[----:B------:R-:W-:-:S02]  /*6ee0*/  ISETP.GE.AND P1, PT, R7, R16, PT ;  /* 0x000000100700720c */ /* 0x000fc40003f26270 */
[----:B------:R-:W4:Y:S01]  /*6ef0*/  SHFL.BFLY PT, R7, R18, 0x1, 0x1f ;  /* 0x0c201f0012077f89 */ /* 0x000f2200000e0000 */
[----:B------:R-:W-:Y:S02]  /*6f00*/  FSEL R22, R228, -INF , !P4 ;  /* 0xff800000e4167808 */ /* 0x000fe40006000000 */
[-C--:B------:R-:W-:Y:S02]  /*6f10*/  ISETP.GE.AND P4, PT, R5, R15.reuse, PT ;  /* 0x0000000f0500720c */ /* 0x080fe40003f86270 */
[----:B------:R-:W-:Y:S02]  /*6f20*/  FSEL R26, R211, -INF , !P5 ;  /* 0xff800000d31a7808 */ /* 0x000fe40006800000 */
[----:B------:R-:W-:Y:S02]  /*6f30*/  FSEL R24, R200, -INF , !P1 ;  /* 0xff800000c8187808 */ /* 0x000fe40004800000 */
[----:B------:R-:W-:Y:S02]  /*6f40*/  FSEL R25, R210, -INF , !P4 ;  /* 0xff800000d2197808 */ /* 0x000fe40006000000 */
[----:B------:R-:W-:Y:S01]  /*6f50*/  ISETP.GE.AND P5, PT, R5, R16, PT ;  /* 0x000000100500720c */ /* 0x000fe20003fa6270 */
[----:B------:R-:W-:Y:S01]  /*6f60*/  FMUL.FTZ R5, R177, UR4 ;  /* 0x00000004b1057c20 */ /* 0x000fe20008410000 */
[----:B------:R-:W-:-:S02]  /*6f70*/  ISETP.GE.AND P1, PT, R4, R15, PT ;  /* 0x0000000f0400720c */ /* 0x000fc40003f26270 */
[-C--:B------:R-:W-:Y:S01]  /*6f80*/  ISETP.GE.AND P4, PT, R4, R16.reuse, PT ;  /* 0x000000100400720c */ /* 0x080fe20003f86270 */
[----:B------:R-:W-:Y:S01]  /*6f90*/  FMUL.FTZ R4, R178, UR4 ;  /* 0x00000004b2047c20 */ /* 0x000fe20008410000 */
[----:B------:R-:W-:Y:S01]  /*6fa0*/  FSEL R180, R180, -INF , !P5 ;  /* 0xff800000b4b47808 */ /* 0x000fe20006800000 */
[----:B------:R2:W-:Y:S01]  /*6fb0*/  MUFU.TANH R34, R5 ;  /* 0x0000000500227308 */ /* 0x0005e20000002400 */
[C---:B------:R-:W-:Y:S02]  /*6fc0*/  ISETP.GE.AND P5, PT, R3.reuse, R15, PT ;  /* 0x0000000f0300720c */ /* 0x040fe40003fa6270 */
[----:B------:R-:W-:Y:S02]  /*6fd0*/  FSEL R197, R142, -INF , !P1 ;  /* 0xff8000008ec57808 */ /* 0x000fe40004800000 */
[----:B------:R-:W-:Y:S02]  /*6fe0*/  ISETP.GE.AND P1, PT, R3, R16, PT ;  /* 0x000000100300720c */ /* 0x000fe40003f26270 */
[----:B-1----:R-:W-:Y:S01]  /*6ff0*/  FMNMX.FTZ R3, R8, R9, !PT ;  /* 0x0000000908037209 */ /* 0x002fe20007810000 */
[----:B------:R-:W1:Y:S01]  /*7000*/  MUFU.TANH R10, R4 ;  /* 0x00000004000a7308 */ /* 0x000e620000002400 */
[----:B---3--:R-:W-:-:S02]  /*7010*/  FSEL R241, R31, -INF , !P4 ;  /* 0xff8000001ff17808 */ /* 0x008fc40006000000 */
[----:B------:R-:W-:Y:S02]  /*7020*/  FSEL R235, R32, -INF , !P5 ;  /* 0xff80000020eb7808 */ /* 0x000fe40006800000 */
[CC--:B------:R-:W-:Y:S02]  /*7030*/  ISETP.GE.AND P4, PT, R2.reuse, R15.reuse, PT ;  /* 0x0000000f0200720c */ /* 0x0c0fe40003f86270 */
[-C--:B------:R-:W-:Y:S01]  /*7040*/  ISETP.GE.AND P5, PT, R2, R16.reuse, PT ;  /* 0x000000100200720c */ /* 0x080fe20003fa6270 */
[----:B------:R-:W-:Y:S01]  /*7050*/  FMUL.FTZ R2, R179, UR4 ;  /* 0x00000004b3027c20 */ /* 0x000fe20008410000 */
[----:B-----5:R-:W-:Y:S01]  /*7060*/  FSEL R240, R20, -INF , !P1 ;  /* 0xff80000014f07808 */ /* 0x020fe20004800000 */
[----:B--2---:R-:W2:Y:S01]  /*7070*/  SHFL.BFLY PT, R5, R3, 0x1, 0x1f ;  /* 0x0c201f0003057f89 */ /* 0x004ea200000e0000 */
[C---:B------:R-:W-:Y:S01]  /*7080*/  ISETP.GE.AND P1, PT, R6.reuse, R15, PT ;  /* 0x0000000f0600720c */ /* 0x040fe20003f26270 */
[----:B------:R3:W5:Y:S01]  /*7090*/  MUFU.TANH R4, R2 ;  /* 0x0000000200047308 */ /* 0x0007620000002400 */
[----:B------:R-:W-:Y:S01]  /*70a0*/  FSEL R232, R33, -INF , !P4 ;  /* 0xff80000021e87808 */ /* 0x000fe20006000000 */
[----:B------:R-:W-:Y:S01]  /*70b0*/  LDSM.16.MT88.4 R176, [R224+0xa000] ;  /* 0x00a00000e0b0783b */ /* 0x000fe20000004200 */
[----:B------:R-:W-:-:S02]  /*70c0*/  ISETP.GE.AND P4, PT, R6, R16, PT ;  /* 0x000000100600720c */ /* 0x000fc40003f86270 */
[----:B----4-:R-:W-:Y:S02]  /*70d0*/  FMNMX.FTZ R238, R18, R7, !PT ;  /* 0x0000000712ee7209 */ /* 0x010fe40007810000 */
[----:B------:R-:W-:Y:S02]  /*70e0*/  FSEL R18, R239, -INF , !P1 ;  /* 0xff800000ef127808 */ /* 0x000fe40004800000 */
[----:B------:R-:W-:Y:S02]  /*70f0*/  FSEL R20, R237, -INF , !P4 ;  /* 0xff800000ed147808 */ /* 0x000fe40006000000 */
[----:B-1----:R-:W-:Y:S01]  /*7100*/  FSEL R234, R10, -INF , !P5 ;  /* 0xff8000000aea7808 */ /* 0x002fe20006800000 */
[----:B------:R-:W-:Y:S01]  /*7110*/  FMUL.FTZ R10, R238, UR13 ;  /* 0x0000000dee0a7c20 */ /* 0x000fe20008410000 */
[C---:B------:R-:W-:Y:S02]  /*7120*/  ISETP.GE.AND P1, PT, R0.reuse, R15, PT ;  /* 0x0000000f0000720c */ /* 0x040fe40003f26270 */
[----:B------:R-:W-:-:S02]  /*7130*/  ISETP.GE.AND P5, PT, R0, R16, PT ;  /* 0x000000100000720c */ /* 0x000fc40003fa6270 */
[----:B---3--:R-:W-:Y:S02]  /*7140*/  FMNMX3.FTZ R2, R134, R18, R23, !PT ;  /* 0x0000001286027276 */ /* 0x008fe40007810017 */
[----:B------:R-:W-:Y:S02]  /*7150*/  FMNMX3.FTZ R0, R133, R20, R22, !PT ;  /* 0x0000001485007276 */ /* 0x000fe40007810016 */
[----:B------:R-:W-:Y:S02]  /*7160*/  FMNMX3.FTZ R2, R2, R26, R25, !PT ;  /* 0x0000001a02027276 */ /* 0x000fe40007810019 */
[----:B------:R-:W-:Y:S02]  /*7170*/  FMNMX3.FTZ R0, R0, R24, R180, !PT ;  /* 0x0000001800007276 */ /* 0x000fe400078100b4 */
[----:B------:R-:W-:Y:S02]  /*7180*/  FSEL R203, R34, -INF , !P1 ;  /* 0xff80000022cb7808 */ /* 0x000fe40004800000 */
[----:B------:R-:W-:Y:S01]  /*7190*/  FMNMX3.FTZ R2, R2, R197, R235, !PT ;  /* 0x000000c502027276 */ /* 0x000fe200078100eb */
[----:B------:R-:W-:Y:S01]  /*71a0*/  LDSM.16.MT88.4 R32, [R225+0xa000] ;  /* 0x00a00000e120783b */ /* 0x000fe20000004200 */
[----:B-----5:R-:W-:-:S02]  /*71b0*/  FSEL R233, R4, -INF , !P5 ;  /* 0xff80000004e97808 */ /* 0x020fc40006800000 */
[----:B------:R-:W-:Y:S02]  /*71c0*/  FMNMX3.FTZ R0, R0, R241, R240, !PT ;  /* 0x000000f100007276 */ /* 0x000fe400078100f0 */
[----:B------:R-:W-:Y:S02]  /*71d0*/  FMNMX3.FTZ R2, R2, R232, R203, !PT ;  /* 0x000000e802027276 */ /* 0x000fe400078100cb */
[----:B------:R-:W-:Y:S02]  /*71e0*/  FMNMX3.FTZ R4, R0, R234, R233, !PT ;  /* 0x000000ea00047276 */ /* 0x000fe400078100e9 */
[----:B--2---:R-:W-:Y:S02]  /*71f0*/  FMNMX.FTZ R237, R3, R5, !PT ;  /* 0x0000000503ed7209 */ /* 0x004fe40007810000 */
[----:B------:R-:W1:Y:S01]  /*7200*/  SHFL.BFLY PT, R3, R2, 0x2, 0x1f ;  /* 0x0c401f0002037f89 */ /* 0x000e6200000e0000 */
[----:B------:R-:W-:Y:S02]  /*7210*/  FSETP.NEU.FTZ.AND P4, PT, R238, -INF , PT ;  /* 0xff800000ee00780b */ /* 0x000fe40003f9d000 */
[C---:B------:R-:W-:Y:S01]  /*7220*/  FMUL.FTZ R0, R237.reuse, UR13 ;  /* 0x0000000ded007c20 */ /* 0x040fe20008410000 */
[----:B------:R-:W2:Y:S01]  /*7230*/  SHFL.BFLY PT, R5, R4, 0x2, 0x1f ;  /* 0x0c401f0004057f89 */ /* 0x000ea200000e0000 */
[----:B------:R-:W-:-:S02]  /*7240*/  FSETP.NEU.FTZ.AND P1, PT, R237, -INF , PT ;  /* 0xff800000ed00780b */ /* 0x000fc40003f3d000 */
[----:B------:R-:W-:Y:S02]  /*7250*/  FSEL R10, R10, RZ, P4 ;  /* 0x000000ff0a0a7208 */ /* 0x000fe40002000000 */
[----:B------:R-:W-:Y:S02]  /*7260*/  FSEL R0, R0, RZ, P1 ;  /* 0x000000ff00007208 */ /* 0x000fe40000800000 */
[----:B------:R-:W-:Y:S01]  /*7270*/  MOV R181, R246 ;  /* 0x000000f600b57202 */ /* 0x000fe20000000f00 */
[--C-:B------:R-:W-:Y:S01]  /*7280*/  FFMA.FTZ R27, R27, UR13, -R10.reuse ;  /* 0x0000000d1b1b7c23 */ /* 0x100fe2000801080a */
[----:B------:R-:W-:Y:S01]  /*7290*/  FFMA.FTZ R28, R28, UR13, -R10 ;  /* 0x0000000d1c1c7c23 */ /* 0x000fe2000801080a */
[--C-:B------:R-:W-:Y:S01]  /*72a0*/  FFMA.FTZ R12, R12, UR13, -R0.reuse ;  /* 0x0000000d0c0c7c23 */ /* 0x100fe20008010800 */
[----:B------:R-:W-:Y:S01]  /*72b0*/  FFMA.FTZ R11, R11, UR13, -R0 ;  /* 0x0000000d0b0b7c23 */ /* 0x000fe20008010800 */
[--C-:B------:R-:W-:Y:S01]  /*72c0*/  FFMA.FTZ R29, R29, UR13, -R10.reuse ;  /* 0x0000000d1d1d7c23 */ /* 0x100fe2000801080a */
[----:B------:R-:W-:Y:S01]  /*72d0*/  FFMA.FTZ R30, R30, UR13, -R10 ;  /* 0x0000000d1e1e7c23 */ /* 0x000fe2000801080a */
[----:B------:R-:W-:Y:S01]  /*72e0*/  MUFU.EX2 R198, R12 ;  /* 0x0000000c00c67308 */ /* 0x000fe20000000800 */
[----:B------:R-:W-:Y:S01]  /*72f0*/  FFMA.FTZ R21, R21, UR13, -R0 ;  /* 0x0000000d15157c23 */ /* 0x000fe20008010800 */
[----:B-1----:R-:W-:-:S06]  /*7300*/  FMNMX.FTZ R3, R2, R3, !PT ;  /* 0x0000000302037209 */ /* 0x002fcc0007810000 */
[----:B------:R-:W-:Y:S01]  /*7310*/  MUFU.EX2 R201, R11 ;  /* 0x0000000b00c97308 */ /* 0x000fe20000000800 */
[----:B--2---:R-:W-:Y:S01]  /*7320*/  FMNMX.FTZ R2, R4, R5, !PT ;  /* 0x0000000504027209 */ /* 0x004fe20007810000 */
[----:B------:R-:W1:Y:S01]  /*7330*/  SHFL.BFLY PT, R7, R3, 0x1, 0x1f ;  /* 0x0c201f0003077f89 */ /* 0x000e6200000e0000 */
[----:B------:R-:W-:Y:S01]  /*7340*/  FFMA.FTZ R4, R19, UR13, -R0 ;  /* 0x0000000d13047c23 */ /* 0x000fe20008010800 */
[----:B------:R-:W-:Y:S02]  /*7350*/  FSEL R5, R238, RZ, P4 ;  /* 0x000000ffee057208 */ /* 0x000fe40002000000 */
[----:B------:R-:W2:Y:S02]  /*7360*/  SHFL.BFLY PT, R6, R2, 0x1, 0x1f ;  /* 0x0c201f0002067f89 */ /* 0x000ea400000e0000 */
[----:B------:R3:W-:Y:S01]  /*7370*/  MUFU.EX2 R199, R4 ;  /* 0x0000000400c77308 */ /* 0x0007e20000000800 */
[----:B------:R-:W-:Y:S01]  /*7380*/  MOV R19, R245 ;  /* 0x000000f500137202 */ /* 0x000fe20000000f00 */
[----:B------:R-:W-:Y:S01]  /*7390*/  FADD.FTZ R5, R135, -R5 ;  /* 0x8000000587057221 */ /* 0x000fe20000010000 */
[----:B------:R-:W-:-:S02]  /*73a0*/  MOV R245, R181 ;  /* 0x000000b500f57202 */ /* 0x000fc40000000f00 */
[----:B------:R-:W-:Y:S01]  /*73b0*/  @P0 IADD3 R19, PT, PT, R244, -0x40, RZ ;  /* 0xffffffc0f4130810 */ /* 0x000fe20007ffe0ff */
[----:B------:R-:W-:Y:S02]  /*73c0*/  FMUL.FTZ R5, R5, UR13 ;  /* 0x0000000d05057c20 */ /* 0x000fe40008410000 */
[----:B------:R-:W-:Y:S08]  /*73d0*/  MUFU.EX2 R242, R27 ;  /* 0x0000001b00f27308 */ /* 0x000ff00000000800 */
[----:B------:R-:W-:Y:S01]  /*73e0*/  MUFU.EX2 R239, R28 ;  /* 0x0000001c00ef7308 */ /* 0x000fe20000000800 */
[----:B---3--:R-:W-:-:S02]  /*73f0*/  FSEL R4, R237, RZ, P1 ;  /* 0x000000ffed047208 */ /* 0x008fc40000800000 */
[----:B-1----:R-:W-:-:S03]  /*7400*/  FMNMX.FTZ R228, R3, R7, !PT ;  /* 0x0000000703e47209 */ /* 0x002fc60007810000 */
[----:B------:R-:W-:Y:S01]  /*7410*/  FADD.FTZ R4, R143, -R4 ;  /* 0x800000048f047221 */ /* 0x000fe20000010000 */
[----:B--2---:R-:W-:Y:S01]  /*7420*/  FMNMX.FTZ R236, R2, R6, !PT ;  /* 0x0000000602ec7209 */ /* 0x004fe20007810000 */
[C---:B------:R-:W-:Y:S01]  /*7430*/  FMUL.FTZ R2, R228.reuse, UR13 ;  /* 0x0000000de4027c20 */ /* 0x040fe20008410000 */
[----:B------:R-:W-:Y:S01]  /*7440*/  FSETP.NEU.FTZ.AND P4, PT, R228, -INF , PT ;  /* 0xff800000e400780b */ /* 0x000fe20003f9d000 */
[----:B------:R-:W-:Y:S01]  /*7450*/  MUFU.EX2 R243, R29 ;  /* 0x0000001d00f37308 */ /* 0x000fe20000000800 */
[----:B------:R-:W-:Y:S01]  /*7460*/  FSETP.NEU.FTZ.AND P1, PT, R236, -INF , PT ;  /* 0xff800000ec00780b */ /* 0x000fe20003f3d000 */
[----:B------:R-:W1:Y:S01]  /*7470*/  LDSM.16.MT88.4 R140, [R19] ;  /* 0x00000000138c783b */ /* 0x000e620000004200 */
[----:B------:R-:W-:Y:S01]  /*7480*/  FSEL R12, R2, RZ, P4 ;  /* 0x000000ff020c7208 */ /* 0x000fe20002000000 */
[----:B------:R-:W-:Y:S01]  /*7490*/  FMUL.FTZ R4, R4, UR13 ;  /* 0x0000000d04047c20 */ /* 0x000fe20008410000 */
[----:B------:R-:W-:Y:S02]  /*74a0*/  FSEL R2, R236, RZ, P1 ;  /* 0x000000ffec027208 */ /* 0x000fe40000800000 */
[----:B------:R-:W-:Y:S01]  /*74b0*/  FSEL R3, R228, RZ, P4 ;  /* 0x000000ffe4037208 */ /* 0x000fe20002000000 */
[----:B------:R2:W3:Y:S02]  /*74c0*/  MUFU.EX2 R246, R30 ;  /* 0x0000001e00f67308 */ /* 0x0004e40000000800 */
[----:B------:R-:W-:Y:S01]  /*74d0*/  FADD.FTZ R182, R133, -R2 ;  /* 0x8000000285b67221 */ /* 0x000fe20000010000 */
[----:B------:R-:W-:Y:S01]  /*74e0*/  FFMA.FTZ R2, R18, UR13, -R12 ;  /* 0x0000000d12027c23 */ /* 0x000fe2000801080c */
[----:B------:R-:W-:Y:S01]  /*74f0*/  FADD.FTZ R181, R134, -R3 ;  /* 0x8000000386b57221 */ /* 0x000fe20000010000 */
[----:B------:R-:W-:Y:S01]  /*7500*/  FMUL.FTZ R3, R236, UR13 ;  /* 0x0000000dec037c20 */ /* 0x000fe20008410000 */
[----:B------:R-:W4:Y:S02]  /*7510*/  LDSM.16.MT88.4 R132, [R217+0xb000] ;  /* 0x00b00000d984783b */ /* 0x000f240000004200 */
[----:B------:R5:W-:Y:S01]  /*7520*/  MUFU.EX2 R191, R2 ;  /* 0x0000000200bf7308 */ /* 0x000be20000000800 */
[----:B------:R-:W-:Y:S01]  /*7530*/  FMUL.FTZ R18, R181, UR13 ;  /* 0x0000000db5127c20 */ /* 0x000fe20008410000 */
[----:B------:R-:W-:-:S05]  /*7540*/  FSEL R11, R3, RZ, P1 ;  /* 0x000000ff030b7208 */ /* 0x000fca0000800000 */
[----:B------:R-:W-:Y:S01]  /*7550*/  FFMA.FTZ R3, R24, UR13, -R11 ;  /* 0x0000000d18037c23 */ /* 0x000fe2000801080b */
[----:B------:R-:W1:Y:S01]  /*7560*/  MUFU.EX2 R200, R21 ;  /* 0x0000001500c87308 */ /* 0x000e620000000800 */
[----:B--2---:R-:W2:Y:S01]  /*7570*/  LDSM.16.MT88.4 R28, [R225+0xb000] ;  /* 0x00b00000e11c783b */ /* 0x004ea20000004200 */
[----:B---3--:R-:W-:-:S06]  /*7580*/  F2FP.F16.F32.PACK_AB R6, R246, R243 ;  /* 0x000000f3f606723e */ /* 0x008fcc00000000ff */
[----:B------:R3:W3:Y:S01]  /*7590*/  MUFU.EX2 R9, R5 ;  /* 0x0000000500097308 */ /* 0x0006e20000000800 */
[----:B-----5:R-:W-:-:S07]  /*75a0*/  FFMA.FTZ R2, R23, UR13, -R12 ;  /* 0x0000000d17027c23 */ /* 0x020fce000801080c */
[----:B------:R5:W-:Y:S01]  /*75b0*/  MUFU.EX2 R190, R2 ;  /* 0x0000000200be7308 */ /* 0x000be20000000800 */
[----:B-1----:R-:W-:-:S07]  /*75c0*/  F2FP.F16.F32.PACK_AB R7, R199, R200 ;  /* 0x000000c8c707723e */ /* 0x002fce00000000ff */
[----:B------:R1:W4:Y:S01]  /*75d0*/  MUFU.EX2 R8, R4 ;  /* 0x0000000400087308 */ /* 0x0003220000000800 */
[----:B---3--:R-:W-:Y:S01]  /*75e0*/  F2FP.F16.F32.PACK_AB R5, R198, R201 ;  /* 0x000000c9c605723e */ /* 0x008fe200000000ff */
[-C--:B------:R-:W-:Y:S01]  /*75f0*/  FMUL.FTZ R144, R144, R9.reuse ;  /* 0x0000000990907220 */ /* 0x080fe20000410000 */
[-C--:B------:R-:W-:Y:S01]  /*7600*/  FMUL.FTZ R145, R145, R9.reuse ;  /* 0x0000000991917220 */ /* 0x080fe20000410000 */
[-C--:B------:R-:W-:Y:S01]  /*7610*/  FMUL.FTZ R152, R152, R9.reuse ;  /* 0x0000000998987220 */ /* 0x080fe20000410000 */
[-C--:B------:R-:W-:Y:S01]  /*7620*/  FMUL.FTZ R153, R153, R9.reuse ;  /* 0x0000000999997220 */ /* 0x080fe20000410000 */
[-C--:B------:R-:W-:Y:S01]  /*7630*/  FMUL.FTZ R164, R164, R9.reuse ;  /* 0x00000009a4a47220 */ /* 0x080fe20000410000 */
[-C--:B------:R-:W-:Y:S01]  /*7640*/  FMUL.FTZ R165, R165, R9.reuse ;  /* 0x00000009a5a57220 */ /* 0x080fe20000410000 */
[----:B------:R-:W-:Y:S01]  /*7650*/  MUFU.EX2 R181, R3 ;  /* 0x0000000300b57308 */ /* 0x000fe20000000800 */
[--C-:B-----5:R-:W-:Y:S01]  /*7660*/  FFMA.FTZ R2, R26, UR13, -R12.reuse ;  /* 0x0000000d1a027c23 */ /* 0x120fe2000801080c */
[-C--:B------:R-:W-:Y:S01]  /*7670*/  FMUL.FTZ R168, R168, R9.reuse ;  /* 0x00000009a8a87220 */ /* 0x080fe20000410000 */
[-C--:B------:R-:W-:Y:S01]  /*7680*/  FMUL.FTZ R169, R169, R9.reuse ;  /* 0x00000009a9a97220 */ /* 0x080fe20000410000 */
[-C--:B------:R-:W-:Y:S01]  /*7690*/  FMUL.FTZ R40, R40, R9.reuse ;  /* 0x0000000928287220 */ /* 0x080fe20000410000 */
[-C--:B------:R-:W-:Y:S01]  /*76a0*/  FMUL.FTZ R41, R41, R9.reuse ;  /* 0x0000000929297220 */ /* 0x080fe20000410000 */
[-C--:B------:R-:W-:Y:S01]  /*76b0*/  FMUL.FTZ R44, R44, R9.reuse ;  /* 0x000000092c2c7220 */ /* 0x080fe20000410000 */
[-C--:B------:R-:W-:Y:S01]  /*76c0*/  FMUL.FTZ R45, R45, R9.reuse ;  /* 0x000000092d2d7220 */ /* 0x080fe20000410000 */
[----:B------:R3:W-:Y:S01]  /*76d0*/  MUFU.EX2 R189, R2 ;  /* 0x0000000200bd7308 */ /* 0x0007e20000000800 */
[----:B-1----:R-:W-:Y:S01]  /*76e0*/  F2FP.F16.F32.PACK_AB R4, R239, R242 ;  /* 0x000000f2ef04723e */ /* 0x002fe200000000ff */
[-C--:B----4-:R-:W-:Y:S01]  /*76f0*/  FMUL.FTZ R146, R146, R8.reuse ;  /* 0x0000000892927220 */ /* 0x090fe20000410000 */
        /* <DEDUP_REMOVED lines=14> */
[----:B---3--:R-:W-:Y:S01]  /*77e0*/  FFMA.FTZ R2, R25, UR13, -R12 ;  /* 0x0000000d19027c23 */ /* 0x008fe2000801080c */
[-C--:B------:R-:W-:Y:S01]  /*77f0*/  FMUL.FTZ R58, R58, R8.reuse ;  /* 0x000000083a3a7220 */ /* 0x080fe20000410000 */
[----:B------:R-:W-:Y:S01]  /*7800*/  LDSM.16.MT88.4 R24, [R224+0xb000] ;  /* 0x00b00000e018783b */ /* 0x000fe20000004200 */
[-C--:B------:R-:W-:Y:S01]  /*7810*/  FMUL.FTZ R59, R59, R8.reuse ;  /* 0x000000083b3b7220 */ /* 0x080fe20000410000 */
[----:B------:R3:W-:Y:S01]  /*7820*/  MUFU.EX2 R186, R2 ;  /* 0x0000000200ba7308 */ /* 0x0007e20000000800 */
[-C--:B------:R-:W-:Y:S01]  /*7830*/  FMUL.FTZ R60, R60, R9.reuse ;  /* 0x000000093c3c7220 */ /* 0x080fe20000410000 */
[-C--:B------:R-:W-:Y:S01]  /*7840*/  FMUL.FTZ R61, R61, R9.reuse ;  /* 0x000000093d3d7220 */ /* 0x080fe20000410000 */
[-C--:B------:R-:W-:Y:S01]  /*7850*/  FMUL.FTZ R72, R72, R9.reuse ;  /* 0x0000000948487220 */ /* 0x080fe20000410000 */
[--C-:B-1----:R-:W-:Y:S01]  /*7860*/  FFMA.FTZ R18, R180, UR13, -R11.reuse ;  /* 0x0000000db4127c23 */ /* 0x102fe2000801080b */
[-C--:B------:R-:W-:Y:S01]  /*7870*/  FMUL.FTZ R73, R73, R9.reuse ;  /* 0x0000000949497220 */ /* 0x080fe20000410000 */
[-C--:B------:R-:W-:Y:S01]  /*7880*/  FMUL.FTZ R62, R62, R8.reuse ;  /* 0x000000083e3e7220 */ /* 0x080fe20000410000 */
[-C--:B------:R-:W-:Y:S01]  /*7890*/  FMUL.FTZ R63, R63, R8.reuse ;  /* 0x000000083f3f7220 */ /* 0x080fe20000410000 */
        /* <DEDUP_REMOVED lines=9> */
[--C-:B---3--:R-:W-:Y:S01]  /*7930*/  FFMA.FTZ R2, R20, UR13, -R11.reuse ;  /* 0x0000000d14027c23 */ /* 0x108fe2000801080b */
[-C--:B------:R-:W-:Y:S01]  /*7940*/  FMUL.FTZ R92, R92, R9.reuse ;  /* 0x000000095c5c7220 */ /* 0x080fe20000410000 */
[-C--:B------:R-:W-:Y:S01]  /*7950*/  FMUL.FTZ R93, R93, R9.reuse ;  /* 0x000000095d5d7220 */ /* 0x080fe20000410000 */
        /* <DEDUP_REMOVED lines=20> */
[----:B------:R-:W1:Y:S01]  /*7aa0*/  LDSM.16.MT88.4 R20, [R19+0x1000] ;  /* 0x001000001314783b */ /* 0x000e620000004200 */
[----:B------:R-:W-:Y:S01]  /*7ab0*/  FMUL.FTZ R125, R125, R9 ;  /* 0x000000097d7d7220 */ /* 0x000fe20000410000 */
[----:B------:R3:W-:Y:S01]  /*7ac0*/  MUFU.EX2 R183, R2 ;  /* 0x0000000200b77308 */ /* 0x0007e20000000800 */
[-C--:B------:R-:W-:Y:S01]  /*7ad0*/  FMUL.FTZ R126, R126, R8.reuse ;  /* 0x000000087e7e7220 */ /* 0x080fe20000410000 */
[----:B------:R-:W-:Y:S01]  /*7ae0*/  FMUL.FTZ R127, R127, R8 ;  /* 0x000000087f7f7220 */ /* 0x000fe20000410000 */
[C---:B------:R-:W-:Y:S01]  /*7af0*/  HMMA.16816.F32 R144, R4.reuse, R136, R144 ;  /* 0x000000880490723c */ /* 0x040fe20000001890 */
[-C--:B----4-:R-:W-:Y:S01]  /*7b00*/  FMUL.FTZ R148, R148, R3.reuse ;  /* 0x0000000394947220 */ /* 0x090fe20000410000 */
[-C--:B------:R-:W-:Y:S01]  /*7b10*/  FMUL.FTZ R149, R149, R3.reuse ;  /* 0x0000000395957220 */ /* 0x080fe20000410000 */
[-C--:B------:R-:W-:Y:S01]  /*7b20*/  FMUL.FTZ R156, R156, R3.reuse ;  /* 0x000000039c9c7220 */ /* 0x080fe20000410000 */
[-C--:B------:R-:W-:Y:S01]  /*7b30*/  FMUL.FTZ R157, R157, R3.reuse ;  /* 0x000000039d9d7220 */ /* 0x080fe20000410000 */
[----:B------:R4:W-:Y:S01]  /*7b40*/  MUFU.EX2 R202, R18 ;  /* 0x0000001200ca7308 */ /* 0x0009e20000000800 */
        /* <DEDUP_REMOVED lines=8> */
[----:B---3--:R-:W-:Y:S01]  /*7bd0*/  FMUL.FTZ R2, R182, UR13 ;  /* 0x0000000db6027c20 */ /* 0x008fe20008410000 */
[-C--:B------:R-:W-:Y:S01]  /*7be0*/  FMUL.FTZ R85, R85, R3.reuse ;  /* 0x0000000355557220 */ /* 0x080fe20000410000 */
[C---:B------:R-:W-:Y:S01]  /*7bf0*/  HMMA.16816.F32 R164, R4.reuse, R32, R164 ;  /* 0x0000002004a4723c */ /* 0x040fe200000018a4 */
[-C--:B------:R-:W-:Y:S01]  /*7c00*/  FMUL.FTZ R160, R160, R3.reuse ;  /* 0x00000003a0a07220 */ /* 0x080fe20000410000 */
[-C--:B------:R-:W-:Y:S01]  /*7c10*/  FMUL.FTZ R161, R161, R3.reuse ;  /* 0x00000003a1a17220 */ /* 0x080fe20000410000 */
[-C--:B------:R-:W-:Y:S01]  /*7c20*/  FMUL.FTZ R172, R172, R3.reuse ;  /* 0x00000003acac7220 */ /* 0x080fe20000410000 */
[----:B------:R-:W3:Y:S01]  /*7c30*/  MUFU.EX2 R2, R2 ;  /* 0x0000000200027308 */ /* 0x000ee20000000800 */
[-C--:B------:R-:W-:Y:S01]  /*7c40*/  FMUL.FTZ R173, R173, R3.reuse ;  /* 0x00000003adad7220 */ /* 0x080fe20000410000 */
[--C-:B----4-:R-:W-:Y:S01]  /*7c50*/  FFMA.FTZ R18, R192, UR13, -R10.reuse ;  /* 0x0000000dc0127c23 */ /* 0x110fe2000801080a */
[-C--:B------:R-:W-:Y:S01]  /*7c60*/  FMUL.FTZ R112, R112, R3.reuse ;  /* 0x0000000370707220 */ /* 0x080fe20000410000 */
[C---:B------:R-:W-:Y:S01]  /*7c70*/  HMMA.16816.F32 R168, R4.reuse, R34, R168 ;  /* 0x0000002204a8723c */ /* 0x040fe200000018a8 */
[-C--:B------:R-:W-:Y:S01]  /*7c80*/  FMUL.FTZ R113, R113, R3.reuse ;  /* 0x0000000371717220 */ /* 0x080fe20000410000 */
[-C--:B------:R-:W-:Y:S01]  /*7c90*/  FMUL.FTZ R100, R100, R3.reuse ;  /* 0x0000000364647220 */ /* 0x080fe20000410000 */
[-C--:B------:R-:W-:Y:S01]  /*7ca0*/  FMUL.FTZ R101, R101, R3.reuse ;  /* 0x0000000365657220 */ /* 0x080fe20000410000 */
[----:B------:R4:W5:Y:S01]  /*7cb0*/  MUFU.EX2 R192, R18 ;  /* 0x0000001200c07308 */ /* 0x0009620000000800 */
        /* <DEDUP_REMOVED lines=16> */
[--C-:B----4-:R-:W-:Y:S01]  /*7dc0*/  FFMA.FTZ R18, R193, UR13, -R10.reuse ;  /* 0x0000000dc1127c23 */ /* 0x110fe2000801080a */
[-C--:B------:R-:W-:Y:S01]  /*7dd0*/  FMUL.FTZ R83, R83, R2.reuse ;  /* 0x0000000253537220 */ /* 0x080fe20000410000 */
[----:B------:R-:W-:Y:S01]  /*7de0*/  FFMA.FTZ R10, R196, UR13, -R10 ;  /* 0x0000000dc40a7c23 */ /* 0x000fe2000801080a */
        /* <DEDUP_REMOVED lines=20> */
[----:B---3--:R-:W-:Y:S01]  /*7f30*/  FFMA.FTZ R10, R185, UR13, -R0 ;  /* 0x0000000db90a7c23 */ /* 0x008fe20008010800 */
        /* <DEDUP_REMOVED lines=12> */
[----:B------:R-:W-:Y:S01]  /*8000*/  FMUL.FTZ R129, R129, R3 ;  /* 0x0000000381817220 */ /* 0x000fe20000410000 */
[-C--:B------:R-:W-:Y:S01]  /*8010*/  FMUL.FTZ R130, R130, R2.reuse ;  /* 0x0000000282827220 */ /* 0x080fe20000410000 */
[----:B------:R-:W-:Y:S01]  /*8020*/  FMUL.FTZ R131, R131, R2 ;  /* 0x0000000283837220 */ /* 0x000fe20000410000 */
[----:B------:R-:W2:Y:S04]  /*8030*/  MUFU.EX2 R188, R18 ;  /* 0x0000001200bc7308 */ /* 0x000ea80000000800 */
[C---:B------:R-:W-:Y:S08]  /*8040*/  HMMA.16816.F32 R92, R4.reuse, R30, R92 ;  /* 0x0000001e045c723c */ /* 0x040ff0000000185c */
[C---:B-1----:R-:W-:Y:S08]  /*8050*/  HMMA.16816.F32 R104, R4.reuse, R20, R104 ;  /* 0x000000140468723c */ /* 0x042ff00000001868 */
[C---:B------:R-:W-:Y:S08]  /*8060*/  HMMA.16816.F32 R108, R4.reuse, R22, R108 ;  /* 0x00000016046c723c */ /* 0x040ff0000000186c */
[C---:B------:R-:W-:Y:S08]  /*8070*/  HMMA.16816.F32 R120, R4.reuse, R24, R120 ;  /* 0x000000180478723c */ /* 0x040ff00000001878 */
[----:B------:R-:W-:Y:S01]  /*8080*/  HMMA.16816.F32 R212, R4, R26, R124 ;  /* 0x0000001a04d4723c */ /* 0x000fe2000000187c */
[----:B------:R-:W-:-:S02]  /*8090*/  F2FP.F16.F32.PACK_AB R4, R190, R191 ;  /* 0x000000bfbe04723e */ /* 0x000fc400000000ff */
[----:B------:R-:W-:Y:S02]  /*80a0*/  F2FP.F16.F32.PACK_AB R6, R186, R189 ;  /* 0x000000bdba06723e */ /* 0x000fe400000000ff */
[----:B------:R-:W-:Y:S02]  /*80b0*/  F2FP.F16.F32.PACK_AB R5, R183, R184 ;  /* 0x000000b8b705723e */ /* 0x000fe400000000ff */
[----:B------:R-:W-:Y:S02]  /*80c0*/  F2FP.F16.F32.PACK_AB R7, R180, R181 ;  /* 0x000000b5b407723e */ /* 0x000fe400000000ff */
[----:B-----5:R-:W-:Y:S02]  /*80d0*/  F2FP.F16.F32.PACK_AB R124, R192, R202 ;  /* 0x000000cac07c723e */ /* 0x020fe400000000ff */
[----:B--2---:R-:W-:-:S03]  /*80e0*/  F2FP.F16.F32.PACK_AB R126, R182, R188 ;  /* 0x000000bcb67e723e */ /* 0x004fc600000000ff */
[C---:B------:R-:W-:Y:S08]  /*80f0*/  HMMA.16816.F32 R148, R4.reuse, R136, R148 ;  /* 0x000000880494723c */ /* 0x040ff00000001894 */
[C---:B------:R-:W-:Y:S01]  /*8100*/  HMMA.16816.F32 R208, R4.reuse, R138, R156 ;  /* 0x0000008a04d0723c */ /* 0x040fe2000000189c */
[----:B------:R-:W1:Y:S07]  /*8110*/  LDSM.16.MT88.4 R156, [R217+0xa800] ;  /* 0x00a80000d99c783b */ /* 0x000e6e0000004200 */
[C---:B------:R-:W-:Y:S08]  /*8120*/  HMMA.16816.F32 R68, R4.reuse, R132, R68 ;  /* 0x000000840444723c */ /* 0x040ff00000001844 */
[C---:B------:R-:W-:Y:S01]  /*8130*/  HMMA.16816.F32 R136, R4.reuse, R134, R80 ;  /* 0x000000860488723c */ /* 0x040fe20000001850 */
[----:B------:R-:W-:Y:S07]  /*8140*/  LDSM.16.MT88.4 R80, [R217+0xb800] ;  /* 0x00b80000d950783b */ /* 0x000fee0000004200 */
[C---:B------:R-:W-:Y:S01]  /*8150*/  HMMA.16816.F32 R132, R4.reuse, R30, R96 ;  /* 0x0000001e0484723c */ /* 0x040fe20000001860 */
[----:B------:R2:W-:Y:S01]  /*8160*/  MUFU.EX2 R30, R10 ;  /* 0x0000000a001e7308 */ /* 0x0005e20000000800 */
[----:B------:R-:W-:Y:S06]  /*8170*/  LDSM.16.MT88.4 R96, [R226] ;  /* 0x00000000e260783b */ /* 0x000fec0000004200 */
[C---:B------:R-:W-:Y:S08]  /*8180*/  HMMA.16816.F32 R84, R4.reuse, R28, R84 ;  /* 0x0000001c0454723c */ /* 0x040ff00000001854 */
[----:B------:R-:W-:Y:S01]  /*8190*/  HMMA.16816.F32 R160, R4, R32, R160 ;  /* 0x0000002004a0723c */ /* 0x000fe200000018a0 */
[----:B--2---:R-:W-:-:S04]  /*81a0*/  FFMA.FTZ R10, R187, UR13, -R0 ;  /* 0x0000000dbb0a7c23 */ /* 0x004fc80008010800 */
[----:B------:R2:W3:Y:S03]  /*81b0*/  MUFU.EX2 R29, R10 ;  /* 0x0000000a001d7308 */ /* 0x0004e60000000800 */
[C---:B------:R-:W-:Y:S01]  /*81c0*/  HMMA.16816.F32 R204, R4.reuse, R34, R172 ;  /* 0x0000002204cc723c */ /* 0x040fe200000018ac */
[----:B------:R-:W4:Y:S07]  /*81d0*/  LDSM.16.MT88.4 R172, [R227] ;  /* 0x00000000e3ac783b */ /* 0x000f2e0000004200 */
[----:B------:R-:W-:Y:S01]  /*81e0*/  HMMA.16816.F32 R32, R4, R22, R112 ;  /* 0x000000160420723c */ /* 0x000fe20000001870 */
[----:B------:R-:W-:Y:S01]  /*81f0*/  LDSM.16.MT88.4 R112, [R19+0x1800] ;  /* 0x001800001370783b */ /* 0x000fe20000004200 */
[--C-:B--2---:R-:W-:Y:S01]  /*8200*/  FFMA.FTZ R10, R195, UR13, -R0.reuse ;  /* 0x0000000dc30a7c23 */ /* 0x104fe20008010800 */
[----:B------:R-:W-:-:S05]  /*8210*/  FFMA.FTZ R0, R194, UR13, -R0 ;  /* 0x0000000dc2007c23 */ /* 0x000fca0008010800 */
[C---:B------:R-:W-:Y:S01]  /*8220*/  HMMA.16816.F32 R100, R4.reuse, R20, R100 ;  /* 0x000000140464723c */ /* 0x040fe20000001864 */
[----:B---3--:R-:W-:Y:S01]  /*8230*/  F2FP.F16.F32.PACK_AB R125, R29, R30 ;  /* 0x0000001e1d7d723e */ /* 0x008fe200000000ff */
[----:B------:R-:W-:Y:S06]  /*8240*/  MUFU.EX2 R28, R10 ;  /* 0x0000000a001c7308 */ /* 0x000fec0000000800 */
[C---:B------:R-:W-:Y:S02]  /*8250*/  HMMA.16816.F32 R36, R4.reuse, R140, R36 ;  /* 0x0000008c0424723c */ /* 0x040fe40000001824 */
[----:B------:R2:W3:Y:S06]  /*8260*/  MUFU.EX2 R23, R0 ;  /* 0x0000000000177308 */ /* 0x0004ec0000000800 */
[C---:B------:R-:W-:Y:S01]  /*8270*/  HMMA.16816.F32 R140, R4.reuse, R142, R48 ;  /* 0x0000008e048c723c */ /* 0x040fe20000001830 */
[----:B------:R-:W-:Y:S07]  /*8280*/  LDSM.16.MT88.4 R48, [R19+0x800] ;  /* 0x000800001330783b */ /* 0x000fee0000004200 */
[----:B------:R-:W-:Y:S01]  /*8290*/  HMMA.16816.F32 R52, R4, R176, R52 ;  /* 0x000000b00434723c */ /* 0x000fe20000001834 */
[----:B--2---:R-:W-:Y:S01]  /*82a0*/  FFMA.FTZ R0, R197, UR13, -R12 ;  /* 0x0000000dc5007c23 */ /* 0x004fe2000801080c */
[----:B---3--:R-:W-:-:S03]  /*82b0*/  F2FP.F16.F32.PACK_AB R127, R23, R28 ;  /* 0x0000001c177f723e */ /* 0x008fc600000000ff */
[----:B------:R2:W-:Y:S03]  /*82c0*/  MUFU.EX2 R22, R0 ;  /* 0x0000000000167308 */ /* 0x0005e60000000800 */
[C---:B------:R-:W-:Y:S08]  /*82d0*/  HMMA.16816.F32 R116, R4.reuse, R24, R116 ;  /* 0x000000180474723c */ /* 0x040ff00000001874 */
[----:B------:R-:W-:Y:S01]  /*82e0*/  HMMA.16816.F32 R176, R4, R178, R64 ;  /* 0x000000b204b0723c */ /* 0x000fe20000001840 */
[----:B------:R-:W-:Y:S01]  /*82f0*/  LDSM.16.MT88.4 R64, [R223+0x800] ;  /* 0x00080000df40783b */ /* 0x000fe20000004200 */
[----:B--2---:R-:W-:-:S06]  /*8300*/  FFMA.FTZ R0, R235, UR13, -R12 ;  /* 0x0000000deb007c23 */ /* 0x004fcc000801080c */
[----:B------:R-:W-:Y:S01]  /*8310*/  HMMA.16816.F32 R24, R4, R26, R128 ;  /* 0x0000001a0418723c */ /* 0x000fe20000001880 */
[----:B------:R-:W2:Y:S01]  /*8320*/  LDSM.16.MT88.4 R4, [R223+0x1800] ;  /* 0x00180000df04783b */ /* 0x000ea20000004200 */
[----:B------:R3:W5:Y:S06]  /*8330*/  MUFU.EX2 R21, R0 ;  /* 0x0000000000157308 */ /* 0x00076c0000000800 */
[C---:B-1----:R-:W-:Y:S08]  /*8340*/  HMMA.16816.F32 R144, R124.reuse, R156, R144 ;  /* 0x0000009c7c90723c */ /* 0x042ff00000001890 */
[----:B------:R-:W-:Y:S01]  /*8350*/  HMMA.16816.F32 R152, R124, R158, R152 ;  /* 0x0000009e7c98723c */ /* 0x000fe20000001898 */
[----:B---3--:R-:W-:Y:S01]  /*8360*/  FFMA.FTZ R0, R232, UR13, -R12 ;  /* 0x0000000de8007c23 */ /* 0x008fe2000801080c */
[----:B-----5:R-:W-:-:S03]  /*8370*/  F2FP.F16.F32.PACK_AB R128, R21, R22 ;  /* 0x000000161580723e */ /* 0x020fc600000000ff */
[----:B------:R1:W-:Y:S03]  /*8380*/  MUFU.EX2 R20, R0 ;  /* 0x0000000000147308 */ /* 0x0003e60000000800 */
[C---:B----4-:R-:W-:Y:S08]  /*8390*/  HMMA.16816.F32 R164, R124.reuse, R172, R164 ;  /* 0x000000ac7ca4723c */ /* 0x050ff000000018a4 */
[----:B------:R-:W-:Y:S01]  /*83a0*/  HMMA.16816.F32 R168, R124, R174, R168 ;  /* 0x000000ae7ca8723c */ /* 0x000fe200000018a8 */
[----:B-1----:R-:W-:-:S07]  /*83b0*/  FFMA.FTZ R0, R203, UR13, -R12 ;  /* 0x0000000dcb007c23 */ /* 0x002fce000801080c */
[C---:B--2---:R-:W-:Y:S01]  /*83c0*/  HMMA.16816.F32 R120, R124.reuse, R4, R120 ;  /* 0x000000047c78723c */ /* 0x044fe20000001878 */
        /* <DEDUP_REMOVED lines=9> */
[C---:B------:R-:W-:Y:S01]  /*8460*/  HMMA.16816.F32 R72, R124.reuse, R80, R72 ;  /* 0x000000507c48723c */ /* 0x040fe20000001848 */
        /* <DEDUP_REMOVED lines=8> */
[----:B-1----:R-:W-:Y:S01]  /*84f0*/  FFMA.FTZ R0, R233, UR13, -R11 ;  /* 0x0000000de9007c23 */ /* 0x002fe2000801080b */
[----:B------:R-:W-:Y:S01]  /*8500*/  FFMA.FTZ R11, R245, R3, R191 ;  /* 0x00000003f50b7223 */ /* 0x000fe200000100bf */
[----:B------:R-:W-:-:S05]  /*8510*/  FFMA.FTZ R3, R251, R9, R242 ;  /* 0x00000009fb037223 */ /* 0x000fca00000100f2 */
[----:B------:R-:W-:Y:S01]  /*8520*/  HMMA.16816.F32 R108, R124, R114, R108 ;  /* 0x000000727c6c723c */ /* 0x000fe2000000186c */
[----:B------:R-:W1:Y:S01]  /*8530*/  MUFU.EX2 R0, R0 ;  /* 0x0000000000007308 */ /* 0x000e620000000800 */
[----:B------:R-:W-:-:S04]  /*8540*/  FADD.FTZ R251, R239, R3 ;  /* 0x00000003effb7221 */ /* 0x000fc80000010000 */
[----:B------:R-:W-:Y:S02]  /*8550*/  FADD.FTZ R251, R243, R251 ;  /* 0x000000fbf3fb7221 */ /* 0x000fe40000010000 */
[----:B------:R-:W-:Y:S02]  /*8560*/  HMMA.16816.F32 R124, R124, R6, R212 ;  /* 0x000000067c7c723c */ /* 0x000fe400000018d4 */
[----:B------:R-:W-:-:S04]  /*8570*/  FADD.FTZ R251, R246, R251 ;  /* 0x000000fbf6fb7221 */ /* 0x000fc80000010000 */
[----:B------:R-:W-:Y:S01]  /*8580*/  FADD.FTZ R251, R202, R251 ;  /* 0x000000fbcafb7221 */ /* 0x000fe20000010000 */
[----:B-1----:R-:W-:-:S03]  /*8590*/  F2FP.F16.F32.PACK_AB R131, R0, R10 ;  /* 0x0000000a0083723e */ /* 0x002fc600000000ff */
[----:B------:R-:W-:-:S04]  /*85a0*/  FADD.FTZ R251, R192, R251 ;  /* 0x000000fbc0fb7221 */ /* 0x000fc80000010000 */
[----:B------:R-:W-:Y:S01]  /*85b0*/  FADD.FTZ R251, R188, R251 ;  /* 0x000000fbbcfb7221 */ /* 0x000fe20000010000 */
[C---:B------:R-:W-:Y:S01]  /*85c0*/  HMMA.16816.F32 R116, R128.reuse, R4, R116 ;  /* 0x000000048074723c */ /* 0x040fe20000001874 */
[----:B------:R-:W-:Y:S01]  /*85d0*/  FFMA.FTZ R4, R252, R2, R184 ;  /* 0x00000002fc047223 */ /* 0x000fe200000100b8 */
[----:B------:R-:W-:Y:S01]  /*85e0*/  FFMA.FTZ R2, R250, R8, R201 ;  /* 0x00000008fa027223 */ /* 0x000fe200000100c9 */
        /* <DEDUP_REMOVED lines=8> */
[----:B------:R-:W-:-:S02]  /*8670*/  FADD.FTZ R3, R186, R3 ;  /* 0x00000003ba037221 */ /* 0x000fc40000010000 */
[----:B------:R-:W-:Y:S01]  /*8680*/  FADD.FTZ R2, R180, R2 ;  /* 0x00000002b4027221 */ /* 0x000fe20000010000 */
[----:B------:R-:W-:Y:S01]  /*8690*/  FADD.FTZ R250, R199, R250 ;  /* 0x000000fac7fa7221 */ /* 0x000fe20000010000 */
[----:B------:R-:W-:Y:S01]  /*86a0*/  FADD.FTZ R22, R22, R3 ;  /* 0x0000000316167221 */ /* 0x000fe20000010000 */
[C---:B------:R-:W-:Y:S01]  /*86b0*/  HMMA.16816.F32 R100, R128.reuse, R112, R100 ;  /* 0x000000708064723c */ /* 0x040fe20000001864 */
[----:B------:R-:W-:Y:S01]  /*86c0*/  FADD.FTZ R18, R18, R2 ;  /* 0x0000000212127221 */ /* 0x000fe20000010000 */
[----:B------:R-:W-:Y:S01]  /*86d0*/  FADD.FTZ R250, R30, R250 ;  /* 0x000000fa1efa7221 */ /* 0x000fe20000010000 */
[----:B------:R-:W-:Y:S02]  /*86e0*/  FADD.FTZ R21, R21, R22 ;  /* 0x0000001615157221 */ /* 0x000fe40000010000 */
        /* <DEDUP_REMOVED lines=8> */
[----:B------:R-:W-:Y:S02]  /*8770*/  FADD.FTZ R250, R23, R250 ;  /* 0x000000fa17fa7221 */ /* 0x000fe40000010000 */
[C---:B------:R-:W-:Y:S01]  /*8780*/  HMMA.16816.F32 R160, R128.reuse, R172, R160 ;  /* 0x000000ac80a0723c */ /* 0x040fe200000018a0 */
[----:B------:R1:W-:Y:S07]  /*8790*/  STL [R1], R239 ;  /* 0x000000ef01007387 */ /* 0x0003ee0000100800 */
[C---:B------:R-:W-:Y:S08]  /*87a0*/  HMMA.16816.F32 R52, R128.reuse, R64, R52 ;  /* 0x000000408034723c */ /* 0x040ff00000001834 */
[C---:B------:R-:W-:Y:S08]  /*87b0*/  HMMA.16816.F32 R68, R128.reuse, R80, R68 ;  /* 0x000000508044723c */ /* 0x040ff00000001844 */
[C---:B------:R-:W-:Y:S08]  /*87c0*/  HMMA.16816.F32 R84, R128.reuse, R96, R84 ;  /* 0x000000608054723c */ /* 0x040ff00000001854 */
[----:B------:R-:W-:Y:S01]  /*87d0*/  HMMA.16816.F32 R48, R128, R50, R140 ;  /* 0x000000328030723c */ /* 0x000fe2000000188c */
[----:B------:R-:W-:-:S07]  /*87e0*/  MOV R143, R237 ;  /* 0x000000ed008f7202 */ /* 0x000fce0000000f00 */
        /* <DEDUP_REMOVED lines=8> */
[----:B------:R-:W-:-:S03]  /*8870*/  MOV R134, R228 ;  /* 0x000000e400867202 */ /* 0x000fc60000000f00 */
[----:B------:R-:W-:Y:S01]  /*8880*/  HMMA.16816.F32 R128, R128, R6, R24 ;  /* 0x000000068080723c */ /* 0x000fe20000001818 */
[----:B------:R-:W-:-:S04]  /*8890*/  NOP ;  /* 0x0000000000007918 */ /* 0x000fc80000000000 */
[----:B-1----:R-:W-:-:S15]  /*88a0*/  BRA.U !UP0, `(.L_x_1447) ;  /* 0x0000008908107547 */ /* 0x002fde000b800000 */
[----:B------:R-:W2:Y:S04]  /*88b0*/  LDL R244, [R1+0xc] ;  /* 0x00000c0001f47983 */ /* 0x000ea80000100800 */
[----:B------:R-:W3:Y:S01]  /*88c0*/  LDL R245, [R1+0x8] ;  /* 0x0000080001f57983 */ /* 0x000ee20000100800 */
[----:B------:R-:W-:Y:S01]  /*88d0*/  UIADD3 UR9, UPT, UPT, UR24, -0x3, URZ ;  /* 0xfffffffd18097890 */ /* 0x000fe2000fffe0ff */
[----:B------:R-:W-:-:S04]  /*88e0*/  DEPBAR.LE SB0, 0x0 ;  /* 0x000080000000791a */ /* 0x000fc80000000000 */
[----:B------:R-:W-:-:S04]  /*88f0*/  UIMAD.WIDE.U32 UR16, UR9, UR6, URZ ;  /* 0x00000006091072a5 */ /* 0x000fc8000f8e00ff */
[----:B------:R-:W-:Y:S02]  /*8900*/  USHF.L.U32 UR11, UR16, 0x5, URZ ;  /* 0x00000005100b7899 */ /* 0x000fe400080006ff */
[----:B------:R-:W-:Y:S01]  /*8910*/  UIMAD UR9, UR9, UR7, UR17 ;  /* 0x00000007090972a4 */ /* 0x000fe2000f8e0211 */
[----:B------:R-:W-:Y:S01]  /*8920*/  MOV R4, UR16 ;  /* 0x0000001000047c02 */ /* 0x000fe20008000f00 */
[----:B------:R-:W-:Y:S01]  /*8930*/  ULEA UR11, UP0, UR6, UR11, 0x4 ;  /* 0x0000000b060b7291 */ /* 0x000fe2000f8020ff */
[----:B------:R-:W-:Y:S01]  /*8940*/  IMAD.U32 R2, RZ, RZ, UR16 ;  /* 0x00000010ff027e24 */ /* 0x000fe2000f8e00ff */
[----:B------:R-:W-:Y:S02]  /*8950*/  USHF.L.U64.HI UR8, UR16, 0x5, UR9 ;  /* 0x0000000510087899 */ /* 0x000fe40008010209 */
[----:B------:R-:W-:Y:S02]  /*8960*/  MOV R0, UR9 ;  /* 0x0000000900007c02 */ /* 0x000fe40008000f00 */
[----:B------:R-:W-:Y:S01]  /*8970*/  ULEA.HI.X UR8, UR6, UR8, UR7, 0x4, UP0 ;  /* 0x0000000806087291 */ /* 0x000fe200080f2407 */
[----:B------:R-:W-:Y:S01]  /*8980*/  IMAD.U32 R3, RZ, RZ, UR11 ;  /* 0x0000000bff037e24 */ /* 0x000fe2000f8e00ff */
[----:B------:R-:W-:Y:S01]  /*8990*/  MOV R6, UR11 ;  /* 0x0000000b00067c02 */ /* 0x000fe20008000f00 */
[----:B------:R-:W-:Y:S01]  /*89a0*/  UISETP.NE.AND UP0, UPT, UR24, 0x3, UPT ;  /* 0x000000031800788c */ /* 0x000fe2000bf05270 */
        /* <DEDUP_REMOVED lines=9> */
[----:B------:R-:W-:Y:S01]  /*8a40*/  LEA.HI.X R3, R6, R245, R0, 0x1, P1 ;  /* 0x000000f506037211 */ /* 0x000fe200008f0c00 */
[C---:B------:R-:W-:Y:S02]  /*8a50*/  VIADD R0, R222.reuse, 0x8020 ;  /* 0x00008020de007836 */ /* 0x040fe40000000000 */
        /* <DEDUP_REMOVED lines=20> */
[----:B------:R-:W-:Y:S01]  /*8ba0*/  LDSM.16.M88.4 R20, [R221+0x2000] ;  /* 0x00200000dd14783b */ /* 0x000fe20000000200 */
[----:B--2---:R-:W-:-:S03]  /*8bb0*/  IADD3 R2, PT, PT, R222, 0x8000, RZ ;  /* 0x00008000de027810 */ /* 0x004fc60007ffe0ff */
[----:B------:R-:W-:Y:S01]  /*8bc0*/  LDSM.16.M88.4 R28, [R221] ;  /* 0x00000000dd1c783b */ /* 0x000fe20000000200 */
[C---:B------:R-:W-:Y:S02]  /*8bd0*/  IADD3 R3, PT, PT, R17.reuse, -0x50, RZ ;  /* 0xffffffb011037810 */ /* 0x040fe40007ffe0ff */
[----:B------:R-:W-:Y:S01]  /*8be0*/  @P6 IADD3 R0, PT, PT, R2, -0x20, RZ ;  /* 0xffffffe002006810 */ /* 0x000fe20007ffe0ff */
[----:B------:R-:W-:Y:S01]  /*8bf0*/  LDSM.16.M88.4 R180, [R247+0x8000] ;  /* 0x00800000f7b4783b */ /* 0x000fe20000000200 */
[----:B------:R-:W-:-:S03]  /*8c00*/  VIADD R2, R17, 0xffffffb1 ;  /* 0xffffffb111027836 */ /* 0x000fc60000000000 */
[----:B------:R-:W2:Y:S04]  /*8c10*/  LDSM.16.M88.4 R132, [R0] ;  /* 0x000000000084783b */ /* 0x000ea80000000200 */
[----:B------:R-:W5:Y:S04]  /*8c20*/  LDSM.16.M88.4 R140, [R0+0x800] ;  /* 0x00080000008c783b */ /* 0x000f680000000200 */
[----:B------:R-:W-:Y:S04]  /*8c30*/  LDSM.16.M88.4 R184, [R247+0x8800] ;  /* 0x00880000f7b8783b */ /* 0x000fe80000000200 */
[----:B------:R-:W0:Y:S01]  /*8c40*/  LDGDEPBAR ;  /* 0x00000000000079af */ /* 0x000e220000000000 */
[-C--:B---3--:R-:W-:Y:S08]  /*8c50*/  HMMA.16816.F32 R196, R8, R24.reuse, RZ ;  /* 0x0000001808c4723c */ /* 0x088ff000000018ff */
[C---:B-1----:R-:W-:Y:S08]  /*8c60*/  HMMA.16816.F32 R192, R4.reuse, R24, RZ ;  /* 0x0000001804c0723c */ /* 0x042ff000000018ff */
[-C--:B------:R-:W-:Y:S08]  /*8c70*/  HMMA.16816.F32 R188, R4, R26.reuse, RZ ;  /* 0x0000001a04bc723c */ /* 0x080ff000000018ff */
[----:B------:R-:W-:Y:S01]  /*8c80*/  HMMA.16816.F32 R240, R8, R26, RZ ;  /* 0x0000001a08f0723c */ /* 0x000fe200000018ff */
[----:B------:R-:W1:Y:S07]  /*8c90*/  LDSM.16.M88.4 R24, [R248+0x2000] ;  /* 0x00200000f818783b */ /* 0x000e6e0000000200 */
[C---:B----4-:R-:W-:Y:S08]  /*8ca0*/  HMMA.16816.F32 R176, R4.reuse, R32, RZ ;  /* 0x0000002004b0723c */ /* 0x050ff000000018ff */
[----:B------:R-:W-:Y:S01]  /*8cb0*/  HMMA.16816.F32 R136, R4, R34, RZ ;  /* 0x000000220488723c */ /* 0x000fe200000018ff */
[----:B------:R-:W3:Y:S07]  /*8cc0*/  LDSM.16.M88.4 R4, [R248] ;  /* 0x00000000f804783b */ /* 0x000eee0000000200 */
[C---:B------:R-:W-:Y:S08]  /*8cd0*/  HMMA.16816.F32 R200, R8.reuse, R32, RZ ;  /* 0x0000002008c8723c */ /* 0x040ff000000018ff */
[----:B------:R-:W-:Y:S01]  /*8ce0*/  HMMA.16816.F32 R232, R8, R34, RZ ;  /* 0x0000002208e8723c */ /* 0x000fe200000018ff */
[----:B------:R-:W-:Y:S07]  /*8cf0*/  LDSM.16.M88.4 R8, [R220+0x2000] ;  /* 0x00200000dc08783b */ /* 0x000fee0000000200 */
[C---:B--2---:R-:W-:Y:S08]  /*8d00*/  HMMA.16816.F32 R212, R20.reuse, R132, R192 ;  /* 0x0000008414d4723c */ /* 0x044ff000000018c0 */
[C---:B-----5:R-:W-:Y:S08]  /*8d10*/  HMMA.16816.F32 R208, R20.reuse, R140, R176 ;  /* 0x0000008c14d0723c */ /* 0x060ff000000018b0 */
[C---:B------:R-:W-:Y:S08]  /*8d20*/  HMMA.16816.F32 R204, R20.reuse, R134, R188 ;  /* 0x0000008614cc723c */ /* 0x040ff000000018bc */
[----:B------:R-:W-:Y:S01]  /*8d30*/  HMMA.16816.F32 R32, R20, R142, R136 ;  /* 0x0000008e1420723c */ /* 0x000fe20000001888 */
[----:B------:R-:W-:Y:S04]  /*8d40*/  LDSM.16.M88.4 R136, [R219+0x8000] ;  /* 0x00800000db88783b */ /* 0x000fe80000000200 */
[----:B------:R-:W2:Y:S03]  /*8d50*/  LDSM.16.M88.4 R20, [R220] ;  /* 0x00000000dc14783b */ /* 0x000ea60000000200 */
[C---:B------:R-:W-:Y:S08]  /*8d60*/  HMMA.16816.F32 R176, R28.reuse, R132, R196 ;  /* 0x000000841cb0723c */ /* 0x040ff000000018c4 */
[C---:B------:R-:W-:Y:S08]  /*8d70*/  HMMA.16816.F32 R192, R28.reuse, R140, R200 ;  /* 0x0000008c1cc0723c */ /* 0x040ff000000018c8 */
[C---:B------:R-:W-:Y:S01]  /*8d80*/  HMMA.16816.F32 R188, R28.reuse, R134, R240 ;  /* 0x000000861cbc723c */ /* 0x040fe200000018f0 */
[----:B------:R-:W-:Y:S07]  /*8d90*/  LDSM.16.M88.4 R132, [R216+0x4000] ;  /* 0x00400000d884783b */ /* 0x000fee0000000200 */
[----:B------:R-:W-:Y:S08]  /*8da0*/  HMMA.16816.F32 R28, R28, R142, R232 ;  /* 0x0000008e1c1c723c */ /* 0x000ff000000018e8 */
[C---:B-1----:R-:W-:Y:S08]  /*8db0*/  HMMA.16816.F32 R140, R24.reuse, R180, R212 ;  /* 0x000000b4188c723c */ /* 0x042ff000000018d4 */
[C---:B------:R-:W-:Y:S08]  /*8dc0*/  HMMA.16816.F32 R196, R24.reuse, R184, R208 ;  /* 0x000000b818c4723c */ /* 0x040ff000000018d0 */
[C---:B------:R-:W-:Y:S08]  /*8dd0*/  HMMA.16816.F32 R200, R24.reuse, R182, R204 ;  /* 0x000000b618c8723c */ /* 0x040ff000000018cc */
[----:B------:R-:W-:Y:S01]  /*8de0*/  HMMA.16816.F32 R232, R24, R186, R32 ;  /* 0x000000ba18e8723c */ /* 0x000fe20000001820 */
[----:B------:R-:W1:Y:S07]  /*8df0*/  LDSM.16.M88.4 R24, [R219+0x8800] ;  /* 0x00880000db18783b */ /* 0x000e6e0000000200 */
[C---:B---3--:R-:W-:Y:S01]  /*8e00*/  HMMA.16816.F32 R32, R4.reuse, R180, R176 ;  /* 0x000000b40420723c */ /* 0x048fe200000018b0 */
[----:B------:R-:W3:Y:S07]  /*8e10*/  LDSM.16.M88.4 R176, [R218+UR5+0x9000] ;  /* 0x00900005dab0783b */ /* 0x000eee0008000200 */
[C---:B------:R-:W-:Y:S01]  /*8e20*/  HMMA.16816.F32 R212, R4.reuse, R182, R188 ;  /* 0x000000b604d4723c */ /* 0x040fe200000018bc */
[----:B------:R-:W-:Y:S07]  /*8e30*/  LDSM.16.M88.4 R180, [R0+0x1000] ;  /* 0x0010000000b4783b */ /* 0x000fee0000000200 */
[C---:B------:R-:W-:Y:S08]  /*8e40*/  HMMA.16816.F32 R204, R4.reuse, R184, R192 ;  /* 0x000000b804cc723c */ /* 0x040ff000000018c0 */
[----:B------:R-:W-:Y:S01]  /*8e50*/  HMMA.16816.F32 R28, R4, R186, R28 ;  /* 0x000000ba041c723c */ /* 0x000fe2000000181c */
[----:B------:R-:W4:Y:S04]  /*8e60*/  LDSM.16.M88.4 R4, [R216+0x6000] ;  /* 0x00600000d804783b */ /* 0x000f280000000200 */
[----:B------:R-:W5:Y:S03]  /*8e70*/  LDSM.16.M88.4 R184, [R218+UR5+0x9800] ;  /* 0x00980005dab8783b */ /* 0x000f660008000200 */
[-C--:B--2---:R-:W-:Y:S01]  /*8e80*/  HMMA.16816.F32 R188, R20, R136.reuse, R32 ;  /* 0x0000008814bc723c */ /* 0x084fe20000001820 */
[----:B------:R-:W2:Y:S07]  /*8e90*/  LDSM.16.M88.4 R32, [R221+0x4000] ;  /* 0x00400000dd20783b */ /* 0x000eae0000000200 */
[C---:B------:R-:W-:Y:S01]  /*8ea0*/  HMMA.16816.F32 R208, R8.reuse, R136, R140 ;  /* 0x0000008808d0723c */ /* 0x040fe2000000188c */
[----:B------:R-:W-:Y:S07]  /*8eb0*/  LDSM.16.M88.4 R140, [R247+0x9000] ;  /* 0x00900000f78c783b */ /* 0x000fee0000000200 */
[C---:B------:R-:W-:Y:S08]  /*8ec0*/  HMMA.16816.F32 R200, R8.reuse, R138, R200 ;  /* 0x0000008a08c8723c */ /* 0x040ff000000018c8 */
[C---:B-1----:R-:W-:Y:S08]  /*8ed0*/  HMMA.16816.F32 R196, R8.reuse, R24, R196 ;  /* 0x0000001808c4723c */ /* 0x042ff000000018c4 */
[----:B------:R-:W-:Y:S08]  /*8ee0*/  HMMA.16816.F32 R192, R8, R26, R232 ;  /* 0x0000001a08c0723c */ /* 0x000ff000000018e8 */
[C---:B------:R-:W-:Y:S08]  /*8ef0*/  HMMA.16816.F32 R8, R20.reuse, R138, R212 ;  /* 0x0000008a1408723c */ /* 0x040ff000000018d4 */
[C---:B------:R-:W-:Y:S01]  /*8f00*/  HMMA.16816.F32 R212, R20.reuse, R26, R28 ;  /* 0x0000001a14d4723c */ /* 0x040fe2000000181c */
[----:B------:R-:W1:Y:S07]  /*8f10*/  LDSM.16.M88.4 R28, [R221+0x6000] ;  /* 0x00600000dd1c783b */ /* 0x000e6e0000000200 */
[----:B------:R-:W-:Y:S01]  /*8f20*/  HMMA.16816.F32 R204, R20, R24, R204 ;  /* 0x0000001814cc723c */ /* 0x000fe200000018cc */
[----:B------:R-:W1:Y:S04]  /*8f30*/  LDSM.16.M88.4 R24, [R248+0x4000] ;  /* 0x00400000f818783b */ /* 0x000e680000000200 */
[----:B------:R-:W1:Y:S03]  /*8f40*/  LDSM.16.M88.4 R20, [R248+0x6000] ;  /* 0x00600000f814783b */ /* 0x000e660000000200 */
[-C--:B---3--:R-:W-:Y:S08]  /*8f50*/  HMMA.16816.F32 R136, R132, R176.reuse, R188 ;  /* 0x000000b08488723c */ /* 0x088ff000000018bc */
[C---:B----4-:R-:W-:Y:S08]  /*8f60*/  HMMA.16816.F32 R188, R4.reuse, R176, R208 ;  /* 0x000000b004bc723c */ /* 0x050ff000000018d0 */
[C---:B-----5:R-:W-:Y:S08]  /*8f70*/  HMMA.16816.F32 R232, R4.reuse, R186, R192 ;  /* 0x000000ba04e8723c */ /* 0x060ff000000018c0 */
[-C--:B------:R-:W-:Y:S08]  /*8f80*/  HMMA.16816.F32 R208, R4, R178.reuse, R200 ;  /* 0x000000b204d0723c */ /* 0x080ff000000018c8 */
[----:B------:R-:W-:Y:S01]  /*8f90*/  HMMA.16816.F32 R192, R132, R178, R8 ;  /* 0x000000b284c0723c */ /* 0x000fe20000001808 */
[----:B------:R-:W-:Y:S04]  /*8fa0*/  LDSM.16.M88.4 R176, [R219+0x9000] ;  /* 0x00900000dbb0783b */ /* 0x000fe80000000200 */
[----:B------:R-:W3:Y:S03]  /*8fb0*/  LDSM.16.M88.4 R8, [R220+0x4000] ;  /* 0x00400000dc08783b */ /* 0x000ee60000000200 */
[-C--:B--2---:R-:W-:Y:S08]  /*8fc0*/  HMMA.16816.F32 R136, R32, R180.reuse, R136 ;  /* 0x000000b42088723c */ /* 0x084ff00000001888 */
[----:B-1----:R-:W-:Y:S08]  /*8fd0*/  HMMA.16816.F32 R188, R28, R180, R188 ;  /* 0x000000b41cbc723c */ /* 0x002ff000000018bc */
[----:B------:R-:W-:Y:S01]  /*8fe0*/  HMMA.16816.F32 R240, R4, R184, R196 ;  /* 0x000000b804f0723c */ /* 0x000fe200000018c4 */
[----:B------:R-:W1:Y:S07]  /*8ff0*/  LDSM.16.M88.4 R4, [R220+0x6000] ;  /* 0x00600000dc04783b */ /* 0x000e6e0000000200 */
[----:B------:R-:W-:Y:S08]  /*9000*/  HMMA.16816.F32 R136, R24, R140, R136 ;  /* 0x0000008c1888723c */ /* 0x000ff00000001888 */
[C---:B------:R-:W-:Y:S08]  /*9010*/  HMMA.16816.F32 R200, R132.reuse, R184, R204 ;  /* 0x000000b884c8723c */ /* 0x040ff000000018cc */
[----:B------:R-:W-:Y:S08]  /*9020*/  HMMA.16816.F32 R212, R132, R186, R212 ;  /* 0x000000ba84d4723c */ /* 0x000ff000000018d4 */
[----:B------:R-:W-:Y:S08]  /*9030*/  HMMA.16816.F32 R184, R20, R140, R188 ;  /* 0x0000008c14b8723c */ /* 0x000ff000000018bc */
[----:B------:R-:W-:Y:S08]  /*9040*/  HMMA.16816.F32 R132, R32, R182, R192 ;  /* 0x000000b62084723c */ /* 0x000ff000000018c0 */
[----:B---3--:R-:W-:Y:S01]  /*9050*/  HMMA.16816.F32 R188, R8, R176, R136 ;  /* 0x000000b008bc723c */ /* 0x008fe20000001888 */
[----:B------:R2:W3:Y:S07]  /*9060*/  LDSM.16.M88.4 R136, [R0+0x1800] ;  /* 0x001800000088783b */ /* 0x0004ee0000000200 */
[----:B------:R-:W-:Y:S08]  /*9070*/  HMMA.16816.F32 R180, R28, R182, R208 ;  /* 0x000000b61cb4723c */ /* 0x000ff000000018d0 */
[----:B------:R-:W-:Y:S03]  /*9080*/  HMMA.16816.F32 R132, R24, R142, R132 ;  /* 0x0000008e1884723c */ /* 0x000fe60000001884 */
[----:B------:R-:W-:Y:S01]  /*9090*/  FMUL.FTZ R188, R188, UR4 ;  /* 0x00000004bcbc7c20 */ /* 0x000fe20008410000 */
[----:B------:R-:W-:Y:S01]  /*90a0*/  FMUL.FTZ R189, R189, UR4 ;  /* 0x00000004bdbd7c20 */ /* 0x000fe20008410000 */
[----:B------:R-:W-:Y:S01]  /*90b0*/  FMUL.FTZ R190, R190, UR4 ;  /* 0x00000004bebe7c20 */ /* 0x000fe20008410000 */
[----:B------:R-:W-:Y:S01]  /*90c0*/  FMUL.FTZ R191, R191, UR4 ;  /* 0x00000004bfbf7c20 */ /* 0x000fe20008410000 */
[----:B------:R-:W-:Y:S01]  /*90d0*/  MUFU.TANH R207, R188 ;  /* 0x000000bc00cf7308 */ /* 0x000fe20000002400 */
[----:B-1----:R-:W-:Y:S01]  /*90e0*/  HMMA.16816.F32 R196, R4, R176, R184 ;  /* 0x000000b004c4723c */ /* 0x002fe200000018b8 */
[----:B--2---:R-:W-:-:S06]  /*90f0*/  IADD3 R0, PT, PT, R17, -0x48, RZ ;  /* 0xffffffb811007810 */ /* 0x004fcc0007ffe0ff */
[----:B------:R-:W-:Y:S01]  /*9100*/  MUFU.TANH R206, R189 ;  /* 0x000000bd00ce7308 */ /* 0x000fe20000002400 */
[----:B------:R-:W-:Y:S01]  /*9110*/  HMMA.16816.F32 R192, R20, R142, R180 ;  /* 0x0000008e14c0723c */ /* 0x000fe200000018b4 */
[----:B------:R-:W1:Y:S06]  /*9120*/  LDSM.16.M88.4 R140, [R247+0x9800] ;  /* 0x00980000f78c783b */ /* 0x000e6c0000000200 */
[----:B------:R-:W-:Y:S01]  /*9130*/  MUFU.TANH R205, R190 ;  /* 0x000000be00cd7308 */ /* 0x000fe20000002400 */
[----:B---3--:R-:W-:Y:S03]  /*9140*/  HMMA.16816.F32 R180, R28, R136, R240 ;  /* 0x000000881cb4723c */ /* 0x008fe600000018f0 */
[----:B------:R-:W-:Y:S01]  /*9150*/  FMUL.FTZ R197, R197, UR4 ;  /* 0x00000004c5c57c20 */ /* 0x000fe20008410000 */
[----:B------:R-:W-:-:S03]  /*9160*/  FMUL.FTZ R196, R196, UR4 ;  /* 0x00000004c4c47c20 */ /* 0x000fc60008410000 */
[----:B------:R2:W-:Y:S01]  /*9170*/  MUFU.TANH R204, R191 ;  /* 0x000000bf00cc7308 */ /* 0x0005e20000002400 */
[----:B------:R-:W-:Y:S07]  /*9180*/  HMMA.16816.F32 R184, R32, R136, R200 ;  /* 0x0000008820b8723c */ /* 0x000fee00000018c8 */
[----:B------:R3:W-:Y:S01]  /*9190*/  MUFU.TANH R12, R197 ;  /* 0x000000c5000c7308 */ /* 0x0007e20000002400 */
[----:B------:R-:W-:Y:S07]  /*91a0*/  HMMA.16816.F32 R200, R28, R138, R232 ;  /* 0x0000008a1cc8723c */ /* 0x000fee00000018e8 */
[----:B------:R4:W5:Y:S01]  /*91b0*/  MUFU.TANH R18, R196 ;  /* 0x000000c400127308 */ /* 0x0009620000002400 */
[----:B--2---:R-:W-:Y:S01]  /*91c0*/  HMMA.16816.F32 R188, R8, R178, R132 ;  /* 0x000000b208bc723c */ /* 0x004fe20000001884 */
[----:B------:R-:W2:Y:S01]  /*91d0*/  LDSM.16.M88.4 R132, [R219+0x9800] ;  /* 0x00980000db84783b */ /* 0x000ea20000000200 */
[----:B------:R-:W-:-:S04]  /*91e0*/  DEPBAR.LE SB0, 0x0 ;  /* 0x000080000000791a */ /* 0x000fc80000000000 */
[----:B---3--:R-:W-:Y:S02]  /*91f0*/  FMUL.FTZ R197, R198, UR4 ;  /* 0x00000004c6c57c20 */ /* 0x008fe40008410000 */
[----:B-1----:R-:W-:Y:S04]  /*9200*/  HMMA.16816.F32 R28, R20, R140, R180 ;  /* 0x0000008c141c723c */ /* 0x002fe800000018b4 */
[----:B------:R-:W-:Y:S01]  /*9210*/  MUFU.TANH R197, R197 ;  /* 0x000000c500c57308 */ /* 0x000fe20000002400 */
[----:B----4-:R-:W-:-:S03]  /*9220*/  FMUL.FTZ R196, R199, UR4 ;  /* 0x00000004c7c47c20 */ /* 0x010fc60008410000 */
[----:B------:R-:W-:Y:S03]  /*9230*/  HMMA.16816.F32 R20, R20, R142, R200 ;  /* 0x0000008e1414723c */ /* 0x000fe600000018c8 */
[----:B------:R-:W-:Y:S01]  /*9240*/  FMUL.FTZ R181, R190, UR4 ;  /* 0x00000004beb57c20 */ /* 0x000fe20008410000 */
[----:B------:R-:W-:Y:S01]  /*9250*/  FMUL.FTZ R180, R191, UR4 ;  /* 0x00000004bfb47c20 */ /* 0x000fe20008410000 */
[----:B------:R-:W-:Y:S01]  /*9260*/  FMUL.FTZ R188, R188, UR4 ;  /* 0x00000004bcbc7c20 */ /* 0x000fe20008410000 */
[----:B------:R-:W-:Y:S02]  /*9270*/  MUFU.TANH R196, R196 ;  /* 0x000000c400c47308 */ /* 0x000fe40000002400 */
[----:B------:R-:W-:Y:S06]  /*9280*/  HMMA.16816.F32 R32, R32, R138, R212 ;  /* 0x0000008a2020723c */ /* 0x000fec00000018d4 */
[----:B------:R-:W-:Y:S02]  /*9290*/  MUFU.TANH R198, R188 ;  /* 0x000000bc00c67308 */ /* 0x000fe40000002400 */
[----:B------:R-:W-:Y:S06]  /*92a0*/  HMMA.16816.F32 R192, R4, R178, R192 ;  /* 0x000000b204c0723c */ /* 0x000fec00000018c0 */
[----:B------:R-:W-:Y:S02]  /*92b0*/  MUFU.TANH R181, R181 ;  /* 0x000000b500b57308 */ /* 0x000fe40000002400 */
[----:B------:R-:W-:Y:S01]  /*92c0*/  HMMA.16816.F32 R176, R24, R140, R184 ;  /* 0x0000008c18b0723c */ /* 0x000fe200000018b8 */
[----:B------:R-:W-:-:S05]  /*92d0*/  FMUL.FTZ R184, R189, UR4 ;  /* 0x00000004bdb87c20 */ /* 0x000fca0008410000 */
[----:B------:R-:W-:Y:S02]  /*92e0*/  MUFU.TANH R180, R180 ;  /* 0x000000b400b47308 */ /* 0x000fe40000002400 */
[C---:B--2---:R-:W-:Y:S03]  /*92f0*/  HMMA.16816.F32 R28, R4.reuse, R132, R28 ;  /* 0x00000084041c723c */ /* 0x044fe6000000181c */
[----:B------:R-:W-:Y:S01]  /*9300*/  FMUL.FTZ R193, R193, UR4 ;  /* 0x00000004c1c17c20 */ /* 0x000fe20008410000 */
[----:B------:R-:W-:Y:S01]  /*9310*/  FMUL.FTZ R192, R192, UR4 ;  /* 0x00000004c0c07c20 */ /* 0x000fe20008410000 */
[----:B------:R-:W-:Y:S01]  /*9320*/  FMUL.FTZ R141, R194, UR4 ;  /* 0x00000004c28d7c20 */ /* 0x000fe20008410000 */
[----:B------:R-:W-:Y:S01]  /*9330*/  FMUL.FTZ R140, R195, UR4 ;  /* 0x00000004c38c7c20 */ /* 0x000fe20008410000 */
[----:B------:R-:W-:Y:S01]  /*9340*/  MUFU.TANH R184, R184 ;  /* 0x000000b800b87308 */ /* 0x000fe20000002400 */
[----:B------:R-:W-:Y:S07]  /*9350*/  HMMA.16816.F32 R4, R4, R134, R20 ;  /* 0x000000860404723c */ /* 0x000fee0000001814 */
[----:B------:R-:W-:Y:S01]  /*9360*/  MUFU.TANH R193, R193 ;  /* 0x000000c100c17308 */ /* 0x000fe20000002400 */
[----:B------:R-:W-:Y:S03]  /*9370*/  HMMA.16816.F32 R24, R24, R142, R32 ;  /* 0x0000008e1818723c */ /* 0x000fe60000001820 */
[----:B------:R-:W-:Y:S01]  /*9380*/  FMUL.FTZ R28, R28, UR4 ;  /* 0x000000041c1c7c20 */ /* 0x000fe20008410000 */
[----:B------:R-:W-:Y:S01]  /*9390*/  FMUL.FTZ R31, R31, UR4 ;  /* 0x000000041f1f7c20 */ /* 0x000fe20008410000 */
[----:B------:R-:W-:Y:S01]  /*93a0*/  FMUL.FTZ R29, R29, UR4 ;  /* 0x000000041d1d7c20 */ /* 0x000fe20008410000 */
[----:B------:R-:W-:Y:S01]  /*93b0*/  FMUL.FTZ R30, R30, UR4 ;  /* 0x000000041e1e7c20 */ /* 0x000fe20008410000 */
[----:B------:R-:W1:Y:S01]  /*93c0*/  MUFU.TANH R190, R28 ;  /* 0x0000001c00be7308 */ /* 0x000e620000002400 */
[----:B------:R-:W-:Y:S03]  /*93d0*/  HMMA.16816.F32 R176, R8, R132, R176 ;  /* 0x0000008408b0723c */ /* 0x000fe600000018b0 */
[----:B------:R-:W-:Y:S01]  /*93e0*/  FMUL.FTZ R4, R4, UR4 ;  /* 0x0000000404047c20 */ /* 0x000fe20008410000 */
[----:B------:R-:W-:Y:S01]  /*93f0*/  FMUL.FTZ R34, R6, UR4 ;  /* 0x0000000406227c20 */ /* 0x000fe20008410000 */
[----:B------:R-:W-:-:S02]  /*9400*/  IADD3 R6, PT, PT, R17, -0x47, RZ ;  /* 0xffffffb911067810 */ /* 0x000fc40007ffe0ff */
[----:B------:R-:W2:Y:S05]  /*9410*/  MUFU.TANH R192, R192 ;  /* 0x000000c000c07308 */ /* 0x000eaa0000002400 */
[----:B------:R-:W-:Y:S01]  /*9420*/  HMMA.16816.F32 R136, R8, R134, R24 ;  /* 0x000000860888723c */ /* 0x000fe20000001818 */
[----:B------:R-:W-:Y:S01]  /*9430*/  FMUL.FTZ R11, R5, UR4 ;  /* 0x00000004050b7c20 */ /* 0x000fe20008410000 */
[C---:B------:R-:W-:Y:S01]  /*9440*/  VIADD R8, R17.reuse, 0xffffffa0 ;  /* 0xffffffa011087836 */ /* 0x040fe20000000000 */
[----:B------:R3:W-:Y:S01]  /*9450*/  MUFU.TANH R35, R31 ;  /* 0x0000001f00237308 */ /* 0x0007e20000002400 */
[----:B------:R-:W-:-:S03]  /*9460*/  VIADD R5, R17, 0xffffffa8 ;  /* 0xffffffa811057836 */ /* 0x000fc60000000000 */
[----:B------:R-:W-:Y:S01]  /*9470*/  FMUL.FTZ R176, R176, UR4 ;  /* 0x00000004b0b07c20 */ /* 0x000fe20008410000 */
[-C--:B------:R-:W-:Y:S01]  /*9480*/  ISETP.GE.AND P4, PT, R8, R13.reuse, PT ;  /* 0x0000000d0800720c */ /* 0x080fe20003f86270 */
[----:B------:R-:W-:Y:S01]  /*9490*/  FMUL.FTZ R33, R177, UR4 ;  /* 0x00000004b1217c20 */ /* 0x000fe20008410000 */
[----:B------:R-:W-:Y:S01]  /*94a0*/  ISETP.GE.AND P5, PT, R5, R13, PT ;  /* 0x0000000d0500720c */ /* 0x000fe20003fa6270 */
[----:B------:R4:W2:Y:S01]  /*94b0*/  MUFU.TANH R10, R4 ;  /* 0x00000004000a7308 */ /* 0x0008a20000002400 */
[----:B-----5:R-:W-:Y:S01]  /*94c0*/  FSEL R27, R18, -INF , !P4 ;  /* 0xff800000121b7808 */ /* 0x020fe20006000000 */
[----:B------:R-:W-:Y:S01]  /*94d0*/  FMUL.FTZ R32, R178, UR4 ;  /* 0x00000004b2207c20 */ /* 0x000fe20008410000 */
[----:B------:R-:W-:-:S05]  /*94e0*/  FMUL.FTZ R132, R179, UR4 ;  /* 0x00000004b3847c20 */ /* 0x000fca0008410000 */
[----:B------:R2:W5:Y:S01]  /*94f0*/  MUFU.TANH R191, R29 ;  /* 0x0000001d00bf7308 */ /* 0x0005620000002400 */
[----:B---3--:R-:W-:Y:S01]  /*9500*/  FMUL.FTZ R31, R7, UR4 ;  /* 0x00000004071f7c20 */ /* 0x008fe20008410000 */
[----:B------:R-:W-:-:S04]  /*9510*/  IADD3 R7, PT, PT, R17, -0x5f, RZ ;  /* 0xffffffa111077810 */ /* 0x000fc80007ffe0ff */
[-C--:B------:R-:W-:Y:S02]  /*9520*/  ISETP.GE.AND P1, PT, R7, R13.reuse, PT ;  /* 0x0000000d0700720c */ /* 0x080fe40003f26270 */
[----:B------:R-:W3:Y:S01]  /*9530*/  MUFU.TANH R11, R11 ;  /* 0x0000000b000b7308 */ /* 0x000ee20000002400 */
[----:B----4-:R-:W-:Y:S02]  /*9540*/  IADD3 R4, PT, PT, R17, -0x57, RZ ;  /* 0xffffffa911047810 */ /* 0x010fe40007ffe0ff */
[----:B------:R-:W-:Y:S02]  /*9550*/  FSEL R28, R12, -INF , !P1 ;  /* 0xff8000000c1c7808 */ /* 0x000fe40004800000 */
[-C--:B------:R-:W-:Y:S02]  /*9560*/  ISETP.GE.AND P1, PT, R3, R13.reuse, PT ;  /* 0x0000000d0300720c */ /* 0x080fe40003f26270 */
[----:B------:R-:W-:Y:S01]  /*9570*/  ISETP.GE.AND P4, PT, R4, R13, PT ;  /* 0x0000000d0400720c */ /* 0x000fe20003f86270 */
[----:B------:R-:W4:Y:S01]  /*9580*/  MUFU.TANH R141, R141 ;  /* 0x0000008d008d7308 */ /* 0x000f220000002400 */
[----:B-1----:R-:W-:-:S02]  /*9590*/  FSEL R190, R190, -INF , !P1 ;  /* 0xff800000bebe7808 */ /* 0x002fc40004800000 */
[----:B------:R-:W-:Y:S02]  /*95a0*/  ISETP.GE.AND P1, PT, R0, R13, PT ;  /* 0x0000000d0000720c */ /* 0x000fe40003f26270 */
[----:B--2---:R-:W-:Y:S02]  /*95b0*/  FSEL R29, R192, -INF , !P5 ;  /* 0xff800000c01d7808 */ /* 0x004fe40006800000 */
[----:B------:R-:W-:Y:S01]  /*95c0*/  FMNMX3.FTZ R9, R238, R27, R28, !PT ;  /* 0x0000001bee097276 */ /* 0x000fe2000781001c */
[----:B------:R-:W1:Y:S01]  /*95d0*/  MUFU.TANH R140, R140 ;  /* 0x0000008c008c7308 */ /* 0x000e620000002400 */
[----:B------:R-:W-:Y:S01]  /*95e0*/  BAR.SYNC.DEFER_BLOCKING 0x0 ;  /* 0x0000000000007b1d */ /* 0x000fe20000010000 */
[----:B------:R-:W-:-:S06]  /*95f0*/  ISETP.GE.AND P5, PT, R8, R14, PT ;  /* 0x0000000e0800720c */ /* 0x000fcc0003fa6270 */
[----:B------:R-:W2:Y:S08]  /*9600*/  MUFU.TANH R176, R176 ;  /* 0x000000b000b07308 */ /* 0x000eb00000002400 */
[----:B------:R-:W1:Y:S08]  /*9610*/  MUFU.TANH R34, R34 ;  /* 0x0000002200227308 */ /* 0x000e700000002400 */
[----:B------:R-:W1:Y:S08]  /*9620*/  MUFU.TANH R31, R31 ;  /* 0x0000001f001f7308 */ /* 0x000e700000002400 */
[----:B------:R5:W1:Y:S02]  /*9630*/  MUFU.TANH R133, R30 ;  /* 0x0000001e00857308 */ /* 0x000a640000002400 */
[----:B-----5:R-:W-:-:S02]  /*9640*/  FSEL R30, R193, -INF , !P4 ;  /* 0xff800000c11e7808 */ /* 0x020fc40006000000 */
[-C--:B------:R-:W-:Y:S02]  /*9650*/  ISETP.GE.AND P4, PT, R2, R13.reuse, PT ;  /* 0x0000000d0200720c */ /* 0x080fe40003f86270 */
[----:B------:R-:W-:Y:S02]  /*9660*/  FSEL R193, R10, -INF , !P1 ;  /* 0xff8000000ac17808 */ /* 0x000fe40004800000 */
[----:B------:R-:W-:Y:S02]  /*9670*/  FSEL R191, R191, -INF , !P4 ;  /* 0xff800000bfbf7808 */ /* 0x000fe40006000000 */
[----:B------:R-:W-:Y:S02]  /*9680*/  ISETP.GE.AND P1, PT, R6, R13, PT ;  /* 0x0000000d0600720c */ /* 0x000fe40003f26270 */
[----:B------:R-:W-:Y:S02]  /*9690*/  FMNMX3.FTZ R9, R9, R29, R30, !PT ;  /* 0x0000001d09097276 */ /* 0x000fe4000781001e */
[----:B------:R-:W-:-:S02]  /*96a0*/  ISETP.GE.AND P4, PT, R7, R14, PT ;  /* 0x0000000e0700720c */ /* 0x000fc40003f86270 */
[----:B---3--:R-:W-:Y:S02]  /*96b0*/  FSEL R194, R11, -INF , !P1 ;  /* 0xff8000000bc27808 */ /* 0x008fe40004800000 */
[----:B------:R-:W-:Y:S01]  /*96c0*/  FMNMX3.FTZ R26, R9, R190, R191, !PT ;  /* 0x000000be091a7276 */ /* 0x000fe200078100bf */
[----:B-12-4-:R-:W-:Y:S08]  /*96d0*/  BRA.U !UP0, `(.L_x_1449) ;  /* 0x0000000108bc7547 */ /* 0x016ff0000b800000 */
        /* <DEDUP_REMOVED lines=47> */
.L_x_1449:
[-C--:B------:R-:W-:Y:S01]  /*99d0*/  ISETP.GE.AND P1, PT, R5, R14.reuse, PT ;  /* 0x0000000e0500720c */ /* 0x080fe20003f26270 */
[----:B------:R-:W2:Y:S01]  /*99e0*/  MUFU.TANH R32, R32 ;  /* 0x0000002000207308 */ /* 0x000ea20000002400 */
[----:B------:R-:W-:Y:S02]  /*99f0*/  FSEL R11, R197, -INF , !P5 ;  /* 0xff800000c50b7808 */ /* 0x000fe40006800000 */
[-C--:B------:R-:W-:Y:S02]  /*9a00*/  ISETP.GE.AND P5, PT, R4, R14.reuse, PT ;  /* 0x0000000e0400720c */ /* 0x080fe40003fa6270 */
[----:B------:R-:W-:Y:S02]  /*9a10*/  FSEL R12, R196, -INF , !P4 ;  /* 0xff800000c40c7808 */ /* 0x000fe40006000000 */
[----:B------:R-:W-:Y:S01]  /*9a20*/  ISETP.GE.AND P4, PT, R3, R14, PT ;  /* 0x0000000e0300720c */ /* 0x000fe20003f86270 */
[----:B------:R-:W3:Y:S01]  /*9a30*/  MUFU.TANH R33, R33 ;  /* 0x0000002100217308 */ /* 0x000ee20000002400 */
[----:B-1----:R-:W-:-:S02]  /*9a40*/  FSEL R19, R141, -INF , !P1 ;  /* 0xff8000008d137808 */ /* 0x002fc40004800000 */
        /* <DEDUP_REMOVED lines=8> */
[----:B------:R-:W-:Y:S02]  /*9ad0*/  FMNMX3.FTZ R9, R26, R193, R194, !PT ;  /* 0x000000c11a097276 */ /* 0x000fe400078100c2 */
[----:B------:R-:W-:Y:S02]  /*9ae0*/  FSEL R192, R34, -INF , !P5 ;  /* 0xff80000022c07808 */ /* 0x000fe40006800000 */
[----:B------:R-:W-:Y:S01]  /*9af0*/  FSEL R195, R31, -INF , !P4 ;  /* 0xff8000001fc37808 */ /* 0x000fe20006000000 */
[----:B------:R-:W1:Y:S01]  /*9b00*/  SHFL.BFLY PT, R20, R9, 0x2, 0x1f ;  /* 0x0c401f0009147f89 */ /* 0x000e6200000e0000 */
[----:B------:R-:W-:Y:S01]  /*9b10*/  FMNMX3.FTZ R10, R10, R185, R188, !PT ;  /* 0x000000b90a0a7276 */ /* 0x000fe200078100bc */
[----:B------:R4:W5:Y:S01]  /*9b20*/  MUFU.TANH R31, R132 ;  /* 0x00000084001f7308 */ /* 0x0009620000002400 */
[----:B------:R-:W-:-:S02]  /*9b30*/  ISETP.GE.AND P1, PT, R8, R15, PT ;  /* 0x0000000f0800720c */ /* 0x000fc40003f26270 */
[----:B------:R-:W-:Y:S02]  /*9b40*/  ISETP.GE.AND P4, PT, R8, R16, PT ;  /* 0x000000100800720c */ /* 0x000fe40003f86270 */
[----:B------:R-:W-:Y:S01]  /*9b50*/  FMNMX3.FTZ R8, R10, R192, R195, !PT ;  /* 0x000000c00a087276 */ /* 0x000fe200078100c3 */
[----:B------:R-:W-:Y:S01]  /*9b60*/  FMUL.FTZ R10, R136, UR4 ;  /* 0x00000004880a7c20 */ /* 0x000fe20008410000 */
[-C--:B------:R-:W-:Y:S02]  /*9b70*/  ISETP.GE.AND P5, PT, R7, R15.reuse, PT ;  /* 0x0000000f0700720c */ /* 0x080fe40003fa6270 */
[----:B------:R-:W-:Y:S01]  /*9b80*/  FSEL R22, R205, -INF , !P4 ;  /* 0xff800000cd167808 */ /* 0x000fe20006000000 */
[----:B------:R-:W2:Y:S01]  /*9b90*/  SHFL.BFLY PT, R143, R8, 0x2, 0x1f ;  /* 0x0c401f00088f7f89 */ /* 0x000ea200000e0000 */
[----:B------:R-:W-:Y:S01]  /*9ba0*/  FSEL R21, R206, -INF , !P5 ;  /* 0xff800000ce157808 */ /* 0x000fe20006800000 */
[----:B------:R-:W5:Y:S01]  /*9bb0*/  MUFU.TANH R10, R10 ;  /* 0x0000000a000a7308 */ /* 0x000f620000002400 */
[----:B------:R-:W-:-:S02]  /*9bc0*/  ISETP.GE.AND P4, PT, R5, R15, PT ;  /* 0x0000000f0500720c */ /* 0x000fc40003f86270 */
[-C--:B------:R-:W-:Y:S01]  /*9bd0*/  ISETP.GE.AND P5, PT, R5, R16.reuse, PT ;  /* 0x000000100500720c */ /* 0x080fe20003fa6270 */
[----:B------:R-:W-:Y:S01]  /*9be0*/  FMUL.FTZ R5, R137, UR4 ;  /* 0x0000000489057c20 */ /* 0x000fe20008410000 */
[----:B------:R-:W-:Y:S02]  /*9bf0*/  FSEL R23, R207, -INF , !P1 ;  /* 0xff800000cf177808 */ /* 0x000fe40004800000 */
[-C--:B------:R-:W-:Y:S02]  /*9c00*/  ISETP.GE.AND P1, PT, R7, R16.reuse, PT ;  /* 0x000000100700720c */ /* 0x080fe40003f26270 */
[----:B------:R-:W-:Y:S01]  /*9c10*/  FSEL R26, R198, -INF , !P4 ;  /* 0xff800000c61a7808 */ /* 0x000fe20006000000 */
[----:B------:R-:W5:Y:S01]  /*9c20*/  MUFU.TANH R7, R5 ;  /* 0x0000000500077308 */ /* 0x000f620000002400 */
[----:B------:R-:W-:Y:S02]  /*9c30*/  FSEL R24, R181, -INF , !P5 ;  /* 0xff800000b5187808 */ /* 0x000fe40006800000 */
[----:B------:R-:W-:-:S02]  /*9c40*/  ISETP.GE.AND P4, PT, R4, R16, PT ;  /* 0x000000100400720c */ /* 0x000fc40003f86270 */
[-C--:B------:R-:W-:Y:S02]  /*9c50*/  ISETP.GE.AND P5, PT, R3, R15.reuse, PT ;  /* 0x0000000f0300720c */ /* 0x080fe40003fa6270 */
[----:B-1----:R-:W-:Y:S02]  /*9c60*/  FMNMX.FTZ R9, R9, R20, !PT ;  /* 0x0000001409097209 */ /* 0x002fe40007810000 */
[----:B------:R-:W-:Y:S02]  /*9c70*/  FSEL R20, R204, -INF , !P1 ;  /* 0xff800000cc147808 */ /* 0x000fe40004800000 */
[-C--:B------:R-:W-:Y:S01]  /*9c80*/  ISETP.GE.AND P1, PT, R4, R15.reuse, PT ;  /* 0x0000000f0400720c */ /* 0x080fe20003f26270 */
[----:B------:R-:W-:Y:S01]  /*9c90*/  FMUL.FTZ R4, R138, UR4 ;  /* 0x000000048a047c20 */ /* 0x000fe20008410000 */
[----:B----4-:R-:W-:Y:S01]  /*9ca0*/  FSEL R132, R180, -INF , !P4 ;  /* 0xff800000b4847808 */ /* 0x010fe20006000000 */
[----:B------:R-:W-:Y:S01]  /*9cb0*/  SHFL.BFLY PT, R135, R9, 0x1, 0x1f ;  /* 0x0c201f0009877f89 */ /* 0x000fe200000e0000 */
[----:B------:R-:W-:Y:S01]  /*9cc0*/  FSEL R196, R176, -INF , !P5 ;  /* 0xff800000b0c47808 */ /* 0x000fe20006800000 */
[----:B------:R1:W-:Y:S01]  /*9cd0*/  MUFU.TANH R5, R4 ;  /* 0x0000000400057308 */ /* 0x0003e20000002400 */
[C---:B------:R-:W-:Y:S01]  /*9ce0*/  ISETP.GE.AND P4, PT, R2.reuse, R15, PT ;  /* 0x0000000f0200720c */ /* 0x040fe20003f86270 */
[----:B------:R-:W-:Y:S01]  /*9cf0*/  LDSM.16.MT88.4 R180, [R224+0xa000] ;  /* 0x00a00000e0b4783b */ /* 0x000fe20000004200 */
[-C--:B------:R-:W-:Y:S01]  /*9d00*/  ISETP.GE.AND P5, PT, R2, R16.reuse, PT ;  /* 0x000000100200720c */ /* 0x080fe20003fa6270 */
[----:B------:R-:W-:Y:S01]  /*9d10*/  FMUL.FTZ R2, R139, UR4 ;  /* 0x000000048b027c20 */ /* 0x000fe20008410000 */
[----:B------:R-:W-:Y:S01]  /*9d20*/  FSEL R25, R184, -INF , !P1 ;  /* 0xff800000b8197808 */ /* 0x000fe20004800000 */
[----:B------:R-:W-:Y:S01]  /*9d30*/  LDSM.16.MT88.4 R136, [R217+0xa000] ;  /* 0x00a00000d988783b */ /* 0x000fe20000004200 */
[----:B------:R-:W-:-:S02]  /*9d40*/  ISETP.GE.AND P1, PT, R3, R16, PT ;  /* 0x000000100300720c */ /* 0x000fc40003f26270 */
[----:B--2---:R-:W-:Y:S01]  /*9d50*/  FMNMX.FTZ R143, R8, R143, !PT ;  /* 0x0000008f088f7209 */ /* 0x004fe20007810000 */
[----:B------:R2:W4:Y:S01]  /*9d60*/  MUFU.TANH R3, R2 ;  /* 0x0000000200037308 */ /* 0x0005220000002400 */
[----:B------:R-:W-:Y:S02]  /*9d70*/  FSEL R142, R32, -INF , !P1 ;  /* 0xff800000208e7808 */ /* 0x000fe40004800000 */
[C---:B------:R-:W-:Y:S02]  /*9d80*/  ISETP.GE.AND P1, PT, R0.reuse, R15, PT ;  /* 0x0000000f0000720c */ /* 0x040fe40003f26270 */
[----:B---3--:R-:W-:Y:S01]  /*9d90*/  FSEL R211, R33, -INF , !P4 ;  /* 0xff80000021d37808 */ /* 0x008fe20006000000 */
[----:B-1----:R-:W1:Y:S01]  /*9da0*/  SHFL.BFLY PT, R4, R143, 0x1, 0x1f ;  /* 0x0c201f008f047f89 */ /* 0x002e6200000e0000 */
[----:B------:R-:W-:Y:S02]  /*9db0*/  ISETP.GE.AND P4, PT, R0, R16, PT ;  /* 0x000000100000720c */ /* 0x000fe40003f86270 */
[----:B-----5:R-:W-:Y:S01]  /*9dc0*/  FSEL R210, R31, -INF , !P5 ;  /* 0xff8000001fd27808 */ /* 0x020fe20006800000 */
[----:B------:R-:W-:Y:S01]  /*9dd0*/  LDSM.16.MT88.4 R32, [R225+0xa000] ;  /* 0x00a00000e120783b */ /* 0x000fe20000004200 */
[----:B------:R-:W-:-:S02]  /*9de0*/  FMNMX3.FTZ R0, R236, R22, R20, !PT ;  /* 0x00000016ec007276 */ /* 0x000fc40007810014 */
[----:B------:R-:W-:Y:S02]  /*9df0*/  ISETP.GE.AND P5, PT, R6, R15, PT ;  /* 0x0000000f0600720c */ /* 0x000fe40003fa6270 */
[----:B------:R-:W-:Y:S02]  /*9e00*/  FSEL R203, R10, -INF , !P1 ;  /* 0xff8000000acb7808 */ /* 0x000fe40004800000 */
[----:B--2---:R-:W-:Y:S02]  /*9e10*/  FMNMX3.FTZ R2, R228, R23, R21, !PT ;  /* 0x00000017e4027276 */ /* 0x004fe40007810015 */
[----:B------:R-:W-:Y:S02]  /*9e20*/  ISETP.GE.AND P1, PT, R6, R16, PT ;  /* 0x000000100600720c */ /* 0x000fe40003f26270 */
[----:B------:R-:W-:Y:S02]  /*9e30*/  FMNMX3.FTZ R2, R2, R26, R25, !PT ;  /* 0x0000001a02027276 */ /* 0x000fe40007810019 */
[----:B------:R-:W-:-:S02]  /*9e40*/  FMNMX3.FTZ R0, R0, R24, R132, !PT ;  /* 0x0000001800007276 */ /* 0x000fc40007810084 */
[----:B------:R-:W-:Y:S02]  /*9e50*/  FSEL R202, R7, -INF , !P5 ;  /* 0xff80000007ca7808 */ /* 0x000fe40006800000 */
[----:B------:R-:W-:Y:S02]  /*9e60*/  FMNMX3.FTZ R2, R2, R196, R211, !PT ;  /* 0x000000c402027276 */ /* 0x000fe400078100d3 */
[----:B----4-:R-:W-:Y:S02]  /*9e70*/  FSEL R212, R3, -INF , !P1 ;  /* 0xff80000003d47808 */ /* 0x010fe40004800000 */
[----:B------:R-:W-:Y:S02]  /*9e80*/  FMNMX3.FTZ R3, R0, R142, R210, !PT ;  /* 0x0000008e00037276 */ /* 0x000fe400078100d2 */
[----:B------:R-:W-:Y:S02]  /*9e90*/  FMNMX3.FTZ R0, R2, R203, R202, !PT ;  /* 0x000000cb02007276 */ /* 0x000fe400078100ca */
[----:B------:R-:W-:-:S02]  /*9ea0*/  FSEL R213, R5, -INF , !P4 ;  /* 0xff80000005d57808 */ /* 0x000fc40006000000 */
[----:B-1----:R-:W-:Y:S01]  /*9eb0*/  FMNMX.FTZ R143, R143, R4, !PT ;  /* 0x000000048f8f7209 */ /* 0x002fe20007810000 */
[----:B------:R-:W1:Y:S01]  /*9ec0*/  SHFL.BFLY PT, R2, R0, 0x2, 0x1f ;  /* 0x0c401f0000027f89 */ /* 0x000e6200000e0000 */
[----:B------:R-:W-:Y:S02]  /*9ed0*/  FMNMX3.FTZ R3, R3, R213, R212, !PT ;  /* 0x000000d503037276 */ /* 0x000fe400078100d4 */
[----:B------:R-:W-:Y:S01]  /*9ee0*/  FMNMX.FTZ R135, R9, R135, !PT ;  /* 0x0000008709877209 */ /* 0x000fe20007810000 */
[C---:B------:R-:W-:Y:S01]  /*9ef0*/  FMUL.FTZ R9, R143.reuse, UR13 ;  /* 0x0000000d8f097c20 */ /* 0x040fe20008410000 */
[----:B------:R-:W-:Y:S01]  /*9f00*/  FSETP.NEU.FTZ.AND P1, PT, R143, -INF , PT ;  /* 0xff8000008f00780b */ /* 0x000fe20003f3d000 */
[----:B------:R-:W2:Y:S01]  /*9f10*/  SHFL.BFLY PT, R4, R3, 0x2, 0x1f ;  /* 0x0c401f0003047f89 */ /* 0x000ea200000e0000 */
[C---:B------:R-:W-:Y:S01]  /*9f20*/  FSETP.NEU.FTZ.AND P4, PT, R135.reuse, -INF , PT ;  /* 0xff8000008700780b */ /* 0x040fe20003f9d000 */
[----:B------:R-:W-:Y:S01]  /*9f30*/  FMUL.FTZ R10, R135, UR13 ;  /* 0x0000000d870a7c20 */ /* 0x000fe20008410000 */
[----:B------:R-:W-:-:S04]  /*9f40*/  FSEL R9, R9, RZ, P1 ;  /* 0x000000ff09097208 */ /* 0x000fc80000800000 */
[----:B------:R-:W-:Y:S01]  /*9f50*/  FSEL R10, R10, RZ, P4 ;  /* 0x000000ff0a0a7208 */ /* 0x000fe20002000000 */
[--C-:B------:R-:W-:Y:S01]  /*9f60*/  FFMA.FTZ R19, R19, UR13, -R9.reuse ;  /* 0x0000000d13137c23 */ /* 0x100fe20008010809 */
[--C-:B------:R-:W-:Y:S01]  /*9f70*/  FFMA.FTZ R12, R12, UR13, -R9.reuse ;  /* 0x0000000d0c0c7c23 */ /* 0x100fe20008010809 */
[--C-:B------:R-:W-:Y:S02]  /*9f80*/  FFMA.FTZ R11, R11, UR13, -R9.reuse ;  /* 0x0000000d0b0b7c23 */ /* 0x100fe40008010809 */
[--C-:B------:R-:W-:Y:S01]  /*9f90*/  FFMA.FTZ R30, R30, UR13, -R10.reuse ;  /* 0x0000000d1e1e7c23 */ /* 0x100fe2000801080a */
[----:B------:R3:W-:Y:S01]  /*9fa0*/  MUFU.EX2 R199, R19 ;  /* 0x0000001300c77308 */ /* 0x0007e20000000800 */
[--C-:B------:R-:W-:Y:S01]  /*9fb0*/  FFMA.FTZ R27, R27, UR13, -R10.reuse ;  /* 0x0000000d1b1b7c23 */ /* 0x100fe2000801080a */
[--C-:B------:R-:W-:Y:S01]  /*9fc0*/  FFMA.FTZ R28, R28, UR13, -R10.reuse ;  /* 0x0000000d1c1c7c23 */ /* 0x100fe2000801080a */
[----:B------:R-:W-:Y:S01]  /*9fd0*/  FFMA.FTZ R29, R29, UR13, -R10 ;  /* 0x0000000d1d1d7c23 */ /* 0x000fe2000801080a */
[----:B-1----:R-:W-:Y:S01]  /*9fe0*/  FMNMX.FTZ R0, R0, R2, !PT ;  /* 0x0000000200007209 */ /* 0x002fe20007810000 */
[----:B------:R-:W-:-:S03]  /*9ff0*/  FFMA.FTZ R2, R18, UR13, -R9 ;  /* 0x0000000d12027c23 */ /* 0x000fc60008010809 */
[----:B------:R-:W1:Y:S01]  /*a000*/  MUFU.EX2 R177, R30 ;  /* 0x0000001e00b17308 */ /* 0x000e620000000800 */
[----:B------:R-:W4:Y:S01]  /*a010*/  SHFL.BFLY PT, R6, R0, 0x1, 0x1f ;  /* 0x0c201f0000067f89 */ /* 0x000f2200000e0000 */
[----:B--2---:R-:W-:Y:S02]  /*a020*/  FMNMX.FTZ R3, R3, R4, !PT ;  /* 0x0000000403037209 */ /* 0x004fe40007810000 */
[----:B------:R-:W-:-:S03]  /*a030*/  FSEL R4, R135, RZ, P4 ;  /* 0x000000ff87047208 */ /* 0x000fc60002000000 */
[----:B------:R-:W2:Y:S01]  /*a040*/  SHFL.BFLY PT, R5, R3, 0x1, 0x1f ;  /* 0x0c201f0003057f89 */ /* 0x000ea200000e0000 */
[----:B------:R5:W-:Y:S01]  /*a050*/  MUFU.EX2 R198, R2 ;  /* 0x0000000200c67308 */ /* 0x000be20000000800 */
[----:B------:R-:W-:Y:S01]  /*a060*/  FADD.FTZ R4, R238, -R4 ;  /* 0x80000004ee047221 */ /* 0x000fe20000010000 */
[----:B---3--:R-:W-:-:S03]  /*a070*/  IADD3 R19, PT, PT, R217, 0xa040, RZ ;  /* 0x0000a040d9137810 */ /* 0x008fc60007ffe0ff */
[----:B------:R-:W-:-:S03]  /*a080*/  FMUL.FTZ R7, R4, UR13 ;  /* 0x0000000d04077c20 */ /* 0x000fc60008410000 */
[----:B------:R3:W-:Y:S08]  /*a090*/  MUFU.EX2 R197, R12 ;  /* 0x0000000c00c57308 */ /* 0x0007f00000000800 */
[----:B------:R-:W-:Y:S01]  /*a0a0*/  MUFU.EX2 R201, R27 ;  /* 0x0000001b00c97308 */ /* 0x000fe20000000800 */
[----:B-----5:R-:W-:Y:S02]  /*a0b0*/  FSEL R2, R143, RZ, P1 ;  /* 0x000000ff8f027208 */ /* 0x020fe40000800000 */
[----:B----4-:R-:W-:-:S03]  /*a0c0*/  FMNMX.FTZ R134, R0, R6, !PT ;  /* 0x0000000600867209 */ /* 0x010fc60007810000 */
[----:B------:R-:W-:Y:S01]  /*a0d0*/  FADD.FTZ R4, R237, -R2 ;  /* 0x80000002ed047221 */ /* 0x000fe20000010000 */
[----:B------:R-:W-:Y:S01]  /*a0e0*/  FSETP.NEU.FTZ.AND P4, PT, R134, -INF , PT ;  /* 0xff8000008600780b */ /* 0x000fe20003f9d000 */
[----:B------:R-:W4:Y:S01]  /*a0f0*/  MUFU.EX2 R208, R28 ;  /* 0x0000001c00d07308 */ /* 0x000f220000000800 */
[----:B--2---:R-:W-:Y:S01]  /*a100*/  FMNMX.FTZ R133, R3, R5, !PT ;  /* 0x0000000503857209 */ /* 0x004fe20007810000 */
[----:B------:R-:W-:Y:S01]  /*a110*/  FMUL.FTZ R0, R4, UR13 ;  /* 0x0000000d04007c20 */ /* 0x000fe20008410000 */
[----:B------:R-:W-:Y:S02]  /*a120*/  IADD3 R3, PT, PT, R217, 0xa000, RZ ;  /* 0x0000a000d9037810 */ /* 0x000fe40007ffe0ff */
[C---:B------:R-:W-:Y:S02]  /*a130*/  FSEL R4, R134.reuse, RZ, P4 ;  /* 0x000000ff86047208 */ /* 0x040fe40002000000 */
[----:B------:R-:W-:Y:S01]  /*a140*/  @P0 IADD3 R19, PT, PT, R3, -0x40, RZ ;  /* 0xffffffc003130810 */ /* 0x000fe20007ffe0ff */
[----:B------:R-:W-:Y:S01]  /*a150*/  FMUL.FTZ R3, R134, UR13 ;  /* 0x0000000d86037c20 */ /* 0x000fe20008410000 */
[----:B------:R-:W-:Y:S01]  /*a160*/  FSETP.NEU.FTZ.AND P1, PT, R133, -INF , PT ;  /* 0xff8000008500780b */ /* 0x000fe20003f3d000 */
[----:B------:R-:W-:Y:S01]  /*a170*/  FADD.FTZ R140, R228, -R4 ;  /* 0x80000004e48c7221 */ /* 0x000fe20000010000 */
[----:B-1----:R-:W-:Y:S01]  /*a180*/  MOV R228, R177 ;  /* 0x000000b100e47202 */ /* 0x002fe20000000f00 */
[----:B------:R-:W1:Y:S01]  /*a190*/  MUFU.EX2 R209, R29 ;  /* 0x0000001d00d17308 */ /* 0x000e620000000800 */
[----:B------:R-:W2:Y:S01]  /*a1a0*/  LDSM.16.MT88.4 R176, [R19] ;  /* 0x0000000013b0783b */ /* 0x000ea20000004200 */
[----:B---3--:R-:W-:-:S02]  /*a1b0*/  FSEL R12, R3, RZ, P4 ;  /* 0x000000ff030c7208 */ /* 0x008fc40002000000 */
[----:B------:R-:W-:Y:S02]  /*a1c0*/  FSEL R3, R133, RZ, P1 ;  /* 0x000000ff85037208 */ /* 0x000fe40000800000 */
[----:B----4-:R-:W-:Y:S02]  /*a1d0*/  F2FP.F16.F32.PACK_AB R4, R208, R201 ;  /* 0x000000c9d004723e */ /* 0x010fe400000000ff */
[----:B------:R3:W4:Y:S01]  /*a1e0*/  MUFU.EX2 R200, R11 ;  /* 0x0000000b00c87308 */ /* 0x0007220000000800 */
[----:B------:R-:W-:Y:S01]  /*a1f0*/  FADD.FTZ R18, R236, -R3 ;  /* 0x80000003ec127221 */ /* 0x000fe20000010000 */
[----:B------:R-:W-:-:S06]  /*a200*/  FFMA.FTZ R3, R23, UR13, -R12 ;  /* 0x0000000d17037c23 */ /* 0x000fcc000801080c */
[----:B------:R5:W5:Y:S01]  /*a210*/  MUFU.EX2 R2, R7 ;  /* 0x0000000700027308 */ /* 0x000b620000000800 */
[----:B-1----:R-:W-:Y:S01]  /*a220*/  F2FP.F16.F32.PACK_AB R6, R228, R209 ;  /* 0x000000d1e406723e */ /* 0x002fe200000000ff */
[----:B------:R-:W-:Y:S06]  /*a230*/  LDSM.16.MT88.4 R28, [R225+0xb000] ;  /* 0x00b00000e11c783b */ /* 0x000fec0000004200 */
[----:B------:R-:W1:Y:S01]  /*a240*/  MUFU.EX2 R0, R0 ;  /* 0x0000000000007308 */ /* 0x000e620000000800 */
[----:B---3--:R-:W-:Y:S01]  /*a250*/  FMUL.FTZ R11, R133, UR13 ;  /* 0x0000000d850b7c20 */ /* 0x008fe20008410000 */
[----:B----4-:R-:W-:-:S04]  /*a260*/  F2FP.F16.F32.PACK_AB R5, R197, R200 ;  /* 0x000000c8c505723e */ /* 0x010fc800000000ff */
[----:B------:R-:W-:Y:S02]  /*a270*/  FSEL R11, R11, RZ, P1 ;  /* 0x000000ff0b0b7208 */ /* 0x000fe40000800000 */
[----:B------:R3:W-:Y:S01]  /*a280*/  MUFU.EX2 R189, R3 ;  /* 0x0000000300bd7308 */ /* 0x0007e20000000800 */
[----:B-----5:R-:W-:Y:S01]  /*a290*/  F2FP.F16.F32.PACK_AB R7, R198, R199 ;  /* 0x000000c7c607723e */ /* 0x020fe200000000ff */
[-C--:B------:R-:W-:Y:S01]  /*a2a0*/  FMUL.FTZ R40, R40, R2.reuse ;  /* 0x0000000228287220 */ /* 0x080fe20000410000 */
[-C--:B------:R-:W-:Y:S01]  /*a2b0*/  FMUL.FTZ R41, R41, R2.reuse ;  /* 0x0000000229297220 */ /* 0x080fe20000410000 */
[-C--:B------:R-:W-:Y:S01]  /*a2c0*/  FMUL.FTZ R144, R144, R2.reuse ;  /* 0x0000000290907220 */ /* 0x080fe20000410000 */
[-C--:B------:R-:W-:Y:S01]  /*a2d0*/  FMUL.FTZ R145, R145, R2.reuse ;  /* 0x0000000291917220 */ /* 0x080fe20000410000 */
[--C-:B------:R-:W-:Y:S01]  /*a2e0*/  FFMA.FTZ R8, R24, UR13, -R11.reuse ;  /* 0x0000000d18087c23 */ /* 0x100fe2000801080b */
[-C--:B------:R-:W-:Y:S01]  /*a2f0*/  FMUL.FTZ R152, R152, R2.reuse ;  /* 0x0000000298987220 */ /* 0x080fe20000410000 */
[----:B------:R-:W-:Y:S01]  /*a300*/  FMUL.FTZ R153, R153, R2 ;  /* 0x0000000299997220 */ /* 0x000fe20000410000 */
[-C--:B-1----:R-:W-:Y:S01]  /*a310*/  FMUL.FTZ R42, R42, R0.reuse ;  /* 0x000000002a2a7220 */ /* 0x082fe20000410000 */
[-C--:B------:R-:W-:Y:S01]  /*a320*/  FMUL.FTZ R43, R43, R0.reuse ;  /* 0x000000002b2b7220 */ /* 0x080fe20000410000 */
[-C--:B------:R-:W-:Y:S01]  /*a330*/  FMUL.FTZ R146, R146, R0.reuse ;  /* 0x0000000092927220 */ /* 0x080fe20000410000 */
[-C--:B------:R-:W-:Y:S01]  /*a340*/  FMUL.FTZ R147, R147, R0.reuse ;  /* 0x0000000093937220 */ /* 0x080fe20000410000 */
[-C--:B------:R-:W-:Y:S01]  /*a350*/  FMUL.FTZ R154, R154, R0.reuse ;  /* 0x000000009a9a7220 */ /* 0x080fe20000410000 */
[----:B------:R-:W-:Y:S01]  /*a360*/  FMUL.FTZ R155, R155, R0 ;  /* 0x000000009b9b7220 */ /* 0x000fe20000410000 */
[-C--:B------:R-:W-:Y:S01]  /*a370*/  FMUL.FTZ R164, R164, R2.reuse ;  /* 0x00000002a4a47220 */ /* 0x080fe20000410000 */
[----:B------:R-:W-:Y:S01]  /*a380*/  FMUL.FTZ R165, R165, R2 ;  /* 0x00000002a5a57220 */ /* 0x000fe20000410000 */
[--C-:B---3--:R-:W-:Y:S01]  /*a390*/  FFMA.FTZ R3, R21, UR13, -R12.reuse ;  /* 0x0000000d15037c23 */ /* 0x108fe2000801080c */
[C---:B--2---:R-:W-:Y:S01]  /*a3a0*/  HMMA.16816.F32 R240, R4.reuse, R176, R40 ;  /* 0x000000b004f0723c */ /* 0x044fe20000001828 */
[----:B------:R-:W-:Y:S01]  /*a3b0*/  MOV R41, R142 ;  /* 0x0000008e00297202 */ /* 0x000fe20000000f00 */
[----:B------:R-:W-:Y:S01]  /*a3c0*/  FMUL.FTZ R40, R140, UR13 ;  /* 0x0000000d8c287c20 */ /* 0x000fe20008410000 */
[----:B------:R1:W-:Y:S01]  /*a3d0*/  MUFU.EX2 R187, R3 ;  /* 0x0000000300bb7308 */ /* 0x0003e20000000800 */
[-C--:B------:R-:W-:Y:S01]  /*a3e0*/  FMUL.FTZ R166, R166, R0.reuse ;  /* 0x00000000a6a67220 */ /* 0x080fe20000410000 */
[----:B------:R-:W-:Y:S01]  /*a3f0*/  FMUL.FTZ R167, R167, R0 ;  /* 0x00000000a7a77220 */ /* 0x000fe20000410000 */
[-C--:B------:R-:W-:Y:S01]  /*a400*/  FMUL.FTZ R168, R168, R2.reuse ;  /* 0x00000002a8a87220 */ /* 0x080fe20000410000 */
[----:B------:R-:W-:Y:S01]  /*a410*/  FMUL.FTZ R169, R169, R2 ;  /* 0x00000002a9a97220 */ /* 0x000fe20000410000 */
[C---:B------:R-:W-:Y:S01]  /*a420*/  HMMA.16816.F32 R244, R4.reuse, R136, R144 ;  /* 0x0000008804f4723c */ /* 0x040fe20000001890 */
[----:B------:R-:W2:Y:S01]  /*a430*/  LDSM.16.MT88.4 R144, [R217+0xb000] ;  /* 0x00b00000d990783b */ /* 0x000ea20000004200 */
[-C--:B------:R-:W-:Y:S01]  /*a440*/  FMUL.FTZ R170, R170, R0.reuse ;  /* 0x00000000aaaa7220 */ /* 0x080fe20000410000 */
[----:B------:R-:W-:Y:S01]  /*a450*/  MUFU.EX2 R140, R8 ;  /* 0x00000008008c7308 */ /* 0x000fe20000000800 */
[----:B------:R-:W-:Y:S01]  /*a460*/  FMUL.FTZ R171, R171, R0 ;  /* 0x00000000abab7220 */ /* 0x000fe20000410000 */
[-C--:B------:R-:W-:Y:S01]  /*a470*/  FMUL.FTZ R44, R44, R2.reuse ;  /* 0x000000022c2c7220 */ /* 0x080fe20000410000 */
[----:B------:R-:W-:Y:S01]  /*a480*/  FMUL.FTZ R45, R45, R2 ;  /* 0x000000022d2d7220 */ /* 0x000fe20000410000 */
[-C--:B------:R-:W-:Y:S01]  /*a490*/  FMUL.FTZ R46, R46, R0.reuse ;  /* 0x000000002e2e7220 */ /* 0x080fe20000410000 */
[----:B------:R-:W-:Y:S01]  /*a4a0*/  FMUL.FTZ R47, R47, R0 ;  /* 0x000000002f2f7220 */ /* 0x000fe20000410000 */
[-C--:B------:R-:W-:Y:S01]  /*a4b0*/  FMUL.FTZ R56, R56, R2.reuse ;  /* 0x0000000238387220 */ /* 0x080fe20000410000 */
[----:B------:R-:W-:Y:S01]  /*a4c0*/  FMUL.FTZ R57, R57, R2 ;  /* 0x0000000239397220 */ /* 0x000fe20000410000 */
[----:B------:R-:W3:Y:S01]  /*a4d0*/  MUFU.EX2 R8, R40 ;  /* 0x0000002800087308 */ /* 0x000ee20000000800 */
[--C-:B-1----:R-:W-:Y:S01]  /*a4e0*/  FFMA.FTZ R3, R26, UR13, -R12.reuse ;  /* 0x0000000d1a037c23 */ /* 0x102fe2000801080c */
[-C--:B------:R-:W-:Y:S01]  /*a4f0*/  FMUL.FTZ R58, R58, R0.reuse ;  /* 0x000000003a3a7220 */ /* 0x080fe20000410000 */
[----:B------:R-:W-:Y:S01]  /*a500*/  FMUL.FTZ R59, R59, R0 ;  /* 0x000000003b3b7220 */ /* 0x000fe20000410000 */
[-C--:B------:R-:W-:Y:S01]  /*a510*/  FMUL.FTZ R60, R60, R2.reuse ;  /* 0x000000023c3c7220 */ /* 0x080fe20000410000 */
[-C--:B------:R-:W-:Y:S01]  /*a520*/  FMUL.FTZ R61, R61, R2.reuse ;  /* 0x000000023d3d7220 */ /* 0x080fe20000410000 */
[-C--:B------:R-:W-:Y:S01]  /*a530*/  FMUL.FTZ R72, R72, R2.reuse ;  /* 0x0000000248487220 */ /* 0x080fe20000410000 */
[----:B------:R-:W-:Y:S01]  /*a540*/  FMUL.FTZ R73, R73, R2 ;  /* 0x0000000249497220 */ /* 0x000fe20000410000 */
[----:B------:R1:W-:Y:S01]  /*a550*/  MUFU.EX2 R186, R3 ;  /* 0x0000000300ba7308 */ /* 0x0003e20000000800 */
        /* <DEDUP_REMOVED lines=17> */
[-C--:B------:R-:W-:Y:S01]  /*a670*/  FMUL.FTZ R104, R104, R2.reuse ;  /* 0x0000000268687220 */ /* 0x080fe20000410000 */
[----:B------:R-:W1:Y:S01]  /*a680*/  LDSM.16.MT88.4 R24, [R19+0x1000] ;  /* 0x001000001318783b */ /* 0x000e620000004200 */
[----:B------:R-:W-:Y:S01]  /*a690*/  FMUL.FTZ R105, R105, R2 ;  /* 0x0000000269697220 */ /* 0x000fe20000410000 */
        /* <DEDUP_REMOVED lines=17> */
[--C-:B----4-:R-:W-:Y:S01]  /*a7b0*/  FFMA.FTZ R3, R22, UR13, -R11.reuse ;  /* 0x0000000d16037c23 */ /* 0x110fe2000801080b */
[----:B------:R-:W-:Y:S01]  /*a7c0*/  MOV R210, R239 ;  /* 0x000000ef00d27202 */ /* 0x000fe20000000f00 */
[-C--:B---3--:R-:W-:Y:S01]  /*a7d0*/  FMUL.FTZ R148, R148, R8.reuse ;  /* 0x0000000894947220 */ /* 0x088fe20000410000 */
        /* <DEDUP_REMOVED lines=18> */
[--C-:B---3--:R-:W-:Y:S01]  /*a900*/  FFMA.FTZ R3, R20, UR13, -R11.reuse ;  /* 0x0000000d14037c23 */ /* 0x108fe2000801080b */
[-C--:B------:R-:W-:Y:S01]  /*a910*/  FMUL.FTZ R64, R64, R8.reuse ;  /* 0x0000000840407220 */ /* 0x080fe20000410000 */
[----:B------:R-:W3:Y:S01]  /*a920*/  LDSM.16.MT88.4 R20, [R224+0xb000] ;  /* 0x00b00000e014783b */ /* 0x000ee20000004200 */
[C---:B------:R-:W-:Y:S01]  /*a930*/  HMMA.16816.F32 R44, R4.reuse, R178, R44 ;  /* 0x000000b2042c723c */ /* 0x040fe2000000182c */
        /* <DEDUP_REMOVED lines=17> */
[----:B----4-:R-:W-:Y:S01]  /*aa50*/  FMUL.FTZ R3, R18, UR13 ;  /* 0x0000000d12037c20 */ /* 0x010fe20008410000 */
[----:B------:R-:W-:Y:S01]  /*aa60*/  FFMA.FTZ R18, R132, UR13, -R11 ;  /* 0x0000000d84127c23 */ /* 0x000fe2000801080b */
[----:B------:R-:W-:Y:S01]  /*aa70*/  FMUL.FTZ R129, R129, R8 ;  /* 0x0000000881817220 */ /* 0x000fe20000410000 */
[----:B------:R-:W-:Y:S01]  /*aa80*/  MOV R40, R213 ;  /* 0x000000d500287202 */ /* 0x000fe20000000f00 */
[----:B------:R-:W-:Y:S01]  /*aa90*/  FFMA.FTZ R0, R250, R0, R200 ;  /* 0x00000000fa007223 */ /* 0x000fe200000100c8 */
[----:B------:R4:W-:Y:S01]  /*aaa0*/  MUFU.EX2 R132, R18 ;  /* 0x0000001200847308 */ /* 0x0009e20000000800 */
[----:B--2---:R-:W-:Y:S01]  /*aab0*/  HMMA.16816.F32 R72, R4, R144, R72 ;  /* 0x000000900448723c */ /* 0x004fe20000001848 */
[----:B------:R-:W-:-:S06]  /*aac0*/  MOV R43, R211 ;  /* 0x000000d3002b7202 */ /* 0x000fcc0000000f00 */
[----:B------:R-:W2:Y:S01]  /*aad0*/  MUFU.EX2 R3, R3 ;  /* 0x0000000300037308 */ /* 0x000ea20000000800 */
[C---:B------:R-:W-:Y:S08]  /*aae0*/  HMMA.16816.F32 R76, R4.reuse, R146, R76 ;  /* 0x00000092044c723c */ /* 0x040ff0000000184c */
[----:B------:R-:W-:Y:S01]  /*aaf0*/  HMMA.16816.F32 R88, R4, R28, R88 ;  /* 0x0000001c0458723c */ /* 0x000fe20000001858 */
[----:B----4-:R-:W-:-:S07]  /*ab00*/  FFMA.FTZ R18, R190, UR13, -R10 ;  /* 0x0000000dbe127c23 */ /* 0x010fce000801080a */
[C---:B------:R-:W-:Y:S01]  /*ab10*/  HMMA.16816.F32 R92, R4.reuse, R30, R92 ;  /* 0x0000001e045c723c */ /* 0x040fe2000000185c */
[-C--:B--2---:R-:W-:Y:S01]  /*ab20*/  FMUL.FTZ R150, R150, R3.reuse ;  /* 0x0000000396967220 */ /* 0x084fe20000410000 */
        /* <DEDUP_REMOVED lines=31> */
[----:B------:R-:W-:Y:S01]  /*ad20*/  F2FP.F16.F32.PACK_AB R4, R187, R189 ;  /* 0x000000bdbb04723e */ /* 0x000fe200000000ff */
[-C--:B------:R-:W-:Y:S01]  /*ad30*/  FMUL.FTZ R114, R114, R3.reuse ;  /* 0x0000000372727220 */ /* 0x080fe20000410000 */
[----:B------:R-:W-:Y:S01]  /*ad40*/  F2FP.F16.F32.PACK_AB R5, R141, R142 ;  /* 0x0000008e8d05723e */ /* 0x000fe200000000ff */
[-C--:B------:R-:W-:Y:S01]  /*ad50*/  FMUL.FTZ R115, R115, R3.reuse ;  /* 0x0000000373737220 */ /* 0x080fe20000410000 */
[----:B------:R-:W-:Y:S01]  /*ad60*/  F2FP.F16.F32.PACK_AB R6, R184, R186 ;  /* 0x000000bab806723e */ /* 0x000fe200000000ff */
[-C--:B------:R-:W-:Y:S01]  /*ad70*/  FMUL.FTZ R130, R130, R3.reuse ;  /* 0x0000000382827220 */ /* 0x080fe20000410000 */
[----:B------:R-:W-:Y:S01]  /*ad80*/  F2FP.F16.F32.PACK_AB R7, R132, R140 ;  /* 0x0000008c8407723e */ /* 0x000fe200000000ff */
[-C--:B------:R-:W-:Y:S01]  /*ad90*/  FMUL.FTZ R131, R131, R3.reuse ;  /* 0x0000000383837220 */ /* 0x080fe20000410000 */
[----:B------:R-:W-:Y:S01]  /*ada0*/  MOV R127, R212 ;  /* 0x000000d4007f7202 */ /* 0x000fe20000000f00 */
[----:B------:R-:W-:Y:S01]  /*adb0*/  FFMA.FTZ R3, R252, R3, R142 ;  /* 0x00000003fc037223 */ /* 0x000fe2000001008e */
[----:B------:R-:W-:-:S02]  /*adc0*/  MOV R126, R210 ;  /* 0x000000d2007e7202 */ /* 0x000fc40000000f00 */
[----:B------:R-:W-:Y:S01]  /*add0*/  MOV R125, R209 ;  /* 0x000000d1007d7202 */ /* 0x000fe20000000f00 */
[----:B------:R-:W-:Y:S01]  /*ade0*/  HMMA.16816.F32 R232, R4, R136, R148 ;  /* 0x0000008804e8723c */ /* 0x000fe20000001894 */
[----:B------:R-:W-:Y:S02]  /*adf0*/  MOV R137, R201 ;  /* 0x000000c900897202 */ /* 0x000fe40000000f00 */
[----:B------:R1:W-:Y:S01]  /*ae00*/  MUFU.EX2 R201, R18 ;  /* 0x0000001200c97308 */ /* 0x0003e20000000800 */
[----:B------:R-:W-:-:S04]  /*ae10*/  MOV R124, R208 ;  /* 0x000000d0007c7202 */ /* 0x000fc80000000f00 */
[C---:B------:R-:W-:Y:S08]  /*ae20*/  HMMA.16816.F32 R36, R4.reuse, R176, R36 ;  /* 0x000000b00424723c */ /* 0x040ff00000001824 */
[----:B------:R-:W-:Y:S01]  /*ae30*/  HMMA.16816.F32 R148, R4, R178, R48 ;  /* 0x000000b20494723c */ /* 0x000fe20000001830 */
[----:B------:R-:W2:Y:S01]  /*ae40*/  LDSM.16.MT88.4 R48, [R19+0x800] ;  /* 0x000800001330783b */ /* 0x000ea20000004200 */
[----:B-1----:R-:W-:-:S04]  /*ae50*/  FFMA.FTZ R18, R191, UR13, -R10 ;  /* 0x0000000dbf127c23 */ /* 0x002fc8000801080a */
[----:B------:R1:W3:Y:S02]  /*ae60*/  MUFU.EX2 R191, R18 ;  /* 0x0000001200bf7308 */ /* 0x0002e40000000800 */
[C---:B------:R-:W-:Y:S01]  /*ae70*/  HMMA.16816.F32 R176, R4.reuse, R30, R96 ;  /* 0x0000001e04b0723c */ /* 0x040fe20000001860 */
[----:B------:R-:W-:Y:S07]  /*ae80*/  LDSM.16.MT88.4 R96, [R226] ;  /* 0x00000000e260783b */ /* 0x000fee0000004200 */
[----:B------:R-:W-:Y:S01]  /*ae90*/  HMMA.16816.F32 R212, R4, R138, R156 ;  /* 0x0000008a04d4723c */ /* 0x000fe2000000189c */
[----:B------:R-:W4:Y:S01]  /*aea0*/  LDSM.16.MT88.4 R156, [R217+0xa800] ;  /* 0x00a80000d99c783b */ /* 0x000f220000004200 */
[--C-:B-1----:R-:W-:Y:S01]  /*aeb0*/  FFMA.FTZ R18, R193, UR13, -R10.reuse ;  /* 0x0000000dc1127c23 */ /* 0x102fe2000801080a */
[----:B------:R-:W-:-:S05]  /*aec0*/  FFMA.FTZ R10, R194, UR13, -R10 ;  /* 0x0000000dc20a7c23 */ /* 0x000fca000801080a */
[----:B------:R-:W-:Y:S01]  /*aed0*/  HMMA.16816.F32 R160, R4, R32, R160 ;  /* 0x0000002004a0723c */ /* 0x000fe200000018a0 */
[----:B------:R-:W-:Y:S01]  /*aee0*/  MOV R194, R124 ;  /* 0x0000007c00c27202 */ /* 0x000fe20000000f00 */
[----:B------:R-:W-:Y:S01]  /*aef0*/  MUFU.EX2 R190, R18 ;  /* 0x0000001200be7308 */ /* 0x000fe20000000800 */
[----:B------:R-:W-:Y:S02]  /*af00*/  MOV R193, R125 ;  /* 0x0000007d00c17202 */ /* 0x000fe40000000f00 */
[----:B---3--:R-:W-:-:S03]  /*af10*/  F2FP.F16.F32.PACK_AB R124, R191, R201 ;  /* 0x000000c9bf7c723e */ /* 0x008fc600000000ff */
[C---:B------:R-:W-:Y:S01]  /*af20*/  HMMA.16816.F32 R208, R4.reuse, R34, R172 ;  /* 0x0000002204d0723c */ /* 0x040fe200000018ac */
[----:B------:R-:W1:Y:S01]  /*af30*/  LDSM.16.MT88.4 R172, [R227] ;  /* 0x00000000e3ac783b */ /* 0x000e620000004200 */
[----:B------:R3:W5:Y:S06]  /*af40*/  MUFU.EX2 R31, R10 ;  /* 0x0000000a001f7308 */ /* 0x00076c0000000800 */
[C---:B------:R-:W-:Y:S08]  /*af50*/  HMMA.16816.F32 R52, R4.reuse, R180, R52 ;  /* 0x000000b40434723c */ /* 0x040ff00000001834 */
[----:B------:R-:W-:Y:S01]  /*af60*/  HMMA.16816.F32 R204, R4, R182, R64 ;  /* 0x000000b604cc723c */ /* 0x000fe20000001840 */
[----:B------:R-:W1:Y:S01]  /*af70*/  LDSM.16.MT88.4 R64, [R223+0x800] ;  /* 0x00080000df40783b */ /* 0x000e620000004200 */
[----:B---3--:R-:W-:Y:S01]  /*af80*/  FFMA.FTZ R10, R185, UR13, -R9 ;  /* 0x0000000db90a7c23 */ /* 0x008fe20008010809 */
[----:B------:R-:W-:-:S03]  /*af90*/  MOV R185, R137 ;  /* 0x0000008900b97202 */ /* 0x000fc60000000f00 */
[----:B------:R3:W-:Y:S02]  /*afa0*/  MUFU.EX2 R30, R10 ;  /* 0x0000000a001e7308 */ /* 0x0007e40000000800 */
[----:B------:R-:W-:Y:S01]  /*afb0*/  HMMA.16816.F32 R68, R4, R144, R68 ;  /* 0x000000900444723c */ /* 0x000fe20000001844 */
[----:B------:R-:W-:-:S04]  /*afc0*/  FFMA.FTZ R2, R251, R2, R185 ;  /* 0x00000002fb027223 */ /* 0x000fc800000100b9 */
[----:B------:R-:W-:-:S03]  /*afd0*/  FADD.FTZ R251, R194, R2 ;  /* 0x00000002c2fb7221 */ /* 0x000fc60000010000 */
[----:B------:R-:W-:Y:S01]  /*afe0*/  HMMA.16816.F32 R180, R4, R146, R80 ;  /* 0x0000009204b4723c */ /* 0x000fe20000001850 */
[----:B------:R-:W1:Y:S01]  /*aff0*/  LDSM.16.MT88.4 R80, [R217+0xb800] ;  /* 0x00b80000d950783b */ /* 0x000e620000004200 */
[----:B------:R-:W-:-:S04]  /*b000*/  FADD.FTZ R251, R193, R251 ;  /* 0x000000fbc1fb7221 */ /* 0x000fc80000010000 */
[----:B------:R-:W-:Y:S02]  /*b010*/  FADD.FTZ R251, R228, R251 ;  /* 0x000000fbe4fb7221 */ /* 0x000fe40000010000 */
[C---:B------:R-:W-:Y:S01]  /*b020*/  HMMA.16816.F32 R84, R4.reuse, R28, R84 ;  /* 0x0000001c0454723c */ /* 0x040fe20000001854 */
[----:B---3--:R-:W-:Y:S01]  /*b030*/  FFMA.FTZ R10, R188, UR13, -R9 ;  /* 0x0000000dbc0a7c23 */ /* 0x008fe20008010809 */
[----:B------:R-:W-:Y:S01]  /*b040*/  MOV R188, R126 ;  /* 0x0000007e00bc7202 */ /* 0x000fe20000000f00 */
[----:B------:R-:W-:Y:S01]  /*b050*/  FADD.FTZ R251, R201, R251 ;  /* 0x000000fbc9fb7221 */ /* 0x000fe20000010000 */
[----:B-----5:R-:W-:Y:S01]  /*b060*/  F2FP.F16.F32.PACK_AB R126, R31, R190 ;  /* 0x000000be1f7e723e */ /* 0x020fe200000000ff */
[----:B------:R3:W5:Y:S02]  /*b070*/  MUFU.EX2 R29, R10 ;  /* 0x0000000a001d7308 */ /* 0x0007640000000800 */
[----:B------:R-:W-:Y:S01]  /*b080*/  FADD.FTZ R251, R191, R251 ;  /* 0x000000fbbffb7221 */ /* 0x000fe20000010000 */
[----:B------:R-:W-:Y:S03]  /*b090*/  HMMA.16816.F32 R116, R4, R20, R116 ;  /* 0x000000140474723c */ /* 0x000fe60000001874 */
[----:B------:R-:W-:-:S04]  /*b0a0*/  FADD.FTZ R251, R190, R251 ;  /* 0x000000fbbefb7221 */ /* 0x000fc80000010000 */
[----:B------:R-:W-:Y:S01]  /*b0b0*/  FADD.FTZ R251, R31, R251 ;  /* 0x000000fb1ffb7221 */ /* 0x000fe20000010000 */
[----:B------:R-:W-:Y:S01]  /*b0c0*/  HMMA.16816.F32 R100, R4, R24, R100 ;  /* 0x000000180464723c */ /* 0x000fe20000001864 */
[--C-:B---3--:R-:W-:Y:S01]  /*b0d0*/  FFMA.FTZ R10, R192, UR13, -R9.reuse ;  /* 0x0000000dc00a7c23 */ /* 0x108fe20008010809 */
[----:B------:R-:W-:-:S06]  /*b0e0*/  FFMA.FTZ R9, R195, UR13, -R9 ;  /* 0x0000000dc3097c23 */ /* 0x000fcc0008010809 */
[C---:B------:R-:W-:Y:S01]  /*b0f0*/  HMMA.16816.F32 R32, R4.reuse, R26, R112 ;  /* 0x0000001a0420723c */ /* 0x040fe20000001870 */
[----:B------:R-:W-:Y:S01]  /*b100*/  MOV R26, R41 ;  /* 0x00000029001a7202 */ /* 0x000fe20000000f00 */
[----:B------:R-:W-:Y:S01]  /*b110*/  MUFU.EX2 R28, R10 ;  /* 0x0000000a001c7308 */ /* 0x000fe20000000800 */
[----:B------:R-:W-:Y:S01]  /*b120*/  MOV R27, R42 ;  /* 0x0000002a001b7202 */ /* 0x000fe20000000f00 */
[----:B------:R-:W3:Y:S01]  /*b130*/  LDSM.16.MT88.4 R112, [R19+0x1800] ;  /* 0x001800001370783b */ /* 0x000ee20000004200 */
[----:B------:R-:W-:Y:S02]  /*b140*/  MOV R195, R40 ;  /* 0x0000002800c37202 */ /* 0x000fe40000000f00 */
[----:B------:R-:W-:Y:S01]  /*b150*/  MOV R192, R127 ;  /* 0x0000007f00c07202 */ /* 0x000fe20000000f00 */
[----:B------:R-:W-:Y:S01]  /*b160*/  HMMA.16816.F32 R136, R4, R22, R128 ;  /* 0x000000160488723c */ /* 0x000fe20000001880 */
[--C-:B------:R-:W-:Y:S01]  /*b170*/  FFMA.FTZ R4, R196, UR13, -R12.reuse ;  /* 0x0000000dc4047c23 */ /* 0x100fe2000801080c */
[----:B------:R-:W-:Y:S01]  /*b180*/  FFMA.FTZ R5, R202, UR13, -R12 ;  /* 0x0000000dca057c23 */ /* 0x000fe2000801080c */
[----:B------:R-:W3:Y:S01]  /*b190*/  LDSM.16.MT88.4 R20, [R223+0x1800] ;  /* 0x00180000df14783b */ /* 0x000ee20000004200 */
[----:B------:R-:W2:Y:S01]  /*b1a0*/  MUFU.EX2 R25, R9 ;  /* 0x0000000900197308 */ /* 0x000ea20000000800 */
[----:B-----5:R-:W-:-:S07]  /*b1b0*/  F2FP.F16.F32.PACK_AB R125, R29, R30 ;  /* 0x0000001e1d7d723e */ /* 0x020fce00000000ff */
[----:B------:R5:W-:Y:S08]  /*b1c0*/  MUFU.EX2 R24, R4 ;  /* 0x0000000400187308 */ /* 0x000bf00000000800 */
[----:B------:R-:W-:Y:S01]  /*b1d0*/  MUFU.EX2 R9, R5 ;  /* 0x0000000500097308 */ /* 0x000fe20000000800 */
[----:B--2---:R-:W-:-:S07]  /*b1e0*/  F2FP.F16.F32.PACK_AB R127, R25, R28 ;  /* 0x0000001c197f723e */ /* 0x004fce00000000ff */
[----:B------:R-:W-:Y:S01]  /*b1f0*/  HMMA.16816.F32 R44, R124, R50, R44 ;  /* 0x000000327c2c723c */ /* 0x000fe2000000182c */
[----:B-----5:R-:W-:-:S04]  /*b200*/  FFMA.FTZ R4, R43, UR13, -R12 ;  /* 0x0000000d2b047c23 */ /* 0x020fc8000801080c */
[----:B------:R2:W5:Y:S03]  /*b210*/  MUFU.EX2 R18, R4 ;  /* 0x0000000400127308 */ /* 0x0005660000000800 */
[C---:B------:R-:W-:Y:S08]  /*b220*/  HMMA.16816.F32 R40, R124.reuse, R48, R240 ;  /* 0x000000307c28723c */ /* 0x040ff000000018f0 */
[----:B----4-:R-:W-:Y:S01]  /*b230*/  HMMA.16816.F32 R144, R124, R156, R244 ;  /* 0x0000009c7c90723c */ /* 0x010fe200000018f4 */
[----:B--2---:R-:W-:Y:S01]  /*b240*/  FFMA.FTZ R4, R203, UR13, -R12 ;  /* 0x0000000dcb047c23 */ /* 0x004fe2000801080c */
[----:B-----5:R-:W-:-:S06]  /*b250*/  F2FP.F16.F32.PACK_AB R128, R18, R24 ;  /* 0x000000181280723e */ /* 0x020fcc00000000ff */
[C---:B------:R-:W-:Y:S01]  /*b260*/  HMMA.16816.F32 R152, R124.reuse, R158, R152 ;  /* 0x0000009e7c98723c */ /* 0x040fe20000001898 */
[----:B------:R2:W4:Y:S07]  /*b270*/  MUFU.EX2 R10, R4 ;  /* 0x00000004000a7308 */ /* 0x00052e0000000800 */
[C---:B-1----:R-:W-:Y:S08]  /*b280*/  HMMA.16816.F32 R164, R124.reuse, R172, R164 ;  /* 0x000000ac7ca4723c */ /* 0x042ff000000018a4 */
[----:B------:R-:W-:Y:S01]  /*b290*/  HMMA.16816.F32 R168, R124, R174, R168 ;  /* 0x000000ae7ca8723c */ /* 0x000fe200000018a8 */
[----:B--2---:R-:W-:Y:S01]  /*b2a0*/  FFMA.FTZ R4, R26, UR13, -R11 ;  /* 0x0000000d1a047c23 */ /* 0x004fe2000801080b */
[----:B----4-:R-:W-:-:S03]  /*b2b0*/  F2FP.F16.F32.PACK_AB R130, R9, R10 ;  /* 0x0000000a0982723e */ /* 0x010fc600000000ff */
        /* <DEDUP_REMOVED lines=12> */
[----:B---3--:R-:W-:Y:S01]  /*b380*/  HMMA.16816.F32 R104, R124, R112, R104 ;  /* 0x000000707c68723c */ /* 0x008fe20000001868 */
[----:B-1----:R-:W-:Y:S01]  /*b390*/  FFMA.FTZ R4, R192, UR13, -R11 ;  /* 0x0000000dc0047c23 */ /* 0x002fe2000801080b */
[----:B------:R-:W-:Y:S01]  /*b3a0*/  FFMA.FTZ R11, R188, R8, R189 ;  /* 0x00000008bc0b7223 */ /* 0x000fe200000100bd */
[----:B------:R-:W-:Y:S01]  /*b3b0*/  FADD.FTZ R8, R141, R3 ;  /* 0x000000038d087221 */ /* 0x000fe20000010000 */
[----:B------:R-:W-:-:S04]  /*b3c0*/  FADD.FTZ R3, R197, R0 ;  /* 0x00000000c5037221 */ /* 0x000fc80000010000 */
[C---:B------:R-:W-:Y:S01]  /*b3d0*/  HMMA.16816.F32 R108, R124.reuse, R114, R108 ;  /* 0x000000727c6c723c */ /* 0x040fe2000000186c */
[----:B------:R-:W-:Y:S01]  /*b3e0*/  FADD.FTZ R11, R187, R11 ;  /* 0x0000000bbb0b7221 */ /* 0x000fe20000010000 */
[----:B------:R-:W1:Y:S01]  /*b3f0*/  MUFU.EX2 R4, R4 ;  /* 0x0000000400047308 */ /* 0x000e620000000800 */
[----:B------:R-:W-:Y:S01]  /*b400*/  FADD.FTZ R0, R140, R8 ;  /* 0x000000088c007221 */ /* 0x000fe20000010000 */
[----:B------:R-:W-:Y:S01]  /*b410*/  FADD.FTZ R250, R199, R3 ;  /* 0x00000003c7fa7221 */ /* 0x000fe20000010000 */
[----:B------:R-:W-:Y:S02]  /*b420*/  FADD.FTZ R2, R186, R11 ;  /* 0x0000000bba027221 */ /* 0x000fe40000010000 */
        /* <DEDUP_REMOVED lines=11> */
[----:B-1----:R-:W-:Y:S01]  /*b4e0*/  F2FP.F16.F32.PACK_AB R131, R4, R5 ;  /* 0x000000050483723e */ /* 0x002fe200000000ff */
[----:B------:R-:W-:Y:S01]  /*b4f0*/  FADD.FTZ R5, R5, R6 ;  /* 0x0000000605057221 */ /* 0x000fe20000010000 */
[----:B------:R-:W-:Y:S01]  /*b500*/  FADD.FTZ R10, R10, R18 ;  /* 0x000000120a0a7221 */ /* 0x000fe20000010000 */
[----:B------:R-:W-:Y:S02]  /*b510*/  FADD.FTZ R250, R28, R250 ;  /* 0x000000fa1cfa7221 */ /* 0x000fe40000010000 */
[----:B------:R-:W-:Y:S01]  /*b520*/  FADD.FTZ R252, R4, R5 ;  /* 0x0000000504fc7221 */ /* 0x000fe20000010000 */
[----:B------:R-:W-:Y:S01]  /*b530*/  FADD.FTZ R228, R9, R10 ;  /* 0x0000000a09e47221 */ /* 0x000fe20000010000 */
[----:B------:R-:W-:Y:S01]  /*b540*/  HMMA.16816.F32 R36, R128, R48, R36 ;  /* 0x000000308024723c */ /* 0x000fe20000001824 */
[----:B------:R-:W-:-:S03]  /*b550*/  FADD.FTZ R250, R25, R250 ;  /* 0x000000fa19fa7221 */ /* 0x000fc60000010000 */
[----:B------:R1:W-:Y:S04]  /*b560*/  STL [R1], R228 ;  /* 0x000000e401007387 */ /* 0x0003e80000100800 */
        /* <DEDUP_REMOVED lines=17> */
[----:B------:R-:W2:Y:S04]  /*b680*/  LDL R185, [R1+0xc] ;  /* 0x00000c0001b97983 */ /* 0x000ea80000100800 */
[----:B------:R-:W3:Y:S04]  /*b690*/  LDL R193, [R1+0x8] ;  /* 0x0000080001c17983 */ /* 0x000ee80000100800 */
[----:B------:R-:W4:Y:S01]  /*b6a0*/  LDL R194, [R1+0x4] ;  /* 0x0000040001c27983 */ /* 0x000f220000100800 */
[----:B------:R-:W-:Y:S01]  /*b6b0*/  UIADD3 UR9, UPT, UPT, UR24, -0x4, URZ ;  /* 0xfffffffc18097890 */ /* 0x000fe2000fffe0ff */
[----:B------:R-:W-:-:S04]  /*b6c0*/  DEPBAR.LE SB0, 0x0 ;  /* 0x000080000000791a */ /* 0x000fc80000000000 */
[----:B------:R-:W-:-:S04]  /*b6d0*/  UIMAD.WIDE.U32 UR16, UR9, UR6, URZ ;  /* 0x00000006091072a5 */ /* 0x000fc8000f8e00ff */
[----:B------:R-:W-:Y:S02]  /*b6e0*/  USHF.L.U32 UR11, UR16, 0x5, URZ ;  /* 0x00000005100b7899 */ /* 0x000fe400080006ff */
[----:B------:R-:W-:Y:S02]  /*b6f0*/  UIMAD UR9, UR9, UR7, UR17 ;  /* 0x00000007090972a4 */ /* 0x000fe4000f8e0211 */
[----:B------:R-:W-:Y:S01]  /*b700*/  ULEA UR11, UP0, UR6, UR11, 0x4 ;  /* 0x0000000b060b7291 */ /* 0x000fe2000f8020ff */
[----:B------:R-:W-:Y:S01]  /*b710*/  MOV R4, UR16 ;  /* 0x0000001000047c02 */ /* 0x000fe20008000f00 */
[----:B------:R-:W-:Y:S01]  /*b720*/  USHF.L.U64.HI UR8, UR16, 0x5, UR9 ;  /* 0x0000000510087899 */ /* 0x000fe20008010209 */
[----:B------:R-:W-:Y:S01]  /*b730*/  IMAD.U32 R2, RZ, RZ, UR16 ;  /* 0x00000010ff027e24 */ /* 0x000fe2000f8e00ff */
[----:B------:R-:W-:Y:S02]  /*b740*/  MOV R0, UR9 ;  /* 0x0000000900007c02 */ /* 0x000fe40008000f00 */
[----:B------:R-:W-:Y:S01]  /*b750*/  ULEA.HI.X UR8, UR6, UR8, UR7, 0x4, UP0 ;  /* 0x0000000806087291 */ /* 0x000fe200080f2407 */
[----:B------:R-:W-:Y:S01]  /*b760*/  IMAD.U32 R3, RZ, RZ, UR11 ;  /* 0x0000000bff037e24 */ /* 0x000fe2000f8e00ff */
[----:B------:R-:W-:Y:S01]  /*b770*/  MOV R6, UR11 ;  /* 0x0000000b00067c02 */ /* 0x000fe20008000f00 */
[----:B------:R-:W-:Y:S01]  /*b780*/  BAR.SYNC.DEFER_BLOCKING 0x0 ;  /* 0x0000000000007b1d */ /* 0x000fe20000010000 */
[----:B--2---:R-:W-:-:S04]  /*b790*/  LEA R4, P1, R4, R185, 0x6 ;  /* 0x000000b904047211 */ /* 0x004fc800078230ff */
[----:B---3--:R-:W-:Y:S02]  /*b7a0*/  LEA.HI.X R5, R2, R193, R0, 0x6, P1 ;  /* 0x000000c102057211 */ /* 0x008fe400008f3400 */
[----:B------:R-:W-:Y:S02]  /*b7b0*/  LEA R2, P1, R3, R185, 0x1 ;  /* 0x000000b903027211 */ /* 0x000fe400078208ff */
[----:B------:R-:W-:Y:S01]  /*b7c0*/  MOV R0, UR8 ;  /* 0x0000000800007c02 */ /* 0x000fe20008000f00 */
[----:B------:R-:W-:Y:S01]  /*b7d0*/  @!PT LDS RZ, [RZ] ;  /* 0x00000000fffff984 */ /* 0x000fe20000000800 */
[----:B------:R-:W-:Y:S01]  /*b7e0*/  @!PT LDS RZ, [RZ] ;  /* 0x00000000fffff984 */ /* 0x000fe20000000800 */
[----:B------:R-:W-:Y:S01]  /*b7f0*/  @!PT LDS RZ, [RZ] ;  /* 0x00000000fffff984 */ /* 0x000fe20000000800 */
[----:B------:R-:W-:Y:S03]  /*b800*/  @!P3 LDGSTS.E.BYPASS.LTC128B.128 [R229+0xa000], desc[UR26][R4.64] ;  /* 0x0a00000004e5bfae */ /* 0x000fe6000b981a1a */
[----:B------:R-:W-:Y:S01]  /*b810*/  LEA.HI.X R3, R6, R193, R0, 0x1, P1 ;  /* 0x000000c106037211 */ /* 0x000fe200008f0c00 */
        /* <DEDUP_REMOVED lines=19> */
[----:B------:R-:W5:Y:S01]  /*b950*/  LDSM.16.M88.4 R32, [R218+UR5+0x8800] ;  /* 0x00880005da20783b */ /* 0x000f620008000200 */
[----:B------:R-:W-:-:S03]  /*b960*/  VIADD R0, R222, 0x8020 ;  /* 0x00008020de007836 */ /* 0x000fc60000000000 */
[----:B------:R-:W-:Y:S01]  /*b970*/  LDSM.16.M88.4 R20, [R221+0x2000] ;  /* 0x00200000dd14783b */ /* 0x000fe20000000200 */
[----:B--2---:R-:W-:-:S03]  /*b980*/  IADD3 R2, PT, PT, R222, 0x8000, RZ ;  /* 0x00008000de027810 */ /* 0x004fc60007ffe0ff */
[----:B------:R-:W-:Y:S02]  /*b990*/  LDSM.16.M88.4 R28, [R221] ;  /* 0x00000000dd1c783b */ /* 0x000fe40000000200 */
[----:B------:R-:W-:Y:S02]  /*b9a0*/  @P6 VIADD R0, R2, 0xffffffe0 ;  /* 0xffffffe002006836 */ /* 0x000fe40000000000 */
[----:B------:R-:W0:Y:S04]  /*b9b0*/  LDGDEPBAR ;  /* 0x00000000000079af */ /* 0x000e280000000000 */
[----:B------:R-:W2:Y:S04]  /*b9c0*/  LDSM.16.M88.4 R136, [R0] ;  /* 0x000000000088783b */ /* 0x000ea80000000200 */
[----:B------:R-:W2:Y:S01]  /*b9d0*/  LDSM.16.M88.4 R180, [R0+0x800] ;  /* 0x0008000000b4783b */ /* 0x000ea20000000200 */
[----:B----4-:R-:W-:-:S05]  /*b9e0*/  IMAD.MOV.U32 R12, RZ, RZ, R194 ;  /* 0x000000ffff0c7224 */ /* 0x010fca00078e00c2 */
[----:B------:R-:W-:Y:S04]  /*b9f0*/  LDSM.16.M88.4 R188, [R12+0x8000] ;  /* 0x008000000cbc783b */ /* 0x000fe80000000200 */
[----:B------:R-:W-:Y:S01]  /*ba00*/  LDSM.16.M88.4 R192, [R12+0x8800] ;  /* 0x008800000cc0783b */ /* 0x000fe20000000200 */
[-C--:B---3--:R-:W-:Y:S08]  /*ba10*/  HMMA.16816.F32 R204, R8, R24.reuse, RZ ;  /* 0x0000001808cc723c */ /* 0x088ff000000018ff */
[C---:B-1----:R-:W-:Y:S08]  /*ba20*/  HMMA.16816.F32 R200, R4.reuse, R24, RZ ;  /* 0x0000001804c8723c */ /* 0x042ff000000018ff */
[-C--:B------:R-:W-:Y:S08]  /*ba30*/  HMMA.16816.F32 R196, R4, R26.reuse, RZ ;  /* 0x0000001a04c4723c */ /* 0x080ff000000018ff */
[----:B------:R-:W-:Y:S01]  /*ba40*/  HMMA.16816.F32 R244, R8, R26, RZ ;  /* 0x0000001a08f4723c */ /* 0x000fe200000018ff */
[----:B------:R-:W1:Y:S07]  /*ba50*/  LDSM.16.M88.4 R24, [R248+0x2000] ;  /* 0x00200000f818783b */ /* 0x000e6e0000000200 */
[C---:B-----5:R-:W-:Y:S08]  /*ba60*/  HMMA.16816.F32 R184, R4.reuse, R32, RZ ;  /* 0x0000002004b8723c */ /* 0x060ff000000018ff */
[----:B------:R-:W-:Y:S01]  /*ba70*/  HMMA.16816.F32 R176, R4, R34, RZ ;  /* 0x0000002204b0723c */ /* 0x000fe200000018ff */
[----:B------:R-:W3:Y:S07]  /*ba80*/  LDSM.16.M88.4 R4, [R248] ;  /* 0x00000000f804783b */ /* 0x000eee0000000200 */
[C---:B------:R-:W-:Y:S08]  /*ba90*/  HMMA.16816.F32 R208, R8.reuse, R32, RZ ;  /* 0x0000002008d0723c */ /* 0x040ff000000018ff */
[----:B------:R-:W-:Y:S01]  /*baa0*/  HMMA.16816.F32 R240, R8, R34, RZ ;  /* 0x0000002208f0723c */ /* 0x000fe200000018ff */
[----:B------:R-:W-:Y:S07]  /*bab0*/  LDSM.16.M88.4 R8, [R220+0x2000] ;  /* 0x00200000dc08783b */ /* 0x000fee0000000200 */
[C---:B--2---:R-:W-:Y:S08]  /*bac0*/  HMMA.16816.F32 R236, R20.reuse, R136, R200 ;  /* 0x0000008814ec723c */ /* 0x044ff000000018c8 */
[C---:B------:R-:W-:Y:S08]  /*bad0*/  HMMA.16816.F32 R232, R20.reuse, R180, R184 ;  /* 0x000000b414e8723c */ /* 0x040ff000000018b8 */
        /* <DEDUP_REMOVED lines=43> */
[----:B-1----:R-:W-:-:S12]  /*bd90*/  HMMA.16816.F32 R196, R28, R188, R196 ;  /* 0x000000bc1cc4723c */ /* 0x002fd800000018c4 */
[----:B------:R-:W-:Y:S08]  /*bda0*/  HMMA.16816.F32 R176, R24, R180, R176 ;  /* 0x000000b418b0723c */ /* 0x000ff000000018b0 */
[-C--:B------:R-:W-:Y:S01]  /*bdb0*/  HMMA.16816.F32 R244, R4, R192.reuse, R204 ;  /* 0x000000c004f4723c */ /* 0x080fe200000018cc */
[----:B------:R-:W1:Y:S07]  /*bdc0*/  LDSM.16.M88.4 R4, [R220+0x6000] ;  /* 0x00600000dc04783b */ /* 0x000e6e0000000200 */
[C---:B------:R-:W-:Y:S08]  /*bdd0*/  HMMA.16816.F32 R208, R136.reuse, R192, R212 ;  /* 0x000000c088d0723c */ /* 0x040ff000000018d4 */
[----:B------:R-:W-:Y:S08]  /*bde0*/  HMMA.16816.F32 R236, R136, R194, R236 ;  /* 0x000000c288ec723c */ /* 0x000ff000000018ec */
[----:B------:R-:W-:Y:S08]  /*bdf0*/  HMMA.16816.F32 R192, R20, R180, R196 ;  /* 0x000000b414c0723c */ /* 0x000ff000000018c4 */
[----:B------:R-:W-:Y:S08]  /*be00*/  HMMA.16816.F32 R136, R32, R190, R200 ;  /* 0x000000be2088723c */ /* 0x000ff000000018c8 */
[----:B---3--:R-:W-:Y:S01]  /*be10*/  HMMA.16816.F32 R196, R8, R184, R176 ;  /* 0x000000b808c4723c */ /* 0x008fe200000018b0 */
[----:B------:R-:W2:Y:S07]  /*be20*/  LDSM.16.M88.4 R176, [R0+0x1800] ;  /* 0x0018000000b0783b */ /* 0x000eae0000000200 */
[----:B------:R-:W-:Y:S08]  /*be30*/  HMMA.16816.F32 R188, R28, R190, R232 ;  /* 0x000000be1cbc723c */ /* 0x000ff000000018e8 */
[----:B------:R-:W-:-:S12]  /*be40*/  HMMA.16816.F32 R136, R24, R182, R136 ;  /* 0x000000b61888723c */ /* 0x000fd80000001888 */
[----:B------:R-:W-:Y:S01]  /*be50*/  HMMA.16816.F32 R200, R20, R182, R188 ;  /* 0x000000b614c8723c */ /* 0x000fe200000018bc */
[----:B------:R-:W3:Y:S01]  /*be60*/  LDSM.16.M88.4 R180, [R12+0x9800] ;  /* 0x009800000cb4783b */ /* 0x000ee20000000200 */
[----:B------:R-:W-:Y:S01]  /*be70*/  FMUL.FTZ R196, R196, UR4 ;  /* 0x00000004c4c47c20 */ /* 0x000fe20008410000 */
[----:B------:R-:W-:Y:S01]  /*be80*/  FMUL.FTZ R197, R197, UR4 ;  /* 0x00000004c5c57c20 */ /* 0x000fe20008410000 */
[----:B------:R-:W-:Y:S01]  /*be90*/  FMUL.FTZ R198, R198, UR4 ;  /* 0x00000004c6c67c20 */ /* 0x000fe20008410000 */
[----:B------:R-:W-:Y:S01]  /*bea0*/  FMUL.FTZ R199, R199, UR4 ;  /* 0x00000004c7c77c20 */ /* 0x000fe20008410000 */
[----:B------:R-:W-:Y:S02]  /*beb0*/  MUFU.TANH R215, R196 ;  /* 0x000000c400d77308 */ /* 0x000fe40000002400 */
[----:B-1----:R-:W-:Y:S06]  /*bec0*/  HMMA.16816.F32 R204, R4, R184, R192 ;  /* 0x000000b804cc723c */ /* 0x002fec00000018c0 */
[----:B------:R-:W-:Y:S02]  /*bed0*/  MUFU.TANH R214, R197 ;  /* 0x000000c500d67308 */ /* 0x000fe40000002400 */
[-C--:B--2---:R-:W-:Y:S06]  /*bee0*/  HMMA.16816.F32 R188, R28, R176.reuse, R244 ;  /* 0x000000b01cbc723c */ /* 0x084fec00000018f4 */
[----:B------:R-:W-:Y:S02]  /*bef0*/  MUFU.TANH R213, R198 ;  /* 0x000000c600d57308 */ /* 0x000fe40000002400 */
[----:B------:R-:W-:Y:S06]  /*bf00*/  HMMA.16816.F32 R192, R32, R176, R208 ;  /* 0x000000b020c0723c */ /* 0x000fec00000018d0 */
[----:B------:R1:W-:Y:S02]  /*bf10*/  MUFU.TANH R212, R199 ;  /* 0x000000c700d47308 */ /* 0x0003e40000002400 */
[----:B------:R-:W-:Y:S08]  /*bf20*/  HMMA.16816.F32 R208, R28, R178, R240 ;  /* 0x000000b21cd0723c */ /* 0x000ff000000018f0 */
[-C--:B-1----:R-:W-:Y:S01]  /*bf30*/  HMMA.16816.F32 R196, R8, R186.reuse, R136 ;  /* 0x000000ba08c4723c */ /* 0x082fe20000001888 */
[----:B------:R-:W1:Y:S07]  /*bf40*/  LDSM.16.M88.4 R136, [R219+0x9800] ;  /* 0x00980000db88783b */ /* 0x000e6e0000000200 */
[----:B------:R-:W-:Y:S01]  /*bf50*/  HMMA.16816.F32 R200, R4, R186, R200 ;  /* 0x000000ba04c8723c */ /* 0x000fe200000018c8 */
[----:B------:R-:W-:Y:S01]  /*bf60*/  FMUL.FTZ R205, R205, UR4 ;  /* 0x00000004cdcd7c20 */ /* 0x000fe20008410000 */
[----:B------:R-:W-:Y:S01]  /*bf70*/  FMUL.FTZ R204, R204, UR4 ;  /* 0x00000004cccc7c20 */ /* 0x000fe20008410000 */
[----:B------:R-:W-:-:S05]  /*bf80*/  DEPBAR.LE SB0, 0x0 ;  /* 0x000080000000791a */ /* 0x000fca0000000000 */
[C---:B---3--:R-:W-:Y:S08]  /*bf90*/  HMMA.16816.F32 R28, R20.reuse, R180, R188 ;  /* 0x000000b4141c723c */ /* 0x048ff000000018bc */
[----:B------:R-:W-:Y:S08]  /*bfa0*/  HMMA.16816.F32 R20, R20, R182, R208 ;  /* 0x000000b61414723c */ /* 0x000ff000000018d0 */
[----:B------:R-:W-:Y:S08]  /*bfb0*/  HMMA.16816.F32 R32, R32, R178, R236 ;  /* 0x000000b22020723c */ /* 0x000ff000000018ec */
[----:B------:R-:W-:Y:S08]  /*bfc0*/  HMMA.16816.F32 R184, R24, R180, R192 ;  /* 0x000000b418b8723c */ /* 0x000ff000000018c0 */
[C---:B-1----:R-:W-:Y:S08]  /*bfd0*/  HMMA.16816.F32 R28, R4.reuse, R136, R28 ;  /* 0x00000088041c723c */ /* 0x042ff0000000181c */
[----:B------:R-:W-:Y:S08]  /*bfe0*/  HMMA.16816.F32 R4, R4, R138, R20 ;  /* 0x0000008a0404723c */ /* 0x000ff00000001814 */
[----:B------:R-:W-:Y:S01]  /*bff0*/  HMMA.16816.F32 R24, R24, R182, R32 ;  /* 0x000000b61818723c */ /* 0x000fe20000001820 */
[----:B------:R-:W1:Y:S01]  /*c000*/  MUFU.TANH R12, R205 ;  /* 0x000000cd000c7308 */ /* 0x000e620000002400 */
[----:B------:R-:W-:-:S06]  /*c010*/  FMUL.FTZ R201, R201, UR4 ;  /* 0x00000004c9c97c20 */ /* 0x000fcc0008410000 */
[----:B------:R-:W-:Y:S01]  /*c020*/  HMMA.16816.F32 R184, R8, R136, R184 ;  /* 0x0000008808b8723c */ /* 0x000fe200000018b8 */
[----:B------:R2:W3:Y:S01]  /*c030*/  MUFU.TANH R18, R204 ;  /* 0x000000cc00127308 */ /* 0x0004e20000002400 */
[----:B------:R-:W-:Y:S01]  /*c040*/  FMUL.FTZ R200, R200, UR4 ;  /* 0x00000004c8c87c20 */ /* 0x000fe20008410000 */
[----:B------:R-:W-:Y:S01]  /*c050*/  FMUL.FTZ R28, R28, UR4 ;  /* 0x000000041c1c7c20 */ /* 0x000fe20008410000 */
[----:B------:R-:W-:Y:S01]  /*c060*/  FMUL.FTZ R31, R31, UR4 ;  /* 0x000000041f1f7c20 */ /* 0x000fe20008410000 */
[----:B------:R-:W-:Y:S01]  /*c070*/  FMUL.FTZ R4, R4, UR4 ;  /* 0x0000000404047c20 */ /* 0x000fe20008410000 */
[----:B------:R-:W-:-:S03]  /*c080*/  FMUL.FTZ R29, R29, UR4 ;  /* 0x000000041d1d7c20 */ /* 0x000fc60008410000 */
[----:B------:R-:W4:Y:S01]  /*c090*/  MUFU.TANH R190, R28 ;  /* 0x0000001c00be7308 */ /* 0x000f220000002400 */
[----:B------:R-:W-:Y:S02]  /*c0a0*/  FMUL.FTZ R196, R196, UR4 ;  /* 0x00000004c4c47c20 */ /* 0x000fe40008410000 */
[----:B------:R-:W-:Y:S01]  /*c0b0*/  HMMA.16816.F32 R176, R8, R138, R24 ;  /* 0x0000008a08b0723c */ /* 0x000fe20000001818 */
[----:B------:R-:W-:-:S04]  /*c0c0*/  FMUL.FTZ R11, R5, UR4 ;  /* 0x00000004050b7c20 */ /* 0x000fc80008410000 */
[----:B------:R-:W-:Y:S01]  /*c0d0*/  MUFU.TANH R201, R201 ;  /* 0x000000c900c97308 */ /* 0x000fe20000002400 */
[----:B------:R-:W-:-:S07]  /*c0e0*/  IADD3 R8, PT, PT, R17, -0x80, RZ ;  /* 0xffffff8011087810 */ /* 0x000fce0007ffe0ff */
[----:B------:R-:W5:Y:S01]  /*c0f0*/  MUFU.TANH R200, R200 ;  /* 0x000000c800c87308 */ /* 0x000f620000002400 */
[----:B--2---:R-:W-:-:S07]  /*c100*/  FMUL.FTZ R204, R206, UR4 ;  /* 0x00000004cecc7c20 */ /* 0x004fce0008410000 */
[----:B------:R2:W-:Y:S01]  /*c110*/  MUFU.TANH R35, R31 ;  /* 0x0000001f00237308 */ /* 0x0005e20000002400 */
[----:B------:R-:W-:Y:S01]  /*c120*/  FMUL.FTZ R142, R207, UR4 ;  /* 0x00000004cf8e7c20 */ /* 0x000fe20008410000 */
[----:B------:R-:W-:Y:S01]  /*c130*/  FMUL.FTZ R181, R198, UR4 ;  /* 0x00000004c6b57c20 */ /* 0x000fe20008410000 */
[----:B------:R-:W-:Y:S01]  /*c140*/  FMUL.FTZ R180, R199, UR4 ;  /* 0x00000004c7b47c20 */ /* 0x000fe20008410000 */
[----:B------:R-:W-:-:S04]  /*c150*/  FMUL.FTZ R140, R202, UR4 ;  /* 0x00000004ca8c7c20 */ /* 0x000fc80008410000 */
[----:B------:R1:W5:Y:S01]  /*c160*/  MUFU.TANH R10, R4 ;  /* 0x00000004000a7308 */ /* 0x0003620000002400 */
[----:B------:R-:W-:Y:S01]  /*c170*/  FMUL.FTZ R137, R203, UR4 ;  /* 0x00000004cb897c20 */ /* 0x000fe20008410000 */
[----:B------:R-:W-:Y:S01]  /*c180*/  FMUL.FTZ R141, R184, UR4 ;  /* 0x00000004b88d7c20 */ /* 0x000fe20008410000 */
[----:B------:R-:W-:Y:S01]  /*c190*/  FMUL.FTZ R34, R6, UR4 ;  /* 0x0000000406227c20 */ /* 0x000fe20008410000 */
[----:B--2---:R-:W-:Y:S01]  /*c1a0*/  FMUL.FTZ R31, R7, UR4 ;  /* 0x00000004071f7c20 */ /* 0x004fe20008410000 */
[----:B------:R-:W-:-:S03]  /*c1b0*/  IADD3 R7, PT, PT, R17, -0x7f, RZ ;  /* 0xffffff8111077810 */ /* 0x000fc60007ffe0ff */
[----:B------:R-:W-:Y:S01]  /*c1c0*/  MUFU.TANH R191, R29 ;  /* 0x0000001d00bf7308 */ /* 0x000fe20000002400 */
[-C--:B------:R-:W-:Y:S02]  /*c1d0*/  ISETP.GE.AND P4, PT, R8, R13.reuse, PT ;  /* 0x0000000d0800720c */ /* 0x080fe40003f86270 */
[-C--:B------:R-:W-:Y:S01]  /*c1e0*/  ISETP.GE.AND P1, PT, R7, R13.reuse, PT ;  /* 0x0000000d0700720c */ /* 0x080fe20003f26270 */
[C---:B------:R-:W-:Y:S01]  /*c1f0*/  VIADD R6, R17.reuse, 0xffffff88 ;  /* 0xffffff8811067836 */ /* 0x040fe20000000000 */
[C---:B------:R-:W-:Y:S02]  /*c200*/  IADD3 R5, PT, PT, R17.reuse, -0x77, RZ ;  /* 0xffffff8911057810 */ /* 0x040fe40007ffe0ff */
[C---:B-1----:R-:W-:Y:S01]  /*c210*/  IADD3 R4, PT, PT, R17.reuse, -0x70, RZ ;  /* 0xffffff9011047810 */ /* 0x042fe20007ffe0ff */
[----:B------:R1:W-:Y:S01]  /*c220*/  MUFU.TANH R205, R196 ;  /* 0x000000c400cd7308 */ /* 0x0003e20000002400 */
[----:B------:R-:W-:Y:S01]  /*c230*/  FSEL R28, R12, -INF , !P1 ;  /* 0xff8000000c1c7808 */ /* 0x000fe20004800000 */
[----:B------:R-:W-:Y:S01]  /*c240*/  FMUL.FTZ R30, R30, UR4 ;  /* 0x000000041e1e7c20 */ /* 0x000fe20008410000 */
[----:B---3--:R-:W-:Y:S01]  /*c250*/  FSEL R27, R18, -INF , !P4 ;  /* 0xff800000121b7808 */ /* 0x008fe20006000000 */
[----:B------:R-:W-:Y:S01]  /*c260*/  VIADD R3, R17, 0xffffff91 ;  /* 0xffffff9111037836 */ /* 0x000fe20000000000 */
[----:B------:R-:W-:-:S03]  /*c270*/  ISETP.GE.AND P1, PT, R4, R13, PT ;  /* 0x0000000d0400720c */ /* 0x000fc60003f26270 */
[----:B------:R-:W2:Y:S01]  /*c280*/  MUFU.TANH R11, R11 ;  /* 0x0000000b000b7308 */ /* 0x000ea20000002400 */
[----:B------:R-:W-:Y:S02]  /*c290*/  IADD3 R2, PT, PT, R17, -0x68, RZ ;  /* 0xffffff9811027810 */ /* 0x000fe40007ffe0ff */
[----:B------:R-:W-:Y:S01]  /*c2a0*/  ISETP.GE.AND P4, PT, R5, R13, PT ;  /* 0x0000000d0500720c */ /* 0x000fe20003f86270 */
[----:B-1----:R-:W-:-:S04]  /*c2b0*/  FMUL.FTZ R196, R197, UR4 ;  /* 0x00000004c5c47c20 */ /* 0x002fc80008410000 */
[----:B------:R-:W1:Y:S01]  /*c2c0*/  MUFU.TANH R204, R204 ;  /* 0x000000cc00cc7308 */ /* 0x000e620000002400 */
[-C--:B------:R-:W-:Y:S01]  /*c2d0*/  ISETP.GE.AND P5, PT, R6, R13.reuse, PT ;  /* 0x0000000d0600720c */ /* 0x080fe20003fa6270 */
[----:B------:R-:W-:Y:S01]  /*c2e0*/  UISETP.GE.U32.AND UP0, UPT, UR24, 0x5, UPT ;  /* 0x000000051800788c */ /* 0x000fe2000bf06070 */
[----:B----4-:R-:W-:Y:S02]  /*c2f0*/  FSEL R190, R190, -INF , !P1 ;  /* 0xff800000bebe7808 */ /* 0x010fe40004800000 */
[----:B------:R-:W-:-:S03]  /*c300*/  ISETP.GE.AND P1, PT, R2, R13, PT ;  /* 0x0000000d0200720c */ /* 0x000fc60003f26270 */
[----:B------:R-:W3:Y:S01]  /*c310*/  MUFU.TANH R142, R142 ;  /* 0x0000008e008e7308 */ /* 0x000ee20000002400 */
[----:B------:R-:W-:Y:S02]  /*c320*/  IADD3 R0, PT, PT, R17, -0x67, RZ ;  /* 0xffffff9911007810 */ /* 0x000fe40007ffe0ff */
[----:B-----5:R-:W-:-:S05]  /*c330*/  FSEL R29, R200, -INF , !P5 ;  /* 0xff800000c81d7808 */ /* 0x020fca0006800000 */
[----:B------:R-:W4:Y:S01]  /*c340*/  MUFU.TANH R196, R196 ;  /* 0x000000c400c47308 */ /* 0x000f220000002400 */
[----:B------:R-:W-:-:S07]  /*c350*/  FMNMX3.FTZ R9, R135, R27, R28, !PT ;  /* 0x0000001b87097276 */ /* 0x000fce000781001c */
[----:B------:R-:W1:Y:S01]  /*c360*/  MUFU.TANH R181, R181 ;  /* 0x000000b500b57308 */ /* 0x000e620000002400 */
[----:B------:R-:W-:-:S07]  /*c370*/  FSEL R193, R10, -INF , !P1 ;  /* 0xff8000000ac17808 */ /* 0x000fce0004800000 */
[----:B------:R-:W1:Y:S08]  /*c380*/  MUFU.TANH R180, R180 ;  /* 0x000000b400b47308 */ /* 0x000e700000002400 */
[----:B------:R-:W1:Y:S08]  /*c390*/  MUFU.TANH R140, R140 ;  /* 0x0000008c008c7308 */ /* 0x000e700000002400 */
[----:B------:R-:W1:Y:S08]  /*c3a0*/  MUFU.TANH R137, R137 ;  /* 0x0000008900897308 */ /* 0x000e700000002400 */
[----:B------:R-:W1:Y:S08]  /*c3b0*/  MUFU.TANH R141, R141 ;  /* 0x0000008d008d7308 */ /* 0x000e700000002400 */
[----:B------:R-:W1:Y:S08]  /*c3c0*/  MUFU.TANH R34, R34 ;  /* 0x0000002200227308 */ /* 0x000e700000002400 */
[----:B------:R-:W1:Y:S01]  /*c3d0*/  MUFU.TANH R31, R31 ;  /* 0x0000001f001f7308 */ /* 0x000e620000002400 */
[----:B------:R-:W-:Y:S01]  /*c3e0*/  BAR.SYNC.DEFER_BLOCKING 0x0 ;  /* 0x0000000000007b1d */ /* 0x000fe20000010000 */
[----:B------:R-:W-:-:S06]  /*c3f0*/  ISETP.GE.AND P1, PT, R0, R13, PT ;  /* 0x0000000d0000720c */ /* 0x000fcc0003f26270 */
[----:B------:R5:W1:Y:S01]  /*c400*/  MUFU.TANH R136, R30 ;  /* 0x0000001e00887308 */ /* 0x000a620000002400 */
[----:B------:R-:W-:Y:S01]  /*c410*/  FMUL.FTZ R33, R185, UR4 ;  /* 0x00000004b9217c20 */ /* 0x000fe20008410000 */
[----:B------:R-:W-:Y:S01]  /*c420*/  FMUL.FTZ R32, R186, UR4 ;  /* 0x00000004ba207c20 */ /* 0x000fe20008410000 */
[----:B------:R-:W-:Y:S01]  /*c430*/  FMUL.FTZ R132, R187, UR4 ;  /* 0x00000004bb847c20 */ /* 0x000fe20008410000 */
[----:B------:R-:W-:Y:S02]  /*c440*/  ISETP.GE.AND P5, PT, R8, R14, PT ;  /* 0x0000000e0800720c */ /* 0x000fe40003fa6270 */
[----:B--2---:R-:W-:Y:S02]  /*c450*/  FSEL R194, R11, -INF , !P1 ;  /* 0xff8000000bc27808 */ /* 0x004fe40004800000 */
[----:B-----5:R-:W-:Y:S02]  /*c460*/  FSEL R30, R201, -INF , !P4 ;  /* 0xff800000c91e7808 */ /* 0x020fe40006000000 */
[----:B------:R-:W-:-:S02]  /*c470*/  ISETP.GE.AND P4, PT, R3, R13, PT ;  /* 0x0000000d0300720c */ /* 0x000fc40003f86270 */
[----:B------:R-:W-:Y:S02]  /*c480*/  FMNMX3.FTZ R9, R9, R29, R30, !PT ;  /* 0x0000001d09097276 */ /* 0x000fe4000781001e */
[----:B------:R-:W-:Y:S02]  /*c490*/  FSEL R191, R191, -INF , !P4 ;  /* 0xff800000bfbf7808 */ /* 0x000fe40006000000 */
[----:B------:R-:W-:Y:S02]  /*c4a0*/  ISETP.GE.AND P4, PT, R7, R14, PT ;  /* 0x0000000e0700720c */ /* 0x000fe40003f86270 */
[----:B------:R-:W-:Y:S01]  /*c4b0*/  FMNMX3.FTZ R26, R9, R190, R191, !PT ;  /* 0x000000be091a7276 */ /* 0x000fe200078100bf */
[----:B-1-34-:R-:W-:Y:S10]  /*c4c0*/  BRA.U !UP0, `(.L_x_1450) ;  /* 0x0000000108bc7547 */ /* 0x01aff4000b800000 */
        /* <DEDUP_REMOVED lines=47> */
.L_x_1450:
[----:B------:R-:W-:Y:S01]  /*c7c0*/  FMNMX3.FTZ R9, R26, R193, R194, !PT ;  /* 0x000000c11a097276 */ /* 0x000fe200078100c2 */
[----:B------:R-:W2:Y:S01]  /*c7d0*/  MUFU.TANH R32, R32 ;  /* 0x0000002000207308 */ /* 0x000ea20000002400 */
[-C--:B------:R-:W-:Y:S02]  /*c7e0*/  ISETP.GE.AND P1, PT, R6, R14.reuse, PT ;  /* 0x0000000e0600720c */ /* 0x080fe40003f26270 */
[----:B------:R-:W-:Y:S01]  /*c7f0*/  FSEL R11, R204, -INF , !P5 ;  /* 0xff800000cc0b7808 */ /* 0x000fe20006800000 */
[----:B-1----:R-:W1:Y:S01]  /*c800*/  SHFL.BFLY PT, R20, R9, 0x2, 0x1f ;  /* 0x0c401f0009147f89 */ /* 0x002e6200000e0000 */
[-C--:B------:R-:W-:Y:S02]  /*c810*/  ISETP.GE.AND P5, PT, R5, R14.reuse, PT ;  /* 0x0000000e0500720c */ /* 0x080fe40003fa6270 */
[----:B------:R-:W-:Y:S01]  /*c820*/  FSEL R12, R142, -INF , !P4 ;  /* 0xff8000008e0c7808 */ /* 0x000fe20006000000 */
[----:B------:R-:W3:Y:S01]  /*c830*/  MUFU.TANH R33, R33 ;  /* 0x0000002100217308 */ /* 0x000ee20000002400 */
[----:B------:R-:W-:-:S02]  /*c840*/  ISETP.GE.AND P4, PT, R4, R14, PT ;  /* 0x0000000e0400720c */ /* 0x000fc40003f86270 */
[----:B------:R-:W-:Y:S02]  /*c850*/  FSEL R19, R140, -INF , !P1 ;  /* 0xff8000008c137808 */ /* 0x000fe40004800000 */
[-C--:B------:R-:W-:Y:S02]  /*c860*/  ISETP.GE.AND P1, PT, R3, R14.reuse, PT ;  /* 0x0000000e0300720c */ /* 0x080fe40003f26270 */
[----:B------:R-:W-:Y:S02]  /*c870*/  FSEL R18, R137, -INF , !P5 ;  /* 0xff80000089127808 */ /* 0x000fe40006800000 */
[----:B------:R-:W-:Y:S02]  /*c880*/  FMNMX3.FTZ R10, R143, R11, R12, !PT ;  /* 0x0000000b8f0a7276 */ /* 0x000fe4000781000c */
[----:B------:R-:W-:Y:S02]  /*c890*/  FSEL R185, R136, -INF , !P4 ;  /* 0xff80000088b97808 */ /* 0x000fe40006000000 */
[-C--:B------:R-:W-:Y:S01]  /*c8a0*/  ISETP.GE.AND P5, PT, R2, R14.reuse, PT ;  /* 0x0000000e0200720c */ /* 0x080fe20003fa6270 */
[----:B------:R-:W-:Y:S01]  /*c8b0*/  LDSM.16.MT88.4 R136, [R217+0xa000] ;  /* 0x00a00000d988783b */ /* 0x000fe20000004200 */
[----:B------:R-:W-:-:S02]  /*c8c0*/  ISETP.GE.AND P4, PT, R0, R14, PT ;  /* 0x0000000e0000720c */ /* 0x000fc40003f86270 */
[----:B------:R-:W-:Y:S02]  /*c8d0*/  FSEL R188, R35, -INF , !P1 ;  /* 0xff80000023bc7808 */ /* 0x000fe40004800000 */
[----:B------:R-:W-:Y:S02]  /*c8e0*/  FMNMX3.FTZ R10, R10, R19, R18, !PT ;  /* 0x000000130a0a7276 */ /* 0x000fe40007810012 */
[----:B------:R-:W-:Y:S02]  /*c8f0*/  FSEL R192, R34, -INF , !P5 ;  /* 0xff80000022c07808 */ /* 0x000fe40006800000 */
[----:B------:R-:W-:Y:S02]  /*c900*/  FSEL R195, R31, -INF , !P4 ;  /* 0xff8000001fc37808 */ /* 0x000fe40006000000 */
[----:B------:R-:W-:Y:S01]  /*c910*/  FMNMX3.FTZ R10, R10, R185, R188, !PT ;  /* 0x000000b90a0a7276 */ /* 0x000fe200078100bc */
[----:B------:R-:W4:Y:S01]  /*c920*/  MUFU.TANH R31, R132 ;  /* 0x00000084001f7308 */ /* 0x000f220000002400 */
[----:B------:R-:W-:-:S02]  /*c930*/  ISETP.GE.AND P1, PT, R8, R15, PT ;  /* 0x0000000f0800720c */ /* 0x000fc40003f26270 */
[----:B------:R-:W-:Y:S02]  /*c940*/  ISETP.GE.AND P4, PT, R8, R16, PT ;  /* 0x000000100800720c */ /* 0x000fe40003f86270 */
[----:B------:R-:W-:Y:S01]  /*c950*/  FMNMX3.FTZ R8, R10, R192, R195, !PT ;  /* 0x000000c00a087276 */ /* 0x000fe200078100c3 */
[----:B------:R-:W-:Y:S01]  /*c960*/  FMUL.FTZ R10, R176, UR4 ;  /* 0x00000004b00a7c20 */ /* 0x000fe20008410000 */
[----:B-1----:R-:W-:Y:S02]  /*c970*/  FMNMX.FTZ R241, R9, R20, !PT ;  /* 0x0000001409f17209 */ /* 0x002fe40007810000 */
[----:B------:R-:W-:Y:S01]  /*c980*/  ISETP.GE.AND P5, PT, R7, R15, PT ;  /* 0x0000000f0700720c */ /* 0x000fe20003fa6270 */
[----:B------:R-:W1:Y:S01]  /*c990*/  SHFL.BFLY PT, R9, R8, 0x2, 0x1f ;  /* 0x0c401f0008097f89 */ /* 0x000e6200000e0000 */
[----:B------:R-:W-:Y:S01]  /*c9a0*/  FSEL R23, R215, -INF , !P1 ;  /* 0xff800000d7177808 */ /* 0x000fe20004800000 */
[----:B------:R-:W5:Y:S01]  /*c9b0*/  MUFU.TANH R10, R10 ;  /* 0x0000000a000a7308 */ /* 0x000f620000002400 */
[----:B------:R-:W-:-:S02]  /*c9c0*/  ISETP.GE.AND P1, PT, R7, R16, PT ;  /* 0x000000100700720c */ /* 0x000fc40003f26270 */
[----:B------:R-:W-:Y:S01]  /*c9d0*/  FSEL R22, R213, -INF , !P4 ;  /* 0xff800000d5167808 */ /* 0x000fe20006000000 */
[----:B------:R-:W-:Y:S01]  /*c9e0*/  SHFL.BFLY PT, R7, R241, 0x1, 0x1f ;  /* 0x0c201f00f1077f89 */ /* 0x000fe200000e0000 */
[----:B------:R-:W-:Y:S02]  /*c9f0*/  FSEL R21, R214, -INF , !P5 ;  /* 0xff800000d6157808 */ /* 0x000fe40006800000 */
[CC--:B------:R-:W-:Y:S02]  /*ca00*/  ISETP.GE.AND P4, PT, R6.reuse, R15.reuse, PT ;  /* 0x0000000f0600720c */ /* 0x0c0fe40003f86270 */
[----:B------:R-:W-:Y:S01]  /*ca10*/  ISETP.GE.AND P5, PT, R6, R16, PT ;  /* 0x000000100600720c */ /* 0x000fe20003fa6270 */
[----:B------:R-:W-:Y:S01]  /*ca20*/  FMUL.FTZ R6, R177, UR4 ;  /* 0x00000004b1067c20 */ /* 0x000fe20008410000 */
[----:B------:R-:W-:Y:S02]  /*ca30*/  FSEL R20, R212, -INF , !P1 ;  /* 0xff800000d4147808 */ /* 0x000fe40004800000 */
[----:B------:R-:W-:Y:S01]  /*ca40*/  ISETP.GE.AND P1, PT, R5, R15, PT ;  /* 0x0000000f0500720c */ /* 0x000fe20003f26270 */
[----:B------:R-:W5:Y:S01]  /*ca50*/  MUFU.TANH R34, R6 ;  /* 0x0000000600227308 */ /* 0x000f620000002400 */
[----:B------:R-:W-:-:S02]  /*ca60*/  FSEL R26, R205, -INF , !P4 ;  /* 0xff800000cd1a7808 */ /* 0x000fc40006000000 */
[----:B------:R-:W-:Y:S02]  /*ca70*/  FSEL R24, R181, -INF , !P5 ;  /* 0xff800000b5187808 */ /* 0x000fe40006800000 */
[-C--:B------:R-:W-:Y:S01]  /*ca80*/  ISETP.GE.AND P4, PT, R5, R16.reuse, PT ;  /* 0x000000100500720c */ /* 0x080fe20003f86270 */
[----:B------:R-:W-:Y:S01]  /*ca90*/  FMUL.FTZ R5, R178, UR4 ;  /* 0x00000004b2057c20 */ /* 0x000fe20008410000 */
[----:B------:R-:W-:Y:S02]  /*caa0*/  ISETP.GE.AND P5, PT, R4, R15, PT ;  /* 0x0000000f0400720c */ /* 0x000fe40003fa6270 */
[----:B------:R-:W-:Y:S01]  /*cab0*/  FSEL R25, R196, -INF , !P1 ;  /* 0xff800000c4197808 */ /* 0x000fe20004800000 */
[----:B------:R3:W5:Y:S01]  /*cac0*/  MUFU.TANH R6, R5 ;  /* 0x0000000500067308 */ /* 0x0007620000002400 */
[----:B------:R-:W-:Y:S01]  /*cad0*/  ISETP.GE.AND P1, PT, R4, R16, PT ;  /* 0x000000100400720c */ /* 0x000fe20003f26270 */
[----:B------:R-:W-:Y:S01]  /*cae0*/  FMUL.FTZ R4, R179, UR4 ;  /* 0x00000004b3047c20 */ /* 0x000fe20008410000 */
[----:B------:R-:W-:Y:S01]  /*caf0*/  FSEL R180, R180, -INF , !P4 ;  /* 0xff800000b4b47808 */ /* 0x000fe20006000000 */
[----:B------:R-:W-:Y:S01]  /*cb00*/  LDSM.16.MT88.4 R176, [R224+0xa000] ;  /* 0x00a00000e0b0783b */ /* 0x000fe20000004200 */
[----:B------:R-:W-:-:S02]  /*cb10*/  FSEL R196, R141, -INF , !P5 ;  /* 0xff8000008dc47808 */ /* 0x000fc40006800000 */
[C---:B------:R-:W-:Y:S01]  /*cb20*/  ISETP.GE.AND P4, PT, R3.reuse, R15, PT ;  /* 0x0000000f0300720c */ /* 0x040fe20003f86270 */
[----:B------:R-:W5:Y:S01]  /*cb30*/  MUFU.TANH R4, R4 ;  /* 0x0000000400047308 */ /* 0x000f620000002400 */
[----:B------:R-:W-:Y:S02]  /*cb40*/  ISETP.GE.AND P5, PT, R3, R16, PT ;  /* 0x000000100300720c */ /* 0x000fe40003fa6270 */
[----:B-1----:R-:W-:Y:S02]  /*cb50*/  FMNMX.FTZ R3, R8, R9, !PT ;  /* 0x0000000908037209 */ /* 0x002fe40007810000 */
[----:B--2---:R-:W-:Y:S02]  /*cb60*/  FSEL R247, R32, -INF , !P1 ;  /* 0xff80000020f77808 */ /* 0x004fe40004800000 */
[----:B------:R-:W-:Y:S01]  /*cb70*/  ISETP.GE.AND P1, PT, R2, R15, PT ;  /* 0x0000000f0200720c */ /* 0x000fe20003f26270 */
[----:B---3--:R-:W1:Y:S01]  /*cb80*/  SHFL.BFLY PT, R5, R3, 0x1, 0x1f ;  /* 0x0c201f0003057f89 */ /* 0x008e6200000e0000 */
[----:B------:R-:W-:-:S02]  /*cb90*/  FSEL R245, R33, -INF , !P4 ;  /* 0xff80000021f57808 */ /* 0x000fc40006000000 */
[-C--:B------:R-:W-:Y:S02]  /*cba0*/  ISETP.GE.AND P4, PT, R2, R16.reuse, PT ;  /* 0x000000100200720c */ /* 0x080fe40003f86270 */
[----:B----4-:R-:W-:Y:S02]  /*cbb0*/  FSEL R246, R31, -INF , !P5 ;  /* 0xff8000001ff67808 */ /* 0x010fe40006800000 */
[----:B-----5:R-:W-:Y:S02]  /*cbc0*/  FSEL R203, R10, -INF , !P1 ;  /* 0xff8000000acb7808 */ /* 0x020fe40004800000 */
[C---:B------:R-:W-:Y:S02]  /*cbd0*/  ISETP.GE.AND P5, PT, R0.reuse, R15, PT ;  /* 0x0000000f0000720c */ /* 0x040fe40003fa6270 */
[----:B------:R-:W-:Y:S02]  /*cbe0*/  ISETP.GE.AND P1, PT, R0, R16, PT ;  /* 0x000000100000720c */ /* 0x000fe40003f26270 */
[----:B------:R-:W-:-:S02]  /*cbf0*/  FMNMX3.FTZ R2, R134, R23, R21, !PT ;  /* 0x0000001786027276 */ /* 0x000fc40007810015 */
[----:B------:R-:W-:Y:S02]  /*cc00*/  FMNMX3.FTZ R0, R133, R22, R20, !PT ;  /* 0x0000001685007276 */ /* 0x000fe40007810014 */
[----:B------:R-:W-:Y:S02]  /*cc10*/  FMNMX3.FTZ R2, R2, R26, R25, !PT ;  /* 0x0000001a02027276 */ /* 0x000fe40007810019 */
[----:B------:R-:W-:Y:S02]  /*cc20*/  FMNMX3.FTZ R0, R0, R24, R180, !PT ;  /* 0x0000001800007276 */ /* 0x000fe400078100b4 */
[----:B------:R-:W-:Y:S02]  /*cc30*/  FSEL R202, R34, -INF , !P5 ;  /* 0xff80000022ca7808 */ /* 0x000fe40006800000 */
[----:B------:R-:W-:Y:S01]  /*cc40*/  FMNMX3.FTZ R2, R2, R196, R245, !PT ;  /* 0x000000c402027276 */ /* 0x000fe200078100f5 */
[----:B------:R-:W-:Y:S01]  /*cc50*/  LDSM.16.MT88.4 R32, [R225+0xa000] ;  /* 0x00a00000e120783b */ /* 0x000fe20000004200 */
[----:B------:R-:W-:-:S02]  /*cc60*/  FSEL R244, R6, -INF , !P4 ;  /* 0xff80000006f47808 */ /* 0x000fc40006000000 */
[----:B------:R-:W-:Y:S02]  /*cc70*/  FSEL R243, R4, -INF , !P1 ;  /* 0xff80000004f37808 */ /* 0x000fe40004800000 */
[----:B------:R-:W-:Y:S02]  /*cc80*/  FMNMX3.FTZ R0, R0, R247, R246, !PT ;  /* 0x000000f700007276 */ /* 0x000fe400078100f6 */
[----:B------:R-:W-:Y:S02]  /*cc90*/  FMNMX3.FTZ R2, R2, R203, R202, !PT ;  /* 0x000000cb02027276 */ /* 0x000fe400078100ca */
[----:B------:R-:W-:Y:S02]  /*cca0*/  FMNMX3.FTZ R4, R0, R244, R243, !PT ;  /* 0x000000f400047276 */ /* 0x000fe400078100f3 */
[----:B------:R-:W-:Y:S02]  /*ccb0*/  MOV R207, R228 ;  /* 0x000000e400cf7202 */ /* 0x000fe40000000f00 */
[----:B-1----:R-:W-:-:S02]  /*ccc0*/  FMNMX.FTZ R228, R3, R5, !PT ;  /* 0x0000000503e47209 */ /* 0x002fc40007810000 */
[----:B------:R-:W1:Y:S01]  /*ccd0*/  SHFL.BFLY PT, R3, R2, 0x2, 0x1f ;  /* 0x0c401f0002037f89 */ /* 0x000e6200000e0000 */
[----:B------:R-:W-:Y:S02]  /*cce0*/  FMNMX.FTZ R241, R241, R7, !PT ;  /* 0x00000007f1f17209 */ /* 0x000fe40007810000 */
[C---:B------:R-:W-:Y:S01]  /*ccf0*/  FMUL.FTZ R0, R228.reuse, UR13 ;  /* 0x0000000de4007c20 */ /* 0x040fe20008410000 */
[----:B------:R-:W2:Y:S01]  /*cd00*/  SHFL.BFLY PT, R5, R4, 0x2, 0x1f ;  /* 0x0c401f0004057f89 */ /* 0x000ea200000e0000 */
[----:B------:R-:W-:Y:S01]  /*cd10*/  FSETP.NEU.FTZ.AND P1, PT, R228, -INF , PT ;  /* 0xff800000e400780b */ /* 0x000fe20003f3d000 */
[C---:B------:R-:W-:Y:S01]  /*cd20*/  FMUL.FTZ R10, R241.reuse, UR13 ;  /* 0x0000000df10a7c20 */ /* 0x040fe20008410000 */
[----:B------:R-:W-:Y:S02]  /*cd30*/  FSETP.NEU.FTZ.AND P4, PT, R241, -INF , PT ;  /* 0xff800000f100780b */ /* 0x000fe40003f9d000 */
[----:B------:R-:W-:Y:S02]  /*cd40*/  FSEL R0, R0, RZ, P1 ;  /* 0x000000ff00007208 */ /* 0x000fe40000800000 */
[----:B------:R-:W-:-:S03]  /*cd50*/  FSEL R10, R10, RZ, P4 ;  /* 0x000000ff0a0a7208 */ /* 0x000fc60002000000 */
[--C-:B------:R-:W-:Y:S01]  /*cd60*/  FFMA.FTZ R19, R19, UR13, -R0.reuse ;  /* 0x0000000d13137c23 */ /* 0x100fe20008010800 */
[----:B------:R-:W-:Y:S01]  /*cd70*/  FFMA.FTZ R12, R12, UR13, -R0 ;  /* 0x0000000d0c0c7c23 */ /* 0x000fe20008010800 */
[--C-:B------:R-:W-:Y:S01]  /*cd80*/  FFMA.FTZ R27, R27, UR13, -R10.reuse ;  /* 0x0000000d1b1b7c23 */ /* 0x100fe2000801080a */
[--C-:B------:R-:W-:Y:S01]  /*cd90*/  FFMA.FTZ R28, R28, UR13, -R10.reuse ;  /* 0x0000000d1c1c7c23 */ /* 0x100fe2000801080a */
[----:B------:R3:W-:Y:S01]  /*cda0*/  MUFU.EX2 R199, R19 ;  /* 0x0000001300c77308 */ /* 0x0007e20000000800 */
[--C-:B------:R-:W-:Y:S01]  /*cdb0*/  FFMA.FTZ R29, R29, UR13, -R10.reuse ;  /* 0x0000000d1d1d7c23 */ /* 0x100fe2000801080a */
[----:B------:R-:W-:Y:S01]  /*cdc0*/  FFMA.FTZ R30, R30, UR13, -R10 ;  /* 0x0000000d1e1e7c23 */ /* 0x000fe2000801080a */
[----:B------:R-:W-:Y:S01]  /*cdd0*/  FFMA.FTZ R11, R11, UR13, -R0 ;  /* 0x0000000d0b0b7c23 */ /* 0x000fe20008010800 */
[----:B-1----:R-:W-:-:S04]  /*cde0*/  FMNMX.FTZ R3, R2, R3, !PT ;  /* 0x0000000302037209 */ /* 0x002fc80007810000 */
[----:B------:R-:W-:Y:S01]  /*cdf0*/  MUFU.EX2 R197, R12 ;  /* 0x0000000c00c57308 */ /* 0x000fe20000000800 */
[----:B--2---:R-:W-:Y:S01]  /*ce00*/  FMNMX.FTZ R2, R4, R5, !PT ;  /* 0x0000000504027209 */ /* 0x004fe20007810000 */
[----:B------:R-:W1:Y:S01]  /*ce10*/  SHFL.BFLY PT, R7, R3, 0x1, 0x1f ;  /* 0x0c201f0003077f89 */ /* 0x000e6200000e0000 */
[----:B------:R-:W-:Y:S01]  /*ce20*/  FFMA.FTZ R4, R18, UR13, -R0 ;  /* 0x0000000d12047c23 */ /* 0x000fe20008010800 */
[----:B------:R-:W-:Y:S02]  /*ce30*/  FSEL R5, R241, RZ, P4 ;  /* 0x000000fff1057208 */ /* 0x000fe40002000000 */
[----:B------:R-:W2:Y:S02]  /*ce40*/  SHFL.BFLY PT, R6, R2, 0x1, 0x1f ;  /* 0x0c201f0002067f89 */ /* 0x000ea400000e0000 */
[----:B------:R4:W5:Y:S01]  /*ce50*/  MUFU.EX2 R198, R4 ;  /* 0x0000000400c67308 */ /* 0x0009620000000800 */
[----:B---3--:R-:W-:Y:S01]  /*ce60*/  IADD3 R19, PT, PT, R217, 0xa040, RZ ;  /* 0x0000a040d9137810 */ /* 0x008fe20007ffe0ff */
[----:B------:R-:W-:-:S04]  /*ce70*/  FADD.FTZ R5, R135, -R5 ;  /* 0x8000000587057221 */ /* 0x000fc80000010000 */
[----:B------:R-:W-:Y:S02]  /*ce80*/  FMUL.FTZ R5, R5, UR13 ;  /* 0x0000000d05057c20 */ /* 0x000fe40008410000 */
[----:B------:R-:W-:Y:S08]  /*ce90*/  MUFU.EX2 R183, R27 ;  /* 0x0000001b00b77308 */ /* 0x000ff00000000800 */
[----:B------:R-:W-:Y:S01]  /*cea0*/  MUFU.EX2 R182, R28 ;  /* 0x0000001c00b67308 */ /* 0x000fe20000000800 */
[----:B----4-:R-:W-:-:S02]  /*ceb0*/  FSEL R4, R228, RZ, P1 ;  /* 0x000000ffe4047208 */ /* 0x010fc40000800000 */
[----:B-1----:R-:W-:Y:S02]  /*cec0*/  FMNMX.FTZ R240, R3, R7, !PT ;  /* 0x0000000703f07209 */ /* 0x002fe40007810000 */
[----:B-----5:R-:W-:Y:S01]  /*ced0*/  F2FP.F16.F32.PACK_AB R7, R198, R199 ;  /* 0x000000c7c607723e */ /* 0x020fe200000000ff */
[----:B------:R-:W-:Y:S01]  /*cee0*/  FADD.FTZ R4, R143, -R4 ;  /* 0x800000048f047221 */ /* 0x000fe20000010000 */
[----:B--2---:R-:W-:Y:S01]  /*cef0*/  FMNMX.FTZ R242, R2, R6, !PT ;  /* 0x0000000602f27209 */ /* 0x004fe20007810000 */
[----:B------:R-:W-:Y:S01]  /*cf00*/  MUFU.EX2 R206, R29 ;  /* 0x0000001d00ce7308 */ /* 0x000fe20000000800 */
[----:B------:R-:W-:Y:S01]  /*cf10*/  IADD3 R2, PT, PT, R217, 0xa000, RZ ;  /* 0x0000a000d9027810 */ /* 0x000fe20007ffe0ff */
[----:B------:R-:W-:Y:S01]  /*cf20*/  FMUL.FTZ R4, R4, UR13 ;  /* 0x0000000d04047c20 */ /* 0x000fe20008410000 */
[----:B------:R-:W-:Y:S02]  /*cf30*/  FSETP.NEU.FTZ.AND P4, PT, R240, -INF , PT ;  /* 0xff800000f000780b */ /* 0x000fe40003f9d000 */
[----:B------:R-:W-:Y:S01]  /*cf40*/  @P0 IADD3 R19, PT, PT, R2, -0x40, RZ ;  /* 0xffffffc002130810 */ /* 0x000fe20007ffe0ff */
[----:B------:R-:W-:Y:S01]  /*cf50*/  FMUL.FTZ R2, R240, UR13 ;  /* 0x0000000df0027c20 */ /* 0x000fe20008410000 */
[----:B------:R-:W-:Y:S01]  /*cf60*/  FSETP.NEU.FTZ.AND P1, PT, R242, -INF , PT ;  /* 0xff800000f200780b */ /* 0x000fe20003f3d000 */
[----:B------:R-:W1:Y:S01]  /*cf70*/  MUFU.EX2 R201, R30 ;  /* 0x0000001e00c97308 */ /* 0x000e620000000800 */
[----:B------:R-:W-:Y:S01]  /*cf80*/  FSEL R3, R240, RZ, P4 ;  /* 0x000000fff0037208 */ /* 0x000fe20002000000 */
[----:B------:R-:W2:Y:S01]  /*cf90*/  LDSM.16.MT88.4 R140, [R19] ;  /* 0x00000000138c783b */ /* 0x000ea20000004200 */
[----:B------:R-:W-:-:S02]  /*cfa0*/  FSEL R12, R2, RZ, P4 ;  /* 0x000000ff020c7208 */ /* 0x000fc40002000000 */
[----:B------:R-:W-:Y:S01]  /*cfb0*/  FSEL R2, R242, RZ, P1 ;  /* 0x000000fff2027208 */ /* 0x000fe20000800000 */
[----:B------:R-:W-:Y:S01]  /*cfc0*/  FADD.FTZ R181, R134, -R3 ;  /* 0x8000000386b57221 */ /* 0x000fe20000010000 */
[----:B------:R-:W-:Y:S01]  /*cfd0*/  FMUL.FTZ R3, R242, UR13 ;  /* 0x0000000df2037c20 */ /* 0x000fe20008410000 */
[----:B------:R3:W4:Y:S02]  /*cfe0*/  MUFU.EX2 R200, R11 ;  /* 0x0000000b00c87308 */ /* 0x0007240000000800 */
[----:B------:R-:W-:Y:S01]  /*cff0*/  FADD.FTZ R18, R133, -R2 ;  /* 0x8000000285127221 */ /* 0x000fe20000010000 */
[----:B------:R-:W-:Y:S01]  /*d000*/  FFMA.FTZ R2, R23, UR13, -R12 ;  /* 0x0000000d17027c23 */ /* 0x000fe2000801080c */
[----:B------:R-:W5:Y:S04]  /*d010*/  LDSM.16.MT88.4 R132, [R217+0xb000] ;  /* 0x00b00000d984783b */ /* 0x000f680000004200 */
[----:B------:R4:W4:Y:S01]  /*d020*/  MUFU.EX2 R9, R5 ;  /* 0x0000000500097308 */ /* 0x0009220000000800 */
[----:B-1----:R-:W-:Y:S01]  /*d030*/  F2FP.F16.F32.PACK_AB R6, R201, R206 ;  /* 0x000000cec906723e */ /* 0x002fe200000000ff */
[----:B------:R-:W-:Y:S06]  /*d040*/  LDSM.16.MT88.4 R28, [R225+0xb000] ;  /* 0x00b00000e11c783b */ /* 0x000fec0000004200 */
[----:B------:R1:W1:Y:S01]  /*d050*/  MUFU.EX2 R8, R4 ;  /* 0x0000000400087308 */ /* 0x0002620000000800 */
[----:B---3--:R-:W-:-:S05]  /*d060*/  FSEL R11, R3, RZ, P1 ;  /* 0x000000ff030b7208 */ /* 0x008fca0000800000 */
[--C-:B------:R-:W-:Y:S02]  /*d070*/  FFMA.FTZ R3, R24, UR13, -R11.reuse ;  /* 0x0000000d18037c23 */ /* 0x100fe4000801080b */
        /* <DEDUP_REMOVED lines=10> */
[-C--:B------:R-:W-:Y:S01]  /*d120*/  FMUL.FTZ R42, R42, R8.reuse ;  /* 0x000000082a2a7220 */ /* 0x080fe20000410000 */
[-C--:B------:R-:W-:Y:S01]  /*d130*/  FMUL.FTZ R43, R43, R8.reuse ;  /* 0x000000082b2b7220 */ /* 0x080fe20000410000 */
[-C--:B------:R-:W-:Y:S01]  /*d140*/  FMUL.FTZ R126, R126, R8.reuse ;  /* 0x000000087e7e7220 */ /* 0x080fe20000410000 */
[-C--:B------:R-:W-:Y:S01]  /*d150*/  FMUL.FTZ R127, R127, R8.reuse ;  /* 0x000000087f7f7220 */ /* 0x080fe20000410000 */
[-C--:B------:R-:W-:Y:S01]  /*d160*/  FMUL.FTZ R146, R146, R8.reuse ;  /* 0x0000000892927220 */ /* 0x080fe20000410000 */
[----:B------:R-:W-:Y:S01]  /*d170*/  FMUL.FTZ R147, R147, R8 ;  /* 0x0000000893937220 */ /* 0x000fe20000410000 */
[----:B------:R-:W-:Y:S01]  /*d180*/  FMUL.FTZ R153, R153, R9 ;  /* 0x0000000999997220 */ /* 0x000fe20000410000 */
[--C-:B---3--:R-:W-:Y:S01]  /*d190*/  FFMA.FTZ R2, R21, UR13, -R12.reuse ;  /* 0x0000000d15027c23 */ /* 0x108fe2000801080c */
[C---:B--2---:R-:W-:Y:S01]  /*d1a0*/  HMMA.16816.F32 R236, R4.reuse, R140, R40 ;  /* 0x0000008c04ec723c */ /* 0x044fe20000001828 */
[----:B------:R-:W-:Y:S01]  /*d1b0*/  MOV R42, R183 ;  /* 0x000000b7002a7202 */ /* 0x000fe20000000f00 */
[----:B------:R-:W-:Y:S01]  /*d1c0*/  FMUL.FTZ R40, R181, UR13 ;  /* 0x0000000db5287c20 */ /* 0x000fe20008410000 */
[----:B------:R1:W-:Y:S01]  /*d1d0*/  MUFU.EX2 R187, R2 ;  /* 0x0000000200bb7308 */ /* 0x0003e20000000800 */
[----:B------:R-:W-:Y:S01]  /*d1e0*/  MOV R41, R182 ;  /* 0x000000b600297202 */ /* 0x000fe20000000f00 */
        /* <DEDUP_REMOVED lines=15> */
[--C-:B-1----:R-:W-:Y:S01]  /*d2e0*/  FFMA.FTZ R2, R26, UR13, -R12.reuse ;  /* 0x0000000d1a027c23 */ /* 0x102fe2000801080c */
[-C--:B------:R-:W-:Y:S01]  /*d2f0*/  FMUL.FTZ R47, R47, R8.reuse ;  /* 0x000000082f2f7220 */ /* 0x080fe20000410000 */
[-C--:B------:R-:W-:Y:S01]  /*d300*/  FMUL.FTZ R56, R56, R9.reuse ;  /* 0x0000000938387220 */ /* 0x080fe20000410000 */
[-C--:B------:R-:W-:Y:S01]  /*d310*/  FMUL.FTZ R57, R57, R9.reuse ;  /* 0x0000000939397220 */ /* 0x080fe20000410000 */
        /* <DEDUP_REMOVED lines=22> */
[----:B------:R-:W-:Y:S01]  /*d480*/  LDSM.16.MT88.4 R24, [R19+0x1000] ;  /* 0x001000001318783b */ /* 0x000fe20000004200 */
        /* <DEDUP_REMOVED lines=16> */
[-C--:B--2---:R-:W-:Y:S01]  /*d590*/  FMUL.FTZ R148, R148, R3.reuse ;  /* 0x0000000394947220 */ /* 0x084fe20000410000 */
[-C--:B------:R-:W-:Y:S01]  /*d5a0*/  FMUL.FTZ R149, R149, R3.reuse ;  /* 0x0000000395957220 */ /* 0x080fe20000410000 */
[--C-:B-1----:R-:W-:Y:S01]  /*d5b0*/  FFMA.FTZ R2, R22, UR13, -R11.reuse ;  /* 0x0000000d16027c23 */ /* 0x102fe2000801080b */
[-C--:B------:R-:W-:Y:S01]  /*d5c0*/  FMUL.FTZ R156, R156, R3.reuse ;  /* 0x000000039c9c7220 */ /* 0x080fe20000410000 */
[-C--:B------:R-:W-:Y:S01]  /*d5d0*/  FMUL.FTZ R157, R157, R3.reuse ;  /* 0x000000039d9d7220 */ /* 0x080fe20000410000 */
[-C--:B------:R-:W-:Y:S01]  /*d5e0*/  FMUL.FTZ R96, R96, R3.reuse ;  /* 0x0000000360607220 */ /* 0x080fe20000410000 */
[----:B------:R1:W-:Y:S01]  /*d5f0*/  MUFU.EX2 R183, R2 ;  /* 0x0000000200b77308 */ /* 0x0003e20000000800 */
        /* <DEDUP_REMOVED lines=17> */
[C---:B------:R-:W-:Y:S01]  /*d710*/  HMMA.16816.F32 R168, R4.reuse, R34, R168 ;  /* 0x0000002204a8723c */ /* 0x040fe200000018a8 */
[----:B------:R-:W1:Y:S01]  /*d720*/  LDSM.16.MT88.4 R20, [R224+0xb000] ;  /* 0x00b00000e014783b */ /* 0x000e620000004200 */
        /* <DEDUP_REMOVED lines=15> */
[----:B------:R-:W-:Y:S01]  /*d820*/  FMUL.FTZ R129, R129, R3 ;  /* 0x0000000381817220 */ /* 0x000fe20000410000 */
[----:B------:R-:W-:Y:S01]  /*d830*/  MOV R43, R207 ;  /* 0x000000cf002b7202 */ /* 0x000fe20000000f00 */
[----:B--2---:R-:W-:Y:S01]  /*d840*/  FMUL.FTZ R2, R18, UR13 ;  /* 0x0000000d12027c20 */ /* 0x004fe20008410000 */
[----:B------:R-:W-:Y:S01]  /*d850*/  FFMA.FTZ R18, R180, UR13, -R11 ;  /* 0x0000000db4127c23 */ /* 0x000fe2000801080b */
[----:B------:R-:W-:-:S03]  /*d860*/  MOV R40, R206 ;  /* 0x000000ce00287202 */ /* 0x000fc60000000f00 */
[C---:B------:R-:W-:Y:S01]  /*d870*/  HMMA.16816.F32 R60, R4.reuse, R178, R60 ;  /* 0x000000b2043c723c */ /* 0x040fe2000000183c */
[----:B------:R2:W-:Y:S07]  /*d880*/  MUFU.EX2 R180, R18 ;  /* 0x0000001200b47308 */ /* 0x0005ee0000000800 */
[C---:B-----5:R-:W-:Y:S01]  /*d890*/  HMMA.16816.F32 R72, R4.reuse, R132, R72 ;  /* 0x000000840448723c */ /* 0x060fe20000001848 */
[----:B------:R-:W3:Y:S07]  /*d8a0*/  MUFU.EX2 R2, R2 ;  /* 0x0000000200027308 */ /* 0x000eee0000000800 */
[----:B------:R-:W-:Y:S01]  /*d8b0*/  HMMA.16816.F32 R76, R4, R134, R76 ;  /* 0x00000086044c723c */ /* 0x000fe2000000184c */
[----:B--2---:R-:W-:-:S07]  /*d8c0*/  FFMA.FTZ R18, R190, UR13, -R10 ;  /* 0x0000000dbe127c23 */ /* 0x004fce000801080a */
[C---:B-1----:R-:W-:Y:S01]  /*d8d0*/  HMMA.16816.F32 R232, R4.reuse, R22, R124 ;  /* 0x0000001604e8723c */ /* 0x042fe2000000187c */
[----:B------:R-:W-:Y:S01]  /*d8e0*/  MOV R127, R201 ;  /* 0x000000c9007f7202 */ /* 0x000fe20000000f00 */
[-C--:B---3--:R-:W-:Y:S01]  /*d8f0*/  FMUL.FTZ R150, R150, R2.reuse ;  /* 0x0000000296967220 */ /* 0x088fe20000410000 */
        /* <DEDUP_REMOVED lines=17> */
[--C-:B-1----:R-:W-:Y:S01]  /*da10*/  FFMA.FTZ R18, R191, UR13, -R10.reuse ;  /* 0x0000000dbf127c23 */ /* 0x102fe2000801080a */
[-C--:B------:R-:W-:Y:S01]  /*da20*/  FMUL.FTZ R163, R163, R2.reuse ;  /* 0x00000002a3a37220 */ /* 0x080fe20000410000 */
[-C--:B------:R-:W-:Y:S01]  /*da30*/  FMUL.FTZ R174, R174, R2.reuse ;  /* 0x00000002aeae7220 */ /* 0x080fe20000410000 */
[-C--:B------:R-:W-:Y:S01]  /*da40*/  FMUL.FTZ R175, R175, R2.reuse ;  /* 0x00000002afaf7220 */ /* 0x080fe20000410000 */
[C---:B------:R-:W-:Y:S01]  /*da50*/  HMMA.16816.F32 R104, R4.reuse, R24, R104 ;  /* 0x000000180468723c */ /* 0x040fe20000001868 */
[----:B------:R1:W2:Y:S01]  /*da60*/  MUFU.EX2 R191, R18 ;  /* 0x0000001200bf7308 */ /* 0x0002a20000000800 */
        /* <DEDUP_REMOVED lines=16> */
[--C-:B-1----:R-:W-:Y:S01]  /*db70*/  FFMA.FTZ R18, R193, UR13, -R10.reuse ;  /* 0x0000000dc1127c23 */ /* 0x102fe2000801080a */
[----:B------:R-:W-:Y:S01]  /*db80*/  F2FP.F16.F32.PACK_AB R5, R182, R183 ;  /* 0x000000b7b605723e */ /* 0x000fe200000000ff */
[----:B------:R-:W-:Y:S01]  /*db90*/  FFMA.FTZ R10, R194, UR13, -R10 ;  /* 0x0000000dc20a7c23 */ /* 0x000fe2000801080a */
[----:B------:R-:W-:Y:S01]  /*dba0*/  F2FP.F16.F32.PACK_AB R6, R184, R186 ;  /* 0x000000bab806723e */ /* 0x000fe200000000ff */
[----:B------:R-:W-:Y:S01]  /*dbb0*/  FMUL.FTZ R131, R131, R2 ;  /* 0x0000000283837220 */ /* 0x000fe20000410000 */
[----:B------:R-:W-:Y:S01]  /*dbc0*/  F2FP.F16.F32.PACK_AB R7, R180, R181 ;  /* 0x000000b5b407723e */ /* 0x000fe200000000ff */
[----:B------:R-:W-:Y:S01]  /*dbd0*/  MUFU.EX2 R190, R18 ;  /* 0x0000001200be7308 */ /* 0x000fe20000000800 */
[----:B------:R-:W-:-:S02]  /*dbe0*/  MOV R193, R127 ;  /* 0x0000007f00c17202 */ /* 0x000fc40000000f00 */
[----:B--2---:R-:W-:Y:S02]  /*dbf0*/  F2FP.F16.F32.PACK_AB R124, R191, R201 ;  /* 0x000000c9bf7c723e */ /* 0x004fe400000000ff */
[----:B------:R-:W-:Y:S01]  /*dc00*/  MOV R194, R40 ;  /* 0x0000002800c27202 */ /* 0x000fe20000000f00 */
[C---:B------:R-:W-:Y:S08]  /*dc10*/  HMMA.16816.F32 R212, R4.reuse, R136, R148 ;  /* 0x0000008804d4723c */ /* 0x040ff00000001894 */
[C---:B------:R-:W-:Y:S01]  /*dc20*/  HMMA.16816.F32 R208, R4.reuse, R138, R156 ;  /* 0x0000008a04d0723c */ /* 0x040fe2000000189c */
[----:B------:R-:W1:Y:S07]  /*dc30*/  LDSM.16.MT88.4 R156, [R217+0xa800] ;  /* 0x00a80000d99c783b */ /* 0x000e6e0000004200 */
[C---:B------:R-:W-:Y:S01]  /*dc40*/  HMMA.16816.F32 R136, R4.reuse, R30, R96 ;  /* 0x0000001e0488723c */ /* 0x040fe20000001860 */
[----:B------:R2:W3:Y:S01]  /*dc50*/  MUFU.EX2 R31, R10 ;  /* 0x0000000a001f7308 */ /* 0x0004e20000000800 */
[----:B------:R-:W-:Y:S06]  /*dc60*/  LDSM.16.MT88.4 R96, [R226] ;  /* 0x00000000e260783b */ /* 0x000fec0000004200 */
[C---:B------:R-:W-:Y:S08]  /*dc70*/  HMMA.16816.F32 R84, R4.reuse, R28, R84 ;  /* 0x0000001c0454723c */ /* 0x040ff00000001854 */
[----:B------:R-:W-:Y:S01]  /*dc80*/  HMMA.16816.F32 R100, R4, R24, R100 ;  /* 0x000000180464723c */ /* 0x000fe20000001864 */
[----:B--2---:R-:W-:Y:S01]  /*dc90*/  FFMA.FTZ R10, R185, UR13, -R0 ;  /* 0x0000000db90a7c23 */ /* 0x004fe20008010800 */
[----:B------:R-:W-:-:S02]  /*dca0*/  MOV R185, R41 ;  /* 0x0000002900b97202 */ /* 0x000fc40000000f00 */
[----:B---3--:R-:W-:Y:S01]  /*dcb0*/  F2FP.F16.F32.PACK_AB R126, R31, R190 ;  /* 0x000000be1f7e723e */ /* 0x008fe200000000ff */
[----:B------:R2:W-:Y:S03]  /*dcc0*/  MUFU.EX2 R30, R10 ;  /* 0x0000000a001e7308 */ /* 0x0005e60000000800 */
[C---:B------:R-:W-:Y:S08]  /*dcd0*/  HMMA.16816.F32 R36, R4.reuse, R140, R36 ;  /* 0x0000008c0424723c */ /* 0x040ff00000001824 */
[----:B------:R-:W-:Y:S01]  /*dce0*/  HMMA.16816.F32 R148, R4, R142, R48 ;  /* 0x0000008e0494723c */ /* 0x000fe20000001830 */
[----:B------:R-:W-:Y:S01]  /*dcf0*/  LDSM.16.MT88.4 R48, [R19+0x800] ;  /* 0x000800001330783b */ /* 0x000fe20000004200 */
[----:B--2---:R-:W-:-:S06]  /*dd00*/  FFMA.FTZ R10, R188, UR13, -R0 ;  /* 0x0000000dbc0a7c23 */ /* 0x004fcc0008010800 */
[C---:B------:R-:W-:Y:S01]  /*dd10*/  HMMA.16816.F32 R160, R4.reuse, R32, R160 ;  /* 0x0000002004a0723c */ /* 0x040fe200000018a0 */
[----:B------:R-:W-:Y:S01]  /*dd20*/  MOV R188, R42 ;  /* 0x0000002a00bc7202 */ /* 0x000fe20000000f00 */
[----:B------:R2:W3:Y:S06]  /*dd30*/  MUFU.EX2 R29, R10 ;  /* 0x0000000a001d7308 */ /* 0x0004ec0000000800 */
[C---:B------:R-:W-:Y:S01]  /*dd40*/  HMMA.16816.F32 R204, R4.reuse, R34, R172 ;  /* 0x0000002204cc723c */ /* 0x040fe200000018ac */
[----:B------:R-:W4:Y:S07]  /*dd50*/  LDSM.16.MT88.4 R172, [R227] ;  /* 0x00000000e3ac783b */ /* 0x000f2e0000004200 */
[----:B------:R-:W-:Y:S01]  /*dd60*/  HMMA.16816.F32 R52, R4, R176, R52 ;  /* 0x000000b00434723c */ /* 0x000fe20000001834 */
[--C-:B--2---:R-:W-:Y:S01]  /*dd70*/  FFMA.FTZ R10, R192, UR13, -R0.reuse ;  /* 0x0000000dc00a7c23 */ /* 0x104fe20008010800 */
[----:B------:R-:W-:Y:S01]  /*dd80*/  FFMA.FTZ R0, R195, UR13, -R0 ;  /* 0x0000000dc3007c23 */ /* 0x000fe20008010800 */
[----:B------:R-:W-:-:S05]  /*dd90*/  MOV R192, R43 ;  /* 0x0000002b00c07202 */ /* 0x000fca0000000f00 */
[----:B------:R-:W-:Y:S01]  /*dda0*/  HMMA.16816.F32 R68, R4, R132, R68 ;  /* 0x000000840444723c */ /* 0x000fe20000001844 */
[----:B------:R2:W-:Y:S01]  /*ddb0*/  MUFU.EX2 R25, R0 ;  /* 0x0000000000197308 */ /* 0x0005e20000000800 */
[----:B---3--:R-:W-:-:S06]  /*ddc0*/  F2FP.F16.F32.PACK_AB R125, R29, R30 ;  /* 0x0000001e1d7d723e */ /* 0x008fcc00000000ff */
[C---:B------:R-:W-:Y:S01]  /*ddd0*/  HMMA.16816.F32 R140, R4.reuse, R134, R80 ;  /* 0x00000086048c723c */ /* 0x040fe20000001850 */
[----:B------:R-:W-:Y:S01]  /*dde0*/  LDSM.16.MT88.4 R80, [R217+0xb800] ;  /* 0x00b80000d950783b */ /* 0x000fe20000004200 */
[----:B------:R-:W3:Y:S06]  /*ddf0*/  MUFU.EX2 R28, R10 ;  /* 0x0000000a001c7308 */ /* 0x000eec0000000800 */
[----:B------:R-:W-:Y:S01]  /*de00*/  HMMA.16816.F32 R176, R4, R178, R64 ;  /* 0x000000b204b0723c */ /* 0x000fe20000001840 */
[----:B------:R-:W5:Y:S01]  /*de10*/  LDSM.16.MT88.4 R64, [R223+0x800] ;  /* 0x00080000df40783b */ /* 0x000f620000004200 */
[----:B--2---:R-:W-:-:S04]  /*de20*/  FFMA.FTZ R0, R196, UR13, -R12 ;  /* 0x0000000dc4007c23 */ /* 0x004fc8000801080c */
[----:B------:R2:W-:Y:S02]  /*de30*/  MUFU.EX2 R24, R0 ;  /* 0x0000000000187308 */ /* 0x0005e40000000800 */
[----:B------:R-:W-:Y:S01]  /*de40*/  HMMA.16816.F32 R116, R4, R20, R116 ;  /* 0x000000140474723c */ /* 0x000fe20000001874 */
[----:B---3--:R-:W-:-:S07]  /*de50*/  F2FP.F16.F32.PACK_AB R127, R25, R28 ;  /* 0x0000001c197f723e */ /* 0x008fce00000000ff */
[----:B------:R-:W-:Y:S01]  /*de60*/  HMMA.16816.F32 R32, R4, R26, R112 ;  /* 0x0000001a0420723c */ /* 0x000fe20000001870 */
[----:B------:R-:W-:Y:S01]  /*de70*/  LDSM.16.MT88.4 R112, [R19+0x1800] ;  /* 0x001800001370783b */ /* 0x000fe20000004200 */
[----:B--2---:R-:W-:-:S06]  /*de80*/  FFMA.FTZ R0, R245, UR13, -R12 ;  /* 0x0000000df5007c23 */ /* 0x004fcc000801080c */
[----:B------:R-:W-:Y:S01]  /*de90*/  HMMA.16816.F32 R132, R4, R22, R128 ;  /* 0x000000160484723c */ /* 0x000fe20000001880 */
[----:B------:R-:W2:Y:S01]  /*dea0*/  LDSM.16.MT88.4 R20, [R223+0x1800] ;  /* 0x00180000df14783b */ /* 0x000ea20000004200 */
[--C-:B------:R-:W-:Y:S01]  /*deb0*/  FFMA.FTZ R4, R202, UR13, -R12.reuse ;  /* 0x0000000dca047c23 */ /* 0x100fe2000801080c */
[----:B------:R3:W4:Y:S05]  /*dec0*/  MUFU.EX2 R18, R0 ;  /* 0x0000000000127308 */ /* 0x00072a0000000800 */
[C---:B-1----:R-:W-:Y:S03]  /*ded0*/  HMMA.16816.F32 R144, R124.reuse, R156, R144 ;  /* 0x0000009c7c90723c */ /* 0x042fe60000001890 */
[----:B------:R-:W-:Y:S05]  /*dee0*/  MUFU.EX2 R7, R4 ;  /* 0x0000000400077308 */ /* 0x000fea0000000800 */
[C---:B------:R-:W-:Y:S01]  /*def0*/  HMMA.16816.F32 R152, R124.reuse, R158, R152 ;  /* 0x0000009e7c98723c */ /* 0x040fe20000001898 */
[----:B---3--:R-:W-:Y:S01]  /*df00*/  FFMA.FTZ R0, R203, UR13, -R12 ;  /* 0x0000000dcb007c23 */ /* 0x008fe2000801080c */
[----:B------:R-:W-:Y:S01]  /*df10*/  FFMA.FTZ R12, R192, R3, R189 ;  /* 0x00000003c00c7223 */ /* 0x000fe200000100bd */
[----:B------:R-:W-:Y:S01]  /*df20*/  FFMA.FTZ R3, R251, R9, R188 ;  /* 0x00000009fb037223 */ /* 0x000fe200000100bc */
[----:B----4-:R-:W-:Y:S01]  /*df30*/  F2FP.F16.F32.PACK_AB R128, R18, R24 ;  /* 0x000000181280723e */ /* 0x010fe200000000ff */
[----:B------:R1:W3:Y:S01]  /*df40*/  MUFU.EX2 R10, R0 ;  /* 0x00000000000a7308 */ /* 0x0002e20000000800 */
[----:B------:R-:W-:Y:S01]  /*df50*/  FADD.FTZ R9, R187, R12 ;  /* 0x0000000cbb097221 */ /* 0x000fe20000010000 */
[----:B------:R-:W-:Y:S01]  /*df60*/  FADD.FTZ R251, R185, R3 ;  /* 0x00000003b9fb7221 */ /* 0x000fe20000010000 */
[----:B------:R-:W-:Y:S02]  /*df70*/  HMMA.16816.F32 R164, R124, R172, R164 ;  /* 0x000000ac7ca4723c */ /* 0x000fe400000018a4 */
[----:B------:R-:W-:Y:S01]  /*df80*/  FADD.FTZ R3, R186, R9 ;  /* 0x00000009ba037221 */ /* 0x000fe20000010000 */
[----:B------:R-:W-:-:S03]  /*df90*/  FADD.FTZ R251, R194, R251 ;  /* 0x000000fbc2fb7221 */ /* 0x000fc60000010000 */
[----:B------:R-:W-:Y:S01]  /*dfa0*/  FADD.FTZ R3, R184, R3 ;  /* 0x00000003b8037221 */ /* 0x000fe20000010000 */
[----:B------:R-:W-:Y:S01]  /*dfb0*/  FADD.FTZ R251, R193, R251 ;  /* 0x000000fbc1fb7221 */ /* 0x000fe20000010000 */
[C---:B------:R-:W-:Y:S02]  /*dfc0*/  HMMA.16816.F32 R168, R124.reuse, R174, R168 ;  /* 0x000000ae7ca8723c */ /* 0x040fe400000018a8 */
[----:B------:R-:W-:Y:S01]  /*dfd0*/  FADD.FTZ R24, R24, R3 ;  /* 0x0000000318187221 */ /* 0x000fe20000010000 */
[----:B------:R-:W-:Y:S01]  /*dfe0*/  FADD.FTZ R251, R201, R251 ;  /* 0x000000fbc9fb7221 */ /* 0x000fe20000010000 */
[----:B-1----:R-:W-:Y:S02]  /*dff0*/  FFMA.FTZ R0, R247, UR13, -R11 ;  /* 0x0000000df7007c23 */ /* 0x002fe4000801080b */
[----:B------:R-:W-:Y:S01]  /*e000*/  FADD.FTZ R18, R18, R24 ;  /* 0x0000001812127221 */ /* 0x000fe20000010000 */
[----:B---3--:R-:W-:Y:S01]  /*e010*/  F2FP.F16.F32.PACK_AB R130, R7, R10 ;  /* 0x0000000a0782723e */ /* 0x008fe200000000ff */
[----:B------:R-:W-:Y:S01]  /*e020*/  HMMA.16816.F32 R40, R124, R48, R236 ;  /* 0x000000307c28723c */ /* 0x000fe200000018ec */
[----:B------:R1:W-:Y:S01]  /*e030*/  MUFU.EX2 R6, R0 ;  /* 0x0000000000067308 */ /* 0x0003e20000000800 */
[----:B------:R-:W-:Y:S01]  /*e040*/  FADD.FTZ R10, R10, R18 ;  /* 0x000000120a0a7221 */ /* 0x000fe20000010000 */
[----:B------:R-:W-:-:S04]  /*e050*/  FADD.FTZ R251, R191, R251 ;  /* 0x000000fbbffb7221 */ /* 0x000fc80000010000 */
[----:B------:R-:W-:Y:S01]  /*e060*/  FADD.FTZ R251, R190, R251 ;  /* 0x000000fbbefb7221 */ /* 0x000fe20000010000 */
[----:B------:R-:W-:Y:S03]  /*e070*/  HMMA.16816.F32 R44, R124, R50, R44 ;  /* 0x000000327c2c723c */ /* 0x000fe6000000182c */
[----:B------:R-:W-:-:S05]  /*e080*/  FADD.FTZ R251, R31, R251 ;  /* 0x000000fb1ffb7221 */ /* 0x000fca0000010000 */
[----:B-----5:R-:W-:Y:S01]  /*e090*/  HMMA.16816.F32 R56, R124, R64, R56 ;  /* 0x000000407c38723c */ /* 0x020fe20000001838 */
[----:B-1----:R-:W-:-:S04]  /*e0a0*/  FFMA.FTZ R0, R246, UR13, -R11 ;  /* 0x0000000df6007c23 */ /* 0x002fc8000801080b */
[----:B------:R1:W3:Y:S03]  /*e0b0*/  MUFU.EX2 R5, R0 ;  /* 0x0000000000057308 */ /* 0x0002e60000000800 */
[C---:B------:R-:W-:Y:S08]  /*e0c0*/  HMMA.16816.F32 R60, R124.reuse, R66, R60 ;  /* 0x000000427c3c723c */ /* 0x040ff0000000183c */
[----:B------:R-:W-:Y:S01]  /*e0d0*/  HMMA.16816.F32 R72, R124, R80, R72 ;  /* 0x000000507c48723c */ /* 0x000fe20000001848 */
[----:B-1----:R-:W-:-:S07]  /*e0e0*/  FFMA.FTZ R0, R244, UR13, -R11 ;  /* 0x0000000df4007c23 */ /* 0x002fce000801080b */
[C---:B------:R-:W-:Y:S01]  /*e0f0*/  HMMA.16816.F32 R76, R124.reuse, R82, R76 ;  /* 0x000000527c4c723c */ /* 0x040fe2000000184c */
[----:B---3--:R-:W-:Y:S01]  /*e100*/  F2FP.F16.F32.PACK_AB R129, R5, R6 ;  /* 0x000000060581723e */ /* 0x008fe200000000ff */
[----:B------:R1:W-:Y:S06]  /*e110*/  MUFU.EX2 R4, R0 ;  /* 0x0000000000047308 */ /* 0x0003ec0000000800 */
[C---:B------:R-:W-:Y:S08]  /*e120*/  HMMA.16816.F32 R88, R124.reuse, R96, R88 ;  /* 0x000000607c58723c */ /* 0x040ff00000001858 */
[----:B------:R-:W-:Y:S01]  /*e130*/  HMMA.16816.F32 R92, R124, R98, R92 ;  /* 0x000000627c5c723c */ /* 0x000fe2000000185c */
[----:B-1----:R-:W-:Y:S01]  /*e140*/  FFMA.FTZ R0, R243, UR13, -R11 ;  /* 0x0000000df3007c23 */ /* 0x002fe2000801080b */
[----:B------:R-:W-:Y:S01]  /*e150*/  FFMA.FTZ R11, R252, R2, R183 ;  /* 0x00000002fc0b7223 */ /* 0x000fe200000100b7 */
[----:B------:R-:W-:Y:S01]  /*e160*/  FFMA.FTZ R2, R250, R8, R200 ;  /* 0x00000008fa027223 */ /* 0x000fe200000100c8 */
[----:B------:R-:W-:-:S04]  /*e170*/  FADD.FTZ R243, R7, R10 ;  /* 0x0000000a07f37221 */ /* 0x000fc80000010000 */
[C---:B--2---:R-:W-:Y:S01]  /*e180*/  HMMA.16816.F32 R120, R124.reuse, R20, R120 ;  /* 0x000000147c78723c */ /* 0x044fe20000001878 */
[----:B------:R-:W-:Y:S01]  /*e190*/  FADD.FTZ R11, R182, R11 ;  /* 0x0000000bb60b7221 */ /* 0x000fe20000010000 */
[----:B------:R-:W1:Y:S01]  /*e1a0*/  MUFU.EX2 R0, R0 ;  /* 0x0000000000007308 */ /* 0x000e620000000800 */
[----:B------:R-:W-:Y:S01]  /*e1b0*/  FADD.FTZ R8, R197, R2 ;  /* 0x00000002c5087221 */ /* 0x000fe20000010000 */
[----:B------:R2:W-:Y:S01]  /*e1c0*/  STL [R1], R243 ;  /* 0x000000f301007387 */ /* 0x0005e20000100800 */
[----:B------:R-:W-:Y:S02]  /*e1d0*/  FADD.FTZ R2, R181, R11 ;  /* 0x0000000bb5027221 */ /* 0x000fe40000010000 */
[----:B------:R-:W-:Y:S01]  /*e1e0*/  FADD.FTZ R250, R199, R8 ;  /* 0x00000008c7fa7221 */ /* 0x000fe20000010000 */
[----:B------:R-:W-:Y:S01]  /*e1f0*/  HMMA.16816.F32 R104, R124, R112, R104 ;  /* 0x000000707c68723c */ /* 0x000fe20000001868 */
[----:B------:R-:W-:Y:S02]  /*e200*/  FADD.FTZ R2, R180, R2 ;  /* 0x00000002b4027221 */ /* 0x000fe40000010000 */
[----:B------:R-:W-:-:S02]  /*e210*/  FADD.FTZ R250, R198, R250 ;  /* 0x000000fac6fa7221 */ /* 0x000fc40000010000 */
[----:B------:R-:W-:Y:S02]  /*e220*/  FADD.FTZ R6, R6, R2 ;  /* 0x0000000206067221 */ /* 0x000fe40000010000 */
[----:B------:R-:W-:Y:S01]  /*e230*/  FADD.FTZ R250, R30, R250 ;  /* 0x000000fa1efa7221 */ /* 0x000fe20000010000 */
[----:B------:R-:W-:Y:S01]  /*e240*/  HMMA.16816.F32 R108, R124, R114, R108 ;  /* 0x000000727c6c723c */ /* 0x000fe2000000186c */
[----:B------:R-:W-:Y:S01]  /*e250*/  FADD.FTZ R5, R5, R6 ;  /* 0x0000000605057221 */ /* 0x000fe20000010000 */
[----:B-1----:R-:W-:Y:S01]  /*e260*/  F2FP.F16.F32.PACK_AB R131, R0, R4 ;  /* 0x000000040083723e */ /* 0x002fe200000000ff */
[----:B------:R-:W-:Y:S02]  /*e270*/  FADD.FTZ R250, R29, R250 ;  /* 0x000000fa1dfa7221 */ /* 0x000fe40000010000 */
[----:B------:R-:W-:-:S03]  /*e280*/  FADD.FTZ R4, R4, R5 ;  /* 0x0000000504047221 */ /* 0x000fc60000010000 */
[----:B------:R-:W-:Y:S01]  /*e290*/  HMMA.16816.F32 R124, R124, R22, R232 ;  /* 0x000000167c7c723c */ /* 0x000fe200000018e8 */
        /* <DEDUP_REMOVED lines=17> */
[C---:B------:R-:W-:Y:S08]  /*e3b0*/  HMMA.16816.F32 R96, R128.reuse, R98, R136 ;  /* 0x000000628060723c */ /* 0x040ff00000001888 */
[C---:B------:R-:W-:Y:S08]  /*e3c0*/  HMMA.16816.F32 R116, R128.reuse, R20, R116 ;  /* 0x000000148074723c */ /* 0x040ff00000001874 */
[----:B------:R-:W-:Y:S01]  /*e3d0*/  HMMA.16816.F32 R128, R128, R22, R132 ;  /* 0x000000168080723c */ /* 0x000fe20000001884 */
[----:B------:R-:W-:-:S02]  /*e3e0*/  MOV R135, R241 ;  /* 0x000000f100877202 */ /* 0x000fc40000000f00 */
[----:B------:R-:W-:Y:S02]  /*e3f0*/  MOV R133, R242 ;  /* 0x000000f200857202 */ /* 0x000fe40000000f00 */
[----:B------:R-:W-:Y:S01]  /*e400*/  MOV R134, R240 ;  /* 0x000000f000867202 */ /* 0x000fe20000000f00 */
[----:B--2---:R-:W-:-:S14]  /*e410*/  BRA.U !UP0, `(.L_x_1447) ;  /* 0x0000002d08347547 */ /* 0x004fdc000b800000 */
[----:B------:R-:W2:Y:S04]  /*e420*/  LDL R194, [R1+0xc] ;  /* 0x00000c0001c27983 */ /* 0x000ea80000100800 */
[----:B------:R-:W3:Y:S01]  /*e430*/  LDL R193, [R1+0x8] ;  /* 0x0000080001c17983 */ /* 0x000ee20000100800 */
[----:B------:R-:W-:Y:S01]  /*e440*/  UIADD3 UR9, UPT, UPT, UR24, -0x5, URZ ;  /* 0xfffffffb18097890 */ /* 0x000fe2000fffe0ff */
[----:B------:R-:W-:-:S04]  /*e450*/  DEPBAR.LE SB0, 0x0 ;  /* 0x000080000000791a */ /* 0x000fc80000000000 */
[----:B------:R-:W4:Y:S01]  /*e460*/  LDL.LU R245, [R1+0x4] ;  /* 0x0000040001f57983 */ /* 0x000f220000300800 */
[----:B------:R-:W-:-:S04]  /*e470*/  UIMAD.WIDE.U32 UR16, UR9, UR6, URZ ;  /* 0x00000006091072a5 */ /* 0x000fc8000f8e00ff */
[----:B------:R-:W-:Y:S02]  /*e480*/  USHF.L.U32 UR10, UR16, 0x5, URZ ;  /* 0x00000005100a7899 */ /* 0x000fe400080006ff */
[----:B------:R-:W-:Y:S01]  /*e490*/  UIMAD UR9, UR9, UR7, UR17 ;  /* 0x00000007090972a4 */ /* 0x000fe2000f8e0211 */
[----:B------:R-:W-:Y:S01]  /*e4a0*/  IMAD.U32 R4, RZ, RZ, UR16 ;  /* 0x00000010ff047e24 */ /* 0x000fe2000f8e00ff */
        /* <DEDUP_REMOVED lines=18> */
[C---:B------:R-:W-:Y:S01]  /*e5d0*/  IADD3 R0, PT, PT, R222.reuse, 0x8020, RZ ;  /* 0x00008020de007810 */ /* 0x040fe20007ffe0ff */
        /* <DEDUP_REMOVED lines=18> */
[----:B------:R-:W5:Y:S04]  /*e700*/  LDSM.16.M88.4 R136, [R218+UR5+0x8800] ;  /* 0x00880005da88783b */ /* 0x000f680008000200 */
[----:B------:R-:W5:Y:S04]  /*e710*/  LDSM.16.M88.4 R20, [R216] ;  /* 0x00000000d814783b */ /* 0x000f680000000200 */
[----:B-1----:R-:W-:Y:S01]  /*e720*/  LDSM.16.M88.4 R4, [R221+0x2000] ;  /* 0x00200000dd04783b */ /* 0x002fe20000000200 */
[----:B--2---:R-:W-:-:S03]  /*e730*/  VIADD R2, R222, 0x8000 ;  /* 0x00008000de027836 */ /* 0x004fc60000000000 */
[----:B------:R-:W-:Y:S01]  /*e740*/  LDSM.16.M88.4 R32, [R221] ;  /* 0x00000000dd20783b */ /* 0x000fe20000000200 */
[C---:B------:R-:W-:Y:S01]  /*e750*/  VIADD R3, R17.reuse, 0xffffff60 ;  /* 0xffffff6011037836 */ /* 0x040fe20000000000 */
[----:B------:R-:W-:Y:S02]  /*e760*/  @P6 IADD3 R0, PT, PT, R2, -0x20, RZ ;  /* 0xffffffe002006810 */ /* 0x000fe40007ffe0ff */
[----:B------:R-:W-:Y:S01]  /*e770*/  LDSM.16.M88.4 R28, [R248+0x2000] ;  /* 0x00200000f81c783b */ /* 0x000fe20000000200 */
[----:B------:R-:W-:Y:S02]  /*e780*/  IADD3 R2, PT, PT, R17, -0x9f, RZ ;  /* 0xffffff6111027810 */ /* 0x000fe40007ffe0ff */
[-C--:B------:R-:W-:Y:S01]  /*e790*/  ISETP.GE.AND P6, PT, R3, R13.reuse, PT ;  /* 0x0000000d0300720c */ /* 0x080fe20003fc6270 */
[----:B------:R-:W1:Y:S01]  /*e7a0*/  LDSM.16.M88.4 R140, [R0] ;  /* 0x00000000008c783b */ /* 0x000e620000000200 */
[----:B------:R-:W-:-:S03]  /*e7b0*/  ISETP.GE.AND P5, PT, R2, R13, PT ;  /* 0x0000000d0200720c */ /* 0x000fc60003fa6270 */
[----:B------:R-:W2:Y:S04]  /*e7c0*/  LDSM.16.M88.4 R176, [R0+0x800] ;  /* 0x0008000000b0783b */ /* 0x000ea80000000200 */
[----:B----4-:R-:W4:Y:S04]  /*e7d0*/  LDSM.16.M88.4 R180, [R245+0x8000] ;  /* 0x00800000f5b4783b */ /* 0x010f280000000200 */
[----:B------:R-:W4:Y:S01]  /*e7e0*/  LDSM.16.M88.4 R184, [R245+0x8800] ;  /* 0x00880000f5b8783b */ /* 0x000f220000000200 */
[C---:B---3--:R-:W-:Y:S03]  /*e7f0*/  HMMA.16816.F32 R196, R8.reuse, R132, RZ ;  /* 0x0000008408c4723c */ /* 0x048fe600000018ff */
[----:B------:R-:W3:Y:S04]  /*e800*/  LDSM.16.M88.4 R24, [R248] ;  /* 0x00000000f818783b */ /* 0x000ee80000000200 */
[----:B------:R-:W0:Y:S01]  /*e810*/  LDGDEPBAR ;  /* 0x00000000000079af */ /* 0x000e220000000000 */
[C---:B-----5:R-:W-:Y:S08]  /*e820*/  HMMA.16816.F32 R188, R8.reuse, R136, RZ ;  /* 0x0000008808bc723c */ /* 0x060ff000000018ff */
[C---:B------:R-:W-:Y:S08]  /*e830*/  HMMA.16816.F32 R192, R8.reuse, R134, RZ ;  /* 0x0000008608c0723c */ /* 0x040ff000000018ff */
[----:B------:R-:W-:Y:S08]  /*e840*/  HMMA.16816.F32 R8, R8, R138, RZ ;  /* 0x0000008a0808723c */ /* 0x000ff000000018ff */
[C---:B------:R-:W-:Y:S08]  /*e850*/  HMMA.16816.F32 R200, R20.reuse, R132, RZ ;  /* 0x0000008414c8723c */ /* 0x040ff000000018ff */
[C---:B------:R-:W-:Y:S08]  /*e860*/  HMMA.16816.F32 R204, R20.reuse, R136, RZ ;  /* 0x0000008814cc723c */ /* 0x040ff000000018ff */
[C---:B------:R-:W-:Y:S08]  /*e870*/  HMMA.16816.F32 R236, R20.reuse, R134, RZ ;  /* 0x0000008614ec723c */ /* 0x040ff000000018ff */
[----:B------:R-:W-:Y:S01]  /*e880*/  HMMA.16816.F32 R232, R20, R138, RZ ;  /* 0x0000008a14e8723c */ /* 0x000fe200000018ff */
[----:B------:R-:W-:Y:S07]  /*e890*/  LDSM.16.M88.4 R136, [R219+0x8000] ;  /* 0x00800000db88783b */ /* 0x000fee0000000200 */
[C---:B-1----:R-:W-:Y:S08]  /*e8a0*/  HMMA.16816.F32 R212, R4.reuse, R140, R196 ;  /* 0x0000008c04d4723c */ /* 0x042ff000000018c4 */
[C---:B--2---:R-:W-:Y:S01]  /*e8b0*/  HMMA.16816.F32 R20, R4.reuse, R178, R8 ;  /* 0x000000b20414723c */ /* 0x044fe20000001808 */
[----:B------:R-:W1:Y:S07]  /*e8c0*/  LDSM.16.M88.4 R8, [R220] ;  /* 0x00000000dc08783b */ /* 0x000e6e0000000200 */
[C---:B------:R-:W-:Y:S08]  /*e8d0*/  HMMA.16816.F32 R208, R4.reuse, R176, R188 ;  /* 0x000000b004d0723c */ /* 0x040ff000000018bc */
[----:B------:R-:W-:Y:S01]  /*e8e0*/  HMMA.16816.F32 R188, R4, R142, R192 ;  /* 0x0000008e04bc723c */ /* 0x000fe200000018c0 */
[----:B------:R-:W2:Y:S07]  /*e8f0*/  LDSM.16.M88.4 R4, [R220+0x2000] ;  /* 0x00200000dc04783b */ /* 0x000eae0000000200 */
[C---:B------:R-:W-:Y:S08]  /*e900*/  HMMA.16816.F32 R132, R32.reuse, R140, R200 ;  /* 0x0000008c2084723c */ /* 0x040ff000000018c8 */
[C---:B------:R-:W-:Y:S08]  /*e910*/  HMMA.16816.F32 R196, R32.reuse, R176, R204 ;  /* 0x000000b020c4723c */ /* 0x040ff000000018cc */
[C---:B------:R-:W-:Y:S08]  /*e920*/  HMMA.16816.F32 R192, R32.reuse, R142, R236 ;  /* 0x0000008e20c0723c */ /* 0x040ff000000018ec */
[----:B------:R-:W-:Y:S08]  /*e930*/  HMMA.16816.F32 R32, R32, R178, R232 ;  /* 0x000000b22020723c */ /* 0x000ff000000018e8 */
[C---:B----4-:R-:W-:Y:S08]  /*e940*/  HMMA.16816.F32 R176, R28.reuse, R180, R212 ;  /* 0x000000b41cb0723c */ /* 0x050ff000000018d4 */
[C---:B------:R-:W-:Y:S01]  /*e950*/  HMMA.16816.F32 R212, R28.reuse, R186, R20 ;  /* 0x000000ba1cd4723c */ /* 0x040fe20000001814 */
[----:B------:R-:W4:Y:S07]  /*e960*/  LDSM.16.M88.4 R20, [R219+0x8800] ;  /* 0x00880000db14783b */ /* 0x000f2e0000000200 */
[----:B------:R-:W-:Y:S01]  /*e970*/  HMMA.16816.F32 R232, R28, R182, R188 ;  /* 0x000000b61ce8723c */ /* 0x000fe200000018bc */
[----:B------:R-:W-:Y:S07]  /*e980*/  LDSM.16.M88.4 R188, [R218+UR5+0x9000] ;  /* 0x00900005dabc783b */ /* 0x000fee0008000200 */
[----:B---3--:R-:W-:Y:S01]  /*e990*/  HMMA.16816.F32 R140, R24, R180, R132 ;  /* 0x000000b4188c723c */ /* 0x008fe20000001884 */
[----:B------:R-:W3:Y:S07]  /*e9a0*/  LDSM.16.M88.4 R132, [R216+0x4000] ;  /* 0x00400000d884783b */ /* 0x000eee0000000200 */
[----:B------:R-:W-:Y:S01]  /*e9b0*/  HMMA.16816.F32 R236, R28, R184, R208 ;  /* 0x000000b81cec723c */ /* 0x000fe200000018d0 */
[----:B------:R-:W5:Y:S07]  /*e9c0*/  LDSM.16.M88.4 R28, [R216+0x6000] ;  /* 0x00600000d81c783b */ /* 0x000f6e0000000200 */
[C---:B------:R-:W-:Y:S01]  /*e9d0*/  HMMA.16816.F32 R208, R24.reuse, R182, R192 ;  /* 0x000000b618d0723c */ /* 0x040fe200000018c0 */
[----:B------:R-:W-:Y:S07]  /*e9e0*/  LDSM.16.M88.4 R180, [R0+0x1000] ;  /* 0x0010000000b4783b */ /* 0x000fee0000000200 */
[C---:B------:R-:W-:Y:S08]  /*e9f0*/  HMMA.16816.F32 R200, R24.reuse, R184, R196 ;  /* 0x000000b818c8723c */ /* 0x040ff000000018c4 */
[----:B------:R-:W-:Y:S01]  /*ea00*/  HMMA.16816.F32 R24, R24, R186, R32 ;  /* 0x000000ba1818723c */ /* 0x000fe20000001820 */
[----:B------:R-:W5:Y:S04]  /*ea10*/  LDSM.16.M88.4 R184, [R218+UR5+0x9800] ;  /* 0x00980005dab8783b */ /* 0x000f680008000200 */
[----:B------:R-:W5:Y:S03]  /*ea20*/  LDSM.16.M88.4 R32, [R221+0x4000] ;  /* 0x00400000dd20783b */ /* 0x000f660000000200 */
[-C--:B-1----:R-:W-:Y:S08]  /*ea30*/  HMMA.16816.F32 R140, R8, R136.reuse, R140 ;  /* 0x00000088088c723c */ /* 0x082ff0000000188c */
[C---:B--2---:R-:W-:Y:S08]  /*ea40*/  HMMA.16816.F32 R204, R4.reuse, R136, R176 ;  /* 0x0000008804cc723c */ /* 0x044ff000000018b0 */
[----:B----4-:R-:W-:Y:S08]  /*ea50*/  HMMA.16816.F32 R176, R4, R22, R212 ;  /* 0x0000001604b0723c */ /* 0x010ff000000018d4 */
[-C--:B------:R-:W-:Y:S08]  /*ea60*/  HMMA.16816.F32 R212, R8, R138.reuse, R208 ;  /* 0x0000008a08d4723c */ /* 0x080ff000000018d0 */
[C---:B------:R-:W-:Y:S08]  /*ea70*/  HMMA.16816.F32 R196, R4.reuse, R138, R232 ;  /* 0x0000008a04c4723c */ /* 0x040ff000000018e8 */
[----:B------:R-:W-:Y:S08]  /*ea80*/  HMMA.16816.F32 R192, R4, R20, R236 ;  /* 0x0000001404c0723c */ /* 0x000ff000000018ec */
[C---:B------:R-:W-:Y:S01]  /*ea90*/  HMMA.16816.F32 R208, R8.reuse, R22, R24 ;  /* 0x0000001608d0723c */ /* 0x040fe20000001818 */
[----:B------:R-:W1:Y:S07]  /*eaa0*/  LDSM.16.M88.4 R24, [R221+0x6000] ;  /* 0x00600000dd18783b */ /* 0x000e6e0000000200 */
[----:B------:R-:W-:Y:S01]  /*eab0*/  HMMA.16816.F32 R200, R8, R20, R200 ;  /* 0x0000001408c8723c */ /* 0x000fe200000018c8 */
[----:B------:R-:W-:Y:S04]  /*eac0*/  LDSM.16.M88.4 R20, [R248+0x4000] ;  /* 0x00400000f814783b */ /* 0x000fe80000000200 */
[----:B------:R-:W-:Y:S03]  /*ead0*/  LDSM.16.M88.4 R8, [R248+0x6000] ;  /* 0x00600000f808783b */ /* 0x000fe60000000200 */
[-C--:B---3--:R-:W-:Y:S01]  /*eae0*/  HMMA.16816.F32 R4, R132, R188.reuse, R140 ;  /* 0x000000bc8404723c */ /* 0x088fe2000000188c */
[----:B------:R-:W2:Y:S07]  /*eaf0*/  LDSM.16.M88.4 R140, [R245+0x9000] ;  /* 0x00900000f58c783b */ /* 0x000eae0000000200 */
[C---:B-----5:R-:W-:Y:S08]  /*eb00*/  HMMA.16816.F32 R136, R28.reuse, R188, R204 ;  /* 0x000000bc1c88723c */ /* 0x060ff000000018cc */
[C---:B------:R-:W-:Y:S08]  /*eb10*/  HMMA.16816.F32 R204, R28.reuse, R190, R196 ;  /* 0x000000be1ccc723c */ /* 0x040ff000000018c4 */
[C---:B------:R-:W-:Y:S08]  /*eb20*/  HMMA.16816.F32 R236, R28.reuse, R184, R192 ;  /* 0x000000b81cec723c */ /* 0x040ff000000018c0 */
[----:B------:R-:W-:Y:S01]  /*eb30*/  HMMA.16816.F32 R232, R28, R186, R176 ;  /* 0x000000ba1ce8723c */ /* 0x000fe200000018b0 */
[----:B------:R-:W-:Y:S04]  /*eb40*/  LDSM.16.M88.4 R176, [R219+0x9000] ;  /* 0x00900000dbb0783b */ /* 0x000fe80000000200 */
[----:B------:R-:W3:Y:S03]  /*eb50*/  LDSM.16.M88.4 R28, [R220+0x4000] ;  /* 0x00400000dc1c783b */ /* 0x000ee60000000200 */
[----:B------:R-:W-:Y:S08]  /*eb60*/  HMMA.16816.F32 R4, R32, R180, R4 ;  /* 0x000000b42004723c */ /* 0x000ff00000001804 */
[----:B------:R-:W-:Y:S08]  /*eb70*/  HMMA.16816.F32 R196, R132, R190, R212 ;  /* 0x000000be84c4723c */ /* 0x000ff000000018d4 */
[----:B-1----:R-:W-:Y:S08]  /*eb80*/  HMMA.16816.F32 R188, R24, R180, R136 ;  /* 0x000000b418bc723c */ /* 0x002ff00000001888 */
[----:B--2---:R-:W-:Y:S01]  /*eb90*/  HMMA.16816.F32 R136, R20, R140, R4 ;  /* 0x0000008c1488723c */ /* 0x004fe20000001804 */
[----:B------:R-:W1:Y:S07]  /*eba0*/  LDSM.16.M88.4 R4, [R220+0x6000] ;  /* 0x00600000dc04783b */ /* 0x000e6e0000000200 */
[C---:B------:R-:W-:Y:S08]  /*ebb0*/  HMMA.16816.F32 R200, R132.reuse, R184, R200 ;  /* 0x000000b884c8723c */ /* 0x040ff000000018c8 */
        /* <DEDUP_REMOVED lines=11> */
[----:B--2---:R-:W-:-:S05]  /*ec70*/  VIADD R0, R17, 0xffffff68 ;  /* 0xffffff6811007836 */ /* 0x004fca0000000000 */
[----:B------:R-:W-:Y:S01]  /*ec80*/  ISETP.GE.AND P4, PT, R0, R13, PT ;  /* 0x0000000d0000720c */ /* 0x000fe20003f86270 */
[----:B------:R-:W-:Y:S01]  /*ec90*/  HMMA.16816.F32 R180, R20, R142, R132 ;  /* 0x0000008e14b4723c */ /* 0x000fe20000001884 */
[----:B------:R-:W2:Y:S01]  /*eca0*/  LDSM.16.M88.4 R132, [R245+0x9800] ;  /* 0x00980000f584783b */ /* 0x000ea20000000200 */
[----:B------:R-:W-:Y:S06]  /*ecb0*/  MUFU.TANH R206, R193 ;  /* 0x000000c100ce7308 */ /* 0x000fec0000002400 */
[----:B-1----:R-:W-:Y:S02]  /*ecc0*/  HMMA.16816.F32 R196, R4, R176, R188 ;  /* 0x000000b004c4723c */ /* 0x002fe400000018bc */
[----:B------:R-:W-:Y:S06]  /*ecd0*/  MUFU.TANH R205, R194 ;  /* 0x000000c200cd7308 */ /* 0x000fec0000002400 */
[----:B------:R-:W-:Y:S02]  /*ece0*/  HMMA.16816.F32 R184, R8, R142, R184 ;  /* 0x0000008e08b8723c */ /* 0x000fe400000018b8 */
[----:B------:R1:W-:Y:S06]  /*ecf0*/  MUFU.TANH R204, R195 ;  /* 0x000000c300cc7308 */ /* 0x0003ec0000002400 */
[----:B---3--:R-:W-:Y:S03]  /*ed00*/  HMMA.16816.F32 R188, R24, R136, R236 ;  /* 0x0000008818bc723c */ /* 0x008fe600000018ec */
[----:B------:R-:W-:Y:S01]  /*ed10*/  FMUL.FTZ R196, R196, UR4 ;  /* 0x00000004c4c47c20 */ /* 0x000fe20008410000 */
[----:B------:R-:W-:-:S03]  /*ed20*/  FMUL.FTZ R197, R197, UR4 ;  /* 0x00000004c5c57c20 */ /* 0x000fc60008410000 */
[----:B------:R3:W-:Y:S01]  /*ed30*/  MUFU.TANH R19, R196 ;  /* 0x000000c400137308 */ /* 0x0007e20000002400 */
[----:B------:R-:W-:Y:S01]  /*ed40*/  HMMA.16816.F32 R140, R24, R138, R232 ;  /* 0x0000008a188c723c */ /* 0x000fe200000018e8 */
[----:B------:R-:W4:Y:S01]  /*ed50*/  LDSM.16.M88.4 R24, [R219+0x9800] ;  /* 0x00980000db18783b */ /* 0x000f220000000200 */
[----:B------:R-:W-:-:S05]  /*ed60*/  DEPBAR.LE SB0, 0x0 ;  /* 0x000080000000791a */ /* 0x000fca0000000000 */
[----:B------:R5:W-:Y:S01]  /*ed70*/  MUFU.TANH R18, R197 ;  /* 0x000000c500127308 */ /* 0x000be20000002400 */
[-C--:B-1----:R-:W-:Y:S08]  /*ed80*/  HMMA.16816.F32 R192, R28, R178.reuse, R180 ;  /* 0x000000b21cc0723c */ /* 0x082ff000000018b4 */
[----:B------:R-:W-:Y:S01]  /*ed90*/  HMMA.16816.F32 R184, R4, R178, R184 ;  /* 0x000000b204b8723c */ /* 0x000fe200000018b8 */
[----:B---3--:R-:W-:-:S06]  /*eda0*/  FMUL.FTZ R196, R199, UR4 ;  /* 0x00000004c7c47c20 */ /* 0x008fcc0008410000 */
[----:B------:R-:W-:Y:S01]  /*edb0*/  MUFU.TANH R196, R196 ;  /* 0x000000c400c47308 */ /* 0x000fe20000002400 */
[----:B--2---:R-:W-:Y:S01]  /*edc0*/  HMMA.16816.F32 R176, R8, R132, R188 ;  /* 0x0000008408b0723c */ /* 0x004fe200000018bc */
[----:B-----5:R-:W-:Y:S02]  /*edd0*/  FMUL.FTZ R197, R198, UR4 ;  /* 0x00000004c6c57c20 */ /* 0x020fe40008410000 */
[----:B------:R-:W-:Y:S01]  /*ede0*/  FMUL.FTZ R193, R193, UR4 ;  /* 0x00000004c1c17c20 */ /* 0x000fe20008410000 */
[----:B------:R-:W-:-:S03]  /*edf0*/  FMUL.FTZ R192, R192, UR4 ;  /* 0x00000004c0c07c20 */ /* 0x000fc60008410000 */
[----:B------:R-:W-:Y:S01]  /*ee00*/  MUFU.TANH R198, R193 ;  /* 0x000000c100c67308 */ /* 0x000fe20000002400 */
[----:B------:R-:W-:Y:S01]  /*ee10*/  HMMA.16816.F32 R8, R8, R134, R140 ;  /* 0x000000860808723c */ /* 0x000fe2000000188c */
[----:B------:R-:W-:Y:S02]  /*ee20*/  FMUL.FTZ R141, R194, UR4 ;  /* 0x00000004c28d7c20 */ /* 0x000fe40008410000 */
[----:B------:R-:W-:Y:S01]  /*ee30*/  FMUL.FTZ R184, R184, UR4 ;  /* 0x00000004b8b87c20 */ /* 0x000fe20008410000 */
[----:B------:R-:W-:Y:S01]  /*ee40*/  FMUL.FTZ R185, R185, UR4 ;  /* 0x00000004b9b97c20 */ /* 0x000fe20008410000 */
[----:B------:R-:W-:Y:S01]  /*ee50*/  FMUL.FTZ R140, R186, UR4 ;  /* 0x00000004ba8c7c20 */ /* 0x000fe20008410000 */
[----:B------:R-:W-:Y:S01]  /*ee60*/  FMUL.FTZ R187, R187, UR4 ;  /* 0x00000004bbbb7c20 */ /* 0x000fe20008410000 */
[----:B------:R-:W-:Y:S01]  /*ee70*/  MUFU.TANH R197, R197 ;  /* 0x000000c500c57308 */ /* 0x000fe20000002400 */
[C---:B------:R-:W-:Y:S07]  /*ee80*/  HMMA.16816.F32 R180, R32.reuse, R136, R200 ;  /* 0x0000008820b4723c */ /* 0x040fee00000018c8 */
[----:B------:R-:W1:Y:S01]  /*ee90*/  MUFU.TANH R184, R184 ;  /* 0x000000b800b87308 */ /* 0x000e620000002400 */
[----:B------:R-:W-:Y:S07]  /*eea0*/  HMMA.16816.F32 R32, R32, R138, R208 ;  /* 0x0000008a2020723c */ /* 0x000fee00000018d0 */
[----:B------:R-:W2:Y:S01]  /*eeb0*/  MUFU.TANH R185, R185 ;  /* 0x000000b900b97308 */ /* 0x000ea20000002400 */
[C---:B----4-:R-:W-:Y:S07]  /*eec0*/  HMMA.16816.F32 R136, R4.reuse, R24, R176 ;  /* 0x000000180488723c */ /* 0x050fee00000018b0 */
[----:B------:R-:W-:Y:S01]  /*eed0*/  MUFU.TANH R199, R192 ;  /* 0x000000c000c77308 */ /* 0x000fe20000002400 */
[----:B------:R-:W-:Y:S07]  /*eee0*/  HMMA.16816.F32 R8, R4, R26, R8 ;  /* 0x0000001a0408723c */ /* 0x000fee0000001808 */
[----:B------:R-:W-:Y:S01]  /*eef0*/  MUFU.TANH R141, R141 ;  /* 0x0000008d008d7308 */ /* 0x000fe20000002400 */
[----:B------:R-:W-:Y:S03]  /*ef00*/  HMMA.16816.F32 R4, R20, R132, R180 ;  /* 0x000000841404723c */ /* 0x000fe600000018b4 */
[----:B------:R-:W-:Y:S01]  /*ef10*/  FMUL.FTZ R136, R136, UR4 ;  /* 0x0000000488887c20 */ /* 0x000fe20008410000 */
[----:B------:R-:W-:-:S03]  /*ef20*/  FMUL.FTZ R137, R137, UR4 ;  /* 0x0000000489897c20 */ /* 0x000fc60008410000 */
[----:B------:R-:W3:Y:S01]  /*ef30*/  MUFU.TANH R189, R136 ;  /* 0x0000008800bd7308 */ /* 0x000ee20000002400 */
[----:B------:R-:W-:Y:S01]  /*ef40*/  HMMA.16816.F32 R20, R20, R134, R32 ;  /* 0x000000861414723c */ /* 0x000fe20000001820 */
[----:B------:R-:W-:Y:S01]  /*ef50*/  FMUL.FTZ R35, R138, UR4 ;  /* 0x000000048a237c20 */ /* 0x000fe20008410000 */
[----:B------:R-:W-:Y:S01]  /*ef60*/  FMUL.FTZ R34, R139, UR4 ;  /* 0x000000048b227c20 */ /* 0x000fe20008410000 */
[----:B------:R-:W-:Y:S01]  /*ef70*/  FMUL.FTZ R8, R8, UR4 ;  /* 0x0000000408087c20 */ /* 0x000fe20008410000 */
[----:B------:R-:W-:Y:S01]  /*ef80*/  FMUL.FTZ R9, R9, UR4 ;  /* 0x0000000409097c20 */ /* 0x000fe20008410000 */
[----:B------:R-:W-:Y:S01]  /*ef90*/  FMUL.FTZ R10, R10, UR4 ;  /* 0x000000040a0a7c20 */ /* 0x000fe20008410000 */
[----:B------:R-:W-:Y:S01]  /*efa0*/  FMUL.FTZ R11, R11, UR4 ;  /* 0x000000040b0b7c20 */ /* 0x000fe20008410000 */
[----:B------:R4:W5:Y:S01]  /*efb0*/  MUFU.TANH R191, R137 ;  /* 0x0000008900bf7308 */ /* 0x0009620000002400 */
[----:B-1----:R-:W-:-:S04]  /*efc0*/  FSEL R33, R184, -INF , !P4 ;  /* 0xff800000b8217808 */ /* 0x002fc80006000000 */
[C---:B------:R-:W-:Y:S01]  /*efd0*/  HMMA.16816.F32 R176, R28.reuse, R24, R4 ;  /* 0x000000181cb0723c */ /* 0x040fe20000001804 */
[C---:B------:R-:W-:Y:S01]  /*efe0*/  IADD3 R4, PT, PT, R17.reuse, -0x97, RZ ;  /* 0xffffff6911047810 */ /* 0x040fe20007ffe0ff */
[C---:B------:R-:W-:Y:S01]  /*eff0*/  VIADD R6, R17.reuse, 0xffffff78 ;  /* 0xffffff7811067836 */ /* 0x040fe20000000000 */
[----:B------:R1:W5:Y:S01]  /*f000*/  MUFU.TANH R193, R8 ;  /* 0x0000000800c17308 */ /* 0x0003620000002400 */
[----:B------:R-:W-:Y:S02]  /*f010*/  IADD3 R7, PT, PT, R17, -0x8f, RZ ;  /* 0xffffff7111077810 */ /* 0x000fe40007ffe0ff */
[-C--:B------:R-:W-:Y:S02]  /*f020*/  ISETP.GE.AND P1, PT, R4, R13.reuse, PT ;  /* 0x0000000d0400720c */ /* 0x080fe40003f26270 */
[----:B------:R-:W-:Y:S02]  /*f030*/  FSEL R24, R19, -INF , !P6 ;  /* 0xff80000013187808 */ /* 0x000fe40007000000 */
[----:B------:R-:W-:Y:S01]  /*f040*/  FSEL R25, R18, -INF , !P5 ;  /* 0xff80000012197808 */ /* 0x000fe20006800000 */
[----:B------:R3:W5:Y:S01]  /*f050*/  MUFU.TANH R12, R9 ;  /* 0x00000009000c7308 */ /* 0x0007620000002400 */
[----:B----4-:R-:W-:Y:S01]  /*f060*/  HMMA.16816.F32 R136, R28, R26, R20 ;  /* 0x0000001a1c88723c */ /* 0x010fe20000001814 */
[----:B------:R-:W-:Y:S01]  /*f070*/  IADD3 R5, PT, PT, R17, -0x87, RZ ;  /* 0xffffff7911057810 */ /* 0x000fe20007ffe0ff */
[----:B------:R-:W-:Y:S01]  /*f080*/  FMUL.FTZ R26, R195, UR4 ;  /* 0x00000004c31a7c20 */ /* 0x000fe20008410000 */
[----:B------:R-:W-:-:S02]  /*f090*/  ISETP.GE.AND P5, PT, R7, R13, PT ;  /* 0x0000000d0700720c */ /* 0x000fc40003fa6270 */
[----:B--2---:R-:W-:Y:S02]  /*f0a0*/  FSEL R32, R185, -INF , !P1 ;  /* 0xff800000b9207808 */ /* 0x004fe40004800000 */
[----:B------:R-:W2:Y:S01]  /*f0b0*/  MUFU.TANH R140, R140 ;  /* 0x0000008c008c7308 */ /* 0x000ea20000002400 */
[----:B-1----:R-:W-:Y:S01]  /*f0c0*/  VIADD R8, R17, 0xffffff70 ;  /* 0xffffff7011087836 */ /* 0x002fe20000000000 */
[-C--:B------:R-:W-:Y:S02]  /*f0d0*/  ISETP.GE.AND P4, PT, R6, R13.reuse, PT ;  /* 0x0000000d0600720c */ /* 0x080fe40003f86270 */
[-C--:B------:R-:W-:Y:S02]  /*f0e0*/  ISETP.GE.AND P1, PT, R5, R13.reuse, PT ;  /* 0x0000000d0500720c */ /* 0x080fe40003f26270 */
[----:B------:R-:W-:Y:S02]  /*f0f0*/  ISETP.GE.AND P6, PT, R8, R13, PT ;  /* 0x0000000d0800720c */ /* 0x000fe40003fc6270 */
[----:B------:R1:W4:Y:S01]  /*f100*/  MUFU.TANH R132, R187 ;  /* 0x000000bb00847308 */ /* 0x0003220000002400 */
[----:B---3--:R-:W-:-:S02]  /*f110*/  FMNMX3.FTZ R9, R241, R24, R25, !PT ;  /* 0x00000018f1097276 */ /* 0x008fc40007810019 */
[----:B------:R-:W-:Y:S02]  /*f120*/  FSEL R189, R189, -INF , !P6 ;  /* 0xff800000bdbd7808 */ /* 0x000fe40007000000 */
[----:B-----5:R-:W-:Y:S02]  /*f130*/  FSEL R191, R191, -INF , !P5 ;  /* 0xff800000bfbf7808 */ /* 0x020fe40006800000 */
[----:B------:R-:W-:Y:S01]  /*f140*/  FMNMX3.FTZ R9, R9, R33, R32, !PT ;  /* 0x0000002109097276 */ /* 0x000fe20007810020 */
[----:B------:R-:W3:Y:S01]  /*f150*/  MUFU.TANH R35, R35 ;  /* 0x0000002300237308 */ /* 0x000ee20000002400 */
[----:B------:R-:W-:Y:S02]  /*f160*/  FSEL R193, R193, -INF , !P4 ;  /* 0xff800000c1c17808 */ /* 0x000fe40006000000 */
[----:B------:R-:W-:Y:S02]  /*f170*/  FSEL R195, R12, -INF , !P1 ;  /* 0xff8000000cc37808 */ /* 0x000fe40004800000 */
[----:B------:R-:W-:Y:S01]  /*f180*/  FMNMX3.FTZ R9, R9, R189, R191, !PT ;  /* 0x000000bd09097276 */ /* 0x000fe200078100bf */
[----:B------:R-:W-:Y:S01]  /*f190*/  BAR.SYNC.DEFER_BLOCKING 0x0 ;  /* 0x0000000000007b1d */ /* 0x000fe20000010000 */
[----:B------:R-:W-:-:S02]  /*f1a0*/  ISETP.GE.AND P6, PT, R3, R14, PT ;  /* 0x0000000e0300720c */ /* 0x000fc40003fc6270 */
[-C--:B------:R-:W-:Y:S02]  /*f1b0*/  ISETP.GE.AND P5, PT, R2, R14.reuse, PT ;  /* 0x0000000e0200720c */ /* 0x080fe40003fa6270 */
[----:B------:R-:W-:Y:S01]  /*f1c0*/  ISETP.GE.AND P4, PT, R0, R14, PT ;  /* 0x0000000e0000720c */ /* 0x000fe20003f86270 */
[----:B------:R-:W1:Y:S01]  /*f1d0*/  MUFU.TANH R34, R34 ;  /* 0x0000002200227308 */ /* 0x000e620000002400 */
[----:B------:R-:W-:-:S07]  /*f1e0*/  FMNMX3.FTZ R17, R9, R193, R195, !PT ;  /* 0x000000c109117276 */ /* 0x000fce00078100c3 */
[----:B------:R1:W1:Y:S08]  /*f1f0*/  MUFU.TANH R28, R10 ;  /* 0x0000000a001c7308 */ /* 0x0002700000002400 */
[----:B------:R1:W1:Y:S01]  /*f200*/  MUFU.TANH R27, R11 ;  /* 0x0000000b001b7308 */ /* 0x0002620000002400 */
[----:B--234-:R-:W-:Y:S05]  /*f210*/  BRA.U !UP0, `(.L_x_1451) ;  /* 0x0000000108c07547 */ /* 0x01cfea000b800000 */
[----:B------:R-:W-:Y:S01]  /*f220*/  UIADD3 UR8, UPT, UPT, UR24, -0x6, URZ ;  /* 0xfffffffa18087890 */ /* 0x000fe2000fffe0ff */
[----:B-1----:R-:W-:Y:S02]  /*f230*/  IMAD.U32 R10, RZ, RZ, UR31 ;  /* 0x0000001fff0a7e24 */ /* 0x002fe4000f8e00ff */
[----:B------:R-:W-:Y:S01]  /*f240*/  IMAD.U32 R11, RZ, RZ, UR18 ;  /* 0x00000012ff0b7e24 */ /* 0x000fe2000f8e00ff */
[----:B------:R-:W-:Y:S01]  /*f250*/  UIMAD.WIDE.U32 UR10, UR15, UR8, URZ ;  /* 0x000000080f0a72a5 */ /* 0x000fe2000f8e00ff */
[----:B------:R-:W-:Y:S01]  /*f260*/  IMAD.U32 R18, RZ, RZ, UR31 ;  /* 0x0000001fff127e24 */ /* 0x000fe2000f8e00ff */
[----:B------:R-:W-:Y:S01]  /*f270*/  UIMAD UR14, UR14, UR8, URZ ;  /* 0x000000080e0e72a4 */ /* 0x000fe2000f8e02ff */
[----:B------:R-:W-:-:S03]  /*f280*/  IMAD.U32 R19, RZ, RZ, UR18 ;  /* 0x00000012ff137e24 */ /* 0x000fc6000f8e00ff */
[----:B------:R-:W-:Y:S01]  /*f290*/  UIADD3 UR9, UPT, UPT, UR11, UR14, URZ ;  /* 0x0000000e0b097290 */ /* 0x000fe2000fffe0ff */
[----:B------:R-:W-:Y:S01]  /*f2a0*/  IMAD.U32 R9, RZ, RZ, UR10 ;  /* 0x0000000aff097e24 */ /* 0x000fe2000f8e00ff */
[----:B------:R-:W-:Y:S01]  /*f2b0*/  MOV R20, UR10 ;  /* 0x0000000a00147c02 */ /* 0x000fe20008000f00 */
[----:B------:R-:W-:Y:S02]  /*f2c0*/  IMAD.U32 R12, RZ, RZ, UR10 ;  /* 0x0000000aff0c7e24 */ /* 0x000fe4000f8e00ff */
[----:B------:R-:W-:Y:S01]  /*f2d0*/  IMAD.U32 R29, RZ, RZ, UR10 ;  /* 0x0000000aff1d7e24 */ /* 0x000fe2000f8e00ff */
[----:B------:R-:W-:Y:S02]  /*f2e0*/  @!P3 LEA R22, P1, R9, R231, 0x1 ;  /* 0x000000e70916b211 */ /* 0x000fe400078208ff */
[----:B------:R-:W-:Y:S02]  /*f2f0*/  MOV R9, UR9 ;  /* 0x0000000900097c02 */ /* 0x000fe40008000f00 */
[----:B------:R-:W-:-:S02]  /*f300*/  MOV R21, UR9 ;  /* 0x0000000900157c02 */ /* 0x000fc40008000f00 */
[-C--:B------:R-:W-:Y:S02]  /*f310*/  @!P3 LEA.HI.X R23, R12, R230.reuse, R9, 0x1, P1 ;  /* 0x000000e60c17b211 */ /* 0x080fe400008f0c09 */
[----:B------:R-:W-:Y:S02]  /*f320*/  MOV R9, UR15 ;  /* 0x0000000f00097c02 */ /* 0x000fe40008000f00 */
[-C--:B------:R-:W-:Y:S01]  /*f330*/  @!P2 LEA R20, P1, R20, R231.reuse, 0x1 ;  /* 0x000000e71414a211 */ /* 0x080fe200078208ff */
[----:B------:R-:W-:Y:S01]  /*f340*/  @!PT LDS RZ, [RZ] ;  /* 0x00000000fffff984 */ /* 0x000fe20000000800 */
[----:B------:R-:W-:Y:S01]  /*f350*/  @!PT LDS RZ, [RZ] ;  /* 0x00000000fffff984 */ /* 0x000fe20000000800 */
[----:B------:R-:W-:Y:S01]  /*f360*/  @!PT LDS RZ, [RZ] ;  /* 0x00000000fffff984 */ /* 0x000fe20000000800 */
[----:B------:R2:W-:Y:S02]  /*f370*/  @!P3 LDGSTS.E.BYPASS.LTC128B.128 [R229+0x8000], desc[UR26][R22.64] ;  /* 0x0800000016e5bfae */ /* 0x0005e4000b981a1a */
[----:B------:R-:W-:Y:S01]  /*f380*/  @!P3 IMAD.WIDE.U32 R12, R9, UR8, R10 ;  /* 0x00000008090cbc25 */ /* 0x000fe2000f8e000a */
[----:B------:R-:W-:Y:S01]  /*f390*/  @!P2 LEA.HI.X R21, R29, R230, R21, 0x1, P1 ;  /* 0x000000e61d15a211 */ /* 0x000fe200008f0c15 */
[----:B------:R2:W-:Y:S02]  /*f3a0*/  @P3 STS.128 [R229+0x8000], RZ ;  /* 0x008000ffe5003388 */ /* 0x0005e40000000c00 */
[----:B------:R-:W-:Y:S01]  /*f3b0*/  @!P2 IMAD.WIDE.U32 R10, R9, UR8, R18 ;  /* 0x00000008090aac25 */ /* 0x000fe2000f8e0012 */
[----:B------:R-:W-:Y:S01]  /*f3c0*/  @!P3 LEA R18, P1, R12, R231, 0x1 ;  /* 0x000000e70c12b211 */ /* 0x000fe200078208ff */
[----:B------:R-:W-:Y:S01]  /*f3d0*/  @!PT LDS RZ, [RZ] ;  /* 0x00000000fffff984 */ /* 0x000fe20000000800 */
[----:B------:R-:W-:Y:S01]  /*f3e0*/  @!PT LDS RZ, [RZ] ;  /* 0x00000000fffff984 */ /* 0x000fe20000000800 */
[----:B------:R-:W-:Y:S01]  /*f3f0*/  @!PT LDS RZ, [RZ] ;  /* 0x00000000fffff984 */ /* 0x000fe20000000800 */
[----:B------:R2:W-:Y:S02]  /*f400*/  @!P2 LDGSTS.E.BYPASS.LTC128B.128 [R229+0x9000], desc[UR26][R20.64+0x80] ;  /* 0x0900008014e5afae */ /* 0x0005e4000b981a1a */
[----:B------:R-:W-:-:S02]  /*f410*/  @!P3 VIADD R9, R13, UR14 ;  /* 0x0000000e0d09bc36 */ /* 0x000fc40008000000 */
[----:B------:R2:W-:Y:S03]  /*f420*/  @P2 STS.128 [R229+0x9000], RZ ;  /* 0x009000ffe5002388 */ /* 0x0005e60000000c00 */
[-C--:B------:R-:W-:Y:S02]  /*f430*/  @!P3 LEA.HI.X R19, R12, R230.reuse, R9, 0x1, P1 ;  /* 0x000000e60c13b211 */ /* 0x080fe400008f0c09 */
        /* <DEDUP_REMOVED lines=14> */
.L_x_1451:
[-C--:B------:R-:W-:Y:S01]  /*f520*/  ISETP.GE.AND P3, PT, R4, R14.reuse, PT ;  /* 0x0000000e0400720c */ /* 0x080fe20003f66270 */
[----:B--2---:R-:W2:Y:S01]  /*f530*/  SHFL.BFLY PT, R19, R17, 0x2, 0x1f ;  /* 0x0c401f0011137f89 */ /* 0x004ea200000e0000 */
[----:B------:R-:W-:Y:S01]  /*f540*/  FSEL R12, R197, -INF , !P6 ;  /* 0xff800000c50c7808 */ /* 0x000fe20007000000 */
[----:B-1----:R-:W-:Y:S01]  /*f550*/  FMUL.FTZ R10, R176, UR4 ;  /* 0x00000004b00a7c20 */ /* 0x002fe20008410000 */
[----:B------:R-:W-:Y:S01]  /*f560*/  FSEL R11, R196, -INF , !P5 ;  /* 0xff800000c40b7808 */ /* 0x000fe20006800000 */
[----:B------:R-:W-:Y:S01]  /*f570*/  FMUL.FTZ R18, R177, UR4 ;  /* 0x00000004b1127c20 */ /* 0x000fe20008410000 */
[-C--:B------:R-:W-:Y:S01]  /*f580*/  ISETP.GE.AND P2, PT, R8, R14.reuse, PT ;  /* 0x0000000e0800720c */ /* 0x080fe20003f46270 */
[----:B------:R-:W1:Y:S01]  /*f590*/  MUFU.TANH R26, R26 ;  /* 0x0000001a001a7308 */ /* 0x000e620000002400 */
[-C--:B------:R-:W-:Y:S01]  /*f5a0*/  ISETP.GE.AND P1, PT, R7, R14.reuse, PT ;  /* 0x0000000e0700720c */ /* 0x080fe20003f26270 */
[----:B------:R-:W-:Y:S01]  /*f5b0*/  UIADD3 UR10, UPT, UPT, UR24, -0x6, URZ ;  /* 0xfffffffa180a7890 */ /* 0x000fe2000fffe0ff */
[----:B------:R-:W-:-:S02]  /*f5c0*/  ISETP.GE.AND P6, PT, R6, R14, PT ;  /* 0x0000000e0600720c */ /* 0x000fc40003fc6270 */
[----:B------:R-:W-:Y:S02]  /*f5d0*/  ISETP.GE.AND P5, PT, R5, R14, PT ;  /* 0x0000000e0500720c */ /* 0x000fe40003fa6270 */
[----:B------:R-:W-:Y:S02]  /*f5e0*/  FSEL R14, R140, -INF , !P4 ;  /* 0xff8000008c0e7808 */ /* 0x000fe40006000000 */
[----:B------:R-:W-:Y:S02]  /*f5f0*/  FSEL R13, R132, -INF , !P3 ;  /* 0xff800000840d7808 */ /* 0x000fe40005800000 */
[----:B------:R-:W-:Y:S01]  /*f600*/  FMNMX3.FTZ R9, R228, R12, R11, !PT ;  /* 0x0000000ce4097276 */ /* 0x000fe2000781000b */
[----:B------:R2:W3:Y:S01]  /*f610*/  MUFU.TANH R132, R10 ;  /* 0x0000000a00847308 */ /* 0x0004e20000002400 */
[----:B------:R-:W-:Y:S02]  /*f620*/  FSEL R188, R35, -INF , !P2 ;  /* 0xff80000023bc7808 */ /* 0x000fe40005000000 */
[----:B------:R-:W-:-:S02]  /*f630*/  FSEL R190, R34, -INF , !P1 ;  /* 0xff80000022be7808 */ /* 0x000fc40004800000 */
[----:B------:R-:W-:Y:S02]  /*f640*/  FMNMX3.FTZ R9, R9, R14, R13, !PT ;  /* 0x0000000e09097276 */ /* 0x000fe4000781000d */
[----:B------:R-:W-:Y:S01]  /*f650*/  FSEL R192, R28, -INF , !P6 ;  /* 0xff8000001cc07808 */ /* 0x000fe20007000000 */
[----:B------:R4:W5:Y:S01]  /*f660*/  MUFU.TANH R34, R18 ;  /* 0x0000001200227308 */ /* 0x0009620000002400 */
[----:B------:R-:W-:Y:S02]  /*f670*/  FSEL R194, R27, -INF , !P5 ;  /* 0xff8000001bc27808 */ /* 0x000fe40006800000 */
[----:B------:R-:W-:Y:S02]  /*f680*/  FMNMX3.FTZ R9, R9, R188, R190, !PT ;  /* 0x000000bc09097276 */ /* 0x000fe400078100be */
[----:B------:R-:W-:Y:S02]  /*f690*/  ISETP.GE.AND P4, PT, R0, R15, PT ;  /* 0x0000000f0000720c */ /* 0x000fe40003f86270 */
[----:B------:R-:W-:-:S02]  /*f6a0*/  FMNMX3.FTZ R9, R9, R192, R194, !PT ;  /* 0x000000c009097276 */ /* 0x000fc400078100c2 */
[----:B--2---:R-:W-:Y:S01]  /*f6b0*/  FMNMX.FTZ R10, R17, R19, !PT ;  /* 0x00000013110a7209 */ /* 0x004fe20007810000 */
[----:B------:R-:W-:Y:S01]  /*f6c0*/  FMUL.FTZ R17, R136, UR4 ;  /* 0x0000000488117c20 */ /* 0x000fe20008410000 */
[-C--:B------:R-:W-:Y:S01]  /*f6d0*/  ISETP.GE.AND P3, PT, R0, R16.reuse, PT ;  /* 0x000000100000720c */ /* 0x080fe20003f66270 */
[----:B------:R-:W2:Y:S01]  /*f6e0*/  SHFL.BFLY PT, R143, R9, 0x2, 0x1f ;  /* 0x0c401f00098f7f89 */ /* 0x000ea200000e0000 */
[CC--:B------:R-:W-:Y:S01]  /*f6f0*/  ISETP.GE.AND P1, PT, R3.reuse, R15.reuse, PT ;  /* 0x0000000f0300720c */ /* 0x0c0fe20003f26270 */
[----:B------:R1:W5:Y:S01]  /*f700*/  MUFU.TANH R31, R17 ;  /* 0x00000011001f7308 */ /* 0x0003620000002400 */
[-C--:B------:R-:W-:Y:S01]  /*f710*/  ISETP.GE.AND P6, PT, R3, R16.reuse, PT ;  /* 0x000000100300720c */ /* 0x080fe20003fc6270 */
[----:B------:R-:W-:Y:S01]  /*f720*/  FMUL.FTZ R0, R138, UR4 ;  /* 0x000000048a007c20 */ /* 0x000fe20008410000 */
[----:B------:R-:W-:Y:S01]  /*f730*/  FMUL.FTZ R3, R179, UR4 ;  /* 0x00000004b3037c20 */ /* 0x000fe20008410000 */
[C---:B------:R-:W-:Y:S01]  /*f740*/  ISETP.GE.AND P2, PT, R2.reuse, R15, PT ;  /* 0x0000000f0200720c */ /* 0x040fe20003f46270 */
[----:B------:R-:W-:Y:S01]  /*f750*/  SHFL.BFLY PT, R135, R10, 0x1, 0x1f ;  /* 0x0c201f000a877f89 */ /* 0x000fe200000e0000 */
[----:B------:R-:W-:-:S02]  /*f760*/  ISETP.GE.AND P5, PT, R2, R16, PT ;  /* 0x000000100200720c */ /* 0x000fc40003fa6270 */
[----:B------:R3:W-:Y:S01]  /*f770*/  MUFU.TANH R28, R0 ;  /* 0x00000000001c7308 */ /* 0x0007e20000002400 */
[----:B------:R-:W-:Y:S02]  /*f780*/  FSEL R19, R207, -INF , !P1 ;  /* 0xff800000cf137808 */ /* 0x000fe40004800000 */
[----:B------:R-:W-:Y:S02]  /*f790*/  ISETP.GE.AND P1, PT, R4, R15, PT ;  /* 0x0000000f0400720c */ /* 0x000fe40003f26270 */
[----:B------:R-:W-:Y:S02]  /*f7a0*/  FSEL R20, R205, -INF , !P6 ;  /* 0xff800000cd147808 */ /* 0x000fe40007000000 */
[----:B----4-:R-:W-:Y:S01]  /*f7b0*/  FSEL R18, R204, -INF , !P5 ;  /* 0xff800000cc127808 */ /* 0x010fe20006800000 */
[----:B------:R4:W-:Y:S01]  /*f7c0*/  MUFU.TANH R29, R3 ;  /* 0x00000003001d7308 */ /* 0x0009e20000002400 */
[----:B-1----:R-:W-:Y:S01]  /*f7d0*/  FMUL.FTZ R17, R137, UR4 ;  /* 0x0000000489117c20 */ /* 0x002fe20008410000 */
[----:B------:R-:W-:-:S02]  /*f7e0*/  ISETP.GE.AND P6, PT, R4, R16, PT ;  /* 0x000000100400720c */ /* 0x000fc40003fc6270 */
[----:B------:R-:W-:Y:S02]  /*f7f0*/  ISETP.GE.AND P5, PT, R8, R15, PT ;  /* 0x0000000f0800720c */ /* 0x000fe40003fa6270 */
[----:B--2---:R-:W-:Y:S02]  /*f800*/  FMNMX.FTZ R143, R9, R143, !PT ;  /* 0x0000008f098f7209 */ /* 0x004fe40007810000 */
[----:B------:R1:W2:Y:S01]  /*f810*/  MUFU.TANH R30, R17 ;  /* 0x00000011001e7308 */ /* 0x0002a20000002400 */
[----:B---3--:R-:W-:Y:S01]  /*f820*/  FMUL.FTZ R0, R139, UR4 ;  /* 0x000000048b007c20 */ /* 0x008fe20008410000 */
[----:B------:R-:W-:Y:S01]  /*f830*/  FSEL R21, R199, -INF , !P4 ;  /* 0xff800000c7157808 */ /* 0x000fe20006000000 */
[----:B------:R-:W-:Y:S01]  /*f840*/  LDSM.16.MT88.4 R136, [R225+0xa000] ;  /* 0x00a00000e188783b */ /* 0x000fe20000004200 */
[----:B------:R-:W-:Y:S02]  /*f850*/  ISETP.GE.AND P4, PT, R7, R15, PT ;  /* 0x0000000f0700720c */ /* 0x000fe40003f86270 */
[----:B------:R-:W-:-:S02]  /*f860*/  FSEL R22, R198, -INF , !P1 ;  /* 0xff800000c6167808 */ /* 0x000fc40004800000 */
[----:B------:R-:W-:Y:S01]  /*f870*/  MUFU.TANH R27, R0 ;  /* 0x00000000001b7308 */ /* 0x000fe20000002400 */
[----:B----4-:R-:W3:Y:S01]  /*f880*/  SHFL.BFLY PT, R3, R143, 0x1, 0x1f ;  /* 0x0c201f008f037f89 */ /* 0x010ee200000e0000 */
[----:B------:R-:W-:Y:S02]  /*f890*/  FSEL R23, R141, -INF , !P3 ;  /* 0xff8000008d177808 */ /* 0x000fe40005800000 */
[-C--:B------:R-:W-:Y:S02]  /*f8a0*/  ISETP.GE.AND P3, PT, R6, R15.reuse, PT ;  /* 0x0000000f0600720c */ /* 0x080fe40003f66270 */
[----:B------:R-:W-:Y:S02]  /*f8b0*/  FSEL R140, R26, -INF , !P6 ;  /* 0xff8000001a8c7808 */ /* 0x000fe40007000000 */
[----:B------:R-:W-:Y:S01]  /*f8c0*/  FSEL R233, R132, -INF , !P5 ;  /* 0xff80000084e97808 */ /* 0x000fe20006800000 */
[----:B-1----:R-:W-:Y:S01]  /*f8d0*/  FMUL.FTZ R17, R178, UR4 ;  /* 0x00000004b2117c20 */ /* 0x002fe20008410000 */
[----:B------:R-:W-:Y:S01]  /*f8e0*/  ISETP.GE.AND P1, PT, R5, R15, PT ;  /* 0x0000000f0500720c */ /* 0x000fe20003f26270 */
[----:B------:R-:W-:Y:S01]  /*f8f0*/  LDSM.16.MT88.4 R176, [R217+0xa000] ;  /* 0x00a00000d9b0783b */ /* 0x000fe20000004200 */
[-C--:B------:R-:W-:Y:S01]  /*f900*/  ISETP.GE.AND P6, PT, R8, R16.reuse, PT ;  /* 0x000000100800720c */ /* 0x080fe20003fc6270 */
[----:B------:R1:W4:Y:S01]  /*f910*/  MUFU.TANH R35, R17 ;  /* 0x0000001100237308 */ /* 0x0003220000002400 */
[----:B------:R-:W-:-:S02]  /*f920*/  ISETP.GE.AND P5, PT, R7, R16, PT ;  /* 0x000000100700720c */ /* 0x000fc40003fa6270 */
[----:B-----5:R-:W-:Y:S02]  /*f930*/  FSEL R234, R34, -INF , !P4 ;  /* 0xff80000022ea7808 */ /* 0x020fe40006000000 */
[----:B------:R-:W-:Y:S02]  /*f940*/  FMNMX3.FTZ R4, R242, R20, R18, !PT ;  /* 0x00000014f2047276 */ /* 0x000fe40007810012 */
[----:B------:R-:W-:Y:S02]  /*f950*/  MOV R248, R243 ;  /* 0x000000f300f87202 */ /* 0x000fe40000000f00 */
[----:B------:R-:W-:Y:S02]  /*f960*/  FSEL R239, R31, -INF , !P3 ;  /* 0xff8000001fef7808 */ /* 0x000fe40005800000 */
[-C--:B------:R-:W-:Y:S02]  /*f970*/  ISETP.GE.AND P4, PT, R6, R16.reuse, PT ;  /* 0x000000100600720c */ /* 0x080fe40003f86270 */
[----:B------:R-:W-:-:S02]  /*f980*/  ISETP.GE.AND P3, PT, R5, R16, PT ;  /* 0x000000100500720c */ /* 0x000fc40003f66270 */
[----:B--2---:R-:W-:Y:S02]  /*f990*/  FSEL R243, R30, -INF , !P1 ;  /* 0xff8000001ef37808 */ /* 0x004fe40004800000 */
[----:B-1----:R-:W-:Y:S02]  /*f9a0*/  FSEL R17, R206, -INF , !P2 ;  /* 0xff800000ce117808 */ /* 0x002fe40005000000 */
[----:B----4-:R-:W-:Y:S02]  /*f9b0*/  FSEL R238, R35, -INF , !P6 ;  /* 0xff80000023ee7808 */ /* 0x010fe40007000000 */
[----:B------:R-:W-:Y:S02]  /*f9c0*/  FMNMX3.FTZ R2, R240, R19, R17, !PT ;  /* 0x00000013f0027276 */ /* 0x000fe40007810011 */
[----:B------:R-:W-:Y:S02]  /*f9d0*/  FSEL R237, R29, -INF , !P5 ;  /* 0xff8000001ded7808 */ /* 0x000fe40006800000 */
[----:B------:R-:W-:-:S02]  /*f9e0*/  FMNMX3.FTZ R2, R2, R21, R22, !PT ;  /* 0x0000001502027276 */ /* 0x000fc40007810016 */
[----:B------:R-:W-:Y:S02]  /*f9f0*/  FMNMX3.FTZ R4, R4, R23, R140, !PT ;  /* 0x0000001704047276 */ /* 0x000fe4000781008c */
[----:B------:R-:W-:Y:S02]  /*fa00*/  FMNMX3.FTZ R2, R2, R233, R234, !PT ;  /* 0x000000e902027276 */ /* 0x000fe400078100ea */
[----:B------:R-:W-:Y:S02]  /*fa10*/  FSEL R235, R28, -INF , !P4 ;  /* 0xff8000001ceb7808 */ /* 0x000fe40006000000 */
[----:B------:R-:W-:Y:S01]  /*fa20*/  FMNMX3.FTZ R2, R2, R239, R243, !PT ;  /* 0x000000ef02027276 */ /* 0x000fe200078100f3 */
[----:B------:R-:W-:Y:S01]  /*fa30*/  LDSM.16.MT88.4 R28, [R225+0xb000] ;  /* 0x00b00000e11c783b */ /* 0x000fe20000004200 */
[----:B------:R-:W-:Y:S02]  /*fa40*/  FSEL R236, R27, -INF , !P3 ;  /* 0xff8000001bec7808 */ /* 0x000fe40005800000 */
[----:B------:R-:W-:Y:S01]  /*fa50*/  FMNMX3.FTZ R4, R4, R238, R237, !PT ;  /* 0x000000ee04047276 */ /* 0x000fe200078100ed */
[----:B------:R-:W1:Y:S01]  /*fa60*/  SHFL.BFLY PT, R9, R2, 0x2, 0x1f ;  /* 0x0c401f0002097f89 */ /* 0x000e6200000e0000 */
[----:B---3--:R-:W-:-:S02]  /*fa70*/  FMNMX.FTZ R143, R143, R3, !PT ;  /* 0x000000038f8f7209 */ /* 0x008fc40007810000 */
[----:B------:R-:W-:Y:S02]  /*fa80*/  FMNMX3.FTZ R4, R4, R235, R236, !PT ;  /* 0x000000eb04047276 */ /* 0x000fe400078100ec */
[C---:B------:R-:W-:Y:S01]  /*fa90*/  FSETP.NEU.FTZ.AND P1, PT, R143.reuse, -INF , PT ;  /* 0xff8000008f00780b */ /* 0x040fe20003f3d000 */
[C---:B------:R-:W-:Y:S01]  /*faa0*/  FMUL.FTZ R0, R143.reuse, UR13 ;  /* 0x0000000d8f007c20 */ /* 0x040fe20008410000 */
[----:B------:R-:W-:Y:S01]  /*fab0*/  FMNMX.FTZ R135, R10, R135, !PT ;  /* 0x000000870a877209 */ /* 0x000fe20007810000 */
[----:B------:R-:W2:Y:S01]  /*fac0*/  SHFL.BFLY PT, R7, R4, 0x2, 0x1f ;  /* 0x0c401f0004077f89 */ /* 0x000ea200000e0000 */
[----:B------:R-:W-:Y:S02]  /*fad0*/  FSEL R5, R143, RZ, P1 ;  /* 0x000000ff8f057208 */ /* 0x000fe40000800000 */
[----:B------:R-:W-:Y:S01]  /*fae0*/  FSEL R0, R0, RZ, P1 ;  /* 0x000000ff00007208 */ /* 0x000fe20000800000 */
[C---:B------:R-:W-:Y:S01]  /*faf0*/  FMUL.FTZ R10, R135.reuse, UR13 ;  /* 0x0000000d870a7c20 */ /* 0x040fe20008410000 */
[----:B------:R-:W-:-:S03]  /*fb00*/  FSETP.NEU.FTZ.AND P2, PT, R135, -INF , PT ;  /* 0xff8000008700780b */ /* 0x000fc60003f5d000 */
[--C-:B------:R-:W-:Y:S01]  /*fb10*/  FFMA.FTZ R11, R11, UR13, -R0.reuse ;  /* 0x0000000d0b0b7c23 */ /* 0x100fe20008010800 */
[--C-:B------:R-:W-:Y:S01]  /*fb20*/  FFMA.FTZ R12, R12, UR13, -R0.reuse ;  /* 0x0000000d0c0c7c23 */ /* 0x100fe20008010800 */
[----:B------:R-:W-:Y:S01]  /*fb30*/  FSEL R6, R135, RZ, P2 ;  /* 0x000000ff87067208 */ /* 0x000fe20001000000 */
[--C-:B------:R-:W-:Y:S01]  /*fb40*/  FFMA.FTZ R3, R13, UR13, -R0.reuse ;  /* 0x0000000d0d037c23 */ /* 0x100fe20008010800 */
[----:B------:R3:W-:Y:S01]  /*fb50*/  MUFU.EX2 R196, R11 ;  /* 0x0000000b00c47308 */ /* 0x0007e20000000800 */
[----:B------:R-:W-:Y:S01]  /*fb60*/  FSEL R10, R10, RZ, P2 ;  /* 0x000000ff0a0a7208 */ /* 0x000fe20001000000 */
[----:B------:R-:W-:Y:S01]  /*fb70*/  FFMA.FTZ R14, R14, UR13, -R0 ;  /* 0x0000000d0e0e7c23 */ /* 0x000fe20008010800 */
[----:B------:R-:W-:Y:S01]  /*fb80*/  FADD.FTZ R6, R241, -R6 ;  /* 0x80000006f1067221 */ /* 0x000fe20000010000 */
[----:B-1----:R-:W-:Y:S01]  /*fb90*/  FMNMX.FTZ R9, R2, R9, !PT ;  /* 0x0000000902097209 */ /* 0x002fe20007810000 */
[----:B------:R-:W-:Y:S01]  /*fba0*/  FADD.FTZ R2, R228, -R5 ;  /* 0x80000005e4027221 */ /* 0x000fe20000010000 */
[--C-:B------:R-:W-:Y:S01]  /*fbb0*/  FFMA.FTZ R24, R24, UR13, -R10.reuse ;  /* 0x0000000d18187c23 */ /* 0x100fe2000801080a */
[--C-:B------:R-:W-:Y:S01]  /*fbc0*/  FFMA.FTZ R25, R25, UR13, -R10.reuse ;  /* 0x0000000d19197c23 */ /* 0x100fe2000801080a */
[----:B------:R1:W-:Y:S01]  /*fbd0*/  MUFU.EX2 R197, R12 ;  /* 0x0000000c00c57308 */ /* 0x0003e20000000800 */
[----:B------:R-:W-:Y:S01]  /*fbe0*/  FMUL.FTZ R2, R2, UR13 ;  /* 0x0000000d02027c20 */ /* 0x000fe20008410000 */
[--C-:B------:R-:W-:Y:S01]  /*fbf0*/  FFMA.FTZ R33, R33, UR13, -R10.reuse ;  /* 0x0000000d21217c23 */ /* 0x100fe2000801080a */
[----:B------:R-:W-:Y:S01]  /*fc00*/  FFMA.FTZ R32, R32, UR13, -R10 ;  /* 0x0000000d20207c23 */ /* 0x000fe2000801080a */
[----:B--2---:R-:W-:-:S02]  /*fc10*/  FMNMX.FTZ R8, R4, R7, !PT ;  /* 0x0000000704087209 */ /* 0x004fc40007810000 */
[----:B------:R-:W-:Y:S02]  /*fc20*/  IADD3 R5, PT, PT, R217, 0xa000, RZ ;  /* 0x0000a000d9057810 */ /* 0x000fe40007ffe0ff */
[----:B------:R2:W-:Y:S01]  /*fc30*/  MUFU.EX2 R198, R3 ;  /* 0x0000000300c67308 */ /* 0x0005e20000000800 */
[----:B---3--:R-:W3:Y:S07]  /*fc40*/  SHFL.BFLY PT, R11, R9, 0x1, 0x1f ;  /* 0x0c201f00090b7f89 */ /* 0x008eee00000e0000 */
[----:B------:R-:W-:Y:S01]  /*fc50*/  MUFU.EX2 R247, R24 ;  /* 0x0000001800f77308 */ /* 0x000fe20000000800 */
[----:B-1----:R-:W1:Y:S07]  /*fc60*/  SHFL.BFLY PT, R12, R8, 0x1, 0x1f ;  /* 0x0c201f00080c7f89 */ /* 0x002e6e00000e0000 */
[----:B------:R4:W5:Y:S01]  /*fc70*/  MUFU.EX2 R246, R25 ;  /* 0x0000001900f67308 */ /* 0x0009620000000800 */
[----:B--2---:R-:W-:-:S07]  /*fc80*/  FMUL.FTZ R3, R6, UR13 ;  /* 0x0000000d06037c20 */ /* 0x004fce0008410000 */
[----:B------:R-:W-:Y:S01]  /*fc90*/  MUFU.EX2 R245, R33 ;  /* 0x0000002100f57308 */ /* 0x000fe20000000800 */
[----:B---3--:R-:W-:-:S04]  /*fca0*/  FMNMX.FTZ R134, R9, R11, !PT ;  /* 0x0000000b09867209 */ /* 0x008fc80007810000 */
[----:B------:R-:W-:-:S03]  /*fcb0*/  FSETP.NEU.FTZ.AND P1, PT, R134, -INF , PT ;  /* 0xff8000008600780b */ /* 0x000fc60003f3d000 */
[----:B------:R-:W2:Y:S01]  /*fcc0*/  MUFU.EX2 R244, R32 ;  /* 0x0000002000f47308 */ /* 0x000ea20000000800 */
[----:B-1----:R-:W-:Y:S01]  /*fcd0*/  FMNMX.FTZ R133, R8, R12, !PT ;  /* 0x0000000c08857209 */ /* 0x002fe20007810000 */
[C---:B------:R-:W-:Y:S01]  /*fce0*/  FMUL.FTZ R8, R134.reuse, UR13 ;  /* 0x0000000d86087c20 */ /* 0x040fe20008410000 */
[----:B------:R-:W-:Y:S01]  /*fcf0*/  FSEL R9, R134, RZ, P1 ;  /* 0x000000ff86097208 */ /* 0x000fe20000800000 */
[----:B----4-:R-:W-:Y:S01]  /*fd00*/  LDSM.16.MT88.4 R24, [R217+0xb000] ;  /* 0x00b00000d918783b */ /* 0x010fe20000004200 */
[----:B-----5:R-:W-:Y:S01]  /*fd10*/  F2FP.F16.F32.PACK_AB R4, R246, R247 ;  /* 0x000000f7f604723e */ /* 0x020fe200000000ff */
[C---:B------:R-:W-:Y:S01]  /*fd20*/  FMUL.FTZ R11, R133.reuse, UR13 ;  /* 0x0000000d850b7c20 */ /* 0x040fe20008410000 */
[----:B------:R-:W-:Y:S01]  /*fd30*/  FSEL R12, R8, RZ, P1 ;  /* 0x000000ff080c7208 */ /* 0x000fe20000800000 */
[----:B------:R1:W3:Y:S01]  /*fd40*/  MUFU.EX2 R199, R14 ;  /* 0x0000000e00c77308 */ /* 0x0002e20000000800 */
[----:B------:R-:W-:Y:S01]  /*fd50*/  FSETP.NEU.FTZ.AND P1, PT, R133, -INF , PT ;  /* 0xff8000008500780b */ /* 0x000fe20003f3d000 */
[----:B------:R-:W-:-:S02]  /*fd60*/  FADD.FTZ R15, R240, -R9 ;  /* 0x80000009f00f7221 */ /* 0x000fc40000010000 */
[--C-:B------:R-:W-:Y:S01]  /*fd70*/  FFMA.FTZ R8, R19, UR13, -R12.reuse ;  /* 0x0000000d13087c23 */ /* 0x100fe2000801080c */
[----:B------:R-:W-:Y:S01]  /*fd80*/  FSEL R11, R11, RZ, P1 ;  /* 0x000000ff0b0b7208 */ /* 0x000fe20000800000 */
[--C-:B------:R-:W-:Y:S01]  /*fd90*/  FFMA.FTZ R13, R17, UR13, -R12.reuse ;  /* 0x0000000d110d7c23 */ /* 0x100fe2000801080c */
[----:B------:R-:W-:Y:S01]  /*fda0*/  FFMA.FTZ R9, R21, UR13, -R12 ;  /* 0x0000000d15097c23 */ /* 0x000fe2000801080c */
[----:B------:R-:W4:Y:S01]  /*fdb0*/  MUFU.EX2 R3, R3 ;  /* 0x0000000300037308 */ /* 0x000f220000000800 */
[----:B--2---:R-:W-:Y:S01]  /*fdc0*/  F2FP.F16.F32.PACK_AB R6, R244, R245 ;  /* 0x000000f5f406723e */ /* 0x004fe200000000ff */
[----:B------:R-:W-:Y:S06]  /*fdd0*/  LDSM.16.MT88.4 R32, [R224+0xa000] ;  /* 0x00a00000e020783b */ /* 0x000fec0000004200 */
[----:B------:R-:W2:Y:S01]  /*fde0*/  MUFU.EX2 R2, R2 ;  /* 0x0000000200027308 */ /* 0x000ea20000000800 */
[----:B-1----:R-:W-:-:S02]  /*fdf0*/  IADD3 R14, PT, PT, R217, 0xa040, RZ ;  /* 0x0000a040d90e7810 */ /* 0x002fc40007ffe0ff */
[----:B------:R-:W-:Y:S02]  /*fe00*/  @P0 IADD3 R14, PT, PT, R5, -0x40, RZ ;  /* 0xffffffc0050e0810 */ /* 0x000fe40007ffe0ff */
[----:B------:R-:W-:Y:S02]  /*fe10*/  F2FP.F16.F32.PACK_AB R5, R196, R197 ;  /* 0x000000c5c405723e */ /* 0x000fe400000000ff */
[----:B---3--:R-:W-:Y:S01]  /*fe20*/  F2FP.F16.F32.PACK_AB R7, R198, R199 ;  /* 0x000000c7c607723e */ /* 0x008fe200000000ff */
[----:B------:R1:W-:Y:S01]  /*fe30*/  MUFU.EX2 R187, R8 ;  /* 0x0000000800bb7308 */ /* 0x0003e20000000800 */
[-C--:B----4-:R-:W-:Y:S01]  /*fe40*/  FMUL.FTZ R144, R144, R3.reuse ;  /* 0x0000000390907220 */ /* 0x090fe20000410000 */
[-C--:B------:R-:W-:Y:S01]  /*fe50*/  FMUL.FTZ R145, R145, R3.reuse ;  /* 0x0000000391917220 */ /* 0x080fe20000410000 */
[----:B------:R-:W3:Y:S01]  /*fe60*/  LDSM.16.MT88.4 R180, [R14] ;  /* 0x000000000eb4783b */ /* 0x000ee20000004200 */
[-C--:B------:R-:W-:Y:S01]  /*fe70*/  FMUL.FTZ R152, R152, R3.reuse ;  /* 0x0000000398987220 */ /* 0x080fe20000410000 */
[-C--:B------:R-:W-:Y:S01]  /*fe80*/  FMUL.FTZ R153, R153, R3.reuse ;  /* 0x0000000399997220 */ /* 0x080fe20000410000 */
[-C--:B------:R-:W-:Y:S01]  /*fe90*/  FMUL.FTZ R164, R164, R3.reuse ;  /* 0x00000003a4a47220 */ /* 0x080fe20000410000 */
[-C--:B------:R-:W-:Y:S01]  /*fea0*/  FMUL.FTZ R165, R165, R3.reuse ;  /* 0x00000003a5a57220 */ /* 0x080fe20000410000 */
[----:B------:R4:W-:Y:S01]  /*feb0*/  MUFU.EX2 R186, R13 ;  /* 0x0000000d00ba7308 */ /* 0x0009e20000000800 */
[-C--:B--2---:R-:W-:Y:S01]  /*fec0*/  FMUL.FTZ R146, R146, R2.reuse ;  /* 0x0000000292927220 */ /* 0x084fe20000410000 */
[-C--:B------:R-:W-:Y:S01]  /*fed0*/  FMUL.FTZ R147, R147, R2.reuse ;  /* 0x0000000293937220 */ /* 0x080fe20000410000 */
[-C--:B------:R-:W-:Y:S01]  /*fee0*/  FMUL.FTZ R154, R154, R2.reuse ;  /* 0x000000029a9a7220 */ /* 0x080fe20000410000 */
[-C--:B------:R-:W-:Y:S01]  /*fef0*/  FMUL.FTZ R155, R155, R2.reuse ;  /* 0x000000029b9b7220 */ /* 0x080fe20000410000 */
[-C--:B------:R-:W-:Y:S01]  /*ff00*/  FMUL.FTZ R166, R166, R2.reuse ;  /* 0x00000002a6a67220 */ /* 0x080fe20000410000 */
[-C--:B------:R-:W-:Y:S01]  /*ff10*/  FMUL.FTZ R167, R167, R2.reuse ;  /* 0x00000002a7a77220 */ /* 0x080fe20000410000 */
[-C--:B------:R-:W-:Y:S01]  /*ff20*/  FMUL.FTZ R168, R168, R3.reuse ;  /* 0x00000003a8a87220 */ /* 0x080fe20000410000 */
[----:B------:R2:W-:Y:S01]  /*ff30*/  MUFU.EX2 R185, R9 ;  /* 0x0000000900b97308 */ /* 0x0005e20000000800 */
[----:B-1----:R-:W-:Y:S01]  /*ff40*/  FFMA.FTZ R8, R22, UR13, -R12 ;  /* 0x0000000d16087c23 */ /* 0x002fe2000801080c */
[C---:B------:R-:W-:Y:S01]  /*ff50*/  HMMA.16816.F32 R212, R4.reuse, R176, R144 ;  /* 0x000000b004d4723c */ /* 0x040fe20000001890 */
[----:B------:R-:W1:Y:S01]  /*ff60*/  LDSM.16.MT88.4 R144, [R14+0x1000] ;  /* 0x001000000e90783b */ /* 0x000e620000004200 */
[-C--:B------:R-:W-:Y:S01]  /*ff70*/  FMUL.FTZ R169, R169, R3.reuse ;  /* 0x00000003a9a97220 */ /* 0x080fe20000410000 */
[-C--:B------:R-:W-:Y:S01]  /*ff80*/  FMUL.FTZ R170, R170, R2.reuse ;  /* 0x00000002aaaa7220 */ /* 0x080fe20000410000 */
[-C--:B------:R-:W-:Y:S01]  /*ff90*/  FMUL.FTZ R171, R171, R2.reuse ;  /* 0x00000002abab7220 */ /* 0x080fe20000410000 */
[-C--:B------:R-:W-:Y:S01]  /*ffa0*/  FMUL.FTZ R40, R40, R3.reuse ;  /* 0x0000000328287220 */ /* 0x080fe20000410000 */
[----:B------:R5:W-:Y:S01]  /*ffb0*/  MUFU.EX2 R184, R8 ;  /* 0x0000000800b87308 */ /* 0x000be20000000800 */
[----:B----4-:R-:W-:Y:S01]  /*ffc0*/  FSEL R13, R133, RZ, P1 ;  /* 0x000000ff850d7208 */ /* 0x010fe20000800000 */
[-C--:B------:R-:W-:Y:S01]  /*ffd0*/  FMUL.FTZ R41, R41, R3.reuse ;  /* 0x0000000329297220 */ /* 0x080fe20000410000 */
[-C--:B------:R-:W-:Y:S01]  /*ffe0*/  FMUL.FTZ R42, R42, R2.reuse ;  /* 0x000000022a2a7220 */ /* 0x080fe20000410000 */
[-C--:B------:R-:W-:Y:S01]  /*fff0*/  FMUL.FTZ R43, R43, R2.reuse ;  /* 0x000000022b2b7220 */ /* 0x080fe20000410000 */
[-C--:B------:R-:W-:Y:S01]  /*10000*/  FMUL.FTZ R44, R44, R3.reuse ;  /* 0x000000032c2c7220 */ /* 0x080fe20000410000 */
[----:B------:R-:W-:Y:S01]  /*10010*/  FADD.FTZ R13, R242, -R13 ;  /* 0x8000000df20d7221 */ /* 0x000fe20000010000 */
[-C--:B------:R-:W-:Y:S01]  /*10020*/  FMUL.FTZ R45, R45, R3.reuse ;  /* 0x000000032d2d7220 */ /* 0x080fe20000410000 */
[-C--:B------:R-:W-:Y:S01]  /*10030*/  FMUL.FTZ R46, R46, R2.reuse ;  /* 0x000000022e2e7220 */ /* 0x080fe20000410000 */
[--C-:B--2---:R-:W-:Y:S01]  /*10040*/  FFMA.FTZ R9, R20, UR13, -R11.reuse ;  /* 0x0000000d14097c23 */ /* 0x104fe2000801080b */
[-C--:B------:R-:W-:Y:S01]  /*10050*/  FMUL.FTZ R47, R47, R2.reuse ;  /* 0x000000022f2f7220 */ /* 0x080fe20000410000 */
[-C--:B------:R-:W-:Y:S01]  /*10060*/  FMUL.FTZ R56, R56, R3.reuse ;  /* 0x0000000338387220 */ /* 0x080fe20000410000 */
[-C--:B------:R-:W-:Y:S01]  /*10070*/  FMUL.FTZ R57, R57, R3.reuse ;  /* 0x0000000339397220 */ /* 0x080fe20000410000 */
[----:B------:R2:W-:Y:S01]  /*10080*/  MUFU.EX2 R142, R9 ;  /* 0x00000009008e7308 */ /* 0x0005e20000000800 */
[-C--:B------:R-:W-:Y:S01]  /*10090*/  FMUL.FTZ R58, R58, R2.reuse ;  /* 0x000000023a3a7220 */ /* 0x080fe20000410000 */
[-C--:B------:R-:W-:Y:S01]  /*100a0*/  FMUL.FTZ R59, R59, R2.reuse ;  /* 0x000000023b3b7220 */ /* 0x080fe20000410000 */
[-C--:B------:R-:W-:Y:S01]  /*100b0*/  FMUL.FTZ R60, R60, R3.reuse ;  /* 0x000000033c3c7220 */ /* 0x080fe20000410000 */
[--C-:B-----5:R-:W-:Y:S01]  /*100c0*/  FFMA.FTZ R8, R18, UR13, -R11.reuse ;  /* 0x0000000d12087c23 */ /* 0x120fe2000801080b */
[-C--:B------:R-:W-:Y:S01]  /*100d0*/  FMUL.FTZ R61, R61, R3.reuse ;  /* 0x000000033d3d7220 */ /* 0x080fe20000410000 */
[----:B------:R-:W4:Y:S01]  /*100e0*/  LDSM.16.MT88.4 R16, [R224+0xb000] ;  /* 0x00b00000e010783b */ /* 0x000f220000004200 */
        /* <DEDUP_REMOVED lines=10> */
[--C-:B--2---:R-:W-:Y:S01]  /*10190*/  FFMA.FTZ R9, R23, UR13, -R11.reuse ;  /* 0x0000000d17097c23 */ /* 0x104fe2000801080b */
[-C--:B------:R-:W-:Y:S01]  /*101a0*/  FMUL.FTZ R79, R79, R2.reuse ;  /* 0x000000024f4f7220 */ /* 0x080fe20000410000 */
[-C--:B------:R-:W-:Y:S01]  /*101b0*/  FMUL.FTZ R88, R88, R3.reuse ;  /* 0x0000000358587220 */ /* 0x080fe20000410000 */
[-C--:B------:R-:W-:Y:S01]  /*101c0*/  FMUL.FTZ R89, R89, R3.reuse ;  /* 0x0000000359597220 */ /* 0x080fe20000410000 */
[-C--:B------:R-:W-:Y:S01]  /*101d0*/  FMUL.FTZ R90, R90, R2.reuse ;  /* 0x000000025a5a7220 */ /* 0x080fe20000410000 */
[-C--:B------:R-:W-:Y:S01]  /*101e0*/  FMUL.FTZ R91, R91, R2.reuse ;  /* 0x000000025b5b7220 */ /* 0x080fe20000410000 */
[-C--:B------:R-:W-:Y:S01]  /*101f0*/  FMUL.FTZ R92, R92, R3.reuse ;  /* 0x000000035c5c7220 */ /* 0x080fe20000410000 */
[-C--:B------:R-:W-:Y:S01]  /*10200*/  FMUL.FTZ R93, R93, R3.reuse ;  /* 0x000000035d5d7220 */ /* 0x080fe20000410000 */
[----:B-----5:R-:W-:Y:S01]  /*10210*/  FFMA.FTZ R8, R140, UR13, -R11 ;  /* 0x0000000d8c087c23 */ /* 0x020fe2000801080b */
        /* <DEDUP_REMOVED lines=18> */
[----:B--2---:R-:W-:Y:S01]  /*10340*/  FMUL.FTZ R9, R15, UR13 ;  /* 0x0000000d0f097c20 */ /* 0x004fe20008410000 */
[-C--:B------:R-:W-:Y:S01]  /*10350*/  FMUL.FTZ R126, R126, R2.reuse ;  /* 0x000000027e7e7220 */ /* 0x080fe20000410000 */
[-C--:B------:R-:W-:Y:S01]  /*10360*/  FMUL.FTZ R127, R127, R2.reuse ;  /* 0x000000027f7f7220 */ /* 0x080fe20000410000 */
[----:B------:R-:W-:Y:S01]  /*10370*/  HMMA.16816.F32 R152, R4, R178, R152 ;  /* 0x000000b20498723c */ /* 0x000fe20000001898 */
[----:B------:R-:W-:Y:S01]  /*10380*/  FFMA.FTZ R3, R251, R3, R247 ;  /* 0x00000003fb037223 */ /* 0x000fe200000100f7 */
[----:B------:R-:W-:Y:S01]  /*10390*/  FFMA.FTZ R2, R250, R2, R197 ;  /* 0x00000002fa027223 */ /* 0x000fe200000100c5 */
[----:B------:R-:W2:Y:S01]  /*103a0*/  MUFU.EX2 R9, R9 ;  /* 0x0000000900097308 */ /* 0x000ea20000000800 */
[----:B-----5:R-:W-:Y:S01]  /*103b0*/  FMUL.FTZ R8, R13, UR13 ;  /* 0x0000000d0d087c20 */ /* 0x020fe20008410000 */
[----:B------:R-:W-:Y:S01]  /*103c0*/  FFMA.FTZ R13, R189, UR13, -R10 ;  /* 0x0000000dbd0d7c23 */ /* 0x000fe2000801080a */
[----:B------:R-:W-:-:S02]  /*103d0*/  FADD.FTZ R251, R246, R3 ;  /* 0x00000003f6fb7221 */ /* 0x000fc40000010000 */
[----:B------:R-:W-:Y:S03]  /*103e0*/  HMMA.16816.F32 R164, R4, R136, R164 ;  /* 0x0000008804a4723c */ /* 0x000fe600000018a4 */
[----:B------:R5:W-:Y:S01]  /*103f0*/  MUFU.EX2 R232, R13 ;  /* 0x0000000d00e87308 */ /* 0x000be20000000800 */
[----:B------:R-:W-:-:S04]  /*10400*/  FADD.FTZ R251, R245, R251 ;  /* 0x000000fbf5fb7221 */ /* 0x000fc80000010000 */
[C---:B------:R-:W-:Y:S01]  /*10410*/  HMMA.16816.F32 R168, R4.reuse, R138, R168 ;  /* 0x0000008a04a8723c */ /* 0x040fe200000018a8 */
[----:B------:R-:W-:Y:S02]  /*10420*/  FADD.FTZ R251, R244, R251 ;  /* 0x000000fbf4fb7221 */ /* 0x000fe40000010000 */
[----:B------:R-:W1:Y:S01]  /*10430*/  MUFU.EX2 R8, R8 ;  /* 0x0000000800087308 */ /* 0x000e620000000800 */
[-C--:B--2---:R-:W-:Y:S01]  /*10440*/  FMUL.FTZ R116, R116, R9.reuse ;  /* 0x0000000974747220 */ /* 0x084fe20000410000 */
[-C--:B------:R-:W-:Y:S01]  /*10450*/  FMUL.FTZ R117, R117, R9.reuse ;  /* 0x0000000975757220 */ /* 0x080fe20000410000 */
[-C--:B------:R-:W-:Y:S01]  /*10460*/  FMUL.FTZ R148, R148, R9.reuse ;  /* 0x0000000994947220 */ /* 0x080fe20000410000 */
[-C--:B------:R-:W-:Y:S01]  /*10470*/  FMUL.FTZ R149, R149, R9.reuse ;  /* 0x0000000995957220 */ /* 0x080fe20000410000 */
[C---:B---3--:R-:W-:Y:S01]  /*10480*/  HMMA.16816.F32 R40, R4.reuse, R180, R40 ;  /* 0x000000b40428723c */ /* 0x048fe20000001828 */
[-C--:B------:R-:W-:Y:S01]  /*10490*/  FMUL.FTZ R156, R156, R9.reuse ;  /* 0x000000099c9c7220 */ /* 0x080fe20000410000 */
[-C--:B------:R-:W-:Y:S01]  /*104a0*/  FMUL.FTZ R157, R157, R9.reuse ;  /* 0x000000099d9d7220 */ /* 0x080fe20000410000 */
[-C--:B------:R-:W-:Y:S01]  /*104b0*/  FMUL.FTZ R52, R52, R9.reuse ;  /* 0x0000000934347220 */ /* 0x080fe20000410000 */
[--C-:B-----5:R-:W-:Y:S01]  /*104c0*/  FFMA.FTZ R13, R191, UR13, -R10.reuse ;  /* 0x0000000dbf0d7c23 */ /* 0x120fe2000801080a */
[-C--:B------:R-:W-:Y:S01]  /*104d0*/  FMUL.FTZ R53, R53, R9.reuse ;  /* 0x0000000935357220 */ /* 0x080fe20000410000 */
[-C--:B------:R-:W-:Y:S01]  /*104e0*/  FMUL.FTZ R64, R64, R9.reuse ;  /* 0x0000000940407220 */ /* 0x080fe20000410000 */
[-C--:B------:R-:W-:Y:S01]  /*104f0*/  FMUL.FTZ R65, R65, R9.reuse ;  /* 0x0000000941417220 */ /* 0x080fe20000410000 */
[----:B------:R2:W3:Y:S01]  /*10500*/  MUFU.EX2 R228, R13 ;  /* 0x0000000d00e47308 */ /* 0x0004e20000000800 */
[C---:B------:R-:W-:Y:S01]  /*10510*/  HMMA.16816.F32 R44, R4.reuse, R182, R44 ;  /* 0x000000b6042c723c */ /* 0x040fe2000000182c */
[-C--:B------:R-:W-:Y:S01]  /*10520*/  FMUL.FTZ R36, R36, R9.reuse ;  /* 0x0000000924247220 */ /* 0x080fe20000410000 */
[-C--:B------:R-:W-:Y:S01]  /*10530*/  FMUL.FTZ R37, R37, R9.reuse ;  /* 0x0000000925257220 */ /* 0x080fe20000410000 */
[-C--:B-1----:R-:W-:Y:S01]  /*10540*/  FMUL.FTZ R118, R118, R8.reuse ;  /* 0x0000000876767220 */ /* 0x082fe20000410000 */
        /* <DEDUP_REMOVED lines=59> */
[----:B------:R1:W-:Y:S01]  /*10900*/  MUFU.EX2 R22, R10 ;  /* 0x0000000a00167308 */ /* 0x0003e20000000800 */
[-C--:B------:R-:W-:Y:S01]  /*10910*/  FMUL.FTZ R103, R103, R8.reuse ;  /* 0x0000000867677220 */ /* 0x080fe20000410000 */
[-C--:B------:R-:W-:Y:S01]  /*10920*/  FMUL.FTZ R128, R128, R9.reuse ;  /* 0x0000000980807220 */ /* 0x080fe20000410000 */
[----:B------:R-:W-:Y:S01]  /*10930*/  FMUL.FTZ R129, R129, R9 ;  /* 0x0000000981817220 */ /* 0x000fe20000410000 */
[-C--:B------:R-:W-:Y:S01]  /*10940*/  FMUL.FTZ R130, R130, R8.reuse ;  /* 0x0000000882827220 */ /* 0x080fe20000410000 */
[----:B------:R-:W-:Y:S01]  /*10950*/  HMMA.16816.F32 R108, R4, R146, R108 ;  /* 0x00000092046c723c */ /* 0x000fe2000000186c */
[----:B------:R-:W-:Y:S01]  /*10960*/  FMUL.FTZ R131, R131, R8 ;  /* 0x0000000883837220 */ /* 0x000fe20000410000 */
[----:B------:R-:W-:Y:S01]  /*10970*/  FADD.FTZ R251, R232, R251 ;  /* 0x000000fbe8fb7221 */ /* 0x000fe20000010000 */
[----:B------:R-:W2:Y:S03]  /*10980*/  MUFU.EX2 R191, R13 ;  /* 0x0000000d00bf7308 */ /* 0x000ea60000000800 */
[----:B---3--:R-:W-:-:S02]  /*10990*/  FADD.FTZ R251, R228, R251 ;  /* 0x000000fbe4fb7221 */ /* 0x008fc40000010000 */
[----:B----4-:R-:W-:Y:S01]  /*109a0*/  HMMA.16816.F32 R120, R4, R16, R120 ;  /* 0x000000100478723c */ /* 0x010fe20000001878 */
[--C-:B-1----:R-:W-:Y:S01]  /*109b0*/  FFMA.FTZ R10, R192, UR13, -R0.reuse ;  /* 0x0000000dc00a7c23 */ /* 0x102fe20008010800 */
[----:B------:R-:W-:-:S06]  /*109c0*/  FFMA.FTZ R0, R194, UR13, -R0 ;  /* 0x0000000dc2007c23 */ /* 0x000fcc0008010800 */
[----:B------:R-:W-:Y:S01]  /*109d0*/  HMMA.16816.F32 R208, R4, R18, R124 ;  /* 0x0000001204d0723c */ /* 0x000fe2000000187c */
[----:B------:R-:W-:Y:S01]  /*109e0*/  F2FP.F16.F32.PACK_AB R4, R186, R187 ;  /* 0x000000bbba04723e */ /* 0x000fe200000000ff */
[----:B------:R1:W-:Y:S01]  /*109f0*/  MUFU.EX2 R20, R0 ;  /* 0x0000000000147308 */ /* 0x0003e20000000800 */
[----:B------:R-:W-:Y:S01]  /*10a00*/  F2FP.F16.F32.PACK_AB R5, R141, R142 ;  /* 0x0000008e8d05723e */ /* 0x000fe200000000ff */
[----:B--2---:R-:W-:Y:S01]  /*10a10*/  FADD.FTZ R251, R191, R251 ;  /* 0x000000fbbffb7221 */ /* 0x004fe20000010000 */
[----:B------:R-:W-:Y:S02]  /*10a20*/  F2FP.F16.F32.PACK_AB R6, R184, R185 ;  /* 0x000000b9b806723e */ /* 0x000fe400000000ff */
[----:B------:R-:W-:Y:S01]  /*10a30*/  F2FP.F16.F32.PACK_AB R7, R132, R140 ;  /* 0x0000008c8407723e */ /* 0x000fe200000000ff */
[----:B------:R-:W-:Y:S01]  /*10a40*/  FADD.FTZ R251, R189, R251 ;  /* 0x000000fbbdfb7221 */ /* 0x000fe20000010000 */
[----:B------:R-:W-:Y:S01]  /*10a50*/  F2FP.F16.F32.PACK_AB R124, R228, R232 ;  /* 0x000000e8e47c723e */ /* 0x000fe200000000ff */
[----:B------:R-:W2:Y:S01]  /*10a60*/  MUFU.EX2 R21, R10 ;  /* 0x0000000a00157308 */ /* 0x000ea20000000800 */
[----:B------:R-:W-:-:S02]  /*10a70*/  F2FP.F16.F32.PACK_AB R125, R22, R23 ;  /* 0x00000017167d723e */ /* 0x000fc400000000ff */
[----:B------:R-:W-:Y:S01]  /*10a80*/  F2FP.F16.F32.PACK_AB R126, R189, R191 ;  /* 0x000000bfbd7e723e */ /* 0x000fe200000000ff */
[----:B------:R-:W-:Y:S01]  /*10a90*/  HMMA.16816.F32 R116, R4, R16, R116 ;  /* 0x000000100474723c */ /* 0x000fe20000001874 */
[----:B-1----:R-:W-:-:S07]  /*10aa0*/  FFMA.FTZ R0, R233, UR13, -R12 ;  /* 0x0000000de9007c23 */ /* 0x002fce000801080c */
[----:B------:R-:W-:Y:S01]  /*10ab0*/  HMMA.16816.F32 R148, R4, R176, R148 ;  /* 0x000000b00494723c */ /* 0x000fe20000001894 */
[----:B------:R1:W-:Y:S01]  /*10ac0*/  MUFU.EX2 R17, R0 ;  /* 0x0000000000117308 */ /* 0x0003e20000000800 */
[----:B--2---:R-:W-:-:S06]  /*10ad0*/  F2FP.F16.F32.PACK_AB R127, R20, R21 ;  /* 0x00000015147f723e */ /* 0x004fcc00000000ff */
[C---:B------:R-:W-:Y:S01]  /*10ae0*/  HMMA.16816.F32 R204, R4.reuse, R178, R156 ;  /* 0x000000b204cc723c */ /* 0x040fe2000000189c */
[----:B------:R-:W2:Y:S07]  /*10af0*/  LDSM.16.MT88.4 R156, [R217+0xa800] ;  /* 0x00a80000d99c783b */ /* 0x000eae0000004200 */
[----:B------:R-:W-:Y:S01]  /*10b00*/  HMMA.16816.F32 R52, R4, R32, R52 ;  /* 0x000000200434723c */ /* 0x000fe20000001834 */
[----:B-1----:R-:W-:-:S04]  /*10b10*/  FFMA.FTZ R0, R234, UR13, -R12 ;  /* 0x0000000dea007c23 */ /* 0x002fc8000801080c */
[----:B------:R1:W3:Y:S03]  /*10b20*/  MUFU.EX2 R16, R0 ;  /* 0x0000000000107308 */ /* 0x0002e60000000800 */
[C---:B------:R-:W-:Y:S01]  /*10b30*/  HMMA.16816.F32 R176, R4.reuse, R34, R64 ;  /* 0x0000002204b0723c */ /* 0x040fe20000001840 */
[----:B------:R-:W-:Y:S07]  /*10b40*/  LDSM.16.MT88.4 R64, [R223+0x800] ;  /* 0x00080000df40783b */ /* 0x000fee0000004200 */
[----:B------:R-:W-:Y:S01]  /*10b50*/  HMMA.16816.F32 R36, R4, R180, R36 ;  /* 0x000000b40424723c */ /* 0x000fe20000001824 */
[----:B-1----:R-:W-:-:S07]  /*10b60*/  FFMA.FTZ R0, R239, UR13, -R12 ;  /* 0x0000000def007c23 */ /* 0x002fce000801080c */
[C---:B------:R-:W-:Y:S01]  /*10b70*/  HMMA.16816.F32 R84, R4.reuse, R28, R84 ;  /* 0x0000001c0454723c */ /* 0x040fe20000001854 */
[----:B------:R1:W-:Y:S07]  /*10b80*/  MUFU.EX2 R15, R0 ;  /* 0x00000000000f7308 */ /* 0x0003ee0000000800 */
[C---:B------:R-:W-:Y:S01]  /*10b90*/  HMMA.16816.F32 R32, R4.reuse, R30, R96 ;  /* 0x0000001e0420723c */ /* 0x040fe20000001860 */
[----:B------:R-:W-:Y:S07]  /*10ba0*/  LDSM.16.MT88.4 R96, [R226] ;  /* 0x00000000e260783b */ /* 0x000fee0000004200 */
[----:B------:R-:W-:Y:S01]  /*10bb0*/  HMMA.16816.F32 R180, R4, R182, R48 ;  /* 0x000000b604b4723c */ /* 0x000fe20000001830 */
[----:B------:R-:W-:Y:S01]  /*10bc0*/  LDSM.16.MT88.4 R48, [R14+0x800] ;  /* 0x000800000e30783b */ /* 0x000fe20000004200 */
[----:B-1----:R-:W-:-:S06]  /*10bd0*/  FFMA.FTZ R0, R243, UR13, -R12 ;  /* 0x0000000df3007c23 */ /* 0x002fcc000801080c */
[C---:B------:R-:W-:Y:S01]  /*10be0*/  HMMA.16816.F32 R28, R4.reuse, R146, R112 ;  /* 0x00000092041c723c */ /* 0x040fe20000001870 */
[----:B------:R1:W-:Y:S07]  /*10bf0*/  LDSM.16.MT88.4 R112, [R14+0x1800] ;  /* 0x001800000e70783b */ /* 0x0003ee0000004200 */
[C---:B------:R-:W-:Y:S08]  /*10c00*/  HMMA.16816.F32 R160, R4.reuse, R136, R160 ;  /* 0x0000008804a0723c */ /* 0x040ff000000018a0 */
[C---:B------:R-:W-:Y:S01]  /*10c10*/  HMMA.16816.F32 R200, R4.reuse, R138, R172 ;  /* 0x0000008a04c8723c */ /* 0x040fe200000018ac */
[----:B------:R-:W4:Y:S01]  /*10c20*/  LDSM.16.MT88.4 R172, [R227] ;  /* 0x00000000e3ac783b */ /* 0x000f220000004200 */
[----:B-1----:R1:W5:Y:S06]  /*10c30*/  MUFU.EX2 R14, R0 ;  /* 0x00000000000e7308 */ /* 0x00236c0000000800 */
[C---:B------:R-:W-:Y:S08]  /*10c40*/  HMMA.16816.F32 R68, R4.reuse, R24, R68 ;  /* 0x000000180444723c */ /* 0x040ff00000001844 */
[----:B------:R-:W-:Y:S01]  /*10c50*/  HMMA.16816.F32 R136, R4, R26, R80 ;  /* 0x0000001a0488723c */ /* 0x000fe20000001850 */
[----:B------:R-:W-:Y:S01]  /*10c60*/  LDSM.16.MT88.4 R80, [R217+0xb800] ;  /* 0x00b80000d950783b */ /* 0x000fe20000004200 */
[----:B-1----:R-:W-:-:S06]  /*10c70*/  FFMA.FTZ R0, R238, UR13, -R11 ;  /* 0x0000000dee007c23 */ /* 0x002fcc000801080b */
[C---:B------:R-:W-:Y:S01]  /*10c80*/  HMMA.16816.F32 R100, R4.reuse, R144, R100 ;  /* 0x000000900464723c */ /* 0x040fe20000001864 */
[----:B------:R1:W-:Y:S07]  /*10c90*/  MUFU.EX2 R13, R0 ;  /* 0x00000000000d7308 */ /* 0x0003ee0000000800 */
[----:B------:R-:W-:Y:S01]  /*10ca0*/  HMMA.16816.F32 R24, R4, R18, R128 ;  /* 0x000000120418723c */ /* 0x000fe20000001880 */
[----:B------:R-:W4:Y:S01]  /*10cb0*/  LDSM.16.MT88.4 R4, [R223+0x1800] ;  /* 0x00180000df04783b */ /* 0x000f220000004200 */
[----:B---3--:R-:W-:-:S02]  /*10cc0*/  F2FP.F16.F32.PACK_AB R128, R16, R17 ;  /* 0x000000111080723e */ /* 0x008fc400000000ff */
[----:B-----5:R-:W-:-:S04]  /*10cd0*/  F2FP.F16.F32.PACK_AB R130, R14, R15 ;  /* 0x0000000f0e82723e */ /* 0x020fc800000000ff */
[----:B--2---:R-:W-:Y:S01]  /*10ce0*/  HMMA.16816.F32 R144, R124, R156, R212 ;  /* 0x0000009c7c90723c */ /* 0x004fe200000018d4 */
[----:B-1----:R-:W-:-:S04]  /*10cf0*/  FFMA.FTZ R0, R237, UR13, -R11 ;  /* 0x0000000ded007c23 */ /* 0x002fc8000801080b */
[----:B------:R1:W2:Y:S03]  /*10d00*/  MUFU.EX2 R12, R0 ;  /* 0x00000000000c7308 */ /* 0x0002a60000000800 */
[C---:B------:R-:W-:Y:S08]  /*10d10*/  HMMA.16816.F32 R152, R124.reuse, R158, R152 ;  /* 0x0000009e7c98723c */ /* 0x040ff00000001898 */
[----:B----4-:R-:W-:Y:S01]  /*10d20*/  HMMA.16816.F32 R164, R124, R172, R164 ;  /* 0x000000ac7ca4723c */ /* 0x010fe200000018a4 */
[----:B-1----:R-:W-:Y:S01]  /*10d30*/  FFMA.FTZ R0, R235, UR13, -R11 ;  /* 0x0000000deb007c23 */ /* 0x002fe2000801080b */
[----:B--2---:R-:W-:-:S06]  /*10d40*/  F2FP.F16.F32.PACK_AB R129, R12, R13 ;  /* 0x0000000d0c81723e */ /* 0x004fcc00000000ff */
[C---:B------:R-:W-:Y:S01]  /*10d50*/  HMMA.16816.F32 R168, R124.reuse, R174, R168 ;  /* 0x000000ae7ca8723c */ /* 0x040fe200000018a8 */
[----:B------:R1:W-:Y:S07]  /*10d60*/  MUFU.EX2 R10, R0 ;  /* 0x00000000000a7308 */ /* 0x0003ee0000000800 */
[C---:B------:R-:W-:Y:S08]  /*10d70*/  HMMA.16816.F32 R120, R124.reuse, R4, R120 ;  /* 0x000000047c78723c */ /* 0x040ff00000001878 */
[----:B------:R-:W-:Y:S01]  /*10d80*/  HMMA.16816.F32 R40, R124, R48, R40 ;  /* 0x000000307c28723c */ /* 0x000fe20000001828 */
[----:B-1----:R-:W-:-:S07]  /*10d90*/  FFMA.FTZ R0, R236, UR13, -R11 ;  /* 0x0000000dec007c23 */ /* 0x002fce000801080b */
[C---:B------:R-:W-:Y:S01]  /*10da0*/  HMMA.16816.F32 R44, R124.reuse, R50, R44 ;  /* 0x000000327c2c723c */ /* 0x040fe2000000182c */
[----:B------:R-:W1:Y:S07]  /*10db0*/  MUFU.EX2 R0, R0 ;  /* 0x0000000000007308 */ /* 0x000e6e0000000800 */
[C---:B------:R-:W-:Y:S08]  /*10dc0*/  HMMA.16816.F32 R56, R124.reuse, R64, R56 ;  /* 0x000000407c38723c */ /* 0x040ff00000001838 */
[----:B------:R-:W-:Y:S01]  /*10dd0*/  HMMA.16816.F32 R60, R124, R66, R60 ;  /* 0x000000427c3c723c */ /* 0x000fe2000000183c */
[----:B-1----:R-:W-:-:S07]  /*10de0*/  F2FP.F16.F32.PACK_AB R131, R0, R10 ;  /* 0x0000000a0083723e */ /* 0x002fce00000000ff */
[----:B------:R-:W-:Y:S08]  /*10df0*/  HMMA.16816.F32 R72, R124, R80, R72 ;  /* 0x000000507c48723c */ /* 0x000ff00000001848 */
[----:B------:R-:W-:Y:S01]  /*10e00*/  HMMA.16816.F32 R116, R128, R4, R116 ;  /* 0x000000048074723c */ /* 0x000fe20000001874 */
[----:B------:R-:W-:Y:S01]  /*10e10*/  FFMA.FTZ R5, R248, R9, R187 ;  /* 0x00000009f8057223 */ /* 0x000fe200000100bb */
[----:B------:R-:W-:-:S03]  /*10e20*/  FFMA.FTZ R4, R252, R8, R142 ;  /* 0x00000008fc047223 */ /* 0x000fc6000001008e */
        /* <DEDUP_REMOVED lines=24> */
[C---:B------:R-:W-:Y:S02]  /*10fb0*/  HMMA.16816.F32 R104, R124.reuse, R112, R104 ;  /* 0x000000707c68723c */ /* 0x040fe40000001868 */
[----:B------:R1:W-:Y:S06]  /*10fc0*/  STL [R1], R2 ;  /* 0x0000000201007387 */ /* 0x0003ec0000100800 */
        /* <DEDUP_REMOVED lines=16> */
[----:B-1----:R-:W-:-:S15]  /*110d0*/  HMMA.16816.F32 R128, R128, R6, R24 ;  /* 0x000000068080723c */ /* 0x002fde0000001818 */
[----:B------:R-:W-:-:S05]  /*110e0*/  NOP ;  /* 0x0000000000007918 */ /* 0x000fca0000000000 */
.L_x_1447:
[----:B------:R-:W-:-:S09]  /*110f0*/  UISETP.GE.AND UP0, UPT, UR10, URZ, UPT ;  /* 0x000000ff0a00728c */ /* 0x000fd2000bf06270 */
[----:B------:R-:W-:Y:S05]  /*11100*/  BRA.U !UP0, `(.L_x_1452) ;  /* 0x0000002908a87547 */ /* 0x000fea000b800000 */
[----:B------:R-:W1:Y:S01]  /*11110*/  S2R R2, SR_TID.X ;  /* 0x0000000000027919 */ /* 0x000e620000002100 */
[----:B------:R-:W2:Y:S01]  /*11120*/  LDCU UR11, c[0x0][0x440] ;  /* 0x00008800ff0b77ac */ /* 0x000ea20008000800 */
[----:B------:R-:W-:Y:S01]  /*11130*/  IMAD.MOV.U32 R139, RZ, RZ, R143 ;  /* 0x000000ffff8b7224 */ /* 0x000fe200078e008f */
[----:B------:R-:W-:Y:S01]  /*11140*/  MOV R132, R135 ;  /* 0x0000008700847202 */ /* 0x000fe20000000f00 */
[----:B------:R-:W3:Y:S01]  /*11150*/  S2R R0, SR_TID.X ;  /* 0x0000000000007919 */ /* 0x000ee20000002100 */
[----:B------:R-:W4:Y:S01]  /*11160*/  LDCU.64 UR8, c[0x0][0x3b8] ;  /* 0x00007700ff0877ac */ /* 0x000f220008000a00 */
[----:B------:R-:W-:Y:S01]  /*11170*/  IMAD.MOV.U32 R140, RZ, RZ, R133 ;  /* 0x000000ffff8c7224 */ /* 0x000fe200078e0085 */
[----:B------:R-:W-:Y:S01]  /*11180*/  MOV R141, R134 ;  /* 0x00000086008d7202 */ /* 0x000fe20000000f00 */
[----:B------:R-:W-:Y:S01]  /*11190*/  IMAD.MOV.U32 R228, RZ, RZ, 0x40 ;  /* 0x00000040ffe47424 */ /* 0x000fe200078e00ff */
[----:B------:R-:W-:Y:S02]  /*111a0*/  USHF.L.U64.HI UR12, UR6, 0x4, UR7 ;  /* 0x00000004060c7899 */ /* 0x000fe40008010207 */
[----:B------:R-:W-:Y:S01]  /*111b0*/  USHF.L.U32 UR15, UR6, 0x4, URZ ;  /* 0x00000004060f7899 */ /* 0x000fe200080006ff */
[----:B------:R-:W1:Y:S01]  /*111c0*/  LDCU UR17, c[0x0][0x440] ;  /* 0x00008800ff1177ac */ /* 0x000e620008000800 */
[----:B------:R-:W1:Y:S01]  /*111d0*/  LDCU UR16, c[0x0][0x50c] ;  /* 0x0000a180ff1077ac */ /* 0x000e620008000800 */
[----:B------:R-:W1:Y:S01]  /*111e0*/  LDCU UR4, c[0x0][0x45c] ;  /* 0x00008b80ff0477ac */ /* 0x000e620008000800 */
[----:B----4-:R-:W-:-:S02]  /*111f0*/  USHF.L.U64.HI UR14, UR8, 0x5, UR9 ;  /* 0x00000005080e7899 */ /* 0x010fc40008010209 */
[----:B------:R-:W-:Y:S02]  /*11200*/  USHF.L.U32 UR13, UR8, 0x5, URZ ;  /* 0x00000005080d7899 */ /* 0x000fe400080006ff */
[----:B------:R-:W-:Y:S02]  /*11210*/  USHF.L.U64.HI UR9, UR8, 0x4, UR9 ;  /* 0x0000000408097899 */ /* 0x000fe40008010209 */
[----:B------:R-:W-:Y:S01]  /*11220*/  USHF.L.U32 UR8, UR8, 0x4, URZ ;  /* 0x0000000408087899 */ /* 0x000fe200080006ff */
[----:B-1----:R-:W-:Y:S01]  /*11230*/  IMAD.SHL.U32 R2, R2, 0x8, RZ ;  /* 0x0000000802027824 */ /* 0x002fe200078e00ff */
[----:B------:R-:W1:Y:S01]  /*11240*/  LDCU.64 UR6, c[0x0][0x3c0] ;  /* 0x00007800ff0677ac */ /* 0x000e620008000a00 */
[----:B---3--:R-:W-:-:S03]  /*11250*/  LOP3.LUT P3, RZ, R0, 0x2, RZ, 0xc0, !PT ;  /* 0x0000000200ff7812 */ /* 0x008fc6000786c0ff */
[----:B------:R-:W-:Y:S02]  /*11260*/  LOP3.LUT R2, R2, 0x38, RZ, 0xc0, !PT ;  /* 0x0000003802027812 */ /* 0x000fe400078ec0ff */
[----:B------:R-:W-:Y:S02]  /*11270*/  IADD3 R0, PT, PT, R222, 0x8000, RZ ;  /* 0x00008000de007810 */ /* 0x000fe40007ffe0ff */
[----:B--2---:R-:W-:Y:S01]  /*11280*/  ISETP.GE.AND P5, PT, R2, UR11, PT ;  /* 0x0000000b02007c0c */ /* 0x004fe2000bfa6270 */
[C---:B------:R-:W-:Y:S01]  /*11290*/  VIADD R2, R217.reuse, 0xa040 ;  /* 0x0000a040d9027836 */ /* 0x040fe20000000000 */
[----:B------:R-:W-:Y:S01]  /*112a0*/  IADD3 R0, PT, PT, R217, 0xa000, RZ ;  /* 0x0000a000d9007810 */ /* 0x000fe20007ffe0ff */
[----:B------:R-:W-:Y:S10]  /*112b0*/  BRA `(.L_x_1453) ;  /* 0x0000000000dc7947 */ /* 0x000ff40003800000 */
.L_x_1455:
[----:B------:R-:W-:Y:S01]  /*112c0*/  IMAD.SHL.U32 R133, R133, 0x8, RZ ;  /* 0x0000000885857824 */ /* 0x000fe200078e00ff */
[----:B------:R-:W-:Y:S01]  /*112d0*/  UIADD3 UR19, UPT, UPT, UR10, -0x1, URZ ;  /* 0xffffffff0a137890 */ /* 0x000fe2000fffe0ff */
[----:B------:R-:W-:Y:S01]  /*112e0*/  MOV R5, UR9 ;  /* 0x0000000900057c02 */ /* 0x000fe20008000f00 */
[----:B------:R-:W-:Y:S01]  /*112f0*/  IMAD.U32 R4, RZ, RZ, UR8 ;  /* 0x00000008ff047e24 */ /* 0x000fe2000f8e00ff */
[----:B------:R-:W-:Y:S01]  /*11300*/  MOV R7, UR13 ;  /* 0x0000000d00077c02 */ /* 0x000fe20008000f00 */
[----:B------:R-:W-:Y:S01]  /*11310*/  UIMAD.WIDE.U32 UR24, UR13, UR19, URZ ;  /* 0x000000130d1872a5 */ /* 0x000fe2000f8e00ff */
[----:B------:R-:W-:Y:S01]  /*11320*/  LOP3.LUT R133, R133, 0x38, RZ, 0xc0, !PT ;  /* 0x0000003885857812 */ /* 0x000fe200078ec0ff */
[----:B------:R-:W-:Y:S01]  /*11330*/  UIMAD UR18, UR14, UR19, URZ ;  /* 0x000000130e1272a4 */ /* 0x000fe2000f8e02ff */
[----:B------:R-:W-:Y:S02]  /*11340*/  IMAD.U32 R2, RZ, RZ, UR8 ;  /* 0x00000008ff027e24 */ /* 0x000fe4000f8e00ff */
[----:B------:R-:W-:Y:S01]  /*11350*/  ISETP.GE.AND P5, PT, R133, UR17, PT ;  /* 0x0000001185007c0c */ /* 0x000fe2000bfa6270 */
[----:B------:R-:W-:Y:S01]  /*11360*/  UIADD3 UR11, UPT, UPT, UR25, UR18, URZ ;  /* 0x00000012190b7290 */ /* 0x000fe2000fffe0ff */
[----:B------:R-:W-:Y:S02]  /*11370*/  IMAD.U32 R13, RZ, RZ, UR24 ;  /* 0x00000018ff0d7e24 */ /* 0x000fe4000f8e00ff */
[----:B------:R-:W-:Y:S02]  /*11380*/  IMAD.U32 R3, RZ, RZ, UR9 ;  /* 0x00000009ff037e24 */ /* 0x000fe4000f8e00ff */
[----:B------:R-:W-:Y:S01]  /*11390*/  IMAD.U32 R11, RZ, RZ, UR24 ;  /* 0x00000018ff0b7e24 */ /* 0x000fe2000f8e00ff */
[----:B------:R-:W-:Y:S01]  /*113a0*/  MOV R6, UR11 ;  /* 0x0000000b00067c02 */ /* 0x000fe20008000f00 */
[----:B------:R-:W-:Y:S04]  /*113b0*/  @!P4 IMAD.WIDE.U32 R2, R7, UR19, R2 ;  /* 0x000000130702cc25 */ /* 0x000fe8000f8e0002 */
[----:B------:R-:W-:Y:S01]  /*113c0*/  @!P4 VIADD R10, R3, UR18 ;  /* 0x00000012030acc36 */ /* 0x000fe20008000000 */
[-C--:B------:R-:W-:Y:S01]  /*113d0*/  @!P5 LEA R13, P1, R13, R231.reuse, 0x1 ;  /* 0x000000e70d0dd211 */ /* 0x080fe200078208ff */
[----:B------:R-:W-:Y:S01]  /*113e0*/  @!P5 IMAD.WIDE.U32 R4, R7, UR19, R4 ;  /* 0x000000130704dc25 */ /* 0x000fe2000f8e0004 */
[----:B------:R-:W-:Y:S02]  /*113f0*/  MOV R7, UR11 ;  /* 0x0000000b00077c02 */ /* 0x000fe40008000f00 */
[-C--:B------:R-:W-:Y:S01]  /*11400*/  @!P5 LEA.HI.X R11, R11, R230.reuse, R6, 0x1, P1 ;  /* 0x000000e60b0bd211 */ /* 0x080fe200008f0c06 */
[----:B------:R-:W-:Y:S01]  /*11410*/  @!P5 VIADD R5, R5, UR18 ;  /* 0x000000120505dc36 */ /* 0x000fe20008000000 */
[-C--:B------:R-:W-:Y:S01]  /*11420*/  @!P5 LEA R12, P6, R4, R231.reuse, 0x1 ;  /* 0x000000e7040cd211 */ /* 0x080fe200078c08ff */
[----:B------:R-:W-:Y:S01]  /*11430*/  IMAD.U32 R8, RZ, RZ, UR24 ;  /* 0x00000018ff087e24 */ /* 0x000fe2000f8e00ff */
[----:B------:R-:W-:Y:S01]  /*11440*/  @!P4 LEA R6, P1, R2, R231, 0x1 ;  /* 0x000000e70206c211 */ /* 0x000fe200078208ff */
[----:B------:R-:W-:Y:S01]  /*11450*/  IMAD.U32 R9, RZ, RZ, UR24 ;  /* 0x00000018ff097e24 */ /* 0x000fe2000f8e00ff */
[-C--:B------:R-:W-:Y:S01]  /*11460*/  @!P5 LEA.HI.X R3, R4, R230.reuse, R5, 0x1, P6 ;  /* 0x000000e60403d211 */ /* 0x080fe200030f0c05 */
[----:B------:R-:W-:Y:S01]  /*11470*/  @!P5 IMAD.MOV.U32 R5, RZ, RZ, R11 ;  /* 0x000000ffff05d224 */ /* 0x000fe200078e000b */
[----:B------:R-:W-:Y:S02]  /*11480*/  @!P5 MOV R4, R13 ;  /* 0x0000000d0004d202 */ /* 0x000fe40000000f00 */
[----:B------:R-:W-:Y:S03]  /*11490*/  @!P4 LEA R8, P2, R8, R231, 0x1 ;  /* 0x000000e70808c211 */ /* 0x000fe600078408ff */
[----:B------:R-:W-:Y:S01]  /*114a0*/  @!PT LDS RZ, [RZ] ;  /* 0x00000000fffff984 */ /* 0x000fe20000000800 */
[----:B------:R-:W-:Y:S01]  /*114b0*/  @!PT LDS RZ, [RZ] ;  /* 0x00000000fffff984 */ /* 0x000fe20000000800 */
[----:B------:R-:W-:Y:S01]  /*114c0*/  @!PT LDS RZ, [RZ] ;  /* 0x00000000fffff984 */ /* 0x000fe20000000800 */
[----:B------:R3:W-:Y:S01]  /*114d0*/  @!P5 LDGSTS.E.BYPASS.LTC128B.128 [R229+0x8000], desc[UR26][R4.64] ;  /* 0x0800000004e5dfae */ /* 0x0007e2000b981a1a */
[-C--:B------:R-:W-:Y:S02]  /*114e0*/  @!P4 LEA.HI.X R9, R9, R230.reuse, R7, 0x1, P2 ;  /* 0x000000e60909c211 */ /* 0x080fe400010f0c07 */
[----:B------:R-:W-:Y:S01]  /*114f0*/  @!P4 LEA.HI.X R7, R2, R230, R10, 0x1, P1 ;  /* 0x000000e60207c211 */ /* 0x000fe200008f0c0a */
[----:B------:R3:W-:Y:S01]  /*11500*/  @P5 STS.128 [R229+0x8000], RZ ;  /* 0x008000ffe5005388 */ /* 0x0007e20000000c00 */
[----:B------:R-:W-:Y:S03]  /*11510*/  @!P5 MOV R2, R12 ;  /* 0x0000000c0002d202 */ /* 0x000fe60000000f00 */
        /* <DEDUP_REMOVED lines=17> */
.L_x_1453:
[----:B--2---:R-:W2:Y:S01]  /*11630*/  LDL R2, [R1+0xc] ;  /* 0x00000c0001027983 */ /* 0x004ea20000100800 */
[----:B------:R-:W-:Y:S04]  /*11640*/  DEPBAR.LE SB0, 0x0 ;  /* 0x000080000000791a */ /* 0x000fe80000000000 */
[----:B------:R-:W3:Y:S01]  /*11650*/  LDL R8, [R1+0x8] ;  /* 0x0000080001087983 */ /* 0x000ee20000100800 */
[----:B-1----:R-:W-:Y:S01]  /*11660*/  UIMAD.WIDE.U32 UR24, UR10, UR6, URZ ;  /* 0x000000060a1872a5 */ /* 0x002fe2000f8e00ff */
[----:B------:R-:W-:Y:S03]  /*11670*/  BAR.SYNC.DEFER_BLOCKING 0x0 ;  /* 0x0000000000007b1d */ /* 0x000fe60000010000 */
[----:B------:R-:W-:Y:S01]  /*11680*/  UIMAD UR11, UR10, UR7, UR25 ;  /* 0x000000070a0b72a4 */ /* 0x000fe2000f8e0219 */
[----:B------:R-:W-:Y:S01]  /*11690*/  ISETP.GE.AND P4, PT, R249, UR17, PT ;  /* 0x00000011f9007c0c */ /* 0x000fe2000bf86270 */
[----:B------:R-:W-:Y:S01]  /*116a0*/  ULEA UR19, UP0, UR24, UR15, 0x5 ;  /* 0x0000000f18137291 */ /* 0x000fe2000f8028ff */
[----:B------:R-:W-:Y:S02]  /*116b0*/  MOV R6, UR24 ;  /* 0x0000001800067c02 */ /* 0x000fe40008000f00 */
[----:B------:R-:W-:Y:S01]  /*116c0*/  MOV R7, UR25 ;  /* 0x0000001900077c02 */ /* 0x000fe20008000f00 */
[----:B------:R-:W-:Y:S01]  /*116d0*/  ULEA.HI.X UR18, UR24, UR12, UR11, 0x5, UP0 ;  /* 0x0000000c18127291 */ /* 0x000fe200080f2c0b */
[----:B------:R-:W-:Y:S01]  /*116e0*/  MOV R0, UR11 ;  /* 0x0000000b00007c02 */ /* 0x000fe20008000f00 */
[----:B------:R-:W-:Y:S01]  /*116f0*/  UISETP.NE.AND UP0, UPT, UR10, URZ, UPT ;  /* 0x000000ff0a00728c */ /* 0x000fe2000bf05270 */
[----:B------:R-:W-:Y:S03]  /*11700*/  MOV R7, UR19 ;  /* 0x0000001300077c02 */ /* 0x000fe60008000f00 */
[----:B------:R-:W-:Y:S01]  /*11710*/  MOV R3, UR18 ;  /* 0x0000001200037c02 */ /* 0x000fe20008000f00 */
[----:B------:R-:W1:Y:S01]  /*11720*/  S2R R133, SR_TID.X ;  /* 0x0000000000857919 */ /* 0x000e620000002100 */
[CC--:B--2---:R-:W-:Y:S02]  /*11730*/  LEA R4, P1, R6.reuse, R2.reuse, 0x6 ;  /* 0x0000000206047211 */ /* 0x0c4fe400078230ff */
[C---:B------:R-:W-:Y:S02]  /*11740*/  LEA R2, P0, R7.reuse, R2, 0x1 ;  /* 0x0000000207027211 */ /* 0x040fe400078008ff */
[-C--:B---3--:R-:W-:Y:S02]  /*11750*/  LEA.HI.X R5, R6, R8.reuse, R0, 0x6, P1 ;  /* 0x0000000806057211 */ /* 0x088fe400008f3400 */
[----:B------:R-:W-:Y:S02]  /*11760*/  LEA.HI.X R3, R7, R8, R3, 0x1, P0 ;  /* 0x0000000807037211 */ /* 0x000fe400000f0c03 */
[C---:B------:R-:W-:Y:S01]  /*11770*/  IADD3 R8, PT, PT, R222.reuse, 0x8000, RZ ;  /* 0x00008000de087810 */ /* 0x040fe20007ffe0ff */
[----:B------:R-:W-:Y:S01]  /*11780*/  @!PT LDS RZ, [RZ] ;  /* 0x00000000fffff984 */ /* 0x000fe20000000800 */
[----:B------:R-:W-:Y:S01]  /*11790*/  @!PT LDS RZ, [RZ] ;  /* 0x00000000fffff984 */ /* 0x000fe20000000800 */
[----:B------:R-:W-:Y:S01]  /*117a0*/  @!PT LDS RZ, [RZ] ;  /* 0x00000000fffff984 */ /* 0x000fe20000000800 */
[----:B------:R-:W-:Y:S01]  /*117b0*/  @!P5 LDGSTS.E.BYPASS.LTC128B.128 [R229+0xa000], desc[UR26][R4.64] ;  /* 0x0a00000004e5dfae */ /* 0x000fe2000b981a1a */
[----:B------:R-:W-:Y:S02]  /*117c0*/  IADD3 R0, PT, PT, R222, 0x8020, RZ ;  /* 0x00008020de007810 */ /* 0x000fe40007ffe0ff */
[----:B------:R-:W-:Y:S02]  /*117d0*/  @P3 IADD3 R0, PT, PT, R8, -0x20, RZ ;  /* 0xffffffe008003810 */ /* 0x000fe40007ffe0ff */
[----:B-1----:R-:W-:Y:S03]  /*117e0*/  LOP3.LUT P0, RZ, R133, 0x4, RZ, 0xc0, !PT ;  /* 0x0000000485ff7812 */ /* 0x002fe6000780c0ff */
        /* <DEDUP_REMOVED lines=17> */
[----:B------:R-:W2:Y:S01]  /*11900*/  LDSM.16.M88.4 R16, [R218+UR5+0x8000] ;  /* 0x00800005da10783b */ /* 0x000ea20008000200 */
[----:B-1----:R-:W-:Y:S04]  /*11910*/  SEL R2, R228, 0xffffffc0, !P0 ;  /* 0xffffffc0e4027807 */ /* 0x002fe80004000000 */
[-C--:B------:R-:W-:Y:S03]  /*11920*/  IADD3 R3, PT, PT, R216, R2.reuse, RZ ;  /* 0x00000002d8037210 */ /* 0x080fe60007ffe0ff */
[----:B------:R-:W1:Y:S01]  /*11930*/  LDSM.16.M88.4 R28, [R216+0x2000] ;  /* 0x00200000d81c783b */ /* 0x000e620000000200 */
[----:B------:R-:W-:Y:S07]  /*11940*/  IADD3 R2, PT, PT, R222, R2, RZ ;  /* 0x00000002de027210 */ /* 0x000fee0007ffe0ff */
[----:B------:R-:W3:Y:S08]  /*11950*/  LDSM.16.M88.4 R176, [R218+UR5+0x8800] ;  /* 0x00880005dab0783b */ /* 0x000ef00008000200 */
[----:B------:R-:W0:Y:S08]  /*11960*/  LDGDEPBAR ;  /* 0x00000000000079af */ /* 0x000e300000000000 */
[----:B------:R-:W-:Y:S08]  /*11970*/  LDSM.16.M88.4 R180, [R221] ;  /* 0x00000000ddb4783b */ /* 0x000ff00000000200 */
[----:B------:R-:W4:Y:S01]  /*11980*/  LDSM.16.M88.4 R184, [R0] ;  /* 0x0000000000b8783b */ /* 0x000f220000000200 */
[-C--:B--2---:R-:W-:Y:S07]  /*11990*/  HMMA.16816.F32 R4, R32, R16.reuse, RZ ;  /* 0x000000102004723c */ /* 0x084fee00000018ff */
[----:B------:R-:W2:Y:S01]  /*119a0*/  LDSM.16.M88.4 R188, [R221+0x2000] ;  /* 0x00200000ddbc783b */ /* 0x000ea20000000200 */
[C---:B-1----:R-:W-:Y:S07]  /*119b0*/  HMMA.16816.F32 R8, R28.reuse, R16, RZ ;  /* 0x000000101c08723c */ /* 0x042fee00000018ff */
[----:B------:R-:W1:Y:S01]  /*119c0*/  LDSM.16.M88.4 R192, [R0+0x800] ;  /* 0x0008000000c0783b */ /* 0x000e620000000200 */
[-C--:B------:R-:W-:Y:S07]  /*119d0*/  HMMA.16816.F32 R12, R28, R18.reuse, RZ ;  /* 0x000000121c0c723c */ /* 0x080fee00000018ff */
[----:B------:R-:W-:Y:S01]  /*119e0*/  LDSM.16.M88.4 R196, [R3] ;  /* 0x0000000003c4783b */ /* 0x000fe20000000200 */
[C---:B------:R-:W-:Y:S07]  /*119f0*/  HMMA.16816.F32 R16, R32.reuse, R18, RZ ;  /* 0x000000122010723c */ /* 0x040fee00000018ff */
[----:B------:R-:W5:Y:S01]  /*11a00*/  LDSM.16.M88.4 R200, [R2+0x8000] ;  /* 0x0080000002c8783b */ /* 0x000f620000000200 */
[-C--:B---3--:R-:W-:Y:S07]  /*11a10*/  HMMA.16816.F32 R20, R32, R176.reuse, RZ ;  /* 0x000000b02014723c */ /* 0x088fee00000018ff */
[----:B------:R-:W3:Y:S01]  /*11a20*/  LDSM.16.M88.4 R204, [R3+0x2000] ;  /* 0x0020000003cc783b */ /* 0x000ee20000000200 */
[C---:B------:R-:W-:Y:S07]  /*11a30*/  HMMA.16816.F32 R24, R28.reuse, R176, RZ ;  /* 0x000000b01c18723c */ /* 0x040fee00000018ff */
[----:B------:R-:W3:Y:S01]  /*11a40*/  LDSM.16.M88.4 R208, [R2+0x8800] ;  /* 0x0088000002d0783b */ /* 0x000ee20000000200 */
[-C--:B------:R-:W-:Y:S07]  /*11a50*/  HMMA.16816.F32 R28, R28, R178.reuse, RZ ;  /* 0x000000b21c1c723c */ /* 0x080fee00000018ff */
[----:B------:R-:W-:Y:S01]  /*11a60*/  LDSM.16.M88.4 R212, [R220+0x2000] ;  /* 0x00200000dcd4783b */ /* 0x000fe20000000200 */
[----:B------:R-:W-:Y:S07]  /*11a70*/  HMMA.16816.F32 R32, R32, R178, RZ ;  /* 0x000000b22020723c */ /* 0x000fee00000018ff */
[----:B------:R-:W-:Y:S01]  /*11a80*/  LDSM.16.M88.4 R176, [R220] ;  /* 0x00000000dcb0783b */ /* 0x000fe20000000200 */
[-C--:B----4-:R-:W-:Y:S08]  /*11a90*/  HMMA.16816.F32 R4, R180, R184.reuse, R4 ;  /* 0x000000b8b404723c */ /* 0x090ff00000001804 */
[C---:B--2---:R-:W-:Y:S08]  /*11aa0*/  HMMA.16816.F32 R8, R188.reuse, R184, R8 ;  /* 0x000000b8bc08723c */ /* 0x044ff00000001808 */
        /* <DEDUP_REMOVED lines=9> */
[-C--:B-----5:R-:W-:Y:S01]  /*11b40*/  HMMA.16816.F32 R4, R196, R200.reuse, R4 ;  /* 0x000000c8c404723c */ /* 0x0a0fe20000001804 */
[----:B------:R-:W4:Y:S07]  /*11b50*/  LDSM.16.M88.4 R192, [R218+UR5+0x9000] ;  /* 0x00900005dac0783b */ /* 0x000f2e0008000200 */
[C---:B---3--:R-:W-:Y:S08]  /*11b60*/  HMMA.16816.F32 R8, R204.reuse, R200, R8 ;  /* 0x000000c8cc08723c */ /* 0x048ff00000001808 */
[-C--:B------:R-:W-:Y:S08]  /*11b70*/  HMMA.16816.F32 R12, R204, R202.reuse, R12 ;  /* 0x000000cacc0c723c */ /* 0x080ff0000000180c */
[C---:B------:R-:W-:Y:S01]  /*11b80*/  HMMA.16816.F32 R16, R196.reuse, R202, R16 ;  /* 0x000000cac410723c */ /* 0x040fe20000001810 */
[----:B------:R-:W3:Y:S07]  /*11b90*/  LDSM.16.M88.4 R200, [R216+0x6000] ;  /* 0x00600000d8c8783b */ /* 0x000eee0000000200 */
[-C--:B------:R-:W-:Y:S08]  /*11ba0*/  HMMA.16816.F32 R20, R196, R208.reuse, R20 ;  /* 0x000000d0c414723c */ /* 0x080ff00000001814 */
[C---:B------:R-:W-:Y:S08]  /*11bb0*/  HMMA.16816.F32 R24, R204.reuse, R208, R24 ;  /* 0x000000d0cc18723c */ /* 0x040ff00000001818 */
[-C--:B------:R-:W-:Y:S01]  /*11bc0*/  HMMA.16816.F32 R28, R204, R210.reuse, R28 ;  /* 0x000000d2cc1c723c */ /* 0x080fe2000000181c */
[----:B------:R-:W-:Y:S07]  /*11bd0*/  LDSM.16.M88.4 R204, [R0+0x1000] ;  /* 0x0010000000cc783b */ /* 0x000fee0000000200 */
[----:B------:R-:W-:Y:S01]  /*11be0*/  HMMA.16816.F32 R32, R196, R210, R32 ;  /* 0x000000d2c420723c */ /* 0x000fe20000001820 */
[----:B------:R-:W5:Y:S07]  /*11bf0*/  LDSM.16.M88.4 R196, [R218+UR5+0x9800] ;  /* 0x00980005dac4783b */ /* 0x000f6e0008000200 */
[-C--:B--2---:R-:W-:Y:S01]  /*11c00*/  HMMA.16816.F32 R4, R176, R184.reuse, R4 ;  /* 0x000000b8b004723c */ /* 0x084fe20000001804 */
[----:B------:R-:W-:Y:S07]  /*11c10*/  LDSM.16.M88.4 R208, [R3+0x4000] ;  /* 0x0040000003d0783b */ /* 0x000fee0000000200 */
        /* <DEDUP_REMOVED lines=11> */
[----:B------:R-:W4:Y:S07]  /*11cd0*/  LDSM.16.M88.4 R180, [R0+0x1800] ;  /* 0x0018000000b4783b */ /* 0x000f2e0000000200 */
[C---:B---3--:R-:W-:Y:S08]  /*11ce0*/  HMMA.16816.F32 R8, R200.reuse, R192, R8 ;  /* 0x000000c0c808723c */ /* 0x048ff00000001808 */
[-C--:B------:R-:W-:Y:S08]  /*11cf0*/  HMMA.16816.F32 R12, R200, R194.reuse, R12 ;  /* 0x000000c2c80c723c */ /* 0x080ff0000000180c */
[C---:B------:R-:W-:Y:S01]  /*11d00*/  HMMA.16816.F32 R16, R188.reuse, R194, R16 ;  /* 0x000000c2bc10723c */ /* 0x040fe20000001810 */
[----:B------:R-:W-:Y:S07]  /*11d10*/  LDSM.16.M88.4 R192, [R2+0x9800] ;  /* 0x0098000002c0783b */ /* 0x000fee0000000200 */
[-C--:B-----5:R-:W-:Y:S08]  /*11d20*/  HMMA.16816.F32 R20, R188, R196.reuse, R20 ;  /* 0x000000c4bc14723c */ /* 0x0a0ff00000001814 */
[C---:B------:R-:W-:Y:S08]  /*11d30*/  HMMA.16816.F32 R24, R200.reuse, R196, R24 ;  /* 0x000000c4c818723c */ /* 0x040ff00000001818 */
[-C--:B------:R-:W-:Y:S01]  /*11d40*/  HMMA.16816.F32 R28, R200, R198.reuse, R28 ;  /* 0x000000c6c81c723c */ /* 0x080fe2000000181c */
[----:B------:R-:W-:Y:S07]  /*11d50*/  LDSM.16.M88.4 R200, [R219+0x9000] ;  /* 0x00900000dbc8783b */ /* 0x000fee0000000200 */
[----:B------:R-:W-:Y:S01]  /*11d60*/  HMMA.16816.F32 R32, R188, R198, R32 ;  /* 0x000000c6bc20723c */ /* 0x000fe20000001820 */
[----:B------:R-:W3:Y:S07]  /*11d70*/  LDSM.16.M88.4 R188, [R3+0x6000] ;  /* 0x0060000003bc783b */ /* 0x000eee0000000200 */
[-C--:B--2---:R-:W-:Y:S01]  /*11d80*/  HMMA.16816.F32 R4, R184, R204.reuse, R4 ;  /* 0x000000ccb804723c */ /* 0x084fe20000001804 */
[----:B------:R-:W2:Y:S07]  /*11d90*/  LDSM.16.M88.4 R196, [R220+0x4000] ;  /* 0x00400000dcc4783b */ /* 0x000eae0000000200 */
[C---:B-1----:R-:W-:Y:S08]  /*11da0*/  HMMA.16816.F32 R8, R176.reuse, R204, R8 ;  /* 0x000000ccb008723c */ /* 0x042ff00000001808 */
[-C--:B------:R-:W-:Y:S08]  /*11db0*/  HMMA.16816.F32 R12, R176, R206.reuse, R12 ;  /* 0x000000ceb00c723c */ /* 0x080ff0000000180c */
[C---:B------:R-:W-:Y:S08]  /*11dc0*/  HMMA.16816.F32 R16, R184.reuse, R206, R16 ;  /* 0x000000ceb810723c */ /* 0x040ff00000001810 */
[-C--:B----4-:R-:W-:Y:S08]  /*11dd0*/  HMMA.16816.F32 R20, R184, R180.reuse, R20 ;  /* 0x000000b4b814723c */ /* 0x090ff00000001814 */
[C---:B------:R-:W-:Y:S08]  /*11de0*/  HMMA.16816.F32 R24, R176.reuse, R180, R24 ;  /* 0x000000b4b018723c */ /* 0x040ff00000001818 */
[-C--:B------:R-:W-:Y:S01]  /*11df0*/  HMMA.16816.F32 R28, R176, R182.reuse, R28 ;  /* 0x000000b6b01c723c */ /* 0x080fe2000000181c */
[----:B------:R-:W1:Y:S07]  /*11e00*/  LDSM.16.M88.4 R176, [R220+0x6000] ;  /* 0x00600000dcb0783b */ /* 0x000e6e0000000200 */
[----:B------:R-:W-:Y:S08]  /*11e10*/  HMMA.16816.F32 R32, R184, R182, R32 ;  /* 0x000000b6b820723c */ /* 0x000ff00000001820 */
[-C--:B------:R-:W-:Y:S08]  /*11e20*/  HMMA.16816.F32 R4, R208, R212.reuse, R4 ;  /* 0x000000d4d004723c */ /* 0x080ff00000001804 */
[C---:B---3--:R-:W-:Y:S08]  /*11e30*/  HMMA.16816.F32 R8, R188.reuse, R212, R8 ;  /* 0x000000d4bc08723c */ /* 0x048ff00000001808 */
[-C--:B------:R-:W-:Y:S08]  /*11e40*/  HMMA.16816.F32 R12, R188, R214.reuse, R12 ;  /* 0x000000d6bc0c723c */ /* 0x080ff0000000180c */
[C---:B------:R-:W-:Y:S08]  /*11e50*/  HMMA.16816.F32 R16, R208.reuse, R214, R16 ;  /* 0x000000d6d010723c */ /* 0x040ff00000001810 */
[-C--:B------:R-:W-:Y:S08]  /*11e60*/  HMMA.16816.F32 R20, R208, R192.reuse, R20 ;  /* 0x000000c0d014723c */ /* 0x080ff00000001814 */
[C---:B------:R-:W-:Y:S08]  /*11e70*/  HMMA.16816.F32 R24, R188.reuse, R192, R24 ;  /* 0x000000c0bc18723c */ /* 0x040ff00000001818 */
[-C--:B------:R-:W-:Y:S08]  /*11e80*/  HMMA.16816.F32 R28, R188, R194.reuse, R28 ;  /* 0x000000c2bc1c723c */ /* 0x080ff0000000181c */
[----:B------:R-:W-:Y:S08]  /*11e90*/  HMMA.16816.F32 R32, R208, R194, R32 ;  /* 0x000000c2d020723c */ /* 0x000ff00000001820 */
[-C--:B--2---:R-:W-:Y:S08]  /*11ea0*/  HMMA.16816.F32 R4, R196, R200.reuse, R4 ;  /* 0x000000c8c404723c */ /* 0x084ff00000001804 */
[C---:B-1----:R-:W-:Y:S08]  /*11eb0*/  HMMA.16816.F32 R8, R176.reuse, R200, R8 ;  /* 0x000000c8b008723c */ /* 0x042ff00000001808 */
        /* <DEDUP_REMOVED lines=17> */
[----:B------:R-:W-:Y:S09]  /*11fd0*/  FMUL.FTZ R17, R17, UR16 ;  /* 0x0000001011117c20 */ /* 0x000ff20008410000 */
[----:B------:R1:W-:Y:S10]  /*11fe0*/  MUFU.TANH R190, R7 ;  /* 0x0000000700be7308 */ /* 0x0003f40000002400 */
[----:B------:R2:W-:Y:S10]  /*11ff0*/  MUFU.TANH R189, R15 ;  /* 0x0000000f00bd7308 */ /* 0x0005f40000002400 */
[----:B------:R3:W-:Y:S01]  /*12000*/  MUFU.TANH R188, R17 ;  /* 0x0000001100bc7308 */ /* 0x0007e20000002400 */
[----:B-1----:R-:W1:Y:S01]  /*12010*/  LDSM.16.M88.4 R4, [R219+0x9800] ;  /* 0x00980000db04783b */ /* 0x002e620000000200 */
[----:B------:R-:W-:Y:S08]  /*12020*/  DEPBAR.LE SB0, 0x0 ;  /* 0x000080000000791a */ /* 0x000ff00000000000 */
[----:B------:R-:W-:Y:S01]  /*12030*/  MUFU.TANH R180, R8 ;  /* 0x0000000800b47308 */ /* 0x000fe20000002400 */
[----:B------:R-:W-:Y:S01]  /*12040*/  BAR.SYNC.DEFER_BLOCKING 0x0 ;  /* 0x0000000000007b1d */ /* 0x000fe20000010000 */
[----:B--2---:R-:W-:Y:S01]  /*12050*/  FMUL.FTZ R15, R16, UR16 ;  /* 0x00000010100f7c20 */ /* 0x004fe20008410000 */
[----:B------:R-:W-:Y:S07]  /*12060*/  FMUL.FTZ R16, R19, UR16 ;  /* 0x0000001013107c20 */ /* 0x000fee0008410000 */
[----:B------:R-:W2:Y:S01]  /*12070*/  MUFU.TANH R184, R9 ;  /* 0x0000000900b87308 */ /* 0x000ea20000002400 */
[----:B---3--:R-:W-:Y:S09]  /*12080*/  FMUL.FTZ R17, R18, UR16 ;  /* 0x0000001012117c20 */ /* 0x008ff20008410000 */
[----:B------:R-:W-:Y:S10]  /*12090*/  MUFU.TANH R183, R10 ;  /* 0x0000000a00b77308 */ /* 0x000ff40000002400 */
[----:B------:R-:W-:Y:S01]  /*120a0*/  MUFU.TANH R182, R11 ;  /* 0x0000000b00b67308 */ /* 0x000fe20000002400 */
[----:B--2---:R-:W-:Y:S09]  /*120b0*/  FMNMX3.FTZ R135, R132, R180, R184, !PT ;  /* 0x000000b484877276 */ /* 0x004ff200078100b8 */
[----:B------:R-:W-:Y:S01]  /*120c0*/  MUFU.TANH R186, R12 ;  /* 0x0000000c00ba7308 */ /* 0x000fe20000002400 */
[-C--:B-1----:R-:W-:Y:S09]  /*120d0*/  HMMA.16816.F32 R20, R196, R4.reuse, R20 ;  /* 0x00000004c414723c */ /* 0x082ff20000001814 */
[----:B------:R-:W1:Y:S01]  /*120e0*/  MUFU.TANH R185, R13 ;  /* 0x0000000d00b97308 */ /* 0x000e620000002400 */
[C---:B------:R-:W-:Y:S09]  /*120f0*/  HMMA.16816.F32 R24, R176.reuse, R4, R24 ;  /* 0x00000004b018723c */ /* 0x040ff20000001818 */
[----:B------:R2:W-:Y:S01]  /*12100*/  MUFU.TANH R187, R14 ;  /* 0x0000000e00bb7308 */ /* 0x0005e20000002400 */
[-C--:B------:R-:W-:Y:S03]  /*12110*/  HMMA.16816.F32 R28, R176, R6.reuse, R28 ;  /* 0x00000006b01c723c */ /* 0x080fe6000000181c */
[----:B------:R-:W-:Y:S01]  /*12120*/  FMUL.FTZ R20, R20, UR16 ;  /* 0x0000001014147c20 */ /* 0x000fe20008410000 */
[----:B------:R-:W-:Y:S01]  /*12130*/  FMUL.FTZ R21, R21, UR16 ;  /* 0x0000001015157c20 */ /* 0x000fe20008410000 */
[----:B------:R-:W-:Y:S01]  /*12140*/  FMUL.FTZ R22, R22, UR16 ;  /* 0x0000001016167c20 */ /* 0x000fe20008410000 */
[----:B------:R-:W-:Y:S03]  /*12150*/  FMUL.FTZ R23, R23, UR16 ;  /* 0x0000001017177c20 */ /* 0x000fe60008410000 */
[----:B------:R-:W-:Y:S01]  /*12160*/  MUFU.TANH R15, R15 ;  /* 0x0000000f000f7308 */ /* 0x000fe20000002400 */
[----:B------:R-:W-:Y:S04]  /*12170*/  HMMA.16816.F32 R32, R196, R6, R32 ;  /* 0x00000006c420723c */ /* 0x000fe80000001820 */
[----:B------:R-:W-:Y:S01]  /*12180*/  FMUL.FTZ R24, R24, UR16 ;  /* 0x0000001018187c20 */ /* 0x000fe20008410000 */
[----:B------:R-:W-:Y:S01]  /*12190*/  FMUL.FTZ R25, R25, UR16 ;  /* 0x0000001019197c20 */ /* 0x000fe20008410000 */
[----:B------:R-:W-:Y:S03]  /*121a0*/  FMUL.FTZ R26, R26, UR16 ;  /* 0x000000101a1a7c20 */ /* 0x000fe60008410000 */
[----:B------:R-:W-:Y:S01]  /*121b0*/  MUFU.TANH R17, R17 ;  /* 0x0000001100117308 */ /* 0x000fe20000002400 */
[----:B------:R-:W-:Y:S01]  /*121c0*/  FMUL.FTZ R27, R27, UR16 ;  /* 0x000000101b1b7c20 */ /* 0x000fe20008410000 */
[----:B-1----:R-:W-:Y:S01]  /*121d0*/  FMNMX3.FTZ R135, R135, R186, R185, !PT ;  /* 0x000000ba87877276 */ /* 0x002fe200078100b9 */
[----:B------:R-:W-:Y:S01]  /*121e0*/  FMUL.FTZ R0, R30, UR16 ;  /* 0x000000101e007c20 */ /* 0x000fe20008410000 */
[----:B------:R-:W-:Y:S01]  /*121f0*/  FMUL.FTZ R28, R28, UR16 ;  /* 0x000000101c1c7c20 */ /* 0x000fe20008410000 */
[----:B------:R-:W-:Y:S01]  /*12200*/  FMUL.FTZ R29, R29, UR16 ;  /* 0x000000101d1d7c20 */ /* 0x000fe20008410000 */
[----:B--2---:R-:W-:Y:S04]  /*12210*/  FMNMX3.FTZ R14, R141, R193, R192, !PT ;  /* 0x000000c18d0e7276 */ /* 0x004fe800078100c0 */
[----:B------:R1:W-:Y:S01]  /*12220*/  MUFU.TANH R138, R0 ;  /* 0x00000000008a7308 */ /* 0x0003e20000002400 */
[----:B------:R-:W-:Y:S01]  /*12230*/  FMUL.FTZ R32, R32, UR16 ;  /* 0x0000001020207c20 */ /* 0x000fe20008410000 */
[----:B------:R-:W-:Y:S01]  /*12240*/  FMUL.FTZ R33, R33, UR16 ;  /* 0x0000001021217c20 */ /* 0x000fe20008410000 */
[----:B------:R-:W-:Y:S01]  /*12250*/  FMUL.FTZ R34, R34, UR16 ;  /* 0x0000001022227c20 */ /* 0x000fe20008410000 */
[----:B------:R-:W-:Y:S06]  /*12260*/  FMUL.FTZ R35, R35, UR16 ;  /* 0x0000001023237c20 */ /* 0x000fec0008410000 */
[----:B------:R-:W-:Y:S10]  /*12270*/  MUFU.TANH R194, R24 ;  /* 0x0000001800c27308 */ /* 0x000ff40000002400 */
[----:B------:R-:W2:Y:S01]  /*12280*/  MUFU.TANH R195, R25 ;  /* 0x0000001900c37308 */ /* 0x000ea20000002400 */
[----:B-1----:R-:W-:Y:S09]  /*12290*/  FMUL.FTZ R0, R31, UR16 ;  /* 0x000000101f007c20 */ /* 0x002ff20008410000 */
[----:B------:R1:W-:Y:S10]  /*122a0*/  MUFU.TANH R142, R0 ;  /* 0x00000000008e7308 */ /* 0x0003f40000002400 */
[----:B------:R-:W-:Y:S01]  /*122b0*/  MUFU.TANH R16, R16 ;  /* 0x0000001000107308 */ /* 0x000fe20000002400 */
[----:B--2---:R-:W-:Y:S09]  /*122c0*/  FMNMX3.FTZ R135, R135, R194, R195, !PT ;  /* 0x000000c287877276 */ /* 0x004ff200078100c3 */
[----:B------:R-:W-:Y:S01]  /*122d0*/  MUFU.TANH R201, R20 ;  /* 0x0000001400c97308 */ /* 0x000fe20000002400 */
[----:B-1----:R-:W-:Y:S04]  /*122e0*/  FMNMX3.FTZ R0, R139, R183, R182, !PT ;  /* 0x000000b78b007276 */ /* 0x002fe800078100b6 */
[----:B------:R-:W-:Y:S05]  /*122f0*/  FMNMX3.FTZ R0, R0, R187, R189, !PT ;  /* 0x000000bb00007276 */ /* 0x000fea00078100bd */
[----:B------:R-:W-:Y:S10]  /*12300*/  MUFU.TANH R203, R21 ;  /* 0x0000001500cb7308 */ /* 0x000ff40000002400 */
[----:B------:R-:W-:Y:S10]  /*12310*/  MUFU.TANH R204, R22 ;  /* 0x0000001600cc7308 */ /* 0x000ff40000002400 */
[----:B------:R-:W-:Y:S10]  /*12320*/  MUFU.TANH R205, R23 ;  /* 0x0000001700cd7308 */ /* 0x000ff40000002400 */
[----:B------:R-:W-:Y:S10]  /*12330*/  MUFU.TANH R136, R26 ;  /* 0x0000001a00887308 */ /* 0x000ff40000002400 */
[----:B------:R-:W1:Y:S10]  /*12340*/  MUFU.TANH R137, R27 ;  /* 0x0000001b00897308 */ /* 0x000e740000002400 */
[----:B------:R-:W-:Y:S10]  /*12350*/  MUFU.TANH R196, R28 ;  /* 0x0000001c00c47308 */ /* 0x000ff40000002400 */
[----:B------:R-:W2:Y:S01]  /*12360*/  MUFU.TANH R197, R29 ;  /* 0x0000001d00c57308 */ /* 0x000ea20000002400 */
[----:B-1----:R-:W-:Y:S09]  /*12370*/  FMNMX3.FTZ R0, R0, R136, R137, !PT ;  /* 0x0000008800007276 */ /* 0x002ff20007810089 */
[----:B------:R1:W3:Y:S10]  /*12380*/  MUFU.TANH R198, R32 ;  /* 0x0000002000c67308 */ /* 0x0002f40000002400 */
[----:B------:R1:W4:Y:S01]  /*12390*/  MUFU.TANH R199, R33 ;  /* 0x0000002100c77308 */ /* 0x0003220000002400 */
[----:B--2---:R-:W-:Y:S09]  /*123a0*/  FMNMX3.FTZ R135, R135, R196, R197, !PT ;  /* 0x000000c487877276 */ /* 0x004ff200078100c5 */
[----:B------:R1:W2:Y:S10]  /*123b0*/  MUFU.TANH R200, R34 ;  /* 0x0000002200c87308 */ /* 0x0002b40000002400 */
[----:B------:R1:W1:Y:S01]  /*123c0*/  MUFU.TANH R202, R35 ;  /* 0x0000002300ca7308 */ /* 0x0002620000002400 */
[----:B---34-:R-:W-:Y:S05]  /*123d0*/  BRA.U.ANY UP0, `(.L_x_1455) ;  /* 0xffffffed00b87547 */ /* 0x018fea000b93ffff */
.L_x_1454:
[----:B---3--:R-:W3:Y:S01]  /*123e0*/  SHFL.BFLY PT, R6, R135, 0x2, 0x1f ;  /* 0x0c401f0087067f89 */ /* 0x008ee200000e0000 */
[----:B------:R-:W-:Y:S01]  /*123f0*/  FMNMX3.FTZ R2, R14, R15, R188, !PT ;  /* 0x0000000f0e027276 */ /* 0x000fe200078100bc */
[----:B------:R-:W-:Y:S01]  /*12400*/  UISETP.NE.AND UP0, UPT, UR10, URZ, UPT ;  /* 0x000000ff0a00728c */ /* 0x000fe2000bf05270 */
[----:B------:R-:W-:Y:S05]  /*12410*/  FMNMX3.FTZ R0, R0, R138, R142, !PT ;  /* 0x0000008a00007276 */ /* 0x000fea000781008e */
[----:B------:R-:W-:Y:S01]  /*12420*/  LDSM.16.MT88.4 R20, [R217+0xa000] ;  /* 0x00a00000d914783b */ /* 0x000fe20000004200 */
[----:B------:R-:W-:Y:S01]  /*12430*/  FMNMX3.FTZ R5, R2, R201, R203, !PT ;  /* 0x000000c902057276 */ /* 0x000fe200078100cb */
[----:B------:R-:W-:Y:S01]  /*12440*/  UIADD3 UR10, UPT, UPT, UR10, -0x1, URZ ;  /* 0xffffffff0a0a7890 */ /* 0x000fe2000fffe0ff */
[----:B------:R-:W-:Y:S02]  /*12450*/  FMNMX3.FTZ R3, R140, R191, R190, !PT ;  /* 0x000000bf8c037276 */ /* 0x000fe400078100be */
[----:B------:R-:W-:Y:S02]  /*12460*/  FMNMX3.FTZ R5, R5, R198, R199, !PT ;  /* 0x000000c605057276 */ /* 0x000fe400078100c7 */
[----:B------:R-:W-:Y:S01]  /*12470*/  FMNMX3.FTZ R3, R3, R17, R16, !PT ;  /* 0x0000001103037276 */ /* 0x000fe20007810010 */
[----:B------:R-:W4:Y:S01]  /*12480*/  SHFL.BFLY PT, R2, R0, 0x2, 0x1f ;  /* 0x0c401f0000027f89 */ /* 0x000f2200000e0000 */
[----:B------:R-:W-:Y:S02]  /*12490*/  IADD3 R25, PT, PT, R217, 0xa040, RZ ;  /* 0x0000a040d9197810 */ /* 0x000fe40007ffe0ff */
[----:B------:R-:W-:Y:S05]  /*124a0*/  FMNMX3.FTZ R4, R3, R204, R205, !PT ;  /* 0x000000cc03047276 */ /* 0x000fea00078100cd */
[----:B------:R-:W5:Y:S01]  /*124b0*/  SHFL.BFLY PT, R8, R5, 0x2, 0x1f ;  /* 0x0c401f0005087f89 */ /* 0x000f6200000e0000 */
[----:B------:R-:W-:Y:S02]  /*124c0*/  IADD3 R24, PT, PT, R217, 0xa000, RZ ;  /* 0x0000a000d9187810 */ /* 0x000fe40007ffe0ff */
[----:B-12---:R-:W-:Y:S05]  /*124d0*/  FMNMX3.FTZ R4, R4, R200, R202, !PT ;  /* 0x000000c804047276 */ /* 0x006fea00078100ca */
[----:B------:R-:W-:Y:S08]  /*124e0*/  LDSM.16.MT88.4 R176, [R225+0xa000] ;  /* 0x00a00000e1b0783b */ /* 0x000ff00000004200 */
[----:B------:R-:W1:Y:S01]  /*124f0*/  SHFL.BFLY PT, R7, R4, 0x2, 0x1f ;  /* 0x0c401f0004077f89 */ /* 0x000e6200000e0000 */
[----:B---3--:R-:W-:Y:S07]  /*12500*/  FMNMX.FTZ R135, R135, R6, !PT ;  /* 0x0000000687877209 */ /* 0x008fee0007810000 */
[----:B------:R-:W2:Y:S01]  /*12510*/  SHFL.BFLY PT, R6, R135, 0x1, 0x1f ;  /* 0x0c201f0087067f89 */ /* 0x000ea200000e0000 */
[----:B----4-:R-:W-:Y:S02]  /*12520*/  FMNMX.FTZ R3, R0, R2, !PT ;  /* 0x0000000200037209 */ /* 0x010fe40007810000 */
[----:B-----5:R-:W-:Y:S05]  /*12530*/  FMNMX.FTZ R5, R5, R8, !PT ;  /* 0x0000000805057209 */ /* 0x020fea0007810000 */
[----:B------:R-:W3:Y:S08]  /*12540*/  SHFL.BFLY PT, R2, R3, 0x1, 0x1f ;  /* 0x0c201f0003027f89 */ /* 0x000ef000000e0000 */
[----:B------:R-:W4:Y:S01]  /*12550*/  SHFL.BFLY PT, R134, R5, 0x1, 0x1f ;  /* 0x0c201f0005867f89 */ /* 0x000f2200000e0000 */
[----:B-1----:R-:W-:Y:S07]  /*12560*/  FMNMX.FTZ R4, R4, R7, !PT ;  /* 0x0000000704047209 */ /* 0x002fee0007810000 */
[----:B------:R-:W1:Y:S01]  /*12570*/  SHFL.BFLY PT, R133, R4, 0x1, 0x1f ;  /* 0x0c201f0004857f89 */ /* 0x000e6200000e0000 */
[----:B--2---:R-:W-:Y:S04]  /*12580*/  FMNMX.FTZ R135, R135, R6, !PT ;  /* 0x0000000687877209 */ /* 0x004fe80007810000 */
[C---:B------:R-:W-:Y:S01]  /*12590*/  FSETP.NEU.FTZ.AND P1, PT, R135.reuse, -INF , PT ;  /* 0xff8000008700780b */ /* 0x040fe20003f3d000 */
[----:B------:R-:W-:Y:S01]  /*125a0*/  FADD.FTZ R0, -R135, R132 ;  /* 0x0000008487007221 */ /* 0x000fe20000010100 */
[----:B---3--:R-:W-:Y:S03]  /*125b0*/  FMNMX.FTZ R143, R3, R2, !PT ;  /* 0x00000002038f7209 */ /* 0x008fe60007810000 */
[----:B------:R-:W-:Y:S01]  /*125c0*/  FMUL.FTZ R2, R0, UR4 ;  /* 0x0000000400027c20 */ /* 0x000fe20008410000 */
[----:B----4-:R-:W-:Y:S01]  /*125d0*/  FMNMX.FTZ R134, R5, R134, !PT ;  /* 0x0000008605867209 */ /* 0x010fe20007810000 */
[C---:B------:R-:W-:Y:S02]  /*125e0*/  FADD.FTZ R0, -R143.reuse, R139 ;  /* 0x0000008b8f007221 */ /* 0x040fe40000010100 */
[----:B------:R2:W3:Y:S01]  /*125f0*/  MUFU.EX2 R132, R2 ;  /* 0x0000000200847308 */ /* 0x0004e20000000800 */
[----:B------:R-:W-:Y:S01]  /*12600*/  FMUL.FTZ R181, R143, UR4 ;  /* 0x000000048fb57c20 */ /* 0x000fe20008410000 */
[----:B------:R-:W-:Y:S02]  /*12610*/  MOV R139, R25 ;  /* 0x00000019008b7202 */ /* 0x000fe40000000f00 */
[----:B------:R-:W-:Y:S02]  /*12620*/  @P0 IADD3 R139, PT, PT, R24, -0x40, RZ ;  /* 0xffffffc0188b0810 */ /* 0x000fe40007ffe0ff */
[----:B-1----:R-:W-:Y:S01]  /*12630*/  FMNMX.FTZ R133, R4, R133, !PT ;  /* 0x0000008504857209 */ /* 0x002fe20007810000 */
[----:B------:R-:W-:Y:S01]  /*12640*/  FMUL.FTZ R4, R135, UR4 ;  /* 0x0000000487047c20 */ /* 0x000fe20008410000 */
[----:B--2---:R-:W-:Y:S01]  /*12650*/  FMUL.FTZ R2, R0, UR4 ;  /* 0x0000000400027c20 */ /* 0x004fe20008410000 */
[C---:B------:R-:W-:Y:S01]  /*12660*/  FADD.FTZ R0, -R134.reuse, R141 ;  /* 0x0000008d86007221 */ /* 0x040fe20000010100 */
[----:B------:R-:W-:Y:S01]  /*12670*/  FMUL.FTZ R141, R134, UR4 ;  /* 0x00000004868d7c20 */ /* 0x000fe20008410000 */
[C---:B---3--:R-:W-:Y:S01]  /*12680*/  FMUL.FTZ R8, R132.reuse, R144 ;  /* 0x0000009084087220 */ /* 0x048fe20000410000 */
[----:B------:R1:W2:Y:S01]  /*12690*/  MUFU.EX2 R3, R2 ;  /* 0x0000000200037308 */ /* 0x0002a20000000800 */
        /* <DEDUP_REMOVED lines=16> */
[----:B-1----:R-:W-:Y:S01]  /*127a0*/  FMUL.FTZ R2, R0, UR4 ;  /* 0x0000000400027c20 */ /* 0x002fe20008410000 */
[----:B------:R-:W-:Y:S01]  /*127b0*/  FADD.FTZ R0, -R133, R140 ;  /* 0x0000008c85007221 */ /* 0x000fe20000010100 */
[----:B------:R-:W-:Y:S01]  /*127c0*/  FSEL R140, R4, RZ, P1 ;  /* 0x000000ff048c7208 */ /* 0x000fe20000800000 */
[----:B--2---:R-:W-:Y:S01]  /*127d0*/  FMUL.FTZ R10, R3, R146 ;  /* 0x00000092030a7220 */ /* 0x004fe20000410000 */
[----:B------:R-:W-:Y:S01]  /*127e0*/  FSETP.NEU.FTZ.AND P1, PT, R143, -INF , PT ;  /* 0xff8000008f00780b */ /* 0x000fe20003f3d000 */
[----:B------:R-:W-:Y:S01]  /*127f0*/  FMUL.FTZ R0, R0, UR4 ;  /* 0x0000000400007c20 */ /* 0x000fe20008410000 */
[----:B------:R-:W1:Y:S01]  /*12800*/  MUFU.EX2 R2, R2 ;  /* 0x0000000200027308 */ /* 0x000e620000000800 */
[--C-:B------:R-:W-:Y:S01]  /*12810*/  FFMA.FTZ R4, R180, UR4, -R140.reuse ;  /* 0x00000004b4047c23 */ /* 0x100fe2000801088c */
[----:B------:R-:W-:Y:S01]  /*12820*/  FSEL R181, R181, RZ, P1 ;  /* 0x000000ffb5b57208 */ /* 0x000fe20000800000 */
[----:B------:R-:W-:Y:S01]  /*12830*/  FMUL.FTZ R180, R133, UR4 ;  /* 0x0000000485b47c20 */ /* 0x000fe20008410000 */
[----:B------:R-:W-:Y:S01]  /*12840*/  FSETP.NEU.FTZ.AND P1, PT, R134, -INF , PT ;  /* 0xff8000008600780b */ /* 0x000fe20003f3d000 */
[----:B------:R-:W-:Y:S01]  /*12850*/  FFMA.FTZ R5, R184, UR4, -R140 ;  /* 0x00000004b8057c23 */ /* 0x000fe2000801088c */
[C---:B------:R-:W-:Y:S01]  /*12860*/  FMUL.FTZ R11, R3.reuse, R147 ;  /* 0x00000093030b7220 */ /* 0x040fe20000410000 */
[----:B------:R-:W-:Y:S03]  /*12870*/  FMUL.FTZ R14, R3, R154 ;  /* 0x0000009a030e7220 */ /* 0x000fe60000410000 */
[----:B------:R2:W-:Y:S01]  /*12880*/  MUFU.EX2 R246, R4 ;  /* 0x0000000400f67308 */ /* 0x0005e20000000800 */
[----:B------:R-:W-:Y:S01]  /*12890*/  FSEL R141, R141, RZ, P1 ;  /* 0x000000ff8d8d7208 */ /* 0x000fe20000800000 */
[----:B------:R-:W-:Y:S01]  /*128a0*/  FMUL.FTZ R26, R3, R166 ;  /* 0x000000a6031a7220 */ /* 0x000fe20000410000 */
[----:B------:R-:W-:Y:S01]  /*128b0*/  FSETP.NEU.FTZ.AND P1, PT, R133, -INF , PT ;  /* 0xff8000008500780b */ /* 0x000fe20003f3d000 */
[C---:B------:R-:W-:Y:S01]  /*128c0*/  FMUL.FTZ R27, R3.reuse, R167 ;  /* 0x000000a7031b7220 */ /* 0x040fe20000410000 */
[C---:B------:R-:W-:Y:S01]  /*128d0*/  FMUL.FTZ R30, R3.reuse, R170 ;  /* 0x000000aa031e7220 */ /* 0x040fe20000410000 */
[----:B------:R-:W-:Y:S01]  /*128e0*/  FFMA.FTZ R6, R188, UR4, -R141 ;  /* 0x00000004bc067c23 */ /* 0x000fe2000801088d */
[----:B------:R-:W-:Y:S03]  /*128f0*/  FSEL R180, R180, RZ, P1 ;  /* 0x000000ffb4b47208 */ /* 0x000fe60000800000 */
[----:B------:R3:W4:Y:S01]  /*12900*/  MUFU.EX2 R248, R5 ;  /* 0x0000000500f87308 */ /* 0x0007220000000800 */
[----:B------:R-:W-:Y:S01]  /*12910*/  FMUL.FTZ R31, R3, R171 ;  /* 0x000000ab031f7220 */ /* 0x000fe20000410000 */
[C---:B-1----:R-:W-:Y:S01]  /*12920*/  FMUL.FTZ R32, R2.reuse, R172 ;  /* 0x000000ac02207220 */ /* 0x042fe20000410000 */
[C---:B------:R-:W-:Y:S01]  /*12930*/  FMUL.FTZ R33, R2.reuse, R173 ;  /* 0x000000ad02217220 */ /* 0x040fe20000410000 */
[----:B------:R-:W-:Y:S01]  /*12940*/  FFMA.FTZ R9, R17, UR4, -R180 ;  /* 0x0000000411097c23 */ /* 0x000fe200080108b4 */
[C---:B------:R-:W-:Y:S01]  /*12950*/  FMUL.FTZ R17, R2.reuse, R157 ;  /* 0x0000009d02117220 */ /* 0x040fe20000410000 */
[C---:B------:R-:W-:Y:S01]  /*12960*/  FMUL.FTZ R36, R2.reuse, R36 ;  /* 0x0000002402247220 */ /* 0x040fe20000410000 */
[C---:B------:R-:W-:Y:S03]  /*12970*/  FMUL.FTZ R37, R2.reuse, R37 ;  /* 0x0000002502257220 */ /* 0x040fe60000410000 */
[----:B------:R-:W1:Y:S01]  /*12980*/  MUFU.EX2 R0, R0 ;  /* 0x0000000000007308 */ /* 0x000e620000000800 */
[----:B--2---:R-:W-:Y:S01]  /*12990*/  FFMA.FTZ R4, R183, UR4, -R181 ;  /* 0x00000004b7047c23 */ /* 0x004fe200080108b5 */
[C---:B------:R-:W-:Y:S01]  /*129a0*/  FMUL.FTZ R42, R3.reuse, R42 ;  /* 0x0000002a032a7220 */ /* 0x040fe20000410000 */
[C---:B------:R-:W-:Y:S01]  /*129b0*/  FMUL.FTZ R43, R3.reuse, R43 ;  /* 0x0000002b032b7220 */ /* 0x040fe20000410000 */
[C---:B------:R-:W-:Y:S01]  /*129c0*/  FMUL.FTZ R46, R3.reuse, R46 ;  /* 0x0000002e032e7220 */ /* 0x040fe20000410000 */
[----:B------:R-:W-:Y:S01]  /*129d0*/  FMUL.FTZ R47, R3, R47 ;  /* 0x0000002f032f7220 */ /* 0x000fe20000410000 */
[C---:B------:R-:W-:Y:S01]  /*129e0*/  FMUL.FTZ R48, R2.reuse, R48 ;  /* 0x0000003002307220 */ /* 0x040fe20000410000 */
[----:B------:R-:W-:Y:S03]  /*129f0*/  FMUL.FTZ R49, R2, R49 ;  /* 0x0000003102317220 */ /* 0x000fe60000410000 */
[----:B------:R2:W-:Y:S01]  /*12a00*/  MUFU.EX2 R243, R4 ;  /* 0x0000000400f37308 */ /* 0x0005e20000000800 */
[----:B---3--:R-:W-:Y:S01]  /*12a10*/  FFMA.FTZ R5, R193, UR4, -R141 ;  /* 0x00000004c1057c23 */ /* 0x008fe2000801088d */
[----:B----4-:R-:W-:Y:S01]  /*12a20*/  F2FP.F16.F32.PACK_AB R144, R248, R246 ;  /* 0x000000f6f890723e */ /* 0x010fe200000000ff */
[C---:B------:R-:W-:Y:S01]  /*12a30*/  FMUL.FTZ R52, R2.reuse, R52 ;  /* 0x0000003402347220 */ /* 0x040fe20000410000 */
[----:B------:R-:W-:Y:S01]  /*12a40*/  FMUL.FTZ R53, R2, R53 ;  /* 0x0000003502357220 */ /* 0x000fe20000410000 */
[C---:B------:R-:W-:Y:S01]  /*12a50*/  FMUL.FTZ R58, R3.reuse, R58 ;  /* 0x0000003a033a7220 */ /* 0x040fe20000410000 */
[----:B------:R-:W-:Y:S01]  /*12a60*/  FMUL.FTZ R59, R3, R59 ;  /* 0x0000003b033b7220 */ /* 0x000fe20000410000 */
[--C-:B------:R-:W-:Y:S03]  /*12a70*/  FFMA.FTZ R136, R136, UR4, -R181.reuse ;  /* 0x0000000488887c23 */ /* 0x100fe600080108b5 */
[----:B------:R3:W-:Y:S01]  /*12a80*/  MUFU.EX2 R239, R5 ;  /* 0x0000000500ef7308 */ /* 0x0007e20000000800 */
[C---:B-1----:R-:W-:Y:S01]  /*12a90*/  FMUL.FTZ R7, R0.reuse, R151 ;  /* 0x0000009700077220 */ /* 0x042fe20000410000 */
        /* <DEDUP_REMOVED lines=12> */
[----:B------:R-:W-:Y:S01]  /*12b60*/  LDSM.16.MT88.4 R172, [R227] ;  /* 0x00000000e3ac783b */ /* 0x000fe20000004200 */
[--C-:B------:R-:W-:Y:S03]  /*12b70*/  FFMA.FTZ R137, R137, UR4, -R181.reuse ;  /* 0x0000000489897c23 */ /* 0x100fe600080108b5 */
[----:B------:R2:W4:Y:S01]  /*12b80*/  MUFU.EX2 R244, R4 ;  /* 0x0000000400f47308 */ /* 0x0005220000000800 */
[----:B---3--:R-:W-:Y:S01]  /*12b90*/  FMUL.FTZ R5, R2, R149 ;  /* 0x0000009502057220 */ /* 0x008fe20000410000 */
[--C-:B------:R-:W-:Y:S01]  /*12ba0*/  FFMA.FTZ R138, R138, UR4, -R181.reuse ;  /* 0x000000048a8a7c23 */ /* 0x100fe200080108b5 */
[----:B------:R-:W-:Y:S01]  /*12bb0*/  FFMA.FTZ R142, R142, UR4, -R181 ;  /* 0x000000048e8e7c23 */ /* 0x000fe200080108b5 */
[C---:B------:R-:W-:Y:S01]  /*12bc0*/  FMUL.FTZ R62, R3.reuse, R62 ;  /* 0x0000003e033e7220 */ /* 0x040fe20000410000 */
[C---:B------:R-:W-:Y:S01]  /*12bd0*/  FMUL.FTZ R63, R3.reuse, R63 ;  /* 0x0000003f033f7220 */ /* 0x040fe20000410000 */
[C---:B------:R-:W-:Y:S01]  /*12be0*/  FMUL.FTZ R64, R2.reuse, R64 ;  /* 0x0000004002407220 */ /* 0x040fe20000410000 */
[----:B------:R-:W-:Y:S03]  /*12bf0*/  FMUL.FTZ R65, R2, R65 ;  /* 0x0000004102417220 */ /* 0x000fe60000410000 */
[----:B------:R3:W-:Y:S01]  /*12c00*/  MUFU.EX2 R234, R9 ;  /* 0x0000000900ea7308 */ /* 0x0007e20000000800 */
[C---:B-1----:R-:W-:Y:S01]  /*12c10*/  FMUL.FTZ R6, R0.reuse, R150 ;  /* 0x0000009600067220 */ /* 0x042fe20000410000 */
[C---:B------:R-:W-:Y:S01]  /*12c20*/  FMUL.FTZ R66, R0.reuse, R66 ;  /* 0x0000004200427220 */ /* 0x040fe20000410000 */
[----:B------:R-:W-:Y:S01]  /*12c30*/  FMUL.FTZ R67, R0, R67 ;  /* 0x0000004300437220 */ /* 0x000fe20000410000 */
[C---:B------:R-:W-:Y:S01]  /*12c40*/  FMUL.FTZ R68, R2.reuse, R68 ;  /* 0x0000004402447220 */ /* 0x040fe20000410000 */
[----:B------:R-:W-:Y:S01]  /*12c50*/  FMUL.FTZ R69, R2, R69 ;  /* 0x0000004502457220 */ /* 0x000fe20000410000 */
[C---:B------:R-:W-:Y:S01]  /*12c60*/  FMUL.FTZ R70, R0.reuse, R70 ;  /* 0x0000004600467220 */ /* 0x040fe20000410000 */
[----:B------:R-:W-:Y:S03]  /*12c70*/  FMUL.FTZ R71, R0, R71 ;  /* 0x0000004700477220 */ /* 0x000fe60000410000 */
[----:B------:R1:W-:Y:S01]  /*12c80*/  MUFU.EX2 R213, R136 ;  /* 0x0000008800d57308 */ /* 0x0003e20000000800 */
[--C-:B--2---:R-:W-:Y:S01]  /*12c90*/  FFMA.FTZ R4, R186, UR4, -R140.reuse ;  /* 0x00000004ba047c23 */ /* 0x104fe2000801088c */
[C---:B------:R-:W-:Y:S01]  /*12ca0*/  FMUL.FTZ R74, R3.reuse, R74 ;  /* 0x0000004a034a7220 */ /* 0x040fe20000410000 */
[C---:B------:R-:W-:Y:S01]  /*12cb0*/  FMUL.FTZ R75, R3.reuse, R75 ;  /* 0x0000004b034b7220 */ /* 0x040fe20000410000 */
[C---:B------:R-:W-:Y:S01]  /*12cc0*/  FMUL.FTZ R76, R132.reuse, R76 ;  /* 0x0000004c844c7220 */ /* 0x040fe20000410000 */
[C---:B------:R-:W-:Y:S01]  /*12cd0*/  FMUL.FTZ R77, R132.reuse, R77 ;  /* 0x0000004d844d7220 */ /* 0x040fe20000410000 */
[C---:B------:R-:W-:Y:S01]  /*12ce0*/  FMUL.FTZ R78, R3.reuse, R78 ;  /* 0x0000004e034e7220 */ /* 0x040fe20000410000 */
[C---:B------:R-:W-:Y:S03]  /*12cf0*/  FMUL.FTZ R79, R3.reuse, R79 ;  /* 0x0000004f034f7220 */ /* 0x040fe60000410000 */
[----:B------:R2:W-:Y:S01]  /*12d00*/  MUFU.EX2 R245, R4 ;  /* 0x0000000400f57308 */ /* 0x0005e20000000800 */
[----:B---3--:R-:W-:Y:S01]  /*12d10*/  FMUL.FTZ R9, R132, R145 ;  /* 0x0000009184097220 */ /* 0x008fe20000410000 */
[----:B----4-:R-:W-:Y:S01]  /*12d20*/  F2FP.F16.F32.PACK_AB R145, R244, R243 ;  /* 0x000000f3f491723e */ /* 0x010fe200000000ff */
[C---:B------:R-:W-:Y:S01]  /*12d30*/  FMUL.FTZ R80, R2.reuse, R80 ;  /* 0x0000005002507220 */ /* 0x040fe20000410000 */
[----:B------:R-:W-:Y:S01]  /*12d40*/  FMUL.FTZ R81, R2, R81 ;  /* 0x0000005102517220 */ /* 0x000fe20000410000 */
[C---:B------:R-:W-:Y:S01]  /*12d50*/  FMUL.FTZ R82, R0.reuse, R82 ;  /* 0x0000005200527220 */ /* 0x040fe20000410000 */
[----:B------:R-:W-:Y:S01]  /*12d60*/  FMUL.FTZ R83, R0, R83 ;  /* 0x0000005300537220 */ /* 0x000fe20000410000 */
[C---:B------:R-:W-:Y:S01]  /*12d70*/  FMUL.FTZ R84, R2.reuse, R84 ;  /* 0x0000005402547220 */ /* 0x040fe20000410000 */
[----:B------:R-:W-:Y:S01]  /*12d80*/  FMUL.FTZ R85, R2, R85 ;  /* 0x0000005502557220 */ /* 0x000fe20000410000 */
[--C-:B-1----:R-:W-:Y:S01]  /*12d90*/  FFMA.FTZ R136, R196, UR4, -R140.reuse ;  /* 0x00000004c4887c23 */ /* 0x102fe2000801088c */
[C---:B------:R-:W-:Y:S01]  /*12da0*/  FMUL.FTZ R86, R0.reuse, R86 ;  /* 0x0000005600567220 */ /* 0x040fe20000410000 */
[----:B------:R-:W-:Y:S01]  /*12db0*/  FMUL.FTZ R87, R0, R87 ;  /* 0x0000005700577220 */ /* 0x000fe20000410000 */
[C---:B------:R-:W-:Y:S01]  /*12dc0*/  FMUL.FTZ R88, R132.reuse, R88 ;  /* 0x0000005884587220 */ /* 0x040fe20000410000 */
[----:B------:R1:W-:Y:S01]  /*12dd0*/  MUFU.EX2 R212, R136 ;  /* 0x0000008800d47308 */ /* 0x0003e20000000800 */
[C---:B------:R-:W-:Y:S01]  /*12de0*/  FMUL.FTZ R89, R132.reuse, R89 ;  /* 0x0000005984597220 */ /* 0x040fe20000410000 */
[C---:B------:R-:W-:Y:S01]  /*12df0*/  FMUL.FTZ R90, R3.reuse, R90 ;  /* 0x0000005a035a7220 */ /* 0x040fe20000410000 */
[----:B------:R-:W-:Y:S01]  /*12e00*/  FMUL.FTZ R91, R3, R91 ;  /* 0x0000005b035b7220 */ /* 0x000fe20000410000 */
[----:B--2---:R-:W-:Y:S01]  /*12e10*/  FFMA.FTZ R4, R185, UR4, -R140 ;  /* 0x00000004b9047c23 */ /* 0x004fe2000801088c */
[C---:B------:R-:W-:Y:S01]  /*12e20*/  FMUL.FTZ R92, R132.reuse, R92 ;  /* 0x0000005c845c7220 */ /* 0x040fe20000410000 */
[----:B------:R-:W-:Y:S01]  /*12e30*/  FMUL.FTZ R93, R132, R93 ;  /* 0x0000005d845d7220 */ /* 0x000fe20000410000 */
[C---:B------:R-:W-:Y:S03]  /*12e40*/  FMUL.FTZ R94, R3.reuse, R94 ;  /* 0x0000005e035e7220 */ /* 0x040fe60000410000 */
[----:B------:R2:W3:Y:S01]  /*12e50*/  MUFU.EX2 R247, R4 ;  /* 0x0000000400f77308 */ /* 0x0004e20000000800 */
[----:B------:R-:W-:Y:S01]  /*12e60*/  FMUL.FTZ R95, R3, R95 ;  /* 0x0000005f035f7220 */ /* 0x000fe20000410000 */
[C---:B------:R-:W-:Y:S01]  /*12e70*/  FMUL.FTZ R96, R2.reuse, R96 ;  /* 0x0000006002607220 */ /* 0x040fe20000410000 */
[----:B------:R-:W-:Y:S01]  /*12e80*/  FMUL.FTZ R97, R2, R97 ;  /* 0x0000006102617220 */ /* 0x000fe20000410000 */
[C---:B------:R-:W-:Y:S01]  /*12e90*/  FMUL.FTZ R98, R0.reuse, R98 ;  /* 0x0000006200627220 */ /* 0x040fe20000410000 */
[----:B------:R-:W-:Y:S01]  /*12ea0*/  FMUL.FTZ R99, R0, R99 ;  /* 0x0000006300637220 */ /* 0x000fe20000410000 */
[C---:B------:R-:W-:Y:S01]  /*12eb0*/  FMUL.FTZ R100, R2.reuse, R100 ;  /* 0x0000006402647220 */ /* 0x040fe20000410000 */
[----:B------:R-:W-:Y:S03]  /*12ec0*/  FMUL.FTZ R101, R2, R101 ;  /* 0x0000006502657220 */ /* 0x000fe60000410000 */
[----:B------:R4:W-:Y:S01]  /*12ed0*/  MUFU.EX2 R214, R137 ;  /* 0x0000008900d67308 */ /* 0x0009e20000000800 */
[----:B-1----:R-:W-:Y:S01]  /*12ee0*/  FFMA.FTZ R136, R201, UR4, -R141 ;  /* 0x00000004c9887c23 */ /* 0x002fe2000801088d */
[C---:B------:R-:W-:Y:S01]  /*12ef0*/  FMUL.FTZ R102, R0.reuse, R102 ;  /* 0x0000006600667220 */ /* 0x040fe20000410000 */
[----:B------:R-:W-:Y:S01]  /*12f00*/  FMUL.FTZ R103, R0, R103 ;  /* 0x0000006700677220 */ /* 0x000fe20000410000 */
[C---:B------:R-:W-:Y:S01]  /*12f10*/  FMUL.FTZ R112, R2.reuse, R112 ;  /* 0x0000007002707220 */ /* 0x040fe20000410000 */
[----:B------:R-:W-:Y:S01]  /*12f20*/  FMUL.FTZ R113, R2, R113 ;  /* 0x0000007102717220 */ /* 0x000fe20000410000 */
[C---:B------:R-:W-:Y:S01]  /*12f30*/  FMUL.FTZ R114, R0.reuse, R114 ;  /* 0x0000007200727220 */ /* 0x040fe20000410000 */
[----:B------:R-:W-:Y:S03]  /*12f40*/  FMUL.FTZ R115, R0, R115 ;  /* 0x0000007300737220 */ /* 0x000fe60000410000 */
[----:B------:R1:W-:Y:S01]  /*12f50*/  MUFU.EX2 R209, R136 ;  /* 0x0000008800d17308 */ /* 0x0003e20000000800 */
[----:B--2---:R-:W-:Y:S01]  /*12f60*/  FFMA.FTZ R4, R187, UR4, -R181 ;  /* 0x00000004bb047c23 */ /* 0x004fe200080108b5 */
[----:B---3--:R-:W-:Y:S01]  /*12f70*/  F2FP.F16.F32.PACK_AB R146, R247, R245 ;  /* 0x000000f5f792723e */ /* 0x008fe200000000ff */
[----:B------:R-:W-:Y:S01]  /*12f80*/  LDSM.16.MT88.4 R184, [R223+0x800] ;  /* 0x00080000dfb8783b */ /* 0x000fe20000004200 */
[C---:B------:R-:W-:Y:S01]  /*12f90*/  FMUL.FTZ R116, R2.reuse, R116 ;  /* 0x0000007402747220 */ /* 0x040fe20000410000 */
[----:B------:R-:W-:Y:S01]  /*12fa0*/  FMUL.FTZ R117, R2, R117 ;  /* 0x0000007502757220 */ /* 0x000fe20000410000 */
[C---:B------:R-:W-:Y:S01]  /*12fb0*/  FMUL.FTZ R118, R0.reuse, R118 ;  /* 0x0000007600767220 */ /* 0x040fe20000410000 */
[----:B------:R-:W-:Y:S03]  /*12fc0*/  FMUL.FTZ R119, R0, R119 ;  /* 0x0000007700777220 */ /* 0x000fe60000410000 */
[----:B------:R2:W-:Y:S01]  /*12fd0*/  MUFU.EX2 R242, R4 ;  /* 0x0000000400f27308 */ /* 0x0005e20000000800 */
[--C-:B----4-:R-:W-:Y:S01]  /*12fe0*/  FFMA.FTZ R137, R203, UR4, -R141.reuse ;  /* 0x00000004cb897c23 */ /* 0x110fe2000801088d */
        /* <DEDUP_REMOVED lines=9> */
[C---:B------:R-:W-:Y:S01]  /*13080*/  FMUL.FTZ R111, R3.reuse, R111 ;  /* 0x0000006f036f7220 */ /* 0x040fe20000410000 */
[C---:B------:R-:W-:Y:S01]  /*13090*/  FMUL.FTZ R124, R132.reuse, R124 ;  /* 0x0000007c847c7220 */ /* 0x040fe20000410000 */
[----:B------:R-:W-:Y:S01]  /*130a0*/  FMUL.FTZ R125, R132, R125 ;  /* 0x0000007d847d7220 */ /* 0x000fe20000410000 */
[C---:B------:R-:W-:Y:S01]  /*130b0*/  FMUL.FTZ R126, R3.reuse, R126 ;  /* 0x0000007e037e7220 */ /* 0x040fe20000410000 */
[C---:B------:R-:W-:Y:S03]  /*130c0*/  FMUL.FTZ R127, R3.reuse, R127 ;  /* 0x0000007f037f7220 */ /* 0x040fe60000410000 */
[----:B------:R1:W-:Y:S01]  /*130d0*/  MUFU.EX2 R206, R136 ;  /* 0x0000008800ce7308 */ /* 0x0003e20000000800 */
[--C-:B--2---:R-:W-:Y:S01]  /*130e0*/  FFMA.FTZ R4, R192, UR4, -R141.reuse ;  /* 0x00000004c0047c23 */ /* 0x104fe2000801088d */
[C---:B------:R-:W-:Y:S01]  /*130f0*/  FMUL.FTZ R104, R132.reuse, R104 ;  /* 0x0000006884687220 */ /* 0x040fe20000410000 */
[C---:B------:R-:W-:Y:S01]  /*13100*/  FMUL.FTZ R105, R132.reuse, R105 ;  /* 0x0000006984697220 */ /* 0x040fe20000410000 */
[C---:B------:R-:W-:Y:S01]  /*13110*/  FMUL.FTZ R106, R3.reuse, R106 ;  /* 0x0000006a036a7220 */ /* 0x040fe20000410000 */
[C---:B------:R-:W-:Y:S01]  /*13120*/  FMUL.FTZ R107, R3.reuse, R107 ;  /* 0x0000006b036b7220 */ /* 0x040fe20000410000 */
[C---:B------:R-:W-:Y:S01]  /*13130*/  FMUL.FTZ R120, R132.reuse, R120 ;  /* 0x0000007884787220 */ /* 0x040fe20000410000 */
[----:B------:R-:W-:Y:S03]  /*13140*/  FMUL.FTZ R121, R132, R121 ;  /* 0x0000007984797220 */ /* 0x000fe60000410000 */
[----:B------:R2:W-:Y:S01]  /*13150*/  MUFU.EX2 R241, R4 ;  /* 0x0000000400f17308 */ /* 0x0005e20000000800 */
[--C-:B---3--:R-:W-:Y:S01]  /*13160*/  FFMA.FTZ R137, R198, UR4, -R141.reuse ;  /* 0x00000004c6897c23 */ /* 0x108fe2000801088d */
[C---:B------:R-:W-:Y:S01]  /*13170*/  FMUL.FTZ R122, R3.reuse, R122 ;  /* 0x0000007a037a7220 */ /* 0x040fe20000410000 */
[----:B------:R-:W-:Y:S01]  /*13180*/  FMUL.FTZ R123, R3, R123 ;  /* 0x0000007b037b7220 */ /* 0x000fe20000410000 */
[----:B------:R-:W-:Y:S06]  /*13190*/  FFMA.FTZ R132, R132, R251, R246 ;  /* 0x000000fb84847223 */ /* 0x000fec00000100f6 */
[----:B------:R-:W-:Y:S01]  /*131a0*/  MUFU.EX2 R210, R138 ;  /* 0x0000008a00d27308 */ /* 0x000fe20000000800 */
[----:B-1----:R-:W-:Y:S01]  /*131b0*/  FFMA.FTZ R136, R205, UR4, -R180 ;  /* 0x00000004cd887c23 */ /* 0x002fe200080108b4 */
[----:B------:R-:W-:Y:S08]  /*131c0*/  FADD.FTZ R132, R248, R132 ;  /* 0x00000084f8847221 */ /* 0x000ff00000010000 */
[----:B------:R1:W3:Y:S01]  /*131d0*/  MUFU.EX2 R207, R136 ;  /* 0x0000008800cf7308 */ /* 0x0002e20000000800 */
[--C-:B--2---:R-:W-:Y:S09]  /*131e0*/  FFMA.FTZ R4, R191, UR4, -R180.reuse ;  /* 0x00000004bf047c23 */ /* 0x104ff200080108b4 */
[----:B------:R2:W-:Y:S10]  /*131f0*/  MUFU.EX2 R235, R4 ;  /* 0x0000000400eb7308 */ /* 0x0005f40000000800 */
[----:B------:R3:W-:Y:S01]  /*13200*/  MUFU.EX2 R205, R137 ;  /* 0x0000008900cd7308 */ /* 0x0007e20000000800 */
[--C-:B-1----:R-:W-:Y:S09]  /*13210*/  FFMA.FTZ R136, R200, UR4, -R180.reuse ;  /* 0x00000004c8887c23 */ /* 0x102ff200080108b4 */
[----:B------:R-:W-:Y:S01]  /*13220*/  MUFU.EX2 R142, R142 ;  /* 0x0000008e008e7308 */ /* 0x000fe20000000800 */
[--C-:B--2---:R-:W-:Y:S09]  /*13230*/  FFMA.FTZ R4, R190, UR4, -R180.reuse ;  /* 0x00000004be047c23 */ /* 0x104ff200080108b4 */
[----:B------:R1:W2:Y:S01]  /*13240*/  MUFU.EX2 R237, R4 ;  /* 0x0000000400ed7308 */ /* 0x0002a20000000800 */
[----:B---3--:R-:W-:Y:S01]  /*13250*/  F2FP.F16.F32.PACK_AB R137, R207, R206 ;  /* 0x000000cecf89723e */ /* 0x008fe200000000ff */
[--C-:B-1----:R-:W-:Y:S01]  /*13260*/  FFMA.FTZ R4, R15, UR4, -R141.reuse ;  /* 0x000000040f047c23 */ /* 0x102fe2000801088d */
[----:B--2---:R-:W-:Y:S01]  /*13270*/  F2FP.F16.F32.PACK_AB R149, R237, R235 ;  /* 0x000000ebed95723e */ /* 0x004fe200000000ff */
[----:B------:R-:W-:Y:S01]  /*13280*/  FMUL.FTZ R15, R3, R155 ;  /* 0x0000009b030f7220 */ /* 0x000fe20000410000 */
[----:B------:R-:W-:Y:S05]  /*13290*/  FFMA.FTZ R141, R199, UR4, -R141 ;  /* 0x00000004c78d7c23 */ /* 0x000fea000801088d */
[----:B------:R1:W2:Y:S01]  /*132a0*/  MUFU.EX2 R238, R4 ;  /* 0x0000000400ee7308 */ /* 0x0002a20000000800 */
[----:B------:R-:W3:Y:S01]  /*132b0*/  LDSM.16.MT88.4 R152, [R139] ;  /* 0x000000008b98783b */ /* 0x000ee20000004200 */
[----:B------:R-:W-:Y:S04]  /*132c0*/  FFMA.FTZ R3, R3, R250, R243 ;  /* 0x000000fa03037223 */ /* 0x000fe800000100f3 */
[----:B------:R-:W-:Y:S04]  /*132d0*/  FADD.FTZ R3, R244, R3 ;  /* 0x00000003f4037221 */ /* 0x000fe80000010000 */
[----:B------:R-:W4:Y:S10]  /*132e0*/  MUFU.EX2 R204, R141 ;  /* 0x0000008d00cc7308 */ /* 0x000f340000000800 */
[----:B------:R5:W-:Y:S01]  /*132f0*/  MUFU.EX2 R141, R136 ;  /* 0x00000088008d7308 */ /* 0x000be20000000800 */
[--C-:B-1----:R-:W-:Y:S01]  /*13300*/  FFMA.FTZ R4, R16, UR4, -R180.reuse ;  /* 0x0000000410047c23 */ /* 0x102fe200080108b4 */
[----:B--2---:R-:W-:Y:S01]  /*13310*/  F2FP.F16.F32.PACK_AB R150, R240, R238 ;  /* 0x000000eef096723e */ /* 0x004fe200000000ff */
[----:B------:R-:W-:Y:S02]  /*13320*/  FMUL.FTZ R16, R2, R156 ;  /* 0x0000009c02107220 */ /* 0x000fe40000410000 */
[----:B------:R-:W1:Y:S05]  /*13330*/  LDSM.16.MT88.4 R156, [R224+0xa000] ;  /* 0x00a00000e09c783b */ /* 0x000e6a0000004200 */
[----:B------:R2:W3:Y:S01]  /*13340*/  MUFU.EX2 R236, R4 ;  /* 0x0000000400ec7308 */ /* 0x0004e20000000800 */
[----:B----4-:R-:W-:Y:S01]  /*13350*/  F2FP.F16.F32.PACK_AB R138, R204, R205 ;  /* 0x000000cdcc8a723e */ /* 0x010fe200000000ff */
[----:B-----5:R-:W-:Y:S02]  /*13360*/  FFMA.FTZ R136, R202, UR4, -R180 ;  /* 0x00000004ca887c23 */ /* 0x020fe400080108b4 */
[----:B------:R-:W-:Y:S01]  /*13370*/  LDSM.16.MT88.4 R200, [R223+0x1800] ;  /* 0x00180000dfc8783b */ /* 0x000fe20000004200 */
[----:B--2---:R-:W-:Y:S01]  /*13380*/  FFMA.FTZ R4, R189, UR4, -R181 ;  /* 0x00000004bd047c23 */ /* 0x004fe200080108b5 */
[----:B---3--:R-:W-:Y:S06]  /*13390*/  F2FP.F16.F32.PACK_AB R151, R236, R234 ;  /* 0x000000eaec97723e */ /* 0x008fec00000000ff */
[----:B------:R-:W-:Y:S01]  /*133a0*/  LDSM.16.MT88.4 R180, [R139+0x800] ;  /* 0x000800008bb4783b */ /* 0x000fe20000004200 */
[----:B------:R2:W3:Y:S07]  /*133b0*/  MUFU.EX2 R233, R4 ;  /* 0x0000000400e97308 */ /* 0x0004ee0000000800 */
[----:B------:R-:W-:Y:S01]  /*133c0*/  LDSM.16.MT88.4 R188, [R217+0xb800] ;  /* 0x00b80000d9bc783b */ /* 0x000fe20000004200 */
[C---:B--2---:R-:W-:Y:S01]  /*133d0*/  FMUL.FTZ R4, R2.reuse, R148 ;  /* 0x0000009402047220 */ /* 0x044fe20000410000 */
[----:B------:R-:W-:Y:S02]  /*133e0*/  F2FP.F16.F32.PACK_AB R148, R241, R239 ;  /* 0x000000eff194723e */ /* 0x000fe400000000ff */
[----:B---3--:R-:W-:Y:S05]  /*133f0*/  F2FP.F16.F32.PACK_AB R147, R233, R242 ;  /* 0x000000f2e993723e */ /* 0x008fea00000000ff */
[-C--:B------:R-:W-:Y:S08]  /*13400*/  HMMA.16816.F32 R4, R148, R20.reuse, R4 ;  /* 0x000000149404723c */ /* 0x080ff00000001804 */
[C---:B------:R-:W-:Y:S04]  /*13410*/  HMMA.16816.F32 R8, R144.reuse, R20, R8 ;  /* 0x000000149008723c */ /* 0x040fe80000001808 */
[C---:B------:R-:W-:Y:S01]  /*13420*/  FMUL.FTZ R20, R2.reuse, R160 ;  /* 0x000000a002147220 */ /* 0x040fe20000410000 */
[--C-:B------:R-:W-:Y:S01]  /*13430*/  FFMA.FTZ R160, R195, UR4, -R140.reuse ;  /* 0x00000004c3a07c23 */ /* 0x100fe2000801088c */
[----:B------:R-:W-:Y:S01]  /*13440*/  FMUL.FTZ R21, R2, R161 ;  /* 0x000000a102157220 */ /* 0x000fe20000410000 */
[--C-:B------:R-:W-:Y:S01]  /*13450*/  FFMA.FTZ R161, R194, UR4, -R140.reuse ;  /* 0x00000004c2a17c23 */ /* 0x100fe2000801088c */
[-C--:B------:R-:W-:Y:S01]  /*13460*/  HMMA.16816.F32 R12, R144, R22.reuse, R12 ;  /* 0x00000016900c723c */ /* 0x080fe2000000180c */
[----:B------:R-:W-:Y:S01]  /*13470*/  LDSM.16.MT88.4 R192, [R226] ;  /* 0x00000000e2c0783b */ /* 0x000fe20000004200 */
[----:B------:R-:W-:Y:S01]  /*13480*/  MUFU.EX2 R215, R160 ;  /* 0x000000a000d77308 */ /* 0x000fe20000000800 */
[----:B------:R-:W-:Y:S05]  /*13490*/  FFMA.FTZ R140, R197, UR4, -R140 ;  /* 0x00000004c58c7c23 */ /* 0x000fea000801088c */
[C---:B------:R-:W-:Y:S01]  /*134a0*/  HMMA.16816.F32 R16, R148.reuse, R22, R16 ;  /* 0x000000169410723c */ /* 0x040fe20000001810 */
[----:B------:R-:W-:Y:S03]  /*134b0*/  LDSM.16.MT88.4 R196, [R139+0x1800] ;  /* 0x001800008bc4783b */ /* 0x000fe60000004200 */
[----:B------:R2:W3:Y:S01]  /*134c0*/  MUFU.EX2 R232, R161 ;  /* 0x000000a100e87308 */ /* 0x0004e20000000800 */
[C---:B------:R-:W-:Y:S01]  /*134d0*/  FMUL.FTZ R22, R0.reuse, R162 ;  /* 0x000000a200167220 */ /* 0x040fe20000410000 */
[C---:B------:R-:W-:Y:S01]  /*134e0*/  FMUL.FTZ R23, R0.reuse, R163 ;  /* 0x000000a300177220 */ /* 0x040fe20000410000 */
[----:B------:R-:W-:Y:S07]  /*134f0*/  FFMA.FTZ R0, R0, R252, R235 ;  /* 0x000000fc00007223 */ /* 0x000fee00000100eb */
[----:B------:R-:W4:Y:S01]  /*13500*/  MUFU.EX2 R211, R140 ;  /* 0x0000008c00d37308 */ /* 0x000f220000000800 */
[-C--:B------:R-:W-:Y:S09]  /*13510*/  HMMA.16816.F32 R20, R148, R176.reuse, R20 ;  /* 0x000000b09414723c */ /* 0x080ff20000001814 */
[----:B------:R5:W1:Y:S01]  /*13520*/  MUFU.EX2 R140, R136 ;  /* 0x00000088008c7308 */ /* 0x000a620000000800 */
[----:B--2---:R-:W-:Y:S01]  /*13530*/  LDSM.16.MT88.4 R160, [R217+0xa800] ;  /* 0x00a80000d9a0783b */ /* 0x004fe20000004200 */
[C---:B------:R-:W-:Y:S04]  /*13540*/  HMMA.16816.F32 R24, R144.reuse, R176, R24 ;  /* 0x000000b09018723c */ /* 0x040fe80000001818 */
[----:B---3--:R-:W-:Y:S02]  /*13550*/  F2FP.F16.F32.PACK_AB R176, R215, R232 ;  /* 0x000000e8d7b0723e */ /* 0x008fe400000000ff */
[----:B------:R-:W-:Y:S02]  /*13560*/  F2FP.F16.F32.PACK_AB R177, R214, R213 ;  /* 0x000000d5d6b1723e */ /* 0x000fe400000000ff */
[-C--:B------:R-:W-:Y:S03]  /*13570*/  HMMA.16816.F32 R28, R144, R178.reuse, R28 ;  /* 0x000000b2901c723c */ /* 0x080fe6000000181c */
[----:B-----5:R-:W-:Y:S05]  /*13580*/  F2FP.F16.F32.PACK_AB R136, R208, R209 ;  /* 0x000000d1d088723e */ /* 0x020fea00000000ff */
[C---:B------:R-:W-:Y:S04]  /*13590*/  HMMA.16816.F32 R32, R148.reuse, R178, R32 ;  /* 0x000000b29420723c */ /* 0x040fe80000001820 */
[----:B----4-:R-:W-:Y:S02]  /*135a0*/  F2FP.F16.F32.PACK_AB R178, R211, R212 ;  /* 0x000000d4d3b2723e */ /* 0x010fe400000000ff */
[----:B------:R-:W-:Y:S02]  /*135b0*/  F2FP.F16.F32.PACK_AB R179, R142, R210 ;  /* 0x000000d28eb3723e */ /* 0x000fe400000000ff */
        /* <DEDUP_REMOVED lines=14> */
[----:B------:R2:W3:Y:S07]  /*136a0*/  LDSM.16.MT88.4 R152, [R139+0x1000] ;  /* 0x001000008b98783b */ /* 0x0004ee0000004200 */
[-C--:B-1----:R-:W-:Y:S08]  /*136b0*/  HMMA.16816.F32 R84, R148, R156.reuse, R84 ;  /* 0x0000009c9454723c */ /* 0x082ff00000001854 */
[C---:B------:R-:W-:Y:S08]  /*136c0*/  HMMA.16816.F32 R88, R144.reuse, R156, R88 ;  /* 0x0000009c9058723c */ /* 0x040ff00000001858 */
[-C--:B------:R-:W-:Y:S03]  /*136d0*/  HMMA.16816.F32 R92, R144, R158.reuse, R92 ;  /* 0x0000009e905c723c */ /* 0x080fe6000000185c */
[----:B--2---:R-:W-:Y:S05]  /*136e0*/  F2FP.F16.F32.PACK_AB R139, R140, R141 ;  /* 0x0000008d8c8b723e */ /* 0x004fea00000000ff */
[C---:B------:R-:W-:Y:S01]  /*136f0*/  HMMA.16816.F32 R96, R148.reuse, R158, R96 ;  /* 0x0000009e9460723c */ /* 0x040fe20000001860 */
[----:B------:R-:W1:Y:S07]  /*13700*/  LDSM.16.MT88.4 R156, [R224+0xb000] ;  /* 0x00b00000e09c783b */ /* 0x000e6e0000004200 */
        /* <DEDUP_REMOVED lines=8> */
[-C--:B------:R-:W-:Y:S01]  /*13790*/  HMMA.16816.F32 R148, R136, R160.reuse, R4 ;  /* 0x000000a08894723c */ /* 0x080fe20000001804 */
[----:B------:R-:W2:Y:S04]  /*137a0*/  LDL.LU R7, [R1] ;  /* 0x0000000001077983 */ /* 0x000ea80000300800 */
[----:B------:R-:W-:Y:S01]  /*137b0*/  FADD.FTZ R4, R237, R0 ;  /* 0x00000000ed047221 */ /* 0x000fe20000010000 */
[----:B------:R-:W-:Y:S02]  /*137c0*/  FADD.FTZ R0, R242, R3 ;  /* 0x00000003f2007221 */ /* 0x000fe40000010000 */
        /* <DEDUP_REMOVED lines=10> */
[-C--:B------:R-:W-:Y:S03]  /*13870*/  HMMA.16816.F32 R160, R136, R172.reuse, R20 ;  /* 0x000000ac88a0723c */ /* 0x080fe60000001814 */
[----:B------:R-:W-:Y:S01]  /*13880*/  FADD.FTZ R3, R210, R0 ;  /* 0x00000000d2037221 */ /* 0x000fe20000010000 */
[----:B------:R-:W-:Y:S01]  /*13890*/  FADD.FTZ R0, R141, R5 ;  /* 0x000000058d007221 */ /* 0x000fe20000010000 */
[----:B------:R-:W-:Y:S02]  /*138a0*/  MOV R141, R134 ;  /* 0x00000086008d7202 */ /* 0x000fe40000000f00 */
[----:B------:R-:W-:Y:S01]  /*138b0*/  FADD.FTZ R250, R142, R3 ;  /* 0x000000038efa7221 */ /* 0x000fe20000010000 */
[C---:B------:R-:W-:Y:S04]  /*138c0*/  HMMA.16816.F32 R164, R176.reuse, R172, R24 ;  /* 0x000000acb0a4723c */ /* 0x040fe80000001818 */
[----:B------:R-:W-:Y:S01]  /*138d0*/  FADD.FTZ R252, R140, R0 ;  /* 0x000000008cfc7221 */ /* 0x000fe20000010000 */
[----:B------:R-:W-:Y:S03]  /*138e0*/  MOV R140, R133 ;  /* 0x00000085008c7202 */ /* 0x000fe60000000f00 */
        /* <DEDUP_REMOVED lines=26> */
[----:B------:R-:W-:Y:S01]  /*13a90*/  MOV R139, R143 ;  /* 0x0000008f008b7202 */ /* 0x000fe20000000f00 */
[----:B--2---:R-:W-:Y:S04]  /*13aa0*/  FFMA.FTZ R2, R2, R7, R239 ;  /* 0x0000000702027223 */ /* 0x004fe800000100ef */
[----:B------:R-:W-:Y:S01]  /*13ab0*/  FADD.FTZ R6, R241, R2 ;  /* 0x00000002f1067221 */ /* 0x000fe20000010000 */
[----:B------:R-:W-:Y:S01]  /*13ac0*/  FADD.FTZ R2, R245, R132 ;  /* 0x00000084f5027221 */ /* 0x000fe20000010000 */
[----:B------:R-:W-:Y:S02]  /*13ad0*/  MOV R132, R135 ;  /* 0x0000008700847202 */ /* 0x000fe40000000f00 */
[----:B------:R-:W-:Y:S01]  /*13ae0*/  FADD.FTZ R6, R238, R6 ;  /* 0x00000006ee067221 */ /* 0x000fe20000010000 */
[----:B------:R-:W-:Y:S03]  /*13af0*/  FADD.FTZ R2, R247, R2 ;  /* 0x00000002f7027221 */ /* 0x000fe60000010000 */
        /* <DEDUP_REMOVED lines=8> */
[----:B------:R-:W-:Y:S05]  /*13b80*/  FADD.FTZ R2, R204, R2 ;  /* 0x00000002cc027221 */ /* 0x000fea0000010000 */
[----:B------:R2:W-:Y:S01]  /*13b90*/  STL [R1], R2 ;  /* 0x0000000201007387 */ /* 0x0005e20000100800 */
[----:B------:R-:W-:Y:S05]  /*13ba0*/  BRA.U UP0, `(.L_x_1453) ;  /* 0xffffffd900a07547 */ /* 0x000fea000b83ffff */
.L_x_1452:
[----:B--2---:R-:W2:Y:S01]  /*13bb0*/  LDL.LU R2, [R1] ;  /* 0x0000000001027983 */ /* 0x004ea20000300800 */
[----:B------:R-:W1:Y:S01]  /*13bc0*/  S2UR UR4, SR_CgaCtaId ;  /* 0x00000000000479c3 */ /* 0x000e620000008800 */
[----:B------:R-:W-:Y:S01]  /*13bd0*/  UMOV UR5, 0x400 ;  /* 0x0000040000057882 */ /* 0x000fe20000000000 */
[----:B------:R-:W3:Y:S01]  /*13be0*/  LDCU.U8 UR7, c[0x0][0x549] ;  /* 0x0000a920ff0777ac */ /* 0x000ee20008000000 */
[----:B------:R-:W4:Y:S01]  /*13bf0*/  SHFL.BFLY PT, R4, R252, 0x2, 0x1f ;  /* 0x0c401f00fc047f89 */ /* 0x000f2200000e0000 */
[----:B------:R-:W-:-:S03]  /*13c00*/  UISETP.NE.AND UP3, UPT, UR21, -0x1, UPT ;  /* 0xffffffff1500788c */ /* 0x000fc6000bf65270 */
[----:B------:R-:W5:Y:S01]  /*13c10*/  SHFL.BFLY PT, R3, R250, 0x2, 0x1f ;  /* 0x0c401f00fa037f89 */ /* 0x000f6200000e0000 */
[----:B------:R-:W2:Y:S01]  /*13c20*/  LDCU UR8, c[0x0][0x434] ;  /* 0x00008680ff0877ac */ /* 0x000ea20008000800 */
[----:B------:R-:W5:Y:S01]  /*13c30*/  S2R R142, SR_TID.X ;  /* 0x00000000008e7919 */ /* 0x000f620000002100 */
[----:B------:R-:W4:Y:S01]  /*13c40*/  LDCU.U8 UR9, c[0x0][0x548] ;  /* 0x0000a900ff0977ac */ /* 0x000f220008000000 */
[----:B------:R-:W-:Y:S02]  /*13c50*/  UISETP.NE.AND UP2, UPT, UR21, -0x1, UPT ;  /* 0xffffffff1500788c */ /* 0x000fe4000bf45270 */
[----:B---3--:R-:W-:Y:S02]  /*13c60*/  UISETP.NE.AND UP1, UPT, UR7, URZ, UPT ;  /* 0x000000ff0700728c */ /* 0x008fe4000bf25270 */
[----:B-1----:R-:W-:Y:S01]  /*13c70*/  ULEA UR4, UR4, UR5, 0x18 ;  /* 0x0000000504047291 */ /* 0x002fe2000f8ec0ff */
[----:B----4-:R-:W-:Y:S01]  /*13c80*/  FADD.FTZ R252, R4, R252 ;  /* 0x000000fc04fc7221 */ /* 0x010fe20000010000 */
[----:B------:R-:W-:Y:S01]  /*13c90*/  UISETP.NE.AND UP0, UPT, UR9, URZ, !UP1 ;  /* 0x000000ff0900728c */ /* 0x000fe2000cf05270 */
[----:B-----5:R-:W-:-:S03]  /*13ca0*/  FADD.FTZ R250, R3, R250 ;  /* 0x000000fa03fa7221 */ /* 0x020fc60000010000 */
[----:B------:R-:W1:Y:S03]  /*13cb0*/  SHFL.BFLY PT, R4, R252, 0x1, 0x1f ;  /* 0x0c201f00fc047f89 */ /* 0x000e6600000e0000 */
[----:B------:R-:W3:Y:S01]  /*13cc0*/  @UP1 LDCU UR7, c[0x0][0x430] ;  /* 0x00008600ff0717ac */ /* 0x000ee20008000800 */
[----:B------:R-:W4:Y:S01]  /*13cd0*/  SHFL.BFLY PT, R137, R250, 0x1, 0x1f ;  /* 0x0c201f00fa897f89 */ /* 0x000f2200000e0000 */
[C---:B------:R-:W-:Y:S02]  /*13ce0*/  SHF.L.U32 R5, R142.reuse, 0x4, RZ ;  /* 0x000000048e057819 */ /* 0x040fe400000006ff */
[----:B------:R-:W-:Y:S02]  /*13cf0*/  SHF.L.U32 R6, R142, 0x5, RZ ;  /* 0x000000058e067819 */ /* 0x000fe400000006ff */
[----:B------:R-:W-:Y:S01]  /*13d00*/  LOP3.LUT R5, R5, 0x1c0, RZ, 0xc0, !PT ;  /* 0x000001c005057812 */ /* 0x000fe200078ec0ff */
[----:B-1----:R-:W-:Y:S01]  /*13d10*/  FADD.FTZ R252, R252, R4 ;  /* 0x00000004fcfc7221 */ /* 0x002fe20000010000 */
[----:B----4-:R-:W-:-:S03]  /*13d20*/  FADD.FTZ R137, R250, R137 ;  /* 0x00000089fa897221 */ /* 0x010fc60000010000 */
[----:B------:R-:W-:Y:S01]  /*13d30*/  MUFU.RCP R4, R252 ;  /* 0x000000fc00047308 */ /* 0x000fe20000001000 */
[----:B------:R-:W-:Y:S02]  /*13d40*/  FSETP.NE.FTZ.AND P3, PT, R252, RZ, PT ;  /* 0x000000fffc00720b */ /* 0x000fe40003f75000 */
[----:B------:R-:W-:-:S05]  /*13d50*/  FSETP.NE.FTZ.AND P1, PT, R137, RZ, PT ;  /* 0x000000ff8900720b */ /* 0x000fca0003f35000 */
[----:B------:R-:W1:Y:S02]  /*13d60*/  MUFU.RCP R8, R137 ;  /* 0x0000008900087308 */ /* 0x000e640000001000 */
[----:B-1----:R-:W-:-:S05]  /*13d70*/  FSEL R8, R8, 1, P1 ;  /* 0x3f80000008087808 */ /* 0x002fca0000800000 */
[C---:B------:R-:W-:Y:S01]  /*13d80*/  FMUL.FTZ R146, R8.reuse, R146 ;  /* 0x0000009208927220 */ /* 0x040fe20000410000 */
[C---:B------:R-:W-:Y:S01]  /*13d90*/  FMUL.FTZ R147, R8.reuse, R147 ;  /* 0x0000009308937220 */ /* 0x040fe20000410000 */
[C---:B------:R-:W-:Y:S01]  /*13da0*/  FMUL.FTZ R154, R8.reuse, R154 ;  /* 0x0000009a089a7220 */ /* 0x040fe20000410000 */
[C---:B------:R-:W-:Y:S01]  /*13db0*/  FMUL.FTZ R155, R8.reuse, R155 ;  /* 0x0000009b089b7220 */ /* 0x040fe20000410000 */
[C---:B------:R-:W-:Y:S01]  /*13dc0*/  FMUL.FTZ R166, R8.reuse, R166 ;  /* 0x000000a608a67220 */ /* 0x040fe20000410000 */
[C---:B------:R-:W-:Y:S01]  /*13dd0*/  FMUL.FTZ R9, R8.reuse, R167 ;  /* 0x000000a708097220 */ /* 0x040fe20000410000 */
[----:B------:R-:W-:Y:S01]  /*13de0*/  F2FP.F16.F32.PACK_AB R146, R147, R146 ;  /* 0x000000929392723e */ /* 0x000fe200000000ff */
[C---:B------:R-:W-:Y:S01]  /*13df0*/  FMUL.FTZ R170, R8.reuse, R170 ;  /* 0x000000aa08aa7220 */ /* 0x040fe20000410000 */
[----:B------:R-:W-:Y:S01]  /*13e00*/  F2FP.F16.F32.PACK_AB R154, R155, R154 ;  /* 0x0000009a9b9a723e */ /* 0x000fe200000000ff */
[C---:B------:R-:W-:Y:S01]  /*13e10*/  FMUL.FTZ R14, R8.reuse, R171 ;  /* 0x000000ab080e7220 */ /* 0x040fe20000410000 */
[----:B------:R-:W-:Y:S01]  /*13e20*/  F2FP.F16.F32.PACK_AB R9, R9, R166 ;  /* 0x000000a60909723e */ /* 0x000fe200000000ff */
[C---:B------:R-:W-:Y:S01]  /*13e30*/  FMUL.FTZ R42, R8.reuse, R42 ;  /* 0x0000002a082a7220 */ /* 0x040fe20000410000 */
[C---:B------:R-:W-:Y:S01]  /*13e40*/  FMUL.FTZ R16, R8.reuse, R43 ;  /* 0x0000002b08107220 */ /* 0x040fe20000410000 */
[----:B------:R-:W-:Y:S01]  /*13e50*/  FMUL.FTZ R46, R8, R46 ;  /* 0x0000002e082e7220 */ /* 0x000fe20000410000 */
[----:B------:R-:W-:Y:S01]  /*13e60*/  F2FP.F16.F32.PACK_AB R14, R14, R170 ;  /* 0x000000aa0e0e723e */ /* 0x000fe200000000ff */
[C---:B------:R-:W-:Y:S01]  /*13e70*/  FMUL.FTZ R74, R8.reuse, R74 ;  /* 0x0000004a084a7220 */ /* 0x040fe20000410000 */
[----:B------:R-:W-:Y:S01]  /*13e80*/  FMUL.FTZ R78, R8, R78 ;  /* 0x0000004e084e7220 */ /* 0x000fe20000410000 */
[----:B------:R-:W-:Y:S01]  /*13e90*/  F2FP.F16.F32.PACK_AB R16, R16, R42 ;  /* 0x0000002a1010723e */ /* 0x000fe200000000ff */
[C---:B------:R-:W-:Y:S01]  /*13ea0*/  FMUL.FTZ R90, R8.reuse, R90 ;  /* 0x0000005a085a7220 */ /* 0x040fe20000410000 */
        /* <DEDUP_REMOVED lines=8> */
[C---:B------:R-:W-:Y:S01]  /*13f30*/  FMUL.FTZ R21, R8.reuse, R123 ;  /* 0x0000007b08157220 */ /* 0x040fe20000410000 */
[----:B------:R-:W-:Y:S01]  /*13f40*/  F2FP.F16.F32.PACK_AB R29, R29, R106 ;  /* 0x0000006a1d1d723e */ /* 0x000fe200000000ff */
[----:B------:R-:W-:Y:S01]  /*13f50*/  FMUL.FTZ R126, R8, R126 ;  /* 0x0000007e087e7220 */ /* 0x000fe20000410000 */
[----:B------:R-:W-:-:S02]  /*13f60*/  F2FP.F16.F32.PACK_AB R25, R25, R110 ;  /* 0x0000006e1919723e */ /* 0x000fc400000000ff */
[----:B------:R-:W-:Y:S01]  /*13f70*/  F2FP.F16.F32.PACK_AB R21, R21, R122 ;  /* 0x0000007a1515723e */ /* 0x000fe200000000ff */
[----:B--2---:R-:W1:Y:S02]  /*13f80*/  SHFL.BFLY PT, R0, R2, 0x2, 0x1f ;  /* 0x0c401f0002007f89 */ /* 0x004e6400000e0000 */
[----:B-1----:R-:W-:Y:S02]  /*13f90*/  FADD.FTZ R0, R0, R2 ;  /* 0x0000000200007221 */ /* 0x002fe40000010000 */
[----:B------:R-:W1:Y:S04]  /*13fa0*/  SHFL.BFLY PT, R2, R251, 0x2, 0x1f ;  /* 0x0c401f00fb027f89 */ /* 0x000e6800000e0000 */
[----:B------:R-:W2:Y:S01]  /*13fb0*/  SHFL.BFLY PT, R136, R0, 0x1, 0x1f ;  /* 0x0c201f0000887f89 */ /* 0x000ea200000e0000 */
[----:B-1----:R-:W-:Y:S01]  /*13fc0*/  FADD.FTZ R251, R2, R251 ;  /* 0x000000fb02fb7221 */ /* 0x002fe20000010000 */
[----:B------:R-:W-:Y:S01]  /*13fd0*/  SHF.L.U32 R2, R142, 0x1, RZ ;  /* 0x000000018e027819 */ /* 0x000fe200000006ff */
[----:B--2---:R-:W-:-:S03]  /*13fe0*/  FADD.FTZ R136, R0, R136 ;  /* 0x0000008800887221 */ /* 0x004fc60000010000 */
[----:B------:R-:W1:Y:S01]  /*13ff0*/  SHFL.BFLY PT, R132, R251, 0x1, 0x1f ;  /* 0x0c201f00fb847f89 */ /* 0x000e6200000e0000 */
[----:B------:R-:W-:Y:S01]  /*14000*/  LOP3.LUT R3, R2, 0x6, RZ, 0xc0, !PT ;  /* 0x0000000602037812 */ /* 0x000fe200078ec0ff */
[----:B------:R-:W2:Y:S01]  /*14010*/  MUFU.RCP R0, R136 ;  /* 0x0000008800007308 */ /* 0x000ea20000001000 */
[----:B------:R-:W-:Y:S02]  /*14020*/  FSETP.NE.FTZ.AND P4, PT, R136, RZ, PT ;  /* 0x000000ff8800720b */ /* 0x000fe40003f95000 */
[----:B------:R-:W-:Y:S01]  /*14030*/  LOP3.LUT R3, R3, 0x7c00, R6, 0xf8, !PT ;  /* 0x00007c0003037812 */ /* 0x000fe200078ef806 */
[----:B------:R-:W-:Y:S01]  /*14040*/  FMUL.FTZ R6, R8, R62 ;  /* 0x0000003e08067220 */ /* 0x000fe20000410000 */
[----:B------:R-:W-:-:S04]  /*14050*/  LOP3.LUT R2, R5, 0x38, R2, 0xf8, !PT ;  /* 0x0000003805027812 */ /* 0x000fc800078ef802 */
[----:B------:R-:W-:Y:S02]  /*14060*/  LOP3.LUT R139, R3, R2, RZ, 0xfc, !PT ;  /* 0x00000002038b7212 */ /* 0x000fe400078efcff */
[----:B------:R-:W-:-:S05]  /*14070*/  FSEL R2, R4, 1, P3 ;  /* 0x3f80000004027808 */ /* 0x000fca0001800000 */
[----:B------:R-:W-:Y:S01]  /*14080*/  FMUL.FTZ R11, R2, R38 ;  /* 0x00000026020b7220 */ /* 0x000fe20000410000 */
[----:B--2---:R-:W-:Y:S01]  /*14090*/  FSEL R0, R0, 1, P4 ;  /* 0x3f80000000007808 */ /* 0x004fe20002000000 */
[C---:B------:R-:W-:Y:S01]  /*140a0*/  FMUL.FTZ R23, R2.reuse, R50 ;  /* 0x0000003202177220 */ /* 0x040fe20000410000 */
[C---:B------:R-:W-:Y:S01]  /*140b0*/  FMUL.FTZ R24, R2.reuse, R54 ;  /* 0x0000003602187220 */ /* 0x040fe20000410000 */
[----:B------:R-:W-:Y:S01]  /*140c0*/  FMUL.FTZ R150, R2, R150 ;  /* 0x0000009602967220 */ /* 0x000fe20000410000 */
[----:B-1----:R-:W-:Y:S01]  /*140d0*/  FADD.FTZ R132, R251, R132 ;  /* 0x00000084fb847221 */ /* 0x002fe20000010000 */
        /* <DEDUP_REMOVED lines=34> */
[----:B------:R-:W-:Y:S01]  /*14300*/  FMUL.FTZ R53, R8, R59 ;  /* 0x0000003b08357220 */ /* 0x000fe20000410000 */
[C---:B------:R-:W-:Y:S01]  /*14310*/  FMUL.FTZ R10, R2.reuse, R151 ;  /* 0x00000097020a7220 */ /* 0x040fe20000410000 */
[C---:B------:R-:W-:Y:S01]  /*14320*/  FMUL.FTZ R15, R2.reuse, R51 ;  /* 0x00000033020f7220 */ /* 0x040fe20000410000 */
[C---:B------:R-:W-:Y:S01]  /*14330*/  FMUL.FTZ R66, R2.reuse, R66 ;  /* 0x0000004202427220 */ /* 0x040fe20000410000 */
[----:B------:R-:W-:Y:S01]  /*14340*/  FMUL.FTZ R51, R2, R67 ;  /* 0x0000004302337220 */ /* 0x000fe20000410000 */
[----:B------:R-:W-:Y:S01]  /*14350*/  FMUL.FTZ R49, R8, R63 ;  /* 0x0000003f08317220 */ /* 0x000fe20000410000 */
[----:B------:R-:W-:Y:S01]  /*14360*/  F2FP.F16.F32.PACK_AB R10, R10, R150 ;  /* 0x000000960a0a723e */ /* 0x000fe200000000ff */
[C---:B------:R-:W-:Y:S01]  /*14370*/  FMUL.FTZ R158, R2.reuse, R158 ;  /* 0x0000009e029e7220 */ /* 0x040fe20000410000 */
[C---:B------:R-:W-:Y:S01]  /*14380*/  FMUL.FTZ R159, R2.reuse, R159 ;  /* 0x0000009f029f7220 */ /* 0x040fe20000410000 */
[----:B------:R-:W-:Y:S01]  /*14390*/  F2FP.F16.F32.PACK_AB R51, R51, R66 ;  /* 0x000000423333723e */ /* 0x000fe200000000ff */
[C---:B------:R-:W-:Y:S01]  /*143a0*/  FMUL.FTZ R12, R2.reuse, R39 ;  /* 0x00000027020c7220 */ /* 0x040fe20000410000 */
[----:B------:R-:W-:Y:S01]  /*143b0*/  MOV R66, 0x20 ;  /* 0x0000002000427802 */ /* 0x000fe20000000f00 */
[C---:B------:R-:W-:Y:S01]  /*143c0*/  FMUL.FTZ R162, R2.reuse, R162 ;  /* 0x000000a202a27220 */ /* 0x040fe20000410000 */
[----:B------:R-:W-:Y:S01]  /*143d0*/  F2FP.F16.F32.PACK_AB R63, R149, R148 ;  /* 0x00000094953f723e */ /* 0x000fe200000000ff */
[C---:B------:R-:W-:Y:S01]  /*143e0*/  FMUL.FTZ R163, R2.reuse, R163 ;  /* 0x000000a302a37220 */ /* 0x040fe20000410000 */
[----:B------:R-:W-:Y:S01]  /*143f0*/  F2FP.F16.F32.PACK_AB R49, R49, R6 ;  /* 0x000000063131723e */ /* 0x000fe200000000ff */
[----:B------:R-:W-:Y:S01]  /*14400*/  FMUL.FTZ R174, R2, R174 ;  /* 0x000000ae02ae7220 */ /* 0x000fe20000410000 */
[----:B-1----:R-:W-:Y:S01]  /*14410*/  FSEL R0, R0, 1, P2 ;  /* 0x3f80000000007808 */ /* 0x002fe20001000000 */
[C---:B------:R-:W-:Y:S01]  /*14420*/  FMUL.FTZ R4, R2.reuse, R175 ;  /* 0x000000af02047220 */ /* 0x040fe20000410000 */
[----:B------:R-:W-:Y:S01]  /*14430*/  F2FP.F16.F32.PACK_AB R3, R3, R156 ;  /* 0x0000009c0303723e */ /* 0x000fe200000000ff */
        /* <DEDUP_REMOVED lines=35> */
[----:B------:R-:W-:Y:S01]  /*14670*/  F2FP.F16.F32.PACK_AB R56, R32, R52 ;  /* 0x000000342038723e */ /* 0x000fe200000000ff */
[----:B------:R-:W-:Y:S01]  /*14680*/  FMUL.FTZ R71, R2, R71 ;  /* 0x0000004702477220 */ /* 0x000fe20000410000 */
[----:B------:R-:W-:Y:S01]  /*14690*/  F2FP.F16.F32.PACK_AB R52, R64, R138 ;  /* 0x0000008a4034723e */ /* 0x000fe200000000ff */
[C---:B------:R-:W-:Y:S01]  /*146a0*/  FMUL.FTZ R82, R2.reuse, R82 ;  /* 0x0000005202527220 */ /* 0x040fe20000410000 */
[----:B------:R-:W-:Y:S01]  /*146b0*/  MOV R64, 0x10 ;  /* 0x0000001000407802 */ /* 0x000fe20000000f00 */
[C---:B------:R-:W-:Y:S01]  /*146c0*/  FMUL.FTZ R83, R2.reuse, R83 ;  /* 0x0000005302537220 */ /* 0x040fe20000410000 */
[----:B------:R-:W-:Y:S01]  /*146d0*/  F2FP.F16.F32.PACK_AB R53, R53, R0 ;  /* 0x000000003535723e */ /* 0x000fe200000000ff */
[C---:B------:R-:W-:Y:S01]  /*146e0*/  FMUL.FTZ R86, R2.reuse, R86 ;  /* 0x0000005602567220 */ /* 0x040fe20000410000 */
[----:B------:R-:W-:Y:S01]  /*146f0*/  LEA R0, R139, UR4, 0x1 ;  /* 0x000000048b007c11 */ /* 0x000fe2000f8e08ff */
[----:B------:R-:W-:Y:S01]  /*14700*/  FMUL.FTZ R39, R2, R87 ;  /* 0x0000005702277220 */ /* 0x000fe20000410000 */
[----:B------:R-:W-:Y:S01]  /*14710*/  SEL R64, R64, 0xfffffff0, !P0 ;  /* 0xfffffff040407807 */ /* 0x000fe20004000000 */
[----:B------:R-:W-:Y:S01]  /*14720*/  FMUL.FTZ R98, R2, R98 ;  /* 0x0000006202627220 */ /* 0x000fe20000410000 */
[----:B------:R-:W-:Y:S01]  /*14730*/  LOP3.LUT P0, RZ, R142, 0x8, RZ, 0xc0, !PT ;  /* 0x000000088eff7812 */ /* 0x000fe2000780c0ff */
[----:B------:R1:W-:Y:S01]  /*14740*/  STS [R0+0x400], R10 ;  /* 0x0004000a00007388 */ /* 0x0003e20000000800 */
        /* <DEDUP_REMOVED lines=13> */
[----:B------:R-:W2:Y:S01]  /*14820*/  @!UP3 LDCU.64 UR4, c[0x0][0x400] ;  /* 0x00008000ff04b7ac */ /* 0x000ea20008000a00 */
[----:B------:R-:W-:Y:S01]  /*14830*/  F2FP.F16.F32.PACK_AB R5, R5, R152 ;  /* 0x000000980505723e */ /* 0x000fe200000000ff */
[----:B------:R4:W-:Y:S01]  /*14840*/  STS [R6], R3 ;  /* 0x0000000306007388 */ /* 0x0009e20000000800 */
[----:B------:R-:W-:Y:S01]  /*14850*/  F2FP.F16.F32.PACK_AB R62, R161, R160 ;  /* 0x000000a0a13e723e */ /* 0x000fe200000000ff */
[C---:B------:R-:W-:Y:S01]  /*14860*/  FMUL.FTZ R57, R8.reuse, R47 ;  /* 0x0000002f08397220 */ /* 0x040fe20000410000 */
[----:B------:R-:W-:Y:S01]  /*14870*/  F2FP.F16.F32.PACK_AB R61, R163, R162 ;  /* 0x000000a2a33d723e */ /* 0x000fe200000000ff */
[----:B------:R5:W-:Y:S01]  /*14880*/  STS [R6+0x400], R2 ;  /* 0x0004000206007388 */ /* 0x000be20000000800 */
[----:B------:R-:W-:Y:S01]  /*14890*/  F2FP.F16.F32.PACK_AB R7, R7, R172 ;  /* 0x000000ac0707723e */ /* 0x000fe200000000ff */
[----:B------:R-:W-:Y:S01]  /*148a0*/  FMUL.FTZ R45, R8, R75 ;  /* 0x0000004b082d7220 */ /* 0x000fe20000410000 */
[----:B------:R-:W-:Y:S01]  /*148b0*/  F2FP.F16.F32.PACK_AB R4, R4, R174 ;  /* 0x000000ae0404723e */ /* 0x000fe200000000ff */
[----:B------:R-:W-:Y:S01]  /*148c0*/  STS [R0+0x2000], R65 ;  /* 0x0020004100007388 */ /* 0x000fe20000000800 */
[----:B-1----:R-:W-:Y:S01]  /*148d0*/  SEL R10, R66, 0xffffffe0, !P0 ;  /* 0xffffffe0420a7807 */ /* 0x002fe20004000000 */
[----:B------:R-:W-:Y:S01]  /*148e0*/  FMUL.FTZ R41, R8, R79 ;  /* 0x0000004f08297220 */ /* 0x000fe20000410000 */
[----:B------:R-:W-:Y:S01]  /*148f0*/  LOP3.LUT P0, RZ, R142, 0x10, RZ, 0xc0, !PT ;  /* 0x000000108eff7812 */ /* 0x000fe2000780c0ff */
[----:B------:R-:W-:Y:S01]  /*14900*/  STS [R0+0x2400], R146 ;  /* 0x0024009200007388 */ /* 0x000fe20000000800 */
[----:B------:R-:W-:Y:S01]  /*14910*/  F2FP.F16.F32.PACK_AB R60, R165, R164 ;  /* 0x000000a4a53c723e */ /* 0x000fe200000000ff */
[----:B------:R-:W-:Y:S01]  /*14920*/  FMUL.FTZ R37, R8, R91 ;  /* 0x0000005b08257220 */ /* 0x000fe20000410000 */
[----:B------:R-:W-:Y:S01]  /*14930*/  F2FP.F16.F32.PACK_AB R59, R169, R168 ;  /* 0x000000a8a93b723e */ /* 0x000fe200000000ff */
[----:B------:R1:W-:Y:S01]  /*14940*/  STS [R6+0x2000], R5 ;  /* 0x0020000506007388 */ /* 0x0003e20000000800 */
[----:B------:R-:W-:Y:S01]  /*14950*/  F2FP.F16.F32.PACK_AB R13, R13, R36 ;  /* 0x000000240d0d723e */ /* 0x000fe200000000ff */
[----:B--2---:R-:W-:Y:S01]  /*14960*/  @!UP3 UIMAD.WIDE.U32 UR10, UR22, UR4, URZ ;  /* 0x00000004160ab2a5 */ /* 0x004fe2000f8e00ff */
[----:B------:R-:W-:Y:S01]  /*14970*/  F2FP.F16.F32.PACK_AB R12, R12, R11 ;  /* 0x0000000b0c0c723e */ /* 0x000fe200000000ff */
[----:B------:R-:W-:Y:S01]  /*14980*/  STS [R6+0x2400], R154 ;  /* 0x0024009a06007388 */ /* 0x000fe20000000800 */
[----:B------:R-:W-:Y:S01]  /*14990*/  F2FP.F16.F32.PACK_AB R11, R28, R48 ;  /* 0x000000301c0b723e */ /* 0x000fe200000000ff */
[----:B------:R-:W-:Y:S01]  /*149a0*/  @!UP3 UIMAD UR6, UR22, UR5, UR11 ;  /* 0x000000051606b2a4 */ /* 0x000fe2000f8e020b */
[----:B------:R-:W-:Y:S01]  /*149b0*/  F2FP.F16.F32.PACK_AB R15, R15, R23 ;  /* 0x000000170f0f723e */ /* 0x000fe200000000ff */
[----:B------:R-:W2:Y:S01]  /*149c0*/  @UP3 LDCU.64 UR4, c[0x0][0x408] ;  /* 0x00008100ff0437ac */ /* 0x000ea20008000a00 */
[----:B----4-:R-:W-:-:S02]  /*149d0*/  IADD3 R3, PT, PT, R0, R10, RZ ;  /* 0x0000000a00037210 */ /* 0x010fc40007ffe0ff */
[----:B------:R-:W-:Y:S02]  /*149e0*/  F2FP.F16.F32.PACK_AB R17, R17, R40 ;  /* 0x000000281111723e */ /* 0x000fe400000000ff */
[C---:B-----5:R-:W-:Y:S01]  /*149f0*/  IADD3 R2, PT, PT, R0.reuse, 0x40, RZ ;  /* 0x0000004000027810 */ /* 0x060fe20007ffe0ff */
[----:B------:R-:W-:Y:S01]  /*14a00*/  STS [R3], R62 ;  /* 0x0000003e03007388 */ /* 0x000fe20000000800 */
[----:B------:R-:W-:Y:S01]  /*14a10*/  @P0 IADD3 R2, PT, PT, R0, -0x40, RZ ;  /* 0xffffffc000020810 */ /* 0x000fe20007ffe0ff */
[----:B------:R-:W3:Y:S01]  /*14a20*/  LDCU UR11, c[0x0][0x434] ;  /* 0x00008680ff0b77ac */ /* 0x000ee20008000800 */
[----:B------:R-:W-:Y:S01]  /*14a30*/  F2FP.F16.F32.PACK_AB R58, R18, R44 ;  /* 0x0000002c123a723e */ /* 0x000fe200000000ff */
[----:B------:R-:W-:Y:S01]  /*14a40*/  STS [R3+0x400], R61 ;  /* 0x0004003d03007388 */ /* 0x000fe20000000800 */
[----:B------:R-:W-:Y:S01]  /*14a50*/  F2FP.F16.F32.PACK_AB R57, R57, R46 ;  /* 0x0000002e3939723e */ /* 0x000fe200000000ff */
[----:B---3--:R-:W-:Y:S01]  /*14a60*/  @UP1 UIMAD UR11, UR7, UR8, URZ ;  /* 0x00000008070b12a4 */ /* 0x008fe2000f8e02ff */
[----:B------:R-:W-:Y:S01]  /*14a70*/  F2FP.F16.F32.PACK_AB R55, R55, R24 ;  /* 0x000000183737723e */ /* 0x000fe200000000ff */
[----:B------:R-:W3:Y:S01]  /*14a80*/  S2UR UR7, SR_CTAID.Z ;  /* 0x00000000000779c3 */ /* 0x000ee20000002700 */
[----:B------:R-:W-:-:S02]  /*14a90*/  F2FP.F16.F32.PACK_AB R54, R54, R19 ;  /* 0x000000133636723e */ /* 0x000fc400000000ff */
[----:B-1----:R-:W-:Y:S01]  /*14aa0*/  IADD3 R5, PT, PT, R64, R3, RZ ;  /* 0x0000000340057210 */ /* 0x002fe20007ffe0ff */
[----:B--2---:R-:W-:Y:S01]  /*14ab0*/  @UP3 UIMAD.WIDE.U32 UR12, UR21, UR4, URZ ;  /* 0x00000004150c32a5 */ /* 0x004fe2000f8e00ff */
[----:B------:R-:W-:Y:S02]  /*14ac0*/  F2FP.F16.F32.PACK_AB R50, R50, R20 ;  /* 0x000000143232723e */ /* 0x000fe400000000ff */
[----:B------:R-:W-:Y:S01]  /*14ad0*/  F2FP.F16.F32.PACK_AB R48, R69, R68 ;  /* 0x000000444530723e */ /* 0x000fe200000000ff */
[----:B------:R1:W-:Y:S01]  /*14ae0*/  STS [R5], R7 ;  /* 0x0000000705007388 */ /* 0x0003e20000000800 */
[----:B------:R-:W-:Y:S01]  /*14af0*/  F2FP.F16.F32.PACK_AB R47, R71, R70 ;  /* 0x00000046472f723e */ /* 0x000fe200000000ff */
[----:B------:R-:W-:Y:S01]  /*14b00*/  @UP3 UIMAD UR6, UR21, UR5, UR13 ;  /* 0x00000005150632a4 */ /* 0x000fe2000f8e020d */
[----:B------:R-:W-:Y:S01]  /*14b10*/  F2FP.F16.F32.PACK_AB R44, R81, R80 ;  /* 0x00000050512c723e */ /* 0x000fe200000000ff */
[----:B------:R-:W-:Y:S01]  /*14b20*/  STS [R5+0x400], R4 ;  /* 0x0004000405007388 */ /* 0x000fe20000000800 */
[----:B------:R-:W-:Y:S01]  /*14b30*/  F2FP.F16.F32.PACK_AB R43, R83, R82 ;  /* 0x00000052532b723e */ /* 0x000fe200000000ff */
[----:B------:R-:W-:Y:S01]  /*14b40*/  @!UP2 UIMAD UR21, UR22, UR8, URZ ;  /* 0x000000081615a2a4 */ /* 0x000fe2000f8e02ff */
[----:B------:R-:W-:Y:S01]  /*14b50*/  F2FP.F16.F32.PACK_AB R46, R73, R72 ;  /* 0x00000048492e723e */ /* 0x000fe200000000ff */
[----:B------:R2:W-:Y:S01]  /*14b60*/  STS [R3+0x2400], R9 ;  /* 0x0024000903007388 */ /* 0x0005e20000000800 */
[----:B------:R-:W-:Y:S01]  /*14b70*/  F2FP.F16.F32.PACK_AB R45, R45, R74 ;  /* 0x0000004a2d2d723e */ /* 0x000fe200000000ff */
[----:B------:R-:W-:Y:S01]  /*14b80*/  @UP3 UMOV UR10, UR12 ;  /* 0x0000000c000a3c82 */ /* 0x000fe20008000000 */
[----:B------:R-:W-:Y:S01]  /*14b90*/  F2FP.F16.F32.PACK_AB R42, R77, R76 ;  /* 0x0000004c4d2a723e */ /* 0x000fe200000000ff */
[----:B------:R-:W-:Y:S01]  /*14ba0*/  STS [R3+0x2000], R60 ;  /* 0x0020003c03007388 */ /* 0x000fe20000000800 */
[----:B------:R-:W-:Y:S01]  /*14bb0*/  F2FP.F16.F32.PACK_AB R41, R41, R78 ;  /* 0x0000004e2929723e */ /* 0x000fe200000000ff */
[----:B------:R-:W4:Y:S01]  /*14bc0*/  @UP1 LDCU UR5, c[0x0][0x430] ;  /* 0x00008600ff0517ac */ /* 0x000f220008000800 */
[----:B------:R-:W-:Y:S01]  /*14bd0*/  F2FP.F16.F32.PACK_AB R40, R85, R84 ;  /* 0x000000545528723e */ /* 0x000fe200000000ff */
[----:B------:R-:W-:Y:S01]  /*14be0*/  STS [R5+0x2000], R59 ;  /* 0x0020003b05007388 */ /* 0x000fe20000000800 */
[----:B------:R-:W-:Y:S01]  /*14bf0*/  F2FP.F16.F32.PACK_AB R39, R39, R86 ;  /* 0x000000562727723e */ /* 0x000fe200000000ff */
[----:B------:R-:W-:Y:S01]  /*14c00*/  @UP1 UMOV UR4, 0x1 ;  /* 0x0000000100041882 */ /* 0x000fe20000000000 */
[----:B------:R-:W-:Y:S01]  /*14c10*/  F2FP.F16.F32.PACK_AB R36, R97, R96 ;  /* 0x000000606124723e */ /* 0x000fe200000000ff */
[----:B------:R-:W-:Y:S01]  /*14c20*/  STS [R5+0x2400], R14 ;  /* 0x0024000e05007388 */ /* 0x000fe20000000800 */
[----:B------:R-:W-:Y:S01]  /*14c30*/  F2FP.F16.F32.PACK_AB R35, R35, R98 ;  /* 0x000000622323723e */ /* 0x000fe200000000ff */
[----:B------:R-:W-:Y:S01]  /*14c40*/  USHF.R.S32.HI UR12, URZ, 0x1f, UR21 ;  /* 0x0000001fff0c7899 */ /* 0x000fe20008011415 */
[----:B------:R-:W-:Y:S01]  /*14c50*/  F2FP.F16.F32.PACK_AB R38, R38, R88 ;  /* 0x000000582626723e */ /* 0x000fe200000000ff */
[----:B------:R-:W-:Y:S01]  /*14c60*/  STS [R2], R13 ;  /* 0x0000000d02007388 */ /* 0x000fe20000000800 */
[----:B-1----:R-:W-:-:S02]  /*14c70*/  IADD3 R7, PT, PT, R64, R2, RZ ;  /* 0x0000000240077210 */ /* 0x002fc40007ffe0ff */
[----:B------:R-:W-:Y:S01]  /*14c80*/  F2FP.F16.F32.PACK_AB R37, R37, R90 ;  /* 0x0000005a2525723e */ /* 0x000fe200000000ff */
[----:B------:R-:W-:Y:S01]  /*14c90*/  STS [R2+0x400], R12 ;  /* 0x0004000c02007388 */ /* 0x000fe20000000800 */
[----:B------:R-:W-:Y:S02]  /*14ca0*/  F2FP.F16.F32.PACK_AB R34, R34, R92 ;  /* 0x0000005c2222723e */ /* 0x000fe400000000ff */
[----:B------:R-:W-:Y:S01]  /*14cb0*/  F2FP.F16.F32.PACK_AB R32, R101, R100 ;  /* 0x000000646520723e */ /* 0x000fe200000000ff */
[----:B------:R-:W-:Y:S01]  /*14cc0*/  STS [R7], R11 ;  /* 0x0000000b07007388 */ /* 0x000fe20000000800 */
[----:B--2---:R-:W-:Y:S02]  /*14cd0*/  IADD3 R9, PT, PT, R10, R2, RZ ;  /* 0x000000020a097210 */ /* 0x004fe40007ffe0ff */
[----:B------:R-:W-:Y:S01]  /*14ce0*/  F2FP.F16.F32.PACK_AB R31, R31, R102 ;  /* 0x000000661f1f723e */ /* 0x000fe200000000ff */
[----:B------:R-:W-:Y:S01]  /*14cf0*/  STS [R7+0x400], R15 ;  /* 0x0004000f07007388 */ /* 0x000fe20000000800 */
[----:B------:R-:W-:-:S02]  /*14d00*/  IADD3 R4, PT, PT, R64, R9, RZ ;  /* 0x0000000940047210 */ /* 0x000fc40007ffe0ff */
        /* <DEDUP_REMOVED lines=14> */
[----:B------:R-:W-:-:S03]  /*14df0*/  F2FP.F16.F32.PACK_AB R18, R125, R124 ;  /* 0x0000007c7d12723e */ /* 0x000fc600000000ff */
[----:B------:R-:W-:Y:S04]  /*14e00*/  STS [R9+0x400], R55 ;  /* 0x0004003709007388 */ /* 0x000fe80000000800 */
[----:B------:R-:W-:Y:S04]  /*14e10*/  STS [R4], R52 ;  /* 0x0000003404007388 */ /* 0x000fe80000000800 */
        /* <DEDUP_REMOVED lines=17> */
[----:B-1----:R-:W-:-:S03]  /*14f30*/  FMUL.FTZ R0, R8, R127 ;  /* 0x0000007f08007220 */ /* 0x002fc60000410000 */
[----:B------:R-:W-:Y:S02]  /*14f40*/  STS [R3+0x6000], R38 ;  /* 0x0060002603007388 */ /* 0x000fe40000000800 */
[----:B------:R-:W-:Y:S02]  /*14f50*/  F2FP.F16.F32.PACK_AB R0, R0, R126 ;  /* 0x0000007e0000723e */ /* 0x000fe400000000ff */
[----:B------:R1:W-:Y:S04]  /*14f60*/  STS [R3+0x6400], R37 ;  /* 0x0064002503007388 */ /* 0x0003e80000000800 */
[----:B------:R-:W-:Y:S04]  /*14f70*/  STS [R5+0x6000], R34 ;  /* 0x0060002205007388 */ /* 0x000fe80000000800 */
[----:B------:R-:W-:Y:S04]  /*14f80*/  STS [R5+0x6400], R33 ;  /* 0x0064002105007388 */ /* 0x000fe80000000800 */
[----:B------:R-:W-:Y:S04]  /*14f90*/  STS [R2+0x4000], R32 ;  /* 0x0040002002007388 */ /* 0x000fe80000000800 */
[----:B------:R-:W-:Y:S04]  /*14fa0*/  STS [R2+0x4400], R31 ;  /* 0x0044001f02007388 */ /* 0x000fe80000000800 */
[----:B------:R-:W-:Y:S04]  /*14fb0*/  STS [R7+0x4000], R28 ;  /* 0x0040001c07007388 */ /* 0x000fe80000000800 */
[----:B------:R-:W-:Y:S01]  /*14fc0*/  STS [R7+0x4400], R27 ;  /* 0x0044001b07007388 */ /* 0x000fe20000000800 */
[----:B-1----:R-:W1:Y:S03]  /*14fd0*/  @P4 LDC R3, c[0x0][0x458] ;  /* 0x00011600ff034b82 */ /* 0x002e660000000800 */
[----:B------:R-:W-:Y:S04]  /*14fe0*/  STS [R2+0x6000], R30 ;  /* 0x0060001e02007388 */ /* 0x000fe80000000800 */
[----:B------:R2:W-:Y:S04]  /*14ff0*/  STS [R2+0x6400], R29 ;  /* 0x0064001d02007388 */ /* 0x0005e80000000800 */
[----:B------:R1:W-:Y:S04]  /*15000*/  STS [R7+0x6000], R26 ;  /* 0x0060001a07007388 */ /* 0x0003e80000000800 */
[----:B------:R1:W-:Y:S04]  /*15010*/  STS [R7+0x6400], R25 ;  /* 0x0064001907007388 */ /* 0x0003e80000000800 */
[----:B------:R1:W-:Y:S04]  /*15020*/  STS [R9+0x4000], R24 ;  /* 0x0040001809007388 */ /* 0x0003e80000000800 */
[----:B------:R1:W-:Y:S04]  /*15030*/  STS [R9+0x4400], R23 ;  /* 0x0044001709007388 */ /* 0x0003e80000000800 */
[----:B------:R1:W-:Y:S04]  /*15040*/  STS [R4+0x4000], R20 ;  /* 0x0040001404007388 */ /* 0x0003e80000000800 */
[----:B------:R1:W-:Y:S01]  /*15050*/  STS [R4+0x4400], R19 ;  /* 0x0044001304007388 */ /* 0x0003e20000000800 */
[----:B--2---:R2:W1:Y:S03]  /*15060*/  @P4 MUFU.LG2 R2, R136 ;  /* 0x0000008800024308 */ /* 0x0044660000000c00 */
[----:B------:R2:W-:Y:S04]  /*15070*/  STS [R9+0x6000], R22 ;  /* 0x0060001609007388 */ /* 0x0005e80000000800 */
[----:B------:R2:W-:Y:S04]  /*15080*/  STS [R9+0x6400], R21 ;  /* 0x0064001509007388 */ /* 0x0005e80000000800 */
[----:B------:R2:W-:Y:S01]  /*15090*/  STS [R4+0x6000], R18 ;  /* 0x0060001204007388 */ /* 0x0005e20000000800 */
[----:B---34-:R-:W-:Y:S05]  /*150a0*/  BRA.U UP1, `(.L_x_1456) ;  /* 0x0000000101207547 */ /* 0x018fea000b800000 */
[----:B------:R-:W-:Y:S01]  /*150b0*/  UISETP.NE.AND UP1, UPT, UR9, URZ, UPT ;  /* 0x000000ff0900728c */ /* 0x000fe2000bf25270 */
[----:B------:R-:W3:Y:S10]  /*150c0*/  LDCU UR5, c[0x0][0x3e0] ;  /* 0x00007c00ff0577ac */ /* 0x000ef40008000800 */
[----:B------:R-:W3:Y:S01]  /*150d0*/  @UP1 LDCU UR4, c[0x0][0x454] ;  /* 0x00008a80ff0417ac */ /* 0x000ee20008000800 */
[----:B------:R-:W4:Y:S01]  /*150e0*/  @UP1 LDCU UR11, c[0x0][0x454] ;  /* 0x00008a80ff0b17ac */ /* 0x000f220008000800 */
[----:B---3--:R-:W-:-:S02]  /*150f0*/  @UP1 UIMAD UR4, UR4, UR5, URZ ;  /* 0x00000005040412a4 */ /* 0x008fc4000f8e02ff */
[----:B------:R-:W-:-:S03]  /*15100*/  @!UP1 UIMAD UR4, UR8, UR5, URZ ;  /* 0x00000005080492a4 */ /* 0x000fc6000f8e02ff */
[----:B------:R-:W-:Y:S01]  /*15110*/  @UP1 UMOV UR5, 0x1 ;  /* 0x0000000100051882 */ /* 0x000fe20000000000 */
[----:B----4-:R-:W-:-:S08]  /*15120*/  @!UP1 UMOV UR5, 0x1 ;  /* 0x0000000100059882 */ /* 0x010fd00000000000 */
.L_x_1456:
[----:B------:R3:W-:Y:S01]  /*15130*/  STS [R4+0x6400], R0 ;  /* 0x0064000004007388 */ /* 0x0007e20000000800 */
[----:B------:R-:W4:Y:S01]  /*15140*/  S2UR UR8, SR_CTAID.X ;  /* 0x00000000000879c3 */ /* 0x000f220000002500 */
[----:B------:R-:W-:Y:S01]  /*15150*/  @P1 MUFU.LG2 R5, R137 ;  /* 0x0000008900051308 */ /* 0x000fe20000000c00 */
[----:B------:R-:W-:-:S06]  /*15160*/  UIMAD UR11, UR7, UR11, URZ ;  /* 0x0000000b070b72a4 */ /* 0x000fcc000f8e02ff */
[----:B------:R-:W-:Y:S01]  /*15170*/  BAR.SYNC.DEFER_BLOCKING 0x0 ;  /* 0x0000000000007b1d */ /* 0x000fe20000010000 */
[----:B------:R-:W-:Y:S01]  /*15180*/  LOP3.LUT P0, RZ, R142, 0x3, RZ, 0xc0, !PT ;  /* 0x000000038eff7812 */ /* 0x000fe2000780c0ff */
[----:B------:R-:W-:Y:S01]  /*15190*/  USEL UR21, UR21, URZ, UP0 ;  /* 0x000000ff15157287 */ /* 0x000fe20008000000 */
[----:B-1----:R-:W-:Y:S01]  /*151a0*/  @P4 FMUL.FTZ R2, R2, 0.69314718246459960938 ;  /* 0x3f31721802024820 */ /* 0x002fe20000410000 */
[----:B------:R-:W-:Y:S01]  /*151b0*/  @!UP0 UIMAD UR11, UR22, UR4, UR11 ;  /* 0x00000004160b82a4 */ /* 0x000fe2000f8e020b */
[----:B------:R-:W-:-:S03]  /*151c0*/  MOV R15, 0x7f800000 ;  /* 0x7f800000000f7802 */ /* 0x000fc60000000f00 */
[----:B------:R-:W1:Y:S01]  /*151d0*/  @P3 LDC R8, c[0x0][0x458] ;  /* 0x00011600ff083b82 */ /* 0x000e620000000800 */
[----:B------:R-:W-:Y:S01]  /*151e0*/  USEL UR12, UR12, URZ, UP0 ;  /* 0x000000ff0c0c7287 */ /* 0x000fe20008000000 */
[----:B------:R-:W-:Y:S01]  /*151f0*/  @P4 FFMA.FTZ R15, R134, R3, R2 ;  /* 0x00000003860f4223 */ /* 0x000fe20000010002 */
[----:B------:R-:W-:Y:S01]  /*15200*/  BSSY.RECONVERGENT B0, `(.L_x_1457) ;  /* 0x000003d000007945 */ /* 0x000fe20003800200 */
[----:B------:R-:W-:Y:S02]  /*15210*/  MOV R14, 0x7f800000 ;  /* 0x7f800000000e7802 */ /* 0x000fe40000000f00 */
[----:B------:R-:W-:Y:S02]  /*15220*/  MOV R13, 0x7f800000 ;  /* 0x7f800000000d7802 */ /* 0x000fe40000000f00 */
[----:B------:R-:W5:Y:S01]  /*15230*/  @P2 LDC R7, c[0x0][0x458] ;  /* 0x00011600ff072b82 */ /* 0x000f620000000800 */
[----:B------:R-:W-:Y:S01]  /*15240*/  MOV R12, 0x7f800000 ;  /* 0x7f800000000c7802 */ /* 0x000fe20000000f00 */
[----:B---3--:R-:W3:Y:S06]  /*15250*/  @P3 MUFU.LG2 R0, R252 ;  /* 0x000000fc00003308 */ /* 0x008eec0000000c00 */
[----:B------:R-:W5:Y:S01]  /*15260*/  @P1 LDC R6, c[0x0][0x458] ;  /* 0x00011600ff061b82 */ /* 0x000f620000000800 */
[----:B----4-:R-:W-:Y:S01]  /*15270*/  UIMAD UR8, UR8, UR5, URZ ;  /* 0x00000005080872a4 */ /* 0x010fe2000f8e02ff */
[----:B--2---:R2:W4:Y:S03]  /*15280*/  LDS.128 R20, [R229+0x3800] ;  /* 0x00380000e5147984 */ /* 0x0045260000000c00 */
[----:B------:R-:W-:Y:S01]  /*15290*/  USHF.L.U32 UR9, UR8, 0x7, URZ ;  /* 0x0000000708097899 */ /* 0x000fe200080006ff */
[----:B------:R-:W1:Y:S01]  /*152a0*/  @P2 MUFU.LG2 R4, R132 ;  /* 0x0000008400042308 */ /* 0x000e620000000c00 */
[----:B------:R-:W-:-:S02]  /*152b0*/  USHF.R.S32.HI UR8, URZ, 0x1f, UR11 ;  /* 0x0000001fff087899 */ /* 0x000fc4000801140b */
[----:B------:R-:W-:Y:S02]  /*152c0*/  USHF.R.S32.HI UR4, URZ, 0x1f, UR9 ;  /* 0x0000001fff047899 */ /* 0x000fe40008011409 */
[----:B------:R-:W-:Y:S01]  /*152d0*/  UIADD3 UR21, UP1, UP0, UR9, UR21, UR11 ;  /* 0x0000001509157290 */ /* 0x000fe2000f83e00b */
[----:B---3--:R-:W-:Y:S01]  /*152e0*/  @P3 FMUL.FTZ R3, R0, 0.69314718246459960938 ;  /* 0x3f31721800033820 */ /* 0x008fe20000410000 */
[----:B------:R-:W-:Y:S02]  /*152f0*/  @P1 FMUL.FTZ R0, R5, 0.69314718246459960938 ;  /* 0x3f31721805001820 */ /* 0x000fe40000410000 */
[----:B------:R-:W-:Y:S01]  /*15300*/  UIADD3.X UR4, UPT, UPT, UR4, UR12, UR8, UP1, UP0 ;  /* 0x0000000c04047290 */ /* 0x000fe20008fe0408 */
[----:B-1----:R-:W-:Y:S01]  /*15310*/  @P3 FFMA.FTZ R14, R133, R8, R3 ;  /* 0x00000008850e3223 */ /* 0x002fe20000010003 */
[----:B------:R-:W-:Y:S01]  /*15320*/  @P2 FMUL.FTZ R2, R4, 0.69314718246459960938 ;  /* 0x3f31721804022820 */ /* 0x000fe20000410000 */
[----:B-----5:R-:W-:-:S03]  /*15330*/  @P1 FFMA.FTZ R12, R143, R6, R0 ;  /* 0x000000068f0c1223 */ /* 0x020fc60000010000 */
[----:B------:R-:W-:Y:S01]  /*15340*/  @P2 FFMA.FTZ R13, R135, R7, R2 ;  /* 0x00000007870d2223 */ /* 0x000fe20000010002 */
[----:B--2-4-:R-:W-:Y:S06]  /*15350*/  @P0 BRA `(.L_x_1458) ;  /* 0x00000000009c0947 */ /* 0x014fec0003800000 */
        /* <DEDUP_REMOVED lines=21> */
[----:B------:R-:W4:Y:S01]  /*154b0*/  @!P3 LDC.64 R18, c[0x0][0x420] ;  /* 0x00010800ff12bb82 */ /* 0x000f220000000a00 */
        /* <DEDUP_REMOVED lines=12> */
[----:B----4-:R-:W-:Y:S02]  /*15580*/  @!P3 LEA R2, P0, R10, R18, 0x2 ;  /* 0x000000120a02b211 */ /* 0x010fe400078010ff */
[----:B------:R-:W-:Y:S02]  /*15590*/  @!P4 LEA.HI.X R5, R0, R17, R5, 0x2, P1 ;  /* 0x000000110005c211 */ /* 0x000fe400008f1405 */
[----:B------:R-:W-:-:S03]  /*155a0*/  @!P3 LEA.HI.X R3, R10, R19, R3, 0x2, P0 ;  /* 0x000000130a03b211 */ /* 0x000fc600000f1403 */
[----:B------:R1:W-:Y:S04]  /*155b0*/  @!P4 STG.E desc[UR26][R4.64], R13 ;  /* 0x0000000d0400c986 */ /* 0x0003e8000c10191a */
[----:B------:R1:W-:Y:S02]  /*155c0*/  @!P3 STG.E desc[UR26][R2.64], R12 ;  /* 0x0000000c0200b986 */ /* 0x0003e4000c10191a */
.L_x_1458:
[----:B------:R-:W-:Y:S05]  /*155d0*/  BSYNC.RECONVERGENT B0 ;  /* 0x0000000000007941 */ /* 0x000fea0003800200 */
.L_x_1457:
[----:B-1----:R1:W2:Y:S01]  /*155e0*/  LDS.128 R12, [R229] ;  /* 0x00000000e50c7984 */ /* 0x0022a20000000c00 */
[----:B------:R-:W3:Y:S01]  /*155f0*/  S2UR UR11, SR_CTAID.X ;  /* 0x00000000000b79c3 */ /* 0x000ee20000002500 */
[--C-:B------:R-:W-:Y:S01]  /*15600*/  SHF.R.U32.HI R18, RZ, 0x3, R142.reuse ;  /* 0x00000003ff127819 */ /* 0x100fe2000001168e */
[----:B------:R-:W-:Y:S01]  /*15610*/  IMAD.SHL.U32 R24, R142, 0x8, RZ ;  /* 0x000000088e187824 */ /* 0x000fe200078e00ff */
[----:B------:R1:W4:Y:S01]  /*15620*/  LDS.128 R8, [R229+0x4000] ;  /* 0x00400000e5087984 */ /* 0x0003220000000c00 */
[----:B------:R-:W5:Y:S01]  /*15630*/  LDCU.64 UR4, c[0x0][0x410] ;  /* 0x00008200ff0477ac */ /* 0x000f620008000a00 */
[----:B------:R-:W-:Y:S01]  /*15640*/  SHF.R.U32.HI R25, RZ, 0x3, R142 ;  /* 0x00000003ff197819 */ /* 0x000fe2000001168e */
[----:B------:R-:W-:Y:S01]  /*15650*/  VIADD R2, R18, 0x10 ;  /* 0x0000001012027836 */ /* 0x000fe20000000000 */
[----:B------:R-:W-:Y:S01]  /*15660*/  LOP3.LUT R24, R24, 0x38, RZ, 0xc0, !PT ;  /* 0x0000003818187812 */ /* 0x000fe200078ec0ff */
[C---:B------:R-:W-:Y:S01]  /*15670*/  VIADD R0, R18.reuse, 0x20 ;  /* 0x0000002012007836 */ /* 0x040fe20000000000 */
[C---:B------:R-:W-:Y:S01]  /*15680*/  IADD3 R4, PT, PT, R18.reuse, 0x50, RZ ;  /* 0x0000005012047810 */ /* 0x040fe20007ffe0ff */
[----:B------:R-:W-:Y:S01]  /*15690*/  VIADD R3, R18, 0x30 ;  /* 0x0000003012037836 */ /* 0x000fe20000000000 */
[----:B------:R-:W-:Y:S01]  /*156a0*/  ISETP.GE.AND P0, PT, R2, UR20, PT ;  /* 0x0000001402007c0c */ /* 0x000fe2000bf06270 */
[----:B------:R-:W-:Y:S01]  /*156b0*/  UIMAD.WIDE.U32 UR8, UR23, 0x80, URZ ;  /* 0x00000080170878a5 */ /* 0x000fe2000f8e00ff */
[----:B------:R-:W-:Y:S01]  /*156c0*/  IADD3 R2, P1, PT, R24, UR10, RZ ;  /* 0x0000000a18027c10 */ /* 0x000fe2000ff3e0ff */
[----:B------:R-:W-:Y:S01]  /*156d0*/  BSSY.RECONVERGENT B0, `(.L_x_1459) ;  /* 0x000001f000007945 */ /* 0x000fe20003800200 */
[----:B------:R-:W-:Y:S01]  /*156e0*/  ISETP.GE.AND P5, PT, R0, UR20, PT ;  /* 0x0000001400007c0c */ /* 0x000fe2000bfa6270 */
[C---:B------:R-:W-:Y:S01]  /*156f0*/  VIADD R0, R18.reuse, 0x40 ;  /* 0x0000004012007836 */ /* 0x040fe20000000000 */
[----:B------:R-:W-:Y:S01]  /*15700*/  ISETP.GE.AND P4, PT, R3, UR20, PT ;  /* 0x0000001403007c0c */ /* 0x000fe2000bf86270 */
[----:B------:R-:W-:Y:S01]  /*15710*/  IMAD.X R3, RZ, RZ, UR6, P1 ;  /* 0x00000006ff037e24 */ /* 0x000fe200088e06ff */
[C---:B------:R-:W-:Y:S01]  /*15720*/  ISETP.GE.AND P1, PT, R18.reuse, UR20, PT ;  /* 0x0000001412007c0c */ /* 0x040fe2000bf26270 */
[----:B------:R-:W-:Y:S01]  /*15730*/  VIADD R19, R18, 0x60 ;  /* 0x0000006012137836 */ /* 0x000fe20000000000 */
[----:B------:R-:W-:Y:S01]  /*15740*/  ISETP.GE.AND P3, PT, R0, UR20, PT ;  /* 0x0000001400007c0c */ /* 0x000fe2000bf66270 */
[----:B-----5:R-:W-:Y:S01]  /*15750*/  IMAD.U32 R0, RZ, RZ, UR4 ;  /* 0x00000004ff007e24 */ /* 0x020fe2000f8e00ff */
[----:B------:R-:W-:Y:S01]  /*15760*/  ISETP.GE.AND P2, PT, R4, UR20, PT ;  /* 0x0000001404007c0c */ /* 0x000fe2000bf46270 */
[----:B---3--:R-:W-:-:S02]  /*15770*/  UIMAD.WIDE.U32 UR12, UR11, 0x80, URZ ;  /* 0x000000800b0c78a5 */ /* 0x008fc4000f8e00ff */
[----:B------:R-:W-:Y:S01]  /*15780*/  IMAD.WIDE.U32 R16, R0, UR7, R2 ;  /* 0x0000000700107c25 */ /* 0x000fe2000f8e0002 */
[----:B------:R-:W-:-:S03]  /*15790*/  MOV R0, UR5 ;  /* 0x0000000500007c02 */ /* 0x000fc60008000f00 */
[----:B------:R-:W-:Y:S02]  /*157a0*/  LOP3.LUT R25, R25, UR12, RZ, 0xfc, !PT ;  /* 0x0000000c19197c12 */ /* 0x000fe4000f8efcff */
        /* <DEDUP_REMOVED lines=17> */
.L_x_1460:
[----:B------:R-:W-:Y:S05]  /*158c0*/  BSYNC.RECONVERGENT B0 ;  /* 0x0000000000007941 */ /* 0x000fea0003800200 */
.L_x_1459:
        /* <DEDUP_REMOVED lines=23> */
.L_x_1462:
[----:B------:R-:W-:Y:S05]  /*15a40*/  BSYNC.RECONVERGENT B0 ;  /* 0x0000000000007941 */ /* 0x000fea0003800200 */
.L_x_1461:
        /* <DEDUP_REMOVED lines=22> */
.L_x_1464:
[----:B------:R-:W-:Y:S05]  /*15bb0*/  BSYNC.RECONVERGENT B0 ;  /* 0x0000000000007941 */ /* 0x000fea0003800200 */
.L_x_1463:
        /* <DEDUP_REMOVED lines=21> */
.L_x_1466:
[----:B------:R-:W-:Y:S05]  /*15d10*/  BSYNC.RECONVERGENT B0 ;  /* 0x0000000000007941 */ /* 0x000fea0003800200 */
.L_x_1465:
        /* <DEDUP_REMOVED lines=21> */
.L_x_1468:
[----:B------:R-:W-:Y:S05]  /*15e70*/  BSYNC.RECONVERGENT B0 ;  /* 0x0000000000007941 */ /* 0x000fea0003800200 */
.L_x_1467:
        /* <DEDUP_REMOVED lines=21> */
.L_x_1470:
[----:B------:R-:W-:Y:S05]  /*15fd0*/  BSYNC.RECONVERGENT B0 ;  /* 0x0000000000007941 */ /* 0x000fea0003800200 */
.L_x_1469:
        /* <DEDUP_REMOVED lines=21> */
.L_x_1472:
[----:B------:R-:W-:Y:S05]  /*16130*/  BSYNC.RECONVERGENT B0 ;  /* 0x0000000000007941 */ /* 0x000fea0003800200 */
.L_x_1471:
        /* <DEDUP_REMOVED lines=21> */
.L_x_1473:
        /* <DEDUP_REMOVED lines=15> */
.L_x_1677:


//--------------------- .text._ZN5flash16flash_fwd_kernelI23Flash_fwd_kernel_traitsILi128ELi128ELi32ELi4ELb0ELb0EN7cutlass6half_tE19Flash_kernel_traitsILi128ELi128ELi32ELi4ES3_EELb1ELb1ELb0ELb1ELb0ELb0ELb0ELb1EEEvNS_16Flash_fwd_paramsE --------------------------
	.section	.text._ZN5flash16flash_fwd_kernelI23Flash_fwd_kernel_traitsILi128ELi128ELi32ELi4ELb0ELb0EN7cutlass6half_tE19Flash_kernel_traitsILi128ELi128ELi32ELi4ES3_EELb1ELb1ELb0ELb1ELb0ELb0ELb0ELb1EEEvNS_16Flash_fwd_paramsE,"ax",@progbits
	.align	128
        .global         _ZN5flash16flash_fwd_kernelI23Flash_fwd_kernel_traitsILi128ELi128ELi32ELi4ELb0ELb0EN7cutlass6half_tE19Flash_kernel_traitsILi128ELi128ELi32ELi4ES3_EELb1ELb1ELb0ELb1ELb0ELb0ELb0ELb1EEEvNS_16Flash_fwd_paramsE
        .type           _ZN5flash16flash_fwd_kernelI23Flash_fwd_kernel_traitsILi128ELi128ELi32ELi4ELb0ELb0EN7cutlass6half_tE19Flash_kernel_traitsILi128ELi128ELi32ELi4ES3_EELb1ELb1ELb0ELb1ELb0ELb0ELb0ELb1EEEvNS_16Flash_fwd_paramsE,@function
        .size           _ZN5flash16flash_fwd_kernelI23Flash_fwd_kernel_traitsILi128ELi128ELi32ELi4ELb0ELb0EN7cutlass6half_tE19Flash_kernel_traitsILi128ELi128ELi32ELi4ES3_EELb1ELb1ELb0ELb1ELb0ELb0ELb0ELb1EEEvNS_16Flash_fwd_paramsE,(.L_x_1678 - _ZN5flash16flash_fwd_kernelI23Flash_fwd_kernel_traitsILi128ELi128ELi32ELi4ELb0ELb0EN7cutlass6half_tE19Flash_kernel_traitsILi128ELi128ELi32ELi4ES3_EELb1ELb1ELb0ELb1ELb0ELb0ELb0ELb1EEEvNS_16Flash_fwd_paramsE)
        .other          _ZN5flash16flash_fwd_kernelI23Flash_fwd_kernel_traitsILi128ELi128ELi32ELi4ELb0ELb0EN7cutlass6half_tE19Flash_kernel_traitsILi128ELi128ELi32ELi4ES3_EELb1ELb1ELb0ELb1ELb0ELb0ELb0ELb1EEEvNS_16Flash_fwd_paramsE,@"STO_CUDA_ENTRY STV_DEFAULT"
_ZN5flash16flash_fwd_kernelI23Flash_fwd_kernel_traitsILi128ELi128ELi32ELi4ELb0ELb0EN7cutlass6half_tE19Flash_kernel_traitsILi128ELi128ELi32ELi4ES3_EELb1ELb1ELb0ELb1ELb0ELb0ELb0ELb1EEEvNS_16Flash_fwd_paramsE:
.text._ZN5flash16flash_fwd_kernelI23Flash_fwd_kernel_traitsILi128ELi128ELi32ELi4ELb0ELb0EN7cutlass6half_tE19Flash_kernel_traitsILi128ELi128ELi32ELi4ES3_EELb1ELb1ELb0ELb1ELb0ELb0ELb0ELb1EEEvNS_16Flash_fwd_paramsE:
        /* <DEDUP_REMOVED lines=85> */
[----:B----4-:R-:W-:-:S04]  /*0550*/  @UP4 UIADD3 UR33, UPT, UPT, UR8, -UR21, URZ ;  /* 0x8000001508214290 */ /* 0x010fc8000fffe0ff */
[----:B------:R-:W-:Y:S01]  /*0560*/  UISETP.GT.AND UP2, UPT, UR33, UR29, UPT ;  /* 0x0000001d2100728c */ /* 0x000fe2000bf44270 */
[----:B------:R-:W-:Y:S01]  /*0570*/  UMOV UR8, URZ ;  /* 0x000000ff00087c82 */ /* 0x000fe20008000000 */
[----:B------:R-:W-:-:S04]  /*0580*/  @P1 R2UR UR8, R0 ;  /* 0x00000000000812ca */ /* 0x000fc800000e0000 */
        /* <DEDUP_REMOVED lines=11> */
.L_x_1474:
        /* <DEDUP_REMOVED lines=15> */
[----:B------:R-:W1:Y:S03]  /*0730*/  LDCU UR10, c[0x0][0x3e0] ;  /* 0x00007c00ff0a77ac */ /* 0x000e660008000800 */
[----:B------:R-:W-:-:S02]  /*0740*/  ULEA.HI UR25, UR4, UR5, URZ, 0x5 ;  /* 0x0000000504197291 */ /* 0x000fc4000f8f28ff */
[----:B------:R-:W-:Y:S02]  /*0750*/  USHF.R.S32.HI UR4, URZ, 0x5, UR6 ;  /* 0x00000005ff047899 */ /* 0x000fe40008011406 */
[----:B------:R-:W-:-:S04]  /*0760*/  USHF.R.S32.HI UR25, URZ, 0x5, UR25 ;  /* 0x00000005ff197899 */ /* 0x000fc80008011419 */
[----:B------:R-:W-:-:S04]  /*0770*/  UISETP.LT.AND UP0, UPT, UR4, UR25, UPT ;  /* 0x000000190400728c */ /* 0x000fc8000bf01270 */
[----:B------:R-:W-:Y:S02]  /*0780*/  USEL UR25, UR4, UR25, UP0 ;  /* 0x0000001904197287 */ /* 0x000fe40008000000 */
[----:B-1----:R-:W-:Y:S02]  /*0790*/  UIMAD UR34, UR27, UR10, UR28 ;  /* 0x0000000a1b2272a4 */ /* 0x002fe4000f8e021c */
[----:B------:R-:W-:-:S09]  /*07a0*/  UISETP.GT.AND UP0, UPT, UR25, URZ, UPT ;  /* 0x000000ff1900728c */ /* 0x000fd2000bf04270 */
        /* <DEDUP_REMOVED lines=26> */
.L_x_1476:
        /* <DEDUP_REMOVED lines=35> */
[----:B------:R-:W-:Y:S01]  /*0b80*/  LOP3.LUT R13, R10, 0x40, RZ, 0xfc, !PT ;  /* 0x000000400a0d7812 */ /* 0x000fe200078efcff */
[----:B------:R-:W-:Y:S01]  /*0b90*/  UIMAD.WIDE.U32 UR10, UR35, 0x80, URZ ;  /* 0x00000080230a78a5 */ /* 0x000fe2000f8e00ff */
[----:B------:R-:W-:Y:S01]  /*0ba0*/  IMAD R7, R0, UR28, R9 ;  /* 0x0000001c00077c24 */ /* 0x000fe2000f8e0209 */
        /* <DEDUP_REMOVED lines=18> */
.L_x_1478:
[----:B------:R-:W-:Y:S05]  /*0cd0*/  BSYNC.RECONVERGENT B0 ;  /* 0x0000000000007941 */ /* 0x000fea0003800200 */
.L_x_1477:
[----:B------:R-:W-:Y:S01]  /*0ce0*/  BSSY.RECONVERGENT B0, `(.L_x_1479) ;  /* 0x0000015000007945 */ /* 0x000fe20003800200 */
[----:B------:R-:W-:Y:S02]  /*0cf0*/  ISETP.GE.AND P0, PT, R20, UR33, PT ;  /* 0x0000002114007c0c */ /* 0x000fe4000bf06270 */
[----:B------:R-:W-:Y:S01]  /*0d00*/  IADD3 R19, PT, PT, R204, 0x60, RZ ;  /* 0x00000060cc137810 */ /* 0x000fe20007ffe0ff */
[----:B------:R-:W-:Y:S05]  /*0d10*/  @P3 BRA `(.L_x_1480) ;  /* 0x0000000000443947 */ /* 0x000fea0003800000 */
[----:B------:R-:W2:Y:S01]  /*0d20*/  LDCU.64 UR8, c[0x0][0x408] ;  /* 0x00008100ff0877ac */ /* 0x000ea20008000a00 */
[----:B------:R-:W-:Y:S02]  /*0d30*/  IADD3 R0, P3, PT, R11, 0x10, RZ ;  /* 0x000000100b007810 */ /* 0x000fe40007f7e0ff */
[----:B-1----:R-:W-:Y:S01]  /*0d40*/  MOV R3, R7 ;  /* 0x0000000700037202 */ /* 0x002fe20000000f00 */
[----:B------:R-:W1:Y:S02]  /*0d50*/  LDCU UR13, c[0x0][0x440] ;  /* 0x00008800ff0d77ac */ /* 0x000e640008000800 */
[----:B------:R-:W-:Y:S01]  /*0d60*/  IMAD.X R2, RZ, RZ, UR11, P3 ;  /* 0x0000000bff027e24 */ /* 0x000fe200098e06ff */
[----:B------:R-:W3:Y:S03]  /*0d70*/  LDCU.64 UR4, c[0x0][0x3f0] ;  /* 0x00007e00ff0477ac */ /* 0x000ee60008000a00 */
[----:B--2---:R-:W-:-:S02]  /*0d80*/  IMAD R12, R2, UR8, RZ ;  /* 0x00000008020c7c24 */ /* 0x004fc4000f8e02ff */
        /* <DEDUP_REMOVED lines=8> */
[----:B------:R2:W-:Y:S04]  /*0e10*/  @!P5 STG.E.128 desc[UR30][R2.64], RZ ;  /* 0x000000ff0200d986 */ /* 0x0005e8000c101d1e */
[----:B------:R2:W-:Y:S02]  /*0e20*/  @!P3 STG.E.128 desc[UR30][R2.64+0x80], RZ ;  /* 0x000080ff0200b986 */ /* 0x0005e4000c101d1e */
.L_x_1480:
[----:B------:R-:W-:Y:S05]  /*0e30*/  BSYNC.RECONVERGENT B0 ;  /* 0x0000000000007941 */ /* 0x000fea0003800200 */
.L_x_1479:
[----:B------:R-:W-:Y:S01]  /*0e40*/  BSSY.RECONVERGENT B0, `(.L_x_1481) ;  /* 0x0000015000007945 */ /* 0x000fe20003800200 */
[----:B------:R-:W-:Y:S02]  /*0e50*/  ISETP.GE.AND P3, PT, R19, UR33, PT ;  /* 0x0000002113007c0c */ /* 0x000fe4000bf66270 */
[----:B------:R-:W-:Y:S01]  /*0e60*/  IADD3 R17, PT, PT, R204, 0x70, RZ ;  /* 0x00000070cc117810 */ /* 0x000fe20007ffe0ff */
[----:B------:R-:W-:Y:S05]  /*0e70*/  @P2 BRA `(.L_x_1482) ;  /* 0x0000000000442947 */ /* 0x000fea0003800000 */
[----:B------:R-:W3:Y:S01]  /*0e80*/  LDCU.64 UR8, c[0x0][0x408] ;  /* 0x00008100ff0877ac */ /* 0x000ee20008000a00 */
[----:B------:R-:W-:Y:S02]  /*0e90*/  IADD3 R0, P2, PT, R11, 0x20, RZ ;  /* 0x000000200b007810 */ /* 0x000fe40007f5e0ff */
[----:B-12---:R-:W-:Y:S01]  /*0ea0*/  MOV R3, R7 ;  /* 0x0000000700037202 */ /* 0x006fe20000000f00 */
[----:B------:R-:W1:Y:S02]  /*0eb0*/  LDCU UR13, c[0x0][0x440] ;  /* 0x00008800ff0d77ac */ /* 0x000e640008000800 */
[----:B------:R-:W-:Y:S01]  /*0ec0*/  IMAD.X R2, RZ, RZ, UR11, P2 ;  /* 0x0000000bff027e24 */ /* 0x000fe200090e06ff */
[----:B------:R-:W2:Y:S03]  /*0ed0*/  LDCU.64 UR4, c[0x0][0x3f0] ;  /* 0x00007e00ff0477ac */ /* 0x000ea60008000a00 */
[----:B---3--:R-:W-:-:S02]  /*0ee0*/  IMAD R12, R2, UR8, RZ ;  /* 0x00000008020c7c24 */ /* 0x008fc4000f8e02ff */
        /* <DEDUP_REMOVED lines=8> */
[----:B------:R3:W-:Y:S04]  /*0f70*/  @!P5 STG.E.128 desc[UR30][R2.64], RZ ;  /* 0x000000ff0200d986 */ /* 0x0007e8000c101d1e */
[----:B------:R3:W-:Y:S02]  /*0f80*/  @!P2 STG.E.128 desc[UR30][R2.64+0x80], RZ ;  /* 0x000080ff0200a986 */ /* 0x0007e4000c101d1e */
.L_x_1482:
[----:B------:R-:W-:Y:S05]  /*0f90*/  BSYNC.RECONVERGENT B0 ;  /* 0x0000000000007941 */ /* 0x000fea0003800200 */
.L_x_1481:
[----:B------:R-:W-:Y:S01]  /*0fa0*/  BSSY.RECONVERGENT B0, `(.L_x_1483) ;  /* 0x0000014000007945 */ /* 0x000fe20003800200 */
[----:B------:R-:W-:-:S03]  /*0fb0*/  ISETP.GE.AND P2, PT, R17, UR33, PT ;  /* 0x0000002111007c0c */ /* 0x000fc6000bf46270 */
[----:B------:R-:W-:Y:S10]  /*0fc0*/  @P1 BRA `(.L_x_1484) ;  /* 0x0000000000441947 */ /* 0x000ff40003800000 */
[----:B------:R-:W4:Y:S01]  /*0fd0*/  LDCU.64 UR8, c[0x0][0x408] ;  /* 0x00008100ff0877ac */ /* 0x000f220008000a00 */
[----:B------:R-:W-:Y:S02]  /*0fe0*/  IADD3 R0, P1, PT, R11, 0x30, RZ ;  /* 0x000000300b007810 */ /* 0x000fe40007f3e0ff */
[----:B-123--:R-:W-:Y:S01]  /*0ff0*/  MOV R3, R7 ;  /* 0x0000000700037202 */ /* 0x00efe20000000f00 */
[----:B------:R-:W1:Y:S02]  /*1000*/  LDCU UR13, c[0x0][0x440] ;  /* 0x00008800ff0d77ac */ /* 0x000e640008000800 */
[----:B------:R-:W-:Y:S01]  /*1010*/  IMAD.X R2, RZ, RZ, UR11, P1 ;  /* 0x0000000bff027e24 */ /* 0x000fe200088e06ff */
[----:B------:R-:W2:Y:S03]  /*1020*/  LDCU.64 UR4, c[0x0][0x3f0] ;  /* 0x00007e00ff0477ac */ /* 0x000ea60008000a00 */
[----:B----4-:R-:W-:-:S02]  /*1030*/  IMAD R12, R2, UR8, RZ ;  /* 0x00000008020c7c24 */ /* 0x010fc4000f8e02ff */
        /* <DEDUP_REMOVED lines=10> */
.L_x_1484:
[----:B------:R-:W-:Y:S05]  /*10e0*/  BSYNC.RECONVERGENT B0 ;  /* 0x0000000000007941 */ /* 0x000fea0003800200 */
.L_x_1483:
[----:B------:R-:W-:Y:S01]  /*10f0*/  BSSY.RECONVERGENT B0, `(.L_x_1485) ;  /* 0x0000014000007945 */ /* 0x000fe20003800200 */
[----:B------:R-:W-:-:S03]  /*1100*/  ISETP.NE.AND P1, PT, R10, RZ, PT ;  /* 0x000000ff0a00720c */ /* 0x000fc60003f25270 */
[----:B------:R-:W-:Y:S10]  /*1110*/  @P4 BRA `(.L_x_1486) ;  /* 0x0000000000444947 */ /* 0x000ff40003800000 */
        /* <DEDUP_REMOVED lines=17> */
.L_x_1486:
[----:B------:R-:W-:Y:S05]  /*1230*/  BSYNC.RECONVERGENT B0 ;  /* 0x0000000000007941 */ /* 0x000fea0003800200 */
.L_x_1485:
[----:B------:R-:W-:Y:S01]  /*1240*/  BSSY.RECONVERGENT B0, `(.L_x_1487) ;  /* 0x0000014000007945 */ /* 0x000fe20003800200 */
[----:B------:R-:W-:-:S03]  /*1250*/  ISETP.GE.OR P5, PT, R204, UR33, P1 ;  /* 0x00000021cc007c0c */ /* 0x000fc60008fa6670 */
        /* <DEDUP_REMOVED lines=18> */
.L_x_1488:
[----:B------:R-:W-:Y:S05]  /*1380*/  BSYNC.RECONVERGENT B0 ;  /* 0x0000000000007941 */ /* 0x000fea0003800200 */
.L_x_1487:
        /* <DEDUP_REMOVED lines=20> */
.L_x_1490:
[----:B------:R-:W-:Y:S05]  /*14d0*/  BSYNC.RECONVERGENT B0 ;  /* 0x0000000000007941 */ /* 0x000fea0003800200 */
.L_x_1489:
        /* <DEDUP_REMOVED lines=20> */
.L_x_1492:
[----:B------:R-:W-:Y:S05]  /*1620*/  BSYNC.RECONVERGENT B0 ;  /* 0x0000000000007941 */ /* 0x000fea0003800200 */
.L_x_1491:
        /* <DEDUP_REMOVED lines=10> */
.L_x_1494:
[----:B------:R-:W-:Y:S05]  /*16d0*/  BSYNC.RECONVERGENT B0 ;  /* 0x0000000000007941 */ /* 0x000fea0003800200 */
.L_x_1493:
        /* <DEDUP_REMOVED lines=15> */
.L_x_1496:
[----:B------:R-:W-:Y:S05]  /*17d0*/  BSYNC.RECONVERGENT B0 ;  /* 0x0000000000007941 */ /* 0x000fea0003800200 */
.L_x_1495:
        /* <DEDUP_REMOVED lines=10> */
.L_x_1498:
[----:B------:R-:W-:Y:S05]  /*1880*/  BSYNC.RECONVERGENT B0 ;  /* 0x0000000000007941 */ /* 0x000fea0003800200 */
.L_x_1497:
        /* <DEDUP_REMOVED lines=10> */
.L_x_1500:
[----:B------:R-:W-:Y:S05]  /*1930*/  BSYNC.RECONVERGENT B0 ;  /* 0x0000000000007941 */ /* 0x000fea0003800200 */
.L_x_1499:
        /* <DEDUP_REMOVED lines=10> */
.L_x_1502:
[----:B------:R-:W-:Y:S05]  /*19e0*/  BSYNC.RECONVERGENT B0 ;  /* 0x0000000000007941 */ /* 0x000fea0003800200 */
.L_x_1501:
        /* <DEDUP_REMOVED lines=10> */
.L_x_1504:
[----:B------:R-:W-:Y:S05]  /*1a90*/  BSYNC.RECONVERGENT B0 ;  /* 0x0000000000007941 */ /* 0x000fea0003800200 */
.L_x_1503:
        /* <DEDUP_REMOVED lines=10> */
.L_x_1506:
[----:B------:R-:W-:Y:S05]  /*1b40*/  BSYNC.RECONVERGENT B0 ;  /* 0x0000000000007941 */ /* 0x000fea0003800200 */
.L_x_1505:
        /* <DEDUP_REMOVED lines=10> */
.L_x_1475:
        /* <DEDUP_REMOVED lines=27> */
.L_x_1507:
[----:B------:R-:W1:Y:S01]  /*1da0*/  LDCU.64 UR12, c[0x0][0x3b8] ;  /* 0x00007700ff0c77ac */ /* 0x000e620008000a00 */
[----:B------:R-:W-:-:S04]  /*1db0*/  UIADD3 UR14, UPT, UPT, UR8, UR9, URZ ;  /* 0x00000009080e7290 */ /* 0x000fc8000fffe0ff */
[----:B-1----:R-:W-:Y:S02]  /*1dc0*/  UIMAD.WIDE.U32 UR10, UR14, UR12, URZ ;  /* 0x0000000c0e0a72a5 */ /* 0x002fe4000f8e00ff */
[----:B------:R-:W-:-:S04]  /*1dd0*/  UIMAD UR14, UR14, UR13, URZ ;  /* 0x0000000d0e0e72a4 */ /* 0x000fc8000f8e02ff */
[----:B------:R-:W-:Y:S02]  /*1de0*/  UIADD3 UR14, UPT, UPT, UR11, UR14, URZ ;  /* 0x0000000e0b0e7290 */ /* 0x000fe4000fffe0ff */
.L_x_1508:
        /* <DEDUP_REMOVED lines=38> */
.L_x_1509:
[----:B------:R-:W1:Y:S01]  /*2050*/  LDCU.64 UR6, c[0x0][0x3c0] ;  /* 0x00007800ff0677ac */ /* 0x000e620008000a00 */
[----:B------:R-:W-:-:S04]  /*2060*/  UIADD3 UR8, UPT, UPT, UR8, UR9, URZ ;  /* 0x0000000908087290 */ /* 0x000fc8000fffe0ff */
[----:B-1----:R-:W-:Y:S02]  /*2070*/  UIMAD.WIDE.U32 UR16, UR8, UR6, URZ ;  /* 0x00000006081072a5 */ /* 0x002fe4000f8e00ff */
[----:B------:R-:W-:-:S04]  /*2080*/  UIMAD UR5, UR8, UR7, URZ ;  /* 0x00000007080572a4 */ /* 0x000fc8000f8e02ff */
[----:B------:R-:W-:Y:S01]  /*2090*/  UIADD3 UR5, UPT, UPT, UR17, UR5, URZ ;  /* 0x0000000511057290 */ /* 0x000fe2000fffe0ff */
[----:B------:R-:W-:-:S11]  /*20a0*/  UMOV UR4, UR16 ;  /* 0x0000001000047c82 */ /* 0x000fd60008000000 */
.L_x_1510:
[--C-:B------:R-:W-:Y:S01]  /*20b0*/  SHF.R.U32.HI R3, RZ, 0x3, R204.reuse ;  /* 0x00000003ff037819 */ /* 0x100fe200000116cc */
[----:B------:R-:W-:Y:S01]  /*20c0*/  IMAD.SHL.U32 R232, R204, 0x8, RZ ;  /* 0x00000008cce87824 */ /* 0x000fe200078e00ff */
[----:B------:R-:W-:Y:S01]  /*20d0*/  UIADD3 UR20, UPT, UPT, -UR29, UR33, URZ ;  /* 0x000000211d147290 */ /* 0x000fe2000fffe1ff */
[----:B------:R-:W-:Y:S01]  /*20e0*/  BSSY.RECONVERGENT B0, `(.L_x_1511) ;  /* 0x0000054000007945 */ /* 0x000fe20003800200 */
[----:B------:R-:W1:Y:S01]  /*20f0*/  LDCU.64 UR18, c[0x0][0x388] ;  /* 0x00007100ff1277ac */ /* 0x000e620008000a00 */
[C---:B------:R-:W-:Y:S01]  /*2100*/  VIADD R6, R3.reuse, 0x20 ;  /* 0x0000002003067836 */ /* 0x040fe20000000000 */
[C---:B------:R-:W-:Y:S01]  /*2110*/  LOP3.LUT R2, R232.reuse, 0x38, RZ, 0xc0, !PT ;  /* 0x00000038e8027812 */ /* 0x040fe200078ec0ff */
[C---:B------:R-:W-:Y:S01]  /*2120*/  VIADD R4, R3.reuse, 0x40 ;  /* 0x0000004003047836 */ /* 0x040fe20000000000 */
[----:B------:R-:W-:Y:S01]  /*2130*/  LOP3.LUT R8, R232, 0x1f8, RZ, 0xc0, !PT ;  /* 0x000001f8e8087812 */ /* 0x000fe200078ec0ff */
[C---:B------:R-:W-:Y:S01]  /*2140*/  VIADD R5, R3.reuse, 0x30 ;  /* 0x0000003003057836 */ /* 0x040fe20000000000 */
[----:B------:R-:W-:Y:S01]  /*2150*/  ISETP.GE.AND P1, PT, R6, UR20, PT ;  /* 0x0000001406007c0c */ /* 0x000fe2000bf26270 */
[----:B------:R-:W2:Y:S01]  /*2160*/  LDCU.64 UR16, c[0x0][0x390] ;  /* 0x00007200ff1077ac */ /* 0x000ea20008000a00 */
[----:B------:R-:W-:Y:S01]  /*2170*/  IADD3 R6, P4, PT, R2, UR10, RZ ;  /* 0x0000000a02067c10 */ /* 0x000fe2000ff9e0ff */
[C---:B------:R-:W-:Y:S01]  /*2180*/  VIADD R14, R3.reuse, 0x10 ;  /* 0x00000010030e7836 */ /* 0x040fe20000000000 */
[----:B------:R-:W-:Y:S01]  /*2190*/  ISETP.GE.AND P2, PT, R4, UR20, PT ;  /* 0x0000001404007c0c */ /* 0x000fe2000bf46270 */
[----:B------:R-:W3:Y:S01]  /*21a0*/  LDCU.128 UR8, c[0x0][0x3d0] ;  /* 0x00007a00ff0877ac */ /* 0x000ee20008000c00 */
[----:B------:R-:W-:Y:S01]  /*21b0*/  IADD3 R4, P0, PT, R2, UR4, RZ ;  /* 0x0000000402047c10 */ /* 0x000fe2000ff1e0ff */
[----:B------:R-:W-:Y:S01]  /*21c0*/  VIADD R13, R3, 0x50 ;  /* 0x00000050030d7836 */ /* 0x000fe20000000000 */
[----:B------:R-:W-:Y:S01]  /*21d0*/  LOP3.LUT R9, R232, 0x1e00, RZ, 0xc0, !PT ;  /* 0x00001e00e8097812 */ /* 0x000fe200078ec0ff */
[----:B------:R-:W-:Y:S01]  /*21e0*/  UMOV UR4, 0x400 ;  /* 0x0000040000047882 */ /* 0x000fe20000000000 */
[----:B------:R-:W-:-:S02]  /*21f0*/  LOP3.LUT R8, R8, 0x38, R204, 0x78, !PT ;  /* 0x0000003808087812 */ /* 0x000fc400078e78cc */
[----:B------:R-:W-:Y:S01]  /*2200*/  IADD3.X R7, PT, PT, RZ, UR14, RZ, P4, !PT ;  /* 0x0000000eff077c10 */ /* 0x000fe2000a7fe4ff */
[----:B------:R-:W4:Y:S01]  /*2210*/  LDCU.64 UR14, c[0x0][0x3c8] ;  /* 0x00007900ff0e77ac */ /* 0x000f220008000a00 */
[----:B------:R-:W-:Y:S01]  /*2220*/  ISETP.GE.AND P3, PT, R5, UR20, PT ;  /* 0x0000001405007c0c */ /* 0x000fe2000bf66270 */
[----:B------:R-:W-:Y:S01]  /*2230*/  IMAD.X R5, RZ, RZ, UR5, P0 ;  /* 0x00000005ff057e24 */ /* 0x000fe200080e06ff */
[----:B------:R-:W-:Y:S01]  /*2240*/  LOP3.LUT R217, R8, R9, RZ, 0xfc, !PT ;  /* 0x0000000908d97212 */ /* 0x000fe200078efcff */
[C---:B------:R-:W-:Y:S01]  /*2250*/  IMAD.WIDE.U32 R6, R3.reuse, UR12, R6 ;  /* 0x0000000c03067c25 */ /* 0x040fe2000f8e0006 */
[----:B------:R-:W-:Y:S01]  /*2260*/  SHF.R.S32.HI R8, RZ, 0x1f, R0 ;  /* 0x0000001fff087819 */ /* 0x000fe20000011400 */
[----:B------:R-:W5:Y:S01]  /*2270*/  S2UR UR5, SR_CgaCtaId ;  /* 0x00000000000579c3 */ /* 0x000f620000008800 */
[C---:B------:R-:W-:Y:S01]  /*2280*/  IADD3 R10, P0, PT, R2.reuse, UR40, RZ ;  /* 0x00000028020a7c10 */ /* 0x040fe2000ff1e0ff */
[----:B------:R-:W-:Y:S01]  /*2290*/  IMAD.WIDE.U32 R4, R3, UR6, R4 ;  /* 0x0000000603047c25 */ /* 0x000fe2000f8e0004 */
[----:B------:R-:W-:-:S03]  /*22a0*/  LOP3.LUT R100, R2, 0x40, RZ, 0xfc, !PT ;  /* 0x0000004002647812 */ /* 0x000fc600078efcff */
[C---:B------:R-:W-:Y:S02]  /*22b0*/  IMAD R7, R3.reuse, UR13, R7 ;  /* 0x0000000d03077c24 */ /* 0x040fe4000f8e0207 */
[C---:B---3--:R-:W-:Y:S02]  /*22c0*/  IMAD R9, R8.reuse, UR8, RZ ;  /* 0x0000000808097c24 */ /* 0x048fe4000f8e02ff */
[----:B------:R-:W-:Y:S02]  /*22d0*/  IMAD R5, R3, UR7, R5 ;  /* 0x0000000703057c24 */ /* 0x000fe4000f8e0205 */
[----:B------:R-:W-:Y:S02]  /*22e0*/  IMAD R8, R8, UR10, RZ ;  /* 0x0000000a08087c24 */ /* 0x000fe4000f8e02ff */
[C---:B------:R-:W-:Y:S02]  /*22f0*/  IMAD R9, R0.reuse, UR9, R9 ;  /* 0x0000000900097c24 */ /* 0x040fe4000f8e0209 */
[----:B------:R-:W-:-:S04]  /*2300*/  IMAD.WIDE.U32 R6, R0, UR8, R6 ;  /* 0x0000000800067c25 */ /* 0x000fc8000f8e0006 */
[----:B------:R-:W-:Y:S01]  /*2310*/  IMAD R8, R0, UR11, R8 ;  /* 0x0000000b00087c24 */ /* 0x000fe2000f8e0208 */
[----:B-1----:R-:W-:Y:S01]  /*2320*/  LEA R99, P4, R6, UR18, 0x1 ;  /* 0x0000001206637c11 */ /* 0x002fe2000f8808ff */
[----:B------:R-:W-:Y:S01]  /*2330*/  IMAD.WIDE.U32 R4, R0, UR10, R4 ;  /* 0x0000000a00047c25 */ /* 0x000fe2000f8e0004 */
[----:B------:R-:W-:Y:S01]  /*2340*/  IADD3 R0, PT, PT, R7, R9, RZ ;  /* 0x0000000907007210 */ /* 0x000fe20007ffe0ff */
[----:B-----5:R-:W-:Y:S02]  /*2350*/  ULEA UR5, UR5, UR4, 0x18 ;  /* 0x0000000405057291 */ /* 0x020fe4000f8ec0ff */
[----:B------:R-:W-:Y:S01]  /*2360*/  IMAD.X R11, RZ, RZ, UR38, P0 ;  /* 0x00000026ff0b7e24 */ /* 0x000fe200080e06ff */
[----:B--2---:R-:W-:Y:S01]  /*2370*/  LEA R18, P0, R4, UR16, 0x1 ;  /* 0x0000001004127c11 */ /* 0x004fe2000f8008ff */
[----:B------:R-:W-:Y:S01]  /*2380*/  IMAD.IADD R5, R5, 0x1, R8 ;  /* 0x0000000105057824 */ /* 0x000fe200078e0208 */
[----:B------:R-:W-:Y:S01]  /*2390*/  LEA.HI.X R98, R6, UR19, R0, 0x1, P4 ;  /* 0x0000001306627c11 */ /* 0x000fe2000a0f0c00 */
[----:B------:R1:W-:Y:S01]  /*23a0*/  STL [R1+0x40], R99 ;  /* 0x0000406301007387 */ /* 0x0003e20000100800 */
[----:B----4-:R-:W-:Y:S01]  /*23b0*/  IMAD.U32 R12, RZ, RZ, UR14 ;  /* 0x0000000eff0c7e24 */ /* 0x010fe2000f8e00ff */
[----:B------:R-:W-:Y:S01]  /*23c0*/  UIMAD.WIDE.U32 UR18, UR35, 0x80, URZ ;  /* 0x00000080231278a5 */ /* 0x000fe2000f8e00ff */
[----:B------:R-:W-:Y:S01]  /*23d0*/  LEA.HI.X R17, R4, UR17, R5, 0x1, P0 ;  /* 0x0000001104117c11 */ /* 0x000fe200080f0c05 */
[----:B------:R1:W-:Y:S01]  /*23e0*/  STL [R1+0x64], R18 ;  /* 0x0000641201007387 */ /* 0x0003e20000100800 */
[----:B------:R-:W-:Y:S01]  /*23f0*/  ISETP.GE.AND P0, PT, R3, UR20, PT ;  /* 0x0000001403007c0c */ /* 0x000fe2000bf06270 */
[----:B------:R-:W-:Y:S01]  /*2400*/  IMAD.WIDE.U32 R10, R12, UR28, R10 ;  /* 0x0000001c0c0a7c25 */ /* 0x000fe2000f8e000a */
[----:B------:R-:W-:Y:S01]  /*2410*/  MOV R8, UR15 ;  /* 0x0000000f00087c02 */ /* 0x000fe20008000f00 */
[----:B------:R1:W-:Y:S01]  /*2420*/  STL [R1+0x3c], R98 ;  /* 0x00003c6201007387 */ /* 0x0003e20000100800 */
[----:B------:R-:W-:Y:S01]  /*2430*/  USHF.L.U64.HI UR4, UR12, 0x5, UR13 ;  /* 0x000000050c047899 */ /* 0x000fe2000801020d */
[----:B------:R-:W-:-:S02]  /*2440*/  ISETP.GE.AND P4, PT, R14, UR20, PT ;  /* 0x000000140e007c0c */ /* 0x000fc4000bf86270 */
[----:B------:R1:W-:Y:S01]  /*2450*/  STL [R1+0x60], R17 ;  /* 0x0000601101007387 */ /* 0x0003e20000100800 */
[----:B------:R-:W-:Y:S01]  /*2460*/  LOP3.LUT R12, R3, UR18, RZ, 0xfc, !PT ;  /* 0x00000012030c7c12 */ /* 0x000fe2000f8efcff */
[----:B------:R-:W-:Y:S01]  /*2470*/  IMAD R9, R8, UR28, R11 ;  /* 0x0000001c08097c24 */ /* 0x000fe2000f8e020b */
[----:B------:R-:W-:Y:S01]  /*2480*/  LEA R217, R217, UR5, 0x1 ;  /* 0x00000005d9d97c11 */ /* 0x000fe2000f8e08ff */
        /* <DEDUP_REMOVED lines=25> */
.L_x_1512:
[----:B------:R-:W-:Y:S05]  /*2620*/  BSYNC.RECONVERGENT B0 ;  /* 0x0000000000007941 */ /* 0x000fea0003800200 */
.L_x_1511:
[----:B------:R-:W-:Y:S01]  /*2630*/  USHF.L.U32 UR14, UR12, 0x5, URZ ;  /* 0x000000050c0e7899 */ /* 0x000fe200080006ff */
[----:B------:R-:W-:Y:S01]  /*2640*/  BSSY.RECONVERGENT B0, `(.L_x_1513) ;  /* 0x000001d000007945 */ /* 0x000fe20003800200 */
[----:B------:R-:W-:Y:S02]  /*2650*/  ISETP.GE.AND P0, PT, R13, UR20, PT ;  /* 0x000000140d007c0c */ /* 0x000fe4000bf06270 */
[----:B------:R-:W-:Y:S01]  /*2660*/  IADD3 R13, PT, PT, R3, 0x60, RZ ;  /* 0x00000060030d7810 */ /* 0x000fe20007ffe0ff */
[----:B------:R-:W-:Y:S05]  /*2670*/  @P4 BRA `(.L_x_1514) ;  /* 0x0000000000644947 */ /* 0x000fea0003800000 */
[----:B------:R-:W3:Y:S01]  /*2680*/  LDCU.64 UR10, c[0x0][0x3b0] ;  /* 0x00007600ff0a77ac */ /* 0x000ee20008000a00 */
[----:B------:R-:W-:Y:S01]  /*2690*/  IADD3 R0, P4, PT, R12, 0x10, RZ ;  /* 0x000000100c007810 */ /* 0x000fe20007f9e0ff */
[----:B------:R-:W-:Y:S01]  /*26a0*/  IMAD.MOV.U32 R6, RZ, RZ, R10 ;  /* 0x000000ffff067224 */ /* 0x000fe200078e000a */
[----:B------:R-:W-:Y:S01]  /*26b0*/  MOV R7, R9 ;  /* 0x0000000900077202 */ /* 0x000fe20000000f00 */
[----:B------:R-:W4:Y:S02]  /*26c0*/  LDCU UR15, c[0x0][0x440] ;  /* 0x00008800ff0f77ac */ /* 0x000f240008000800 */
[----:B--2---:R-:W-:Y:S01]  /*26d0*/  IMAD.X R4, RZ, RZ, UR19, P4 ;  /* 0x00000013ff047e24 */ /* 0x004fe2000a0e06ff */
[----:B------:R-:W2:Y:S03]  /*26e0*/  LDCU.64 UR8, c[0x0][0x380] ;  /* 0x00007000ff0877ac */ /* 0x000ea60008000a00 */
[----:B---3--:R-:W-:-:S02]  /*26f0*/  IMAD R4, R4, UR10, RZ ;  /* 0x0000000a04047c24 */ /* 0x008fc4000f8e02ff */
[----:B------:R-:W-:Y:S01]  /*2700*/  IMAD.WIDE.U32 R6, R0, UR10, R6 ;  /* 0x0000000a00067c25 */ /* 0x000fe2000f8e0006 */
[----:B----4-:R-:W-:-:S03]  /*2710*/  ISETP.GE.AND P5, PT, R2, UR15, PT ;  /* 0x0000000f02007c0c */ /* 0x010fc6000bfa6270 */
        /* <DEDUP_REMOVED lines=15> */
.L_x_1514:
[----:B------:R-:W-:Y:S05]  /*2810*/  BSYNC.RECONVERGENT B0 ;  /* 0x0000000000007941 */ /* 0x000fea0003800200 */
.L_x_1513:
[----:B------:R-:W-:Y:S01]  /*2820*/  UIADD3 UR15, UPT, UPT, -UR23, UR32, URZ ;  /* 0x00000020170f7290 */ /* 0x000fe2000fffe1ff */
        /* <DEDUP_REMOVED lines=8> */
[----:B--23--:R-:W-:Y:S01]  /*28b0*/  IMAD.X R4, RZ, RZ, UR19, P1 ;  /* 0x00000013ff047e24 */ /* 0x00cfe200088e06ff */
[----:B------:R-:W2:Y:S03]  /*28c0*/  LDCU.64 UR8, c[0x0][0x380] ;  /* 0x00007000ff0877ac */ /* 0x000ea60008000a00 */
[----:B----4-:R-:W-:-:S02]  /*28d0*/  IMAD R4, R4, UR10, RZ ;  /* 0x0000000a04047c24 */ /* 0x010fc4000f8e02ff */
[----:B------:R-:W-:Y:S01]  /*28e0*/  IMAD.WIDE.U32 R6, R0, UR10, R6 ;  /* 0x0000000a00067c25 */ /* 0x000fe2000f8e0006 */
[----:B-----5:R-:W-:-:S03]  /*28f0*/  ISETP.GE.AND P4, PT, R2, UR16, PT ;  /* 0x0000001002007c0c */ /* 0x020fc6000bf86270 */
        /* <DEDUP_REMOVED lines=15> */
.L_x_1516:
[----:B------:R-:W-:Y:S05]  /*29f0*/  BSYNC.RECONVERGENT B0 ;  /* 0x0000000000007941 */ /* 0x000fea0003800200 */
.L_x_1515:
[----:B------:R-:W-:Y:S01]  /*2a00*/  USHF.L.U64.HI UR16, UR12, 0x4, UR13 ;  /* 0x000000040c107899 */ /* 0x000fe2000801020d */
[----:B------:R-:W-:Y:S01]  /*2a10*/  BSSY.RECONVERGENT B0, `(.L_x_1517) ;  /* 0x000001d000007945 */ /* 0x000fe20003800200 */
[C---:B------:R-:W-:Y:S02]  /*2a20*/  ISETP.GE.AND P1, PT, R3.reuse, UR15, PT ;  /* 0x0000000f03007c0c */ /* 0x040fe4000bf26270 */
[----:B------:R-:W-:Y:S01]  /*2a30*/  IADD3 R13, PT, PT, R3, 0x70, RZ ;  /* 0x00000070030d7810 */ /* 0x000fe20007ffe0ff */
[----:B------:R-:W-:Y:S10]  /*2a40*/  @P3 BRA `(.L_x_1518) ;  /* 0x0000000000643947 */ /* 0x000ff40003800000 */
[----:B------:R-:W5:Y:S01]  /*2a50*/  LDCU.64 UR10, c[0x0][0x3b0] ;  /* 0x00007600ff0a77ac */ /* 0x000f620008000a00 */
[----:B------:R-:W-:Y:S01]  /*2a60*/  IADD3 R0, P3, PT, R12, 0x30, RZ ;  /* 0x000000300c007810 */ /* 0x000fe20007f7e0ff */
        /* <DEDUP_REMOVED lines=23> */
.L_x_1518:
[----:B------:R-:W-:Y:S05]  /*2be0*/  BSYNC.RECONVERGENT B0 ;  /* 0x0000000000007941 */ /* 0x000fea0003800200 */
.L_x_1517:
        /* <DEDUP_REMOVED lines=16> */
[----:B-1-34-:R-:W-:Y:S01]  /*2cf0*/  LEA R4, P4, R6, UR8, 0x1 ;  /* 0x0000000806047c11 */ /* 0x01afe2000f8808ff */
        /* <DEDUP_REMOVED lines=12> */
.L_x_1520:
[----:B------:R-:W-:Y:S05]  /*2dc0*/  BSYNC.RECONVERGENT B0 ;  /* 0x0000000000007941 */ /* 0x000fea0003800200 */
.L_x_1519:
        /* <DEDUP_REMOVED lines=29> */
.L_x_1522:
[----:B------:R-:W-:Y:S05]  /*2fa0*/  BSYNC.RECONVERGENT B0 ;  /* 0x0000000000007941 */ /* 0x000fea0003800200 */
.L_x_1521:
        /* <DEDUP_REMOVED lines=27> */
.L_x_1524:
[----:B------:R-:W-:Y:S05]  /*3160*/  BSYNC.RECONVERGENT B0 ;  /* 0x0000000000007941 */ /* 0x000fea0003800200 */
.L_x_1523:
[----:B------:R-:W-:Y:S04]  /*3170*/  BSSY.RECONVERGENT B0, `(.L_x_1525) ;  /* 0x000001a000007945 */ /* 0x000fe80003800200 */
        /* <DEDUP_REMOVED lines=25> */
.L_x_1526:
[----:B------:R-:W-:Y:S05]  /*3310*/  BSYNC.RECONVERGENT B0 ;  /* 0x0000000000007941 */ /* 0x000fea0003800200 */
.L_x_1525:
        /* <DEDUP_REMOVED lines=22> */
.L_x_1528:
[----:B------:R-:W-:Y:S05]  /*3480*/  BSYNC.RECONVERGENT B0 ;  /* 0x0000000000007941 */ /* 0x000fea0003800200 */
.L_x_1527:
[----:B------:R-:W-:Y:S04]  /*3490*/  BSSY.RECONVERGENT B0, `(.L_x_1529) ;  /* 0x0000015000007945 */ /* 0x000fe80003800200 */
[----:B------:R-:W-:Y:S05]  /*34a0*/  @P4 BRA `(.L_x_1530) ;  /* 0x00000000004c4947 */ /* 0x000fea0003800000 */
[----:B------:R-:W5:Y:S01]  /*34b0*/  LDCU UR8, c[0x0][0x440] ;  /* 0x00008800ff0877ac */ /* 0x000f620008000800 */
[----:B------:R-:W-:-:S04]  /*34c0*/  UIADD3 UR11, UP0, UPT, UR17, UR38, URZ ;  /* 0x00000026110b7290 */ /* 0x000fc8000ff1e0ff */
[----:B------:R-:W-:Y:S02]  /*34d0*/  UIADD3.X UR10, UPT, UPT, UR16, UR9, URZ, UP0, !UPT ;  /* 0x00000009100a7290 */ /* 0x000fe400087fe4ff */
[----:B------:R-:W-:-:S04]  /*34e0*/  IMAD.U32 R0, RZ, RZ, UR11 ;  /* 0x0000000bff007e24 */ /* 0x000fc8000f8e00ff */
[----:B------:R-:W-:Y:S01]  /*34f0*/  IMAD.U32 R3, RZ, RZ, UR10 ;  /* 0x0000000aff037e24 */ /* 0x000fe2000f8e00ff */
[----:B-1234-:R-:W-:Y:S02]  /*3500*/  LEA R4, P3, R0, R99, 0x1 ;  /* 0x0000006300047211 */ /* 0x01efe400078608ff */
        /* <DEDUP_REMOVED lines=13> */
.L_x_1530:
[----:B------:R-:W-:Y:S05]  /*35e0*/  BSYNC.RECONVERGENT B0 ;  /* 0x0000000000007941 */ /* 0x000fea0003800200 */
.L_x_1529:
[----:B------:R-:W5:Y:S01]  /*35f0*/  LDCU.64 UR10, c[0x0][0x538] ;  /* 0x0000a700ff0a77ac */ /* 0x000f620008000a00 */
[----:B------:R-:W0:Y:S01]  /*3600*/  LDGDEPBAR ;  /* 0x00000000000079af */ /* 0x000e220000000000 */
[----:B-----5:R-:W-:-:S04]  /*3610*/  UISETP.NE.U32.AND UP1, UPT, UR10, URZ, UPT ;  /* 0x000000ff0a00728c */ /* 0x020fc8000bf25070 */
[----:B------:R-:W-:Y:S01]  /*3620*/  UISETP.NE.AND.EX UP1, UPT, UR11, URZ, UPT, UP1 ;  /* 0x000000ff0b00728c */ /* 0x000fe2000bf25310 */
[--C-:B------:R-:W-:Y:S02]  /*3630*/  SHF.R.U32.HI R208, RZ, 0x1, R204.reuse ;  /* 0x00000001ffd07819 */ /* 0x100fe400000116cc */
[----:B------:R-:W-:Y:S01]  /*3640*/  SHF.R.U32.HI R3, RZ, 0x2, R204 ;  /* 0x00000002ff037819 */ /* 0x000fe200000116cc */
[C---:B------:R-:W-:Y:S01]  /*3650*/  IMAD.SHL.U32 R237, R204.reuse, 0x40, RZ ;  /* 0x00000040cced7824 */ /* 0x040fe200078e00ff */
[----:B------:R-:W5:Y:S01]  /*3660*/  S2R R93, SR_CTAID.X ;  /* 0x00000000005d7919 */ /* 0x000f620000002500 */
[----:B------:R-:W-:Y:S01]  /*3670*/  PLOP3.LUT P0, PT, PT, PT, UP1, 0x80, 0x8 ;  /* 0x000000000008781c */ /* 0x000fe20003f0f018 */
[C---:B------:R-:W-:Y:S01]  /*3680*/  IMAD.SHL.U32 R96, R204.reuse, 0x2, RZ ;  /* 0x00000002cc607824 */ /* 0x040fe200078e00ff */
[----:B------:R-:W-:Y:S01]  /*3690*/  USHF.L.U32 UR34, UR34, 0x5, URZ ;  /* 0x0000000522227899 */ /* 0x000fe200080006ff */
[C---:B------:R-:W-:Y:S01]  /*36a0*/  IMAD.SHL.U32 R209, R204.reuse, 0x20, RZ ;  /* 0x00000020ccd17824 */ /* 0x040fe200078e00ff */
[----:B------:R-:W-:Y:S01]  /*36b0*/  LOP3.LUT P6, RZ, R204, 0x2, RZ, 0xc0, !PT ;  /* 0x00000002ccff7812 */ /* 0x000fe200078cc0ff */
[----:B------:R-:W2:Y:S01]  /*36c0*/  @UP1 LDCU.64 UR8, c[0x0][0x540] ;  /* 0x0000a800ff0817ac */ /* 0x000ea20008000a00 */
[----:B------:R-:W-:Y:S01]  /*36d0*/  IMAD.MOV.U32 R28, RZ, RZ, 0x10 ;  /* 0x00000010ff1c7424 */ /* 0x000fe200078e00ff */
[----:B------:R-:W-:-:S04]  /*36e0*/  DEPBAR.LE SB0, 0x0 ;  /* 0x000080000000791a */ /* 0x000fc80000000000 */
[----:B------:R-:W-:Y:S01]  /*36f0*/  @UP1 UMOV UR18, UR28 ;  /* 0x0000001c00121c82 */ /* 0x000fe20008000000 */
[----:B------:R-:W-:Y:S02]  /*3700*/  @UP1 UMOV UR19, URZ ;  /* 0x000000ff00131c82 */ /* 0x000fe40008000000 */
[----:B--2---:R-:W-:Y:S01]  /*3710*/  @UP1 UIMAD.WIDE.U32 UR18, UR27, UR8, UR18 ;  /* 0x000000081b1212a5 */ /* 0x004fe2000f8e0012 */
[----:B------:R-:W2:Y:S03]  /*3720*/  @UP1 LDCU UR8, c[0x0][0x458] ;  /* 0x00008b00ff0817ac */ /* 0x000ea60008000800 */
[----:B------:R-:W-:Y:S02]  /*3730*/  @UP1 UIMAD UR9, UR27, UR9, UR19 ;  /* 0x000000091b0912a4 */ /* 0x000fe4000f8e0213 */
[----:B------:R-:W-:-:S04]  /*3740*/  @UP1 ULEA UR10, UP0, UR18, UR10, 0x2 ;  /* 0x0000000a120a1291 */ /* 0x000fc8000f8010ff */
[----:B------:R-:W-:Y:S02]  /*3750*/  @UP1 ULEA.HI.X UR11, UR18, UR11, UR9, 0x2, UP0 ;  /* 0x0000000b120b1291 */ /* 0x000fe400080f1409 */
[----:B-1-34-:R-:W-:-:S04]  /*3760*/  IMAD.U32 R4, RZ, RZ, UR10 ;  /* 0x0000000aff047e24 */ /* 0x01afc8000f8e00ff */
[----:B------:R-:W-:-:S05]  /*3770*/  IMAD.U32 R5, RZ, RZ, UR11 ;  /* 0x0000000bff057e24 */ /* 0x000fca000f8e00ff */
[----:B------:R2:W3:Y:S01]  /*3780*/  @P0 LDG.E R6, desc[UR30][R4.64] ;  /* 0x0000001e04060981 */ /* 0x0004e2000c1e1900 */
[----:B------:R-:W-:Y:S01]  /*3790*/  LOP3.LUT R0, R208, 0x1f0, RZ, 0xc0, !PT ;  /* 0x000001f0d0007812 */ /* 0x000fe200078ec0ff */
[----:B------:R-:W-:Y:S01]  /*37a0*/  USHF.L.U32 UR18, UR6, 0x5, URZ ;  /* 0x0000000506127899 */ /* 0x000fe200080006ff */
[----:B------:R-:W-:Y:S01]  /*37b0*/  LOP3.LUT R3, R3, 0x7, RZ, 0xc0, !PT ;  /* 0x0000000703037812 */ /* 0x000fe200078ec0ff */
[----:B------:R1:W-:Y:S01]  /*37c0*/  STL [R1+0x5c], R96 ;  /* 0x00005c6001007387 */ /* 0x0003e20000100800 */
[----:B------:R-:W-:Y:S01]  /*37d0*/  USHF.R.S32.HI UR11, URZ, 0x1f, UR34 ;  /* 0x0000001fff0b7899 */ /* 0x000fe20008011422 */
[----:B------:R-:W-:Y:S01]  /*37e0*/  IADD3 R95, P3, P2, R15, UR34, R105 ;  /* 0x000000220f5f7c10 */ /* 0x000fe2000fa7e069 */
[----:B------:R-:W-:Y:S01]  /*37f0*/  UIMAD.WIDE.U32 UR18, UR18, UR24, URZ ;  /* 0x00000018121272a5 */ /* 0x000fe2000f8e00ff */
[----:B------:R-:W-:Y:S01]  /*3800*/  IMAD.MOV.U32 R29, RZ, RZ, 0x20 ;  /* 0x00000020ff1d7424 */ /* 0x000fe200078e00ff */
[----:B------:R-:W-:Y:S01]  /*3810*/  UMOV UR10, URZ ;  /* 0x000000ff000a7c82 */ /* 0x000fe20008000000 */
[----:B------:R-:W-:Y:S01]  /*3820*/  BSSY.RECONVERGENT B0, `(.L_x_1531) ;  /* 0x0000032000007945 */ /* 0x000fe20003800200 */
[----:B------:R-:W-:-:S02]  /*3830*/  IADD3.X R92, PT, PT, R16, UR11, RZ, P3, P2 ;  /* 0x0000000b105c7c10 */ /* 0x000fc40009fe44ff */
[----:B------:R-:W-:Y:S02]  /*3840*/  LOP3.LUT R8, R204, 0x8, RZ, 0xc0, !PT ;  /* 0x00000008cc087812 */ /* 0x000fe400078ec0ff */
[----:B------:R-:W-:Y:S02]  /*3850*/  LOP3.LUT R209, R209, 0x7c00, RZ, 0xc0, !PT ;  /* 0x00007c00d1d17812 */ /* 0x000fe400078ec0ff */
[----:B------:R-:W-:Y:S02]  /*3860*/  SEL R28, R28, 0xfffffff0, !P6 ;  /* 0xfffffff01c1c7807 */ /* 0x000fe40007000000 */
[----:B------:R-:W-:Y:S02]  /*3870*/  LOP3.LUT R94, R96, 0x6, RZ, 0xc0, !PT ;  /* 0x00000006605e7812 */ /* 0x000fe400078ec0ff */
[----:B------:R-:W-:Y:S01]  /*3880*/  LOP3.LUT R9, R237, 0x200, RZ, 0xc0, !PT ;  /* 0x00000200ed097812 */ /* 0x000fe200078ec0ff */
[----:B--2---:R-:W3:Y:S01]  /*3890*/  @P0 MUFU.RCP R5, UR8 ;  /* 0x0000000800050d08 */ /* 0x004ee20008001000 */
[----:B------:R-:W-:Y:S01]  /*38a0*/  IMAD.U32 R4, RZ, RZ, UR29 ;  /* 0x0000001dff047e24 */ /* 0x000fe2000f8e00ff */
[----:B------:R-:W-:-:S04]  /*38b0*/  USHF.L.U64.HI UR8, UR6, 0x5, UR7 ;  /* 0x0000000506087899 */ /* 0x000fc80008010207 */
[----:B------:R-:W-:Y:S01]  /*38c0*/  IADD3 R0, PT, PT, R0, 0x1, R4 ;  /* 0x0000000100007810 */ /* 0x000fe20007ffe004 */
[----:B------:R-:W-:-:S03]  /*38d0*/  UIMAD UR8, UR8, UR24, URZ ;  /* 0x00000018080872a4 */ /* 0x000fc6000f8e02ff */
[----:B------:R-:W-:Y:S01]  /*38e0*/  IADD3 R4, PT, PT, R0, -UR33, R3 ;  /* 0x8000002100047c10 */ /* 0x000fe2000fffe003 */
[----:B------:R-:W-:Y:S01]  /*38f0*/  IMAD.U32 R3, RZ, RZ, UR32 ;  /* 0x00000020ff037e24 */ /* 0x000fe2000f8e00ff */
[----:B------:R-:W-:-:S04]  /*3900*/  UIADD3 UR8, UPT, UPT, UR19, UR8, URZ ;  /* 0x0000000813087290 */ /* 0x000fc8000fffe0ff */
[----:B------:R-:W-:Y:S02]  /*3910*/  IADD3 R138, PT, PT, R4, UR26, R3 ;  /* 0x0000001a048a7c10 */ /* 0x000fe4000fffe003 */
[----:B------:R-:W-:Y:S01]  /*3920*/  LOP3.LUT R3, R2, 0x1c0, R237, 0xf8, !PT ;  /* 0x000001c002037812 */ /* 0x000fe200078ef8ed */
[----:B------:R-:W-:Y:S01]  /*3930*/  BAR.SYNC.DEFER_BLOCKING 0x0 ;  /* 0x0000000000007b1d */ /* 0x000fe20000010000 */
[----:B---3--:R-:W-:Y:S01]  /*3940*/  @P0 FMUL.FTZ R0, R6, R5 ;  /* 0x0000000506000220 */ /* 0x008fe20000410000 */
[----:B------:R-:W-:-:S04]  /*3950*/  SHF.R.U32.HI R5, RZ, 0x5, R204 ;  /* 0x00000005ff057819 */ /* 0x000fc800000116cc */
[----:B------:R-:W-:Y:S01]  /*3960*/  @P0 R2UR UR9, R0 ;  /* 0x00000000000902ca */ /* 0x000fe200000e0000 */
[----:B-----5:R-:W-:Y:S01]  /*3970*/  IMAD R93, R93, 0x8, R5 ;  /* 0x000000085d5d7824 */ /* 0x020fe200078e0205 */
[----:B------:R-:W-:Y:S02]  /*3980*/  LOP3.LUT R0, R208, 0x8, RZ, 0xc0, !PT ;  /* 0x00000008d0007812 */ /* 0x000fe400078ec0ff */
[----:B------:R-:W-:Y:S02]  /*3990*/  LOP3.LUT P0, RZ, R204, 0x4, RZ, 0xc0, !PT ;  /* 0x00000004ccff7812 */ /* 0x000fe4000780c0ff */
[----:B------:R-:W-:Y:S02]  /*39a0*/  LOP3.LUT R97, R3, R0, RZ, 0x3c, !PT ;  /* 0x0000000003617212 */ /* 0x000fe400078e3cff */
[----:B------:R-:W-:-:S03]  /*39b0*/  SEL R29, R29, 0xffffffe0, !P0 ;  /* 0xffffffe01d1d7807 */ /* 0x000fc60004000000 */
[----:B------:R1:W-:Y:S02]  /*39c0*/  STL [R1+0x8], R97 ;  /* 0x0000086101007387 */ /* 0x0003e40000100800 */
[----:B------:R-:W-:Y:S01]  /*39d0*/  @UP1 UMOV UR10, UR9 ;  /* 0x00000009000a1c82 */ /* 0x000fe20008000000 */
[----:B------:R-:W-:Y:S05]  /*39e0*/  @P1 BRA `(.L_x_1532) ;  /* 0x00000000004c1947 */ /* 0x000fea0003800000 */
        /* <DEDUP_REMOVED lines=19> */
.L_x_1532:
[----:B------:R3:W-:Y:S04]  /*3b20*/  STS.128 [R217+0xa000], RZ ;  /* 0x00a000ffd9007388 */ /* 0x0007e80000000c00 */
[----:B------:R3:W-:Y:S02]  /*3b30*/  STS.128 [R217+0xb000], RZ ;  /* 0x00b000ffd9007388 */ /* 0x0007e40000000c00 */
.L_x_1533:
[----:B------:R-:W-:Y:S05]  /*3b40*/  BSYNC.RECONVERGENT B0 ;  /* 0x0000000000007941 */ /* 0x000fea0003800200 */
.L_x_1531:
[----:B------:R-:W-:Y:S01]  /*3b50*/  ISETP.GE.AND P1, PT, R14, UR15, PT ;  /* 0x0000000f0e007c0c */ /* 0x000fe2000bf26270 */
[----:B------:R-:W-:Y:S01]  /*3b60*/  BSSY.RECONVERGENT B0, `(.L_x_1534) ;  /* 0x000001c000007945 */ /* 0x000fe20003800200 */
[----:B------:R-:W-:Y:S02]  /*3b70*/  LOP3.LUT R3, R3, R8, RZ, 0x3c, !PT ;  /* 0x0000000803037212 */ /* 0x000fe400078e3cff */
[----:B------:R-:W-:Y:S02]  /*3b80*/  LOP3.LUT R0, R237, 0x400, RZ, 0xc0, !PT ;  /* 0x00000400ed007812 */ /* 0x000fe400078ec0ff */
[----:B--2---:R-:W-:-:S03]  /*3b90*/  IADD3 R4, PT, PT, R97, R9, R209 ;  /* 0x0000000961047210 */ /* 0x004fc60007ffe0d1 */
[----:B------:R-:W-:Y:S01]  /*3ba0*/  IMAD R252, R3, 0x2, R0 ;  /* 0x0000000203fc7824 */ /* 0x000fe200078e0200 */
[----:B------:R-:W-:-:S03]  /*3bb0*/  LEA R0, R4, UR5, 0x1 ;  /* 0x0000000504007c11 */ /* 0x000fc6000f8e08ff */
[----:B------:R2:W-:Y:S04]  /*3bc0*/  @P1 STS.128 [R217+0xa800], RZ ;  /* 0x00a800ffd9001388 */ /* 0x0005e80000000c00 */
[----:B------:R2:W-:Y:S01]  /*3bd0*/  @P1 STS.128 [R217+0xb800], RZ ;  /* 0x00b800ffd9001388 */ /* 0x0005e20000000c00 */
[----:B------:R-:W-:Y:S05]  /*3be0*/  @P1 BRA `(.L_x_1535) ;  /* 0x00000000004c1947 */ /* 0x000fea0003800000 */
        /* <DEDUP_REMOVED lines=19> */
.L_x_1535:
[----:B------:R-:W-:Y:S05]  /*3d20*/  BSYNC.RECONVERGENT B0 ;  /* 0x0000000000007941 */ /* 0x000fea0003800200 */
.L_x_1534:
[----:B------:R-:W-:Y:S01]  /*3d30*/  LDSM.16.M88.4 R8, [R0] ;  /* 0x000000000008783b */ /* 0x000fe20000000200 */
[----:B------:R-:W-:Y:S01]  /*3d40*/  VIADD R30, R252, UR5 ;  /* 0x00000005fc1e7c36 */ /* 0x000fe20008000000 */
[----:B------:R-:W-:Y:S01]  /*3d50*/  UISETP.NE.AND UP1, UPT, UR25, 0x1, UPT ;  /* 0x000000011900788c */ /* 0x000fe2000bf25270 */
[C---:B------:R-:W-:Y:S01]  /*3d60*/  IMAD R68, R28.reuse, 0x2, R0 ;  /* 0x000000021c447824 */ /* 0x040fe200078e0200 */
[----:B------:R-:W5:Y:S01]  /*3d70*/  LDSM.16.M88.4 R24, [R252+UR5+0x8000] ;  /* 0x00800005fc18783b */ /* 0x000f620008000200 */
[----:B------:R-:W-:Y:S01]  /*3d80*/  IMAD R3, R28, 0x2, R30 ;  /* 0x000000021c037824 */ /* 0x000fe200078e021e */
[----:B------:R-:W-:Y:S01]  /*3d90*/  VIMNMX R137, PT, PT, R138, UR32, PT ;  /* 0x000000208a897c48 */ /* 0x000fe2000bfe0100 */
[C---:B------:R-:W-:Y:S01]  /*3da0*/  IMAD R91, R29.reuse, 0x2, R0 ;  /* 0x000000021d5b7824 */ /* 0x040fe200078e0200 */
[----:B----4-:R-:W4:Y:S01]  /*3db0*/  LDSM.16.M88.4 R4, [R0+0x2000] ;  /* 0x002000000004783b */ /* 0x010f220000000200 */
[----:B------:R-:W-:Y:S01]  /*3dc0*/  IMAD R90, R29, 0x2, R30 ;  /* 0x000000021d5a7824 */ /* 0x000fe200078e021e */
[----:B------:R-:W1:Y:S01]  /*3dd0*/  LDCU.U8 UR11, c[0x0][0x4f8] ;  /* 0x00009f00ff0b77ac */ /* 0x000e620008000000 */
[C---:B------:R-:W-:Y:S01]  /*3de0*/  IMAD R89, R28.reuse, 0x2, R91 ;  /* 0x000000021c597824 */ /* 0x040fe200078e025b */
[----:B------:R-:W3:Y:S01]  /*3df0*/  LDSM.16.M88.4 R16, [R252+UR5+0x8800] ;  /* 0x00880005fc10783b */ /* 0x000ee20008000200 */
[----:B------:R-:W-:-:S03]  /*3e00*/  IMAD R88, R28, 0x2, R90 ;  /* 0x000000021c587824 */ /* 0x000fc600078e025a */
[----:B------:R-:W-:Y:S04]  /*3e10*/  LDSM.16.M88.4 R12, [R68+0x2000] ;  /* 0x00200000440c783b */ /* 0x000fe80000000200 */
[----:B------:R-:W2:Y:S04]  /*3e20*/  LDSM.16.M88.4 R44, [R3+0x8800] ;  /* 0x00880000032c783b */ /* 0x000ea80000000200 */
[----:B------:R-:W1:Y:S04]  /*3e30*/  LDSM.16.M88.4 R36, [R3+0x8000] ;  /* 0x008000000324783b */ /* 0x000e680000000200 */
[----:B------:R-:W1:Y:S04]  /*3e40*/  LDSM.16.M88.4 R20, [R68] ;  /* 0x000000004414783b */ /* 0x000e680000000200 */
[----:B------:R-:W-:Y:S04]  /*3e50*/  LDSM.16.M88.4 R48, [R90+0x8800] ;  /* 0x008800005a30783b */ /* 0x000fe80000000200 */
[----:B------:R-:W-:Y:S04]  /*3e60*/  STL [R1+0x48], R30 ;  /* 0x0000481e01007387 */ /* 0x000fe80000100800 */
[----:B------:R-:W-:Y:S01]  /*3e70*/  LDSM.16.M88.4 R28, [R89] ;  /* 0x00000000591c783b */ /* 0x000fe20000000200 */
[-C--:B-----5:R-:W-:Y:S03]  /*3e80*/  HMMA.16816.F32 R64, R8, R24.reuse, RZ ;  /* 0x000000180840723c */ /* 0x0a0fe600000018ff */
[----:B------:R-:W0:Y:S05]  /*3e90*/  LDGDEPBAR ;  /* 0x00000000000079af */ /* 0x000e2a0000000000 */
[C---:B----4-:R-:W-:Y:S08]  /*3ea0*/  HMMA.16816.F32 R32, R4.reuse, R24, RZ ;  /* 0x000000180420723c */ /* 0x050ff000000018ff */
[-C--:B------:R-:W-:Y:S08]  /*3eb0*/  HMMA.16816.F32 R52, R4, R26.reuse, RZ ;  /* 0x0000001a0434723c */ /* 0x080ff000000018ff */
[----:B------:R-:W-:Y:S08]  /*3ec0*/  HMMA.16816.F32 R76, R8, R26, RZ ;  /* 0x0000001a084c723c */ /* 0x000ff000000018ff */
[C---:B---3--:R-:W-:Y:S08]  /*3ed0*/  HMMA.16816.F32 R40, R4.reuse, R16, RZ ;  /* 0x000000100428723c */ /* 0x048ff000000018ff */
[----:B------:R-:W-:Y:S01]  /*3ee0*/  HMMA.16816.F32 R24, R4, R18, RZ ;  /* 0x000000120418723c */ /* 0x000fe200000018ff */
[----:B------:R-:W-:Y:S07]  /*3ef0*/  LDSM.16.M88.4 R4, [R91+0x2000] ;  /* 0x002000005b04783b */ /* 0x000fee0000000200 */
[C---:B------:R-:W-:Y:S08]  /*3f00*/  HMMA.16816.F32 R80, R8.reuse, R16, RZ ;  /* 0x000000100850723c */ /* 0x040ff000000018ff */
[----:B------:R-:W-:Y:S01]  /*3f10*/  HMMA.16816.F32 R72, R8, R18, RZ ;  /* 0x000000120848723c */ /* 0x000fe200000018ff */
[----:B------:R-:W3:Y:S04]  /*3f20*/  LDSM.16.M88.4 R8, [R90+0x8000] ;  /* 0x008000005a08783b */ /* 0x000ee80000000200 */
[----:B------:R-:W4:Y:S03]  /*3f30*/  LDSM.16.M88.4 R16, [R91] ;  /* 0x000000005b10783b */ /* 0x000f260000000200 */
[C---:B--2---:R-:W-:Y:S08]  /*3f40*/  HMMA.16816.F32 R56, R12.reuse, R44, R40 ;  /* 0x0000002c0c38723c */ /* 0x044ff00000001828 */
[C---:B------:R-:W-:Y:S08]  /*3f50*/  HMMA.16816.F32 R40, R12.reuse, R46, R24 ;  /* 0x0000002e0c28723c */ /* 0x040ff00000001818 */
[C---:B-1----:R-:W-:Y:S01]  /*3f60*/  HMMA.16816.F32 R60, R12.reuse, R36, R32 ;  /* 0x000000240c3c723c */ /* 0x042fe20000001820 */
[----:B------:R-:W-:Y:S07]  /*3f70*/  LDSM.16.M88.4 R32, [R88+0x8000] ;  /* 0x008000005820783b */ /* 0x000fee0000000200 */
[----:B------:R-:W-:Y:S01]  /*3f80*/  HMMA.16816.F32 R52, R12, R38, R52 ;  /* 0x000000260c34723c */ /* 0x000fe20000001834 */
[----:B------:R-:W1:Y:S07]  /*3f90*/  LDSM.16.M88.4 R12, [R89+0x2000] ;  /* 0x00200000590c783b */ /* 0x000e6e0000000200 */
[C---:B------:R-:W-:Y:S08]  /*3fa0*/  HMMA.16816.F32 R24, R20.reuse, R36, R64 ;  /* 0x000000241418723c */ /* 0x040ff00000001840 */
[C---:B------:R-:W-:Y:S01]  /*3fb0*/  HMMA.16816.F32 R36, R20.reuse, R38, R76 ;  /* 0x000000261424723c */ /* 0x040fe2000000184c */
[----:B------:R-:W2:Y:S07]  /*3fc0*/  LDSM.16.M88.4 R76, [R88+0x8800] ;  /* 0x00880000584c783b */ /* 0x000eae0000000200 */
[C---:B------:R-:W-:Y:S08]  /*3fd0*/  HMMA.16816.F32 R80, R20.reuse, R44, R80 ;  /* 0x0000002c1450723c */ /* 0x040ff00000001850 */
[----:B------:R-:W-:Y:S08]  /*3fe0*/  HMMA.16816.F32 R64, R20, R46, R72 ;  /* 0x0000002e1440723c */ /* 0x000ff00000001848 */
[C---:B---3--:R-:W-:Y:S08]  /*3ff0*/  HMMA.16816.F32 R60, R4.reuse, R8, R60 ;  /* 0x00000008043c723c */ /* 0x048ff0000000183c */
[C---:B------:R-:W-:Y:S08]  /*4000*/  HMMA.16816.F32 R72, R4.reuse, R48, R56 ;  /* 0x000000300448723c */ /* 0x040ff00000001838 */
[C---:B------:R-:W-:Y:S01]  /*4010*/  HMMA.16816.F32 R44, R4.reuse, R10, R52 ;  /* 0x0000000a042c723c */ /* 0x040fe20000001834 */
[----:B------:R-:W-:Y:S07]  /*4020*/  LDSM.16.M88.4 R52, [R252+UR5+0x9800] ;  /* 0x00980005fc34783b */ /* 0x000fee0008000200 */
[----:B------:R-:W-:Y:S08]  /*4030*/  HMMA.16816.F32 R40, R4, R50, R40 ;  /* 0x000000320428723c */ /* 0x000ff00000001828 */
[C---:B----4-:R-:W-:Y:S01]  /*4040*/  HMMA.16816.F32 R20, R16.reuse, R8, R24 ;  /* 0x000000081014723c */ /* 0x050fe20000001818 */
[----:B------:R-:W-:Y:S07]  /*4050*/  LDSM.16.M88.4 R24, [R0+0x4000] ;  /* 0x004000000018783b */ /* 0x000fee0000000200 */
[C---:B------:R-:W-:Y:S01]  /*4060*/  HMMA.16816.F32 R4, R16.reuse, R10, R36 ;  /* 0x0000000a1004723c */ /* 0x040fe20000001824 */
[----:B------:R3:W-:Y:S04]  /*4070*/  LDSM.16.M88.4 R8, [R0+0x6000] ;  /* 0x006000000008783b */ /* 0x0007e80000000200 */
[----:B------:R-:W4:Y:S03]  /*4080*/  LDSM.16.M88.4 R36, [R252+UR5+0x9000] ;  /* 0x00900005fc24783b */ /* 0x000f260008000200 */
[C---:B------:R-:W-:Y:S08]  /*4090*/  HMMA.16816.F32 R80, R16.reuse, R48, R80 ;  /* 0x000000301050723c */ /* 0x040ff00000001850 */
[----:B------:R-:W-:Y:S08]  /*40a0*/  HMMA.16816.F32 R64, R16, R50, R64 ;  /* 0x000000321040723c */ /* 0x000ff00000001840 */
[----:B-1----:R-:W-:Y:S01]  /*40b0*/  HMMA.16816.F32 R60, R12, R32, R60 ;  /* 0x000000200c3c723c */ /* 0x002fe2000000183c */
[----:B---3--:R-:W-:-:S07]  /*40c0*/  VIADD R0, R94, UR23 ;  /* 0x000000175e007c36 */ /* 0x008fce0008000000 */
[C---:B------:R-:W-:Y:S01]  /*40d0*/  HMMA.16816.F32 R56, R12.reuse, R34, R44 ;  /* 0x000000220c38723c */ /* 0x040fe2000000182c */
[----:B------:R-:W-:Y:S07]  /*40e0*/  LDSM.16.M88.4 R44, [R3+0x9800] ;  /* 0x00980000032c783b */ /* 0x000fee0000000200 */
[C---:B--2---:R-:W-:Y:S08]  /*40f0*/  HMMA.16816.F32 R48, R12.reuse, R76, R72 ;  /* 0x0000004c0c30723c */ /* 0x044ff00000001848 */
[----:B------:R-:W-:Y:S08]  /*4100*/  HMMA.16816.F32 R40, R12, R78, R40 ;  /* 0x0000004e0c28723c */ /* 0x000ff00000001828 */
[C---:B------:R-:W-:Y:S01]  /*4110*/  HMMA.16816.F32 R16, R28.reuse, R32, R20 ;  /* 0x000000201c10723c */ /* 0x040fe20000001814 */
[----:B------:R-:W-:Y:S07]  /*4120*/  LDSM.16.M88.4 R20, [R68+0x4000] ;  /* 0x004000004414783b */ /* 0x000fee0000000200 */
[C---:B------:R-:W-:Y:S01]  /*4130*/  HMMA.16816.F32 R12, R28.reuse, R34, R4 ;  /* 0x000000221c0c723c */ /* 0x040fe20000001804 */
[----:B------:R4:W-:Y:S04]  /*4140*/  LDSM.16.M88.4 R4, [R68+0x6000] ;  /* 0x006000004404783b */ /* 0x0009e80000000200 */
[----:B------:R-:W1:Y:S03]  /*4150*/  LDSM.16.M88.4 R32, [R3+0x9000] ;  /* 0x009000000320783b */ /* 0x000e660000000200 */
[C---:B------:R-:W-:Y:S08]  /*4160*/  HMMA.16816.F32 R72, R28.reuse, R76, R80 ;  /* 0x0000004c1c48723c */ /* 0x040ff00000001850 */
[----:B------:R-:W-:Y:S08]  /*4170*/  HMMA.16816.F32 R84, R28, R78, R64 ;  /* 0x0000004e1c54723c */ /* 0x000ff00000001840 */
[C---:B----4-:R-:W-:Y:S08]  /*4180*/  HMMA.16816.F32 R68, R8.reuse, R36, R60 ;  /* 0x000000240844723c */ /* 0x050ff0000000183c */
[C---:B------:R-:W-:Y:S08]  /*4190*/  HMMA.16816.F32 R64, R8.reuse, R38, R56 ;  /* 0x000000260840723c */ /* 0x040ff00000001838 */
[C---:B------:R-:W-:Y:S08]  /*41a0*/  HMMA.16816.F32 R60, R8.reuse, R52, R48 ;  /* 0x00000034083c723c */ /* 0x040ff00000001830 */
[----:B------:R-:W-:Y:S01]  /*41b0*/  HMMA.16816.F32 R56, R8, R54, R40 ;  /* 0x000000360838723c */ /* 0x000fe20000001828 */
[----:B------:R-:W-:Y:S07]  /*41c0*/  LDSM.16.M88.4 R40, [R90+0x9800] ;  /* 0x009800005a28783b */ /* 0x000fee0000000200 */
[C---:B------:R-:W-:Y:S01]  /*41d0*/  HMMA.16816.F32 R28, R24.reuse, R36, R16 ;  /* 0x00000024181c723c */ /* 0x040fe20000001810 */
[----:B------:R-:W-:Y:S07]  /*41e0*/  LDSM.16.M88.4 R16, [R91+0x4000] ;  /* 0x004000005b10783b */ /* 0x000fee0000000200 */
[C---:B------:R-:W-:Y:S01]  /*41f0*/  HMMA.16816.F32 R8, R24.reuse, R38, R12 ;  /* 0x000000261808723c */ /* 0x040fe2000000180c */
[----:B------:R-:W-:Y:S04]  /*4200*/  LDSM.16.M88.4 R12, [R91+0x6000] ;  /* 0x006000005b0c783b */ /* 0x000fe80000000200 */
[----:B------:R-:W2:Y:S03]  /*4210*/  LDSM.16.M88.4 R36, [R90+0x9000] ;  /* 0x009000005a24783b */ /* 0x000ea60000000200 */
[C---:B------:R-:W-:Y:S08]  /*4220*/  HMMA.16816.F32 R48, R24.reuse, R52, R72 ;  /* 0x000000341830723c */ /* 0x040ff00000001848 */
[----:B------:R-:W-:Y:S01]  /*4230*/  HMMA.16816.F32 R84, R24, R54, R84 ;  /* 0x000000361854723c */ /* 0x000fe20000001854 */
[----:B------:R-:W-:Y:S07]  /*4240*/  LDSM.16.M88.4 R24, [R88+0x9000] ;  /* 0x009000005818783b */ /* 0x000fee0000000200 */
[C---:B-1----:R-:W-:Y:S08]  /*4250*/  HMMA.16816.F32 R80, R4.reuse, R32, R68 ;  /* 0x000000200450723c */ /* 0x042ff00000001844 */
[----:B------:R-:W-:Y:S08]  /*4260*/  HMMA.16816.F32 R76, R4, R34, R64 ;  /* 0x00000022044c723c */ /* 0x000ff00000001840 */
[C---:B------:R-:W-:Y:S01]  /*4270*/  HMMA.16816.F32 R68, R20.reuse, R32, R28 ;  /* 0x000000201444723c */ /* 0x040fe2000000181c */
[----:B------:R-:W-:Y:S07]  /*4280*/  LDSM.16.M88.4 R28, [R88+0x9800] ;  /* 0x00980000581c783b */ /* 0x000fee0000000200 */
[----:B------:R-:W-:Y:S01]  /*4290*/  HMMA.16816.F32 R64, R20, R34, R8 ;  /* 0x000000221440723c */ /* 0x000fe20000001808 */
[----:B------:R-:W1:Y:S07]  /*42a0*/  LDSM.16.M88.4 R8, [R89+0x4000] ;  /* 0x004000005908783b */ /* 0x000e6e0000000200 */
[C---:B------:R-:W-:Y:S08]  /*42b0*/  HMMA.16816.F32 R52, R4.reuse, R44, R60 ;  /* 0x0000002c0434723c */ /* 0x040ff0000000183c */
[----:B------:R-:W-:Y:S01]  /*42c0*/  HMMA.16816.F32 R72, R4, R46, R56 ;  /* 0x0000002e0448723c */ /* 0x000fe20000001838 */
[----:B------:R-:W3:Y:S01]  /*42d0*/  LDSM.16.M88.4 R4, [R89+0x6000] ;  /* 0x006000005904783b */ /* 0x000ee20000000200 */
[----:B------:R-:W-:-:S06]  /*42e0*/  DEPBAR.LE SB0, 0x0 ;  /* 0x000080000000791a */ /* 0x000fcc0000000000 */
[C---:B------:R-:W-:Y:S08]  /*42f0*/  HMMA.16816.F32 R48, R20.reuse, R44, R48 ;  /* 0x0000002c1430723c */ /* 0x040ff00000001830 */
[----:B------:R-:W-:Y:S08]  /*4300*/  HMMA.16816.F32 R44, R20, R46, R84 ;  /* 0x0000002e142c723c */ /* 0x000ff00000001854 */
[C---:B--2---:R-:W-:Y:S08]  /*4310*/  HMMA.16816.F32 R60, R12.reuse, R36, R80 ;  /* 0x000000240c3c723c */ /* 0x044ff00000001850 */
[----:B------:R-:W-:Y:S08]  /*4320*/  HMMA.16816.F32 R56, R12, R38, R76 ;  /* 0x000000260c38723c */ /* 0x000ff0000000184c */
[C---:B------:R-:W-:Y:S08]  /*4330*/  HMMA.16816.F32 R20, R16.reuse, R36, R68 ;  /* 0x000000241014723c */ /* 0x040ff00000001844 */
[----:B------:R-:W-:Y:S08]  /*4340*/  HMMA.16816.F32 R36, R16, R38, R64 ;  /* 0x000000261024723c */ /* 0x000ff00000001840 */
[C---:B------:R-:W-:Y:S08]  /*4350*/  HMMA.16816.F32 R52, R12.reuse, R40, R52 ;  /* 0x000000280c34723c */ /* 0x040ff00000001834 */
[----:B------:R-:W-:Y:S08]  /*4360*/  HMMA.16816.F32 R32, R12, R42, R72 ;  /* 0x0000002a0c20723c */ /* 0x000ff00000001848 */
[C---:B------:R-:W-:Y:S08]  /*4370*/  HMMA.16816.F32 R12, R16.reuse, R40, R48 ;  /* 0x00000028100c723c */ /* 0x040ff00000001830 */
[----:B------:R-:W-:Y:S08]  /*4380*/  HMMA.16816.F32 R16, R16, R42, R44 ;  /* 0x0000002a1010723c */ /* 0x000ff0000000182c */
[----:B-1----:R-:W-:Y:S08]  /*4390*/  HMMA.16816.F32 R44, R8, R26, R36 ;  /* 0x0000001a082c723c */ /* 0x002ff00000001824 */
[C---:B---3--:R-:W-:Y:S08]  /*43a0*/  HMMA.16816.F32 R64, R4.reuse, R28, R52 ;  /* 0x0000001c0440723c */ /* 0x048ff00000001834 */
[-C--:B------:R-:W-:Y:S08]  /*43b0*/  HMMA.16816.F32 R68, R4, R24.reuse, R60 ;  /* 0x000000180444723c */ /* 0x080ff0000000183c */
[----:B------:R-:W-:Y:S01]  /*43c0*/  HMMA.16816.F32 R52, R8, R24, R20 ;  /* 0x000000180834723c */ /* 0x000fe20000001814 */
[----:B------:R-:W-:Y:S01]  /*43d0*/  IMAD.U32 R22, RZ, RZ, UR32 ;  /* 0x00000020ff167e24 */ /* 0x000fe2000f8e00ff */
[----:B------:R-:W-:-:S04]  /*43e0*/  I2FP.F32.U32 R21, R0 ;  /* 0x0000000000157245 */ /* 0x000fc80000201000 */
[----:B------:R-:W-:Y:S02]  /*43f0*/  VIADDMNMX R132, R138, 0x8, R22, PT ;  /* 0x000000088a847846 */ /* 0x000fe40003800116 */
[----:B------:R-:W-:Y:S08]  /*4400*/  HMMA.16816.F32 R60, R4, R26, R56 ;  /* 0x0000001a043c723c */ /* 0x000ff00000001838 */
[----:B------:R-:W-:Y:S01]  /*4410*/  HMMA.16816.F32 R56, R8, R28, R12 ;  /* 0x0000001c0838723c */ /* 0x000fe2000000180c */
[----:B------:R-:W-:-:S02]  /*4420*/  VIADD R14, R0, 0x8 ;  /* 0x00000008000e7836 */ /* 0x000fc40000000000 */
[C---:B------:R-:W-:Y:S02]  /*4430*/  VIADD R13, R0.reuse, 0x9 ;  /* 0x00000009000d7836 */ /* 0x040fe40000000000 */
[----:B------:R-:W-:Y:S01]  /*4440*/  VIADD R12, R0, 0x18 ;  /* 0x00000018000c7836 */ /* 0x000fe20000000000 */
[----:B------:R-:W-:Y:S01]  /*4450*/  BAR.SYNC.DEFER_BLOCKING 0x0 ;  /* 0x0000000000007b1d */ /* 0x000fe20000010000 */
[----:B------:R-:W-:Y:S01]  /*4460*/  ISETP.GE.AND P5, PT, R14, R132, PT ;  /* 0x000000840e00720c */ /* 0x000fe20003fa6270 */
[-C--:B------:R-:W-:Y:S01]  /*4470*/  HMMA.16816.F32 R48, R8, R30.reuse, R16 ;  /* 0x0000001e0830723c */ /* 0x080fe20000001810 */
[----:B------:R-:W-:Y:S01]  /*4480*/  I2FP.F32.U32 R18, R14 ;  /* 0x0000000e00127245 */ /* 0x000fe20000201000 */
[C---:B------:R-:W-:Y:S01]  /*4490*/  VIADD R11, R0.reuse, 0x1 ;  /* 0x00000001000b7836 */ /* 0x040fe20000000000 */
[----:B------:R-:W-:Y:S01]  /*44a0*/  I2FP.F32.U32 R20, R13 ;  /* 0x0000000d00147245 */ /* 0x000fe20000201000 */
[C---:B------:R-:W-:Y:S01]  /*44b0*/  VIADD R16, R0.reuse, 0x10 ;  /* 0x0000001000107836 */ /* 0x040fe20000000000 */
[----:B------:R-:W-:Y:S01]  /*44c0*/  ISETP.GE.AND P1, PT, R13, R132, PT ;  /* 0x000000840d00720c */ /* 0x000fe20003f26270 */
[----:B------:R-:W-:Y:S01]  /*44d0*/  VIADD R17, R0, 0x11 ;  /* 0x0000001100117836 */ /* 0x000fe20000000000 */
[----:B------:R-:W-:Y:S01]  /*44e0*/  I2FP.F32.U32 R15, R11 ;  /* 0x0000000b000f7245 */ /* 0x000fe20000201000 */
[----:B------:R-:W-:Y:S01]  /*44f0*/  HMMA.16816.F32 R40, R4, R30, R32 ;  /* 0x0000001e0428723c */ /* 0x000fe20000001820 */
[----:B------:R-:W-:Y:S01]  /*4500*/  FFMA.FTZ R4, R18, UR10, R46 ;  /* 0x0000000a12047c23 */ /* 0x000fe2000801002e */
[----:B------:R-:W-:Y:S01]  /*4510*/  FFMA.FTZ R3, R20, UR10, R47 ;  /* 0x0000000a14037c23 */ /* 0x000fe2000801002f */
[----:B------:R-:W-:Y:S01]  /*4520*/  I2FP.F32.U32 R24, R16 ;  /* 0x0000001000187245 */ /* 0x000fe20000201000 */
[----:B------:R-:W-:Y:S01]  /*4530*/  FFMA.FTZ R5, R15, UR10, R55 ;  /* 0x0000000a0f057c23 */ /* 0x000fe20008010037 */
[-C--:B------:R-:W-:Y:S01]  /*4540*/  ISETP.GE.AND P3, PT, R11, R132.reuse, PT ;  /* 0x000000840b00720c */ /* 0x080fe20003f66270 */
[----:B------:R-:W-:Y:S01]  /*4550*/  VIADD R19, R0, 0x19 ;  /* 0x0000001900137836 */ /* 0x000fe20000000000 */
[----:B------:R-:W-:Y:S01]  /*4560*/  FSEL R29, R4, -INF , !P5 ;  /* 0xff800000041d7808 */ /* 0x000fe20006800000 */
[----:B------:R-:W-:Y:S01]  /*4570*/  FFMA.FTZ R4, R21, UR10, R54 ;  /* 0x0000000a15047c23 */ /* 0x000fe20008010036 */
[----:B------:R-:W-:-:S02]  /*4580*/  ISETP.GE.AND P5, PT, R0, R132, PT ;  /* 0x000000840000720c */ /* 0x000fc40003fa6270 */
[----:B------:R-:W-:Y:S01]  /*4590*/  FSEL R30, R3, -INF , !P1 ;  /* 0xff800000031e7808 */ /* 0x000fe20004800000 */
[----:B------:R-:W-:Y:S01]  /*45a0*/  FFMA.FTZ R3, R24, UR10, R58 ;  /* 0x0000000a18037c23 */ /* 0x000fe2000801003a */
[----:B------:R-:W-:Y:S02]  /*45b0*/  I2FP.F32.U32 R23, R12 ;  /* 0x0000000c00177245 */ /* 0x000fe40000201000 */
[----:B------:R-:W-:Y:S02]  /*45c0*/  I2FP.F32.U32 R25, R17 ;  /* 0x0000001100197245 */ /* 0x000fe40000201000 */
[----:B------:R-:W-:Y:S02]  /*45d0*/  ISETP.GE.AND P4, PT, R16, R132, PT ;  /* 0x000000841000720c */ /* 0x000fe40003f86270 */
[----:B------:R-:W-:Y:S01]  /*45e0*/  FSEL R28, R5, -INF , !P3 ;  /* 0xff800000051c7808 */ /* 0x000fe20005800000 */
[----:B------:R-:W-:Y:S01]  /*45f0*/  FFMA.FTZ R5, R23, UR10, R50 ;  /* 0x0000000a17057c23 */ /* 0x000fe20008010032 */
[----:B------:R-:W-:Y:S01]  /*4600*/  FSEL R27, R4, -INF , !P5 ;  /* 0xff800000041b7808 */ /* 0x000fe20006800000 */
[----:B------:R-:W-:Y:S01]  /*4610*/  FFMA.FTZ R6, R25, UR10, R59 ;  /* 0x0000000a19067c23 */ /* 0x000fe2000801003b */
[----:B------:R-:W-:-:S02]  /*4620*/  I2FP.F32.U32 R26, R19 ;  /* 0x00000013001a7245 */ /* 0x000fc40000201000 */
[----:B------:R-:W-:Y:S02]  /*4630*/  FSEL R31, R3, -INF , !P4 ;  /* 0xff800000031f7808 */ /* 0x000fe40006000000 */
[-C--:B------:R-:W-:Y:S01]  /*4640*/  ISETP.GE.AND P2, PT, R12, R132.reuse, PT ;  /* 0x000000840c00720c */ /* 0x080fe20003f46270 */
[----:B------:R-:W-:Y:S01]  /*4650*/  FFMA.FTZ R4, R26, UR10, R51 ;  /* 0x0000000a1a047c23 */ /* 0x000fe20008010033 */
[----:B------:R-:W-:Y:S02]  /*4660*/  ISETP.GE.AND P3, PT, R17, R132, PT ;  /* 0x000000841100720c */ /* 0x000fe40003f66270 */
[----:B------:R-:W-:Y:S02]  /*4670*/  FMNMX3.FTZ R3, R27, R28, R29, !PT ;  /* 0x0000001c1b037276 */ /* 0x000fe4000781001d */
[----:B------:R-:W-:Y:S02]  /*4680*/  ISETP.GE.AND P1, PT, R19, R132, PT ;  /* 0x000000841300720c */ /* 0x000fe40003f26270 */
[----:B------:R-:W-:-:S02]  /*4690*/  FSEL R38, R5, -INF , !P2 ;  /* 0xff80000005267808 */ /* 0x000fc40005000000 */
[----:B------:R-:W-:Y:S02]  /*46a0*/  FSEL R32, R6, -INF , !P3 ;  /* 0xff80000006207808 */ /* 0x000fe40005800000 */
[----:B------:R-:W-:Y:S02]  /*46b0*/  FMNMX3.FTZ R3, R3, R30, R31, !PT ;  /* 0x0000001e03037276 */ /* 0x000fe4000781001f */
[----:B------:R-:W-:Y:S02]  /*46c0*/  FSEL R37, R4, -INF , !P1 ;  /* 0xff80000004257808 */ /* 0x000fe40004800000 */
[----:B------:R-:W-:-:S04]  /*46d0*/  FMNMX3.FTZ R3, R3, R32, R38, !PT ;  /* 0x0000002003037276 */ /* 0x000fc80007810026 */
[----:B------:R-:W-:Y:S01]  /*46e0*/  FMNMX.FTZ R10, R37, R3, !PT ;  /* 0x00000003250a7209 */ /* 0x000fe20007810000 */
[----:B------:R-:W-:Y:S06]  /*46f0*/  BRA.U !UP1, `(.L_x_1536) ;  /* 0x00000001099c7547 */ /* 0x000fec000b800000 */
[----:B------:R-:W1:Y:S01]  /*4700*/  LDCU UR8, c[0x0][0x440] ;  /* 0x00008800ff0877ac */ /* 0x000e620008000800 */
[----:B------:R-:W-:-:S04]  /*4710*/  UIADD3 UR9, UPT, UPT, UR25, -0x2, URZ ;  /* 0xfffffffe19097890 */ /* 0x000fc8000fffe0ff */
[----:B------:R-:W-:Y:S02]  /*4720*/  UIMAD.WIDE.U32 UR14, UR14, UR9, URZ ;  /* 0x000000090e0e72a5 */ /* 0x000fe4000f8e00ff */
[----:B------:R-:W-:Y:S02]  /*4730*/  UIMAD UR4, UR4, UR9, URZ ;  /* 0x00000009040472a4 */ /* 0x000fe4000f8e02ff */
[----:B------:R-:W-:Y:S02]  /*4740*/  UIADD3 UR17, UP0, UPT, UR17, UR14, URZ ;  /* 0x0000000e11117290 */ /* 0x000fe4000ff1e0ff */
[----:B------:R-:W-:Y:S01]  /*4750*/  UIADD3 UR4, UPT, UPT, UR15, UR4, URZ ;  /* 0x000000040f047290 */ /* 0x000fe2000fffe0ff */
[----:B------:R-:W-:Y:S02]  /*4760*/  IMAD.U32 R8, RZ, RZ, UR14 ;  /* 0x0000000eff087e24 */ /* 0x000fe4000f8e00ff */
[----:B------:R-:W-:Y:S01]  /*4770*/  IMAD.U32 R9, RZ, RZ, UR15 ;  /* 0x0000000fff097e24 */ /* 0x000fe2000f8e00ff */
[----:B-1----:R-:W-:Y:S01]  /*4780*/  ISETP.GE.AND P2, PT, R2, UR8, PT ;  /* 0x0000000802007c0c */ /* 0x002fe2000bf46270 */
[----:B------:R-:W-:Y:S01]  /*4790*/  UIADD3.X UR16, UPT, UPT, UR16, UR4, URZ, UP0, !UPT ;  /* 0x0000000410107290 */ /* 0x000fe200087fe4ff */
[----:B------:R-:W-:Y:S01]  /*47a0*/  ISETP.GE.AND P1, PT, R100, UR8, PT ;  /* 0x0000000864007c0c */ /* 0x000fe2000bf26270 */
[----:B------:R-:W-:Y:S01]  /*47b0*/  IMAD.U32 R5, RZ, RZ, UR17 ;  /* 0x00000011ff057e24 */ /* 0x000fe2000f8e00ff */
[----:B------:R-:W-:Y:S01]  /*47c0*/  LEA R6, P4, R8, R99, 0x1 ;  /* 0x0000006308067211 */ /* 0x000fe200078808ff */
[----:B------:R-:W-:-:S02]  /*47d0*/  IMAD.U32 R3, RZ, RZ, UR4 ;  /* 0x00000004ff037e24 */ /* 0x000fc4000f8e00ff */
[----:B------:R-:W-:Y:S01]  /*47e0*/  IMAD.U32 R9, RZ, RZ, UR16 ;  /* 0x00000010ff097e24 */ /* 0x000fe2000f8e00ff */
[C---:B------:R-:W-:Y:S02]  /*47f0*/  LEA R4, P3, R5.reuse, R99, 0x1 ;  /* 0x0000006305047211 */ /* 0x040fe400078608ff */
[-C--:B------:R-:W-:Y:S02]  /*4800*/  LEA.HI.X R7, R8, R98.reuse, R3, 0x1, P4 ;  /* 0x0000006208077211 */ /* 0x080fe400020f0c03 */
        /* <DEDUP_REMOVED lines=22> */
.L_x_1536:
[----:B------:R-:W2:Y:S01]  /*4970*/  SHFL.BFLY PT, R3, R10, 0x2, 0x1f ;  /* 0x0c401f000a037f89 */ /* 0x000ea200000e0000 */
[----:B------:R-:W-:Y:S01]  /*4980*/  VIADDMNMX R139, R138, 0x40, R22, PT ;  /* 0x000000408a8b7846 */ /* 0x000fe20003800116 */
[----:B-1----:R-:W-:Y:S01]  /*4990*/  FFMA.FTZ R4, R15, UR10, R69 ;  /* 0x0000000a0f047c23 */ /* 0x002fe20008010045 */
[----:B------:R-:W-:Y:S01]  /*49a0*/  FFMA.FTZ R5, R20, UR10, R61 ;  /* 0x0000000a14057c23 */ /* 0x000fe2000801003d */
[----:B------:R-:W-:Y:S01]  /*49b0*/  FFMA.FTZ R7, R25, UR10, R65 ;  /* 0x0000000a19077c23 */ /* 0x000fe20008010041 */
[-C--:B------:R-:W-:Y:S01]  /*49c0*/  ISETP.GE.AND P3, PT, R11, R139.reuse, PT ;  /* 0x0000008b0b00720c */ /* 0x080fe20003f66270 */
[----:B------:R-:W1:Y:S01]  /*49d0*/  LDCU UR4, c[0x0][0x45c] ;  /* 0x00008b80ff0477ac */ /* 0x000e620008000800 */
[-C--:B------:R-:W-:Y:S02]  /*49e0*/  ISETP.GE.AND P5, PT, R14, R139.reuse, PT ;  /* 0x0000008b0e00720c */ /* 0x080fe40003fa6270 */
[----:B------:R-:W-:Y:S01]  /*49f0*/  FSEL R33, R4, -INF , !P3 ;  /* 0xff80000004217808 */ /* 0x000fe20005800000 */
[----:B------:R-:W-:Y:S01]  /*4a00*/  FFMA.FTZ R4, R21, UR10, R68 ;  /* 0x0000000a15047c23 */ /* 0x000fe20008010044 */
[-C--:B------:R-:W-:Y:S01]  /*4a10*/  ISETP.GE.AND P1, PT, R13, R139.reuse, PT ;  /* 0x0000008b0d00720c */ /* 0x080fe20003f26270 */
[----:B------:R-:W-:Y:S01]  /*4a20*/  UIADD3 UR8, UPT, UPT, UR37, -0x4498517b, URZ ;  /* 0xbb67ae8525087890 */ /* 0x000fe2000fffe0ff */
[-C--:B------:R-:W-:Y:S01]  /*4a30*/  ISETP.GE.AND P4, PT, R16, R139.reuse, PT ;  /* 0x0000008b1000720c */ /* 0x080fe20003f86270 */
[----:B------:R-:W-:Y:S01]  /*4a40*/  UIADD3 UR28, UPT, UPT, UR36, -0x61c88647, URZ ;  /* 0x9e3779b9241c7890 */ /* 0x000fe2000fffe0ff */
[----:B------:R-:W-:Y:S01]  /*4a50*/  FSEL R39, R5, -INF , !P1 ;  /* 0xff80000005277808 */ /* 0x000fe20004800000 */
[----:B------:R-:W-:Y:S01]  /*4a60*/  FFMA.FTZ R5, R23, UR10, R40 ;  /* 0x0000000a17057c23 */ /* 0x000fe20008010028 */
[-C--:B------:R-:W-:Y:S01]  /*4a70*/  ISETP.GE.AND P2, PT, R12, R139.reuse, PT ;  /* 0x0000008b0c00720c */ /* 0x080fe20003f46270 */
[----:B------:R-:W-:Y:S01]  /*4a80*/  UIADD3 UR27, UPT, UPT, UR36, 0x3c6ef372, URZ ;  /* 0x3c6ef372241b7890 */ /* 0x000fe2000fffe0ff */
[-C--:B------:R-:W-:Y:S01]  /*4a90*/  ISETP.GE.AND P3, PT, R17, R139.reuse, PT ;  /* 0x0000008b1100720c */ /* 0x080fe20003f66270 */
[----:B------:R-:W-:Y:S01]  /*4aa0*/  UIADD3 UR26, UPT, UPT, UR37, 0x76cf5d0a, URZ ;  /* 0x76cf5d0a251a7890 */ /* 0x000fe2000fffe0ff */
[----:B------:R-:W-:Y:S01]  /*4ab0*/  ISETP.GE.AND P1, PT, R19, R139, PT ;  /* 0x0000008b1300720c */ /* 0x000fe20003f26270 */
[----:B------:R-:W-:Y:S01]  /*4ac0*/  UIADD3 UR23, UPT, UPT, UR37, 0x32370b8f, URZ ;  /* 0x32370b8f25177890 */ /* 0x000fe2000fffe0ff */
[----:B------:R-:W-:Y:S01]  /*4ad0*/  FSEL R35, R7, -INF , !P3 ;  /* 0xff80000007237808 */ /* 0x000fe20005800000 */
[----:B------:R-:W-:Y:S01]  /*4ae0*/  FFMA.FTZ R7, R15, UR10, R71 ;  /* 0x0000000a0f077c23 */ /* 0x000fe20008010047 */
[----:B--2---:R-:W-:Y:S01]  /*4af0*/  FMNMX.FTZ R6, R10, R3, !PT ;  /* 0x000000030a067209 */ /* 0x004fe20007810000 */
[----:B------:R-:W-:Y:S01]  /*4b00*/  FFMA.FTZ R3, R18, UR10, R60 ;  /* 0x0000000a12037c23 */ /* 0x000fe2000801003c */
[----:B------:R-:W-:Y:S01]  /*4b10*/  VIADDMNMX R138, R138, 0x48, R22, PT ;  /* 0x000000488a8a7846 */ /* 0x000fe20003800116 */
[----:B------:R-:W-:Y:S01]  /*4b20*/  UIADD3 UR19, UPT, UPT, UR36, 0x78dde6e4, URZ ;  /* 0x78dde6e424137890 */ /* 0x000fe2000fffe0ff */
[----:B------:R-:W-:Y:S01]  /*4b30*/  ISETP.GE.AND P3, PT, R12, R137, PT ;  /* 0x000000890c00720c */ /* 0x000fe20003f66270 */
[----:B------:R-:W2:Y:S01]  /*4b40*/  SHFL.BFLY PT, R8, R6, 0x1, 0x1f ;  /* 0x0c201f0006087f89 */ /* 0x000ea200000e0000 */
[----:B------:R-:W-:Y:S01]  /*4b50*/  FSEL R34, R3, -INF , !P5 ;  /* 0xff80000003227808 */ /* 0x000fe20006800000 */
[----:B------:R-:W-:Y:S01]  /*4b60*/  FFMA.FTZ R3, R24, UR10, R64 ;  /* 0x0000000a18037c23 */ /* 0x000fe20008010040 */
[----:B------:R-:W-:Y:S01]  /*4b70*/  ISETP.GE.AND P5, PT, R0, R139, PT ;  /* 0x0000008b0000720c */ /* 0x000fe20003fa6270 */
[----:B------:R-:W-:Y:S01]  /*4b80*/  UIADD3 UR18, UPT, UPT, UR37, -0x126145ec, URZ ;  /* 0xed9eba1425127890 */ /* 0x000fe2000fffe0ff */
[----:B------:R-:W-:Y:S01]  /*4b90*/  LOP3.LUT R50, R97, 0x200, R237, 0xf8, !PT ;  /* 0x0000020061327812 */ /* 0x000fe200078ef8ed */
[----:B------:R-:W-:Y:S01]  /*4ba0*/  UIADD3 UR16, UPT, UPT, UR37, -0x56f99767, URZ ;  /* 0xa906689925107890 */ /* 0x000fe2000fffe0ff */
[----:B------:R-:W-:Y:S01]  /*4bb0*/  FSEL R10, R4, -INF , !P5 ;  /* 0xff800000040a7808 */ /* 0x000fe20006800000 */
[----:B------:R-:W-:Y:S01]  /*4bc0*/  FFMA.FTZ R4, R26, UR10, R41 ;  /* 0x0000000a1a047c23 */ /* 0x000fe20008010029 */
[----:B------:R-:W-:Y:S01]  /*4bd0*/  FSEL R36, R3, -INF , !P4 ;  /* 0xff80000003247808 */ /* 0x000fe20006000000 */
[----:B------:R-:W-:Y:S01]  /*4be0*/  STL [R1+0xa0], R50 ;  /* 0x0000a03201007387 */ /* 0x000fe20000100800 */
[----:B------:R-:W-:Y:S01]  /*4bf0*/  FMNMX3.FTZ R3, R10, R33, R34, !PT ;  /* 0x000000210a037276 */ /* 0x000fe20007810022 */
[----:B------:R-:W-:Y:S01]  /*4c00*/  UIADD3 UR17, UPT, UPT, UR36, 0x1715609d, URZ ;  /* 0x1715609d24117890 */ /* 0x000fe2000fffe0ff */
[----:B------:R-:W-:Y:S01]  /*4c10*/  FSEL R41, R5, -INF , !P2 ;  /* 0xff80000005297808 */ /* 0x000fe20005000000 */
[----:B------:R-:W-:Y:S01]  /*4c20*/  UIADD3 UR15, UPT, UPT, UR36, -0x4ab325aa, URZ ;  /* 0xb54cda56240f7890 */ /* 0x000fe2000fffe0ff */
[----:B------:R-:W-:Y:S01]  /*4c30*/  FMNMX3.FTZ R3, R3, R39, R36, !PT ;  /* 0x0000002703037276 */ /* 0x000fe20007810024 */
[----:B------:R-:W-:Y:S01]  /*4c40*/  UIADD3 UR14, UPT, UPT, UR37, 0x646e171e, URZ ;  /* 0x646e171e250e7890 */ /* 0x000fe2000fffe0ff */
[----:B------:R-:W-:Y:S01]  /*4c50*/  FSEL R40, R4, -INF , !P1 ;  /* 0xff80000004287808 */ /* 0x000fe20004800000 */
[----:B------:R-:W3:Y:S01]  /*4c60*/  LDCU UR29, c[0x0][0x448] ;  /* 0x00008900ff1d77ac */ /* 0x000ee20008000800 */
[----:B------:R-:W-:-:S02]  /*4c70*/  FMNMX3.FTZ R3, R3, R35, R41, !PT ;  /* 0x0000002303037276 */ /* 0x000fc40007810029 */
[----:B------:R-:W-:Y:S02]  /*4c80*/  ISETP.GE.AND P2, PT, R11, R137, PT ;  /* 0x000000890b00720c */ /* 0x000fe40003f46270 */
[----:B------:R-:W-:Y:S02]  /*4c90*/  FMNMX.FTZ R4, R40, R3, !PT ;  /* 0x0000000328047209 */ /* 0x000fe40007810000 */
[----:B--2---:R-:W-:Y:S01]  /*4ca0*/  FMNMX.FTZ R136, R6, R8, !PT ;  /* 0x0000000806887209 */ /* 0x004fe20007810000 */
[----:B------:R-:W-:Y:S01]  /*4cb0*/  FFMA.FTZ R8, R15, UR10, R53 ;  /* 0x0000000a0f087c23 */ /* 0x000fe20008010035 */
[-C--:B------:R-:W-:Y:S01]  /*4cc0*/  ISETP.GE.AND P4, PT, R11, R138.reuse, PT ;  /* 0x0000008a0b00720c */ /* 0x080fe20003f86270 */
[----:B------:R-:W2:Y:S01]  /*4cd0*/  SHFL.BFLY PT, R9, R4, 0x2, 0x1f ;  /* 0x0c401f0004097f89 */ /* 0x000ea200000e0000 */
[C---:B------:R-:W-:Y:S01]  /*4ce0*/  FSETP.NEU.FTZ.AND P1, PT, R136.reuse, -INF , PT ;  /* 0xff8000008800780b */ /* 0x040fe20003f3d000 */
[----:B-1----:R-:W-:Y:S01]  /*4cf0*/  FMUL.FTZ R3, R136, UR4 ;  /* 0x0000000488037c20 */ /* 0x002fe20008410000 */
[----:B------:R-:W-:Y:S01]  /*4d00*/  FFMA.FTZ R6, R23, UR10, R42 ;  /* 0x0000000a17067c23 */ /* 0x000fe2000801002a */
[----:B------:R-:W-:-:S02]  /*4d10*/  ISETP.GE.AND P5, PT, R12, R138, PT ;  /* 0x0000008a0c00720c */ /* 0x000fc40003fa6270 */
[----:B------:R-:W-:Y:S01]  /*4d20*/  FSEL R46, R8, -INF , !P2 ;  /* 0xff800000082e7808 */ /* 0x000fe20005000000 */
[----:B------:R-:W-:Y:S01]  /*4d30*/  FFMA.FTZ R8, R20, UR10, R63 ;  /* 0x0000000a14087c23 */ /* 0x000fe2000801003f */
[----:B------:R-:W-:Y:S02]  /*4d40*/  FSEL R3, R3, RZ, P1 ;  /* 0x000000ff03037208 */ /* 0x000fe40000800000 */
[----:B------:R-:W-:Y:S01]  /*4d50*/  FSEL R47, R6, -INF , !P5 ;  /* 0xff800000062f7808 */ /* 0x000fe20006800000 */
[----:B------:R-:W-:Y:S01]  /*4d60*/  FFMA.FTZ R6, R18, UR10, R44 ;  /* 0x0000000a12067c23 */ /* 0x000fe2000801002c */
[----:B------:R-:W-:Y:S01]  /*4d70*/  ISETP.GE.AND P1, PT, R14, R137, PT ;  /* 0x000000890e00720c */ /* 0x000fe20003f26270 */
[----:B------:R-:W-:Y:S01]  /*4d80*/  FFMA.FTZ R5, R27, UR4, -R3 ;  /* 0x000000041b057c23 */ /* 0x000fe20008010803 */
[----:B------:R-:W-:Y:S01]  /*4d90*/  FSEL R27, R7, -INF , !P4 ;  /* 0xff800000071b7808 */ /* 0x000fe20006000000 */
[----:B------:R-:W-:Y:S01]  /*4da0*/  FFMA.FTZ R7, R18, UR10, R62 ;  /* 0x0000000a12077c23 */ /* 0x000fe2000801003e */
[-C--:B------:R-:W-:Y:S01]  /*4db0*/  ISETP.GE.AND P4, PT, R13, R138.reuse, PT ;  /* 0x0000008a0d00720c */ /* 0x080fe20003f86270 */
[----:B------:R1:W-:Y:S01]  /*4dc0*/  MUFU.EX2 R107, R5 ;  /* 0x00000005006b7308 */ /* 0x0003e20000000800 */
[----:B------:R-:W-:-:S02]  /*4dd0*/  ISETP.GE.AND P5, PT, R14, R138, PT ;  /* 0x0000008a0e00720c */ /* 0x000fc40003fa6270 */
[----:B------:R-:W-:Y:S02]  /*4de0*/  FSEL R18, R8, -INF , !P4 ;  /* 0xff80000008127808 */ /* 0x000fe40006000000 */
[-C--:B------:R-:W-:Y:S02]  /*4df0*/  ISETP.GE.AND P4, PT, R16, R138.reuse, PT ;  /* 0x0000008a1000720c */ /* 0x080fe40003f86270 */
[----:B--2---:R-:W-:Y:S01]  /*4e00*/  FMNMX.FTZ R9, R4, R9, !PT ;  /* 0x0000000904097209 */ /* 0x004fe20007810000 */
[----:B------:R-:W-:Y:S01]  /*4e10*/  FFMA.FTZ R4, R29, UR4, -R3 ;  /* 0x000000041d047c23 */ /* 0x000fe20008010803 */
[-C--:B------:R-:W-:Y:S02]  /*4e20*/  ISETP.GE.AND P2, PT, R13, R137.reuse, PT ;  /* 0x000000890d00720c */ /* 0x080fe40003f46270 */
[----:B------:R-:W-:Y:S01]  /*4e30*/  FSEL R42, R6, -INF , !P1 ;  /* 0xff800000062a7808 */ /* 0x000fe20004800000 */
[----:B------:R-:W2:Y:S01]  /*4e40*/  SHFL.BFLY PT, R8, R9, 0x1, 0x1f ;  /* 0x0c201f0009087f89 */ /* 0x000ea200000e0000 */
[----:B------:R-:W-:Y:S01]  /*4e50*/  FSEL R13, R7, -INF , !P5 ;  /* 0xff800000070d7808 */ /* 0x000fe20006800000 */
[----:B------:R-:W-:Y:S01]  /*4e60*/  FFMA.FTZ R6, R21, UR10, R70 ;  /* 0x0000000a15067c23 */ /* 0x000fe20008010046 */
[----:B------:R-:W-:Y:S01]  /*4e70*/  ISETP.GE.AND P5, PT, R0, R138, PT ;  /* 0x0000008a0000720c */ /* 0x000fe20003fa6270 */
[----:B------:R-:W-:Y:S01]  /*4e80*/  FFMA.FTZ R7, R25, UR10, R67 ;  /* 0x0000000a19077c23 */ /* 0x000fe20008010043 */
[--C-:B-1----:R-:W-:Y:S01]  /*4e90*/  FFMA.FTZ R5, R28, UR4, -R3.reuse ;  /* 0x000000041c057c23 */ /* 0x102fe20008010803 */
[-C--:B------:R-:W-:Y:S01]  /*4ea0*/  ISETP.GE.AND P1, PT, R0, R137.reuse, PT ;  /* 0x000000890000720c */ /* 0x080fe20003f26270 */
[----:B------:R1:W-:Y:S01]  /*4eb0*/  MUFU.EX2 R112, R4 ;  /* 0x0000000400707308 */ /* 0x0003e20000000800 */
[----:B------:R-:W-:Y:S01]  /*4ec0*/  FSEL R12, R6, -INF , !P5 ;  /* 0xff800000060c7808 */ /* 0x000fe20006800000 */
[----:B------:R-:W-:Y:S01]  /*4ed0*/  FFMA.FTZ R0, R30, UR4, -R3 ;  /* 0x000000041e007c23 */ /* 0x000fe20008010803 */
[----:B------:R-:W-:Y:S01]  /*4ee0*/  FFMA.FTZ R6, R20, UR10, R45 ;  /* 0x0000000a14067c23 */ /* 0x000fe2000801002d */
[----:B------:R-:W-:-:S02]  /*4ef0*/  ISETP.GE.AND P5, PT, R16, R137, PT ;  /* 0x000000891000720c */ /* 0x000fc40003fa6270 */
[----:B------:R-:W-:Y:S02]  /*4f00*/  LEA R80, R50, UR5, 0x1 ;  /* 0x0000000532507c11 */ /* 0x000fe4000f8e08ff */
[----:B------:R4:W-:Y:S01]  /*4f10*/  MUFU.EX2 R106, R5 ;  /* 0x00000005006a7308 */ /* 0x0009e20000000800 */
[----:B------:R-:W-:Y:S01]  /*4f20*/  FSEL R29, R6, -INF , !P2 ;  /* 0xff800000061d7808 */ /* 0x000fe20005000000 */
[----:B------:R-:W-:Y:S01]  /*4f30*/  FFMA.FTZ R6, R24, UR10, R56 ;  /* 0x0000000a18067c23 */ /* 0x000fe20008010038 */
[----:B------:R-:W-:Y:S01]  /*4f40*/  ISETP.GE.AND P2, PT, R19, R137, PT ;  /* 0x000000891300720c */ /* 0x000fe20003f46270 */
[----:B------:R-:W-:Y:S04]  /*4f50*/  LDSM.16.MT88.4 R148, [R80+0xa800] ;  /* 0x00a800005094783b */ /* 0x000fe80000004200 */
[----:B------:R5:W-:Y:S01]  /*4f60*/  MUFU.EX2 R54, R0 ;  /* 0x0000000000367308 */ /* 0x000be20000000800 */
[----:B-1----:R-:W-:Y:S01]  /*4f70*/  FFMA.FTZ R4, R26, UR10, R43 ;  /* 0x0000000a1a047c23 */ /* 0x002fe2000801002b */
[----:B--2---:R-:W-:Y:S01]  /*4f80*/  FMNMX.FTZ R134, R9, R8, !PT ;  /* 0x0000000809867209 */ /* 0x004fe20007810000 */
[----:B------:R-:W-:Y:S01]  /*4f90*/  FFMA.FTZ R8, R23, UR10, R48 ;  /* 0x0000000a17087c23 */ /* 0x000fe20008010030 */
[----:B------:R-:W-:Y:S01]  /*4fa0*/  LDSM.16.MT88.4 R180, [R80+0xb000] ;  /* 0x00b0000050b4783b */ /* 0x000fe20000004200 */
[----:B----4-:R-:W-:Y:S01]  /*4fb0*/  FFMA.FTZ R5, R24, UR10, R66 ;  /* 0x0000000a18057c23 */ /* 0x010fe20008010042 */
[----:B------:R-:W-:-:S04]  /*4fc0*/  VIADD R24, R80, 0xa040 ;  /* 0x0000a04050187836 */ /* 0x000fc80000000000 */
[----:B------:R-:W-:Y:S02]  /*4fd0*/  FSEL R11, R5, -INF , !P4 ;  /* 0xff800000050b7808 */ /* 0x000fe40006000000 */
[-C--:B------:R-:W-:Y:S01]  /*4fe0*/  ISETP.GE.AND P4, PT, R17, R138.reuse, PT ;  /* 0x0000008a1100720c */ /* 0x080fe20003f86270 */
[----:B-----5:R-:W-:Y:S01]  /*4ff0*/  FFMA.FTZ R0, R31, UR4, -R3 ;  /* 0x000000041f007c23 */ /* 0x020fe20008010803 */
[----:B------:R-:W-:Y:S02]  /*5000*/  FMNMX3.FTZ R5, R12, R27, R13, !PT ;  /* 0x0000001b0c057276 */ /* 0x000fe4000781000d */
[----:B------:R-:W-:Y:S01]  /*5010*/  FSEL R14, R7, -INF , !P4 ;  /* 0xff800000070e7808 */ /* 0x000fe20006000000 */
[----:B------:R1:W-:Y:S01]  /*5020*/  MUFU.EX2 R55, R0 ;  /* 0x0000000000377308 */ /* 0x0003e20000000800 */
[----:B------:R-:W-:-:S04]  /*5030*/  ISETP.GE.AND P4, PT, R19, R138, PT ;  /* 0x0000008a1300720c */ /* 0x000fc80003f86270 */
[----:B------:R-:W-:Y:S02]  /*5040*/  FSEL R22, R4, -INF , !P4 ;  /* 0xff80000004167808 */ /* 0x000fe40006000000 */
[----:B------:R-:W-:Y:S01]  /*5050*/  FMNMX3.FTZ R4, R5, R18, R11, !PT ;  /* 0x0000001205047276 */ /* 0x000fe2000781000b */
[----:B------:R-:W-:Y:S01]  /*5060*/  FFMA.FTZ R5, R21, UR10, R52 ;  /* 0x0000000a15057c23 */ /* 0x000fe20008010034 */
[----:B------:R-:W-:Y:S02]  /*5070*/  ISETP.GE.AND P4, PT, R17, R137, PT ;  /* 0x000000891100720c */ /* 0x000fe40003f86270 */
[----:B------:R-:W-:Y:S02]  /*5080*/  FMNMX3.FTZ R4, R4, R14, R47, !PT ;  /* 0x0000000e04047276 */ /* 0x000fe4000781002f */
[----:B------:R-:W-:Y:S01]  /*5090*/  FSEL R15, R5, -INF , !P1 ;  /* 0xff800000050f7808 */ /* 0x000fe20004800000 */
[----:B------:R-:W-:Y:S01]  /*50a0*/  FFMA.FTZ R5, R26, UR10, R49 ;  /* 0x0000000a1a057c23 */ /* 0x000fe20008010031 */
[----:B------:R-:W-:Y:S01]  /*50b0*/  FMNMX.FTZ R7, R22, R4, !PT ;  /* 0x0000000416077209 */ /* 0x000fe20007810000 */
[----:B------:R-:W-:Y:S01]  /*50c0*/  FFMA.FTZ R4, R25, UR10, R57 ;  /* 0x0000000a19047c23 */ /* 0x000fe20008010039 */
[----:B-1----:R-:W-:Y:S01]  /*50d0*/  FFMA.FTZ R0, R32, UR4, -R3 ;  /* 0x0000000420007c23 */ /* 0x002fe20008010803 */
[----:B------:R-:W-:-:S02]  /*50e0*/  FSETP.NEU.FTZ.AND P1, PT, R134, -INF , PT ;  /* 0xff8000008600780b */ /* 0x000fc40003f3d000 */
[----:B------:R-:W1:Y:S01]  /*50f0*/  SHFL.BFLY PT, R9, R7, 0x2, 0x1f ;  /* 0x0c401f0007097f89 */ /* 0x000e6200000e0000 */
[----:B------:R2:W-:Y:S01]  /*5100*/  MUFU.EX2 R115, R0 ;  /* 0x0000000000737308 */ /* 0x0005e20000000800 */
[----:B------:R-:W-:Y:S02]  /*5110*/  FSEL R26, R6, -INF , !P5 ;  /* 0xff800000061a7808 */ /* 0x000fe40006800000 */
[----:B------:R-:W-:Y:S02]  /*5120*/  FMNMX3.FTZ R6, R15, R46, R42, !PT ;  /* 0x0000002e0f067276 */ /* 0x000fe4000781002a */
[----:B------:R-:W-:Y:S02]  /*5130*/  FSEL R25, R8, -INF , !P3 ;  /* 0xff80000008197808 */ /* 0x000fe40005800000 */
[----:B------:R-:W-:Y:S02]  /*5140*/  FSEL R23, R4, -INF , !P4 ;  /* 0xff80000004177808 */ /* 0x000fe40006000000 */
[----:B------:R-:W-:Y:S01]  /*5150*/  FSEL R28, R5, -INF , !P2 ;  /* 0xff800000051c7808 */ /* 0x000fe20005000000 */
[--C-:B--2---:R-:W-:Y:S01]  /*5160*/  FFMA.FTZ R0, R38, UR4, -R3.reuse ;  /* 0x0000000426007c23 */ /* 0x104fe20008010803 */
[----:B------:R-:W-:-:S03]  /*5170*/  FFMA.FTZ R3, R37, UR4, -R3 ;  /* 0x0000000425037c23 */ /* 0x000fc60008010803 */
[----:B------:R2:W-:Y:S01]  /*5180*/  MUFU.EX2 R114, R0 ;  /* 0x0000000000727308 */ /* 0x0005e20000000800 */
[----:B-1----:R-:W-:Y:S01]  /*5190*/  FMNMX.FTZ R133, R7, R9, !PT ;  /* 0x0000000907857209 */ /* 0x002fe20007810000 */
[----:B------:R-:W-:Y:S01]  /*51a0*/  IMAD.WIDE.U32 R8, R95, -0x2daee0ad, RZ ;  /* 0xd2511f535f087825 */ /* 0x000fe200078e00ff */
[----:B------:R-:W-:-:S03]  /*51b0*/  LOP3.LUT P5, R7, R204, 0x4, RZ, 0xc0, !PT ;  /* 0x00000004cc077812 */ /* 0x000fc600078ac0ff */
[----:B------:R-:W1:Y:S02]  /*51c0*/  SHFL.BFLY PT, R5, R133, 0x1, 0x1f ;  /* 0x0c201f0085057f89 */ /* 0x000e6400000e0000 */
[----:B------:R4:W-:Y:S02]  /*51d0*/  MUFU.EX2 R113, R3 ;  /* 0x0000000300717308 */ /* 0x0009e40000000800 */
[----:B------:R5:W-:Y:S01]  /*51e0*/  STL [R1+0x2c], R7 ;  /* 0x00002c0701007387 */ /* 0x000be20000100800 */
[----:B--2---:R-:W-:-:S05]  /*51f0*/  FMUL.FTZ R0, R134, UR4 ;  /* 0x0000000486007c20 */ /* 0x004fca0008410000 */
[----:B------:R-:W-:-:S05]  /*5200*/  FSEL R0, R0, RZ, P1 ;  /* 0x000000ff00007208 */ /* 0x000fca0000800000 */
[--C-:B----4-:R-:W-:Y:S01]  /*5210*/  FFMA.FTZ R3, R10, UR4, -R0.reuse ;  /* 0x000000040a037c23 */ /* 0x110fe20008010800 */
[----:B------:R-:W-:-:S03]  /*5220*/  FFMA.FTZ R4, R33, UR4, -R0 ;  /* 0x0000000421047c23 */ /* 0x000fc60008010800 */
[----:B------:R2:W-:Y:S01]  /*5230*/  MUFU.EX2 R157, R3 ;  /* 0x00000003009d7308 */ /* 0x0005e20000000800 */
[----:B-1----:R-:W-:-:S04]  /*5240*/  FMNMX.FTZ R133, R133, R5, !PT ;  /* 0x0000000585857209 */ /* 0x002fc80007810000 */
[----:B------:R-:W-:Y:S01]  /*5250*/  FSETP.NEU.FTZ.AND P1, PT, R133, -INF , PT ;  /* 0xff8000008500780b */ /* 0x000fe20003f3d000 */
[----:B-----5:R-:W-:Y:S02]  /*5260*/  VIADD R7, R80, 0xa000 ;  /* 0x0000a00050077836 */ /* 0x020fe40000000000 */
[----:B------:R1:W4:Y:S02]  /*5270*/  MUFU.EX2 R156, R4 ;  /* 0x00000004009c7308 */ /* 0x0003240000000800 */
[----:B------:R-:W-:-:S05]  /*5280*/  @P5 VIADD R24, R7, 0xffffffc0 ;  /* 0xffffffc007185836 */ /* 0x000fca0000000000 */
[----:B------:R-:W-:Y:S01]  /*5290*/  LDSM.16.MT88.4 R172, [R24] ;  /* 0x0000000018ac783b */ /* 0x000fe20000004200 */
[----:B--2---:R-:W-:-:S03]  /*52a0*/  FMNMX3.FTZ R3, R6, R29, R26, !PT ;  /* 0x0000001d06037276 */ /* 0x004fc6000781001a */
[----:B------:R-:W-:Y:S01]  /*52b0*/  LDSM.16.MT88.4 R64, [R24+0x800] ;  /* 0x000800001840783b */ /* 0x000fe20000004200 */
[----:B------:R-:W-:-:S04]  /*52c0*/  FMNMX3.FTZ R3, R3, R23, R25, !PT ;  /* 0x0000001703037276 */ /* 0x000fc80007810019 */
[----:B------:R-:W-:Y:S01]  /*52d0*/  FMNMX.FTZ R3, R28, R3, !PT ;  /* 0x000000031c037209 */ /* 0x000fe20007810000 */
[----:B-1----:R-:W-:-:S04]  /*52e0*/  FFMA.FTZ R4, R34, UR4, -R0 ;  /* 0x0000000422047c23 */ /* 0x002fc80008010800 */
[----:B------:R-:W1:Y:S01]  /*52f0*/  SHFL.BFLY PT, R6, R3, 0x2, 0x1f ;  /* 0x0c401f0003067f89 */ /* 0x000e6200000e0000 */
[----:B------:R2:W-:Y:S02]  /*5300*/  MUFU.EX2 R229, R4 ;  /* 0x0000000400e57308 */ /* 0x0005e40000000800 */
[----:B--2---:R-:W-:Y:S01]  /*5310*/  FFMA.FTZ R4, R39, UR4, -R0 ;  /* 0x0000000427047c23 */ /* 0x004fe20008010800 */
[----:B------:R-:W-:-:S05]  /*5320*/  IMAD.WIDE.U32 R38, R93, -0x326172a9, RZ ;  /* 0xcd9e8d575d267825 */ /* 0x000fca00078e00ff */
[----:B------:R2:W-:Y:S01]  /*5330*/  MUFU.EX2 R242, R4 ;  /* 0x0000000400f27308 */ /* 0x0005e20000000800 */
[----:B-1----:R-:W-:Y:S01]  /*5340*/  FMNMX.FTZ R135, R3, R6, !PT ;  /* 0x0000000603877209 */ /* 0x002fe20007810000 */
[----:B------:R-:W-:Y:S01]  /*5350*/  FFMA.FTZ R3, R41, UR4, -R0 ;  /* 0x0000000429037c23 */ /* 0x000fe20008010800 */
[----:B------:R-:W-:Y:S01]  /*5360*/  LOP3.LUT R6, R92, UR36, R39, 0x96, !PT ;  /* 0x000000245c067c12 */ /* 0x000fe2000f8e9627 */
[----:B------:R-:W-:Y:S04]  /*5370*/  STL.64 [R1+0x90], R38 ;  /* 0x0000902601007387 */ /* 0x000fe80000100a00 */
[----:B------:R1:W-:Y:S01]  /*5380*/  MUFU.EX2 R244, R3 ;  /* 0x0000000300f47308 */ /* 0x0003e20000000800 */
[----:B------:R-:W5:Y:S01]  /*5390*/  SHFL.BFLY PT, R10, R135, 0x1, 0x1f ;  /* 0x0c201f00870a7f89 */ /* 0x000f6200000e0000 */
[----:B------:R-:W-:-:S03]  /*53a0*/  IMAD.WIDE.U32 R32, R6, -0x2daee0ad, RZ ;  /* 0xd2511f5306207825 */ /* 0x000fc600078e00ff */
[----:B------:R3:W-:Y:S01]  /*53b0*/  STL.64 [R1+0x88], R8 ;  /* 0x0000880801007387 */ /* 0x0007e20000100a00 */
[----:B--2---:R-:W-:-:S04]  /*53c0*/  FFMA.FTZ R4, R36, UR4, -R0 ;  /* 0x0000000424047c23 */ /* 0x004fc80008010800 */
[----:B------:R2:W-:Y:S01]  /*53d0*/  MUFU.EX2 R243, R4 ;  /* 0x0000000400f37308 */ /* 0x0005e20000000800 */
[----:B-1----:R-:W-:Y:S01]  /*53e0*/  FMUL.FTZ R3, R133, UR4 ;  /* 0x0000000485037c20 */ /* 0x002fe20008410000 */
[----:B-----5:R-:W-:Y:S01]  /*53f0*/  FMNMX.FTZ R135, R135, R10, !PT ;  /* 0x0000000a87877209 */ /* 0x020fe20007810000 */
[----:B--2---:R-:W-:-:S05]  /*5400*/  FFMA.FTZ R4, R35, UR4, -R0 ;  /* 0x0000000423047c23 */ /* 0x004fca0008010800 */
[----:B------:R1:W-:Y:S02]  /*5410*/  MUFU.EX2 R246, R4 ;  /* 0x0000000400f67308 */ /* 0x0003e40000000800 */
[----:B-1----:R-:W-:Y:S01]  /*5420*/  FFMA.FTZ R4, R40, UR4, -R0 ;  /* 0x0000000428047c23 */ /* 0x002fe20008010800 */
[----:B------:R-:W-:-:S05]  /*5430*/  VIADD R0, R93, 0x4 ;  /* 0x000000045d007836 */ /* 0x000fca0000000000 */
[----:B------:R1:W-:Y:S01]  /*5440*/  MUFU.EX2 R245, R4 ;  /* 0x0000000400f57308 */ /* 0x0003e20000000800 */
[----:B------:R-:W-:Y:S01]  /*5450*/  IMAD.WIDE.U32 R36, R0, -0x326172a9, RZ ;  /* 0xcd9e8d5700247825 */ /* 0x000fe200078e00ff */
[----:B------:R-:W-:Y:S02]  /*5460*/  FSEL R0, R3, RZ, P1 ;  /* 0x000000ff03007208 */ /* 0x000fe40000800000 */
[----:B------:R-:W-:Y:S01]  /*5470*/  FSETP.NEU.FTZ.AND P1, PT, R135, -INF , PT ;  /* 0xff8000008700780b */ /* 0x000fe20003f3d000 */
[----:B------:R-:W-:Y:S01]  /*5480*/  IMAD.U32 R3, RZ, RZ, UR24 ;  /* 0x00000018ff037e24 */ /* 0x000fe2000f8e00ff */
[----:B------:R-:W-:Y:S01]  /*5490*/  STL.64 [R1+0x98], R36 ;  /* 0x0000982401007387 */ /* 0x000fe20000100a00 */
[----:B------:R-:W-:Y:S01]  /*54a0*/  FFMA.FTZ R5, R12, UR4, -R0 ;  /* 0x000000040c057c23 */ /* 0x000fe20008010800 */
[----:B------:R-:W-:Y:S02]  /*54b0*/  UIADD3 UR24, UPT, UPT, UR36, -0x255992d5, URZ ;  /* 0xdaa66d2b24187890 */ /* 0x000fe4000fffe0ff */
[----:B------:R-:W-:Y:S01]  /*54c0*/  LOP3.LUT R6, R3, UR37, R9, 0x96, !PT ;  /* 0x0000002503067c12 */ /* 0x000fe2000f8e9609 */
[----:B------:R2:W-:Y:S01]  /*54d0*/  MUFU.EX2 R111, R5 ;  /* 0x00000005006f7308 */ /* 0x0005e20000000800 */
[----:B------:R-:W-:Y:S01]  /*54e0*/  STL.64 [R1+0x80], R32 ;  /* 0x0000802001007387 */ /* 0x000fe20000100a00 */
[----:B-1----:R-:W-:-:S05]  /*54f0*/  LOP3.LUT R4, R92, UR36, R37, 0x96, !PT ;  /* 0x000000245c047c12 */ /* 0x002fca000f8e9625 */
[----:B------:R-:W-:Y:S01]  /*5500*/  IMAD.WIDE.U32 R20, R4, -0x2daee0ad, RZ ;  /* 0xd2511f5304147825 */ /* 0x000fe200078e00ff */
[----:B------:R-:W-:-:S04]  /*5510*/  LOP3.LUT R4, R8, UR8, R33, 0x96, !PT ;  /* 0x0000000808047c12 */ /* 0x000fc8000f8e9621 */
[----:B------:R-:W-:Y:S01]  /*5520*/  LOP3.LUT R3, R8, UR8, R21, 0x96, !PT ;  /* 0x0000000808037c12 */ /* 0x000fe2000f8e9615 */
[----:B---3--:R-:W-:-:S04]  /*5530*/  IMAD.WIDE.U32 R8, R6, -0x326172a9, RZ ;  /* 0xcd9e8d5706087825 */ /* 0x008fc800078e00ff */
[--C-:B--2---:R-:W-:Y:S01]  /*5540*/  FFMA.FTZ R5, R27, UR4, -R0.reuse ;  /* 0x000000041b057c23 */ /* 0x104fe20008010800 */
[----:B------:R1:W-:Y:S01]  /*5550*/  STL.64 [R1+0x78], R20 ;  /* 0x0000781401007387 */ /* 0x0003e20000100a00 */
[----:B------:R-:W-:Y:S01]  /*5560*/  USHF.L.U32 UR8, UR11, 0x10, URZ ;  /* 0x000000100b087899 */ /* 0x000fe200080006ff */
[----:B------:R-:W-:Y:S01]  /*5570*/  IMAD.WIDE.U32 R16, R4, -0x326172a9, RZ ;  /* 0xcd9e8d5704107825 */ /* 0x000fe200078e00ff */
[----:B------:R2:W3:Y:S01]  /*5580*/  MUFU.EX2 R110, R5 ;  /* 0x00000005006e7308 */ /* 0x0004e20000000800 */
[--C-:B------:R-:W-:Y:S02]  /*5590*/  LOP3.LUT R6, R38, UR28, R9.reuse, 0x96, !PT ;  /* 0x0000001c26067c12 */ /* 0x100fe4000f8e9609 */
[--C-:B------:R-:W-:Y:S01]  /*55a0*/  FFMA.FTZ R4, R13, UR4, -R0.reuse ;  /* 0x000000040d047c23 */ /* 0x100fe20008010800 */
[----:B------:R-:W-:Y:S01]  /*55b0*/  IMAD.WIDE.U32 R30, R3, -0x326172a9, RZ ;  /* 0xcd9e8d57031e7825 */ /* 0x000fe200078e00ff */
[----:B------:R-:W-:Y:S01]  /*55c0*/  LOP3.LUT R3, R36, UR28, R9, 0x96, !PT ;  /* 0x0000001c24037c12 */ /* 0x000fe2000f8e9609 */
[----:B------:R5:W-:Y:S01]  /*55d0*/  STL.64 [R1+0x68], R16 ;  /* 0x0000681001007387 */ /* 0x000be20000100a00 */
[----:B------:R-:W-:Y:S01]  /*55e0*/  LOP3.LUT R7, R8, UR27, R17, 0x96, !PT ;  /* 0x0000001b08077c12 */ /* 0x000fe2000f8e9611 */
[----:B------:R-:W-:Y:S01]  /*55f0*/  IMAD.WIDE.U32 R12, R6, -0x2daee0ad, RZ ;  /* 0xd2511f53060c7825 */ /* 0x000fe200078e00ff */
[----:B------:R4:W-:Y:S03]  /*5600*/  MUFU.EX2 R228, R4 ;  /* 0x0000000400e47308 */ /* 0x0009e60000000800 */
[----:B------:R-:W-:Y:S01]  /*5610*/  FFMA.FTZ R6, R14, UR4, -R0 ;  /* 0x000000040e067c23 */ /* 0x000fe20008010800 */
[----:B------:R-:W-:Y:S01]  /*5620*/  ULOP3.LUT UR8, UR11, 0xff0000, UR8, 0xf8, !UPT ;  /* 0x00ff00000b087892 */ /* 0x000fe2000f8ef808 */
[----:B------:R-:W-:Y:S03]  /*5630*/  STL.64 [R1+0x70], R30 ;  /* 0x0000701e01007387 */ /* 0x000fe60000100a00 */
[----:B------:R3:W-:Y:S01]  /*5640*/  MUFU.EX2 R241, R6 ;  /* 0x0000000600f17308 */ /* 0x0007e20000000800 */
[----:B--2---:R-:W-:Y:S01]  /*5650*/  LOP3.LUT R5, R8, UR27, R31, 0x96, !PT ;  /* 0x0000001b08057c12 */ /* 0x004fe2000f8e961f */
[----:B------:R-:W-:-:S04]  /*5660*/  IMAD.WIDE.U32 R8, R3, -0x2daee0ad, RZ ;  /* 0xd2511f5303087825 */ /* 0x000fc800078e00ff */
[----:B------:R-:W-:Y:S01]  /*5670*/  FFMA.FTZ R3, R18, UR4, -R0 ;  /* 0x0000000412037c23 */ /* 0x000fe20008010800 */
[----:B------:R-:W-:Y:S01]  /*5680*/  IMAD.WIDE.U32 R18, R5, -0x2daee0ad, RZ ;  /* 0xd2511f5305127825 */ /* 0x000fe200078e00ff */
[----:B------:R-:W-:Y:S02]  /*5690*/  LOP3.LUT R5, R32, UR26, R13, 0x96, !PT ;  /* 0x0000001a20057c12 */ /* 0x000fe4000f8e960d */
[----:B------:R2:W-:Y:S01]  /*56a0*/  MUFU.EX2 R239, R3 ;  /* 0x0000000300ef7308 */ /* 0x0005e20000000800 */
[----:B----4-:R-:W-:Y:S01]  /*56b0*/  LOP3.LUT R4, R20, UR26, R9, 0x96, !PT ;  /* 0x0000001a14047c12 */ /* 0x010fe2000f8e9609 */
[----:B-1----:R-:W-:Y:S01]  /*56c0*/  IMAD.WIDE.U32 R20, R7, -0x2daee0ad, RZ ;  /* 0xd2511f5307147825 */ /* 0x002fe200078e00ff */
[----:B------:R-:W-:Y:S01]  /*56d0*/  LOP3.LUT R7, R8, UR23, R19, 0x96, !PT ;  /* 0x0000001708077c12 */ /* 0x000fe2000f8e9613 */
[----:B------:R-:W-:Y:S02]  /*56e0*/  LDSM.16.MT88.4 R32, [R80+0xa000] ;  /* 0x00a000005020783b */ /* 0x000fe40000004200 */
[----:B------:R-:W-:Y:S01]  /*56f0*/  IMAD.U32 R216, RZ, RZ, UR8 ;  /* 0x00000008ffd87e24 */ /* 0x000fe2000f8e00ff */
[----:B------:R-:W-:Y:S01]  /*5700*/  LOP3.LUT R9, R12, UR23, R21, 0x96, !PT ;  /* 0x000000170c097c12 */ /* 0x000fe2000f8e9615 */
[----:B------:R-:W-:Y:S01]  /*5710*/  IMAD.WIDE.U32 R12, R5, -0x326172a9, RZ ;  /* 0xcd9e8d57050c7825 */ /* 0x000fe200078e00ff */
[----:B------:R-:W1:Y:S04]  /*5720*/  LDCU.64 UR8, c[0x0][0x418] ;  /* 0x00008300ff0877ac */ /* 0x000e680008000a00 */
[----:B---3--:R-:W-:Y:S01]  /*5730*/  LOP3.LUT R6, R16, UR24, R13, 0x96, !PT ;  /* 0x0000001810067c12 */ /* 0x008fe2000f8e960d */
[----:B-----5:R-:W-:-:S04]  /*5740*/  IMAD.WIDE.U32 R16, R7, -0x326172a9, RZ ;  /* 0xcd9e8d5707107825 */ /* 0x020fc800078e00ff */
[----:B--2---:R-:W-:Y:S01]  /*5750*/  FFMA.FTZ R3, R11, UR4, -R0 ;  /* 0x000000040b037c23 */ /* 0x004fe20008010800 */
[----:B------:R-:W-:-:S03]  /*5760*/  IMAD.WIDE.U32 R10, R4, -0x326172a9, RZ ;  /* 0xcd9e8d57040a7825 */ /* 0x000fc600078e00ff */
[----:B------:R2:W-:Y:S01]  /*5770*/  MUFU.EX2 R240, R3 ;  /* 0x0000000300f07308 */ /* 0x0005e20000000800 */
[----:B------:R-:W-:Y:S01]  /*5780*/  IMAD.WIDE.U32 R6, R6, -0x2daee0ad, RZ ;  /* 0xd2511f5306067825 */ /* 0x000fe200078e00ff */
[----:B------:R-:W-:-:S03]  /*5790*/  LOP3.LUT R4, R30, UR24, R11, 0x96, !PT ;  /* 0x000000181e047c12 */ /* 0x000fc6000f8e960b */
[----:B------:R-:W-:Y:S01]  /*57a0*/  FFMA.FTZ R11, R47, UR4, -R0 ;  /* 0x000000042f0b7c23 */ /* 0x000fe20008010800 */
[----:B------:R-:W-:Y:S01]  /*57b0*/  LOP3.LUT R7, R20, UR18, R7, 0x96, !PT ;  /* 0x0000001214077c12 */ /* 0x000fe2000f8e9607 */
[----:B------:R-:W-:Y:S02]  /*57c0*/  IMAD.WIDE.U32 R4, R4, -0x2daee0ad, RZ ;  /* 0xd2511f5304047825 */ /* 0x000fe400078e00ff */
[----:B------:R-:W-:Y:S03]  /*57d0*/  MUFU.EX2 R231, R11 ;  /* 0x0000000b00e77308 */ /* 0x000fe60000000800 */
[----:B------:R-:W-:Y:S01]  /*57e0*/  LOP3.LUT R5, R18, UR18, R5, 0x96, !PT ;  /* 0x0000001212057c12 */ /* 0x000fe2000f8e9605 */
[----:B--2---:R-:W-:-:S05]  /*57f0*/  FMUL.FTZ R3, R135, UR4 ;  /* 0x0000000487037c20 */ /* 0x004fca0008410000 */
[----:B------:R-:W-:-:S05]  /*5800*/  FSEL R3, R3, RZ, P1 ;  /* 0x000000ff03037208 */ /* 0x000fca0000800000 */
[----:B------:R-:W-:Y:S01]  /*5810*/  FFMA.FTZ R8, R15, UR4, -R3 ;  /* 0x000000040f087c23 */ /* 0x000fe20008010803 */
[----:B------:R-:W-:-:S04]  /*5820*/  IMAD.WIDE.U32 R14, R9, -0x326172a9, RZ ;  /* 0xcd9e8d57090e7825 */ /* 0x000fc800078e00ff */
[----:B------:R-:W-:Y:S01]  /*5830*/  FFMA.FTZ R9, R46, UR4, -R3 ;  /* 0x000000042e097c23 */ /* 0x000fe20008010803 */
[----:B------:R2:W-:Y:S08]  /*5840*/  MUFU.EX2 R109, R8 ;  /* 0x00000008006d7308 */ /* 0x0005f00000000800 */
[----:B------:R3:W-:Y:S01]  /*5850*/  MUFU.EX2 R79, R9 ;  /* 0x00000009004f7308 */ /* 0x0007e20000000800 */
[----:B--2---:R-:W-:-:S02]  /*5860*/  LOP3.LUT R8, R10, UR19, R17, 0x96, !PT ;  /* 0x000000130a087c12 */ /* 0x004fc4000f8e9611 */
[----:B------:R-:W-:Y:S01]  /*5870*/  LOP3.LUT R10, R12, UR19, R15, 0x96, !PT ;  /* 0x000000130c0a7c12 */ /* 0x000fe2000f8e960f */
[----:B------:R-:W-:-:S04]  /*5880*/  IMAD.WIDE.U32 R12, R5, -0x326172a9, RZ ;  /* 0xcd9e8d57050c7825 */ /* 0x000fc800078e00ff */
[----:B------:R-:W-:Y:S01]  /*5890*/  FFMA.FTZ R5, R42, UR4, -R3 ;  /* 0x000000042a057c23 */ /* 0x000fe20008010803 */
[----:B------:R-:W-:-:S03]  /*58a0*/  IMAD.WIDE.U32 R20, R8, -0x2daee0ad, RZ ;  /* 0xd2511f5308147825 */ /* 0x000fc600078e00ff */
[----:B------:R2:W-:Y:S01]  /*58b0*/  MUFU.EX2 R108, R5 ;  /* 0x00000005006c7308 */ /* 0x0005e20000000800 */
[----:B------:R-:W-:Y:S01]  /*58c0*/  IMAD.WIDE.U32 R18, R10, -0x2daee0ad, RZ ;  /* 0xd2511f530a127825 */ /* 0x000fe200078e00ff */
[----:B------:R-:W-:-:S03]  /*58d0*/  LOP3.LUT R10, R4, UR16, R21, 0x96, !PT ;  /* 0x00000010040a7c12 */ /* 0x000fc6000f8e9615 */
[----:B------:R-:W-:Y:S01]  /*58e0*/  FFMA.FTZ R4, R29, UR4, -R3 ;  /* 0x000000041d047c23 */ /* 0x000fe20008010803 */
[----:B---3--:R-:W-:Y:S01]  /*58f0*/  IMAD.WIDE.U32 R8, R7, -0x326172a9, RZ ;  /* 0xcd9e8d5707087825 */ /* 0x008fe200078e00ff */
[----:B------:R-:W-:Y:S02]  /*5900*/  LOP3.LUT R7, R16, UR17, R13, 0x96, !PT ;  /* 0x0000001110077c12 */ /* 0x000fe4000f8e960d */
[----:B------:R3:W4:Y:S01]  /*5910*/  MUFU.EX2 R233, R4 ;  /* 0x0000000400e97308 */ /* 0x0007220000000800 */
[----:B------:R-:W-:Y:S01]  /*5920*/  FFMA.FTZ R13, R22, UR4, -R0 ;  /* 0x00000004160d7c23 */ /* 0x000fe20008010800 */
[----:B------:R-:W-:Y:S01]  /*5930*/  FFMA.FTZ R0, R26, UR4, -R3 ;  /* 0x000000041a007c23 */ /* 0x000fe20008010803 */
[----:B------:R-:W-:Y:S01]  /*5940*/  LOP3.LUT R6, R6, UR16, R19, 0x96, !PT ;  /* 0x0000001006067c12 */ /* 0x000fe2000f8e9613 */
[----:B------:R-:W-:Y:S01]  /*5950*/  IMAD.WIDE.U32 R94, R7, -0x2daee0ad, RZ ;  /* 0xd2511f53075e7825 */ /* 0x000fe200078e00ff */
[----:B--2---:R-:W-:-:S03]  /*5960*/  LOP3.LUT R5, R14, UR17, R9, 0x96, !PT ;  /* 0x000000110e057c12 */ /* 0x004fc6000f8e9609 */
[----:B------:R2:W-:Y:S01]  /*5970*/  MUFU.EX2 R238, R0 ;  /* 0x0000000000ee7308 */ /* 0x0005e20000000800 */
[----:B------:R-:W-:Y:S01]  /*5980*/  FFMA.FTZ R9, R25, UR4, -R3 ;  /* 0x0000000419097c23 */ /* 0x000fe20008010803 */
[----:B------:R-:W-:Y:S01]  /*5990*/  IMAD.WIDE.U32 R16, R6, -0x326172a9, RZ ;  /* 0xcd9e8d5706107825 */ /* 0x000fe200078e00ff */
[----:B------:R-:W-:Y:S02]  /*59a0*/  PRMT R158, R94, 0x7771, RZ ;  /* 0x000077715e9e7816 */ /* 0x000fe400000000ff */
[----:B------:R-:W-:Y:S01]  /*59b0*/  LOP3.LUT R184, R20, UR14, R95, 0x96, !PT ;  /* 0x0000000e14b87c12 */ /* 0x000fe2000f8e965f */
[----:B------:R-:W-:-:S04]  /*59c0*/  IMAD.WIDE.U32 R92, R5, -0x2daee0ad, RZ ;  /* 0xd2511f53055c7825 */ /* 0x000fc800078e00ff */
[--C-:B------:R-:W-:Y:S01]  /*59d0*/  FFMA.FTZ R5, R28, UR4, -R3.reuse ;  /* 0x000000041c057c23 */ /* 0x100fe20008010803 */
[----:B---3--:R-:W-:Y:S01]  /*59e0*/  FFMA.FTZ R4, R23, UR4, -R3 ;  /* 0x0000000417047c23 */ /* 0x008fe20008010803 */
[----:B------:R-:W-:Y:S01]  /*59f0*/  F2FP.F16.F32.PACK_AB R3, R156, R157 ;  /* 0x0000009d9c03723e */ /* 0x000fe200000000ff */
[----:B------:R-:W-:Y:S01]  /*5a00*/  MUFU.EX2 R235, R9 ;  /* 0x0000000900eb7308 */ /* 0x000fe20000000800 */
[----:B------:R-:W-:Y:S01]  /*5a10*/  PRMT R78, R16, 0x7771, RZ ;  /* 0x00007771104e7816 */ /* 0x000fe200000000ff */
[----:B------:R-:W-:Y:S01]  /*5a20*/  IMAD.WIDE.U32 R22, R10, -0x326172a9, RZ ;  /* 0xcd9e8d570a167825 */ /* 0x000fe200078e00ff */
[C---:B------:R-:W-:Y:S02]  /*5a30*/  PRMT R220, R3.reuse, 0x7610, R220 ;  /* 0x0000761003dc7816 */ /* 0x040fe400000000dc */
[----:B------:R-:W-:Y:S02]  /*5a40*/  PRMT R218, R3, 0x7632, R218 ;  /* 0x0000763203da7816 */ /* 0x000fe400000000da */
[----:B--2---:R-:W-:Y:S01]  /*5a50*/  F2FP.F16.F32.PACK_AB R0, R110, R111 ;  /* 0x0000006f6e00723e */ /* 0x004fe200000000ff */
[----:B------:R-:W2:Y:S01]  /*5a60*/  MUFU.EX2 R236, R4 ;  /* 0x0000000400ec7308 */ /* 0x000ea20000000800 */
[----:B----4-:R-:W-:-:S02]  /*5a70*/  F2FP.F16.F32.PACK_AB R3, R233, R108 ;  /* 0x0000006ce903723e */ /* 0x010fc400000000ff */
[C---:B------:R-:W-:Y:S02]  /*5a80*/  PRMT R225, R0.reuse, 0x7610, R225 ;  /* 0x0000761000e17816 */ /* 0x040fe400000000e1 */
[----:B------:R-:W-:Y:S02]  /*5a90*/  PRMT R224, R0, 0x7632, R224 ;  /* 0x0000763200e07816 */ /* 0x000fe400000000e0 */
[----:B------:R-:W-:Y:S01]  /*5aa0*/  F2FP.F16.F32.PACK_AB R0, R54, R112 ;  /* 0x000000703600723e */ /* 0x000fe200000000ff */
[----:B------:R-:W3:Y:S01]  /*5ab0*/  MUFU.EX2 R234, R5 ;  /* 0x0000000500ea7308 */ /* 0x000ee20000000800 */
[C---:B------:R-:W-:Y:S02]  /*5ac0*/  PRMT R222, R3.reuse, 0x7610, R222 ;  /* 0x0000761003de7816 */ /* 0x040fe400000000de */
[----:B------:R-:W-:Y:S02]  /*5ad0*/  PRMT R223, R3, 0x7632, R223 ;  /* 0x0000763203df7816 */ /* 0x000fe400000000df */
[----:B------:R-:W-:-:S02]  /*5ae0*/  F2FP.F16.F32.PACK_AB R3, R239, R228 ;  /* 0x000000e4ef03723e */ /* 0x000fc400000000ff */
[C---:B------:R-:W-:Y:S01]  /*5af0*/  PRMT R221, R0.reuse, 0x7632, R221 ;  /* 0x0000763200dd7816 */ /* 0x040fe200000000dd */
[----:B------:R-:W4:Y:S01]  /*5b00*/  MUFU.EX2 R230, R13 ;  /* 0x0000000d00e67308 */ /* 0x000f220000000800 */
[----:B------:R-:W-:Y:S02]  /*5b10*/  PRMT R219, R0, 0x7610, R219 ;  /* 0x0000761000db7816 */ /* 0x000fe400000000db */
[----:B--2---:R-:W-:Y:S02]  /*5b20*/  F2FP.F16.F32.PACK_AB R0, R236, R238 ;  /* 0x000000eeec00723e */ /* 0x004fe400000000ff */
[C---:B------:R-:W-:Y:S02]  /*5b30*/  PRMT R214, R3.reuse, 0x7632, R214 ;  /* 0x0000763203d67816 */ /* 0x040fe400000000d6 */
[----:B------:R-:W-:Y:S02]  /*5b40*/  PRMT R212, R3, 0x7610, R212 ;  /* 0x0000761003d47816 */ /* 0x000fe400000000d4 */
[----:B------:R-:W-:-:S02]  /*5b50*/  F2FP.F16.F32.PACK_AB R3, R115, R55 ;  /* 0x000000377303723e */ /* 0x000fc400000000ff */
[C---:B------:R-:W-:Y:S02]  /*5b60*/  PRMT R211, R0.reuse, 0x7610, R211 ;  /* 0x0000761000d37816 */ /* 0x040fe400000000d3 */
[----:B------:R-:W-:Y:S02]  /*5b70*/  PRMT R207, R0, 0x7632, R207 ;  /* 0x0000763200cf7816 */ /* 0x000fe400000000cf */
[----:B------:R-:W-:Y:S02]  /*5b80*/  F2FP.F16.F32.PACK_AB R0, R246, R243 ;  /* 0x000000f3f600723e */ /* 0x000fe400000000ff */
[C---:B------:R-:W-:Y:S02]  /*5b90*/  PRMT R203, R3.reuse, 0x7610, R203 ;  /* 0x0000761003cb7816 */ /* 0x040fe400000000cb */
[----:B------:R-:W-:Y:S02]  /*5ba0*/  PRMT R205, R3, 0x7632, R205 ;  /* 0x0000763203cd7816 */ /* 0x000fe400000000cd */
[----:B---3--:R-:W-:-:S02]  /*5bb0*/  F2FP.F16.F32.PACK_AB R3, R234, R235 ;  /* 0x000000ebea03723e */ /* 0x008fc400000000ff */
[----:B------:R-:W-:Y:S02]  /*5bc0*/  F2FP.F16.F32.PACK_AB R4, R106, R107 ;  /* 0x0000006b6a04723e */ /* 0x000fe400000000ff */
[C---:B------:R-:W-:Y:S02]  /*5bd0*/  PRMT R202, R0.reuse, 0x7610, R202 ;  /* 0x0000761000ca7816 */ /* 0x040fe400000000ca */
[----:B------:R-:W-:Y:S02]  /*5be0*/  PRMT R201, R0, 0x7632, R201 ;  /* 0x0000763200c97816 */ /* 0x000fe400000000c9 */
[----:B------:R-:W-:Y:S02]  /*5bf0*/  F2FP.F16.F32.PACK_AB R0, R113, R114 ;  /* 0x000000727100723e */ /* 0x000fe400000000ff */
[C---:B------:R-:W-:Y:S02]  /*5c00*/  PRMT R200, R3.reuse, 0x7610, R200 ;  /* 0x0000761003c87816 */ /* 0x040fe400000000c8 */
[----:B------:R-:W-:Y:S01]  /*5c10*/  PRMT R197, R3, 0x7632, R197 ;  /* 0x0000763203c57816 */ /* 0x000fe200000000c5 */
[----:B------:R-:W-:Y:S01]  /*5c20*/  IMAD.MOV.U32 R3, RZ, RZ, R16 ;  /* 0x000000ffff037224 */ /* 0x000fe200078e0010 */
[----:B------:R-:W-:-:S02]  /*5c30*/  PRMT R210, R4, 0x7610, R210 ;  /* 0x0000761004d27816 */ /* 0x000fc400000000d2 */
[----:B------:R-:W-:Y:S02]  /*5c40*/  PRMT R206, R4, 0x7632, R206 ;  /* 0x0000763204ce7816 */ /* 0x000fe400000000ce */
[----:B------:R-:W-:Y:S02]  /*5c50*/  F2FP.F16.F32.PACK_AB R4, R79, R109 ;  /* 0x0000006d4f04723e */ /* 0x000fe400000000ff */
[C---:B------:R-:W-:Y:S02]  /*5c60*/  PRMT R194, R0.reuse, 0x7610, R194 ;  /* 0x0000761000c27816 */ /* 0x040fe400000000c2 */
[----:B------:R-:W-:Y:S02]  /*5c70*/  PRMT R193, R0, 0x7632, R193 ;  /* 0x0000763200c17816 */ /* 0x000fe400000000c1 */
[----:B------:R-:W-:Y:S02]  /*5c80*/  F2FP.F16.F32.PACK_AB R0, R245, R244 ;  /* 0x000000f4f500723e */ /* 0x000fe400000000ff */
[----:B------:R-:W-:-:S02]  /*5c90*/  PRMT R198, R4, 0x7610, R198 ;  /* 0x0000761004c67816 */ /* 0x000fc400000000c6 */
[----:B------:R-:W-:Y:S02]  /*5ca0*/  PRMT R195, R4, 0x7632, R195 ;  /* 0x0000763204c37816 */ /* 0x000fe400000000c3 */
[----:B------:R-:W-:Y:S02]  /*5cb0*/  LOP3.LUT R5, R3, 0xff, RZ, 0xc0, !PT ;  /* 0x000000ff03057812 */ /* 0x000fe400078ec0ff */
[----:B------:R-:W-:Y:S02]  /*5cc0*/  F2FP.F16.F32.PACK_AB R4, R242, R229 ;  /* 0x000000e5f204723e */ /* 0x000fe400000000ff */
[C---:B------:R-:W-:Y:S02]  /*5cd0*/  PRMT R192, R0.reuse, 0x7610, R192 ;  /* 0x0000761000c07816 */ /* 0x040fe400000000c0 */
[----:B------:R-:W-:Y:S02]  /*5ce0*/  PRMT R187, R0, 0x7632, R187 ;  /* 0x0000763200bb7816 */ /* 0x000fe400000000bb */
[----:B------:R-:W-:-:S02]  /*5cf0*/  PRMT R0, R5, 0x5410, R78 ;  /* 0x0000541005007816 */ /* 0x000fc4000000004e */
[C---:B------:R-:W-:Y:S02]  /*5d00*/  PRMT R215, R4.reuse, 0x7610, R215 ;  /* 0x0000761004d77816 */ /* 0x040fe400000000d7 */
[----:B------:R-:W-:Y:S02]  /*5d10*/  PRMT R213, R4, 0x7632, R213 ;  /* 0x0000763204d57816 */ /* 0x000fe400000000d5 */
[----:B----4-:R-:W-:Y:S02]  /*5d20*/  F2FP.F16.F32.PACK_AB R3, R230, R231 ;  /* 0x000000e7e603723e */ /* 0x010fe400000000ff */
[----:B------:R-:W-:Y:S02]  /*5d30*/  F2FP.F16.F32.PACK_AB R4, R241, R240 ;  /* 0x000000f0f104723e */ /* 0x000fe400000000ff */
[C---:B------:R-:W-:Y:S02]  /*5d40*/  PRMT R62, R16.reuse, 0x7773, RZ ;  /* 0x00007773103e7816 */ /* 0x040fe400000000ff */
[----:B------:R-:W-:-:S02]  /*5d50*/  PRMT R61, R16, 0x7772, RZ ;  /* 0x00007772103d7816 */ /* 0x000fc400000000ff */
[----:B------:R-:W-:Y:S02]  /*5d60*/  HSET2.LE.AND R0, R0, R216, PT ;  /* 0x000000d800007233 */ /* 0x000fe40003803000 */
[C---:B------:R-:W-:Y:S02]  /*5d70*/  PRMT R186, R3.reuse, 0x7610, R186 ;  /* 0x0000761003ba7816 */ /* 0x040fe400000000ba */
[----:B------:R-:W-:Y:S02]  /*5d80*/  PRMT R185, R3, 0x7632, R185 ;  /* 0x0000763203b97816 */ /* 0x000fe400000000b9 */
[C---:B------:R-:W-:Y:S02]  /*5d90*/  PRMT R199, R4.reuse, 0x7610, R199 ;  /* 0x0000761004c77816 */ /* 0x040fe400000000c7 */
[----:B------:R-:W-:Y:S02]  /*5da0*/  PRMT R196, R4, 0x7632, R196 ;  /* 0x0000763204c47816 */ /* 0x000fe400000000c4 */
[----:B------:R-:W-:-:S02]  /*5db0*/  PRMT R3, R222, 0x5410, R223 ;  /* 0x00005410de037816 */ /* 0x000fc400000000df */
[----:B------:R-:W-:Y:S02]  /*5dc0*/  PRMT R4, R61, 0x5410, R62 ;  /* 0x000054103d047816 */ /* 0x000fe4000000003e */
[----:B------:R-:W-:Y:S01]  /*5dd0*/  LOP3.LUT R14, R3, R0, RZ, 0xc0, !PT ;  /* 0x00000000030e7212 */ /* 0x000fe200078ec0ff */
[----:B------:R-:W-:Y:S01]  /*5de0*/  IMAD.MOV.U32 R3, RZ, RZ, R92 ;  /* 0x000000ffff037224 */ /* 0x000fe200078e005c */
[----:B------:R-:W-:Y:S02]  /*5df0*/  LOP3.LUT R4, R4, 0xff00ff, RZ, 0xc0, !PT ;  /* 0x00ff00ff04047812 */ /* 0x000fe400078ec0ff */
[----:B------:R-:W-:Y:S02]  /*5e00*/  PRMT R159, R92, 0x7771, RZ ;  /* 0x000077715c9f7816 */ /* 0x000fe400000000ff */
[----:B------:R-:W-:Y:S02]  /*5e10*/  LOP3.LUT R5, R3, 0xff, RZ, 0xc0, !PT ;  /* 0x000000ff03057812 */ /* 0x000fe400078ec0ff */
[----:B------:R-:W-:-:S02]  /*5e20*/  HSET2.LE.AND R0, R4, R216, PT ;  /* 0x000000d804007233 */ /* 0x000fc40003803000 */
[----:B------:R-:W-:Y:S02]  /*5e30*/  PRMT R3, R219, 0x5410, R221 ;  /* 0x00005410db037816 */ /* 0x000fe400000000dd */
[C---:B------:R-:W-:Y:S02]  /*5e40*/  PRMT R164, R92.reuse, 0x7772, RZ ;  /* 0x000077725ca47816 */ /* 0x040fe400000000ff */
[----:B------:R-:W-:Y:S02]  /*5e50*/  PRMT R165, R92, 0x7773, RZ ;  /* 0x000077735ca57816 */ /* 0x000fe400000000ff */
[----:B------:R-:W-:Y:S01]  /*5e60*/  LOP3.LUT R15, R3, R0, RZ, 0xc0, !PT ;  /* 0x00000000030f7212 */ /* 0x000fe200078ec0ff */
[----:B------:R-:W-:Y:S01]  /*5e70*/  IMAD.MOV.U32 R3, RZ, RZ, R22 ;  /* 0x000000ffff037224 */ /* 0x000fe200078e0016 */
[----:B------:R-:W-:Y:S02]  /*5e80*/  PRMT R4, R164, 0x5410, R165 ;  /* 0x00005410a4047816 */ /* 0x000fe400000000a5 */
[----:B------:R-:W-:-:S02]  /*5e90*/  PRMT R0, R5, 0x5410, R159 ;  /* 0x0000541005007816 */ /* 0x000fc4000000009f */
[----:B------:R-:W-:Y:S02]  /*5ea0*/  LOP3.LUT R5, R4, 0xff00ff, RZ, 0xc0, !PT ;  /* 0x00ff00ff04057812 */ /* 0x000fe400078ec0ff */
[----:B------:R-:W-:Y:S02]  /*5eb0*/  LOP3.LUT R4, R3, 0xff, RZ, 0xc0, !PT ;  /* 0x000000ff03047812 */ /* 0x000fe400078ec0ff */
[----:B------:R-:W-:Y:S02]  /*5ec0*/  HSET2.LE.AND R0, R0, R216, PT ;  /* 0x000000d800007233 */ /* 0x000fe40003803000 */
[----:B------:R-:W-:Y:S02]  /*5ed0*/  PRMT R3, R200, 0x5410, R197 ;  /* 0x00005410c8037816 */ /* 0x000fe400000000c5 */
[----:B------:R-:W-:Y:S02]  /*5ee0*/  PRMT R77, R22, 0x7771, RZ ;  /* 0x00007771164d7816 */ /* 0x000fe400000000ff */
[----:B------:R-:W-:-:S02]  /*5ef0*/  LOP3.LUT R130, R3, R0, RZ, 0xc0, !PT ;  /* 0x0000000003827212 */ /* 0x000fc400078ec0ff */
[----:B------:R-:W-:Y:S02]  /*5f00*/  PRMT R0, R4, 0x5410, R77 ;  /* 0x0000541004007816 */ /* 0x000fe4000000004d */
[--C-:B------:R-:W-:Y:S01]  /*5f10*/  HSET2.LE.AND R3, R5, R216.reuse, PT ;  /* 0x000000d805037233 */ /* 0x100fe20003803000 */
[----:B------:R-:W-:Y:S01]  /*5f20*/  IMAD.MOV.U32 R5, RZ, RZ, 0x20 ;  /* 0x00000020ff057424 */ /* 0x000fe200078e00ff */
[----:B------:R-:W-:Y:S02]  /*5f30*/  PRMT R4, R194, 0x5410, R193 ;  /* 0x00005410c2047816 */ /* 0x000fe400000000c1 */
[C---:B------:R-:W-:Y:S02]  /*5f40*/  PRMT R76, R22.reuse, 0x7773, RZ ;  /* 0x00007773164c7816 */ /* 0x040fe400000000ff */
[----:B------:R-:W-:Y:S02]  /*5f50*/  PRMT R63, R22, 0x7772, RZ ;  /* 0x00007772163f7816 */ /* 0x000fe400000000ff */
[----:B------:R-:W-:-:S02]  /*5f60*/  HSET2.LE.AND R0, R0, R216, PT ;  /* 0x000000d800007233 */ /* 0x000fc40003803000 */
[----:B------:R-:W-:Y:S02]  /*5f70*/  LOP3.LUT R131, R4, R3, RZ, 0xc0, !PT ;  /* 0x0000000304837212 */ /* 0x000fe400078ec0ff */
[----:B------:R-:W-:Y:S02]  /*5f80*/  PRMT R6, R215, 0x5410, R213 ;  /* 0x00005410d7067816 */ /* 0x000fe400000000d5 */
[----:B------:R-:W-:Y:S02]  /*5f90*/  PRMT R3, R63, 0x5410, R76 ;  /* 0x000054103f037816 */ /* 0x000fe4000000004c */
[----:B------:R-:W-:Y:S02]  /*5fa0*/  LOP3.LUT P1, R4, R204, 0x2, RZ, 0xc0, !PT ;  /* 0x00000002cc047812 */ /* 0x000fe4000782c0ff */
[----:B------:R-:W-:Y:S02]  /*5fb0*/  LOP3.LUT R6, R6, R0, RZ, 0xc0, !PT ;  /* 0x0000000006067212 */ /* 0x000fe400078ec0ff */
[----:B------:R-:W-:Y:S01]  /*5fc0*/  LOP3.LUT R0, R3, 0xff00ff, RZ, 0xc0, !PT ;  /* 0x00ff00ff03007812 */ /* 0x000fe200078ec0ff */
[----:B------:R2:W-:Y:S01]  /*5fd0*/  STL [R1+0xc], R4 ;  /* 0x00000c0401007387 */ /* 0x0005e20000100800 */
[----:B------:R-:W-:-:S02]  /*5fe0*/  LOP3.LUT R17, R8, UR15, R17, 0x96, !PT ;  /* 0x0000000f08117c12 */ /* 0x000fc4000f8e9611 */
[----:B------:R-:W-:Y:S02]  /*5ff0*/  PRMT R7, R212, 0x5410, R214 ;  /* 0x00005410d4077816 */ /* 0x000fe400000000d6 */
[----:B------:R-:W-:Y:S02]  /*6000*/  HSET2.LE.AND R0, R0, R216, PT ;  /* 0x000000d800007233 */ /* 0x000fe40003803000 */
[C---:B------:R-:W-:Y:S02]  /*6010*/  LOP3.LUT R3, R17.reuse, 0xffff, RZ, 0xc0, !PT ;  /* 0x0000ffff11037812 */ /* 0x040fe400078ec0ff */
[----:B------:R-:W-:Y:S02]  /*6020*/  LOP3.LUT R25, R17, 0xff, RZ, 0xc0, !PT ;  /* 0x000000ff11197812 */ /* 0x000fe400078ec0ff */
[----:B------:R-:W-:Y:S02]  /*6030*/  LOP3.LUT R7, R7, R0, RZ, 0xc0, !PT ;  /* 0x0000000007077212 */ /* 0x000fe400078ec0ff */
[----:B------:R-:W-:-:S02]  /*6040*/  SHF.R.U32.HI R44, RZ, 0x8, R3 ;  /* 0x00000008ff2c7819 */ /* 0x000fc40000011603 */
[----:B------:R-:W-:Y:S02]  /*6050*/  LOP3.LUT R19, R12, UR15, R23, 0x96, !PT ;  /* 0x0000000f0c137c12 */ /* 0x000fe4000f8e9617 */
[----:B------:R-:W-:Y:S02]  /*6060*/  PRMT R3, R25, 0x5410, R44 ;  /* 0x0000541019037816 */ /* 0x000fe4000000002c */
[----:B------:R-:W-:Y:S02]  /*6070*/  SHF.R.U32.HI R27, RZ, 0x18, R17 ;  /* 0x00000018ff1b7819 */ /* 0x000fe40000011611 */
[----:B------:R-:W-:Y:S02]  /*6080*/  LOP3.LUT R21, R18, UR14, R93, 0x96, !PT ;  /* 0x0000000e12157c12 */ /* 0x000fe4000f8e965d */
[----:B------:R-:W-:Y:S01]  /*6090*/  HSET2.LE.AND R3, R3, R216, PT ;  /* 0x000000d803037233 */ /* 0x000fe20003803000 */
[----:B--2---:R-:W-:Y:S01]  /*60a0*/  IMAD.MOV.U32 R4, RZ, RZ, R94 ;  /* 0x000000ffff047224 */ /* 0x004fe200078e005e */
[----:B------:R-:W-:-:S02]  /*60b0*/  SHF.R.U32.HI R23, RZ, 0x18, R19 ;  /* 0x00000018ff177819 */ /* 0x000fc40000011613 */
[----:B------:R-:W-:Y:S02]  /*60c0*/  LOP3.LUT R18, R19, 0xff, RZ, 0xc0, !PT ;  /* 0x000000ff13127812 */ /* 0x000fe400078ec0ff */
[----:B------:R-:W-:Y:S02]  /*60d0*/  LOP3.LUT R4, R4, 0xff, RZ, 0xc0, !PT ;  /* 0x000000ff04047812 */ /* 0x000fe400078ec0ff */
[----:B------:R-:W-:Y:S02]  /*60e0*/  SEL R8, R5, 0xffffffe0, !P1 ;  /* 0xffffffe005087807 */ /* 0x000fe40004800000 */
[----:B------:R-:W-:Y:S02]  /*60f0*/  PRMT R0, R4, 0x5410, R158 ;  /* 0x0000541004007816 */ /* 0x000fe4000000009e */
[----:B------:R-:W-:Y:S01]  /*6100*/  PRMT R4, R192, 0x5410, R187 ;  /* 0x00005410c0047816 */ /* 0x000fe200000000bb */
[----:B------:R-:W-:Y:S01]  /*6110*/  IMAD.IADD R11, R80, 0x1, R8 ;  /* 0x00000001500b7824 */ /* 0x000fe200078e0208 */
[----:B------:R-:W-:Y:S01]  /*6120*/  PRMT R93, R94, 0x7772, RZ ;  /* 0x000077725e5d7816 */ /* 0x000fe200000000ff */
[----:B------:R-:W-:Y:S01]  /*6130*/  IMAD.IADD R26, R8, 0x1, R24 ;  /* 0x00000001081a7824 */ /* 0x000fe200078e0218 */
[----:B------:R-:W-:Y:S01]  /*6140*/  HSET2.LE.AND R0, R0, R216, PT ;  /* 0x000000d800007233 */ /* 0x000fe20003803000 */
[----:B------:R-:W-:Y:S01]  /*6150*/  LDSM.16.MT88.4 R80, [R80+0xb800] ;  /* 0x00b800005050783b */ /* 0x000fe20000004200 */
[----:B------:R-:W-:-:S02]  /*6160*/  PRMT R95, R94, 0x7773, RZ ;  /* 0x000077735e5f7816 */ /* 0x000fc400000000ff */
[----:B------:R-:W-:Y:S01]  /*6170*/  LOP3.LUT R9, R21, 0xffff, RZ, 0xc0, !PT ;  /* 0x0000ffff15097812 */ /* 0x000fe200078ec0ff */
[----:B------:R-:W2:Y:S01]  /*6180*/  LDSM.16.MT88.4 R48, [R11+0xa000] ;  /* 0x00a000000b30783b */ /* 0x000ea20000004200 */
[----:B------:R-:W-:Y:S02]  /*6190*/  LOP3.LUT R126, R4, R0, RZ, 0xc0, !PT ;  /* 0x00000000047e7212 */ /* 0x000fe400078ec0ff */
[----:B------:R-:W-:Y:S01]  /*61a0*/  PRMT R0, R198, 0x5410, R195 ;  /* 0x00005410c6007816 */ /* 0x000fe200000000c3 */
[----:B------:R-:W3:Y:S01]  /*61b0*/  LDSM.16.MT88.4 R188, [R26] ;  /* 0x000000001abc783b */ /* 0x000ee20000004200 */
[----:B------:R-:W-:Y:S02]  /*61c0*/  LOP3.LUT R4, R19, 0xffff, RZ, 0xc0, !PT ;  /* 0x0000ffff13047812 */ /* 0x000fe400078ec0ff */
[----:B------:R-:W-:Y:S01]  /*61d0*/  LOP3.LUT R12, R0, R3, RZ, 0xc0, !PT ;  /* 0x00000003000c7212 */ /* 0x000fe200078ec0ff */
[----:B------:R-:W4:Y:S01]  /*61e0*/  LDSM.16.MT88.4 R140, [R11+0xa800] ;  /* 0x00a800000b8c783b */ /* 0x000f220000004200 */
[----:B------:R-:W-:-:S02]  /*61f0*/  SHF.R.U32.HI R3, RZ, 0x10, R17 ;  /* 0x00000010ff037819 */ /* 0x000fc40000011611 */
[----:B------:R-:W-:Y:S01]  /*6200*/  SHF.R.U32.HI R0, RZ, 0x10, R19 ;  /* 0x00000010ff007819 */ /* 0x000fe20000011613 */
[----:B------:R-:W5:Y:S01]  /*6210*/  LDSM.16.MT88.4 R28, [R11+0xb000] ;  /* 0x00b000000b1c783b */ /* 0x000f620000004200 */
[----:B------:R-:W-:Y:S02]  /*6220*/  LOP3.LUT R3, R3, 0xff, RZ, 0xc0, !PT ;  /* 0x000000ff03037812 */ /* 0x000fe400078ec0ff */
[----:B------:R-:W-:Y:S01]  /*6230*/  LOP3.LUT R0, R0, 0xff, RZ, 0xc0, !PT ;  /* 0x000000ff00007812 */ /* 0x000fe200078ec0ff */
[----:B------:R-:W1:Y:S01]  /*6240*/  LDSM.16.MT88.4 R176, [R26+0x800] ;  /* 0x000800001ab0783b */ /* 0x000e620000004200 */
[----:B------:R-:W-:Y:S02]  /*6250*/  PRMT R3, R3, 0x5410, R27 ;  /* 0x0000541003037816 */ /* 0x000fe4000000001b */
[----:B------:R-:W-:Y:S02]  /*6260*/  SHF.R.U32.HI R20, RZ, 0x8, R4 ;  /* 0x00000008ff147819 */ /* 0x000fe40000011604 */
[----:B------:R-:W-:-:S02]  /*6270*/  PRMT R5, R0, 0x5410, R23 ;  /* 0x0000541000057816 */ /* 0x000fc40000000017 */
[--C-:B------:R-:W-:Y:S02]  /*6280*/  HSET2.LE.AND R3, R3, R216.reuse, PT ;  /* 0x000000d803037233 */ /* 0x100fe40003803000 */
[----:B------:R-:W-:Y:S02]  /*6290*/  PRMT R0, R18, 0x5410, R20 ;  /* 0x0000541012007816 */ /* 0x000fe40000000014 */
[----:B------:R-:W-:Y:S02]  /*62a0*/  PRMT R4, R210, 0x5410, R206 ;  /* 0x00005410d2047816 */ /* 0x000fe400000000ce */
[--C-:B------:R-:W-:Y:S02]  /*62b0*/  HSET2.LE.AND R5, R5, R216.reuse, PT ;  /* 0x000000d805057233 */ /* 0x100fe40003803000 */
[----:B------:R-:W-:Y:S02]  /*62c0*/  HSET2.LE.AND R0, R0, R216, PT ;  /* 0x000000d800007233 */ /* 0x000fe40003803000 */
[----:B------:R-:W-:-:S02]  /*62d0*/  LOP3.LUT R13, R4, R3, RZ, 0xc0, !PT ;  /* 0x00000003040d7212 */ /* 0x000fc400078ec0ff */
[----:B------:R-:W-:Y:S02]  /*62e0*/  PRMT R3, R220, 0x5410, R218 ;  /* 0x00005410dc037816 */ /* 0x000fe400000000da */
[----:B------:R-:W-:Y:S02]  /*62f0*/  LOP3.LUT R47, R21, 0xff, RZ, 0xc0, !PT ;  /* 0x000000ff152f7812 */ /* 0x000fe400078ec0ff */
[----:B------:R-:W-:Y:S01]  /*6300*/  LOP3.LUT R4, R3, R0, RZ, 0xc0, !PT ;  /* 0x0000000003047212 */ /* 0x000fe200078ec0ff */
[----:B--2---:R-:W-:Y:S01]  /*6310*/  HMMA.16816.F32 R144, R12, R48, RZ ;  /* 0x000000300c90723c */ /* 0x004fe200000018ff */
[----:B------:R-:W-:Y:S02]  /*6320*/  PRMT R0, R225, 0x5410, R224 ;  /* 0x00005410e1007816 */ /* 0x000fe400000000e0 */
[----:B------:R-:W-:Y:S02]  /*6330*/  PRMT R3, R93, 0x5410, R95 ;  /* 0x000054105d037816 */ /* 0x000fe4000000005f */
[----:B------:R-:W-:-:S02]  /*6340*/  LOP3.LUT R5, R0, R5, RZ, 0xc0, !PT ;  /* 0x0000000500057212 */ /* 0x000fc400078ec0ff */
[----:B------:R-:W-:Y:S01]  /*6350*/  SHF.R.U32.HI R0, RZ, 0x10, R21 ;  /* 0x00000010ff007819 */ /* 0x000fe20000011615 */
[----:B------:R-:W-:Y:S01]  /*6360*/  HMMA.16816.F32 R152, R12, R32, RZ ;  /* 0x000000200c98723c */ /* 0x000fe200000018ff */
[----:B------:R-:W-:Y:S02]  /*6370*/  SHF.R.U32.HI R227, RZ, 0x8, R9 ;  /* 0x00000008ffe37819 */ /* 0x000fe40000011609 */
[----:B------:R-:W-:Y:S02]  /*6380*/  LOP3.LUT R8, R0, 0xff, RZ, 0xc0, !PT ;  /* 0x000000ff00087812 */ /* 0x000fe400078ec0ff */
[----:B------:R-:W-:Y:S02]  /*6390*/  LOP3.LUT R0, R3, 0xff00ff, RZ, 0xc0, !PT ;  /* 0x00ff00ff03007812 */ /* 0x000fe400078ec0ff */
[----:B------:R-:W-:Y:S01]  /*63a0*/  SHF.R.U32.HI R60, RZ, 0x18, R21 ;  /* 0x00000018ff3c7819 */ /* 0x000fe20000011615 */
[----:B------:R-:W-:Y:S01]  /*63b0*/  HMMA.16816.F32 R160, R4, R48, RZ ;  /* 0x0000003004a0723c */ /* 0x000fe200000018ff */
[----:B------:R-:W-:Y:S01]  /*63c0*/  PRMT R3, R47, 0x5410, R227 ;  /* 0x000054102f037816 */ /* 0x000fe200000000e3 */
[----:B------:R-:W-:Y:S01]  /*63d0*/  IMAD.MOV.U32 R49, RZ, RZ, R96 ;  /* 0x000000ffff317224 */ /* 0x000fe200078e0060 */
[----:B------:R-:W-:Y:S01]  /*63e0*/  HSET2.LE.AND R0, R0, R216, PT ;  /* 0x000000d800007233 */ /* 0x000fe20003803000 */
[----:B------:R-:W2:Y:S01]  /*63f0*/  LDSM.16.MT88.4 R96, [R11+0xb800] ;  /* 0x00b800000b60783b */ /* 0x000ea20000004200 */
[----:B------:R-:W-:-:S02]  /*6400*/  PRMT R9, R186, 0x5410, R185 ;  /* 0x00005410ba097816 */ /* 0x000fc400000000b9 */
[----:B------:R-:W-:Y:S01]  /*6410*/  PRMT R10, R8, 0x5410, R60 ;  /* 0x00005410080a7816 */ /* 0x000fe2000000003c */
[----:B------:R-:W-:Y:S01]  /*6420*/  HMMA.16816.F32 R168, R4, R32, RZ ;  /* 0x0000002004a8723c */ /* 0x000fe200000018ff */
[--C-:B------:R-:W-:Y:S01]  /*6430*/  HSET2.LE.AND R8, R3, R216.reuse, PT ;  /* 0x000000d803087233 */ /* 0x100fe20003803000 */
[----:B------:R-:W-:Y:S01]  /*6440*/  IMAD.MOV.U32 R33, RZ, RZ, R55 ;  /* 0x000000ffff217224 */ /* 0x000fe200078e0037 */
[----:B------:R-:W-:Y:S01]  /*6450*/  LOP3.LUT R127, R9, R0, RZ, 0xc0, !PT ;  /* 0x00000000097f7212 */ /* 0x000fe200078ec0ff */
[----:B------:R-:W-:Y:S01]  /*6460*/  IMAD.MOV.U32 R32, RZ, RZ, R54 ;  /* 0x000000ffff207224 */ /* 0x000fe200078e0036 */
[----:B------:R-:W-:Y:S01]  /*6470*/  PRMT R0, R211, 0x5410, R207 ;  /* 0x00005410d3007816 */ /* 0x000fe200000000cf */
[----:B------:R-:W-:Y:S01]  /*6480*/  IMAD.MOV.U32 R48, RZ, RZ, R33 ;  /* 0x000000ffff307224 */ /* 0x000fe200078e0021 */
[----:B------:R-:W-:Y:S01]  /*6490*/  HSET2.LE.AND R3, R10, R216, PT ;  /* 0x000000d80a037233 */ /* 0x000fe20003803000 */
[----:B---3--:R-:W-:Y:S01]  /*64a0*/  HMMA.16816.F32 R52, R12, R188, RZ ;  /* 0x000000bc0c34723c */ /* 0x008fe200000018ff */
[----:B------:R-:W-:-:S02]  /*64b0*/  LOP3.LUT R128, R0, R8, RZ, 0xc0, !PT ;  /* 0x0000000800807212 */ /* 0x000fc400078ec0ff */
[----:B------:R-:W-:Y:S02]  /*64c0*/  PRMT R0, R203, 0x5410, R205 ;  /* 0x00005410cb007816 */ /* 0x000fe400000000cd */
[----:B------:R-:W-:Y:S02]  /*64d0*/  LOP3.LUT R46, R184, 0xff, RZ, 0xc0, !PT ;  /* 0x000000ffb82e7812 */ /* 0x000fe400078ec0ff */
[----:B------:R-:W-:Y:S01]  /*64e0*/  LOP3.LUT R129, R0, R3, RZ, 0xc0, !PT ;  /* 0x0000000300817212 */ /* 0x000fe200078ec0ff */
[----:B------:R-:W-:Y:S01]  /*64f0*/  HMMA.16816.F32 R56, R4, R188, RZ ;  /* 0x000000bc0438723c */ /* 0x000fe200000018ff */
[----:B------:R-:W-:Y:S02]  /*6500*/  LOP3.LUT R3, R184, 0xffff, RZ, 0xc0, !PT ;  /* 0x0000ffffb8037812 */ /* 0x000fe400078ec0ff */
[----:B------:R-:W-:Y:S02]  /*6510*/  SHF.R.U32.HI R0, RZ, 0x10, R184 ;  /* 0x00000010ff007819 */ /* 0x000fe400000116b8 */
[----:B------:R-:W-:-:S02]  /*6520*/  SHF.R.U32.HI R226, RZ, 0x8, R3 ;  /* 0x00000008ffe27819 */ /* 0x000fc40000011603 */
[----:B------:R-:W-:Y:S01]  /*6530*/  LOP3.LUT R3, R0, 0xff, RZ, 0xc0, !PT ;  /* 0x000000ff00037812 */ /* 0x000fe200078ec0ff */
[C---:B------:R-:W-:Y:S01]  /*6540*/  HMMA.16816.F32 R152, R128.reuse, R148, R152 ;  /* 0x000000948098723c */ /* 0x040fe20000001898 */
[----:B------:R-:W-:Y:S02]  /*6550*/  PRMT R0, R46, 0x5410, R226 ;  /* 0x000054102e007816 */ /* 0x000fe400000000e2 */
[----:B------:R-:W-:Y:S02]  /*6560*/  SHF.R.U32.HI R45, RZ, 0x18, R184 ;  /* 0x00000018ff2d7819 */ /* 0x000fe400000116b8 */
[----:B------:R-:W-:Y:S02]  /*6570*/  PRMT R8, R202, 0x5410, R201 ;  /* 0x00005410ca087816 */ /* 0x000fe400000000c9 */
[----:B------:R-:W-:Y:S01]  /*6580*/  HSET2.LE.AND R0, R0, R216, PT ;  /* 0x000000d800007233 */ /* 0x000fe20003803000 */
[----:B----4-:R-:W-:Y:S01]  /*6590*/  HMMA.16816.F32 R144, R128, R140, R144 ;  /* 0x0000008c8090723c */ /* 0x010fe20000001890 */
[----:B------:R-:W-:-:S02]  /*65a0*/  PRMT R3, R3, 0x5410, R45 ;  /* 0x0000541003037816 */ /* 0x000fc4000000002d */
[----:B------:R-:W-:Y:S02]  /*65b0*/  ISETP.LE.U32.AND P2, PT, R18, UR11, PT ;  /* 0x0000000b12007c0c */ /* 0x000fe4000bf43070 */
[----:B------:R-:W-:Y:S02]  /*65c0*/  LOP3.LUT R124, R8, R0, RZ, 0xc0, !PT ;  /* 0x00000000087c7212 */ /* 0x000fe400078ec0ff */
[----:B------:R-:W-:Y:S01]  /*65d0*/  HSET2.LE.AND R3, R3, R216, PT ;  /* 0x000000d803037233 */ /* 0x000fe20003803000 */
[----:B------:R-:W3:Y:S01]  /*65e0*/  LDSM.16.MT88.4 R8, [R24+0x1000] ;  /* 0x001000001808783b */ /* 0x000ee20000004200 */
[----:B------:R-:W-:Y:S01]  /*65f0*/  PRMT R0, R199, 0x5410, R196 ;  /* 0x00005410c7007816 */ /* 0x000fe200000000c4 */
[----:B------:R-:W-:Y:S01]  /*6600*/  HMMA.16816.F32 R36, R12, R172, RZ ;  /* 0x000000ac0c24723c */ /* 0x000fe200000018ff */
[----:B------:R-:W-:Y:S02]  /*6610*/  ISETP.LE.U32.AND P3, PT, R25, UR11, PT ;  /* 0x0000000b19007c0c */ /* 0x000fe4000bf63070 */
[----:B------:R-:W-:-:S02]  /*6620*/  LOP3.LUT R125, R0, R3, RZ, 0xc0, !PT ;  /* 0x00000003007d7212 */ /* 0x000fc400078ec0ff */
[----:B------:R-:W-:Y:S01]  /*6630*/  PRMT R0, R19, 0x7632, R0 ;  /* 0x0000763213007816 */ /* 0x000fe20000000000 */
[----:B------:R-:W-:Y:S01]  /*6640*/  @!P2 HADD2 R84, -R220.H0_H0, -RZ.H0_H0 ;  /* 0xa00000ffdc54a230 */ /* 0x000fe20000000900 */
[----:B------:R-:W-:Y:S01]  /*6650*/  ISETP.LE.U32.AND P4, PT, R23, UR11, PT ;  /* 0x0000000b17007c0c */ /* 0x000fe2000bf83070 */
[----:B------:R-:W-:Y:S01]  /*6660*/  HMMA.16816.F32 R40, R4, R172, RZ ;  /* 0x000000ac0428723c */ /* 0x000fe200000018ff */
[----:B------:R-:W-:Y:S02]  /*6670*/  LOP3.LUT R0, R0, 0xff, RZ, 0xc0, !PT ;  /* 0x000000ff00007812 */ /* 0x000fe400078ec0ff */
[----:B------:R-:W-:Y:S02]  /*6680*/  LOP3.LUT R189, R49, 0x6, RZ, 0xc0, !PT ;  /* 0x0000000631bd7812 */ /* 0x000fe400078ec0ff */
[----:B------:R-:W-:Y:S01]  /*6690*/  PRMT R16, R16, 0x7770, RZ ;  /* 0x0000777010107816 */ /* 0x000fe200000000ff */
[----:B------:R-:W-:Y:S01]  /*66a0*/  @!P3 HADD2 R104, -R198.H0_H0, -RZ.H0_H0 ;  /* 0xa00000ffc668b230 */ /* 0x000fe20000000900 */
[----:B------:R-:W-:Y:S01]  /*66b0*/  ISETP.LE.U32.AND P1, PT, R0, UR11, PT ;  /* 0x0000000b00007c0c */ /* 0x000fe2000bf23070 */
[----:B------:R-:W-:Y:S01]  /*66c0*/  IMAD.U32 R3, RZ, RZ, UR22 ;  /* 0x00000016ff037e24 */ /* 0x000fe2000f8e00ff */
[----:B------:R-:W-:Y:S01]  /*66d0*/  LOP3.LUT R0, R20, 0xffff, RZ, 0xc0, !PT ;  /* 0x0000ffff14007812 */ /* 0x000fe200078ec0ff */
[----:B------:R-:W-:Y:S01]  /*66e0*/  IMAD.MOV.U32 R49, RZ, RZ, R32 ;  /* 0x000000ffff317224 */ /* 0x000fe200078e0020 */
[----:B------:R-:W-:Y:S01]  /*66f0*/  @!P2 PRMT R220, R84, 0x5410, RZ ;  /* 0x0000541054dca816 */ /* 0x000fe200000000ff */
[----:B------:R-:W-:Y:S01]  /*6700*/  @!P4 HADD2 R100, -R224.H0_H0, -RZ.H0_H0 ;  /* 0xa00000ffe064c230 */ /* 0x000fe20000000900 */
[----:B------:R-:W-:Y:S01]  /*6710*/  @!P3 PRMT R198, R104, 0x5410, RZ ;  /* 0x0000541068c6b816 */ /* 0x000fe200000000ff */
[C---:B------:R-:W-:Y:S01]  /*6720*/  HMMA.16816.F32 R168, R124.reuse, R148, R168 ;  /* 0x000000947ca8723c */ /* 0x040fe200000018a8 */
[----:B------:R-:W-:Y:S01]  /*6730*/  ISETP.GT.U32.AND P3, PT, R61, UR11, PT ;  /* 0x0000000b3d007c0c */ /* 0x000fe2000bf64070 */
[----:B------:R-:W-:Y:S01]  /*6740*/  IMAD.MOV.U32 R149, RZ, RZ, R115 ;  /* 0x000000ffff957224 */ /* 0x000fe200078e0073 */
[----:B------:R-:W-:Y:S01]  /*6750*/  @!P4 PRMT R224, R100, 0x5410, RZ ;  /* 0x0000541064e0c816 */ /* 0x000fe200000000ff */
[----:B------:R-:W-:Y:S01]  /*6760*/  IMAD.MOV.U32 R148, RZ, RZ, R114 ;  /* 0x000000ffff947224 */ /* 0x000fe200078e0072 */
[----:B------:R-:W-:Y:S01]  /*6770*/  ISETP.LE.U32.AND P4, PT, R16, UR11, PT ;  /* 0x0000000b10007c0c */ /* 0x000fe2000bf83070 */
[----:B------:R-:W-:Y:S01]  /*6780*/  @!P1 HADD2 R85, -R225.H0_H0, -RZ.H0_H0 ;  /* 0xa00000ffe1559230 */ /* 0x000fe20000000900 */
[----:B------:R-:W-:Y:S01]  /*6790*/  PRMT R22, R22, 0x7770, RZ ;  /* 0x0000777016167816 */ /* 0x000fe200000000ff */
[----:B------:R-:W-:Y:S01]  /*67a0*/  HMMA.16816.F32 R160, R124, R140, R160 ;  /* 0x0000008c7ca0723c */ /* 0x000fe200000018a0 */
[----:B------:R-:W-:-:S02]  /*67b0*/  IMAD.MOV.U32 R141, RZ, RZ, R113 ;  /* 0x000000ffff8d7224 */ /* 0x000fc400078e0071 */
[----:B------:R-:W-:Y:S01]  /*67c0*/  @!P1 PRMT R225, R85, 0x5410, RZ ;  /* 0x0000541055e19816 */ /* 0x000fe200000000ff */
[----:B------:R-:W-:Y:S01]  /*67d0*/  IMAD.MOV.U32 R140, RZ, RZ, R112 ;  /* 0x000000ffff8c7224 */ /* 0x000fe200078e0070 */
[----:B------:R-:W-:Y:S01]  /*67e0*/  ISETP.LE.U32.AND P1, PT, R0, UR11, PT ;  /* 0x0000000b00007c0c */ /* 0x000fe2000bf23070 */
[----:B------:R-:W-:Y:S01]  /*67f0*/  @P3 HADD2 R119, -R219.H0_H0, -RZ.H0_H0 ;  /* 0xa00000ffdb773230 */ /* 0x000fe20000000900 */
[----:B------:R-:W-:Y:S01]  /*6800*/  PRMT R0, R17, 0x7632, R0 ;  /* 0x0000763211007816 */ /* 0x000fe20000000000 */
[----:B------:R-:W-:Y:S01]  /*6810*/  LDSM.16.MT88.4 R112, [R24+0x1800] ;  /* 0x001800001870783b */ /* 0x000fe20000004200 */
[----:B------:R-:W-:Y:S02]  /*6820*/  IMAD.MOV.U32 R173, RZ, RZ, R107 ;  /* 0x000000ffffad7224 */ /* 0x000fe400078e006b */
[----:B------:R-:W-:Y:S01]  /*6830*/  @!P4 HADD2 R118, -R222.H0_H0, -RZ.H0_H0 ;  /* 0xa00000ffde76c230 */ /* 0x000fe20000000900 */
[----:B------:R-:W-:Y:S01]  /*6840*/  LOP3.LUT R0, R0, 0xff, RZ, 0xc0, !PT ;  /* 0x000000ff00007812 */ /* 0x000fe200078ec0ff */
[----:B------:R-:W-:Y:S01]  /*6850*/  IMAD.MOV.U32 R172, RZ, RZ, R106 ;  /* 0x000000ffffac7224 */ /* 0x000fe200078e006a */
[----:B------:R-:W-:Y:S02]  /*6860*/  HMMA.16816.F32 R72, R4, R180, RZ ;  /* 0x000000b40448723c */ /* 0x000fe400000018ff */
[----:B------:R-:W-:-:S02]  /*6870*/  ISETP.LE.U32.AND P2, PT, R0, UR11, PT ;  /* 0x0000000b00007c0c */ /* 0x000fc4000bf43070 */
[----:B------:R-:W-:Y:S01]  /*6880*/  LOP3.LUT R0, R44, 0xffff, RZ, 0xc0, !PT ;  /* 0x0000ffff2c007812 */ /* 0x000fe200078ec0ff */
[----:B------:R-:W-:-:S03]  /*6890*/  @!P1 HADD2 R101, -R218.H0_H0, -RZ.H0_H0 ;  /* 0xa00000ffda659230 */ /* 0x000fc60000000900 */
[----:B-----5:R-:W-:Y:S02]  /*68a0*/  HMMA.16816.F32 R88, R4, R28, RZ ;  /* 0x0000001c0458723c */ /* 0x020fe400000018ff */
[----:B------:R-:W-:Y:S02]  /*68b0*/  @!P1 PRMT R218, R101, 0x5410, RZ ;  /* 0x0000541065da9816 */ /* 0x000fe400000000ff */
[----:B------:R-:W-:Y:S02]  /*68c0*/  ISETP.LE.U32.AND P1, PT, R0, UR11, PT ;  /* 0x0000000b00007c0c */ /* 0x000fe4000bf23070 */
[----:B------:R-:W-:Y:S01]  /*68d0*/  LOP3.LUT R0, R208, 0x30, RZ, 0xc0, !PT ;  /* 0x00000030d0007812 */ /* 0x000fe200078ec0ff */
[----:B------:R-:W-:Y:S01]  /*68e0*/  @!P2 HADD2 R103, -R210.H0_H0, -RZ.H0_H0 ;  /* 0xa00000ffd267a230 */ /* 0x000fe20000000900 */
[----:B------:R-:W-:Y:S02]  /*68f0*/  HMMA.16816.F32 R40, R124, R64, R40 ;  /* 0x000000407c28723c */ /* 0x000fe40000001828 */
[----:B------:R-:W-:-:S02]  /*6900*/  LEA.HI R0, R105, R0, RZ, 0x1e ;  /* 0x0000000069007211 */ /* 0x000fc400078ff0ff */
[----:B------:R-:W-:Y:S02]  /*6910*/  @P3 PRMT R219, R119, 0x5410, RZ ;  /* 0x0000541077db3816 */ /* 0x000fe400000000ff */
[----:B------:R-:W-:Y:S02]  /*6920*/  @!P4 PRMT R222, R118, 0x5410, RZ ;  /* 0x0000541076dec816 */ /* 0x000fe400000000ff */
[----:B-1----:R-:W-:Y:S01]  /*6930*/  HMMA.16816.F32 R56, R124, R176, R56 ;  /* 0x000000b07c38723c */ /* 0x002fe20000001838 */
[----:B------:R-:W-:Y:S01]  /*6940*/  @!P1 HADD2 R102, -R195.H0_H0, -RZ.H0_H0 ;  /* 0xa00000ffc3669230 */ /* 0x000fe20000000900 */
[----:B------:R-:W-:Y:S01]  /*6950*/  @!P2 PRMT R210, R103, 0x5410, RZ ;  /* 0x0000541067d2a816 */ /* 0x000fe200000000ff */
[----:B------:R-:W-:Y:S01]  /*6960*/  IMAD R0, R0, UR29, R189 ;  /* 0x0000001d00007c24 */ /* 0x000fe2000f8e02bd */
[----:B------:R-:W-:Y:S02]  /*6970*/  ISETP.GT.U32.AND P3, PT, R76, UR11, PT ;  /* 0x0000000b4c007c0c */ /* 0x000fe4000bf64070 */
[----:B------:R-:W-:-:S02]  /*6980*/  @!P1 PRMT R195, R102, 0x5410, RZ ;  /* 0x0000541066c39816 */ /* 0x000fc400000000ff */
[----:B------:R-:W-:Y:S01]  /*6990*/  ISETP.LE.U32.AND P1, PT, R27, UR11, PT ;  /* 0x0000000b1b007c0c */ /* 0x000fe2000bf23070 */
[C---:B------:R-:W-:Y:S01]  /*69a0*/  HMMA.16816.F32 R72, R124.reuse, R80, R72 ;  /* 0x000000507c48723c */ /* 0x040fe20000001848 */
[----:B------:R1:W4:Y:S01]  /*69b0*/  LDL.LU.S16 R27, [R1] ;  /* 0x00000000011b7983 */ /* 0x0003220000300600 */
[----:B------:R-:W-:Y:S02]  /*69c0*/  SHF.R.S32.HI R16, RZ, 0x1f, R0 ;  /* 0x0000001fff107819 */ /* 0x000fe40000011400 */
[----:B------:R-:W-:Y:S01]  /*69d0*/  ISETP.GT.U32.AND P2, PT, R62, UR11, PT ;  /* 0x0000000b3e007c0c */ /* 0x000fe2000bf44070 */
[----:B------:R1:W5:Y:S03]  /*69e0*/  LDL.LU.S16 R25, [R1+0x4] ;  /* 0x0000040001197983 */ /* 0x0003660000300600 */
[----:B--2---:R-:W-:Y:S04]  /*69f0*/  HMMA.16816.F32 R88, R124, R96, R88 ;  /* 0x000000607c58723c */ /* 0x004fe80000001858 */
[----:B------:R-:W-:-:S04]  /*6a00*/  @!P1 HADD2 R105, -R206.H0_H0, -RZ.H0_H0 ;  /* 0xa00000ffce699230 */ /* 0x000fc80000000900 */
[----:B------:R-:W-:Y:S01]  /*6a10*/  HMMA.16816.F32 R68, R12, R180, RZ ;  /* 0x000000b40c44723c */ /* 0x000fe200000018ff */
[----:B------:R-:W-:Y:S02]  /*6a20*/  @!P1 PRMT R206, R105, 0x5410, RZ ;  /* 0x0000541069ce9816 */ /* 0x000fe400000000ff */
[----:B------:R-:W-:Y:S01]  /*6a30*/  IADD3 R0, P1, PT, R0, UR22, RZ ;  /* 0x0000001600007c10 */ /* 0x000fe2000ff3e0ff */
[----:B------:R-:W-:-:S03]  /*6a40*/  @P3 HADD2 R122, -R214.H0_H0, -RZ.H0_H0 ;  /* 0xa00000ffd67a3230 */ /* 0x000fc60000000900 */
[----:B------:R-:W-:Y:S01]  /*6a50*/  LEA.HI.X.SX32 R3, R3, R16, 0x1, P1 ;  /* 0x0000001003037211 */ /* 0x000fe200008f0eff */
[----:B------:R-:W-:Y:S01]  /*6a60*/  HMMA.16816.F32 R52, R128, R176, R52 ;  /* 0x000000b08034723c */ /* 0x000fe20000001834 */
[----:B------:R-:W-:Y:S01]  /*6a70*/  LEA R32, P1, R0, UR8, 0x1 ;  /* 0x0000000800207c11 */ /* 0x000fe2000f8208ff */
[----:B------:R-:W2:Y:S01]  /*6a80*/  LDSM.16.MT88.4 R16, [R26+0x1000] ;  /* 0x001000001a10783b */ /* 0x000ea20000004200 */
[----:B------:R-:W-:Y:S02]  /*6a90*/  @P3 PRMT R214, R122, 0x5410, RZ ;  /* 0x000054107ad63816 */ /* 0x000fe400000000ff */
[----:B------:R-:W-:Y:S02]  /*6aa0*/  LEA.HI.X R33, R0, UR9, R3, 0x1, P1 ;  /* 0x0000000900217c11 */ /* 0x000fe400088f0c03 */
[----:B------:R-:W-:Y:S01]  /*6ab0*/  ISETP.GT.U32.AND P1, PT, R78, UR11, PT ;  /* 0x0000000b4e007c0c */ /* 0x000fe2000bf24070 */
[----:B------:R-:W-:Y:S01]  /*6ac0*/  IMAD.MOV.U32 R188, RZ, RZ, R141 ;  /* 0x000000ffffbc7224 */ /* 0x000fe200078e008d */
[----:B------:R-:W-:Y:S01]  /*6ad0*/  ISETP.LE.U32.AND P3, PT, R60, UR11, PT ;  /* 0x0000000b3c007c0c */ /* 0x000fe2000bf63070 */
[----:B------:R-:W-:Y:S01]  /*6ae0*/  @P2 HADD2 R117, -R221.H0_H0, -RZ.H0_H0 ;  /* 0xa00000ffdd752230 */ /* 0x000fe20000000900 */
[----:B------:R-:W-:Y:S01]  /*6af0*/  ISETP.LE.U32.AND P4, PT, R22, UR11, PT ;  /* 0x0000000b16007c0c */ /* 0x000fe2000bf83070 */
[----:B------:R-:W-:Y:S01]  /*6b00*/  STL [R1+0x38], R189 ;  /* 0x000038bd01007387 */ /* 0x000fe20000100800 */
[----:B---3--:R-:W-:Y:S02]  /*6b10*/  HMMA.16816.F32 R100, R12, R8, RZ ;  /* 0x000000080c64723c */ /* 0x008fe400000018ff */
[----:B------:R-:W-:-:S05]  /*6b20*/  @P2 PRMT R221, R117, 0x5410, RZ ;  /* 0x0000541075dd2816 */ /* 0x000fca00000000ff */
[----:B------:R-:W-:Y:S02]  /*6b30*/  @P1 HADD2 R120, -R223.H0_H0, -RZ.H0_H0 ;  /* 0xa00000ffdf781230 */ /* 0x000fe40000000900 */
[----:B------:R-:W-:Y:S02]  /*6b40*/  IMAD.MOV.U32 R181, RZ, RZ, R48 ;  /* 0x000000ffffb57224 */ /* 0x000fe400078e0030 */
[----:B------:R-:W-:Y:S01]  /*6b50*/  @!P3 HADD2 R247, -R205.H0_H0, -RZ.H0_H0 ;  /* 0xa00000ffcdf7b230 */ /* 0x000fe20000000900 */
[----:B------:R-:W-:Y:S01]  /*6b60*/  ISETP.GT.U32.AND P2, PT, R77, UR11, PT ;  /* 0x0000000b4d007c0c */ /* 0x000fe2000bf44070 */
[----:B------:R-:W-:Y:S01]  /*6b70*/  IMAD.MOV.U32 R180, RZ, RZ, R49 ;  /* 0x000000ffffb47224 */ /* 0x000fe200078e0031 */
[----:B------:R-:W-:Y:S01]  /*6b80*/  @P1 PRMT R223, R120, 0x5410, RZ ;  /* 0x0000541078df1816 */ /* 0x000fe200000000ff */
[----:B------:R-:W-:Y:S01]  /*6b90*/  HMMA.16816.F32 R36, R128, R64, R36 ;  /* 0x000000408024723c */ /* 0x000fe20000001824 */
[----:B------:R-:W-:Y:S02]  /*6ba0*/  ISETP.GT.U32.AND P1, PT, R63, UR11, PT ;  /* 0x0000000b3f007c0c */ /* 0x000fe4000bf24070 */
[----:B------:R-:W-:-:S02]  /*6bb0*/  @!P3 PRMT R205, R247, 0x5410, RZ ;  /* 0x00005410f7cdb816 */ /* 0x000fc400000000ff */
[----:B------:R-:W-:Y:S01]  /*6bc0*/  ISETP.GT.U32.AND P3, PT, R159, UR11, PT ;  /* 0x0000000b9f007c0c */ /* 0x000fe2000bf64070 */
[----:B------:R-:W-:Y:S02]  /*6bd0*/  @!P4 HADD2 R116, -R215.H0_H0, -RZ.H0_H0 ;  /* 0xa00000ffd774c230 */ /* 0x000fe40000000900 */
[----:B------:R-:W-:Y:S02]  /*6be0*/  HMMA.16816.F32 R84, R12, R28, RZ ;  /* 0x0000001c0c54723c */ /* 0x000fe400000018ff */
[----:B------:R-:W-:-:S04]  /*6bf0*/  @P2 HADD2 R121, -R213.H0_H0, -RZ.H0_H0 ;  /* 0xa00000ffd5792230 */ /* 0x000fc80000000900 */
[----:B------:R-:W-:Y:S01]  /*6c00*/  @P1 HADD2 R123, -R212.H0_H0, -RZ.H0_H0 ;  /* 0xa00000ffd47b1230 */ /* 0x000fe20000000900 */
[----:B------:R-:W-:Y:S01]  /*6c10*/  @!P4 PRMT R215, R116, 0x5410, RZ ;  /* 0x0000541074d7c816 */ /* 0x000fe200000000ff */
[----:B------:R-:W-:Y:S01]  /*6c20*/  HMMA.16816.F32 R68, R128, R80, R68 ;  /* 0x000000508044723c */ /* 0x000fe20000001844 */
[----:B------:R-:W-:Y:S02]  /*6c30*/  @P2 PRMT R213, R121, 0x5410, RZ ;  /* 0x0000541079d52816 */ /* 0x000fe400000000ff */
[----:B------:R-:W-:-:S05]  /*6c40*/  @P1 PRMT R212, R123, 0x5410, RZ ;  /* 0x000054107bd41816 */ /* 0x000fca00000000ff */
[-C--:B--2---:R-:W-:Y:S08]  /*6c50*/  HMMA.16816.F32 R116, R12, R16.reuse, RZ ;  /* 0x000000100c74723c */ /* 0x084ff000000018ff */
[----:B------:R-:W-:Y:S01]  /*6c60*/  HMMA.16816.F32 R120, R4, R16, RZ ;  /* 0x000000100478723c */ /* 0x000fe200000018ff */
[----:B----4-:R-:W-:Y:S01]  /*6c70*/  @P3 HADD2 R27, -R197.H0_H0, -RZ.H0_H0 ;  /* 0xa00000ffc51b3230 */ /* 0x010fe20000000900 */
[----:B------:R-:W-:-:S06]  /*6c80*/  PRMT R0, R21, 0x7632, R0 ;  /* 0x0000763215007816 */ /* 0x000fcc0000000000 */
[----:B------:R-:W-:Y:S01]  /*6c90*/  HMMA.16816.F32 R104, R4, R8, RZ ;  /* 0x000000080468723c */ /* 0x000fe200000018ff */
[----:B------:R2:W3:Y:S01]  /*6ca0*/  LDSM.16.MT88.4 R20, [R26+0x1800] ;  /* 0x001800001a14783b */ /* 0x0004e20000004200 */
[----:B------:R-:W-:-:S03]  /*6cb0*/  PRMT R17, R27, 0x7610, R17 ;  /* 0x000076101b117816 */ /* 0x000fc60000000011 */
[----:B------:R1:W4:Y:S01]  /*6cc0*/  LDL.LU.S16 R27, [R1+0x14] ;  /* 0x00001400011b7983 */ /* 0x0003220000300600 */
[----:B------:R-:W-:Y:S02]  /*6cd0*/  LOP3.LUT R0, R0, 0xff, RZ, 0xc0, !PT ;  /* 0x000000ff00007812 */ /* 0x000fe400078ec0ff */
[----:B------:R-:W-:Y:S01]  /*6ce0*/  ISETP.LE.U32.AND P1, PT, R45, UR11, PT ;  /* 0x0000000b2d007c0c */ /* 0x000fe2000bf23070 */
[----:B------:R-:W-:Y:S01]  /*6cf0*/  HMMA.16816.F32 R100, R128, R112, R100 ;  /* 0x000000708064723c */ /* 0x000fe20000001864 */
[----:B------:R-:W-:Y:S02]  /*6d00*/  ISETP.LE.U32.AND P2, PT, R0, UR11, PT ;  /* 0x0000000b00007c0c */ /* 0x000fe4000bf43070 */
[----:B------:R-:W-:Y:S01]  /*6d10*/  PRMT R0, R92, 0x7770, RZ ;  /* 0x000077705c007816 */ /* 0x000fe200000000ff */
[----:B------:R-:W-:-:S04]  /*6d20*/  FADD.FTZ R3, R157, R156 ;  /* 0x0000009c9d037221 */ /* 0x000fc80000010000 */
[----:B------:R-:W-:Y:S04]  /*6d30*/  HMMA.16816.F32 R60, R4, R190, RZ ;  /* 0x000000be043c723c */ /* 0x000fe800000018ff */
[----:B------:R-:W-:Y:S02]  /*6d40*/  @!P1 HADD2 R249, -R196.H0_H0, -RZ.H0_H0 ;  /* 0xa00000ffc4f99230 */ /* 0x000fe40000000900 */
[----:B------:R-:W-:Y:S01]  /*6d50*/  @!P2 HADD2 R167, -R203.H0_H0, -RZ.H0_H0 ;  /* 0xa00000ffcba7a230 */ /* 0x000fe20000000900 */
[----:B------:R-:W-:Y:S01]  /*6d60*/  PRMT R9, R94, 0x7770, RZ ;  /* 0x000077705e097816 */ /* 0x000fe200000000ff */
[----:B------:R-:W-:Y:S01]  /*6d70*/  FADD.FTZ R8, R109, R79 ;  /* 0x0000004f6d087221 */ /* 0x000fe20000010000 */
[----:B------:R-:W-:Y:S01]  /*6d80*/  @!P1 PRMT R196, R249, 0x5410, RZ ;  /* 0x00005410f9c49816 */ /* 0x000fe200000000ff */
[----:B--2---:R1:W2:Y:S01]  /*6d90*/  LDL.LU.S16 R26, [R1+0x18] ;  /* 0x00001800011a7983 */ /* 0x0042a20000300600 */
[----:B------:R-:W-:Y:S01]  /*6da0*/  @!P2 PRMT R203, R167, 0x5410, RZ ;  /* 0x00005410a7cba816 */ /* 0x000fe200000000ff */
[----:B------:R-:W-:Y:S01]  /*6db0*/  IMAD.MOV.U32 R177, RZ, RZ, R148 ;  /* 0x000000ffffb17224 */ /* 0x000fe200078e0094 */
[----:B------:R-:W-:Y:S01]  /*6dc0*/  ISETP.LE.U32.AND P2, PT, R0, UR11, PT ;  /* 0x0000000b00007c0c */ /* 0x000fe2000bf43070 */
[----:B------:R-:W-:Y:S01]  /*6dd0*/  IMAD.MOV.U32 R176, RZ, RZ, R149 ;  /* 0x000000ffffb07224 */ /* 0x000fe200078e0095 */
[----:B------:R-:W-:Y:S01]  /*6de0*/  ISETP.GT.U32.AND P1, PT, R165, UR11, PT ;  /* 0x0000000ba5007c0c */ /* 0x000fe2000bf24070 */
[----:B------:R-:W-:Y:S01]  /*6df0*/  FADD.FTZ R0, R111, R110 ;  /* 0x0000006e6f007221 */ /* 0x000fe20000010000 */
[----:B------:R-:W-:Y:S01]  /*6e00*/  USHF.L.U32 UR9, UR29, 0x3, URZ ;  /* 0x000000031d097899 */ /* 0x000fe200080006ff */
[----:B------:R-:W-:Y:S01]  /*6e10*/  STG.E.U16 desc[UR30][R32.64], R198 ;  /* 0x000000c620007986 */ /* 0x000fe2000c10151e */
[----:B------:R-:W-:Y:S07]  /*6e20*/  HMMA.16816.F32 R84, R128, R96, R84 ;  /* 0x000000608054723c */ /* 0x000fee0000001854 */
[----:B------:R-:W-:-:S02]  /*6e30*/  @!P2 HADD2 R250, -R200.H0_H0, -RZ.H0_H0 ;  /* 0xa00000ffc8faa230 */ /* 0x000fc40000000900 */
[----:B-----5:R-:W-:-:S03]  /*6e40*/  @P1 HADD2 R25, -R193.H0_H0, -RZ.H0_H0 ;  /* 0xa00000ffc1191230 */ /* 0x020fc60000000900 */
[----:B------:R-:W-:Y:S02]  /*6e50*/  @!P2 PRMT R200, R250, 0x5410, RZ ;  /* 0x00005410fac8a816 */ /* 0x000fe400000000ff */
[----:B------:R-:W-:Y:S02]  /*6e60*/  ISETP.LE.U32.AND P2, PT, R9, UR11, PT ;  /* 0x0000000b09007c0c */ /* 0x000fe4000bf43070 */
[----:B------:R-:W-:Y:S01]  /*6e70*/  PRMT R9, R25, 0x7610, R9 ;  /* 0x0000761019097816 */ /* 0x000fe20000000009 */
[-C--:B---3--:R-:W-:Y:S01]  /*6e80*/  HMMA.16816.F32 R116, R128, R20.reuse, R116 ;  /* 0x000000148074723c */ /* 0x088fe20000001874 */
[----:B------:R1:W3:Y:S02]  /*6e90*/  LDL.LU.S16 R25, [R1+0x10] ;  /* 0x0000100001197983 */ /* 0x0002e40000300600 */
[----:B------:R-:W-:Y:S02]  /*6ea0*/  @P1 PRMT R193, R9, 0x5410, RZ ;  /* 0x0000541009c11816 */ /* 0x000fe400000000ff */
[----:B------:R1:W5:Y:S03]  /*6eb0*/  LDL.LU.S16 R24, [R1+0x1c] ;  /* 0x00001c0001187983 */ /* 0x0003660000300600 */
[----:B------:R-:W-:Y:S01]  /*6ec0*/  HMMA.16816.F32 R120, R124, R20, R120 ;  /* 0x000000147c78723c */ /* 0x000fe20000001878 */
[----:B------:R-:W-:-:S07]  /*6ed0*/  FADD.FTZ R20, R108, R8 ;  /* 0x000000086c147221 */ /* 0x000fce0000010000 */
[-C--:B------:R-:W-:Y:S08]  /*6ee0*/  HMMA.16816.F32 R108, R4, R10.reuse, RZ ;  /* 0x0000000a046c723c */ /* 0x080ff000000018ff */
[----:B------:R-:W-:Y:S08]  /*6ef0*/  HMMA.16816.F32 R8, R12, R10, RZ ;  /* 0x0000000a0c08723c */ /* 0x000ff000000018ff */
[C---:B------:R-:W-:Y:S08]  /*6f00*/  HMMA.16816.F32 R104, R124.reuse, R112, R104 ;  /* 0x000000707c68723c */ /* 0x040ff00000001868 */
[-C--:B------:R-:W-:Y:S08]  /*6f10*/  HMMA.16816.F32 R108, R124, R114.reuse, R108 ;  /* 0x000000727c6c723c */ /* 0x080ff0000000186c */
[----:B------:R-:W-:Y:S01]  /*6f20*/  HMMA.16816.F32 R112, R128, R114, R8 ;  /* 0x000000728070723c */ /* 0x000fe20000001808 */
[----:B------:R1:W5:Y:S01]  /*6f30*/  LDL.LU.S16 R9, [R1+0x20] ;  /* 0x0000200001097983 */ /* 0x0003620000300600 */
[----:B------:R-:W-:-:S13]  /*6f40*/  ISETP.LE.U32.AND P4, PT, R47, UR11, PT ;  /* 0x0000000b2f007c0c */ /* 0x000fda000bf83070 */
[----:B------:R-:W-:Y:S02]  /*6f50*/  @!P4 HADD2 R166, -R211.H0_H0, -RZ.H0_H0 ;  /* 0xa00000ffd3a6c230 */ /* 0x000fe40000000900 */
[----:B----4-:R-:W-:-:S05]  /*6f60*/  @!P2 HADD2 R27, -R192.H0_H0, -RZ.H0_H0 ;  /* 0xa00000ffc01ba230 */ /* 0x010fca0000000900 */
[----:B------:R-:W-:-:S04]  /*6f70*/  PRMT R8, R27, 0x7610, R8 ;  /* 0x000076101b087816 */ /* 0x000fc80000000008 */
[----:B------:R-:W-:Y:S02]  /*6f80*/  @!P2 PRMT R192, R8, 0x5410, RZ ;  /* 0x0000541008c0a816 */ /* 0x000fe400000000ff */
[----:B------:R1:W4:Y:S04]  /*6f90*/  LDL.LU.S16 R8, [R1+0x24] ;  /* 0x0000240001087983 */ /* 0x0003280000300600 */
[----:B------:R1:W4:Y:S01]  /*6fa0*/  LDL.LU.S16 R11, [R1+0x28] ;  /* 0x00002800010b7983 */ /* 0x0003220000300600 */
[----:B------:R-:W-:Y:S02]  /*6fb0*/  @!P4 PRMT R211, R166, 0x5410, RZ ;  /* 0x00005410a6d3c816 */ /* 0x000fe400000000ff */
[----:B------:R-:W-:-:S13]  /*6fc0*/  ISETP.LE.U32.AND P4, PT, R46, UR11, PT ;  /* 0x0000000b2e007c0c */ /* 0x000fda000bf83070 */
[----:B------:R-:W-:-:S05]  /*6fd0*/  @!P4 HADD2 R248, -R202.H0_H0, -RZ.H0_H0 ;  /* 0xa00000ffcaf8c230 */ /* 0x000fca0000000900 */
[----:B------:R-:W-:Y:S02]  /*6fe0*/  @!P4 PRMT R202, R248, 0x5410, RZ ;  /* 0x00005410f8cac816 */ /* 0x000fe400000000ff */
[----:B------:R-:W-:Y:S02]  /*6ff0*/  ISETP.GT.U32.AND P4, PT, R164, UR11, PT ;  /* 0x0000000ba4007c0c */ /* 0x000fe4000bf84070 */
[----:B------:R-:W-:Y:S01]  /*7000*/  @P3 PRMT R197, R17, 0x5410, RZ ;  /* 0x0000541011c53816 */ /* 0x000fe200000000ff */
[----:B------:R-:W-:Y:S01]  /*7010*/  HMMA.16816.F32 R164, R4, R34, RZ ;  /* 0x0000002204a4723c */ /* 0x000fe200000018ff */
[----:B------:R-:W-:Y:S02]  /*7020*/  ISETP.GT.U32.AND P3, PT, R158, UR11, PT ;  /* 0x0000000b9e007c0c */ /* 0x000fe4000bf64070 */
[----:B------:R-:W-:-:S07]  /*7030*/  ISETP.GT.U32.AND P1, PT, R95, UR11, PT ;  /* 0x0000000b5f007c0c */ /* 0x000fce000bf24070 */
[----:B------:R-:W-:Y:S01]  /*7040*/  @P4 HADD2 R251, -R194.H0_H0, -RZ.H0_H0 ;  /* 0xa00000ffc2fb4230 */ /* 0x000fe20000000900 */
[C---:B------:R-:W-:Y:S04]  /*7050*/  HMMA.16816.F32 R156, R4.reuse, R50, RZ ;  /* 0x00000032049c723c */ /* 0x040fe800000018ff */
[----:B------:R-:W-:Y:S02]  /*7060*/  @P4 PRMT R194, R251, 0x5410, RZ ;  /* 0x00005410fbc24816 */ /* 0x000fe400000000ff */
[----:B------:R-:W-:Y:S02]  /*7070*/  ISETP.GT.U32.AND P4, PT, R93, UR11, PT ;  /* 0x0000000b5d007c0c */ /* 0x000fe4000bf84070 */
        /* <DEDUP_REMOVED lines=10> */
[----:B------:R-:W-:Y:S08]  /*7120*/  HMMA.16816.F32 R124, R124, R22, R4 ;  /* 0x000000167c7c723c */ /* 0x000ff00000001804 */
[----:B------:R-:W-:Y:S01]  /*7130*/  HMMA.16816.F32 R4, R12, R34, RZ ;  /* 0x000000220c04723c */ /* 0x000fe200000018ff */
[----:B------:R-:W-:-:S07]  /*7140*/  FADD.FTZ R16, R173, R172 ;  /* 0x000000acad107221 */ /* 0x000fce0000010000 */
[C---:B------:R-:W-:Y:S08]  /*7150*/  HMMA.16816.F32 R48, R12.reuse, R50, RZ ;  /* 0x000000320c30723c */ /* 0x040ff000000018ff */
[----:B------:R-:W-:Y:S08]  /*7160*/  HMMA.16816.F32 R172, R12, R174, RZ ;  /* 0x000000ae0cac723c */ /* 0x000ff000000018ff */
[----:B------:R-:W-:Y:S08]  /*7170*/  HMMA.16816.F32 R148, R128, R150, R4 ;  /* 0x000000968094723c */ /* 0x000ff00000001804 */
[----:B------:R-:W-:Y:S01]  /*7180*/  HMMA.16816.F32 R4, R12, R182, RZ ;  /* 0x000000b60c04723c */ /* 0x000fe200000018ff */
[----:B------:R-:W-:Y:S01]  /*7190*/  FADD.FTZ R21, R140, R16 ;  /* 0x000000108c157221 */ /* 0x000fe20000010000 */
[----:B------:R-:W-:-:S06]  /*71a0*/  FADD.FTZ R0, R228, R0 ;  /* 0x00000000e4007221 */ /* 0x000fcc0000010000 */
[----:B------:R-:W-:Y:S01]  /*71b0*/  HMMA.16816.F32 R140, R128, R142, R48 ;  /* 0x0000008e808c723c */ /* 0x000fe20000001830 */
[----:B--2---:R-:W-:-:S07]  /*71c0*/  @P3 HADD2 R26, -R187.H0_H0, -RZ.H0_H0 ;  /* 0xa00000ffbb1a3230 */ /* 0x004fce0000000900 */
[----:B------:R-:W-:Y:S08]  /*71d0*/  HMMA.16816.F32 R48, R128, R66, R172 ;  /* 0x000000428030723c */ /* 0x000ff000000018ac */
[C---:B------:R-:W-:Y:S08]  /*71e0*/  HMMA.16816.F32 R64, R12.reuse, R190, RZ ;  /* 0x000000be0c40723c */ /* 0x040ff000000018ff */
[C---:B------:R-:W-:Y:S08]  /*71f0*/  HMMA.16816.F32 R28, R12.reuse, R30, RZ ;  /* 0x0000001e0c1c723c */ /* 0x040ff000000018ff */
[----:B------:R-:W-:Y:S01]  /*7200*/  HMMA.16816.F32 R16, R12, R18, RZ ;  /* 0x000000120c10723c */ /* 0x000fe200000018ff */
[--C-:B------:R-:W-:Y:S01]  /*7210*/  FADD.FTZ R13, R239, R0.reuse ;  /* 0x00000000ef0d7221 */ /* 0x100fe20000010000 */
[----:B------:R-:W-:-:S04]  /*7220*/  PRMT R0, R184, 0x7632, R0 ;  /* 0x00007632b8007816 */ /* 0x000fc80000000000 */
[----:B------:R-:W-:Y:S01]  /*7230*/  LOP3.LUT R0, R0, 0xff, RZ, 0xc0, !PT ;  /* 0x000000ff00007812 */ /* 0x000fe200078ec0ff */
[----:B---3--:R-:W-:Y:S01]  /*7240*/  @P4 HADD2 R25, -R186.H0_H0, -RZ.H0_H0 ;  /* 0xa00000ffba194230 */ /* 0x008fe20000000900 */
[----:B------:R-:W-:Y:S01]  /*7250*/  HMMA.16816.F32 R80, R128, R82, R4 ;  /* 0x000000528050723c */ /* 0x000fe20000001804 */
[----:B------:R-:W-:Y:S02]  /*7260*/  PRMT R5, R26, 0x7610, R5 ;  /* 0x000076101a057816 */ /* 0x000fe40000000005 */
[----:B------:R-:W-:Y:S02]  /*7270*/  ISETP.LE.U32.AND P2, PT, R0, UR11, PT ;  /* 0x0000000b00007c0c */ /* 0x000fe4000bf43070 */
[----:B------:R-:W-:Y:S02]  /*7280*/  LOP3.LUT R0, R227, 0xffff, RZ, 0xc0, !PT ;  /* 0x0000ffffe3007812 */ /* 0x000fe400078ec0ff */
[----:B------:R-:W-:Y:S02]  /*7290*/  @P3 PRMT R187, R5, 0x5410, RZ ;  /* 0x0000541005bb3816 */ /* 0x000fe400000000ff */
[----:B------:R-:W-:-:S02]  /*72a0*/  ISETP.LE.U32.AND P3, PT, R0, UR11, PT ;  /* 0x0000000b00007c0c */ /* 0x000fc4000bf63070 */
[----:B------:R-:W-:Y:S02]  /*72b0*/  PRMT R4, R25, 0x7610, R4 ;  /* 0x0000761019047816 */ /* 0x000fe40000000004 */
[----:B------:R-:W-:Y:S02]  /*72c0*/  LOP3.LUT R0, R226, 0xffff, RZ, 0xc0, !PT ;  /* 0x0000ffffe2007812 */ /* 0x000fe400078ec0ff */
[----:B------:R-:W-:Y:S02]  /*72d0*/  @P4 PRMT R186, R4, 0x5410, RZ ;  /* 0x0000541004ba4816 */ /* 0x000fe400000000ff */
[----:B------:R-:W-:Y:S01]  /*72e0*/  ISETP.LE.U32.AND P4, PT, R0, UR11, PT ;  /* 0x0000000b00007c0c */ /* 0x000fe2000bf83070 */
[----:B------:R-:W-:Y:S02]  /*72f0*/  IMAD.U32 R0, RZ, RZ, UR9 ;  /* 0x00000009ff007e24 */ /* 0x000fe4000f8e00ff */
[----:B------:R-:W-:Y:S02]  /*7300*/  IMAD.U32 R15, RZ, RZ, UR29 ;  /* 0x0000001dff0f7e24 */ /* 0x000fe4000f8e00ff */
[----:B------:R-:W-:Y:S01]  /*7310*/  IMAD.WIDE R4, R0, 0x2, R32 ;  /* 0x0000000200047825 */ /* 0x000fe200078e0220 */
[----:B------:R-:W-:Y:S03]  /*7320*/  STG.E.U16 desc[UR30][R32.64+0x2], R195 ;  /* 0x000002c320007986 */ /* 0x000fe6000c10151e */
[----:B------:R-:W-:Y:S01]  /*7330*/  FADD.FTZ R6, R180, R21 ;  /* 0x00000015b4067221 */ /* 0x000fe20000010000 */
[----:B-----5:R-:W-:Y:S01]  /*7340*/  @!P2 HADD2 R9, -R199.H0_H0, -RZ.H0_H0 ;  /* 0xa00000ffc709a230 */ /* 0x020fe20000000900 */
[----:B------:R-:W-:Y:S04]  /*7350*/  STG.E.U16 desc[UR30][R4.64], R210 ;  /* 0x000000d204007986 */ /* 0x000fe8000c10151e */
[----:B------:R2:W-:Y:S01]  /*7360*/  STG.E.U16 desc[UR30][R4.64+0x2], R206 ;  /* 0x000002ce04007986 */ /* 0x0005e2000c10151e */
[----:B------:R-:W-:Y:S01]  /*7370*/  FADD.FTZ R12, R181, R6 ;  /* 0x00000006b50c7221 */ /* 0x000fe20000010000 */
[----:B------:R-:W-:Y:S01]  /*7380*/  PRMT R7, R9, 0x7610, R7 ;  /* 0x0000761009077816 */ /* 0x000fe20000000007 */
[----:B------:R-:W-:-:S03]  /*7390*/  @P1 HADD2 R24, -R185.H0_H0, -RZ.H0_H0 ;  /* 0xa00000ffb9181230 */ /* 0x000fc60000000900 */
[----:B------:R-:W-:Y:S02]  /*73a0*/  @!P2 PRMT R199, R7, 0x5410, RZ ;  /* 0x0000541007c7a816 */ /* 0x000fe400000000ff */
[----:B------:R-:W-:Y:S01]  /*73b0*/  PRMT R10, R24, 0x7610, R10 ;  /* 0x00007610180a7816 */ /* 0x000fe2000000000a */
[----:B--2---:R-:W-:-:S03]  /*73c0*/  IMAD.WIDE R4, R15, 0x70, R4 ;  /* 0x000000700f047825 */ /* 0x004fc600078e0204 */
[----:B------:R-:W-:Y:S02]  /*73d0*/  @P1 PRMT R185, R10, 0x5410, RZ ;  /* 0x000054100ab91816 */ /* 0x000fe400000000ff */
[----:B------:R-:W-:Y:S04]  /*73e0*/  STG.E.U16 desc[UR30][R4.64], R220 ;  /* 0x000000dc04007986 */ /* 0x000fe8000c10151e */
[----:B------:R2:W-:Y:S01]  /*73f0*/  STG.E.U16 desc[UR30][R4.64+0x2], R218 ;  /* 0x000002da04007986 */ /* 0x0005e2000c10151e */
[----:B----4-:R-:W-:-:S05]  /*7400*/  @!P3 HADD2 R8, -R207.H0_H0, -RZ.H0_H0 ;  /* 0xa00000ffcf08b230 */ /* 0x010fca0000000900 */
[----:B------:R-:W-:Y:S01]  /*7410*/  PRMT R6, R8, 0x7610, R6 ;  /* 0x0000761008067816 */ /* 0x000fe20000000006 */
[----:B------:R-:W-:-:S04]  /*7420*/  IMAD.WIDE R8, R15, -0x70, R4 ;  /* 0xffffff900f087825 */ /* 0x000fc800078e0204 */
[----:B------:R-:W-:Y:S01]  /*7430*/  @!P4 HADD2 R11, -R201.H0_H0, -RZ.H0_H0 ;  /* 0xa00000ffc90bc230 */ /* 0x000fe20000000900 */
[----:B------:R-:W-:Y:S01]  /*7440*/  @!P3 PRMT R207, R6, 0x5410, RZ ;  /* 0x0000541006cfb816 */ /* 0x000fe200000000ff */
[----:B------:R-:W-:-:S04]  /*7450*/  IMAD.WIDE R6, R15, 0x70, R8 ;  /* 0x000000700f067825 */ /* 0x000fc800078e0208 */
[----:B--2---:R-:W-:Y:S01]  /*7460*/  IMAD.WIDE R4, R0, 0x2, R4 ;  /* 0x0000000200047825 */ /* 0x004fe200078e0204 */
[----:B------:R-:W-:-:S03]  /*7470*/  PRMT R0, R11, 0x7610, R0 ;  /* 0x000076100b007816 */ /* 0x000fc60000000000 */
[----:B------:R-:W-:Y:S01]  /*7480*/  IMAD.WIDE R10, R15, -0x70, R6 ;  /* 0xffffff900f0a7825 */ /* 0x000fe200078e0206 */
[----:B------:R-:W-:Y:S04]  /*7490*/  STG.E.U16 desc[UR30][R4.64], R225 ;  /* 0x000000e104007986 */ /* 0x000fe8000c10151e */
[----:B------:R-:W-:Y:S04]  /*74a0*/  STG.E.U16 desc[UR30][R4.64+0x2], R224 ;  /* 0x000002e004007986 */ /* 0x000fe8000c10151e */
[----:B------:R-:W-:Y:S04]  /*74b0*/  STG.E.U16 desc[UR30][R32.64+0x10], R222 ;  /* 0x000010de20007986 */ /* 0x000fe8000c10151e */
[----:B------:R-:W-:Y:S04]  /*74c0*/  STG.E.U16 desc[UR30][R32.64+0x12], R223 ;  /* 0x000012df20007986 */ /* 0x000fe8000c10151e */
[----:B------:R-:W-:Y:S04]  /*74d0*/  STG.E.U16 desc[UR30][R8.64+0x10], R219 ;  /* 0x000010db08007986 */ /* 0x000fe8000c10151e */
[----:B------:R2:W-:Y:S01]  /*74e0*/  STG.E.U16 desc[UR30][R8.64+0x12], R221 ;  /* 0x000012dd08007986 */ /* 0x0005e2000c10151e */
[----:B------:R-:W-:-:S03]  /*74f0*/  @!P4 PRMT R201, R0, 0x5410, RZ ;  /* 0x0000541000c9c816 */ /* 0x000fc600000000ff */
[----:B------:R-:W-:Y:S04]  /*7500*/  STG.E.U16 desc[UR30][R6.64+0x10], R215 ;  /* 0x000010d706007986 */ /* 0x000fe8000c10151e */
[----:B------:R3:W-:Y:S01]  /*7510*/  STG.E.U16 desc[UR30][R6.64+0x12], R213 ;  /* 0x000012d506007986 */ /* 0x0007e2000c10151e */
[----:B------:R-:W-:-:S03]  /*7520*/  FADD.FTZ R3, R229, R3 ;  /* 0x00000003e5037221 */ /* 0x000fc60000010000 */
[----:B------:R-:W-:Y:S04]  /*7530*/  STG.E.U16 desc[UR30][R4.64+0x12], R214 ;  /* 0x000012d604007986 */ /* 0x000fe8000c10151e */
[----:B------:R-:W-:Y:S01]  /*7540*/  STG.E.U16 desc[UR30][R4.64+0x10], R212 ;  /* 0x000010d404007986 */ /* 0x000fe2000c10151e */
[----:B--2---:R-:W-:-:S03]  /*7550*/  IMAD.WIDE R8, R15, 0x70, R10 ;  /* 0x000000700f087825 */ /* 0x004fc600078e020a */
[----:B------:R-:W-:Y:S01]  /*7560*/  STG.E.U16 desc[UR30][R32.64+0x20], R211 ;  /* 0x000020d320007986 */ /* 0x000fe2000c10151e */
[----:B------:R-:W-:Y:S03]  /*7570*/  HMMA.16816.F32 R64, R128, R178, R64 ;  /* 0x000000b28040723c */ /* 0x000fe60000001840 */
[----:B------:R-:W-:Y:S01]  /*7580*/  STG.E.U16 desc[UR30][R32.64+0x22], R207 ;  /* 0x000022cf20007986 */ /* 0x000fe2000c10151e */
[----:B---3--:R-:W-:-:S03]  /*7590*/  IMAD.WIDE R6, R15, -0x70, R8 ;  /* 0xffffff900f067825 */ /* 0x008fc600078e0208 */
[----:B------:R-:W-:Y:S01]  /*75a0*/  STG.E.U16 desc[UR30][R10.64+0x20], R203 ;  /* 0x000020cb0a007986 */ /* 0x000fe2000c10151e */
[C---:B------:R-:W-:Y:S03]  /*75b0*/  HMMA.16816.F32 R96, R128.reuse, R98, R28 ;  /* 0x000000628060723c */ /* 0x040fe6000000181c */
[----:B------:R-:W-:Y:S04]  /*75c0*/  STG.E.U16 desc[UR30][R10.64+0x22], R205 ;  /* 0x000022cd0a007986 */ /* 0x000fe8000c10151e */
[----:B------:R-:W-:Y:S01]  /*75d0*/  STG.E.U16 desc[UR30][R8.64+0x20], R202 ;  /* 0x000020ca08007986 */ /* 0x000fe2000c10151e */
[----:B------:R-:W-:Y:S03]  /*75e0*/  HMMA.16816.F32 R128, R128, R22, R16 ;  /* 0x000000168080723c */ /* 0x000fe60000001810 */
[----:B------:R2:W-:Y:S01]  /*75f0*/  STG.E.U16 desc[UR30][R8.64+0x22], R201 ;  /* 0x000022c908007986 */ /* 0x0005e2000c10151e */
[----:B------:R-:W-:Y:S01]  /*7600*/  FADD.FTZ R3, R242, R3 ;  /* 0x00000003f2037221 */ /* 0x000fe20000010000 */
[----:B------:R-:W-:-:S02]  /*7610*/  FADD.FTZ R14, R233, R20 ;  /* 0x00000014e90e7221 */ /* 0x000fc40000010000 */
[----:B------:R-:W-:Y:S04]  /*7620*/  STG.E.U16 desc[UR30][R4.64+0x20], R199 ;  /* 0x000020c704007986 */ /* 0x000fe8000c10151e */
[----:B------:R-:W-:Y:S04]  /*7630*/  STG.E.U16 desc[UR30][R4.64+0x22], R196 ;  /* 0x000022c404007986 */ /* 0x000fe8000c10151e */
[----:B------:R-:W-:Y:S04]  /*7640*/  STG.E.U16 desc[UR30][R32.64+0x30], R200 ;  /* 0x000030c820007986 */ /* 0x000fe8000c10151e */
[----:B------:R-:W-:Y:S01]  /*7650*/  STG.E.U16 desc[UR30][R32.64+0x32], R197 ;  /* 0x000032c520007986 */ /* 0x000fe2000c10151e */
[----:B------:R-:W-:-:S03]  /*7660*/  FADD.FTZ R3, R243, R3 ;  /* 0x00000003f3037221 */ /* 0x000fc60000010000 */
[----:B------:R-:W-:Y:S01]  /*7670*/  STG.E.U16 desc[UR30][R6.64+0x30], R194 ;  /* 0x000030c206007986 */ /* 0x000fe2000c10151e */
[----:B--2---:R-:W-:-:S03]  /*7680*/  IMAD.WIDE R8, R15, 0x70, R6 ;  /* 0x000000700f087825 */ /* 0x004fc600078e0206 */
[----:B------:R-:W-:Y:S01]  /*7690*/  STG.E.U16 desc[UR30][R6.64+0x32], R193 ;  /* 0x000032c106007986 */ /* 0x000fe2000c10151e */
[----:B------:R-:W-:-:S03]  /*76a0*/  FADD.FTZ R0, R240, R13 ;  /* 0x0000000df0007221 */ /* 0x000fc60000010000 */
[----:B------:R-:W-:Y:S04]  /*76b0*/  STG.E.U16 desc[UR30][R8.64+0x30], R192 ;  /* 0x000030c008007986 */ /* 0x000fe8000c10151e */
[----:B------:R-:W-:Y:S04]  /*76c0*/  STG.E.U16 desc[UR30][R8.64+0x32], R187 ;  /* 0x000032bb08007986 */ /* 0x000fe8000c10151e */
[----:B------:R-:W-:Y:S04]  /*76d0*/  STG.E.U16 desc[UR30][R4.64+0x30], R186 ;  /* 0x000030ba04007986 */ /* 0x000fe8000c10151e */
[----:B------:R2:W-:Y:S01]  /*76e0*/  STG.E.U16 desc[UR30][R4.64+0x32], R185 ;  /* 0x000032b904007986 */ /* 0x0005e2000c10151e */
[----:B------:R-:W-:Y:S01]  /*76f0*/  FADD.FTZ R3, R246, R3 ;  /* 0x00000003f6037221 */ /* 0x000fe20000010000 */
[----:B------:R-:W-:Y:S01]  /*7700*/  FADD.FTZ R0, R241, R0 ;  /* 0x00000000f1007221 */ /* 0x000fe20000010000 */
[----:B------:R-:W-:-:S02]  /*7710*/  IADD3 R212, P1, PT, R32, -0x40, RZ ;  /* 0xffffffc020d47810 */ /* 0x000fc40007f3e0ff */
[----:B------:R-:W-:Y:S01]  /*7720*/  FADD.FTZ R3, R244, R3 ;  /* 0x00000003f4037221 */ /* 0x000fe20000010000 */
[----:B------:R-:W-:Y:S01]  /*7730*/  FADD.FTZ R0, R231, R0 ;  /* 0x00000000e7007221 */ /* 0x000fe20000010000 */
[----:B------:R-:W-:Y:S02]  /*7740*/  IADD3.X R213, PT, PT, R33, -0x1, RZ, P1, !PT ;  /* 0xffffffff21d57810 */ /* 0x000fe40000ffe4ff */
[----:B------:R-:W-:Y:S01]  /*7750*/  FADD.FTZ R220, R245, R3 ;  /* 0x00000003f5dc7221 */ /* 0x000fe20000010000 */
[----:B------:R-:W-:Y:S01]  /*7760*/  FADD.FTZ R221, R230, R0 ;  /* 0x00000000e6dd7221 */ /* 0x000fe20000010000 */
[----:B------:R-:W-:Y:S01]  /*7770*/  UMOV UR8, 0xffffffff ;  /* 0xffffffff00087882 */ /* 0x000fe20000000000 */
[----:B--2---:R-:W-:Y:S01]  /*7780*/  FADD.FTZ R4, R238, R14 ;  /* 0x0000000eee047221 */ /* 0x004fe20000010000 */
[----:B------:R-:W-:-:S03]  /*7790*/  FADD.FTZ R5, R176, R12 ;  /* 0x0000000cb0057221 */ /* 0x000fc60000010000 */
[----:B------:R-:W-:Y:S01]  /*77a0*/  FADD.FTZ R4, R236, R4 ;  /* 0x00000004ec047221 */ /* 0x000fe20000010000 */
[----:B------:R-:W-:-:S03]  /*77b0*/  FADD.FTZ R223, R177, R5 ;  /* 0x00000005b1df7221 */ /* 0x000fc60000010000 */
[----:B------:R-:W-:Y:S01]  /*77c0*/  FADD.FTZ R4, R235, R4 ;  /* 0x00000004eb047221 */ /* 0x000fe20000010000 */
[----:B------:R-:W-:-:S03]  /*77d0*/  FADD.FTZ R223, R188, R223 ;  /* 0x000000dfbcdf7221 */ /* 0x000fc60000010000 */
[----:B------:R-:W-:Y:S01]  /*77e0*/  FADD.FTZ R222, R234, R4 ;  /* 0x00000004eade7221 */ /* 0x000fe20000010000 */
[----:B-1----:R-:W-:Y:S06]  /*77f0*/  BRA.U !UP1, `(.L_x_1537) ;  /* 0x0000011d09187547 */ /* 0x002fec000b800000 */
[----:B------:R-:W2:Y:S01]  /*7800*/  LDL R25, [R1+0x64] ;  /* 0x0000640001197983 */ /* 0x000ea20000100800 */
[----:B------:R-:W1:Y:S01]  /*7810*/  LDCU UR22, c[0x0][0x440] ;  /* 0x00008800ff1677ac */ /* 0x000e620008000800 */
[----:B------:R-:W-:-:S04]  /*7820*/  DEPBAR.LE SB0, 0x0 ;  /* 0x000080000000791a */ /* 0x000fc80000000000 */
[----:B------:R-:W3:Y:S04]  /*7830*/  LDL.LU R180, [R1+0x8] ;  /* 0x0000080001b47983 */ /* 0x000ee80000300800 */
[----:B------:R-:W4:Y:S04]  /*7840*/  LDL R176, [R1+0x58] ;  /* 0x0000580001b07983 */ /* 0x000f280000100800 */
[----:B------:R-:W5:Y:S04]  /*7850*/  LDL R177, [R1+0x60] ;  /* 0x0000600001b17983 */ /* 0x000f680000100800 */
[----:B------:R-:W5:Y:S04]  /*7860*/  LDL.LU R188, [R1+0x2c] ;  /* 0x00002c0001bc7983 */ /* 0x000f680000300800 */
[----:B------:R-:W5:Y:S04]  /*7870*/  LDL R248, [R1+0x48] ;  /* 0x0000480001f87983 */ /* 0x000f680000100800 */
[----:B------:R-:W5:Y:S01]  /*7880*/  LDL.LU R181, [R1+0xc] ;  /* 0x00000c0001b57983 */ /* 0x000f620000300800 */
[----:B------:R-:W-:Y:S01]  /*7890*/  UIADD3 UR9, UPT, UPT, UR25, -0x2, URZ ;  /* 0xfffffffe19097890 */ /* 0x000fe2000fffe0ff */
[----:B------:R-:W-:Y:S03]  /*78a0*/  BAR.SYNC.DEFER_BLOCKING 0x0 ;  /* 0x0000000000007b1d */ /* 0x000fe60000010000 */
[----:B------:R-:W-:Y:S01]  /*78b0*/  UIMAD.WIDE.U32 UR34, UR9, UR6, URZ ;  /* 0x00000006092272a5 */ /* 0x000fe2000f8e00ff */
[----:B-1----:R-:W-:Y:S01]  /*78c0*/  ISETP.GE.AND P3, PT, R2, UR22, PT ;  /* 0x0000001602007c0c */ /* 0x002fe2000bf66270 */
[----:B------:R-:W-:Y:S01]  /*78d0*/  IMAD.MOV.U32 R247, RZ, RZ, R189 ;  /* 0x000000fffff77224 */ /* 0x000fe200078e00bd */
[----:B------:R-:W-:Y:S01]  /*78e0*/  LOP3.LUT R3, R209, 0x200, R237, 0xf8, !PT ;  /* 0x00000200d1037812 */ /* 0x000fe200078ef8ed */
[----:B------:R-:W-:-:S02]  /*78f0*/  USHF.L.U32 UR33, UR34, 0x5, URZ ;  /* 0x0000000522217899 */ /* 0x000fc400080006ff */
[----:B------:R-:W-:Y:S01]  /*7900*/  UIMAD UR32, UR9, UR7, UR35 ;  /* 0x00000007092072a4 */ /* 0x000fe2000f8e0223 */
[----:B------:R-:W-:Y:S01]  /*7910*/  IMAD.U32 R6, RZ, RZ, UR34 ;  /* 0x00000022ff067e24 */ /* 0x000fe2000f8e00ff */
[----:B------:R-:W-:Y:S01]  /*7920*/  ULEA UR33, UP0, UR6, UR33, 0x4 ;  /* 0x0000002106217291 */ /* 0x000fe2000f8020ff */
[----:B------:R-:W-:Y:S01]  /*7930*/  IMAD.U32 R5, RZ, RZ, UR34 ;  /* 0x00000022ff057e24 */ /* 0x000fe2000f8e00ff */
[----:B------:R-:W-:Y:S02]  /*7940*/  USHF.L.U64.HI UR29, UR34, 0x5, UR32 ;  /* 0x00000005221d7899 */ /* 0x000fe40008010220 */
[----:B------:R-:W-:Y:S01]  /*7950*/  IMAD.U32 R0, RZ, RZ, UR32 ;  /* 0x00000020ff007e24 */ /* 0x000fe2000f8e00ff */
[----:B------:R-:W-:Y:S01]  /*7960*/  UISETP.GE.U32.AND UP1, UPT, UR25, 0x3, UPT ;  /* 0x000000031900788c */ /* 0x000fe2000bf26070 */
[----:B------:R-:W-:Y:S01]  /*7970*/  IMAD.U32 R4, RZ, RZ, UR33 ;  /* 0x00000021ff047e24 */ /* 0x000fe2000f8e00ff */
[----:B------:R-:W-:Y:S01]  /*7980*/  ULEA.HI.X UR29, UR6, UR29, UR7, 0x4, UP0 ;  /* 0x0000001d061d7291 */ /* 0x000fe200080f2407 */
[----:B------:R-:W-:-:S05]  /*7990*/  IMAD.U32 R9, RZ, RZ, UR33 ;  /* 0x00000021ff097e24 */ /* 0x000fca000f8e00ff */
[----:B------:R-:W-:Y:S01]  /*79a0*/  IMAD.U32 R8, RZ, RZ, UR29 ;  /* 0x0000001dff087e24 */ /* 0x000fe2000f8e00ff */
[-C--:B--2---:R-:W-:Y:S02]  /*79b0*/  LEA R6, P4, R6, R25.reuse, 0x6 ;  /* 0x0000001906067211 */ /* 0x084fe400078830ff */
[----:B------:R-:W-:Y:S02]  /*79c0*/  LEA R4, P1, R4, R25, 0x1 ;  /* 0x0000001904047211 */ /* 0x000fe400078208ff */
[----:B---3--:R-:W-:Y:S02]  /*79d0*/  LOP3.LUT R3, R3, R180, RZ, 0xfc, !PT ;  /* 0x000000b403037212 */ /* 0x008fe400078efcff */
[----:B----4-:R-:W-:-:S03]  /*79e0*/  ISETP.GE.AND P2, PT, R176, UR22, PT ;  /* 0x00000016b0007c0c */ /* 0x010fc6000bf46270 */
[----:B------:R-:W-:Y:S01]  /*79f0*/  STL [R1+0x44], R3 ;  /* 0x0000440301007387 */ /* 0x000fe20000100800 */
[----:B------:R-:W-:Y:S02]  /*7a00*/  LEA R22, R3, UR5, 0x1 ;  /* 0x0000000503167c11 */ /* 0x000fe4000f8e08ff */
[-C--:B-----5:R-:W-:Y:S01]  /*7a10*/  LEA.HI.X R7, R5, R177.reuse, R0, 0x6, P4 ;  /* 0x000000b105077211 */ /* 0x0a0fe200020f3400 */
[----:B------:R-:W-:Y:S01]  /*7a20*/  IMAD.MOV.U32 R0, RZ, RZ, 0x40 ;  /* 0x00000040ff007424 */ /* 0x000fe200078e00ff */
[----:B------:R-:W-:Y:S01]  /*7a30*/  LEA.HI.X R5, R9, R177, R8, 0x1, P1 ;  /* 0x000000b109057211 */ /* 0x000fe200008f0c08 */
[----:B------:R-:W-:Y:S02]  /*7a40*/  IMAD.MOV.U32 R249, RZ, RZ, R188 ;  /* 0x000000fffff97224 */ /* 0x000fe400078e00bc */
[----:B------:R-:W-:Y:S01]  /*7a50*/  @!PT LDS RZ, [RZ] ;  /* 0x00000000fffff984 */ /* 0x000fe20000000800 */
[----:B------:R-:W-:Y:S01]  /*7a60*/  @!PT LDS RZ, [RZ] ;  /* 0x00000000fffff984 */ /* 0x000fe20000000800 */
[----:B------:R-:W-:Y:S01]  /*7a70*/  @!PT LDS RZ, [RZ] ;  /* 0x00000000fffff984 */ /* 0x000fe20000000800 */
[----:B------:R-:W-:Y:S01]  /*7a80*/  @!P3 LDGSTS.E.BYPASS.LTC128B.128 [R217+0xa000], desc[UR30][R6.64] ;  /* 0x0a00000006d9bfae */ /* 0x000fe2000b981a1e */
[----:B------:R-:W-:-:S03]  /*7a90*/  IMAD.MOV.U32 R188, RZ, RZ, 0x20 ;  /* 0x00000020ffbc7424 */ /* 0x000fc600078e00ff */
[----:B------:R-:W-:Y:S01]  /*7aa0*/  @P3 STS.128 [R217+0xa000], RZ ;  /* 0x00a000ffd9003388 */ /* 0x000fe20000000c00 */
[----:B------:R-:W-:-:S03]  /*7ab0*/  ISETP.NE.AND P1, PT, R181, RZ, PT ;  /* 0x000000ffb500720c */ /* 0x000fc60003f25270 */
[----:B------:R-:W-:Y:S01]  /*7ac0*/  @!PT LDS RZ, [RZ] ;  /* 0x00000000fffff984 */ /* 0x000fe20000000800 */
[----:B------:R-:W-:Y:S01]  /*7ad0*/  @!PT LDS RZ, [RZ] ;  /* 0x00000000fffff984 */ /* 0x000fe20000000800 */
[----:B------:R-:W-:Y:S01]  /*7ae0*/  @!PT LDS RZ, [RZ] ;  /* 0x00000000fffff984 */ /* 0x000fe20000000800 */
[----:B------:R-:W-:Y:S01]  /*7af0*/  @!P2 LDGSTS.E.BYPASS.LTC128B.128 [R217+0xb000], desc[UR30][R6.64+0x80] ;  /* 0x0b00008006d9afae */ /* 0x000fe2000b981a1e */
[----:B------:R-:W-:-:S03]  /*7b00*/  SEL R23, R188, 0xffffffe0, !P1 ;  /* 0xffffffe0bc177807 */ /* 0x000fc60004800000 */
[----:B------:R-:W-:Y:S01]  /*7b10*/  @P2 STS.128 [R217+0xb000], RZ ;  /* 0x00b000ffd9002388 */ /* 0x000fe20000000c00 */
[----:B------:R-:W-:-:S03]  /*7b20*/  ISETP.NE.AND P1, PT, R249, RZ, PT ;  /* 0x000000fff900720c */ /* 0x000fc60003f25270 */
[----:B------:R-:W-:Y:S01]  /*7b30*/  @!PT LDS RZ, [RZ] ;  /* 0x00000000fffff984 */ /* 0x000fe20000000800 */
[----:B------:R-:W-:Y:S01]  /*7b40*/  @!PT LDS RZ, [RZ] ;  /* 0x00000000fffff984 */ /* 0x000fe20000000800 */
[----:B------:R-:W-:Y:S01]  /*7b50*/  @!PT LDS RZ, [RZ] ;  /* 0x00000000fffff984 */ /* 0x000fe20000000800 */
[----:B------:R-:W-:Y:S01]  /*7b60*/  @!P3 LDGSTS.E.BYPASS.LTC128B.128 [R217+0xa800], desc[UR30][R4.64] ;  /* 0x0a80000004d9bfae */ /* 0x000fe2000b981a1e */
[----:B------:R-:W-:Y:S02]  /*7b70*/  IMAD.IADD R21, R248, 0x1, R23 ;  /* 0x00000001f8157824 */ /* 0x000fe400078e0217 */
[----:B------:R-:W-:Y:S01]  /*7b80*/  IMAD.IADD R20, R23, 0x1, R22 ;  /* 0x0000000117147824 */ /* 0x000fe200078e0216 */
[----:B------:R-:W-:Y:S04]  /*7b90*/  @P3 STS.128 [R217+0xa800], RZ ;  /* 0x00a800ffd9003388 */ /* 0x000fe80000000c00 */
[----:B------:R-:W-:Y:S01]  /*7ba0*/  @!PT LDS RZ, [RZ] ;  /* 0x00000000fffff984 */ /* 0x000fe20000000800 */
[----:B------:R-:W-:Y:S01]  /*7bb0*/  @!PT LDS RZ, [RZ] ;  /* 0x00000000fffff984 */ /* 0x000fe20000000800 */
[----:B------:R-:W-:Y:S01]  /*7bc0*/  @!PT LDS RZ, [RZ] ;  /* 0x00000000fffff984 */ /* 0x000fe20000000800 */
[----:B------:R1:W-:Y:S04]  /*7bd0*/  @!P2 LDGSTS.E.BYPASS.LTC128B.128 [R217+0xb800], desc[UR30][R4.64+0x80] ;  /* 0x0b80008004d9afae */ /* 0x0003e8000b981a1e */
[----:B------:R-:W-:Y:S04]  /*7be0*/  @P2 STS.128 [R217+0xb800], RZ ;  /* 0x00b800ffd9002388 */ /* 0x000fe80000000c00 */
[----:B------:R-:W-:Y:S04]  /*7bf0*/  LDSM.16.M88.4 R176, [R252+UR5+0x8000] ;  /* 0x00800005fcb0783b */ /* 0x000fe80008000200 */
[----:B------:R-:W2:Y:S04]  /*7c00*/  LDSM.16.M88.4 R12, [R22+0x2000] ;  /* 0x00200000160c783b */ /* 0x000ea80000000200 */
[----:B------:R-:W3:Y:S04]  /*7c10*/  LDSM.16.M88.4 R172, [R252+UR5+0x8800] ;  /* 0x00880005fcac783b */ /* 0x000ee80008000200 */
[----:B------:R-:W4:Y:S04]  /*7c20*/  LDSM.16.M88.4 R16, [R22] ;  /* 0x000000001610783b */ /* 0x000f280000000200 */
[----:B------:R-:W-:Y:S04]  /*7c30*/  LDSM.16.M88.4 R28, [R21+0x8000] ;  /* 0x00800000151c783b */ /* 0x000fe80000000200 */
[----:B-1----:R-:W1:Y:S04]  /*7c40*/  LDSM.16.M88.4 R4, [R20+0x2000] ;  /* 0x002000001404783b */ /* 0x002e680000000200 */
[----:B------:R-:W5:Y:S04]  /*7c50*/  LDSM.16.M88.4 R24, [R21+0x8800] ;  /* 0x008800001518783b */ /* 0x000f680000000200 */
[----:B------:R-:W5:Y:S04]  /*7c60*/  LDSM.16.M88.4 R8, [R20] ;  /* 0x000000001408783b */ /* 0x000f680000000200 */
[----:B------:R-:W-:Y:S04]  /*7c70*/  STL [R1+0x14], R23 ;  /* 0x0000141701007387 */ /* 0x000fe80000100800 */
[----:B------:R-:W0:Y:S01]  /*7c80*/  LDGDEPBAR ;  /* 0x00000000000079af */ /* 0x000e220000000000 */
[C---:B--2---:R-:W-:Y:S08]  /*7c90*/  HMMA.16816.F32 R196, R12.reuse, R176, RZ ;  /* 0x000000b00cc4723c */ /* 0x044ff000000018ff */
[C---:B---3--:R-:W-:Y:S08]  /*7ca0*/  HMMA.16816.F32 R188, R12.reuse, R172, RZ ;  /* 0x000000ac0cbc723c */ /* 0x048ff000000018ff */
[C---:B------:R-:W-:Y:S08]  /*7cb0*/  HMMA.16816.F32 R192, R12.reuse, R178, RZ ;  /* 0x000000b20cc0723c */ /* 0x040ff000000018ff */
[----:B------:R-:W-:Y:S08]  /*7cc0*/  HMMA.16816.F32 R184, R12, R174, RZ ;  /* 0x000000ae0cb8723c */ /* 0x000ff000000018ff */
[C---:B----4-:R-:W-:Y:S08]  /*7cd0*/  HMMA.16816.F32 R180, R16.reuse, R176, RZ ;  /* 0x000000b010b4723c */ /* 0x050ff000000018ff */
[C---:B------:R-:W-:Y:S08]  /*7ce0*/  HMMA.16816.F32 R176, R16.reuse, R178, RZ ;  /* 0x000000b210b0723c */ /* 0x040ff000000018ff */
[C---:B------:R-:W-:Y:S08]  /*7cf0*/  HMMA.16816.F32 R12, R16.reuse, R172, RZ ;  /* 0x000000ac100c723c */ /* 0x040ff000000018ff */
[----:B------:R-:W-:Y:S08]  /*7d00*/  HMMA.16816.F32 R16, R16, R174, RZ ;  /* 0x000000ae1010723c */ /* 0x000ff000000018ff */
[C---:B-1----:R-:W-:Y:S08]  /*7d10*/  HMMA.16816.F32 R196, R4.reuse, R28, R196 ;  /* 0x0000001c04c4723c */ /* 0x042ff000000018c4 */
[C---:B-----5:R-:W-:Y:S08]  /*7d20*/  HMMA.16816.F32 R188, R4.reuse, R24, R188 ;  /* 0x0000001804bc723c */ /* 0x060ff000000018bc */
[C---:B------:R-:W-:Y:S08]  /*7d30*/  HMMA.16816.F32 R192, R4.reuse, R30, R192 ;  /* 0x0000001e04c0723c */ /* 0x040ff000000018c0 */
[----:B------:R-:W-:Y:S01]  /*7d40*/  HMMA.16816.F32 R184, R4, R26, R184 ;  /* 0x0000001a04b8723c */ /* 0x000fe200000018b8 */
[----:B------:R-:W-:-:S05]  /*7d50*/  SEL R4, R0, 0xffffffc0, !P1 ;  /* 0xffffffc000047807 */ /* 0x000fca0004800000 */
[----:B------:R-:W-:Y:S01]  /*7d60*/  IMAD.IADD R3, R4, 0x1, R22 ;  /* 0x0000000104037824 */ /* 0x000fe200078e0216 */
[----:B------:R-:W-:Y:S01]  /*7d70*/  STL [R1+0x34], R4 ;  /* 0x0000340401007387 */ /* 0x000fe20000100800 */
[----:B------:R-:W-:Y:S01]  /*7d80*/  IMAD.IADD R235, R248, 0x1, R4 ;  /* 0x00000001f8eb7824 */ /* 0x000fe200078e0204 */
[----:B------:R-:W-:Y:S01]  /*7d90*/  HMMA.16816.F32 R180, R8, R28, R180 ;  /* 0x0000001c08b4723c */ /* 0x000fe200000018b4 */
[C---:B------:R-:W-:Y:S01]  /*7da0*/  IMAD.IADD R0, R23.reuse, 0x1, R3 ;  /* 0x0000000117007824 */ /* 0x040fe200078e0203 */
[----:B------:R-:W-:Y:S01]  /*7db0*/  LDSM.16.M88.4 R4, [R3+0x2000] ;  /* 0x002000000304783b */ /* 0x000fe20000000200 */
[----:B------:R-:W-:-:S05]  /*7dc0*/  IMAD.IADD R34, R23, 0x1, R235 ;  /* 0x0000000117227824 */ /* 0x000fca00078e02eb */
[C---:B------:R-:W-:Y:S01]  /*7dd0*/  HMMA.16816.F32 R172, R8.reuse, R24, R12 ;  /* 0x0000001808ac723c */ /* 0x040fe2000000180c */
[----:B------:R-:W1:Y:S04]  /*7de0*/  LDSM.16.M88.4 R12, [R235+0x8800] ;  /* 0x00880000eb0c783b */ /* 0x000e680000000200 */
[----:B------:R-:W-:Y:S03]  /*7df0*/  STL [R1+0x10], R34 ;  /* 0x0000102201007387 */ /* 0x000fe60000100800 */
[C---:B------:R-:W-:Y:S08]  /*7e00*/  HMMA.16816.F32 R28, R8.reuse, R30, R176 ;  /* 0x0000001e081c723c */ /* 0x040ff000000018b0 */
[----:B------:R-:W-:Y:S01]  /*7e10*/  HMMA.16816.F32 R24, R8, R26, R16 ;  /* 0x0000001a0818723c */ /* 0x000fe20000001810 */
[----:B------:R-:W2:Y:S04]  /*7e20*/  LDSM.16.M88.4 R16, [R235+0x8000] ;  /* 0x00800000eb10783b */ /* 0x000ea80000000200 */
[----:B------:R-:W3:Y:S03]  /*7e30*/  LDSM.16.M88.4 R8, [R3] ;  /* 0x000000000308783b */ /* 0x000ee60000000200 */
[C---:B-1----:R-:W-:Y:S08]  /*7e40*/  HMMA.16816.F32 R200, R4.reuse, R12, R188 ;  /* 0x0000000c04c8723c */ /* 0x042ff000000018bc */
[C---:B------:R-:W-:Y:S08]  /*7e50*/  HMMA.16816.F32 R184, R4.reuse, R14, R184 ;  /* 0x0000000e04b8723c */ /* 0x040ff000000018b8 */
[----:B--2---:R-:W-:Y:S08]  /*7e60*/  HMMA.16816.F32 R196, R4, R16, R196 ;  /* 0x0000001004c4723c */ /* 0x004ff000000018c4 */
[-C--:B---3--:R-:W-:Y:S08]  /*7e70*/  HMMA.16816.F32 R176, R8, R18.reuse, R28 ;  /* 0x0000001208b0723c */ /* 0x088ff0000000181c */
[----:B------:R-:W-:Y:S01]  /*7e80*/  HMMA.16816.F32 R188, R4, R18, R192 ;  /* 0x0000001204bc723c */ /* 0x000fe200000018c0 */
[----:B------:R-:W-:Y:S07]  /*7e90*/  LDSM.16.M88.4 R4, [R0+0x2000] ;  /* 0x002000000004783b */ /* 0x000fee0000000200 */
[C---:B------:R-:W-:Y:S01]  /*7ea0*/  HMMA.16816.F32 R180, R8.reuse, R16, R180 ;  /* 0x0000001008b4723c */ /* 0x040fe200000018b4 */
[----:B------:R-:W1:Y:S07]  /*7eb0*/  LDSM.16.M88.4 R16, [R34+0x8000] ;  /* 0x008000002210783b */ /* 0x000e6e0000000200 */
[C---:B------:R-:W-:Y:S08]  /*7ec0*/  HMMA.16816.F32 R28, R8.reuse, R12, R172 ;  /* 0x0000000c081c723c */ /* 0x040ff000000018ac */
[----:B------:R-:W-:Y:S01]  /*7ed0*/  HMMA.16816.F32 R24, R8, R14, R24 ;  /* 0x0000000e0818723c */ /* 0x000fe20000001818 */
[----:B------:R-:W2:Y:S04]  /*7ee0*/  LDSM.16.M88.4 R12, [R34+0x8800] ;  /* 0x00880000220c783b */ /* 0x000ea80000000200 */
[----:B------:R-:W3:Y:S03]  /*7ef0*/  LDSM.16.M88.4 R8, [R0] ;  /* 0x000000000008783b */ /* 0x000ee60000000200 */
[C---:B-1----:R-:W-:Y:S08]  /*7f00*/  HMMA.16816.F32 R192, R4.reuse, R16, R196 ;  /* 0x0000001004c0723c */ /* 0x042ff000000018c4 */
[C---:B------:R-:W-:Y:S08]  /*7f10*/  HMMA.16816.F32 R188, R4.reuse, R18, R188 ;  /* 0x0000001204bc723c */ /* 0x040ff000000018bc */
[C---:B--2---:R-:W-:Y:S08]  /*7f20*/  HMMA.16816.F32 R200, R4.reuse, R12, R200 ;  /* 0x0000000c04c8723c */ /* 0x044ff000000018c8 */
[----:B------:R-:W-:Y:S01]  /*7f30*/  HMMA.16816.F32 R184, R4, R14, R184 ;  /* 0x0000000e04b8723c */ /* 0x000fe200000018b8 */
[----:B------:R-:W-:Y:S07]  /*7f40*/  LDSM.16.M88.4 R4, [R22+0x6000] ;  /* 0x006000001604783b */ /* 0x000fee0000000200 */
[C---:B---3--:R-:W-:Y:S08]  /*7f50*/  HMMA.16816.F32 R180, R8.reuse, R16, R180 ;  /* 0x0000001008b4723c */ /* 0x048ff000000018b4 */
[C---:B------:R-:W-:Y:S01]  /*7f60*/  HMMA.16816.F32 R172, R8.reuse, R18, R176 ;  /* 0x0000001208ac723c */ /* 0x040fe200000018b0 */
[----:B------:R-:W1:Y:S07]  /*7f70*/  LDSM.16.M88.4 R16, [R252+UR5+0x9000] ;  /* 0x00900005fc10783b */ /* 0x000e6e0008000200 */
[C---:B------:R-:W-:Y:S08]  /*7f80*/  HMMA.16816.F32 R28, R8.reuse, R12, R28 ;  /* 0x0000000c081c723c */ /* 0x040ff0000000181c */
[----:B------:R-:W-:Y:S01]  /*7f90*/  HMMA.16816.F32 R24, R8, R14, R24 ;  /* 0x0000000e0818723c */ /* 0x000fe20000001818 */
[----:B------:R-:W2:Y:S04]  /*7fa0*/  LDSM.16.M88.4 R12, [R252+UR5+0x9800] ;  /* 0x00980005fc0c783b */ /* 0x000ea80008000200 */
[----:B------:R-:W3:Y:S03]  /*7fb0*/  LDSM.16.M88.4 R8, [R22+0x4000] ;  /* 0x004000001608783b */ /* 0x000ee60000000200 */
[C---:B-1----:R-:W-:Y:S08]  /*7fc0*/  HMMA.16816.F32 R192, R4.reuse, R16, R192 ;  /* 0x0000001004c0723c */ /* 0x042ff000000018c0 */
[C---:B------:R-:W-:Y:S08]  /*7fd0*/  HMMA.16816.F32 R188, R4.reuse, R18, R188 ;  /* 0x0000001204bc723c */ /* 0x040ff000000018bc */
[C---:B--2---:R-:W-:Y:S08]  /*7fe0*/  HMMA.16816.F32 R200, R4.reuse, R12, R200 ;  /* 0x0000000c04c8723c */ /* 0x044ff000000018c8 */
[----:B------:R-:W-:Y:S01]  /*7ff0*/  HMMA.16816.F32 R184, R4, R14, R184 ;  /* 0x0000000e04b8723c */ /* 0x000fe200000018b8 */
[----:B------:R-:W-:Y:S07]  /*8000*/  LDSM.16.M88.4 R4, [R20+0x6000] ;  /* 0x006000001404783b */ /* 0x000fee0000000200 */
[C---:B---3--:R-:W-:Y:S08]  /*8010*/  HMMA.16816.F32 R176, R8.reuse, R16, R180 ;  /* 0x0000001008b0723c */ /* 0x048ff000000018b4 */
[C---:B------:R-:W-:Y:S01]  /*8020*/  HMMA.16816.F32 R172, R8.reuse, R18, R172 ;  /* 0x0000001208ac723c */ /* 0x040fe200000018ac */
[----:B------:R-:W1:Y:S07]  /*8030*/  LDSM.16.M88.4 R16, [R21+0x9000] ;  /* 0x009000001510783b */ /* 0x000e6e0000000200 */
[C---:B------:R-:W-:Y:S08]  /*8040*/  HMMA.16816.F32 R28, R8.reuse, R12, R28 ;  /* 0x0000000c081c723c */ /* 0x040ff0000000181c */
[----:B------:R-:W-:Y:S01]  /*8050*/  HMMA.16816.F32 R24, R8, R14, R24 ;  /* 0x0000000e0818723c */ /* 0x000fe20000001818 */
[----:B------:R-:W2:Y:S04]  /*8060*/  LDSM.16.M88.4 R12, [R21+0x9800] ;  /* 0x00980000150c783b */ /* 0x000ea80000000200 */
        /* <DEDUP_REMOVED lines=15> */
[----:B--2---:R-:W-:Y:S08]  /*8160*/  HMMA.16816.F32 R184, R4, R12, R200 ;  /* 0x0000000c04b8723c */ /* 0x004ff000000018c8 */
[C---:B---3--:R-:W-:Y:S08]  /*8170*/  HMMA.16816.F32 R24, R8.reuse, R16, R176 ;  /* 0x000000100818723c */ /* 0x048ff000000018b0 */
[C---:B------:R-:W-:Y:S01]  /*8180*/  HMMA.16816.F32 R172, R8.reuse, R18, R172 ;  /* 0x0000001208ac723c */ /* 0x040fe200000018ac */
[----:B------:R-:W-:Y:S07]  /*8190*/  LDSM.16.M88.4 R16, [R34+0x9000] ;  /* 0x009000002210783b */ /* 0x000fee0000000200 */
[C---:B------:R-:W-:Y:S08]  /*81a0*/  HMMA.16816.F32 R28, R8.reuse, R12, R28 ;  /* 0x0000000c081c723c */ /* 0x040ff0000000181c */
[-C--:B------:R-:W-:Y:S01]  /*81b0*/  HMMA.16816.F32 R20, R8, R14.reuse, R20 ;  /* 0x0000000e0814723c */ /* 0x080fe20000001814 */
[----:B------:R-:W1:Y:S07]  /*81c0*/  LDSM.16.M88.4 R8, [R0+0x4000] ;  /* 0x004000000008783b */ /* 0x000e6e0000000200 */
[----:B------:R-:W-:Y:S01]  /*81d0*/  HMMA.16816.F32 R180, R4, R14, R180 ;  /* 0x0000000e04b4723c */ /* 0x000fe200000018b4 */
[----:B------:R2:W3:Y:S04]  /*81e0*/  LDSM.16.M88.4 R4, [R0+0x6000] ;  /* 0x006000000004783b */ /* 0x0004e80000000200 */
[----:B------:R-:W4:Y:S01]  /*81f0*/  LDSM.16.M88.4 R12, [R34+0x9800] ;  /* 0x00980000220c783b */ /* 0x000f220000000200 */
[----:B------:R-:W-:-:S04]  /*8200*/  DEPBAR.LE SB0, 0x0 ;  /* 0x000080000000791a */ /* 0x000fc80000000000 */
[----:B--2---:R-:W-:-:S04]  /*8210*/  IMAD.U32 R0, RZ, RZ, UR25 ;  /* 0x00000019ff007e24 */ /* 0x004fc8000f8e00ff */
[----:B------:R-:W-:-:S04]  /*8220*/  IMAD R0, R0, 0x20, R247 ;  /* 0x0000002000007824 */ /* 0x000fc800078e02f7 */
[C---:B------:R-:W-:Y:S01]  /*8230*/  VIADD R3, R0.reuse, 0xffffffc0 ;  /* 0xffffffc000037836 */ /* 0x040fe20000000000 */
[-C--:B-1----:R-:W-:Y:S01]  /*8240*/  HMMA.16816.F32 R24, R8, R16.reuse, R24 ;  /* 0x000000100818723c */ /* 0x082fe20000001818 */
[----:B------:R-:W-:Y:S03]  /*8250*/  BAR.SYNC.DEFER_BLOCKING 0x0 ;  /* 0x0000000000007b1d */ /* 0x000fe60000010000 */
[C---:B------:R-:W-:Y:S02]  /*8260*/  ISETP.GE.AND P1, PT, R3.reuse, R137, PT ;  /* 0x000000890300720c */ /* 0x040fe40003f26270 */
[----:B------:R-:W-:Y:S02]  /*8270*/  ISETP.GE.AND P4, PT, R3, R132, PT ;  /* 0x000000840300720c */ /* 0x000fe40003f86270 */
[C---:B---3--:R-:W-:Y:S08]  /*8280*/  HMMA.16816.F32 R188, R4.reuse, R16, R196 ;  /* 0x0000001004bc723c */ /* 0x048ff000000018c4 */
[C---:B------:R-:W-:Y:S08]  /*8290*/  HMMA.16816.F32 R200, R4.reuse, R18, R192 ;  /* 0x0000001204c8723c */ /* 0x040ff000000018c0 */
[C---:B----4-:R-:W-:Y:S08]  /*82a0*/  HMMA.16816.F32 R212, R4.reuse, R12, R184 ;  /* 0x0000000c04d4723c */ /* 0x050ff000000018b8 */
[----:B------:R-:W-:Y:S01]  /*82b0*/  HMMA.16816.F32 R196, R4, R14, R180 ;  /* 0x0000000e04c4723c */ /* 0x000fe200000018b4 */
[----:B------:R-:W-:Y:S01]  /*82c0*/  I2FP.F32.U32 R5, R3 ;  /* 0x0000000300057245 */ /* 0x000fe20000201000 */
[----:B------:R-:W-:-:S04]  /*82d0*/  VIADD R4, R0, 0xffffffd8 ;  /* 0xffffffd800047836 */ /* 0x000fc80000000000 */
[C---:B------:R-:W-:Y:S01]  /*82e0*/  FFMA.FTZ R6, R5.reuse, UR10, R24 ;  /* 0x0000000a05067c23 */ /* 0x040fe20008010018 */
[----:B------:R-:W-:Y:S01]  /*82f0*/  FFMA.FTZ R7, R5, UR10, R26 ;  /* 0x0000000a05077c23 */ /* 0x000fe2000801001a */
[C---:B------:R-:W-:Y:S04]  /*8300*/  HMMA.16816.F32 R192, R8.reuse, R12, R28 ;  /* 0x0000000c08c0723c */ /* 0x040fe8000000181c */
[----:B------:R-:W-:Y:S02]  /*8310*/  FSEL R185, R7, -INF , !P4 ;  /* 0xff80000007b97808 */ /* 0x000fe40006000000 */
[----:B------:R-:W-:Y:S02]  /*8320*/  ISETP.GE.AND P4, PT, R3, R138, PT ;  /* 0x0000008a0300720c */ /* 0x000fe40003f86270 */
[C---:B------:R-:W-:Y:S08]  /*8330*/  HMMA.16816.F32 R12, R8.reuse, R14, R20 ;  /* 0x0000000e080c723c */ /* 0x040ff00000001814 */
[----:B------:R-:W-:Y:S01]  /*8340*/  HMMA.16816.F32 R16, R8, R18, R172 ;  /* 0x000000120810723c */ /* 0x000fe200000018ac */
[----:B------:R-:W-:Y:S01]  /*8350*/  FSEL R172, R6, -INF , !P1 ;  /* 0xff80000006ac7808 */ /* 0x000fe20004800000 */
[C---:B------:R-:W-:Y:S01]  /*8360*/  FFMA.FTZ R8, R5.reuse, UR10, R188 ;  /* 0x0000000a05087c23 */ /* 0x040fe200080100bc */
[----:B------:R-:W-:Y:S01]  /*8370*/  I2FP.F32.U32 R6, R4 ;  /* 0x0000000400067245 */ /* 0x000fe20000201000 */
[----:B------:R-:W-:Y:S01]  /*8380*/  FFMA.FTZ R5, R5, UR10, R190 ;  /* 0x0000000a05057c23 */ /* 0x000fe200080100be */
[----:B------:R-:W-:Y:S01]  /*8390*/  ISETP.GE.AND P1, PT, R3, R139, PT ;  /* 0x0000008b0300720c */ /* 0x000fe20003f26270 */
[----:B------:R-:W-:-:S03]  /*83a0*/  VIADD R3, R0, 0xffffffc1 ;  /* 0xffffffc100037836 */ /* 0x000fc60000000000 */
[----:B------:R-:W-:Y:S01]  /*83b0*/  FSEL R184, R8, -INF , !P1 ;  /* 0xff80000008b87808 */ /* 0x000fe20004800000 */
[C---:B------:R-:W-:Y:S01]  /*83c0*/  FFMA.FTZ R8, R6.reuse, UR10, R196 ;  /* 0x0000000a06087c23 */ /* 0x040fe200080100c4 */
[----:B------:R-:W-:Y:S01]  /*83d0*/  FFMA.FTZ R9, R6, UR10, R12 ;  /* 0x0000000a06097c23 */ /* 0x000fe2000801000c */
[----:B------:R-:W-:Y:S01]  /*83e0*/  ISETP.GE.AND P1, PT, R4, R137, PT ;  /* 0x000000890400720c */ /* 0x000fe20003f26270 */
[C---:B------:R-:W-:Y:S01]  /*83f0*/  FFMA.FTZ R7, R6.reuse, UR10, R14 ;  /* 0x0000000a06077c23 */ /* 0x040fe2000801000e */
[----:B------:R-:W-:Y:S01]  /*8400*/  FSEL R179, R5, -INF , !P4 ;  /* 0xff80000005b37808 */ /* 0x000fe20006000000 */
[----:B------:R-:W-:Y:S01]  /*8410*/  FFMA.FTZ R6, R6, UR10, R198 ;  /* 0x0000000a06067c23 */ /* 0x000fe200080100c6 */
[----:B------:R-:W-:Y:S02]  /*8420*/  ISETP.GE.AND P4, PT, R4, R132, PT ;  /* 0x000000840400720c */ /* 0x000fe40003f86270 */
[----:B------:R-:W-:Y:S02]  /*8430*/  FSEL R186, R9, -INF , !P1 ;  /* 0xff80000009ba7808 */ /* 0x000fe40004800000 */
[----:B------:R-:W-:-:S02]  /*8440*/  I2FP.F32.U32 R5, R3 ;  /* 0x0000000300057245 */ /* 0x000fc40000201000 */
[C---:B------:R-:W-:Y:S02]  /*8450*/  ISETP.GE.AND P1, PT, R4.reuse, R139, PT ;  /* 0x0000008b0400720c */ /* 0x040fe40003f26270 */
[----:B------:R-:W-:Y:S01]  /*8460*/  FSEL R182, R7, -INF , !P4 ;  /* 0xff80000007b67808 */ /* 0x000fe20006000000 */
[C---:B------:R-:W-:Y:S01]  /*8470*/  FFMA.FTZ R7, R5.reuse, UR10, R25 ;  /* 0x0000000a05077c23 */ /* 0x040fe20008010019 */
[----:B------:R-:W-:Y:S01]  /*8480*/  ISETP.GE.AND P4, PT, R4, R138, PT ;  /* 0x0000008a0400720c */ /* 0x000fe20003f86270 */
[----:B------:R-:W-:Y:S01]  /*8490*/  VIADD R4, R0, 0xffffffc8 ;  /* 0xffffffc800047836 */ /* 0x000fe20000000000 */
[----:B------:R-:W-:Y:S01]  /*84a0*/  FSEL R181, R8, -INF , !P1 ;  /* 0xff80000008b57808 */ /* 0x000fe20004800000 */
[----:B------:R-:W-:Y:S01]  /*84b0*/  FFMA.FTZ R9, R5, UR10, R27 ;  /* 0x0000000a05097c23 */ /* 0x000fe2000801001b */
[----:B------:R-:W-:Y:S02]  /*84c0*/  ISETP.GE.AND P1, PT, R3, R137, PT ;  /* 0x000000890300720c */ /* 0x000fe40003f26270 */
[----:B------:R-:W-:-:S02]  /*84d0*/  FSEL R183, R6, -INF , !P4 ;  /* 0xff80000006b77808 */ /* 0x000fc40006000000 */
[----:B------:R-:W-:Y:S01]  /*84e0*/  FSEL R28, R7, -INF , !P1 ;  /* 0xff800000071c7808 */ /* 0x000fe20004800000 */
[----:B------:R-:W-:Y:S01]  /*84f0*/  FFMA.FTZ R7, R5, UR10, R189 ;  /* 0x0000000a05077c23 */ /* 0x000fe200080100bd */
[----:B------:R-:W-:Y:S01]  /*8500*/  ISETP.GE.AND P4, PT, R3, R132, PT ;  /* 0x000000840300720c */ /* 0x000fe20003f86270 */
[----:B------:R-:W-:Y:S01]  /*8510*/  FFMA.FTZ R5, R5, UR10, R191 ;  /* 0x0000000a05057c23 */ /* 0x000fe200080100bf */
[----:B------:R-:W-:Y:S02]  /*8520*/  I2FP.F32.U32 R6, R4 ;  /* 0x0000000400067245 */ /* 0x000fe40000201000 */
[----:B------:R-:W-:Y:S02]  /*8530*/  ISETP.GE.AND P1, PT, R3, R139, PT ;  /* 0x0000008b0300720c */ /* 0x000fe40003f26270 */
[----:B------:R-:W-:Y:S01]  /*8540*/  FSEL R178, R9, -INF , !P4 ;  /* 0xff80000009b27808 */ /* 0x000fe20006000000 */
[----:B------:R-:W-:Y:S01]  /*8550*/  FFMA.FTZ R8, R6, UR10, R16 ;  /* 0x0000000a06087c23 */ /* 0x000fe20008010010 */
[----:B------:R-:W-:Y:S01]  /*8560*/  ISETP.GE.AND P4, PT, R3, R138, PT ;  /* 0x0000008a0300720c */ /* 0x000fe20003f86270 */
[----:B------:R-:W-:Y:S01]  /*8570*/  VIADD R3, R0, 0xffffffc9 ;  /* 0xffffffc900037836 */ /* 0x000fe20000000000 */
[----:B------:R-:W-:Y:S01]  /*8580*/  FSEL R177, R7, -INF , !P1 ;  /* 0xff80000007b17808 */ /* 0x000fe20004800000 */
[----:B------:R-:W-:Y:S01]  /*8590*/  FFMA.FTZ R7, R6, UR10, R18 ;  /* 0x0000000a06077c23 */ /* 0x000fe20008010012 */
[----:B------:R-:W-:-:S02]  /*85a0*/  ISETP.GE.AND P1, PT, R4, R137, PT ;  /* 0x000000890400720c */ /* 0x000fc40003f26270 */
[----:B------:R-:W-:Y:S02]  /*85b0*/  FSEL R31, R5, -INF , !P4 ;  /* 0xff800000051f7808 */ /* 0x000fe40006000000 */
[----:B------:R-:W-:Y:S02]  /*85c0*/  ISETP.GE.AND P4, PT, R4, R132, PT ;  /* 0x000000840400720c */ /* 0x000fe40003f86270 */
[----:B------:R-:W-:Y:S01]  /*85d0*/  FSEL R180, R8, -INF , !P1 ;  /* 0xff80000008b47808 */ /* 0x000fe20004800000 */
[C---:B------:R-:W-:Y:S01]  /*85e0*/  FFMA.FTZ R8, R6.reuse, UR10, R200 ;  /* 0x0000000a06087c23 */ /* 0x040fe200080100c8 */
[----:B------:R-:W-:Y:S01]  /*85f0*/  I2FP.F32.U32 R5, R3 ;  /* 0x0000000300057245 */ /* 0x000fe20000201000 */
[----:B------:R-:W-:Y:S01]  /*8600*/  FFMA.FTZ R6, R6, UR10, R202 ;  /* 0x0000000a06067c23 */ /* 0x000fe200080100ca */
[C---:B------:R-:W-:Y:S02]  /*8610*/  ISETP.GE.AND P1, PT, R4.reuse, R139, PT ;  /* 0x0000008b0400720c */ /* 0x040fe40003f26270 */
[----:B------:R-:W-:Y:S01]  /*8620*/  FSEL R174, R7, -INF , !P4 ;  /* 0xff80000007ae7808 */ /* 0x000fe20006000000 */
[C---:B------:R-:W-:Y:S01]  /*8630*/  FFMA.FTZ R7, R5.reuse, UR10, R17 ;  /* 0x0000000a05077c23 */ /* 0x040fe20008010011 */
[----:B------:R-:W-:Y:S01]  /*8640*/  ISETP.GE.AND P4, PT, R4, R138, PT ;  /* 0x0000008a0400720c */ /* 0x000fe20003f86270 */
[----:B------:R-:W-:Y:S01]  /*8650*/  VIADD R4, R0, 0xffffffd0 ;  /* 0xffffffd000047836 */ /* 0x000fe20000000000 */
[----:B------:R-:W-:Y:S01]  /*8660*/  FSEL R173, R8, -INF , !P1 ;  /* 0xff80000008ad7808 */ /* 0x000fe20004800000 */
[----:B------:R-:W-:Y:S01]  /*8670*/  FFMA.FTZ R9, R5, UR10, R19 ;  /* 0x0000000a05097c23 */ /* 0x000fe20008010013 */
[----:B------:R-:W-:Y:S01]  /*8680*/  ISETP.GE.AND P1, PT, R3, R137, PT ;  /* 0x000000890300720c */ /* 0x000fe20003f26270 */
[C---:B------:R-:W-:Y:S01]  /*8690*/  FFMA.FTZ R8, R5.reuse, UR10, R201 ;  /* 0x0000000a05087c23 */ /* 0x040fe200080100c9 */
[----:B------:R-:W-:Y:S01]  /*86a0*/  FSEL R175, R6, -INF , !P4 ;  /* 0xff80000006af7808 */ /* 0x000fe20006000000 */
[----:B------:R-:W-:Y:S01]  /*86b0*/  FFMA.FTZ R5, R5, UR10, R203 ;  /* 0x0000000a05057c23 */ /* 0x000fe200080100cb */
[----:B------:R-:W-:-:S02]  /*86c0*/  ISETP.GE.AND P4, PT, R3, R132, PT ;  /* 0x000000840300720c */ /* 0x000fc40003f86270 */
[----:B------:R-:W-:Y:S02]  /*86d0*/  FSEL R176, R7, -INF , !P1 ;  /* 0xff80000007b07808 */ /* 0x000fe40004800000 */
        /* <DEDUP_REMOVED lines=12> */
[----:B------:R-:W-:Y:S01]  /*87a0*/  ISETP.GE.AND P4, PT, R4, R132, PT ;  /* 0x000000840400720c */ /* 0x000fe20003f86270 */
[----:B------:R-:W-:Y:S01]  /*87b0*/  VIADD R0, R0, 0xffffffd9 ;  /* 0xffffffd900007836 */ /* 0x000fe20000000000 */
[----:B------:R-:W-:-:S02]  /*87c0*/  FSEL R35, R7, -INF , !P1 ;  /* 0xff80000007237808 */ /* 0x000fc40004800000 */
[----:B------:R-:W-:Y:S02]  /*87d0*/  I2FP.F32.U32 R5, R3 ;  /* 0x0000000300057245 */ /* 0x000fe40000201000 */
[----:B------:R-:W-:Y:S02]  /*87e0*/  ISETP.GE.AND P1, PT, R4, R139, PT ;  /* 0x0000008b0400720c */ /* 0x000fe40003f26270 */
[----:B------:R-:W-:Y:S01]  /*87f0*/  FSEL R25, R8, -INF , !P4 ;  /* 0xff80000008197808 */ /* 0x000fe20006000000 */
[C---:B------:R-:W-:Y:S01]  /*8800*/  FFMA.FTZ R27, R5.reuse, UR10, R193 ;  /* 0x0000000a051b7c23 */ /* 0x040fe200080100c1 */
[----:B------:R-:W-:Y:S01]  /*8810*/  ISETP.GE.AND P4, PT, R4, R138, PT ;  /* 0x0000008a0400720c */ /* 0x000fe20003f86270 */
[----:B------:R-:W-:Y:S01]  /*8820*/  FFMA.FTZ R19, R5, UR10, R195 ;  /* 0x0000000a05137c23 */ /* 0x000fe200080100c3 */
[----:B------:R-:W-:Y:S01]  /*8830*/  FSEL R23, R23, -INF , !P1 ;  /* 0xff80000017177808 */ /* 0x000fe20004800000 */
[----:B------:R-:W-:Y:S01]  /*8840*/  FFMA.FTZ R22, R5, UR10, R213 ;  /* 0x0000000a05167c23 */ /* 0x000fe200080100d5 */
[----:B------:R-:W-:-:S02]  /*8850*/  ISETP.GE.AND P1, PT, R3, R137, PT ;  /* 0x000000890300720c */ /* 0x000fc40003f26270 */
[----:B------:R-:W-:Y:S02]  /*8860*/  I2FP.F32.U32 R4, R0 ;  /* 0x0000000000047245 */ /* 0x000fe40000201000 */
[----:B------:R-:W-:Y:S02]  /*8870*/  FSEL R24, R24, -INF , !P4 ;  /* 0xff80000018187808 */ /* 0x000fe40006000000 */
[----:B------:R-:W-:Y:S01]  /*8880*/  ISETP.GE.AND P4, PT, R3, R132, PT ;  /* 0x000000840300720c */ /* 0x000fe20003f86270 */
[C---:B------:R-:W-:Y:S01]  /*8890*/  FFMA.FTZ R26, R4.reuse, UR10, R13 ;  /* 0x0000000a041a7c23 */ /* 0x040fe2000801000d */
[----:B------:R-:W-:Y:S01]  /*88a0*/  FSEL R27, R27, -INF , !P1 ;  /* 0xff8000001b1b7808 */ /* 0x000fe20004800000 */
[C---:B------:R-:W-:Y:S01]  /*88b0*/  FFMA.FTZ R6, R4.reuse, UR10, R15 ;  /* 0x0000000a04067c23 */ /* 0x040fe2000801000f */
[----:B------:R-:W-:Y:S01]  /*88c0*/  ISETP.GE.AND P1, PT, R3, R139, PT ;  /* 0x0000008b0300720c */ /* 0x000fe20003f26270 */
[----:B------:R-:W-:Y:S01]  /*88d0*/  FFMA.FTZ R21, R4, UR10, R197 ;  /* 0x0000000a04157c23 */ /* 0x000fe200080100c5 */
[----:B------:R-:W-:-:S02]  /*88e0*/  FSEL R19, R19, -INF , !P4 ;  /* 0xff80000013137808 */ /* 0x000fc40006000000 */
[----:B------:R-:W-:Y:S02]  /*88f0*/  ISETP.GE.AND P4, PT, R0, R137, PT ;  /* 0x000000890000720c */ /* 0x000fe40003f86270 */
        /* <DEDUP_REMOVED lines=54> */
.L_x_1538:
[----:B------:R-:W3:Y:S04]  /*8c60*/  LDL.64 R14, [R1+0x88] ;  /* 0x00008800010e7983 */ /* 0x000ee80000100a00 */
[----:B------:R-:W4:Y:S04]  /*8c70*/  LDL.64 R194, [R1+0x90] ;  /* 0x0000900001c27983 */ /* 0x000f280000100a00 */
[----:B------:R-:W5:Y:S04]  /*8c80*/  LDL.64 R190, [R1+0x68] ;  /* 0x0000680001be7983 */ /* 0x000f680000100a00 */
[----:B------:R-:W2:Y:S01]  /*8c90*/  LDL.64 R192, [R1+0x80] ;  /* 0x0000800001c07983 */ /* 0x000ea20000100a00 */
[----:B------:R-:W-:-:S02]  /*8ca0*/  FMNMX3.FTZ R10, R135, R172, R28, !PT ;  /* 0x000000ac870a7276 */ /* 0x000fc4000781001c */
[----:B------:R-:W-:Y:S02]  /*8cb0*/  FMNMX3.FTZ R13, R13, R174, R30, !PT ;  /* 0x000000ae0d0d7276 */ /* 0x000fe4000781001e */
[----:B------:R-:W-:Y:S01]  /*8cc0*/  FMNMX3.FTZ R12, R12, R173, R29, !PT ;  /* 0x000000ad0c0c7276 */ /* 0x000fe2000781001d */
[----:B------:R-:W-:Y:S01]  /*8cd0*/  FFMA.FTZ R20, R5, UR10, R215 ;  /* 0x0000000a05147c23 */ /* 0x000fe200080100d7 */
[----:B------:R-:W-:Y:S01]  /*8ce0*/  FMNMX3.FTZ R10, R10, R180, R176, !PT ;  /* 0x000000b40a0a7276 */ /* 0x000fe200078100b0 */
[----:B------:R-:W-:Y:S01]  /*8cf0*/  IMAD.U32 R5, RZ, RZ, UR37 ;  /* 0x00000025ff057e24 */ /* 0x000fe2000f8e00ff */
[----:B------:R-:W-:Y:S01]  /*8d00*/  FMNMX3.FTZ R13, R13, R25, R19, !PT ;  /* 0x000000190d0d7276 */ /* 0x000fe20007810013 */
[----:B------:R-:W2:Y:S01]  /*8d10*/  LDL.64 R244, [R1+0x98] ;  /* 0x0000980001f47983 */ /* 0x000ea20000100a00 */
[----:B------:R-:W-:Y:S02]  /*8d20*/  FMNMX3.FTZ R12, R12, R23, R22, !PT ;  /* 0x000000170c0c7276 */ /* 0x000fe40007810016 */
[----:B------:R-:W-:Y:S01]  /*8d30*/  FMNMX3.FTZ R13, R13, R182, R3, !PT ;  /* 0x000000b60d0d7276 */ /* 0x000fe20007810003 */
[----:B------:R-:W-:Y:S01]  /*8d40*/  FFMA.FTZ R189, R4, UR10, R199 ;  /* 0x0000000a04bd7c23 */ /* 0x000fe200080100c7 */
[----:B------:R-:W-:Y:S01]  /*8d50*/  FMNMX3.FTZ R12, R12, R181, R21, !PT ;  /* 0x000000b50c0c7276 */ /* 0x000fe20007810015 */
[----:B------:R-:W2:Y:S04]  /*8d60*/  LDL.64 R240, [R1+0x70] ;  /* 0x0000700001f07983 */ /* 0x000ea80000100a00 */
[----:B------:R-:W1:Y:S04]  /*8d70*/  SHFL.BFLY PT, R18, R13, 0x2, 0x1f ;  /* 0x0c401f000d127f89 */ /* 0x000e6800000e0000 */
[----:B------:R-:W2:Y:S01]  /*8d80*/  LDL.64 R242, [R1+0x78] ;  /* 0x0000780001f27983 */ /* 0x000ea20000100a00 */
[----:B------:R-:W-:-:S02]  /*8d90*/  ISETP.GE.AND P1, PT, R0, R138, PT ;  /* 0x0000008a0000720c */ /* 0x000fc40003f26270 */
[----:B------:R-:W-:Y:S02]  /*8da0*/  FSEL R20, R20, -INF , !P4 ;  /* 0xff80000014147808 */ /* 0x000fe40006000000 */
[----:B------:R-:W-:Y:S02]  /*8db0*/  FSEL R211, R189, -INF , !P1 ;  /* 0xff800000bdd37808 */ /* 0x000fe40004800000 */
[----:B-1----:R-:W-:Y:S02]  /*8dc0*/  FMNMX.FTZ R18, R13, R18, !PT ;  /* 0x000000120d127209 */ /* 0x002fe40007810000 */
[----:B---3--:R-:W-:Y:S02]  /*8dd0*/  FMNMX3.FTZ R14, R10, R35, R27, !PT ;  /* 0x000000230a0e7276 */ /* 0x008fe4000781001b */
[----:B------:R-:W-:Y:S02]  /*8de0*/  LOP3.LUT R5, R5, UR9, R15, 0x96, !PT ;  /* 0x0000000905057c12 */ /* 0x000fe4000f8e960f */
[----:B------:R-:W-:Y:S01]  /*8df0*/  FMNMX3.FTZ R14, R14, R186, R26, !PT ;  /* 0x000000ba0e0e7276 */ /* 0x000fe2000781001a */
[----:B------:R-:W1:Y:S02]  /*8e00*/  SHFL.BFLY PT, R15, R12, 0x2, 0x1f ;  /* 0x0c401f000c0f7f89 */ /* 0x000e6400000e0000 */
[----:B------:R-:W-:-:S02]  /*8e10*/  IMAD.WIDE.U32 R16, R5, -0x326172a9, RZ ;  /* 0xcd9e8d5705107825 */ /* 0x000fc400078e00ff */
[----:B------:R-:W3:Y:S03]  /*8e20*/  SHFL.BFLY PT, R188, R14, 0x2, 0x1f ;  /* 0x0c401f000ebc7f89 */ /* 0x000ee600000e0000 */
[----:B----4-:R-:W-:Y:S02]  /*8e30*/  LOP3.LUT R4, R194, UR28, R17, 0x96, !PT ;  /* 0x0000001cc2047c12 */ /* 0x010fe4000f8e9611 */
[----:B-----5:R-:W-:-:S03]  /*8e40*/  LOP3.LUT R10, R16, UR27, R191, 0x96, !PT ;  /* 0x0000001b100a7c12 */ /* 0x020fc6000f8e96bf */
[----:B------:R-:W-:-:S04]  /*8e50*/  IMAD.WIDE.U32 R4, R4, -0x2daee0ad, RZ ;  /* 0xd2511f5304047825 */ /* 0x000fc800078e00ff */
[----:B------:R-:W-:Y:S01]  /*8e60*/  IMAD.WIDE.U32 R10, R10, -0x2daee0ad, RZ ;  /* 0xd2511f530a0a7825 */ /* 0x000fe200078e00ff */
[----:B--2---:R-:W-:-:S04]  /*8e70*/  LOP3.LUT R187, R192, UR26, R5, 0x96, !PT ;  /* 0x0000001ac0bb7c12 */ /* 0x004fc8000f8e9605 */
[----:B------:R-:W-:Y:S02]  /*8e80*/  LOP3.LUT R5, R4, UR23, R11, 0x96, !PT ;  /* 0x0000001704057c12 */ /* 0x000fe4000f8e960b */
[----:B------:R-:W-:-:S04]  /*8e90*/  FMNMX3.FTZ R4, R133, R179, R31, !PT ;  /* 0x000000b385047276 */ /* 0x000fc8000781001f */
[----:B------:R-:W-:Y:S02]  /*8ea0*/  FMNMX3.FTZ R4, R4, R175, R34, !PT ;  /* 0x000000af04047276 */ /* 0x000fe40007810022 */
[----:B-1----:R-:W-:Y:S02]  /*8eb0*/  FMNMX.FTZ R13, R12, R15, !PT ;  /* 0x0000000f0c0d7209 */ /* 0x002fe40007810000 */
[----:B---3--:R-:W-:Y:S01]  /*8ec0*/  FMNMX.FTZ R11, R14, R188, !PT ;  /* 0x000000bc0e0b7209 */ /* 0x008fe20007810000 */
[----:B------:R-:W-:Y:S01]  /*8ed0*/  IMAD.WIDE.U32 R188, R187, -0x326172a9, RZ ;  /* 0xcd9e8d57bbbc7825 */ /* 0x000fe200078e00ff */
[----:B------:R-:W-:-:S03]  /*8ee0*/  FMNMX3.FTZ R12, R4, R24, R20, !PT ;  /* 0x00000018040c7276 */ /* 0x000fc60007810014 */
[----:B------:R-:W-:-:S05]  /*8ef0*/  IMAD.WIDE.U32 R4, R5, -0x326172a9, RZ ;  /* 0xcd9e8d5705047825 */ /* 0x000fca00078e00ff */
[----:B------:R-:W-:Y:S02]  /*8f00*/  LOP3.LUT R5, R188, UR19, R5, 0x96, !PT ;  /* 0x00000013bc057c12 */ /* 0x000fe4000f8e9605 */
[----:B------:R-:W1:Y:S01]  /*8f10*/  SHFL.BFLY PT, R188, R11, 0x1, 0x1f ;  /* 0x0c201f000bbc7f89 */ /* 0x000e6200000e0000 */
[----:B------:R-:W-:-:S03]  /*8f20*/  LOP3.LUT R14, R190, UR24, R189, 0x96, !PT ;  /* 0x00000018be0e7c12 */ /* 0x000fc6000f8e96bd */
[----:B------:R-:W2:Y:S01]  /*8f30*/  SHFL.BFLY PT, R190, R18, 0x1, 0x1f ;  /* 0x0c201f0012be7f89 */ /* 0x000ea200000e0000 */
[----:B------:R-:W-:-:S03]  /*8f40*/  FMNMX3.FTZ R12, R12, R183, R211, !PT ;  /* 0x000000b70c0c7276 */ /* 0x000fc600078100d3 */
[----:B------:R-:W3:Y:S01]  /*8f50*/  SHFL.BFLY PT, R189, R13, 0x1, 0x1f ;  /* 0x0c201f000dbd7f89 */ /* 0x000ee200000e0000 */
[----:B------:R-:W-:-:S03]  /*8f60*/  IMAD.WIDE.U32 R192, R14, -0x2daee0ad, RZ ;  /* 0xd2511f530ec07825 */ /* 0x000fc600078e00ff */
[----:B------:R-:W4:Y:S01]  /*8f70*/  SHFL.BFLY PT, R187, R12, 0x2, 0x1f ;  /* 0x0c401f000cbb7f89 */ /* 0x000f2200000e0000 */
[----:B------:R-:W-:Y:S01]  /*8f80*/  IMAD.WIDE.U32 R212, R5, -0x2daee0ad, RZ ;  /* 0xd2511f5305d47825 */ /* 0x000fe200078e00ff */
[----:B------:R-:W-:-:S04]  /*8f90*/  LOP3.LUT R14, R10, UR18, R193, 0x96, !PT ;  /* 0x000000120a0e7c12 */ /* 0x000fc8000f8e96c1 */
[----:B------:R-:W-:Y:S01]  /*8fa0*/  LOP3.LUT R5, R192, UR16, R213, 0x96, !PT ;  /* 0x00000010c0057c12 */ /* 0x000fe2000f8e96d5 */
[----:B------:R-:W-:Y:S01]  /*8fb0*/  IMAD.WIDE.U32 R14, R14, -0x326172a9, RZ ;  /* 0xcd9e8d570e0e7825 */ /* 0x000fe200078e00ff */
[----:B-1----:R-:W-:-:S03]  /*8fc0*/  FMNMX.FTZ R218, R11, R188, !PT ;  /* 0x000000bc0bda7209 */ /* 0x002fc60007810000 */
[----:B------:R-:W-:Y:S01]  /*8fd0*/  IMAD.WIDE.U32 R192, R5, -0x326172a9, RZ ;  /* 0xcd9e8d5705c07825 */ /* 0x000fe200078e00ff */
[----:B------:R-:W-:-:S03]  /*8fe0*/  FSETP.NEU.FTZ.AND P1, PT, R218, -INF , PT ;  /* 0xff800000da00780b */ /* 0x000fc60003f3d000 */
[----:B------:R-:W-:Y:S01]  /*8ff0*/  FMUL.FTZ R10, R218, UR4 ;  /* 0x00000004da0a7c20 */ /* 0x000fe20008410000 */
[----:B------:R-:W-:Y:S02]  /*9000*/  LOP3.LUT R14, R14, UR15, R193, 0x96, !PT ;  /* 0x0000000f0e0e7c12 */ /* 0x000fe4000f8e96c1 */
[----:B--2---:R-:W-:Y:S02]  /*9010*/  FMNMX.FTZ R228, R18, R190, !PT ;  /* 0x000000be12e47209 */ /* 0x004fe40007810000 */
[----:B------:R-:W-:Y:S02]  /*9020*/  FSEL R10, R10, RZ, P1 ;  /* 0x000000ff0a0a7208 */ /* 0x000fe40000800000 */
[----:B------:R-:W-:Y:S01]  /*9030*/  LOP3.LUT R194, R4, UR17, R15, 0x96, !PT ;  /* 0x0000001104c27c12 */ /* 0x000fe2000f8e960f */
[----:B------:R-:W-:Y:S01]  /*9040*/  FMUL.FTZ R5, R228, UR4 ;  /* 0x00000004e4057c20 */ /* 0x000fe20008410000 */
[----:B------:R-:W-:Y:S02]  /*9050*/  LOP3.LUT R4, R14, 0xffff, RZ, 0xc0, !PT ;  /* 0x0000ffff0e047812 */ /* 0x000fe400078ec0ff */
[----:B---3--:R-:W-:Y:S01]  /*9060*/  FMNMX.FTZ R229, R13, R189, !PT ;  /* 0x000000bd0de57209 */ /* 0x008fe20007810000 */
[--C-:B------:R-:W-:Y:S01]  /*9070*/  FFMA.FTZ R172, R172, UR4, -R10.reuse ;  /* 0x00000004acac7c23 */ /* 0x100fe2000801080a */
[----:B------:R-:W-:Y:S01]  /*9080*/  FSETP.NEU.FTZ.AND P4, PT, R228, -INF , PT ;  /* 0xff800000e400780b */ /* 0x000fe20003f9d000 */
[----:B------:R-:W-:Y:S01]  /*9090*/  FFMA.FTZ R28, R28, UR4, -R10 ;  /* 0x000000041c1c7c23 */ /* 0x000fe2000801080a */
[----:B----4-:R-:W-:-:S02]  /*90a0*/  FMNMX.FTZ R11, R12, R187, !PT ;  /* 0x000000bb0c0b7209 */ /* 0x010fc40007810000 */
[----:B------:R-:W-:Y:S01]  /*90b0*/  SHF.R.U32.HI R12, RZ, 0x8, R4 ;  /* 0x00000008ff0c7819 */ /* 0x000fe20000011604 */
[----:B------:R-:W-:Y:S01]  /*90c0*/  FMUL.FTZ R4, R229, UR4 ;  /* 0x00000004e5047c20 */ /* 0x000fe20008410000 */
[----:B------:R-:W-:Y:S01]  /*90d0*/  FSEL R187, R228, RZ, P4 ;  /* 0x000000ffe4bb7208 */ /* 0x000fe20002000000 */
[----:B------:R-:W-:Y:S01]  /*90e0*/  MUFU.EX2 R213, R172 ;  /* 0x000000ac00d57308 */ /* 0x000fe20000000800 */
[----:B------:R-:W-:Y:S02]  /*90f0*/  FSEL R5, R5, RZ, P4 ;  /* 0x000000ff05057208 */ /* 0x000fe40002000000 */
[----:B------:R-:W-:Y:S01]  /*9100*/  FSETP.NEU.FTZ.AND P4, PT, R229, -INF , PT ;  /* 0xff800000e500780b */ /* 0x000fe20003f9d000 */
[----:B------:R-:W1:Y:S01]  /*9110*/  SHFL.BFLY PT, R13, R11, 0x1, 0x1f ;  /* 0x0c201f000b0d7f89 */ /* 0x000e6200000e0000 */
[----:B------:R-:W-:-:S03]  /*9120*/  LOP3.LUT R12, R12, 0xffff, RZ, 0xc0, !PT ;  /* 0x0000ffff0c0c7812 */ /* 0x000fc600078ec0ff */
[----:B------:R2:W3:Y:S01]  /*9130*/  MUFU.EX2 R224, R28 ;  /* 0x0000001c00e07308 */ /* 0x0004e20000000800 */
[----:B------:R-:W-:Y:S02]  /*9140*/  FSEL R195, R229, RZ, P4 ;  /* 0x000000ffe5c37208 */ /* 0x000fe40002000000 */
[----:B------:R-:W-:Y:S02]  /*9150*/  FSEL R4, R4, RZ, P4 ;  /* 0x000000ff04047208 */ /* 0x000fe40002000000 */
[----:B------:R-:W-:Y:S02]  /*9160*/  ISETP.LE.U32.AND P4, PT, R12, UR11, PT ;  /* 0x0000000b0c007c0c */ /* 0x000fe4000bf83070 */
[----:B------:R-:W-:Y:S01]  /*9170*/  LOP3.LUT R12, R14, 0xff, RZ, 0xc0, !PT ;  /* 0x000000ff0e0c7812 */ /* 0x000fe200078ec0ff */
[--C-:B------:R-:W-:Y:S01]  /*9180*/  FFMA.FTZ R178, R178, UR4, -R5.reuse ;  /* 0x00000004b2b27c23 */ /* 0x100fe20008010805 */
[--C-:B------:R-:W-:Y:S01]  /*9190*/  FFMA.FTZ R185, R185, UR4, -R5.reuse ;  /* 0x00000004b9b97c23 */ /* 0x100fe20008010805 */
[----:B------:R-:W-:Y:S01]  /*91a0*/  FFMA.FTZ R188, R19, UR4, -R5 ;  /* 0x0000000413bc7c23 */ /* 0x000fe20008010805 */
[----:B--2---:R-:W-:-:S02]  /*91b0*/  FSEL R28, R218, RZ, P1 ;  /* 0x000000ffda1c7208 */ /* 0x004fc40000800000 */
[----:B------:R-:W-:Y:S02]  /*91c0*/  ISETP.LE.U32.AND P1, PT, R12, UR11, PT ;  /* 0x0000000b0c007c0c */ /* 0x000fe4000bf23070 */
[----:B---3--:R-:W-:Y:S01]  /*91d0*/  F2FP.F16.F32.PACK_AB R19, R224, R213 ;  /* 0x000000d5e013723e */ /* 0x008fe200000000ff */
[--C-:B------:R-:W-:Y:S01]  /*91e0*/  FFMA.FTZ R174, R174, UR4, -R5.reuse ;  /* 0x00000004aeae7c23 */ /* 0x100fe20008010805 */
[--C-:B------:R-:W-:Y:S01]  /*91f0*/  FFMA.FTZ R30, R30, UR4, -R5.reuse ;  /* 0x000000041e1e7c23 */ /* 0x100fe20008010805 */
[--C-:B------:R-:W-:Y:S01]  /*9200*/  FFMA.FTZ R172, R25, UR4, -R5.reuse ;  /* 0x0000000419ac7c23 */ /* 0x100fe20008010805 */
[--C-:B------:R-:W-:Y:S01]  /*9210*/  FFMA.FTZ R193, R182, UR4, -R5.reuse ;  /* 0x00000004b6c17c23 */ /* 0x100fe20008010805 */
[--C-:B------:R-:W-:Y:S01]  /*9220*/  FFMA.FTZ R191, R3, UR4, -R5.reuse ;  /* 0x0000000403bf7c23 */ /* 0x100fe20008010805 */
[----:B------:R-:W-:Y:S01]  /*9230*/  MUFU.EX2 R12, R185 ;  /* 0x000000b9000c7308 */ /* 0x000fe20000000800 */
[----:B------:R-:W-:Y:S02]  /*9240*/  PRMT R18, R19, 0x7632, R18 ;  /* 0x0000763213127816 */ /* 0x000fe40000000012 */
[----:B------:R-:W-:-:S02]  /*9250*/  PRMT R5, R14, 0x7632, R5 ;  /* 0x000076320e057816 */ /* 0x000fc40000000005 */
[----:B------:R-:W-:-:S03]  /*9260*/  @!P1 HADD2 R182, -R19.H0_H0, -RZ.H0_H0 ;  /* 0xa00000ff13b69230 */ /* 0x000fc60000000900 */
[----:B------:R-:W2:Y:S01]  /*9270*/  MUFU.EX2 R178, R178 ;  /* 0x000000b200b27308 */ /* 0x000ea20000000800 */
[----:B------:R-:W-:Y:S01]  /*9280*/  LOP3.LUT R5, R5, 0xff, RZ, 0xc0, !PT ;  /* 0x000000ff05057812 */ /* 0x000fe200078ec0ff */
[----:B------:R-:W-:Y:S01]  /*9290*/  @!P4 HADD2 R196, -R18.H0_H0, -RZ.H0_H0 ;  /* 0xa00000ff12c4c230 */ /* 0x000fe20000000900 */
[----:B-1----:R-:W-:Y:S02]  /*92a0*/  FMNMX.FTZ R219, R11, R13, !PT ;  /* 0x0000000d0bdb7209 */ /* 0x002fe40007810000 */
[----:B------:R-:W-:Y:S02]  /*92b0*/  PRMT R249, R19, 0x5410, R18 ;  /* 0x0000541013f97816 */ /* 0x000fe40000000012 */
[----:B------:R-:W-:Y:S01]  /*92c0*/  @!P1 PRMT R19, R182, 0x5410, RZ ;  /* 0x00005410b6139816 */ /* 0x000fe200000000ff */
[--C-:B------:R-:W-:Y:S01]  /*92d0*/  FFMA.FTZ R189, R184, UR4, -R4.reuse ;  /* 0x00000004b8bd7c23 */ /* 0x100fe20008010804 */
[----:B------:R-:W-:Y:S01]  /*92e0*/  ISETP.LE.U32.AND P1, PT, R5, UR11, PT ;  /* 0x0000000b05007c0c */ /* 0x000fe2000bf23070 */
[--C-:B------:R-:W-:Y:S01]  /*92f0*/  FFMA.FTZ R190, R177, UR4, -R4.reuse ;  /* 0x00000004b1be7c23 */ /* 0x100fe20008010804 */
[--C-:B------:R-:W-:Y:S01]  /*9300*/  FFMA.FTZ R197, R173, UR4, -R4.reuse ;  /* 0x00000004adc57c23 */ /* 0x100fe20008010804 */
[--C-:B------:R-:W-:Y:S01]  /*9310*/  FFMA.FTZ R198, R29, UR4, -R4.reuse ;  /* 0x000000041dc67c23 */ /* 0x100fe20008010804 */
[--C-:B------:R-:W-:Y:S01]  /*9320*/  FFMA.FTZ R205, R23, UR4, -R4.reuse ;  /* 0x0000000417cd7c23 */ /* 0x100fe20008010804 */
[--C-:B------:R-:W-:Y:S01]  /*9330*/  FFMA.FTZ R206, R22, UR4, -R4.reuse ;  /* 0x0000000416ce7c23 */ /* 0x100fe20008010804 */
[--C-:B------:R-:W-:Y:S01]  /*9340*/  FFMA.FTZ R215, R181, UR4, -R4.reuse ;  /* 0x00000004b5d77c23 */ /* 0x100fe20008010804 */
[----:B------:R-:W-:Y:S01]  /*9350*/  FFMA.FTZ R216, R21, UR4, -R4 ;  /* 0x0000000415d87c23 */ /* 0x000fe20008010804 */
[----:B------:R-:W-:Y:S01]  /*9360*/  @!P4 PRMT R18, R196, 0x5410, RZ ;  /* 0x00005410c412c816 */ /* 0x000fe200000000ff */
[C---:B------:R-:W-:Y:S01]  /*9370*/  FMUL.FTZ R4, R219.reuse, UR4 ;  /* 0x00000004db047c20 */ /* 0x040fe20008410000 */
[----:B------:R-:W-:-:S02]  /*9380*/  FSETP.NEU.FTZ.AND P4, PT, R219, -INF , PT ;  /* 0xff800000db00780b */ /* 0x000fc40003f9d000 */
[----:B--2---:R-:W-:Y:S02]  /*9390*/  F2FP.F16.F32.PACK_AB R21, R178, R12 ;  /* 0x0000000cb215723e */ /* 0x004fe400000000ff */
[----:B------:R-:W-:-:S05]  /*93a0*/  FSEL R4, R4, RZ, P4 ;  /* 0x000000ff04047208 */ /* 0x000fca0002000000 */
[--C-:B------:R-:W-:Y:S01]  /*93b0*/  FFMA.FTZ R207, R24, UR4, -R4.reuse ;  /* 0x0000000418cf7c23 */ /* 0x100fe20008010804 */
[----:B------:R-:W-:Y:S01]  /*93c0*/  FFMA.FTZ R210, R20, UR4, -R4 ;  /* 0x0000000414d27c23 */ /* 0x000fe20008010804 */
[----:B------:R-:W-:Y:S01]  /*93d0*/  @!P1 HADD2 R24, -R21.H0_H0, -RZ.H0_H0 ;  /* 0xa00000ff15189230 */ /* 0x000fe20000000900 */
[----:B------:R-:W-:Y:S01]  /*93e0*/  PRMT R20, R21, 0x7632, R20 ;  /* 0x0000763215147816 */ /* 0x000fe20000000014 */
[--C-:B------:R-:W-:Y:S01]  /*93f0*/  FFMA.FTZ R22, R179, UR4, -R4.reuse ;  /* 0x00000004b3167c23 */ /* 0x100fe20008010804 */
[--C-:B------:R-:W-:Y:S01]  /*9400*/  FFMA.FTZ R31, R31, UR4, -R4.reuse ;  /* 0x000000041f1f7c23 */ /* 0x100fe20008010804 */
[--C-:B------:R-:W-:Y:S01]  /*9410*/  FFMA.FTZ R173, R175, UR4, -R4.reuse ;  /* 0x00000004afad7c23 */ /* 0x100fe20008010804 */
[--C-:B------:R-:W-:Y:S01]  /*9420*/  FFMA.FTZ R196, R34, UR4, -R4.reuse ;  /* 0x0000000422c47c23 */ /* 0x100fe20008010804 */
[--C-:B------:R-:W-:Y:S01]  /*9430*/  FFMA.FTZ R230, R183, UR4, -R4.reuse ;  /* 0x00000004b7e67c23 */ /* 0x100fe20008010804 */
[----:B------:R-:W-:Y:S01]  /*9440*/  FFMA.FTZ R231, R211, UR4, -R4 ;  /* 0x00000004d3e77c23 */ /* 0x000fe20008010804 */
[----:B------:R-:W-:-:S02]  /*9450*/  SHF.R.U32.HI R4, RZ, 0x18, R14 ;  /* 0x00000018ff047819 */ /* 0x000fc4000001160e */
[----:B------:R-:W-:Y:S01]  /*9460*/  PRMT R248, R21, 0x5410, R20 ;  /* 0x0000541015f87816 */ /* 0x000fe20000000014 */
[--C-:B------:R-:W-:Y:S01]  /*9470*/  FFMA.FTZ R180, R180, UR4, -R10.reuse ;  /* 0x00000004b4b47c23 */ /* 0x100fe2000801080a */
[----:B------:R-:W-:Y:S01]  /*9480*/  @!P1 PRMT R21, R24, 0x5410, RZ ;  /* 0x0000541018159816 */ /* 0x000fe200000000ff */
[----:B------:R-:W-:Y:S01]  /*9490*/  FFMA.FTZ R176, R176, UR4, -R10 ;  /* 0x00000004b0b07c23 */ /* 0x000fe2000801080a */
[----:B------:R-:W-:-:S03]  /*94a0*/  ISETP.LE.U32.AND P1, PT, R4, UR11, PT ;  /* 0x0000000b04007c0c */ /* 0x000fc6000bf23070 */
[----:B------:R-:W-:Y:S01]  /*94b0*/  MUFU.EX2 R180, R180 ;  /* 0x000000b400b47308 */ /* 0x000fe20000000800 */
[----:B------:R-:W-:-:S07]  /*94c0*/  IMAD.MOV.U32 R4, RZ, RZ, R192 ;  /* 0x000000ffff047224 */ /* 0x000fce00078e00c0 */
[----:B------:R-:W1:Y:S02]  /*94d0*/  MUFU.EX2 R176, R176 ;  /* 0x000000b000b07308 */ /* 0x000e640000000800 */
[----:B------:R-:W-:Y:S01]  /*94e0*/  @!P1 HADD2 R23, -R20.H0_H0, -RZ.H0_H0 ;  /* 0xa00000ff14179230 */ /* 0x000fe20000000900 */
[----:B------:R-:W-:-:S04]  /*94f0*/  LOP3.LUT R4, R4, 0xff, RZ, 0xc0, !PT ;  /* 0x000000ff04047812 */ /* 0x000fc800078ec0ff */
[----:B------:R-:W-:Y:S02]  /*9500*/  @!P1 PRMT R20, R23, 0x5410, RZ ;  /* 0x0000541017149816 */ /* 0x000fe400000000ff */
[----:B------:R-:W-:Y:S01]  /*9510*/  ISETP.LE.U32.AND P1, PT, R4, UR11, PT ;  /* 0x0000000b04007c0c */ /* 0x000fe2000bf23070 */
[----:B------:R-:W-:Y:S01]  /*9520*/  FFMA.FTZ R15, R186, UR4, -R10 ;  /* 0x00000004ba0f7c23 */ /* 0x000fe2000801080a */
[----:B-1----:R-:W-:-:S04]  /*9530*/  F2FP.F16.F32.PACK_AB R5, R176, R180 ;  /* 0x000000b4b005723e */ /* 0x002fc800000000ff */
[----:B------:R-:W-:Y:S01]  /*9540*/  PRMT R186, R5, 0x7610, R186 ;  /* 0x0000761005ba7816 */ /* 0x000fe200000000ba */
[----:B------:R-:W-:Y:S01]  /*9550*/  FADD.FTZ R4, R135, -R28 ;  /* 0x8000001c87047221 */ /* 0x000fe20000010000 */
[----:B------:R-:W-:-:S05]  /*9560*/  PRMT R185, R5, 0x7632, R185 ;  /* 0x0000763205b97816 */ /* 0x000fca00000000b9 */
[----:B------:R-:W-:Y:S01]  /*9570*/  @!P1 HADD2 R135, -R186.H0_H0, -RZ.H0_H0 ;  /* 0xa00000ffba879230 */ /* 0x000fe20000000900 */
[----:B------:R-:W-:Y:S02]  /*9580*/  PRMT R5, R192, 0x7771, RZ ;  /* 0x00007771c0057816 */ /* 0x000fe400000000ff */
[----:B------:R-:W-:Y:S02]  /*9590*/  PRMT R234, R186, 0x5410, R185 ;  /* 0x00005410baea7816 */ /* 0x000fe400000000b9 */
[----:B------:R-:W-:Y:S02]  /*95a0*/  @!P1 PRMT R186, R135, 0x5410, RZ ;  /* 0x0000541087ba9816 */ /* 0x000fe400000000ff */
[----:B------:R-:W-:Y:S01]  /*95b0*/  ISETP.GT.U32.AND P1, PT, R5, UR11, PT ;  /* 0x0000000b05007c0c */ /* 0x000fe2000bf24070 */
[----:B------:R-:W-:Y:S01]  /*95c0*/  MUFU.EX2 R174, R174 ;  /* 0x000000ae00ae7308 */ /* 0x000fe20000000800 */
[--C-:B------:R-:W-:Y:S01]  /*95d0*/  FFMA.FTZ R35, R35, UR4, -R10.reuse ;  /* 0x0000000423237c23 */ /* 0x100fe2000801080a */
[--C-:B------:R-:W-:Y:S01]  /*95e0*/  FFMA.FTZ R27, R27, UR4, -R10.reuse ;  /* 0x000000041b1b7c23 */ /* 0x100fe2000801080a */
[----:B------:R-:W-:Y:S01]  /*95f0*/  FFMA.FTZ R26, R26, UR4, -R10 ;  /* 0x000000041a1a7c23 */ /* 0x000fe2000801080a */
[----:B------:R-:W-:-:S04]  /*9600*/  FADD.FTZ R10, R136, -R187 ;  /* 0x800000bb880a7221 */ /* 0x000fc80000010000 */
[----:B------:R-:W1:Y:S01]  /*9610*/  MUFU.EX2 R30, R30 ;  /* 0x0000001e001e7308 */ /* 0x000e620000000800 */
[----:B------:R-:W-:Y:S01]  /*9620*/  FMUL.FTZ R4, R4, UR4 ;  /* 0x0000000404047c20 */ /* 0x000fe20008410000 */
[----:B------:R-:W-:Y:S02]  /*9630*/  FMUL.FTZ R10, R10, UR4 ;  /* 0x000000040a0a7c20 */ /* 0x000fe40008410000 */
[----:B------:R-:W-:-:S04]  /*9640*/  @P1 HADD2 R25, -R185.H0_H0, -RZ.H0_H0 ;  /* 0xa00000ffb9191230 */ /* 0x000fc80000000900 */
[----:B------:R2:W-:Y:S01]  /*9650*/  MUFU.EX2 R11, R4 ;  /* 0x00000004000b7308 */ /* 0x0005e20000000800 */
[----:B------:R-:W-:-:S07]  /*9660*/  @P1 PRMT R185, R25, 0x5410, RZ ;  /* 0x0000541019b91816 */ /* 0x000fce00000000ff */
[----:B------:R-:W3:Y:S01]  /*9670*/  MUFU.EX2 R10, R10 ;  /* 0x0000000a000a7308 */ /* 0x000ee20000000800 */
[----:B--2---:R-:W-:-:S04]  /*9680*/  PRMT R4, R192, 0x7772, RZ ;  /* 0x00007772c0047816 */ /* 0x004fc800000000ff */
[----:B------:R-:W-:Y:S02]  /*9690*/  ISETP.GT.U32.AND P1, PT, R4, UR11, PT ;  /* 0x0000000b04007c0c */ /* 0x000fe4000bf24070 */
[----:B-1----:R-:W-:-:S04]  /*96a0*/  F2FP.F16.F32.PACK_AB R4, R30, R174 ;  /* 0x000000ae1e04723e */ /* 0x002fc800000000ff */
[C---:B------:R-:W-:Y:S02]  /*96b0*/  PRMT R184, R4.reuse, 0x7610, R184 ;  /* 0x0000761004b87816 */ /* 0x040fe400000000b8 */
[----:B------:R-:W-:Y:S01]  /*96c0*/  PRMT R183, R4, 0x7632, R183 ;  /* 0x0000763204b77816 */ /* 0x000fe200000000b7 */
[----:B---3--:R-:W-:Y:S01]  /*96d0*/  FFMA.FTZ R223, R223, R10, R12 ;  /* 0x0000000adfdf7223 */ /* 0x008fe2000001000c */
[----:B------:R-:W-:-:S03]  /*96e0*/  PRMT R4, R192, 0x7773, RZ ;  /* 0x00007773c0047816 */ /* 0x000fc600000000ff */
[----:B------:R-:W-:Y:S01]  /*96f0*/  @P1 HADD2 R136, -R184.H0_H0, -RZ.H0_H0 ;  /* 0xa00000ffb8881230 */ /* 0x000fe20000000900 */
[----:B------:R-:W-:Y:S01]  /*9700*/  PRMT R233, R184, 0x5410, R183 ;  /* 0x00005410b8e97816 */ /* 0x000fe200000000b7 */
[----:B------:R-:W-:-:S03]  /*9710*/  IMAD.WIDE.U32 R12, R194, -0x2daee0ad, RZ ;  /* 0xd2511f53c20c7825 */ /* 0x000fc600078e00ff */
[----:B------:R-:W-:Y:S02]  /*9720*/  @P1 PRMT R184, R136, 0x5410, RZ ;  /* 0x0000541088b81816 */ /* 0x000fe400000000ff */
[----:B------:R-:W-:Y:S01]  /*9730*/  ISETP.GT.U32.AND P1, PT, R4, UR11, PT ;  /* 0x0000000b04007c0c */ /* 0x000fe2000bf24070 */
[----:B------:R-:W-:Y:S01]  /*9740*/  MUFU.EX2 R35, R35 ;  /* 0x0000002300237308 */ /* 0x000fe20000000800 */
[----:B------:R-:W-:-:S07]  /*9750*/  LOP3.LUT R25, R212, UR14, R13, 0x96, !PT ;  /* 0x0000000ed4197c12 */ /* 0x000fce000f8e960d */
[----:B------:R-:W1:Y:S01]  /*9760*/  MUFU.EX2 R250, R27 ;  /* 0x0000001b00fa7308 */ /* 0x000e620000000800 */
[C---:B------:R-:W-:Y:S02]  /*9770*/  LOP3.LUT R4, R25.reuse, 0xffff, RZ, 0xc0, !PT ;  /* 0x0000ffff19047812 */ /* 0x040fe400078ec0ff */
[----:B------:R-:W-:Y:S02]  /*9780*/  LOP3.LUT R5, R25, 0xff, RZ, 0xc0, !PT ;  /* 0x000000ff19057812 */ /* 0x000fe400078ec0ff */
[----:B------:R-:W-:Y:S01]  /*9790*/  SHF.R.U32.HI R4, RZ, 0x8, R4 ;  /* 0x00000008ff047819 */ /* 0x000fe20000011604 */
[----:B------:R-:W-:Y:S01]  /*97a0*/  @P1 HADD2 R175, -R183.H0_H0, -RZ.H0_H0 ;  /* 0xa00000ffb7af1230 */ /* 0x000fe20000000900 */
[----:B------:R-:W-:Y:S02]  /*97b0*/  FSEL R13, R219, RZ, P4 ;  /* 0x000000ffdb0d7208 */ /* 0x000fe40002000000 */
[----:B------:R-:W-:Y:S02]  /*97c0*/  LOP3.LUT R4, R4, 0xffff, RZ, 0xc0, !PT ;  /* 0x0000ffff04047812 */ /* 0x000fe400078ec0ff */
[----:B------:R-:W-:-:S02]  /*97d0*/  ISETP.LE.U32.AND P4, PT, R5, UR11, PT ;  /* 0x0000000b05007c0c */ /* 0x000fc4000bf83070 */
[----:B------:R-:W-:Y:S02]  /*97e0*/  @P1 PRMT R183, R175, 0x5410, RZ ;  /* 0x00005410afb71816 */ /* 0x000fe400000000ff */
[----:B------:R-:W-:Y:S02]  /*97f0*/  ISETP.LE.U32.AND P1, PT, R4, UR11, PT ;  /* 0x0000000b04007c0c */ /* 0x000fe4000bf23070 */
[----:B-1----:R-:W-:Y:S01]  /*9800*/  F2FP.F16.F32.PACK_AB R4, R250, R35 ;  /* 0x00000023fa04723e */ /* 0x002fe200000000ff */
[----:B------:R-:W-:Y:S03]  /*9810*/  MUFU.EX2 R172, R172 ;  /* 0x000000ac00ac7308 */ /* 0x000fe60000000800 */
[C---:B------:R-:W-:Y:S02]  /*9820*/  PRMT R182, R4.reuse, 0x7610, R182 ;  /* 0x0000761004b67816 */ /* 0x040fe400000000b6 */
[----:B------:R-:W-:-:S03]  /*9830*/  PRMT R181, R4, 0x7632, R181 ;  /* 0x0000763204b57816 */ /* 0x000fc600000000b5 */
[----:B------:R-:W1:Y:S01]  /*9840*/  MUFU.EX2 R194, R188 ;  /* 0x000000bc00c27308 */ /* 0x000e620000000800 */
[----:B------:R-:W-:Y:S01]  /*9850*/  PRMT R4, R25, 0x7632, R4 ;  /* 0x0000763219047816 */ /* 0x000fe20000000004 */
[----:B------:R-:W-:Y:S01]  /*9860*/  @!P4 HADD2 R177, -R182.H0_H0, -RZ.H0_H0 ;  /* 0xa00000ffb6b1c230 */ /* 0x000fe20000000900 */
[----:B------:R-:W-:Y:S02]  /*9870*/  PRMT R237, R182, 0x5410, R181 ;  /* 0x00005410b6ed7816 */ /* 0x000fe400000000b5 */
[----:B------:R-:W-:Y:S01]  /*9880*/  LOP3.LUT R4, R4, 0xff, RZ, 0xc0, !PT ;  /* 0x000000ff04047812 */ /* 0x000fe200078ec0ff */
[----:B------:R-:W-:Y:S01]  /*9890*/  @!P1 HADD2 R179, -R181.H0_H0, -RZ.H0_H0 ;  /* 0xa00000ffb5b39230 */ /* 0x000fe20000000900 */
[----:B------:R-:W-:Y:S01]  /*98a0*/  @!P4 PRMT R182, R177, 0x5410, RZ ;  /* 0x00005410b1b6c816 */ /* 0x000fe200000000ff */
[----:B------:R-:W-:Y:S01]  /*98b0*/  FFMA.FTZ R222, R222, R11, R213 ;  /* 0x0000000bdede7223 */ /* 0x000fe200000100d5 */
[----:B------:R-:W-:Y:S02]  /*98c0*/  ISETP.LE.U32.AND P4, PT, R4, UR11, PT ;  /* 0x0000000b04007c0c */ /* 0x000fe4000bf83070 */
[----:B------:R-:W-:Y:S01]  /*98d0*/  SHF.R.U32.HI R4, RZ, 0x18, R25 ;  /* 0x00000018ff047819 */ /* 0x000fe20000011619 */
[----:B------:R-:W-:Y:S01]  /*98e0*/  FADD.FTZ R24, R224, R222 ;  /* 0x000000dee0187221 */ /* 0x000fe20000010000 */
[----:B------:R-:W-:-:S02]  /*98f0*/  @!P1 PRMT R181, R179, 0x5410, RZ ;  /* 0x00005410b3b59816 */ /* 0x000fc400000000ff */
[----:B------:R-:W-:Y:S02]  /*9900*/  ISETP.LE.U32.AND P1, PT, R4, UR11, PT ;  /* 0x0000000b04007c0c */ /* 0x000fe4000bf23070 */
[----:B-1----:R-:W-:Y:S01]  /*9910*/  F2FP.F16.F32.PACK_AB R4, R194, R172 ;  /* 0x000000acc204723e */ /* 0x002fe200000000ff */
[----:B------:R-:W-:Y:S01]  /*9920*/  FADD.FTZ R24, R180, R24 ;  /* 0x00000018b4187221 */ /* 0x000fe20000010000 */
[----:B------:R-:W-:Y:S02]  /*9930*/  MUFU.EX2 R226, R15 ;  /* 0x0000000f00e27308 */ /* 0x000fe40000000800 */
[C---:B------:R-:W-:Y:S02]  /*9940*/  PRMT R180, R4.reuse, 0x7610, R180 ;  /* 0x0000761004b47816 */ /* 0x040fe400000000b4 */
[----:B------:R-:W-:Y:S01]  /*9950*/  PRMT R179, R4, 0x7632, R179 ;  /* 0x0000763204b37816 */ /* 0x000fe200000000b3 */
[----:B------:R-:W-:-:S03]  /*9960*/  IMAD.MOV.U32 R4, RZ, RZ, R12 ;  /* 0x000000ffff047224 */ /* 0x000fc600078e000c */
[----:B------:R-:W1:Y:S01]  /*9970*/  MUFU.EX2 R238, R26 ;  /* 0x0000001a00ee7308 */ /* 0x000e620000000800 */
[----:B------:R-:W-:Y:S01]  /*9980*/  @!P4 HADD2 R200, -R180.H0_H0, -RZ.H0_H0 ;  /* 0xa00000ffb4c8c230 */ /* 0x000fe20000000900 */
[----:B------:R-:W-:Y:S01]  /*9990*/  LOP3.LUT R4, R4, 0xff, RZ, 0xc0, !PT ;  /* 0x000000ff04047812 */ /* 0x000fe200078ec0ff */
[----:B------:R-:W-:Y:S01]  /*99a0*/  @!P1 HADD2 R199, -R179.H0_H0, -RZ.H0_H0 ;  /* 0xa00000ffb3c79230 */ /* 0x000fe20000000900 */
[----:B------:R-:W-:Y:S02]  /*99b0*/  PRMT R236, R180, 0x5410, R179 ;  /* 0x00005410b4ec7816 */ /* 0x000fe400000000b3 */
[----:B------:R-:W-:Y:S02]  /*99c0*/  @!P4 PRMT R180, R200, 0x5410, RZ ;  /* 0x00005410c8b4c816 */ /* 0x000fe400000000ff */
[----:B------:R-:W-:Y:S02]  /*99d0*/  ISETP.LE.U32.AND P4, PT, R4, UR11, PT ;  /* 0x0000000b04007c0c */ /* 0x000fe4000bf83070 */
[----:B------:R-:W-:-:S02]  /*99e0*/  PRMT R4, R12, 0x7771, RZ ;  /* 0x000077710c047816 */ /* 0x000fc400000000ff */
[----:B------:R-:W-:Y:S02]  /*99f0*/  @!P1 PRMT R179, R199, 0x5410, RZ ;  /* 0x00005410c7b39816 */ /* 0x000fe400000000ff */
[----:B------:R-:W-:Y:S02]  /*9a00*/  ISETP.GT.U32.AND P1, PT, R4, UR11, PT ;  /* 0x0000000b04007c0c */ /* 0x000fe4000bf24070 */
[----:B-1----:R-:W-:Y:S01]  /*9a10*/  F2FP.F16.F32.PACK_AB R4, R238, R226 ;  /* 0x000000e2ee04723e */ /* 0x002fe200000000ff */
[----:B------:R-:W-:-:S03]  /*9a20*/  FADD.FTZ R23, R178, R223 ;  /* 0x000000dfb2177221 */ /* 0x000fc60000010000 */
[C---:B------:R-:W-:Y:S02]  /*9a30*/  PRMT R178, R4.reuse, 0x7610, R178 ;  /* 0x0000761004b27816 */ /* 0x040fe400000000b2 */
[----:B------:R-:W-:-:S03]  /*9a40*/  PRMT R177, R4, 0x7632, R177 ;  /* 0x0000763204b17816 */ /* 0x000fc600000000b1 */
[----:B------:R-:W-:Y:S01]  /*9a50*/  @!P4 HADD2 R201, -R178.H0_H0, -RZ.H0_H0 ;  /* 0xa00000ffb2c9c230 */ /* 0x000fe20000000900 */
[----:B------:R-:W-:Y:S01]  /*9a60*/  PRMT R4, R12, 0x7772, RZ ;  /* 0x000077720c047816 */ /* 0x000fe200000000ff */
[----:B------:R-:W-:Y:S01]  /*9a70*/  FADD.FTZ R5, R134, -R195 ;  /* 0x800000c386057221 */ /* 0x000fe20000010000 */
[----:B------:R-:W-:Y:S01]  /*9a80*/  PRMT R225, R178, 0x5410, R177 ;  /* 0x00005410b2e17816 */ /* 0x000fe200000000b1 */
[----:B------:R-:W-:Y:S01]  /*9a90*/  FADD.FTZ R13, R133, -R13 ;  /* 0x8000000d850d7221 */ /* 0x000fe20000010000 */
[----:B------:R-:W-:Y:S01]  /*9aa0*/  @!P4 PRMT R178, R201, 0x5410, RZ ;  /* 0x00005410c9b2c816 */ /* 0x000fe200000000ff */
[----:B------:R-:W-:Y:S01]  /*9ab0*/  @P1 HADD2 R134, -R177.H0_H0, -RZ.H0_H0 ;  /* 0xa00000ffb1861230 */ /* 0x000fe20000000900 */
[----:B------:R-:W-:Y:S02]  /*9ac0*/  ISETP.GT.U32.AND P4, PT, R4, UR11, PT ;  /* 0x0000000b04007c0c */ /* 0x000fe4000bf84070 */
[----:B------:R-:W-:Y:S01]  /*9ad0*/  PRMT R4, R12, 0x7773, RZ ;  /* 0x000077730c047816 */ /* 0x000fe200000000ff */
[----:B------:R-:W-:Y:S01]  /*9ae0*/  MUFU.EX2 R193, R193 ;  /* 0x000000c100c17308 */ /* 0x000fe20000000800 */
[----:B------:R-:W-:Y:S01]  /*9af0*/  FMUL.FTZ R13, R13, UR4 ;  /* 0x000000040d0d7c20 */ /* 0x000fe20008410000 */
[----:B------:R-:W-:-:S02]  /*9b00*/  @P1 PRMT R177, R134, 0x5410, RZ ;  /* 0x0000541086b11816 */ /* 0x000fc400000000ff */
[----:B------:R-:W-:-:S04]  /*9b10*/  ISETP.GT.U32.AND P1, PT, R4, UR11, PT ;  /* 0x0000000b04007c0c */ /* 0x000fc8000bf24070 */
[----:B------:R-:W1:Y:S08]  /*9b20*/  MUFU.EX2 R227, R191 ;  /* 0x000000bf00e37308 */ /* 0x000e700000000800 */
[----:B------:R-:W-:Y:S08]  /*9b30*/  MUFU.EX2 R22, R22 ;  /* 0x0000001600167308 */ /* 0x000ff00000000800 */
[----:B------:R1:W2:Y:S08]  /*9b40*/  MUFU.EX2 R4, R13 ;  /* 0x0000000d00047308 */ /* 0x0002b00000000800 */
[----:B------:R-:W3:Y:S01]  /*9b50*/  MUFU.EX2 R26, R31 ;  /* 0x0000001f001a7308 */ /* 0x000ee20000000800 */
[----:B------:R-:W-:Y:S01]  /*9b60*/  FADD.FTZ R23, R174, R23 ;  /* 0x00000017ae177221 */ /* 0x000fe20000010000 */
[----:B------:R-:W-:Y:S01]  /*9b70*/  FADD.FTZ R15, R176, R24 ;  /* 0x00000018b00f7221 */ /* 0x000fe20000010000 */
[----:B-1----:R-:W-:Y:S01]  /*9b80*/  F2FP.F16.F32.PACK_AB R13, R227, R193 ;  /* 0x000000c1e30d723e */ /* 0x002fe200000000ff */
[----:B--2---:R-:W-:Y:S01]  /*9b90*/  FFMA.FTZ R221, R221, R4, R22 ;  /* 0x00000004dddd7223 */ /* 0x004fe20000010016 */
[----:B------:R-:W-:-:S02]  /*9ba0*/  FADD.FTZ R23, R30, R23 ;  /* 0x000000171e177221 */ /* 0x000fc40000010000 */
[C---:B------:R-:W-:Y:S02]  /*9bb0*/  PRMT R176, R13.reuse, 0x7610, R176 ;  /* 0x000076100db07816 */ /* 0x040fe400000000b0 */
[----:B------:R-:W-:Y:S02]  /*9bc0*/  PRMT R175, R13, 0x7632, R175 ;  /* 0x000076320daf7816 */ /* 0x000fe400000000af */
[----:B------:R-:W-:Y:S01]  /*9bd0*/  LOP3.LUT R13, R244, UR28, R17, 0x96, !PT ;  /* 0x0000001cf40d7c12 */ /* 0x000fe2000f8e9611 */
[----:B---3--:R-:W-:Y:S01]  /*9be0*/  FADD.FTZ R221, R26, R221 ;  /* 0x000000dd1add7221 */ /* 0x008fe20000010000 */
[----:B------:R-:W-:Y:S01]  /*9bf0*/  FADD.FTZ R133, R172, R23 ;  /* 0x00000017ac857221 */ /* 0x000fe20000010000 */
[----:B------:R-:W-:Y:S02]  /*9c00*/  F2FP.F16.F32.PACK_AB R26, R26, R22 ;  /* 0x000000161a1a723e */ /* 0x000fe400000000ff */
[----:B------:R-:W-:Y:S01]  /*9c10*/  IMAD.WIDE.U32 R22, R13, -0x2daee0ad, RZ ;  /* 0xd2511f530d167825 */ /* 0x000fe200078e00ff */
[----:B------:R-:W-:-:S03]  /*9c20*/  LOP3.LUT R16, R16, UR27, R241, 0x96, !PT ;  /* 0x0000001b10107c12 */ /* 0x000fc6000f8e96f1 */
[----:B------:R-:W-:Y:S01]  /*9c30*/  FMUL.FTZ R5, R5, UR4 ;  /* 0x0000000405057c20 */ /* 0x000fe20008410000 */
[----:B------:R-:W-:Y:S01]  /*9c40*/  LOP3.LUT R13, R242, UR26, R23, 0x96, !PT ;  /* 0x0000001af20d7c12 */ /* 0x000fe2000f8e9617 */
[----:B------:R-:W-:Y:S01]  /*9c50*/  IMAD.WIDE.U32 R16, R16, -0x2daee0ad, RZ ;  /* 0xd2511f5310107825 */ /* 0x000fe200078e00ff */
[----:B------:R-:W-:Y:S03]  /*9c60*/  MUFU.EX2 R189, R189 ;  /* 0x000000bd00bd7308 */ /* 0x000fe60000000800 */
[----:B------:R-:W-:Y:S01]  /*9c70*/  FADD.FTZ R187, R35, R15 ;  /* 0x0000000f23bb7221 */ /* 0x000fe20000010000 */
[----:B------:R-:W-:Y:S01]  /*9c80*/  IMAD.WIDE.U32 R30, R13, -0x326172a9, RZ ;  /* 0xcd9e8d570d1e7825 */ /* 0x000fe200078e00ff */
[----:B------:R-:W-:-:S03]  /*9c90*/  LOP3.LUT R15, R22, UR23, R17, 0x96, !PT ;  /* 0x00000017160f7c12 */ /* 0x000fc6000f8e9611 */
[----:B------:R-:W1:Y:S01]  /*9ca0*/  MUFU.EX2 R190, R190 ;  /* 0x000000be00be7308 */ /* 0x000e620000000800 */
[----:B------:R-:W-:-:S07]  /*9cb0*/  LOP3.LUT R13, R240, UR24, R31, 0x96, !PT ;  /* 0x00000018f00d7c12 */ /* 0x000fce000f8e961f */
[----:B------:R-:W2:Y:S01]  /*9cc0*/  MUFU.EX2 R5, R5 ;  /* 0x0000000500057308 */ /* 0x000ea20000000800 */
[----:B------:R-:W-:-:S04]  /*9cd0*/  IMAD.WIDE.U32 R22, R15, -0x326172a9, RZ ;  /* 0xcd9e8d570f167825 */ /* 0x000fc800078e00ff */
[----:B------:R-:W-:Y:S01]  /*9ce0*/  IMAD.WIDE.U32 R134, R13, -0x2daee0ad, RZ ;  /* 0xd2511f530d867825 */ /* 0x000fe200078e00ff */
[----:B------:R-:W-:Y:S02]  /*9cf0*/  LOP3.LUT R13, R30, UR19, R23, 0x96, !PT ;  /* 0x000000131e0d7c12 */ /* 0x000fe4000f8e9617 */
[----:B-1----:R-:W-:Y:S02]  /*9d00*/  F2FP.F16.F32.PACK_AB R24, R190, R189 ;  /* 0x000000bdbe18723e */ /* 0x002fe400000000ff */
[----:B------:R-:W-:Y:S01]  /*9d10*/  LOP3.LUT R16, R16, UR18, R135, 0x96, !PT ;  /* 0x0000001210107c12 */ /* 0x000fe2000f8e9687 */
[----:B--2---:R-:W-:Y:S01]  /*9d20*/  FFMA.FTZ R220, R220, R5, R189 ;  /* 0x00000005dcdc7223 */ /* 0x004fe200000100bd */
[----:B------:R-:W-:-:S05]  /*9d30*/  IMAD.WIDE.U32 R188, R13, -0x2daee0ad, RZ ;  /* 0xd2511f530dbc7825 */ /* 0x000fca00078e00ff */
[----:B------:R-:W-:Y:S01]  /*9d40*/  LOP3.LUT R134, R134, UR16, R189, 0x96, !PT ;  /* 0x0000001086867c12 */ /* 0x000fe2000f8e96bd */
[----:B------:R-:W-:-:S04]  /*9d50*/  IMAD.WIDE.U32 R16, R16, -0x326172a9, RZ ;  /* 0xcd9e8d5710107825 */ /* 0x000fc800078e00ff */
[----:B------:R-:W-:Y:S01]  /*9d60*/  FMUL.FTZ R201, R117, R11 ;  /* 0x0000000b75c97220 */ /* 0x000fe20000410000 */
[----:B------:R-:W-:-:S04]  /*9d70*/  IMAD.WIDE.U32 R134, R134, -0x326172a9, RZ ;  /* 0xcd9e8d5786867825 */ /* 0x000fc800078e00ff */
[----:B------:R-:W-:Y:S02]  /*9d80*/  @P1 HADD2 R202, -R175.H0_H0, -RZ.H0_H0 ;  /* 0xa00000ffafca1230 */ /* 0x000fe40000000900 */
[----:B------:R-:W-:Y:S01]  /*9d90*/  IMAD.MOV.U32 R117, RZ, RZ, R227 ;  /* 0x000000ffff757224 */ /* 0x000fe200078e00e3 */
[----:B------:R-:W-:Y:S01]  /*9da0*/  LOP3.LUT R15, R16, UR15, R135, 0x96, !PT ;  /* 0x0000000f100f7c12 */ /* 0x000fe2000f8e9687 */
[----:B------:R-:W-:Y:S01]  /*9db0*/  FMUL.FTZ R227, R51, R10 ;  /* 0x0000000a33e37220 */ /* 0x000fe20000410000 */
[----:B------:R-:W1:Y:S01]  /*9dc0*/  MUFU.EX2 R173, R173 ;  /* 0x000000ad00ad7308 */ /* 0x000e620000000800 */
[----:B------:R-:W2:Y:S01]  /*9dd0*/  LDL R51, [R1+0xa0] ;  /* 0x0000a00001337983 */ /* 0x000ea20000100800 */
[----:B------:R-:W-:Y:S02]  /*9de0*/  LOP3.LUT R13, R15, 0xff, RZ, 0xc0, !PT ;  /* 0x000000ff0f0d7812 */ /* 0x000fe400078ec0ff */
[----:B------:R-:W-:-:S04]  /*9df0*/  PRMT R251, R176, 0x5410, R175 ;  /* 0x00005410b0fb7816 */ /* 0x000fc800000000af */
[----:B------:R-:W3:Y:S01]  /*9e00*/  MUFU.EX2 R27, R196 ;  /* 0x000000c4001b7308 */ /* 0x000ee20000000800 */
[----:B------:R-:W-:Y:S01]  /*9e10*/  @P1 PRMT R175, R202, 0x5410, RZ ;  /* 0x00005410caaf1816 */ /* 0x000fe200000000ff */
[----:B------:R-:W-:Y:S01]  /*9e20*/  @P4 HADD2 R203, -R176.H0_H0, -RZ.H0_H0 ;  /* 0xa00000ffb0cb4230 */ /* 0x000fe20000000900 */
[----:B------:R-:W-:-:S05]  /*9e30*/  ISETP.LE.U32.AND P1, PT, R13, UR11, PT ;  /* 0x0000000b0d007c0c */ /* 0x000fca000bf23070 */
[----:B------:R-:W4:Y:S01]  /*9e40*/  MUFU.EX2 R197, R197 ;  /* 0x000000c500c57308 */ /* 0x000f220000000800 */
[----:B------:R-:W-:Y:S01]  /*9e50*/  LOP3.LUT R13, R15, 0xffff, RZ, 0xc0, !PT ;  /* 0x0000ffff0f0d7812 */ /* 0x000fe200078ec0ff */
[----:B------:R-:W-:Y:S01]  /*9e60*/  FADD.FTZ R28, R190, R220 ;  /* 0x000000dcbe1c7221 */ /* 0x000fe20000010000 */
[----:B------:R-:W-:Y:S01]  /*9e70*/  LOP3.LUT R23, R22, UR17, R17, 0x96, !PT ;  /* 0x0000001116177c12 */ /* 0x000fe2000f8e9611 */
[-C--:B------:R-:W-:Y:S01]  /*9e80*/  FMUL.FTZ R224, R48, R11.reuse ;  /* 0x0000000b30e07220 */ /* 0x080fe20000410000 */
[----:B------:R-:W-:Y:S01]  /*9e90*/  SHF.R.U32.HI R13, RZ, 0x8, R13 ;  /* 0x00000008ff0d7819 */ /* 0x000fe2000001160d */
[----:B------:R-:W-:Y:S01]  /*9ea0*/  IMAD.MOV.U32 R191, RZ, RZ, R237 ;  /* 0x000000ffffbf7224 */ /* 0x000fe200078e00ed */
[----:B------:R-:W-:Y:S01]  /*9eb0*/  PRMT R16, R24, 0x7610, R16 ;  /* 0x0000761018107816 */ /* 0x000fe20000000010 */
[----:B------:R-:W-:Y:S01]  /*9ec0*/  IMAD.MOV.U32 R195, RZ, RZ, R236 ;  /* 0x000000ffffc37224 */ /* 0x000fe200078e00ec */
[----:B------:R-:W-:Y:S01]  /*9ed0*/  LOP3.LUT R13, R13, 0xffff, RZ, 0xc0, !PT ;  /* 0x0000ffff0d0d7812 */ /* 0x000fe200078ec0ff */
[----:B------:R-:W5:Y:S01]  /*9ee0*/  MUFU.EX2 R22, R198 ;  /* 0x000000c600167308 */ /* 0x000f620000000800 */
[----:B------:R-:W-:Y:S01]  /*9ef0*/  @P4 PRMT R176, R203, 0x5410, RZ ;  /* 0x00005410cbb04816 */ /* 0x000fe200000000ff */
[----:B------:R-:W-:Y:S01]  /*9f00*/  FMUL.FTZ R152, R152, R11 ;  /* 0x0000000b98987220 */ /* 0x000fe20000410000 */
[----:B------:R-:W-:Y:S01]  /*9f10*/  ISETP.LE.U32.AND P4, PT, R13, UR11, PT ;  /* 0x0000000b0d007c0c */ /* 0x000fe2000bf83070 */
[----:B-1----:R-:W-:Y:S01]  /*9f20*/  FADD.FTZ R13, R173, R221 ;  /* 0x000000ddad0d7221 */ /* 0x002fe20000010000 */
[----:B------:R-:W-:-:S02]  /*9f30*/  @!P1 HADD2 R214, -R16.H0_H0, -RZ.H0_H0 ;  /* 0xa00000ff10d69230 */ /* 0x000fc40000000900 */
[-C--:B------:R-:W-:Y:S01]  /*9f40*/  FMUL.FTZ R153, R153, R11.reuse ;  /* 0x0000000b99997220 */ /* 0x080fe20000410000 */
[-C--:B------:R-:W-:Y:S01]  /*9f50*/  FMUL.FTZ R148, R148, R11.reuse ;  /* 0x0000000b94947220 */ /* 0x080fe20000410000 */
[--C-:B---3--:R-:W-:Y:S01]  /*9f60*/  FADD.FTZ R35, R27, R13.reuse ;  /* 0x0000000d1b237221 */ /* 0x108fe20000010000 */
[----:B------:R-:W-:Y:S01]  /*9f70*/  PRMT R13, R15, 0x7632, R13 ;  /* 0x000076320f0d7816 */ /* 0x000fe2000000000d */
[-C--:B------:R-:W-:Y:S01]  /*9f80*/  FMUL.FTZ R149, R149, R11.reuse ;  /* 0x0000000b95957220 */ /* 0x080fe20000410000 */
[----:B------:R-:W-:Y:S01]  /*9f90*/  PRMT R17, R24, 0x7632, R17 ;  /* 0x0000763218117816 */ /* 0x000fe20000000011 */
[-C--:B------:R-:W-:Y:S01]  /*9fa0*/  FMUL.FTZ R144, R144, R11.reuse ;  /* 0x0000000b90907220 */ /* 0x080fe20000410000 */
[----:B------:R-:W-:Y:S01]  /*9fb0*/  LOP3.LUT R13, R13, 0xff, RZ, 0xc0, !PT ;  /* 0x000000ff0d0d7812 */ /* 0x000fe200078ec0ff */
[----:B----4-:R-:W-:Y:S01]  /*9fc0*/  FADD.FTZ R28, R197, R28 ;  /* 0x0000001cc51c7221 */ /* 0x010fe20000010000 */
[----:B------:R-:W-:Y:S01]  /*9fd0*/  PRMT R189, R16, 0x5410, R17 ;  /* 0x0000541010bd7816 */ /* 0x000fe20000000011 */
[-C--:B------:R-:W-:Y:S01]  /*9fe0*/  FMUL.FTZ R145, R145, R11.reuse ;  /* 0x0000000b91917220 */ /* 0x080fe20000410000 */
[----:B------:R-:W-:Y:S01]  /*9ff0*/  @!P1 PRMT R16, R214, 0x5410, RZ ;  /* 0x00005410d6109816 */ /* 0x000fe200000000ff */
[----:B------:R-:W-:Y:S01]  /*a000*/  FMUL.FTZ R240, R36, R11 ;  /* 0x0000000b24f07220 */ /* 0x000fe20000410000 */
[----:B------:R-:W-:Y:S01]  /*a010*/  ISETP.LE.U32.AND P1, PT, R13, UR11, PT ;  /* 0x0000000b0d007c0c */ /* 0x000fe2000bf23070 */
[C---:B-----5:R-:W-:Y:S01]  /*a020*/  FADD.FTZ R28, R22.reuse, R28 ;  /* 0x0000001c161c7221 */ /* 0x060fe20000010000 */
[----:B------:R-:W-:Y:S01]  /*a030*/  IMAD.MOV.U32 R190, RZ, RZ, R225 ;  /* 0x000000ffffbe7224 */ /* 0x000fe200078e00e1 */
[----:B------:R-:W-:Y:S01]  /*a040*/  F2FP.F16.F32.PACK_AB R22, R22, R197 ;  /* 0x000000c51616723e */ /* 0x000fe200000000ff */
[-C--:B------:R-:W-:Y:S01]  /*a050*/  FMUL.FTZ R220, R140, R11.reuse ;  /* 0x0000000b8cdc7220 */ /* 0x080fe20000410000 */
[----:B------:R-:W-:Y:S01]  /*a060*/  FMUL.FTZ R221, R141, R11 ;  /* 0x0000000b8ddd7220 */ /* 0x000fe20000410000 */
[----:B------:R-:W-:-:S02]  /*a070*/  @!P4 HADD2 R48, -R17.H0_H0, -RZ.H0_H0 ;  /* 0xa00000ff1130c230 */ /* 0x000fc40000000900 */
        /* <DEDUP_REMOVED lines=21> */
[----:B------:R-:W-:-:S02]  /*a1d0*/  SHF.R.U32.HI R11, RZ, 0x18, R15 ;  /* 0x00000018ff0b7819 */ /* 0x000fc4000001160f */
[----:B------:R-:W-:Y:S01]  /*a1e0*/  PRMT R174, R26, 0x7610, R174 ;  /* 0x000076101aae7816 */ /* 0x000fe200000000ae */
[-C--:B------:R-:W-:Y:S01]  /*a1f0*/  FMUL.FTZ R222, R142, R10.reuse ;  /* 0x0000000a8ede7220 */ /* 0x080fe20000410000 */
[----:B------:R-:W-:Y:S01]  /*a200*/  @!P4 PRMT R17, R48, 0x5410, RZ ;  /* 0x000054103011c816 */ /* 0x000fe200000000ff */
[-C--:B------:R-:W-:Y:S01]  /*a210*/  FMUL.FTZ R223, R143, R10.reuse ;  /* 0x0000000a8fdf7220 */ /* 0x080fe20000410000 */
[----:B------:R-:W-:Y:S01]  /*a220*/  ISETP.LE.U32.AND P4, PT, R11, UR11, PT ;  /* 0x0000000b0b007c0c */ /* 0x000fe2000bf83070 */
[----:B------:R-:W-:Y:S01]  /*a230*/  IMAD.MOV.U32 R11, RZ, RZ, R134 ;  /* 0x000000ffff0b7224 */ /* 0x000fe200078e0086 */
[----:B------:R-:W-:Y:S01]  /*a240*/  F2FP.F16.F32.PACK_AB R27, R27, R173 ;  /* 0x000000ad1b1b723e */ /* 0x000fe200000000ff */
[----:B------:R-:W-:Y:S01]  /*a250*/  @!P1 HADD2 R52, -R174.H0_H0, -RZ.H0_H0 ;  /* 0xa00000ffae349230 */ /* 0x000fe20000000900 */
[----:B------:R-:W-:Y:S01]  /*a260*/  PRMT R173, R26, 0x7632, R173 ;  /* 0x000076321aad7816 */ /* 0x000fe200000000ad */
[-C--:B------:R-:W-:Y:S01]  /*a270*/  FMUL.FTZ R154, R154, R10.reuse ;  /* 0x0000000a9a9a7220 */ /* 0x080fe20000410000 */
[----:B------:R-:W-:Y:S01]  /*a280*/  LOP3.LUT R11, R11, 0xff, RZ, 0xc0, !PT ;  /* 0x000000ff0b0b7812 */ /* 0x000fe200078ec0ff */
[-C--:B------:R-:W-:Y:S01]  /*a290*/  FMUL.FTZ R155, R155, R10.reuse ;  /* 0x0000000a9b9b7220 */ /* 0x080fe20000410000 */
[----:B------:R-:W-:Y:S01]  /*a2a0*/  PRMT R64, R174, 0x5410, R173 ;  /* 0x00005410ae407816 */ /* 0x000fe200000000ad */
[-C--:B------:R-:W-:Y:S01]  /*a2b0*/  FMUL.FTZ R150, R150, R10.reuse ;  /* 0x0000000a96967220 */ /* 0x080fe20000410000 */
[----:B------:R-:W-:Y:S01]  /*a2c0*/  @!P1 PRMT R174, R52, 0x5410, RZ ;  /* 0x0000541034ae9816 */ /* 0x000fe200000000ff */
[----:B------:R-:W-:Y:S01]  /*a2d0*/  FMUL.FTZ R151, R151, R10 ;  /* 0x0000000a97977220 */ /* 0x000fe20000410000 */
[----:B------:R-:W-:Y:S01]  /*a2e0*/  ISETP.LE.U32.AND P1, PT, R11, UR11, PT ;  /* 0x0000000b0b007c0c */ /* 0x000fe2000bf23070 */
[----:B------:R-:W-:-:S04]  /*a2f0*/  IMAD.WIDE.U32 R30, R23, -0x2daee0ad, RZ ;  /* 0xd2511f53171e7825 */ /* 0x000fc800078e00ff */
[----:B------:R-:W-:Y:S01]  /*a300*/  @!P4 HADD2 R36, -R173.H0_H0, -RZ.H0_H0 ;  /* 0xa00000ffad24c230 */ /* 0x000fe20000000900 */
[----:B------:R-:W-:Y:S01]  /*a310*/  PRMT R172, R22, 0x7610, R172 ;  /* 0x0000761016ac7816 */ /* 0x000fe200000000ac */
[-C--:B------:R-:W-:Y:S01]  /*a320*/  FMUL.FTZ R146, R146, R10.reuse ;  /* 0x0000000a92927220 */ /* 0x080fe20000410000 */
        /* <DEDUP_REMOVED lines=27> */
[----:B------:R-:W-:Y:S01]  /*a4e0*/  PRMT R10, R134, 0x7771, RZ ;  /* 0x00007771860a7816 */ /* 0x000fe200000000ff */
[-C--:B------:R-:W-:Y:S01]  /*a4f0*/  FMUL.FTZ R168, R168, R5.reuse ;  /* 0x00000005a8a87220 */ /* 0x080fe20000410000 */
[----:B------:R-:W-:Y:S01]  /*a500*/  LOP3.LUT R24, R188, UR14, R31, 0x96, !PT ;  /* 0x0000000ebc187c12 */ /* 0x000fe2000f8e961f */
[----:B------:R-:W-:Y:S01]  /*a510*/  @!P1 HADD2 R37, -R172.H0_H0, -RZ.H0_H0 ;  /* 0xa00000ffac259230 */ /* 0x000fe20000000900 */
[----:B------:R-:W-:Y:S01]  /*a520*/  @!P4 PRMT R173, R36, 0x5410, RZ ;  /* 0x0000541024adc816 */ /* 0x000fe200000000ff */
[-C--:B------:R-:W-:Y:S01]  /*a530*/  FMUL.FTZ R169, R169, R5.reuse ;  /* 0x00000005a9a97220 */ /* 0x080fe20000410000 */
[-C--:B------:R-:W-:Y:S01]  /*a540*/  FMUL.FTZ R164, R164, R5.reuse ;  /* 0x00000005a4a47220 */ /* 0x080fe20000410000 */
[----:B------:R-:W1:Y:S01]  /*a550*/  MUFU.EX2 R26, R206 ;  /* 0x000000ce001a7308 */ /* 0x000e620000000800 */
[----:B------:R-:W-:Y:S01]  /*a560*/  PRMT R136, R22, 0x7632, R136 ;  /* 0x0000763216887816 */ /* 0x000fe20000000088 */
[-C--:B------:R-:W-:Y:S01]  /*a570*/  FMUL.FTZ R165, R165, R5.reuse ;  /* 0x00000005a5a57220 */ /* 0x080fe20000410000 */
[----:B------:R-:W-:Y:S01]  /*a580*/  ISETP.GT.U32.AND P4, PT, R10, UR11, PT ;  /* 0x0000000b0a007c0c */ /* 0x000fe2000bf84070 */
[-C--:B------:R-:W-:Y:S01]  /*a590*/  FMUL.FTZ R160, R160, R5.reuse ;  /* 0x00000005a0a07220 */ /* 0x080fe20000410000 */
[----:B------:R-:W-:Y:S01]  /*a5a0*/  LOP3.LUT R10, R24, 0xff, RZ, 0xc0, !PT ;  /* 0x000000ff180a7812 */ /* 0x000fe200078ec0ff */
[-C--:B------:R-:W-:Y:S01]  /*a5b0*/  FMUL.FTZ R161, R161, R5.reuse ;  /* 0x00000005a1a17220 */ /* 0x080fe20000410000 */
[----:B------:R-:W-:Y:S01]  /*a5c0*/  PRMT R50, R172, 0x5410, R136 ;  /* 0x00005410ac327816 */ /* 0x000fe20000000088 */
[-C--:B------:R-:W-:Y:S01]  /*a5d0*/  FMUL.FTZ R156, R156, R5.reuse ;  /* 0x000000059c9c7220 */ /* 0x080fe20000410000 */
[----:B------:R-:W-:Y:S01]  /*a5e0*/  @!P1 PRMT R172, R37, 0x5410, RZ ;  /* 0x0000541025ac9816 */ /* 0x000fe200000000ff */
[-C--:B------:R-:W-:Y:S01]  /*a5f0*/  FMUL.FTZ R157, R157, R5.reuse ;  /* 0x000000059d9d7220 */ /* 0x080fe20000410000 */
[----:B------:R-:W-:Y:S01]  /*a600*/  ISETP.LE.U32.AND P1, PT, R10, UR11, PT ;  /* 0x0000000b0a007c0c */ /* 0x000fe2000bf23070 */
[-C--:B------:R-:W-:Y:S01]  /*a610*/  FMUL.FTZ R56, R56, R5.reuse ;  /* 0x0000000538387220 */ /* 0x080fe20000410000 */
[----:B------:R-:W-:Y:S01]  /*a620*/  LOP3.LUT R10, R24, 0xffff, RZ, 0xc0, !PT ;  /* 0x0000ffff180a7812 */ /* 0x000fe200078ec0ff */
[-C--:B------:R-:W-:Y:S01]  /*a630*/  FMUL.FTZ R57, R57, R5.reuse ;  /* 0x0000000539397220 */ /* 0x080fe20000410000 */
[-C--:B------:R-:W-:Y:S01]  /*a640*/  FMUL.FTZ R72, R72, R5.reuse ;  /* 0x0000000548487220 */ /* 0x080fe20000410000 */
[----:B------:R-:W-:Y:S01]  /*a650*/  FMUL.FTZ R73, R73, R5 ;  /* 0x0000000549497220 */ /* 0x000fe20000410000 */
[----:B-1----:R-:W-:Y:S01]  /*a660*/  F2FP.F16.F32.PACK_AB R48, R26, R11 ;  /* 0x0000000b1a30723e */ /* 0x002fe200000000ff */
[-C--:B------:R-:W-:Y:S01]  /*a670*/  FMUL.FTZ R76, R76, R5.reuse ;  /* 0x000000054c4c7220 */ /* 0x080fe20000410000 */
[----:B------:R-:W-:Y:S01]  /*a680*/  SHF.R.U32.HI R10, RZ, 0x8, R10 ;  /* 0x00000008ff0a7819 */ /* 0x000fe2000001160a */
[-C--:B------:R-:W-:Y:S01]  /*a690*/  FMUL.FTZ R77, R77, R5.reuse ;  /* 0x000000054d4d7220 */ /* 0x080fe20000410000 */
[-C--:B------:R-:W-:Y:S01]  /*a6a0*/  FMUL.FTZ R88, R88, R5.reuse ;  /* 0x0000000558587220 */ /* 0x080fe20000410000 */
[-C--:B------:R-:W-:Y:S01]  /*a6b0*/  FMUL.FTZ R89, R89, R5.reuse ;  /* 0x0000000559597220 */ /* 0x080fe20000410000 */
[-C--:B------:R-:W-:Y:S01]  /*a6c0*/  FMUL.FTZ R92, R92, R5.reuse ;  /* 0x000000055c5c7220 */ /* 0x080fe20000410000 */
[----:B------:R-:W-:Y:S01]  /*a6d0*/  @!P1 HADD2 R38, -R48.H0_H0, -RZ.H0_H0 ;  /* 0xa00000ff30269230 */ /* 0x000fe20000000900 */
[----:B------:R-:W-:Y:S01]  /*a6e0*/  LOP3.LUT R10, R10, 0xffff, RZ, 0xc0, !PT ;  /* 0x0000ffff0a0a7812 */ /* 0x000fe200078ec0ff */
[-C--:B------:R-:W-:Y:S01]  /*a6f0*/  FMUL.FTZ R93, R93, R5.reuse ;  /* 0x000000055d5d7220 */ /* 0x080fe20000410000 */
[----:B------:R-:W-:Y:S01]  /*a700*/  PRMT R214, R48, 0x7610, R214 ;  /* 0x0000761030d67816 */ /* 0x000fe200000000d6 */
[-C--:B------:R-:W-:Y:S01]  /*a710*/  FMUL.FTZ R104, R104, R5.reuse ;  /* 0x0000000568687220 */ /* 0x080fe20000410000 */
[----:B------:R-:W-:Y:S01]  /*a720*/  @!P1 PRMT R214, R38, 0x5410, RZ ;  /* 0x0000541026d69816 */ /* 0x000fe200000000ff */
[-C--:B------:R-:W-:Y:S01]  /*a730*/  FMUL.FTZ R105, R105, R5.reuse ;  /* 0x0000000569697220 */ /* 0x080fe20000410000 */
[----:B------:R-:W-:Y:S01]  /*a740*/  ISETP.LE.U32.AND P1, PT, R10, UR11, PT ;  /* 0x0000000b0a007c0c */ /* 0x000fe2000bf23070 */
[----:B------:R-:W-:Y:S01]  /*a750*/  FADD.FTZ R22, R11, R28 ;  /* 0x0000001c0b167221 */ /* 0x000fe20000010000 */
[----:B------:R-:W-:Y:S01]  /*a760*/  MUFU.EX2 R23, R207 ;  /* 0x000000cf00177308 */ /* 0x000fe20000000800 */
[----:B------:R-:W-:Y:S01]  /*a770*/  PRMT R10, R24, 0x7632, R10 ;  /* 0x00007632180a7816 */ /* 0x000fe2000000000a */
[-C--:B------:R-:W-:Y:S01]  /*a780*/  FMUL.FTZ R108, R108, R5.reuse ;  /* 0x000000056c6c7220 */ /* 0x080fe20000410000 */
[-C--:B------:R-:W-:Y:S01]  /*a790*/  FMUL.FTZ R109, R109, R5.reuse ;  /* 0x000000056d6d7220 */ /* 0x080fe20000410000 */
[-C--:B------:R-:W-:Y:S01]  /*a7a0*/  FMUL.FTZ R120, R120, R5.reuse ;  /* 0x0000000578787220 */ /* 0x080fe20000410000 */
[----:B------:R-:W-:Y:S01]  /*a7b0*/  FMUL.FTZ R121, R121, R5 ;  /* 0x0000000579797220 */ /* 0x000fe20000410000 */
[----:B------:R-:W1:Y:S02]  /*a7c0*/  LDCU UR15, c[0x0][0x448] ;  /* 0x00008900ff0f77ac */ /* 0x000e640008000800 */
[----:B------:R-:W3:Y:S01]  /*a7d0*/  MUFU.EX2 R11, R210 ;  /* 0x000000d2000b7308 */ /* 0x000ee20000000800 */
[----:B------:R-:W-:-:S02]  /*a7e0*/  LOP3.LUT R10, R10, 0xff, RZ, 0xc0, !PT ;  /* 0x000000ff0a0a7812 */ /* 0x000fc400078ec0ff */
[----:B------:R-:W-:Y:S01]  /*a7f0*/  @!P1 HADD2 R39, -R48.H1_H1, -RZ.H0_H0 ;  /* 0xa00000ff30279230 */ /* 0x000fe20000000d00 */
[----:B------:R-:W-:-:S04]  /*a800*/  PRMT R213, R48, 0x7632, R213 ;  /* 0x0000763230d57816 */ /* 0x000fc800000000d5 */
[----:B------:R-:W-:Y:S02]  /*a810*/  @!P1 PRMT R213, R39, 0x5410, RZ ;  /* 0x0000541027d59816 */ /* 0x000fe400000000ff */
[----:B------:R-:W-:Y:S01]  /*a820*/  ISETP.LE.U32.AND P1, PT, R10, UR11, PT ;  /* 0x0000000b0a007c0c */ /* 0x000fe2000bf23070 */
[----:B------:R-:W-:Y:S02]  /*a830*/  @P4 HADD2 R49, -R136.H0_H0, -RZ.H0_H0 ;  /* 0xa00000ff88314230 */ /* 0x000fe40000000900 */
[-C--:B------:R-:W-:Y:S01]  /*a840*/  FMUL.FTZ R52, R40, R5.reuse ;  /* 0x0000000528347220 */ /* 0x080fe20000410000 */
[-C--:B------:R-:W-:Y:S01]  /*a850*/  FMUL.FTZ R53, R41, R5.reuse ;  /* 0x0000000529357220 */ /* 0x080fe20000410000 */
[-C--:B------:R-:W-:Y:S01]  /*a860*/  FMUL.FTZ R40, R44, R5.reuse ;  /* 0x000000052c287220 */ /* 0x080fe20000410000 */
[-C--:B------:R-:W-:Y:S01]  /*a870*/  FMUL.FTZ R41, R45, R5.reuse ;  /* 0x000000052d297220 */ /* 0x080fe20000410000 */
[----:B------:R-:W-:Y:S01]  /*a880*/  FMUL.FTZ R84, R60, R5 ;  /* 0x000000053c547220 */ /* 0x000fe20000410000 */
[----:B---3--:R-:W-:Y:S01]  /*a890*/  F2FP.F16.F32.PACK_AB R37, R11, R23 ;  /* 0x000000170b25723e */ /* 0x008fe200000000ff */
[-C--:B------:R-:W-:Y:S01]  /*a8a0*/  FMUL.FTZ R85, R61, R5.reuse ;  /* 0x000000053d557220 */ /* 0x080fe20000410000 */
[-C--:B------:R-:W-:Y:S01]  /*a8b0*/  FMUL.FTZ R100, R124, R5.reuse ;  /* 0x000000057c647220 */ /* 0x080fe20000410000 */
[----:B------:R-:W-:Y:S01]  /*a8c0*/  FMUL.FTZ R101, R125, R5 ;  /* 0x000000057d657220 */ /* 0x000fe20000410000 */
[----:B------:R-:W-:-:S02]  /*a8d0*/  PRMT R5, R134, 0x7772, RZ ;  /* 0x0000777286057816 */ /* 0x000fc400000000ff */
[----:B------:R-:W-:Y:S01]  /*a8e0*/  @P4 PRMT R136, R49, 0x5410, RZ ;  /* 0x0000541031884816 */ /* 0x000fe200000000ff */
[----:B------:R-:W-:Y:S01]  /*a8f0*/  @!P1 HADD2 R34, -R37.H0_H0, -RZ.H0_H0 ;  /* 0xa00000ff25229230 */ /* 0x000fe20000000900 */
[----:B------:R-:W-:Y:S02]  /*a900*/  ISETP.GT.U32.AND P4, PT, R5, UR11, PT ;  /* 0x0000000b05007c0c */ /* 0x000fe4000bf84070 */
[----:B------:R-:W-:Y:S02]  /*a910*/  SHF.R.U32.HI R5, RZ, 0x18, R24 ;  /* 0x00000018ff057819 */ /* 0x000fe40000011618 */
[----:B------:R-:W-:Y:S02]  /*a920*/  PRMT R212, R37, 0x7610, R212 ;  /* 0x0000761025d47816 */ /* 0x000fe400000000d4 */
[----:B------:R-:W-:Y:S02]  /*a930*/  @!P1 PRMT R212, R34, 0x5410, RZ ;  /* 0x0000541022d49816 */ /* 0x000fe400000000ff */
[----:B------:R-:W-:Y:S01]  /*a940*/  ISETP.LE.U32.AND P1, PT, R5, UR11, PT ;  /* 0x0000000b05007c0c */ /* 0x000fe2000bf23070 */
[----:B------:R-:W-:Y:S01]  /*a950*/  FADD.FTZ R13, R23, R35 ;  /* 0x00000023170d7221 */ /* 0x000fe20000010000 */
[----:B------:R-:W-:Y:S01]  /*a960*/  IMAD.MOV.U32 R5, RZ, RZ, R30 ;  /* 0x000000ffff057224 */ /* 0x000fe200078e001e */
[----:B------:R-:W-:Y:S01]  /*a970*/  MUFU.EX2 R23, R215 ;  /* 0x000000d700177308 */ /* 0x000fe20000000800 */
[----:B------:R-:W-:-:S07]  /*a980*/  PRMT R211, R37, 0x7632, R211 ;  /* 0x0000763225d37816 */ /* 0x000fce00000000d3 */
[----:B------:R-:W3:Y:S02]  /*a990*/  MUFU.EX2 R66, R216 ;  /* 0x000000d800427308 */ /* 0x000ee40000000800 */
[----:B------:R-:W-:Y:S01]  /*a9a0*/  @!P1 HADD2 R29, -R37.H1_H1, -RZ.H0_H0 ;  /* 0xa00000ff251d9230 */ /* 0x000fe20000000d00 */
[----:B------:R-:W-:-:S04]  /*a9b0*/  LOP3.LUT R5, R5, 0xff, RZ, 0xc0, !PT ;  /* 0x000000ff05057812 */ /* 0x000fc800078ec0ff */
[----:B------:R-:W-:Y:S02]  /*a9c0*/  @!P1 PRMT R211, R29, 0x5410, RZ ;  /* 0x000054101dd39816 */ /* 0x000fe400000000ff */
[----:B------:R-:W-:Y:S02]  /*a9d0*/  ISETP.LE.U32.AND P1, PT, R5, UR11, PT ;  /* 0x0000000b05007c0c */ /* 0x000fe4000bf23070 */
[----:B------:R-:W-:Y:S01]  /*a9e0*/  PRMT R135, R27, 0x7610, R135 ;  /* 0x000076101b877816 */ /* 0x000fe20000000087 */
[----:B------:R-:W-:Y:S01]  /*a9f0*/  FADD.FTZ R5, R194, R133 ;  /* 0x00000085c2057221 */ /* 0x000fe20000010000 */
[----:B---3--:R-:W-:-:S03]  /*aa00*/  F2FP.F16.F32.PACK_AB R31, R66, R23 ;  /* 0x00000017421f723e */ /* 0x008fc600000000ff */
[----:B------:R-:W-:Y:S01]  /*aa10*/  @P4 HADD2 R3, -R135.H0_H0, -RZ.H0_H0 ;  /* 0xa00000ff87034230 */ /* 0x000fe20000000900 */
[----:B------:R-:W-:Y:S01]  /*aa20*/  PRMT R133, R27, 0x7632, R133 ;  /* 0x000076321b857816 */ /* 0x000fe20000000085 */
[-C--:B------:R-:W-:Y:S01]  /*aa30*/  FMUL.FTZ R54, R42, R4.reuse ;  /* 0x000000042a367220 */ /* 0x080fe20000410000 */
[----:B------:R-:W-:-:S03]  /*aa40*/  FMUL.FTZ R55, R43, R4 ;  /* 0x000000042b377220 */ /* 0x000fc60000410000 */
[----:B------:R-:W-:Y:S01]  /*aa50*/  @!P1 HADD2 R0, -R31.H0_H0, -RZ.H0_H0 ;  /* 0xa00000ff1f009230 */ /* 0x000fe20000000900 */
        /* <DEDUP_REMOVED lines=32> */
[----:B------:R-:W-:Y:S01]  /*ac60*/  FADD.FTZ R4, R26, R22 ;  /* 0x000000161a047221 */ /* 0x000fe20000010000 */
[----:B------:R-:W-:-:S02]  /*ac70*/  PRMT R207, R31, 0x7610, R207 ;  /* 0x000076101fcf7816 */ /* 0x000fc400000000cf */
[----:B------:R-:W-:Y:S02]  /*ac80*/  PRMT R22, R135, 0x5410, R133 ;  /* 0x0000541087167816 */ /* 0x000fe40000000085 */
[----:B------:R-:W-:Y:S02]  /*ac90*/  @!P1 PRMT R207, R0, 0x5410, RZ ;  /* 0x0000541000cf9816 */ /* 0x000fe400000000ff */
[----:B------:R-:W-:Y:S02]  /*aca0*/  @P4 PRMT R135, R3, 0x5410, RZ ;  /* 0x0000541003874816 */ /* 0x000fe400000000ff */
[C---:B------:R-:W-:Y:S02]  /*acb0*/  PRMT R0, R30.reuse, 0x7771, RZ ;  /* 0x000077711e007816 */ /* 0x040fe400000000ff */
[----:B------:R-:W-:Y:S02]  /*acc0*/  PRMT R3, R30, 0x7772, RZ ;  /* 0x000077721e037816 */ /* 0x000fe400000000ff */
[----:B------:R-:W-:-:S02]  /*acd0*/  ISETP.GT.U32.AND P4, PT, R0, UR11, PT ;  /* 0x0000000b00007c0c */ /* 0x000fc4000bf84070 */
[----:B------:R-:W-:Y:S01]  /*ace0*/  ISETP.GT.U32.AND P1, PT, R3, UR11, PT ;  /* 0x0000000b03007c0c */ /* 0x000fe2000bf24070 */
[----:B-1----:R-:W-:Y:S01]  /*acf0*/  USHF.L.U32 UR9, UR15, 0x3, URZ ;  /* 0x000000030f097899 */ /* 0x002fe200080006ff */
[----:B------:R-:W-:Y:S01]  /*ad00*/  FADD.FTZ R0, R11, R13 ;  /* 0x0000000d0b007221 */ /* 0x000fe20000010000 */
[----:B---3--:R-:W-:-:S03]  /*ad10*/  F2FP.F16.F32.PACK_AB R36, R210, R10 ;  /* 0x0000000ad224723e */ /* 0x008fc600000000ff */
[----:B------:R-:W-:Y:S01]  /*ad20*/  FADD.FTZ R215, R10, R0 ;  /* 0x000000000ad77221 */ /* 0x000fe20000010000 */
[----:B------:R-:W-:Y:S02]  /*ad30*/  IMAD.U32 R0, RZ, RZ, UR9 ;  /* 0x00000009ff007e24 */ /* 0x000fe4000f8e00ff */
[----:B------:R-:W-:Y:S01]  /*ad40*/  FADD.FTZ R231, R193, R5 ;  /* 0x00000005c1e77221 */ /* 0x000fe20000010000 */
[----:B------:R-:W-:Y:S01]  /*ad50*/  FADD.FTZ R230, R23, R4 ;  /* 0x0000000417e67221 */ /* 0x000fe20000010000 */
[----:B------:R-:W-:Y:S02]  /*ad60*/  @P4 HADD2 R7, -R31.H1_H1, -RZ.H0_H0 ;  /* 0xa00000ff1f074230 */ /* 0x000fe40000000d00 */
[----:B------:R-:W-:-:S04]  /*ad70*/  IMAD.WIDE R4, R0, 0x2, R32 ;  /* 0x0000000200047825 */ /* 0x000fc800078e0220 */
[----:B------:R-:W-:Y:S01]  /*ad80*/  @P1 HADD2 R6, -R36.H0_H0, -RZ.H0_H0 ;  /* 0xa00000ff24061230 */ /* 0x000fe20000000900 */
[----:B------:R-:W-:Y:S01]  /*ad90*/  PRMT R206, R31, 0x7632, R206 ;  /* 0x000076321fce7816 */ /* 0x000fe200000000ce */
[----:B------:R-:W-:Y:S01]  /*ada0*/  IMAD.U32 R0, RZ, RZ, UR15 ;  /* 0x0000000fff007e24 */ /* 0x000fe2000f8e00ff */
[----:B------:R-:W-:Y:S02]  /*adb0*/  PRMT R205, R36, 0x7610, R205 ;  /* 0x0000761024cd7816 */ /* 0x000fe400000000cd */
[----:B------:R-:W-:Y:S02]  /*adc0*/  @P4 PRMT R206, R7, 0x5410, RZ ;  /* 0x0000541007ce4816 */ /* 0x000fe400000000ff */
[----:B------:R-:W-:Y:S01]  /*add0*/  @P1 PRMT R205, R6, 0x5410, RZ ;  /* 0x0000541006cd1816 */ /* 0x000fe200000000ff */
[----:B------:R-:W-:-:S04]  /*ade0*/  IMAD.WIDE R6, R0, 0x70, R4 ;  /* 0x0000007000067825 */ /* 0x000fc800078e0204 */
[----:B------:R-:W-:-:S04]  /*adf0*/  IMAD.WIDE R4, R0, -0x70, R6 ;  /* 0xffffff9000047825 */ /* 0x000fc800078e0206 */
[----:B------:R-:W-:-:S04]  /*ae00*/  IMAD.WIDE R4, R0, 0x70, R4 ;  /* 0x0000007000047825 */ /* 0x000fc800078e0204 */
[----:B------:R-:W-:-:S04]  /*ae10*/  IMAD.WIDE R4, R0, -0x70, R4 ;  /* 0xffffff9000047825 */ /* 0x000fc800078e0204 */
[----:B------:R-:W-:Y:S01]  /*ae20*/  IMAD.WIDE R4, R0, 0x70, R4 ;  /* 0x0000007000047825 */ /* 0x000fe200078e0204 */
[----:B------:R-:W-:-:S03]  /*ae30*/  PRMT R3, R134, 0x7773, RZ ;  /* 0x0000777386037816 */ /* 0x000fc600000000ff */
[----:B------:R-:W-:Y:S01]  /*ae40*/  IMAD.WIDE R4, R0, -0x70, R4 ;  /* 0xffffff9000047825 */ /* 0x000fe200078e0204 */
[----:B------:R-:W-:-:S03]  /*ae50*/  ISETP.GT.U32.AND P4, PT, R3, UR11, PT ;  /* 0x0000000b03007c0c */ /* 0x000fc6000bf84070 */
[----:B------:R-:W-:Y:S01]  /*ae60*/  IMAD.WIDE R34, R0, 0x70, R4 ;  /* 0x0000007000227825 */ /* 0x000fe200078e0204 */
[----:B------:R-:W-:Y:S01]  /*ae70*/  PRMT R3, R30, 0x7773, RZ ;  /* 0x000077731e037816 */ /* 0x000fe200000000ff */
[----:B------:R-:W-:Y:S02]  /*ae80*/  STG.E.U16 desc[UR30][R32.64+-0x40], R19 ;  /* 0xffffc01320007986 */ /* 0x000fe4000c10151e */
[----:B------:R-:W-:Y:S01]  /*ae90*/  IMAD.WIDE R28, R0, -0x70, R34 ;  /* 0xffffff90001c7825 */ /* 0x000fe200078e0222 */
[----:B------:R-:W-:Y:S01]  /*aea0*/  ISETP.GT.U32.AND P1, PT, R3, UR11, PT ;  /* 0x0000000b03007c0c */ /* 0x000fe2000bf24070 */
[----:B------:R-:W-:Y:S01]  /*aeb0*/  STG.E.U16 desc[UR30][R32.64+-0x3e], R18 ;  /* 0xffffc21220007986 */ /* 0x000fe2000c10151e */
[C---:B------:R-:W-:Y:S02]  /*aec0*/  PRMT R3, R192.reuse, 0x7773, RZ ;  /* 0x00007773c0037816 */ /* 0x040fe400000000ff */
[----:B------:R-:W-:Y:S01]  /*aed0*/  PRMT R0, R192, 0x7772, RZ ;  /* 0x00007772c0007816 */ /* 0x000fe200000000ff */
[----:B------:R-:W-:Y:S04]  /*aee0*/  STG.E.U16 desc[UR30][R28.64+-0x40], R21 ;  /* 0xffffc0151c007986 */ /* 0x000fe8000c10151e */
[----:B------:R-:W-:Y:S04]  /*aef0*/  STG.E.U16 desc[UR30][R28.64+-0x3e], R20 ;  /* 0xffffc2141c007986 */ /* 0x000fe8000c10151e */
[----:B------:R1:W-:Y:S01]  /*af00*/  STG.E.U16 desc[UR30][R34.64+-0x40], R16 ;  /* 0xffffc01022007986 */ /* 0x0003e2000c10151e */
[----:B------:R-:W-:-:S02]  /*af10*/  @P1 HADD2 R8, -R36.H1_H1, -RZ.H0_H0 ;  /* 0xa00000ff24081230 */ /* 0x000fc40000000d00 */
[--C-:B------:R-:W-:Y:S01]  /*af20*/  FADD.FTZ R250, R250, R187.reuse ;  /* 0x000000bbfafa7221 */ /* 0x100fe20000010000 */
[----:B------:R-:W-:Y:S02]  /*af30*/  PRMT R187, R36, 0x7632, R187 ;  /* 0x0000763224bb7816 */ /* 0x000fe400000000bb */
[----:B------:R-:W-:Y:S02]  /*af40*/  @P1 PRMT R187, R8, 0x5410, RZ ;  /* 0x0000541008bb1816 */ /* 0x000fe400000000ff */
[----:B-1----:R-:W-:Y:S01]  /*af50*/  PRMT R16, R0, 0x5410, R3 ;  /* 0x0000541000107816 */ /* 0x002fe20000000003 */
[----:B------:R-:W-:Y:S01]  /*af60*/  IMAD.U32 R0, RZ, RZ, UR9 ;  /* 0x00000009ff007e24 */ /* 0x000fe2000f8e00ff */
[----:B------:R-:W-:-:S03]  /*af70*/  PRMT R3, R12, 0x7773, RZ ;  /* 0x000077730c037816 */ /* 0x000fc600000000ff */
[----:B------:R-:W-:Y:S01]  /*af80*/  IMAD.WIDE R26, R0, 0x2, R6 ;  /* 0x00000002001a7825 */ /* 0x000fe200078e0206 */
[----:B------:R-:W-:-:S04]  /*af90*/  PRMT R0, R12, 0x7772, RZ ;  /* 0x000077720c007816 */ /* 0x000fc800000000ff */
[----:B------:R-:W-:Y:S02]  /*afa0*/  PRMT R49, R0, 0x5410, R3 ;  /* 0x0000541000317816 */ /* 0x000fe40000000003 */
[C---:B------:R-:W-:Y:S02]  /*afb0*/  LOP3.LUT R0, R14.reuse, 0xffff, RZ, 0xc0, !PT ;  /* 0x0000ffff0e007812 */ /* 0x040fe400078ec0ff */
[----:B------:R-:W-:Y:S02]  /*afc0*/  LOP3.LUT R3, R14, 0xff, RZ, 0xc0, !PT ;  /* 0x000000ff0e037812 */ /* 0x000fe400078ec0ff */
[----:B------:R-:W-:-:S04]  /*afd0*/  SHF.R.U32.HI R0, RZ, 0x8, R0 ;  /* 0x00000008ff007819 */ /* 0x000fc80000011600 */
[--C-:B------:R-:W-:Y:S02]  /*afe0*/  PRMT R8, R3, 0x5410, R0.reuse ;  /* 0x0000541003087816 */ /* 0x100fe40000000000 */
[----:B------:R-:W-:Y:S02]  /*aff0*/  PRMT R0, R14, 0x7632, R0 ;  /* 0x000076320e007816 */ /* 0x000fe40000000000 */
[----:B------:R-:W-:Y:S02]  /*b000*/  SHF.R.U32.HI R3, RZ, 0x18, R14 ;  /* 0x00000018ff037819 */ /* 0x000fe4000001160e */
[----:B------:R-:W-:Y:S01]  /*b010*/  LOP3.LUT R0, R0, 0xff, RZ, 0xc0, !PT ;  /* 0x000000ff00007812 */ /* 0x000fe200078ec0ff */
[----:B------:R-:W-:-:S03]  /*b020*/  USHF.L.U32 UR14, UR11, 0x10, URZ ;  /* 0x000000100b0e7899 */ /* 0x000fc600080006ff */
[----:B------:R-:W-:Y:S02]  /*b030*/  PRMT R6, R0, 0x5410, R3 ;  /* 0x0000541000067816 */ /* 0x000fe40000000003 */
[C---:B------:R-:W-:Y:S01]  /*b040*/  LOP3.LUT R0, R15.reuse, 0xffff, RZ, 0xc0, !PT ;  /* 0x0000ffff0f007812 */ /* 0x040fe200078ec0ff */
[----:B------:R-:W-:Y:S01]  /*b050*/  ULOP3.LUT UR14, UR11, 0xff0000, UR14, 0xf8, !UPT ;  /* 0x00ff00000b0e7892 */ /* 0x000fe2000f8ef80e */
[----:B------:R-:W-:Y:S01]  /*b060*/  LOP3.LUT R3, R15, 0xff, RZ, 0xc0, !PT ;  /* 0x000000ff0f037812 */ /* 0x000fe200078ec0ff */
[----:B------:R-:W-:Y:S01]  /*b070*/  IMAD.MOV.U32 R4, RZ, RZ, R192 ;  /* 0x000000ffff047224 */ /* 0x000fe200078e00c0 */
[----:B------:R-:W-:Y:S02]  /*b080*/  SHF.R.U32.HI R0, RZ, 0x8, R0 ;  /* 0x00000008ff007819 */ /* 0x000fe40000011600 */
[----:B------:R-:W-:Y:S01]  /*b090*/  PRMT R5, R192, 0x7771, RZ ;  /* 0x00007771c0057816 */ /* 0x000fe200000000ff */
[----:B------:R-:W-:Y:S01]  /*b0a0*/  IMAD.U32 R216, RZ, RZ, UR14 ;  /* 0x0000000effd87e24 */ /* 0x000fe2000f8e00ff */
[----:B------:R-:W-:-:S02]  /*b0b0*/  PRMT R7, R3, 0x5410, R0 ;  /* 0x0000541003077816 */ /* 0x000fc40000000000 */
[----:B------:R-:W-:Y:S02]  /*b0c0*/  PRMT R0, R15, 0x7632, R0 ;  /* 0x000076320f007816 */ /* 0x000fe40000000000 */
[----:B------:R-:W-:Y:S01]  /*b0d0*/  LOP3.LUT R4, R4, 0xff, RZ, 0xc0, !PT ;  /* 0x000000ff04047812 */ /* 0x000fe200078ec0ff */
[----:B------:R-:W-:Y:S01]  /*b0e0*/  @P4 HADD2 R9, -R133.H0_H0, -RZ.H0_H0 ;  /* 0xa00000ff85094230 */ /* 0x000fe20000000900 */
[----:B------:R-:W-:Y:S02]  /*b0f0*/  LOP3.LUT R3, R0, 0xff, RZ, 0xc0, !PT ;  /* 0x000000ff00037812 */ /* 0x000fe400078ec0ff */
[----:B------:R-:W-:Y:S02]  /*b100*/  PRMT R11, R4, 0x5410, R5 ;  /* 0x00005410040b7816 */ /* 0x000fe40000000005 */
[----:B------:R-:W-:Y:S02]  /*b110*/  HSET2.LE.AND R0, R8, R216, PT ;  /* 0x000000d808007233 */ /* 0x000fe40003803000 */
[----:B------:R-:W-:-:S02]  /*b120*/  PRMT R5, R134, 0x7773, RZ ;  /* 0x0000777386057816 */ /* 0x000fc400000000ff */
[----:B------:R-:W-:Y:S02]  /*b130*/  PRMT R4, R134, 0x7772, RZ ;  /* 0x0000777286047816 */ /* 0x000fe400000000ff */
[----:B------:R-:W-:Y:S01]  /*b140*/  @P4 PRMT R133, R9, 0x5410, RZ ;  /* 0x0000541009854816 */ /* 0x000fe200000000ff */
[----:B------:R-:W-:Y:S01]  /*b150*/  IMAD.MOV.U32 R9, RZ, RZ, R134 ;  /* 0x000000ffff097224 */ /* 0x000fe200078e0086 */
[----:B------:R-:W-:Y:S02]  /*b160*/  PRMT R13, R4, 0x5410, R5 ;  /* 0x00005410040d7816 */ /* 0x000fe40000000005 */
[----:B------:R-:W-:Y:S02]  /*b170*/  LOP3.LUT R8, R249, R0, RZ, 0xc0, !PT ;  /* 0x00000000f9087212 */ /* 0x000fe400078ec0ff */
[----:B------:R-:W-:Y:S02]  /*b180*/  SHF.R.U32.HI R4, RZ, 0x18, R15 ;  /* 0x00000018ff047819 */ /* 0x000fe4000001160f */
[----:B------:R-:W-:Y:S01]  /*b190*/  HSET2.LE.AND R0, R6, R216, PT ;  /* 0x000000d806007233 */ /* 0x000fe20003803000 */
[----:B------:R-:W-:Y:S01]  /*b1a0*/  IMAD.MOV.U32 R38, RZ, RZ, R12 ;  /* 0x000000ffff267224 */ /* 0x000fe200078e000c */
[----:B------:R-:W-:-:S02]  /*b1b0*/  PRMT R39, R12, 0x7771, RZ ;  /* 0x000077710c277816 */ /* 0x000fc400000000ff */
[----:B------:R-:W-:Y:S02]  /*b1c0*/  LOP3.LUT R5, R9, 0xff, RZ, 0xc0, !PT ;  /* 0x000000ff09057812 */ /* 0x000fe400078ec0ff */
[----:B------:R-:W-:Y:S02]  /*b1d0*/  PRMT R12, R3, 0x5410, R4 ;  /* 0x00005410030c7816 */ /* 0x000fe40000000004 */
[----:B------:R-:W-:Y:S02]  /*b1e0*/  LOP3.LUT R3, R16, 0xff00ff, RZ, 0xc0, !PT ;  /* 0x00ff00ff10037812 */ /* 0x000fe400078ec0ff */
[----:B------:R-:W-:Y:S02]  /*b1f0*/  LOP3.LUT R9, R248, R0, RZ, 0xc0, !PT ;  /* 0x00000000f8097212 */ /* 0x000fe400078ec0ff */
[----:B------:R-:W-:Y:S02]  /*b200*/  PRMT R10, R134, 0x7771, RZ ;  /* 0x00007771860a7816 */ /* 0x000fe400000000ff */
[----:B------:R-:W-:-:S02]  /*b210*/  HSET2.LE.AND R0, R11, R216, PT ;  /* 0x000000d80b007233 */ /* 0x000fc40003803000 */
[----:B------:R-:W-:Y:S02]  /*b220*/  PRMT R5, R5, 0x5410, R10 ;  /* 0x0000541005057816 */ /* 0x000fe4000000000a */
[--C-:B------:R-:W-:Y:S02]  /*b230*/  HSET2.LE.AND R3, R3, R216.reuse, PT ;  /* 0x000000d803037233 */ /* 0x100fe40003803000 */
[----:B------:R-:W-:Y:S02]  /*b240*/  LOP3.LUT R10, R234, R0, RZ, 0xc0, !PT ;  /* 0x00000000ea0a7212 */ /* 0x000fe400078ec0ff */
[----:B--2---:R-:W-:Y:S01]  /*b250*/  LEA R21, R51, UR5, 0x1 ;  /* 0x0000000533157c11 */ /* 0x004fe2000f8e08ff */
[----:B------:R-:W-:Y:S01]  /*b260*/  IMAD.MOV.U32 R51, RZ, RZ, 0x20 ;  /* 0x00000020ff337424 */ /* 0x000fe200078e00ff */
[----:B------:R-:W-:Y:S02]  /*b270*/  HSET2.LE.AND R0, R12, R216, PT ;  /* 0x000000d80c007233 */ /* 0x000fe40003803000 */
[----:B------:R-:W-:-:S02]  /*b280*/  LOP3.LUT P1, RZ, R204, 0x2, RZ, 0xc0, !PT ;  /* 0x00000002ccff7812 */ /* 0x000fc4000782c0ff */
[----:B------:R-:W-:Y:S02]  /*b290*/  LOP3.LUT R11, R233, R3, RZ, 0xc0, !PT ;  /* 0x00000003e90b7212 */ /* 0x000fe400078ec0ff */
[--C-:B------:R-:W-:Y:S02]  /*b2a0*/  HSET2.LE.AND R3, R5, R216.reuse, PT ;  /* 0x000000d805037233 */ /* 0x100fe40003803000 */
[----:B------:R-:W-:Y:S02]  /*b2b0*/  LOP3.LUT R5, R64, R0, RZ, 0xc0, !PT ;  /* 0x0000000040057212 */ /* 0x000fe400078ec0ff */
[----:B------:R-:W-:Y:S02]  /*b2c0*/  SEL R0, R51, 0xffffffe0, !P1 ;  /* 0xffffffe033007807 */ /* 0x000fe40004800000 */
[----:B------:R-:W-:-:S03]  /*b2d0*/  HSET2.LE.AND R4, R7, R216, PT ;  /* 0x000000d807047233 */ /* 0x000fc60003803000 */
[----:B------:R-:W-:Y:S01]  /*b2e0*/  IMAD.IADD R23, R21, 0x1, R0 ;  /* 0x0000000115177824 */ /* 0x000fe200078e0200 */
[----:B------:R-:W-:-:S04]  /*b2f0*/  LOP3.LUT R7, R13, 0xff00ff, RZ, 0xc0, !PT ;  /* 0x00ff00ff0d077812 */ /* 0x000fc800078ec0ff */
[----:B------:R-:W1:Y:S01]  /*b300*/  LDSM.16.MT88.4 R12, [R23+0xa000] ;  /* 0x00a00000170c783b */ /* 0x000e620000004200 */
[----:B------:R-:W-:Y:S02]  /*b310*/  HSET2.LE.AND R7, R7, R216, PT ;  /* 0x000000d807077233 */ /* 0x000fe40003803000 */
[----:B------:R-:W-:Y:S01]  /*b320*/  LOP3.LUT R6, R50, R3, RZ, 0xc0, !PT ;  /* 0x0000000332067212 */ /* 0x000fe200078ec0ff */
[----:B------:R-:W-:Y:S01]  /*b330*/  VIADD R3, R21, 0xa000 ;  /* 0x0000a00015037836 */ /* 0x000fe20000000000 */
[----:B------:R-:W-:Y:S02]  /*b340*/  LOP3.LUT R4, R189, R4, RZ, 0xc0, !PT ;  /* 0x00000004bd047212 */ /* 0x000fe400078ec0ff */
[----:B------:R-:W-:Y:S01]  /*b350*/  LOP3.LUT R7, R22, R7, RZ, 0xc0, !PT ;  /* 0x0000000716077212 */ /* 0x000fe200078ec0ff */
[----:B------:R-:W-:Y:S02]  /*b360*/  VIADD R20, R21, 0xa040 ;  /* 0x0000a04015147836 */ /* 0x000fe40000000000 */
[----:B------:R-:W-:Y:S01]  /*b370*/  @P5 VIADD R20, R3, 0xffffffc0 ;  /* 0xffffffc003145836 */ /* 0x000fe20000000000 */
[-C--:B-1----:R-:W-:Y:S08]  /*b380*/  HMMA.16816.F32 R144, R8, R12.reuse, R144 ;  /* 0x0000000c0890723c */ /* 0x082ff00000001890 */
[C---:B------:R-:W-:Y:S08]  /*b390*/  HMMA.16816.F32 R160, R4.reuse, R12, R160 ;  /* 0x0000000c04a0723c */ /* 0x040ff000000018a0 */
[-C--:B------:R-:W-:Y:S08]  /*b3a0*/  HMMA.16816.F32 R156, R4, R14.reuse, R156 ;  /* 0x0000000e049c723c */ /* 0x080ff0000000189c */
[----:B------:R-:W-:Y:S01]  /*b3b0*/  HMMA.16816.F32 R220, R8, R14, R220 ;  /* 0x0000000e08dc723c */ /* 0x000fe200000018dc */
[----:B------:R-:W1:Y:S01]  /*b3c0*/  LDSM.16.MT88.4 R12, [R20] ;  /* 0x00000000140c783b */ /* 0x000e620000004200 */
[----:B------:R-:W-:-:S06]  /*b3d0*/  IMAD.IADD R22, R0, 0x1, R20 ;  /* 0x0000000100167824 */ /* 0x000fcc00078e0214 */
        /* <DEDUP_REMOVED lines=8> */
[C---:B------:R-:W-:Y:S01]  /*b460*/  HMMA.16816.F32 R236, R8.reuse, R14, R236 ;  /* 0x0000000e08ec723c */ /* 0x040fe200000018ec */
[----:B------:R-:W1:Y:S04]  /*b470*/  LDSM.16.MT88.4 R12, [R21+0xb000] ;  /* 0x00b00000150c783b */ /* 0x000e680000004200 */
[----:B------:R-:W-:Y:S04]  /*b480*/  STG.E.U16 desc[UR30][R34.64+-0x3e], R17 ;  /* 0xffffc21122007986 */ /* 0x000fe8000c10151e */
[----:B------:R-:W2:Y:S01]  /*b490*/  LDSM.16.MT88.4 R16, [R21+0xa000] ;  /* 0x00a000001510783b */ /* 0x000ea20000004200 */
[-C--:B-1----:R-:W-:Y:S08]  /*b4a0*/  HMMA.16816.F32 R68, R8, R12.reuse, R68 ;  /* 0x0000000c0844723c */ /* 0x082ff00000001844 */
[C---:B------:R-:W-:Y:S08]  /*b4b0*/  HMMA.16816.F32 R72, R4.reuse, R12, R72 ;  /* 0x0000000c0448723c */ /* 0x040ff00000001848 */
[-C--:B------:R-:W-:Y:S08]  /*b4c0*/  HMMA.16816.F32 R76, R4, R14.reuse, R76 ;  /* 0x0000000e044c723c */ /* 0x080ff0000000184c */
[----:B------:R-:W-:Y:S01]  /*b4d0*/  HMMA.16816.F32 R40, R8, R14, R80 ;  /* 0x0000000e0828723c */ /* 0x000fe20000001850 */
[----:B------:R-:W1:Y:S01]  /*b4e0*/  LDSM.16.MT88.4 R12, [R23+0xb000] ;  /* 0x00b00000170c783b */ /* 0x000e620000004200 */
[----:B------:R-:W-:-:S02]  /*b4f0*/  IMAD.MOV.U32 R51, RZ, RZ, R117 ;  /* 0x000000ffff337224 */ /* 0x000fc400078e0075 */
[----:B------:R-:W-:Y:S02]  /*b500*/  IMAD.MOV.U32 R67, RZ, RZ, R116 ;  /* 0x000000ffff437224 */ /* 0x000fe400078e0074 */
[----:B------:R-:W-:Y:S01]  /*b510*/  IMAD.MOV.U32 R134, RZ, RZ, R195 ;  /* 0x000000ffff867224 */ /* 0x000fe200078e00c3 */
[----:B------:R-:W-:Y:S01]  /*b520*/  LOP3.LUT R0, R38, 0xff, RZ, 0xc0, !PT ;  /* 0x000000ff26007812 */ /* 0x000fe200078ec0ff */
[-C--:B--2---:R-:W-:Y:S01]  /*b530*/  HMMA.16816.F32 R152, R8, R16.reuse, R152 ;  /* 0x000000100898723c */ /* 0x084fe20000001898 */
[----:B------:R-:W-:Y:S01]  /*b540*/  IMAD.MOV.U32 R3, RZ, RZ, R30 ;  /* 0x000000ffff037224 */ /* 0x000fe200078e001e */
[----:B------:R-:W-:Y:S06]  /*b550*/  LDSM.16.MT88.4 R80, [R21+0xb800] ;  /* 0x00b800001550783b */ /* 0x000fec0000004200 */
        /* <DEDUP_REMOVED lines=9> */
[----:B------:R-:W-:-:S02]  /*b5f0*/  IMAD.MOV.U32 R127, RZ, RZ, R190 ;  /* 0x000000ffff7f7224 */ /* 0x000fc400078e00be */
[----:B------:R-:W-:Y:S01]  /*b600*/  IMAD.MOV.U32 R249, RZ, RZ, R191 ;  /* 0x000000fffff97224 */ /* 0x000fe200078e00bf */
[----:B------:R-:W-:Y:S01]  /*b610*/  LOP3.LUT R3, R3, 0xff, RZ, 0xc0, !PT ;  /* 0x000000ff03037812 */ /* 0x000fe200078ec0ff */
[----:B------:R-:W3:Y:S02]  /*b620*/  LDSM.16.MT88.4 R148, [R21+0xa800] ;  /* 0x00a800001594783b */ /* 0x000ee40000004200 */
[----:B--2---:R-:W-:Y:S01]  /*b630*/  HMMA.16816.F32 R188, R8, R16, R196 ;  /* 0x0000001008bc723c */ /* 0x004fe200000018c4 */
[----:B------:R-:W-:Y:S01]  /*b640*/  IMAD.MOV.U32 R248, RZ, RZ, R51 ;  /* 0x000000fffff87224 */ /* 0x000fe200078e0033 */
[----:B------:R-:W-:Y:S01]  /*b650*/  LDSM.16.MT88.4 R140, [R23+0xa800] ;  /* 0x00a80000178c783b */ /* 0x000fe20000004200 */
[----:B------:R-:W-:-:S03]  /*b660*/  IMAD.MOV.U32 R234, RZ, RZ, R65 ;  /* 0x000000ffffea7224 */ /* 0x000fc600078e0041 */
[----:B------:R-:W-:Y:S02]  /*b670*/  LDSM.16.MT88.4 R96, [R23+0xb800] ;  /* 0x00b800001760783b */ /* 0x000fe40000004200 */
[C---:B------:R-:W-:Y:S08]  /*b680*/  HMMA.16816.F32 R104, R4.reuse, R16, R104 ;  /* 0x000000100468723c */ /* 0x040ff00000001868 */
[-C--:B------:R-:W-:Y:S08]  /*b690*/  HMMA.16816.F32 R108, R4, R18.reuse, R108 ;  /* 0x00000012046c723c */ /* 0x080ff0000000186c */
[C---:B------:R-:W-:Y:S01]  /*b6a0*/  HMMA.16816.F32 R16, R8.reuse, R18, R112 ;  /* 0x000000120810723c */ /* 0x040fe20000001870 */
[----:B------:R-:W-:Y:S07]  /*b6b0*/  LDSM.16.MT88.4 R112, [R20+0x1800] ;  /* 0x001800001470783b */ /* 0x000fee0000004200 */
[-C--:B-1----:R-:W-:Y:S08]  /*b6c0*/  HMMA.16816.F32 R196, R8, R12.reuse, R200 ;  /* 0x0000000c08c4723c */ /* 0x082ff000000018c8 */
[C---:B------:R-:W-:Y:S08]  /*b6d0*/  HMMA.16816.F32 R120, R4.reuse, R12, R120 ;  /* 0x0000000c0478723c */ /* 0x040ff00000001878 */
[----:B------:R-:W-:Y:S01]  /*b6e0*/  HMMA.16816.F32 R100, R4, R14, R100 ;  /* 0x0000000e0464723c */ /* 0x000fe20000001864 */
[----:B------:R-:W-:-:S07]  /*b6f0*/  PRMT R6, R30, 0x7771, RZ ;  /* 0x000077711e067816 */ /* 0x000fce00000000ff */
[----:B------:R-:W-:Y:S01]  /*b700*/  HMMA.16816.F32 R200, R8, R14, R128 ;  /* 0x0000000e08c8723c */ /* 0x000fe20000001880 */
[----:B------:R-:W-:Y:S02]  /*b710*/  PRMT R11, R0, 0x5410, R39 ;  /* 0x00005410000b7816 */ /* 0x000fe40000000027 */
[----:B------:R-:W-:Y:S02]  /*b720*/  LOP3.LUT R0, R25, 0xffff, RZ, 0xc0, !PT ;  /* 0x0000ffff19007812 */ /* 0x000fe400078ec0ff */
[----:B------:R-:W-:Y:S02]  /*b730*/  PRMT R9, R3, 0x5410, R6 ;  /* 0x0000541003097816 */ /* 0x000fe40000000006 */
[----:B------:R-:W-:Y:S02]  /*b740*/  SHF.R.U32.HI R0, RZ, 0x8, R0 ;  /* 0x00000008ff007819 */ /* 0x000fe40000011600 */
[----:B------:R-:W-:Y:S02]  /*b750*/  LOP3.LUT R3, R25, 0xff, RZ, 0xc0, !PT ;  /* 0x000000ff19037812 */ /* 0x000fe400078ec0ff */
[----:B------:R-:W-:-:S02]  /*b760*/  PRMT R5, R30, 0x7773, RZ ;  /* 0x000077731e057816 */ /* 0x000fc400000000ff */
[--C-:B------:R-:W-:Y:S02]  /*b770*/  PRMT R10, R3, 0x5410, R0.reuse ;  /* 0x00005410030a7816 */ /* 0x100fe40000000000 */
[----:B------:R-:W-:Y:S02]  /*b780*/  LOP3.LUT R3, R24, 0xffff, RZ, 0xc0, !PT ;  /* 0x0000ffff18037812 */ /* 0x000fe400078ec0ff */
[----:B------:R-:W-:Y:S02]  /*b790*/  PRMT R4, R30, 0x7772, RZ ;  /* 0x000077721e047816 */ /* 0x000fe400000000ff */
[----:B------:R-:W-:Y:S02]  /*b7a0*/  PRMT R0, R25, 0x7632, R0 ;  /* 0x0000763219007816 */ /* 0x000fe40000000000 */
[----:B------:R-:W-:Y:S02]  /*b7b0*/  LOP3.LUT R7, R24, 0xff, RZ, 0xc0, !PT ;  /* 0x000000ff18077812 */ /* 0x000fe400078ec0ff */
[----:B------:R-:W-:-:S02]  /*b7c0*/  SHF.R.U32.HI R3, RZ, 0x8, R3 ;  /* 0x00000008ff037819 */ /* 0x000fc40000011603 */
[--C-:B------:R-:W-:Y:S02]  /*b7d0*/  PRMT R12, R4, 0x5410, R5.reuse ;  /* 0x00005410040c7816 */ /* 0x100fe40000000005 */
[----:B------:R-:W-:Y:S02]  /*b7e0*/  PRMT R5, R24, 0x7632, R5 ;  /* 0x0000763218057816 */ /* 0x000fe40000000005 */
[----:B------:R-:W-:Y:S02]  /*b7f0*/  SHF.R.U32.HI R6, RZ, 0x18, R25 ;  /* 0x00000018ff067819 */ /* 0x000fe40000011619 */
[----:B------:R-:W-:Y:S02]  /*b800*/  LOP3.LUT R4, R0, 0xff, RZ, 0xc0, !PT ;  /* 0x000000ff00047812 */ /* 0x000fe400078ec0ff */
[----:B------:R-:W-:Y:S02]  /*b810*/  PRMT R3, R7, 0x5410, R3 ;  /* 0x0000541007037816 */ /* 0x000fe40000000003 */
[----:B------:R-:W-:-:S02]  /*b820*/  SHF.R.U32.HI R8, RZ, 0x18, R24 ;  /* 0x00000018ff087819 */ /* 0x000fc40000011618 */
[----:B------:R-:W-:Y:S02]  /*b830*/  LOP3.LUT R0, R5, 0xff, RZ, 0xc0, !PT ;  /* 0x000000ff05007812 */ /* 0x000fe400078ec0ff */
[----:B------:R-:W-:Y:S01]  /*b840*/  PRMT R6, R4, 0x5410, R6 ;  /* 0x0000541004067816 */ /* 0x000fe20000000006 */
[----:B------:R-:W-:Y:S01]  /*b850*/  IMAD.MOV.U32 R4, RZ, RZ, R48 ;  /* 0x000000ffff047224 */ /* 0x000fe200078e0030 */
[----:B------:R-:W-:Y:S02]  /*b860*/  HSET2.LE.AND R3, R3, R216, PT ;  /* 0x000000d803037233 */ /* 0x000fe40003803000 */
[----:B------:R-:W-:-:S03]  /*b870*/  PRMT R0, R0, 0x5410, R8 ;  /* 0x0000541000007816 */ /* 0x000fc60000000008 */
[----:B------:R-:W-:Y:S01]  /*b880*/  LOP3.LUT R124, R4, R3, RZ, 0xc0, !PT ;  /* 0x00000003047c7212 */ /* 0x000fe200078ec0ff */
[----:B------:R-:W-:Y:S01]  /*b890*/  IMAD.MOV.U32 R3, RZ, RZ, R37 ;  /* 0x000000ffff037224 */ /* 0x000fe200078e0025 */
[----:B------:R-:W-:-:S05]  /*b8a0*/  HSET2.LE.AND R0, R0, R216, PT ;  /* 0x000000d800007233 */ /* 0x000fca0003803000 */
[----:B------:R-:W-:Y:S01]  /*b8b0*/  LOP3.LUT R125, R3, R0, RZ, 0xc0, !PT ;  /* 0x00000000037d7212 */ /* 0x000fe200078ec0ff */
[----:B------:R-:W-:Y:S01]  /*b8c0*/  IMAD.MOV.U32 R3, RZ, RZ, R31 ;  /* 0x000000ffff037224 */ /* 0x000fe200078e001f */
[--C-:B------:R-:W-:Y:S02]  /*b8d0*/  HSET2.LE.AND R0, R9, R216.reuse, PT ;  /* 0x000000d809007233 */ /* 0x100fe40003803000 */
[----:B------:R-:W-:-:S03]  /*b8e0*/  HSET2.LE.AND R4, R10, R216, PT ;  /* 0x000000d80a047233 */ /* 0x000fc60003803000 */
[----:B------:R-:W-:Y:S02]  /*b8f0*/  LOP3.LUT R126, R3, R0, RZ, 0xc0, !PT ;  /* 0x00000000037e7212 */ /* 0x000fe400078ec0ff */
[--C-:B------:R-:W-:Y:S02]  /*b900*/  HSET2.LE.AND R3, R6, R216.reuse, PT ;  /* 0x000000d806037233 */ /* 0x100fe40003803000 */
[----:B------:R-:W-:Y:S01]  /*b910*/  LOP3.LUT R128, R249, R4, RZ, 0xc0, !PT ;  /* 0x00000004f9807212 */ /* 0x000fe200078ec0ff */
[----:B------:R-:W-:Y:S02]  /*b920*/  IMAD.MOV.U32 R249, RZ, RZ, R66 ;  /* 0x000000fffff97224 */ /* 0x000fe400078e0042 */
[----:B------:R-:W-:Y:S01]  /*b930*/  LOP3.LUT R129, R134, R3, RZ, 0xc0, !PT ;  /* 0x0000000386817212 */ /* 0x000fe200078ec0ff */
[----:B------:R-:W-:Y:S01]  /*b940*/  IMAD.MOV.U32 R134, RZ, RZ, R67 ;  /* 0x000000ffff867224 */ /* 0x000fe200078e0043 */
[----:B------:R-:W-:Y:S01]  /*b950*/  LOP3.LUT R3, R49, 0xff00ff, RZ, 0xc0, !PT ;  /* 0x00ff00ff31037812 */ /* 0x000fe200078ec0ff */
[----:B------:R-:W-:Y:S04]  /*b960*/  LDSM.16.MT88.4 R64, [R22+0x800] ;  /* 0x000800001640783b */ /* 0x000fe80000004200 */
[----:B------:R-:W1:Y:S01]  /*b970*/  LDSM.16.MT88.4 R48, [R20+0x800] ;  /* 0x000800001430783b */ /* 0x000e620000004200 */
[----:B------:R-:W-:-:S03]  /*b980*/  HSET2.LE.AND R0, R11, R216, PT ;  /* 0x000000d80b007233 */ /* 0x000fc60003803000 */
[----:B------:R-:W2:Y:S01]  /*b990*/  LDSM.16.MT88.4 R20, [R22+0x1800] ;  /* 0x001800001614783b */ /* 0x000ea20000004200 */
[--C-:B------:R-:W-:Y:S02]  /*b9a0*/  HSET2.LE.AND R3, R3, R216.reuse, PT ;  /* 0x000000d803037233 */ /* 0x100fe40003803000 */
[----:B------:R-:W-:Y:S02]  /*b9b0*/  LOP3.LUT R130, R127, R0, RZ, 0xc0, !PT ;  /* 0x000000007f827212 */ /* 0x000fe400078ec0ff */
[----:B------:R-:W-:Y:S02]  /*b9c0*/  LOP3.LUT R0, R12, 0xff00ff, RZ, 0xc0, !PT ;  /* 0x00ff00ff0c007812 */ /* 0x000fe400078ec0ff */
[----:B------:R-:W-:Y:S01]  /*b9d0*/  LOP3.LUT R131, R251, R3, RZ, 0xc0, !PT ;  /* 0x00000003fb837212 */ /* 0x000fe200078ec0ff */
[----:B------:R-:W-:Y:S02]  /*b9e0*/  IMAD.MOV.U32 R3, RZ, RZ, R36 ;  /* 0x000000ffff037224 */ /* 0x000fe400078e0024 */
[----:B------:R-:W-:-:S05]  /*b9f0*/  HSET2.LE.AND R0, R0, R216, PT ;  /* 0x000000d800007233 */ /* 0x000fca0003803000 */
[----:B------:R-:W-:Y:S01]  /*ba00*/  LOP3.LUT R127, R3, R0, RZ, 0xc0, !PT ;  /* 0x00000000037f7212 */ /* 0x000fe200078ec0ff */
[----:B------:R-:W-:-:S04]  /*ba10*/  IMAD.U32 R0, RZ, RZ, UR15 ;  /* 0x0000000fff007e24 */ /* 0x000fc8000f8e00ff */
        /* <DEDUP_REMOVED lines=14> */
[-C--:B---3--:R-:W-:Y:S03]  /*bb00*/  HMMA.16816.F32 R152, R128, R148.reuse, R152 ;  /* 0x000000948098723c */ /* 0x088fe60000001898 */
[----:B------:R-:W-:Y:S04]  /*bb10*/  STG.E.U16 desc[UR30][R28.64+-0x20], R180 ;  /* 0xffffe0b41c007986 */ /* 0x000fe8000c10151e */
[----:B------:R-:W-:Y:S01]  /*bb20*/  STG.E.U16 desc[UR30][R28.64+-0x1e], R179 ;  /* 0xffffe2b31c007986 */ /* 0x000fe2000c10151e */
[C---:B------:R-:W-:Y:S03]  /*bb30*/  HMMA.16816.F32 R168, R124.reuse, R148, R168 ;  /* 0x000000947ca8723c */ /* 0x040fe600000018a8 */
[----:B------:R-:W-:Y:S04]  /*bb40*/  STG.E.U16 desc[UR30][R6.64+-0x20], R214 ;  /* 0xffffe0d606007986 */ /* 0x000fe8000c10151e */
[----:B------:R3:W-:Y:S01]  /*bb50*/  STG.E.U16 desc[UR30][R6.64+-0x1e], R213 ;  /* 0xffffe2d506007986 */ /* 0x0007e2000c10151e */
[-C--:B------:R-:W-:Y:S03]  /*bb60*/  HMMA.16816.F32 R164, R124, R150.reuse, R164 ;  /* 0x000000967ca4723c */ /* 0x080fe600000018a4 */
[----:B------:R4:W-:Y:S04]  /*bb70*/  STG.E.U16 desc[UR30][R26.64+-0x20], R212 ;  /* 0xffffe0d41a007986 */ /* 0x0009e8000c10151e */
[----:B------:R1:W-:Y:S01]  /*bb80*/  STG.E.U16 desc[UR30][R26.64+-0x1e], R211 ;  /* 0xffffe2d31a007986 */ /* 0x0003e2000c10151e */
[C---:B------:R-:W-:Y:S03]  /*bb90*/  HMMA.16816.F32 R148, R128.reuse, R150, R44 ;  /* 0x000000968094723c */ /* 0x040fe6000000182c */
[----:B------:R1:W-:Y:S04]  /*bba0*/  STG.E.U16 desc[UR30][R32.64+-0x10], R178 ;  /* 0xfffff0b220007986 */ /* 0x0003e8000c10151e */
[----:B------:R1:W-:Y:S01]  /*bbb0*/  STG.E.U16 desc[UR30][R32.64+-0xe], R177 ;  /* 0xfffff2b120007986 */ /* 0x0003e2000c10151e */
[-C--:B------:R-:W-:Y:S03]  /*bbc0*/  HMMA.16816.F32 R68, R128, R80.reuse, R68 ;  /* 0x000000508044723c */ /* 0x080fe60000001844 */
[----:B------:R1:W-:Y:S05]  /*bbd0*/  STG.E.U16 desc[UR30][R4.64+-0x10], R176 ;  /* 0xfffff0b004007986 */ /* 0x0003ea000c10151e */
[C---:B------:R-:W-:Y:S01]  /*bbe0*/  HMMA.16816.F32 R72, R124.reuse, R80, R72 ;  /* 0x000000507c48723c */ /* 0x040fe20000001848 */
[----:B---3--:R-:W-:Y:S01]  /*bbf0*/  IMAD.WIDE R6, R0, 0x70, R4 ;  /* 0x0000007000067825 */ /* 0x008fe200078e0204 */
[----:B------:R3:W-:Y:S06]  /*bc00*/  STG.E.U16 desc[UR30][R4.64+-0xe], R175 ;  /* 0xfffff2af04007986 */ /* 0x0007ec000c10151e */
[-C--:B------:R-:W-:Y:S01]  /*bc10*/  HMMA.16816.F32 R76, R124, R82.reuse, R76 ;  /* 0x000000527c4c723c */ /* 0x080fe2000000184c */
[----:B------:R3:W-:Y:S04]  /*bc20*/  STG.E.U16 desc[UR30][R6.64+-0x10], R207 ;  /* 0xfffff0cf06007986 */ /* 0x0007e8000c10151e */
[----:B------:R3:W-:Y:S03]  /*bc30*/  STG.E.U16 desc[UR30][R6.64+-0xe], R206 ;  /* 0xfffff2ce06007986 */ /* 0x0007e6000c10151e */
[----:B------:R-:W-:Y:S01]  /*bc40*/  HMMA.16816.F32 R80, R128, R82, R40 ;  /* 0x000000528050723c */ /* 0x000fe20000001828 */
[----:B------:R3:W-:Y:S04]  /*bc50*/  STG.E.U16 desc[UR30][R26.64+-0x10], R205 ;  /* 0xfffff0cd1a007986 */ /* 0x0007e8000c10151e */
[----:B------:R3:W-:Y:S03]  /*bc60*/  STG.E.U16 desc[UR30][R26.64+-0xe], R187 ;  /* 0xfffff2bb1a007986 */ /* 0x0007e6000c10151e */
        /* <DEDUP_REMOVED lines=25> */
[----:B----4-:R-:W-:Y:S01]  /*be00*/  IADD3 R212, P1, PT, R32, -0x80, RZ ;  /* 0xffffff8020d47810 */ /* 0x010fe20007f3e0ff */
        /* <DEDUP_REMOVED lines=9> */
[----:B---3--:R-:W-:Y:S06]  /*bea0*/  BRA.U !UP1, `(.L_x_1537) ;  /* 0x000000d5096c7547 */ /* 0x008fec000b800000 */
[----:B------:R-:W2:Y:S04]  /*beb0*/  LDL R25, [R1+0x64] ;  /* 0x0000640001197983 */ /* 0x000ea80000100800 */
[----:B------:R-:W3:Y:S04]  /*bec0*/  LDL R30, [R1+0x60] ;  /* 0x00006000011e7983 */ /* 0x000ee80000100800 */
[----:B------:R-:W4:Y:S04]  /*bed0*/  LDL R14, [R1+0x44] ;  /* 0x00004400010e7983 */ /* 0x000f280000100800 */
[----:B------:R-:W5:Y:S04]  /*bee0*/  LDL R233, [R1+0x14] ;  /* 0x0000140001e97983 */ /* 0x000f680000100800 */
[----:B------:R-:W5:Y:S04]  /*bef0*/  LDL R13, [R1+0x48] ;  /* 0x00004800010d7983 */ /* 0x000f680000100800 */
[----:B------:R-:W5:Y:S04]  /*bf00*/  LDL R15, [R1+0x34] ;  /* 0x00003400010f7983 */ /* 0x000f680000100800 */
[----:B------:R-:W5:Y:S01]  /*bf10*/  LDL R234, [R1+0x10] ;  /* 0x0000100001ea7983 */ /* 0x000f620000100800 */
[----:B------:R-:W-:Y:S01]  /*bf20*/  UIADD3 UR9, UPT, UPT, UR25, -0x3, URZ ;  /* 0xfffffffd19097890 */ /* 0x000fe2000fffe0ff */
[----:B------:R-:W-:-:S04]  /*bf30*/  DEPBAR.LE SB0, 0x0 ;  /* 0x000080000000791a */ /* 0x000fc80000000000 */
[----:B------:R-:W-:Y:S01]  /*bf40*/  UIMAD.WIDE.U32 UR18, UR9, UR6, URZ ;  /* 0x00000006091272a5 */ /* 0x000fe2000f8e00ff */
[----:B------:R-:W5:Y:S03]  /*bf50*/  LDL.64 R248, [R1+0x88] ;  /* 0x0000880001f87983 */ /* 0x000f660000100a00 */
[----:B------:R-:W-:Y:S02]  /*bf60*/  UIMAD UR16, UR9, UR7, UR19 ;  /* 0x00000007091072a4 */ /* 0x000fe4000f8e0213 */
[----:B------:R-:W-:Y:S01]  /*bf70*/  USHF.L.U32 UR14, UR18, 0x5, URZ ;  /* 0x00000005120e7899 */ /* 0x000fe200080006ff */
[----:B------:R-:W-:Y:S01]  /*bf80*/  IMAD.U32 R6, RZ, RZ, UR18 ;  /* 0x00000012ff067e24 */ /* 0x000fe2000f8e00ff */
[----:B------:R-:W-:Y:S02]  /*bf90*/  USHF.L.U64.HI UR15, UR18, 0x5, UR16 ;  /* 0x00000005120f7899 */ /* 0x000fe40008010210 */
[----:B------:R-:W-:Y:S01]  /*bfa0*/  ULEA UR14, UP0, UR6, UR14, 0x4 ;  /* 0x0000000e060e7291 */ /* 0x000fe2000f8020ff */
[----:B------:R-:W-:-:S02]  /*bfb0*/  IMAD.U32 R3, RZ, RZ, UR18 ;  /* 0x00000012ff037e24 */ /* 0x000fc4000f8e00ff */
[----:B------:R-:W-:Y:S01]  /*bfc0*/  IMAD.U32 R0, RZ, RZ, UR16 ;  /* 0x00000010ff007e24 */ /* 0x000fe2000f8e00ff */
        /* <DEDUP_REMOVED lines=31> */
[----:B------:R-:W3:Y:S01]  /*c1c0*/  LDSM.16.M88.4 R24, [R252+UR5+0x8800] ;  /* 0x00880005fc18783b */ /* 0x000ee20008000200 */
[----:B-----5:R-:W-:-:S02]  /*c1d0*/  IMAD.IADD R22, R13, 0x1, R233 ;  /* 0x000000010d167824 */ /* 0x020fc400078e02e9 */
[----:B------:R-:W-:Y:S01]  /*c1e0*/  IMAD.IADD R20, R233, 0x1, R21 ;  /* 0x00000001e9147824 */ /* 0x000fe200078e0215 */
[----:B------:R-:W0:Y:S01]  /*c1f0*/  LDGDEPBAR ;  /* 0x00000000000079af */ /* 0x000e220000000000 */
[----:B------:R-:W-:-:S03]  /*c200*/  IMAD.MOV.U32 R251, RZ, RZ, R15 ;  /* 0x000000fffffb7224 */ /* 0x000fc600078e000f */
[----:B------:R-:W-:Y:S04]  /*c210*/  LDSM.16.M88.4 R172, [R22+0x8000] ;  /* 0x0080000016ac783b */ /* 0x000fe80000000200 */
[----:B-1----:R-:W1:Y:S04]  /*c220*/  LDSM.16.M88.4 R4, [R20+0x2000] ;  /* 0x002000001404783b */ /* 0x002e680000000200 */
[----:B------:R-:W4:Y:S04]  /*c230*/  LDSM.16.M88.4 R176, [R22+0x8800] ;  /* 0x0088000016b0783b */ /* 0x000f280000000200 */
[----:B------:R-:W5:Y:S04]  /*c240*/  LDSM.16.M88.4 R12, [R21] ;  /* 0x00000000150c783b */ /* 0x000f680000000200 */
[----:B------:R-:W5:Y:S01]  /*c250*/  LDSM.16.M88.4 R16, [R20] ;  /* 0x000000001410783b */ /* 0x000f620000000200 */
[C---:B--2---:R-:W-:Y:S08]  /*c260*/  HMMA.16816.F32 R188, R8.reuse, R28, RZ ;  /* 0x0000001c08bc723c */ /* 0x044ff000000018ff */
[C---:B---3--:R-:W-:Y:S08]  /*c270*/  HMMA.16816.F32 R180, R8.reuse, R24, RZ ;  /* 0x0000001808b4723c */ /* 0x048ff000000018ff */
[C---:B------:R-:W-:Y:S08]  /*c280*/  HMMA.16816.F32 R184, R8.reuse, R30, RZ ;  /* 0x0000001e08b8723c */ /* 0x040ff000000018ff */
[----:B------:R-:W-:Y:S08]  /*c290*/  HMMA.16816.F32 R8, R8, R26, RZ ;  /* 0x0000001a0808723c */ /* 0x000ff000000018ff */
[C---:B-1----:R-:W-:Y:S08]  /*c2a0*/  HMMA.16816.F32 R212, R4.reuse, R172, R188 ;  /* 0x000000ac04d4723c */ /* 0x042ff000000018bc */
[C---:B----4-:R-:W-:Y:S08]  /*c2b0*/  HMMA.16816.F32 R200, R4.reuse, R176, R180 ;  /* 0x000000b004c8723c */ /* 0x050ff000000018b4 */
[C---:B------:R-:W-:Y:S08]  /*c2c0*/  HMMA.16816.F32 R196, R4.reuse, R174, R184 ;  /* 0x000000ae04c4723c */ /* 0x040ff000000018b8 */
[----:B------:R-:W-:Y:S08]  /*c2d0*/  HMMA.16816.F32 R192, R4, R178, R8 ;  /* 0x000000b204c0723c */ /* 0x000ff00000001808 */
[C---:B-----5:R-:W-:Y:S08]  /*c2e0*/  HMMA.16816.F32 R8, R12.reuse, R28, RZ ;  /* 0x0000001c0c08723c */ /* 0x060ff000000018ff */
[----:B------:R-:W-:Y:S01]  /*c2f0*/  HMMA.16816.F32 R4, R12, R24, RZ ;  /* 0x000000180c04723c */ /* 0x000fe200000018ff */
[----:B------:R-:W-:-:S07]  /*c300*/  IMAD.IADD R3, R251, 0x1, R21 ;  /* 0x00000001fb037824 */ /* 0x000fce00078e0215 */
[C---:B------:R-:W-:Y:S08]  /*c310*/  HMMA.16816.F32 R28, R12.reuse, R30, RZ ;  /* 0x0000001e0c1c723c */ /* 0x040ff000000018ff */
[----:B------:R-:W-:Y:S01]  /*c320*/  HMMA.16816.F32 R188, R12, R26, RZ ;  /* 0x0000001a0cbc723c */ /* 0x000fe200000018ff */
[----:B------:R-:W-:Y:S04]  /*c330*/  LDSM.16.M88.4 R12, [R235+0x8000] ;  /* 0x00800000eb0c783b */ /* 0x000fe80000000200 */
[----:B------:R-:W-:Y:S03]  /*c340*/  LDSM.16.M88.4 R24, [R235+0x8800] ;  /* 0x00880000eb18783b */ /* 0x000fe60000000200 */
[C---:B------:R-:W-:Y:S01]  /*c350*/  HMMA.16816.F32 R184, R16.reuse, R172, R8 ;  /* 0x000000ac10b8723c */ /* 0x040fe20000001808 */
[----:B------:R-:W1:Y:S07]  /*c360*/  LDSM.16.M88.4 R8, [R3] ;  /* 0x000000000308783b */ /* 0x000e6e0000000200 */
[C---:B------:R-:W-:Y:S01]  /*c370*/  HMMA.16816.F32 R180, R16.reuse, R176, R4 ;  /* 0x000000b010b4723c */ /* 0x040fe20000001804 */
[----:B------:R-:W2:Y:S07]  /*c380*/  LDSM.16.M88.4 R4, [R3+0x2000] ;  /* 0x002000000304783b */ /* 0x000eae0000000200 */
[C---:B------:R-:W-:Y:S08]  /*c390*/  HMMA.16816.F32 R28, R16.reuse, R174, R28 ;  /* 0x000000ae101c723c */ /* 0x040ff0000000181c */
[----:B------:R-:W-:Y:S01]  /*c3a0*/  HMMA.16816.F32 R16, R16, R178, R188 ;  /* 0x000000b21010723c */ /* 0x000fe200000018bc */
[----:B------:R-:W-:-:S07]  /*c3b0*/  IMAD.IADD R0, R233, 0x1, R3 ;  /* 0x00000001e9007824 */ /* 0x000fce00078e0203 */
[-C--:B-1----:R-:W-:Y:S08]  /*c3c0*/  HMMA.16816.F32 R184, R8, R12.reuse, R184 ;  /* 0x0000000c08b8723c */ /* 0x082ff000000018b8 */
[C---:B--2---:R-:W-:Y:S08]  /*c3d0*/  HMMA.16816.F32 R176, R4.reuse, R12, R212 ;  /* 0x0000000c04b0723c */ /* 0x044ff000000018d4 */
[C---:B------:R-:W-:Y:S08]  /*c3e0*/  HMMA.16816.F32 R200, R4.reuse, R24, R200 ;  /* 0x0000001804c8723c */ /* 0x040ff000000018c8 */
[C---:B------:R-:W-:Y:S08]  /*c3f0*/  HMMA.16816.F32 R196, R4.reuse, R14, R196 ;  /* 0x0000000e04c4723c */ /* 0x040ff000000018c4 */
[----:B------:R-:W-:Y:S01]  /*c400*/  HMMA.16816.F32 R224, R4, R26, R192 ;  /* 0x0000001a04e0723c */ /* 0x000fe200000018c0 */
[----:B------:R-:W-:Y:S07]  /*c410*/  LDSM.16.M88.4 R4, [R0] ;  /* 0x000000000004783b */ /* 0x000fee0000000200 */
[C---:B------:R-:W-:Y:S01]  /*c420*/  HMMA.16816.F32 R172, R8.reuse, R14, R28 ;  /* 0x0000000e08ac723c */ /* 0x040fe2000000181c */
[----:B------:R-:W1:Y:S07]  /*c430*/  LDSM.16.M88.4 R12, [R234+0x8000] ;  /* 0x00800000ea0c783b */ /* 0x000e6e0000000200 */
[C---:B------:R-:W-:Y:S08]  /*c440*/  HMMA.16816.F32 R28, R8.reuse, R24, R180 ;  /* 0x00000018081c723c */ /* 0x040ff000000018b4 */
[----:B------:R-:W-:Y:S01]  /*c450*/  HMMA.16816.F32 R16, R8, R26, R16 ;  /* 0x0000001a0810723c */ /* 0x000fe20000001810 */
[----:B------:R-:W2:Y:S04]  /*c460*/  LDSM.16.M88.4 R24, [R234+0x8800] ;  /* 0x00880000ea18783b */ /* 0x000ea80000000200 */
[----:B------:R-:W3:Y:S03]  /*c470*/  LDSM.16.M88.4 R8, [R0+0x2000] ;  /* 0x002000000008783b */ /* 0x000ee60000000200 */
[C---:B-1----:R-:W-:Y:S08]  /*c480*/  HMMA.16816.F32 R192, R4.reuse, R12, R184 ;  /* 0x0000000c04c0723c */ /* 0x042ff000000018b8 */
[C---:B------:R-:W-:Y:S01]  /*c490*/  HMMA.16816.F32 R188, R4.reuse, R14, R172 ;  /* 0x0000000e04bc723c */ /* 0x040fe200000018ac */
[----:B------:R-:W-:Y:S07]  /*c4a0*/  LDSM.16.M88.4 R172, [R252+UR5+0x9800] ;  /* 0x00980005fcac783b */ /* 0x000fee0008000200 */
[C---:B--2---:R-:W-:Y:S08]  /*c4b0*/  HMMA.16816.F32 R184, R4.reuse, R24, R28 ;  /* 0x0000001804b8723c */ /* 0x044ff0000000181c */
[----:B------:R-:W-:Y:S01]  /*c4c0*/  HMMA.16816.F32 R180, R4, R26, R16 ;  /* 0x0000001a04b4723c */ /* 0x000fe20000001810 */
[----:B------:R-:W-:Y:S04]  /*c4d0*/  LDSM.16.M88.4 R16, [R252+UR5+0x9000] ;  /* 0x00900005fc10783b */ /* 0x000fe80008000200 */
[----:B------:R-:W1:Y:S03]  /*c4e0*/  LDSM.16.M88.4 R4, [R21+0x4000] ;  /* 0x004000001504783b */ /* 0x000e660000000200 */
[C---:B---3--:R-:W-:Y:S08]  /*c4f0*/  HMMA.16816.F32 R176, R8.reuse, R12, R176 ;  /* 0x0000000c08b0723c */ /* 0x048ff000000018b0 */
[C---:B------:R-:W-:Y:S01]  /*c500*/  HMMA.16816.F32 R28, R8.reuse, R14, R196 ;  /* 0x0000000e081c723c */ /* 0x040fe200000018c4 */
[----:B------:R-:W2:Y:S07]  /*c510*/  LDSM.16.M88.4 R12, [R21+0x6000] ;  /* 0x00600000150c783b */ /* 0x000eae0000000200 */
[C---:B------:R-:W-:Y:S08]  /*c520*/  HMMA.16816.F32 R212, R8.reuse, R24, R200 ;  /* 0x0000001808d4723c */ /* 0x040ff000000018c8 */
[----:B------:R-:W-:Y:S01]  /*c530*/  HMMA.16816.F32 R200, R8, R26, R224 ;  /* 0x0000001a08c8723c */ /* 0x000fe200000018e0 */
[----:B------:R-:W-:Y:S07]  /*c540*/  LDSM.16.M88.4 R8, [R20+0x6000] ;  /* 0x006000001408783b */ /* 0x000fee0000000200 */
[C---:B-1----:R-:W-:Y:S08]  /*c550*/  HMMA.16816.F32 R196, R4.reuse, R16, R192 ;  /* 0x0000001004c4723c */ /* 0x042ff000000018c0 */
[C---:B------:R-:W-:Y:S08]  /*c560*/  HMMA.16816.F32 R192, R4.reuse, R18, R188 ;  /* 0x0000001204c0723c */ /* 0x040ff000000018bc */
[C---:B------:R-:W-:Y:S08]  /*c570*/  HMMA.16816.F32 R188, R4.reuse, R172, R184 ;  /* 0x000000ac04bc723c */ /* 0x040ff000000018b8 */
[----:B------:R-:W-:Y:S01]  /*c580*/  HMMA.16816.F32 R184, R4, R174, R180 ;  /* 0x000000ae04b8723c */ /* 0x000fe200000018b4 */
[----:B------:R-:W-:Y:S07]  /*c590*/  LDSM.16.M88.4 R4, [R20+0x4000] ;  /* 0x004000001404783b */ /* 0x000fee0000000200 */
[C---:B--2---:R-:W-:Y:S08]  /*c5a0*/  HMMA.16816.F32 R180, R12.reuse, R16, R176 ;  /* 0x000000100cb4723c */ /* 0x044ff000000018b0 */
[C---:B------:R-:W-:Y:S01]  /*c5b0*/  HMMA.16816.F32 R24, R12.reuse, R18, R28 ;  /* 0x000000120c18723c */ /* 0x040fe2000000181c */
[----:B------:R-:W1:Y:S04]  /*c5c0*/  LDSM.16.M88.4 R16, [R22+0x9000] ;  /* 0x009000001610783b */ /* 0x000e680000000200 */
[----:B------:R-:W2:Y:S03]  /*c5d0*/  LDSM.16.M88.4 R28, [R22+0x9800] ;  /* 0x00980000161c783b */ /* 0x000ea60000000200 */
        /* <DEDUP_REMOVED lines=9> */
[C---:B------:R-:W-:Y:S01]  /*c670*/  HMMA.16816.F32 R224, R8.reuse, R18, R24 ;  /* 0x0000001208e0723c */ /* 0x040fe20000001818 */
[----:B------:R-:W2:Y:S07]  /*c680*/  LDSM.16.M88.4 R24, [R235+0x9000] ;  /* 0x00900000eb18783b */ /* 0x000eae0000000200 */
[C---:B------:R-:W-:Y:S01]  /*c690*/  HMMA.16816.F32 R20, R8.reuse, R16, R180 ;  /* 0x000000100814723c */ /* 0x040fe200000018b4 */
[----:B------:R-:W-:Y:S07]  /*c6a0*/  LDSM.16.M88.4 R16, [R234+0x9000] ;  /* 0x00900000ea10783b */ /* 0x000fee0000000200 */
[C---:B------:R-:W-:Y:S08]  /*c6b0*/  HMMA.16816.F32 R184, R8.reuse, R28, R212 ;  /* 0x0000001c08b8723c */ /* 0x040ff000000018d4 */
[----:B------:R-:W-:Y:S01]  /*c6c0*/  HMMA.16816.F32 R200, R8, R30, R200 ;  /* 0x0000001e08c8723c */ /* 0x000fe200000018c8 */
[----:B------:R-:W-:Y:S07]  /*c6d0*/  LDSM.16.M88.4 R8, [R0+0x6000] ;  /* 0x006000000008783b */ /* 0x000fee0000000200 */
[C---:B-1----:R-:W-:Y:S08]  /*c6e0*/  HMMA.16816.F32 R188, R4.reuse, R172, R188 ;  /* 0x000000ac04bc723c */ /* 0x042ff000000018bc */
[C---:B--2---:R-:W-:Y:S08]  /*c6f0*/  HMMA.16816.F32 R196, R4.reuse, R24, R196 ;  /* 0x0000001804c4723c */ /* 0x044ff000000018c4 */
[C---:B------:R-:W-:Y:S08]  /*c700*/  HMMA.16816.F32 R192, R4.reuse, R26, R192 ;  /* 0x0000001a04c0723c */ /* 0x040ff000000018c0 */
[----:B------:R-:W-:Y:S01]  /*c710*/  HMMA.16816.F32 R180, R4, R174, R176 ;  /* 0x000000ae04b4723c */ /* 0x000fe200000018b0 */
[----:B------:R1:W2:Y:S07]  /*c720*/  LDSM.16.M88.4 R4, [R0+0x4000] ;  /* 0x004000000004783b */ /* 0x0002ae0000000200 */
[----:B------:R-:W-:Y:S01]  /*c730*/  HMMA.16816.F32 R28, R12, R24, R20 ;  /* 0x000000180c1c723c */ /* 0x000fe20000001814 */
[----:B------:R-:W3:Y:S01]  /*c740*/  LDSM.16.M88.4 R20, [R234+0x9800] ;  /* 0x00980000ea14783b */ /* 0x000ee20000000200 */
[----:B------:R-:W-:Y:S01]  /*c750*/  IMAD.SHL.U32 R3, R204, 0x2, RZ ;  /* 0x00000002cc037824 */ /* 0x000fe200078e00ff */
[----:B------:R-:W-:-:S05]  /*c760*/  DEPBAR.LE SB0, 0x0 ;  /* 0x000080000000791a */ /* 0x000fca0000000000 */
[C---:B------:R-:W-:Y:S01]  /*c770*/  HMMA.16816.F32 R24, R12.reuse, R26, R224 ;  /* 0x0000001a0c18723c */ /* 0x040fe200000018e0 */
[----:B------:R4:W-:Y:S07]  /*c780*/  STL [R1+0x5c], R3 ;  /* 0x00005c0301007387 */ /* 0x0009ee0000100800 */
[----:B------:R-:W-:Y:S01]  /*c790*/  HMMA.16816.F32 R176, R12, R172, R184 ;  /* 0x000000ac0cb0723c */ /* 0x000fe200000018b8 */
[----:B-1----:R-:W-:-:S07]  /*c7a0*/  IMAD.U32 R0, RZ, RZ, UR25 ;  /* 0x00000019ff007e24 */ /* 0x002fce000f8e00ff */
[----:B------:R-:W-:Y:S08]  /*c7b0*/  HMMA.16816.F32 R12, R12, R174, R200 ;  /* 0x000000ae0c0c723c */ /* 0x000ff000000018c8 */
[----:B--2---:R-:W-:Y:S01]  /*c7c0*/  HMMA.16816.F32 R172, R4, R16, R196 ;  /* 0x0000001004ac723c */ /* 0x004fe200000018c4 */
[----:B----4-:R-:W-:-:S05]  /*c7d0*/  LOP3.LUT R3, R3, 0x6, RZ, 0xc0, !PT ;  /* 0x0000000603037812 */ /* 0x010fca00078ec0ff */
[----:B------:R-:W-:Y:S02]  /*c7e0*/  IMAD R0, R0, 0x20, R3 ;  /* 0x0000002000007824 */ /* 0x000fe400078e0203 */
[----:B------:R-:W-:Y:S01]  /*c7f0*/  HMMA.16816.F32 R28, R8, R16, R28 ;  /* 0x00000010081c723c */ /* 0x000fe2000000181c */
[----:B------:R1:W-:Y:S07]  /*c800*/  STL [R1+0x38], R3 ;  /* 0x0000380301007387 */ /* 0x0003ee0000100800 */
[C---:B---3--:R-:W-:Y:S08]  /*c810*/  HMMA.16816.F32 R200, R4.reuse, R20, R188 ;  /* 0x0000001404c8723c */ /* 0x048ff000000018bc */
[----:B------:R-:W-:Y:S01]  /*c820*/  HMMA.16816.F32 R188, R4, R22, R180 ;  /* 0x0000001604bc723c */ /* 0x000fe200000018b4 */
[----:B-1----:R-:W-:-:S07]  /*c830*/  VIADD R3, R0, 0xffffffa0 ;  /* 0xffffffa000037836 */ /* 0x002fce0000000000 */
[----:B------:R-:W-:Y:S01]  /*c840*/  HMMA.16816.F32 R192, R4, R18, R192 ;  /* 0x0000001204c0723c */ /* 0x000fe200000018c0 */
[----:B------:R-:W-:Y:S01]  /*c850*/  I2FP.F32.U32 R5, R3 ;  /* 0x0000000300057245 */ /* 0x000fe20000201000 */
[----:B------:R-:W-:-:S06]  /*c860*/  VIADD R4, R0, 0xffffffb8 ;  /* 0xffffffb800047836 */ /* 0x000fcc0000000000 */
[C---:B------:R-:W-:Y:S01]  /*c870*/  HMMA.16816.F32 R180, R8.reuse, R22, R12 ;  /* 0x0000001608b4723c */ /* 0x040fe2000000180c */
[----:B------:R-:W-:Y:S01]  /*c880*/  FFMA.FTZ R6, R5, UR10, R172 ;  /* 0x0000000a05067c23 */ /* 0x000fe200080100ac */
[----:B------:R-:W-:Y:S01]  /*c890*/  BAR.SYNC.DEFER_BLOCKING 0x0 ;  /* 0x0000000000007b1d */ /* 0x000fe20000010000 */
[----:B------:R-:W-:Y:S01]  /*c8a0*/  ISETP.GE.AND P4, PT, R3, R137, PT ;  /* 0x000000890300720c */ /* 0x000fe20003f86270 */
[----:B------:R-:W-:Y:S01]  /*c8b0*/  FFMA.FTZ R7, R5, UR10, R174 ;  /* 0x0000000a05077c23 */ /* 0x000fe200080100ae */
[C---:B------:R-:W-:Y:S02]  /*c8c0*/  ISETP.GE.AND P1, PT, R3.reuse, R132, PT ;  /* 0x000000840300720c */ /* 0x040fe40003f26270 */
[----:B------:R-:W-:Y:S01]  /*c8d0*/  FSEL R12, R6, -INF , !P4 ;  /* 0xff800000060c7808 */ /* 0x000fe20006000000 */
[----:B------:R-:W-:Y:S01]  /*c8e0*/  HMMA.16816.F32 R16, R8, R18, R24 ;  /* 0x000000120810723c */ /* 0x000fe20000001818 */
[----:B------:R-:W-:Y:S02]  /*c8f0*/  I2FP.F32.U32 R6, R4 ;  /* 0x0000000400067245 */ /* 0x000fe40000201000 */
[----:B------:R-:W-:-:S05]  /*c900*/  ISETP.GE.AND P4, PT, R3, R139, PT ;  /* 0x0000008b0300720c */ /* 0x000fca0003f86270 */
[----:B------:R-:W-:Y:S01]  /*c910*/  HMMA.16816.F32 R196, R8, R20, R176 ;  /* 0x0000001408c4723c */ /* 0x000fe200000018b0 */
[----:B------:R-:W-:Y:S01]  /*c920*/  FFMA.FTZ R9, R5, UR10, R28 ;  /* 0x0000000a05097c23 */ /* 0x000fe2000801001c */
[----:B------:R-:W-:Y:S01]  /*c930*/  FSEL R27, R7, -INF , !P1 ;  /* 0xff800000071b7808 */ /* 0x000fe20004800000 */
[----:B------:R-:W-:Y:S01]  /*c940*/  FFMA.FTZ R5, R5, UR10, R30 ;  /* 0x0000000a05057c23 */ /* 0x000fe2000801001e */
[----:B------:R-:W-:Y:S01]  /*c950*/  ISETP.GE.AND P1, PT, R3, R138, PT ;  /* 0x0000008a0300720c */ /* 0x000fe20003f26270 */
[----:B------:R-:W-:Y:S01]  /*c960*/  FFMA.FTZ R8, R6, UR10, R188 ;  /* 0x0000000a06087c23 */ /* 0x000fe200080100bc */
[----:B------:R-:W-:Y:S01]  /*c970*/  FSEL R184, R9, -INF , !P4 ;  /* 0xff80000009b87808 */ /* 0x000fe20006000000 */
[----:B------:R-:W-:Y:S01]  /*c980*/  VIADD R3, R0, 0xffffffa1 ;  /* 0xffffffa100037836 */ /* 0x000fe20000000000 */
[----:B------:R-:W-:Y:S01]  /*c990*/  ISETP.GE.AND P4, PT, R4, R137, PT ;  /* 0x000000890400720c */ /* 0x000fe20003f86270 */
[----:B------:R-:W-:Y:S01]  /*c9a0*/  FFMA.FTZ R7, R6, UR10, R190 ;  /* 0x0000000a06077c23 */ /* 0x000fe200080100be */
[----:B------:R-:W-:-:S02]  /*c9b0*/  FSEL R186, R5, -INF , !P1 ;  /* 0xff80000005ba7808 */ /* 0x000fc40004800000 */
[----:B------:R-:W-:Y:S01]  /*c9c0*/  FSEL R185, R8, -INF , !P4 ;  /* 0xff80000008b97808 */ /* 0x000fe20006000000 */
[----:B------:R-:W-:Y:S01]  /*c9d0*/  FFMA.FTZ R8, R6, UR10, R180 ;  /* 0x0000000a06087c23 */ /* 0x000fe200080100b4 */
[C---:B------:R-:W-:Y:S02]  /*c9e0*/  ISETP.GE.AND P1, PT, R4.reuse, R132, PT ;  /* 0x000000840400720c */ /* 0x040fe40003f26270 */
[----:B------:R-:W-:Y:S02]  /*c9f0*/  I2FP.F32.U32 R5, R3 ;  /* 0x0000000300057245 */ /* 0x000fe40000201000 */
[----:B------:R-:W-:Y:S01]  /*ca00*/  ISETP.GE.AND P4, PT, R4, R139, PT ;  /* 0x0000008b0400720c */ /* 0x000fe20003f86270 */
[----:B------:R-:W-:Y:S01]  /*ca10*/  FFMA.FTZ R6, R6, UR10, R182 ;  /* 0x0000000a06067c23 */ /* 0x000fe200080100b6 */
[----:B------:R-:W-:Y:S01]  /*ca20*/  FSEL R187, R7, -INF , !P1 ;  /* 0xff80000007bb7808 */ /* 0x000fe20004800000 */
[----:B------:R-:W-:Y:S01]  /*ca30*/  FFMA.FTZ R7, R5, UR10, R173 ;  /* 0x0000000a05077c23 */ /* 0x000fe200080100ad */
[----:B------:R-:W-:Y:S01]  /*ca40*/  ISETP.GE.AND P1, PT, R4, R138, PT ;  /* 0x0000008a0400720c */ /* 0x000fe20003f26270 */
[----:B------:R-:W-:Y:S01]  /*ca50*/  VIADD R4, R0, 0xffffffa8 ;  /* 0xffffffa800047836 */ /* 0x000fe20000000000 */
[----:B------:R-:W-:-:S02]  /*ca60*/  FSEL R180, R8, -INF , !P4 ;  /* 0xff80000008b47808 */ /* 0x000fc40006000000 */
[----:B------:R-:W-:Y:S01]  /*ca70*/  ISETP.GE.AND P4, PT, R3, R137, PT ;  /* 0x000000890300720c */ /* 0x000fe20003f86270 */
[----:B------:R-:W-:Y:S01]  /*ca80*/  FFMA.FTZ R9, R5, UR10, R175 ;  /* 0x0000000a05097c23 */ /* 0x000fe200080100af */
[----:B------:R-:W-:Y:S02]  /*ca90*/  FSEL R182, R6, -INF , !P1 ;  /* 0xff80000006b67808 */ /* 0x000fe40004800000 */
        /* <DEDUP_REMOVED lines=14> */
[----:B------:R-:W-:Y:S02]  /*cb80*/  ISETP.GE.AND P1, PT, R4, R132, PT ;  /* 0x000000840400720c */ /* 0x000fe40003f26270 */
[----:B------:R-:W-:Y:S01]  /*cb90*/  FSEL R178, R8, -INF , !P4 ;  /* 0xff80000008b27808 */ /* 0x000fe20006000000 */
[----:B------:R-:W-:Y:S01]  /*cba0*/  FFMA.FTZ R8, R6, UR10, R16 ;  /* 0x0000000a06087c23 */ /* 0x000fe20008010010 */
        /* <DEDUP_REMOVED lines=9> */
[C---:B------:R-:W-:Y:S01]  /*cc40*/  FFMA.FTZ R9, R5.reuse, UR10, R195 ;  /* 0x0000000a05097c23 */ /* 0x040fe200080100c3 */
[----:B------:R-:W-:Y:S01]  /*cc50*/  FSEL R175, R6, -INF , !P1 ;  /* 0xff80000006af7808 */ /* 0x000fe20004800000 */
[----:B------:R-:W-:Y:S01]  /*cc60*/  FFMA.FTZ R8, R5, UR10, R17 ;  /* 0x0000000a05087c23 */ /* 0x000fe20008010011 */
[----:B------:R-:W-:Y:S02]  /*cc70*/  ISETP.GE.AND P1, PT, R3, R132, PT ;  /* 0x000000840300720c */ /* 0x000fe40003f26270 */
[----:B------:R-:W-:Y:S02]  /*cc80*/  FSEL R174, R7, -INF , !P4 ;  /* 0xff80000007ae7808 */ /* 0x000fe40006000000 */
        /* <DEDUP_REMOVED lines=12> */
[----:B------:R-:W-:Y:S02]  /*cd50*/  FSEL R24, R7, -INF , !P4 ;  /* 0xff80000007187808 */ /* 0x000fe40006000000 */
[----:B------:R-:W-:Y:S02]  /*cd60*/  I2FP.F32.U32 R5, R3 ;  /* 0x0000000300057245 */ /* 0x000fe40000201000 */
[C---:B------:R-:W-:Y:S02]  /*cd70*/  ISETP.GE.AND P4, PT, R4.reuse, R139, PT ;  /* 0x0000008b0400720c */ /* 0x040fe40003f86270 */
[----:B------:R-:W-:Y:S01]  /*cd80*/  ISETP.GE.AND P1, PT, R4, R132, PT ;  /* 0x000000840400720c */ /* 0x000fe20003f26270 */
[----:B------:R-:W-:Y:S01]  /*cd90*/  FFMA.FTZ R18, R5, UR10, R201 ;  /* 0x0000000a05127c23 */ /* 0x000fe200080100c9 */
[----:B------:R-:W-:Y:S01]  /*cda0*/  FSEL R21, R21, -INF , !P4 ;  /* 0xff80000015157808 */ /* 0x000fe20006000000 */
[----:B------:R-:W-:Y:S01]  /*cdb0*/  FFMA.FTZ R20, R6, UR10, R198 ;  /* 0x0000000a06147c23 */ /* 0x000fe200080100c6 */
[----:B------:R-:W-:Y:S01]  /*cdc0*/  FSEL R35, R8, -INF , !P1 ;  /* 0xff80000008237808 */ /* 0x000fe20004800000 */
[----:B------:R-:W-:Y:S01]  /*cdd0*/  VIADD R0, R0, 0xffffffb9 ;  /* 0xffffffb900007836 */ /* 0x000fe20000000000 */
[----:B------:R-:W-:-:S02]  /*cde0*/  ISETP.GE.AND P4, PT, R3, R137, PT ;  /* 0x000000890300720c */ /* 0x000fc40003f86270 */
        /* <DEDUP_REMOVED lines=9> */
[----:B------:R-:W-:-:S02]  /*ce80*/  FSEL R19, R19, -INF , !P4 ;  /* 0xff80000013137808 */ /* 0x000fc40006000000 */
[----:B------:R-:W-:Y:S02]  /*ce90*/  FSEL R22, R22, -INF , !P1 ;  /* 0xff80000016167808 */ /* 0x000fe40004800000 */
[----:B------:R-:W-:Y:S01]  /*cea0*/  ISETP.GE.AND P4, PT, R3, R139, PT ;  /* 0x0000008b0300720c */ /* 0x000fe20003f86270 */
[----:B------:R-:W-:Y:S01]  /*ceb0*/  IMAD.U32 R3, RZ, RZ, UR37 ;  /* 0x00000025ff037e24 */ /* 0x000fe2000f8e00ff */
[----:B------:R-:W-:Y:S01]  /*cec0*/  ISETP.GE.AND P1, PT, R0, R137, PT ;  /* 0x000000890000720c */ /* 0x000fe20003f26270 */
[----:B------:R-:W-:Y:S01]  /*ced0*/  UISETP.NE.AND UP1, UPT, UR25, 0x3, UPT ;  /* 0x000000031900788c */ /* 0x000fe2000bf25270 */
[----:B------:R-:W-:Y:S01]  /*cee0*/  FMNMX3.FTZ R6, R218, R12, R11, !PT ;  /* 0x0000000cda067276 */ /* 0x000fe2000781000b */
[----:B------:R-:W-:Y:S01]  /*cef0*/  FFMA.FTZ R17, R4, UR10, R191 ;  /* 0x0000000a04117c23 */ /* 0x000fe200080100bf */
[----:B------:R-:W-:Y:S02]  /*cf00*/  FSEL R13, R13, -INF , !P1 ;  /* 0xff8000000d0d7808 */ /* 0x000fe40004800000 */
[----:B------:R-:W-:-:S02]  /*cf10*/  ISETP.GE.AND P1, PT, R0, R132, PT ;  /* 0x000000840000720c */ /* 0x000fc40003f26270 */
[----:B------:R-:W-:Y:S02]  /*cf20*/  LOP3.LUT R14, R3, UR9, R249, 0x96, !PT ;  /* 0x00000009030e7c12 */ /* 0x000fe4000f8e96f9 */
[----:B------:R-:W-:Y:S01]  /*cf30*/  FMNMX3.FTZ R3, R6, R178, R174, !PT ;  /* 0x000000b206037276 */ /* 0x000fe200078100ae */
[----:B------:R-:W-:Y:S01]  /*cf40*/  FFMA.FTZ R16, R4, UR10, R183 ;  /* 0x0000000a04107c23 */ /* 0x000fe200080100b7 */
[----:B------:R-:W-:Y:S02]  /*cf50*/  FSEL R17, R17, -INF , !P1 ;  /* 0xff80000011117808 */ /* 0x000fe40004800000 */
[----:B------:R-:W-:Y:S02]  /*cf60*/  ISETP.GE.AND P1, PT, R0, R138, PT ;  /* 0x0000008a0000720c */ /* 0x000fe40003f26270 */
[----:B------:R-:W-:Y:S02]  /*cf70*/  FMNMX3.FTZ R3, R3, R24, R18, !PT ;  /* 0x0000001803037276 */ /* 0x000fe40007810012 */
[----:B------:R-:W-:-:S02]  /*cf80*/  FSEL R16, R16, -INF , !P1 ;  /* 0xff80000010107808 */ /* 0x000fc40004800000 */
[----:B------:R-:W-:Y:S01]  /*cf90*/  FMNMX3.FTZ R10, R3, R185, R13, !PT ;  /* 0x000000b9030a7276 */ /* 0x000fe2000781000d */
[----:B------:R-:W-:Y:S06]  /*cfa0*/  BRA.U !UP1, `(.L_x_1539) ;  /* 0x0000000109ac7547 */ /* 0x000fec000b800000 */
[----:B------:R-:W2:Y:S04]  /*cfb0*/  LDL R248, [R1+0x40] ;  /* 0x0000400001f87983 */ /* 0x000ea80000100800 */
[----:B------:R-:W3:Y:S01]  /*cfc0*/  LDL R249, [R1+0x3c] ;  /* 0x00003c0001f97983 */ /* 0x000ee20000100800 */
[----:B------:R-:W-:-:S04]  /*cfd0*/  UIADD3 UR14, UPT, UPT, UR25, -0x4, URZ ;  /* 0xfffffffc190e7890 */ /* 0x000fc8000fffe0ff */
[----:B------:R-:W-:-:S04]  /*cfe0*/  UIMAD.WIDE.U32 UR16, UR14, UR12, URZ ;  /* 0x0000000c0e1072a5 */ /* 0x000fc8000f8e00ff */
[----:B------:R-:W-:Y:S02]  /*cff0*/  USHF.L.U32 UR9, UR16, 0x5, URZ ;  /* 0x0000000510097899 */ /* 0x000fe400080006ff */
[----:B------:R-:W-:Y:S02]  /*d000*/  UIMAD UR14, UR14, UR13, UR17 ;  /* 0x0000000d0e0e72a4 */ /* 0x000fe4000f8e0211 */
[----:B------:R-:W-:Y:S02]  /*d010*/  ULEA UR15, UP0, UR12, UR9, 0x4 ;  /* 0x000000090c0f7291 */ /* 0x000fe4000f8020ff */
[----:B------:R-:W-:Y:S01]  /*d020*/  USHF.L.U64.HI UR14, UR16, 0x5, UR14 ;  /* 0x00000005100e7899 */ /* 0x000fe2000801020e */
[----:B------:R-:W-:Y:S01]  /*d030*/  IMAD.U32 R6, RZ, RZ, UR9 ;  /* 0x00000009ff067e24 */ /* 0x000fe2000f8e00ff */
[----:B------:R-:W-:Y:S01]  /*d040*/  MOV R8, UR9 ;  /* 0x0000000900087c02 */ /* 0x000fe20008000f00 */
[----:B------:R-:W-:-:S03]  /*d050*/  IMAD.U32 R7, RZ, RZ, UR9 ;  /* 0x00000009ff077e24 */ /* 0x000fc6000f8e00ff */
[----:B------:R-:W-:Y:S01]  /*d060*/  IMAD.U32 R3, RZ, RZ, UR14 ;  /* 0x0000000eff037e24 */ /* 0x000fe2000f8e00ff */
[----:B--2---:R-:W-:-:S04]  /*d070*/  @!P3 LEA R6, P1, R6, R248, 0x1 ;  /* 0x000000f80606b211 */ /* 0x004fc800078208ff */
[----:B---3--:R-:W-:Y:S02]  /*d080*/  @!P3 LEA.HI.X R7, R7, R249, R3, 0x1, P1 ;  /* 0x000000f90707b211 */ /* 0x008fe400008f0c03 */
[----:B------:R-:W-:-:S03]  /*d090*/  @!P2 LEA R8, P1, R8, R248, 0x1 ;  /* 0x000000f80808a211 */ /* 0x000fc600078208ff */
[----:B------:R-:W-:Y:S01]  /*d0a0*/  @!PT LDS RZ, [RZ] ;  /* 0x00000000fffff984 */ /* 0x000fe20000000800 */
[----:B------:R-:W-:Y:S01]  /*d0b0*/  @!PT LDS RZ, [RZ] ;  /* 0x00000000fffff984 */ /* 0x000fe20000000800 */
[----:B------:R-:W-:Y:S01]  /*d0c0*/  @!PT LDS RZ, [RZ] ;  /* 0x00000000fffff984 */ /* 0x000fe20000000800 */
[----:B------:R1:W-:Y:S04]  /*d0d0*/  @!P3 LDGSTS.E.BYPASS.LTC128B.128 [R217+0x8000], desc[UR30][R6.64] ;  /* 0x0800000006d9bfae */ /* 0x0003e8000b981a1e */
[----:B------:R2:W-:Y:S01]  /*d0e0*/  @P3 STS.128 [R217+0x8000], RZ ;  /* 0x008000ffd9003388 */ /* 0x0005e20000000c00 */
[----:B-1----:R-:W-:Y:S01]  /*d0f0*/  IMAD.U32 R6, RZ, RZ, UR9 ;  /* 0x00000009ff067e24 */ /* 0x002fe2000f8e00ff */
[----:B------:R-:W-:Y:S01]  /*d100*/  ULEA.HI.X UR9, UR12, UR14, UR13, 0x4, UP0 ;  /* 0x0000000e0c097291 */ /* 0x000fe200080f240d */
[----:B------:R-:W-:-:S03]  /*d110*/  IMAD.U32 R7, RZ, RZ, UR15 ;  /* 0x0000000fff077e24 */ /* 0x000fc6000f8e00ff */
[-C--:B------:R-:W-:Y:S02]  /*d120*/  @!P2 LEA.HI.X R9, R6, R249.reuse, R3, 0x1, P1 ;  /* 0x000000f90609a211 */ /* 0x080fe400008f0c03 */
[C---:B------:R-:W-:Y:S02]  /*d130*/  LEA R6, P1, R7.reuse, R248, 0x1 ;  /* 0x000000f807067211 */ /* 0x040fe400078208ff */
        /* <DEDUP_REMOVED lines=18> */
.L_x_1539:
[----:B--2---:R-:W2:Y:S04]  /*d260*/  LDL.64 R6, [R1+0x70] ;  /* 0x0000700001067983 */ /* 0x004ea80000100a00 */
[----:B------:R-:W3:Y:S04]  /*d270*/  LDL.64 R8, [R1+0x90] ;  /* 0x0000900001087983 */ /* 0x000ee80000100a00 */
[----:B------:R-:W4:Y:S04]  /*d280*/  LDL.64 R188, [R1+0x68] ;  /* 0x0000680001bc7983 */ /* 0x000f280000100a00 */
[----:B------:R-:W5:Y:S04]  /*d290*/  LDL.64 R30, [R1+0x80] ;  /* 0x00008000011e7983 */ /* 0x000f680000100a00 */
[----:B------:R-:W1:Y:S01]  /*d2a0*/  SHFL.BFLY PT, R15, R10, 0x2, 0x1f ;  /* 0x0c401f000a0f7f89 */ /* 0x000e6200000e0000 */
[----:B------:R-:W-:Y:S01]  /*d2b0*/  UIADD3 UR26, UPT, UPT, UR36, -0x61c88647, URZ ;  /* 0x9e3779b9241a7890 */ /* 0x000fe2000fffe0ff */
[----:B------:R-:W-:Y:S01]  /*d2c0*/  FMNMX3.FTZ R3, R228, R27, R23, !PT ;  /* 0x0000001be4037276 */ /* 0x000fe20007810017 */
[----:B------:R-:W-:Y:S01]  /*d2d0*/  UIADD3 UR24, UPT, UPT, UR36, 0x3c6ef372, URZ ;  /* 0x3c6ef37224187890 */ /* 0x000fe2000fffe0ff */
[----:B------:R-:W-:Y:S01]  /*d2e0*/  ISETP.GE.AND P1, PT, R0, R139, PT ;  /* 0x0000008b0000720c */ /* 0x000fe20003f26270 */
[----:B------:R-:W-:Y:S01]  /*d2f0*/  FFMA.FTZ R181, R4, UR10, R181 ;  /* 0x0000000a04b57c23 */ /* 0x000fe200080100b5 */
[----:B------:R-:W-:Y:S01]  /*d300*/  FMNMX3.FTZ R0, R219, R186, R25, !PT ;  /* 0x000000badb007276 */ /* 0x000fe20007810019 */
[----:B------:R-:W-:Y:S01]  /*d310*/  UIADD3 UR23, UPT, UPT, UR37, 0x76cf5d0a, URZ ;  /* 0x76cf5d0a25177890 */ /* 0x000fe2000fffe0ff */
[----:B------:R-:W-:Y:S01]  /*d320*/  FMNMX3.FTZ R3, R3, R179, R177, !PT ;  /* 0x000000b303037276 */ /* 0x000fe200078100b1 */
[----:B------:R-:W-:Y:S01]  /*d330*/  FFMA.FTZ R28, R5, UR10, R197 ;  /* 0x0000000a051c7c23 */ /* 0x000fe200080100c5 */
[----:B------:R-:W-:Y:S01]  /*d340*/  FMNMX3.FTZ R0, R0, R175, R29, !PT ;  /* 0x000000af00007276 */ /* 0x000fe2000781001d */
[----:B------:R-:W-:Y:S01]  /*d350*/  UIADD3 UR19, UPT, UPT, UR37, 0x32370b8f, URZ ;  /* 0x32370b8f25137890 */ /* 0x000fe2000fffe0ff */
[----:B------:R-:W-:Y:S01]  /*d360*/  FMNMX3.FTZ R3, R3, R35, R22, !PT ;  /* 0x0000002303037276 */ /* 0x000fe20007810016 */
[----:B------:R-:W-:Y:S01]  /*d370*/  UIADD3 UR22, UPT, UPT, UR36, -0x255992d5, URZ ;  /* 0xdaa66d2b24167890 */ /* 0x000fe2000fffe0ff */
[----:B------:R-:W-:Y:S01]  /*d380*/  FMNMX3.FTZ R0, R0, R20, R19, !PT ;  /* 0x0000001400007276 */ /* 0x000fe20007810013 */
[----:B------:R-:W-:Y:S01]  /*d390*/  UIADD3 UR9, UPT, UPT, UR36, 0x78dde6e4, URZ ;  /* 0x78dde6e424097890 */ /* 0x000fe2000fffe0ff */
[----:B------:R-:W-:Y:S01]  /*d3a0*/  FMNMX3.FTZ R3, R3, R187, R17, !PT ;  /* 0x000000bb03037276 */ /* 0x000fe20007810011 */
[----:B------:R-:W-:Y:S01]  /*d3b0*/  UIADD3 UR18, UPT, UPT, UR37, -0x126145ec, URZ ;  /* 0xed9eba1425127890 */ /* 0x000fe2000fffe0ff */
[----:B------:R-:W-:Y:S01]  /*d3c0*/  FMNMX3.FTZ R0, R0, R182, R16, !PT ;  /* 0x000000b600007276 */ /* 0x000fe20007810010 */
[----:B------:R-:W-:Y:S01]  /*d3d0*/  UIADD3 UR16, UPT, UPT, UR37, -0x56f99767, URZ ;  /* 0xa906689925107890 */ /* 0x000fe2000fffe0ff */
[----:B------:R-:W5:Y:S01]  /*d3e0*/  LDL.64 R246, [R1+0x98] ;  /* 0x0000980001f67983 */ /* 0x000f620000100a00 */
[----:B-1----:R-:W-:-:S03]  /*d3f0*/  FMNMX.FTZ R10, R10, R15, !PT ;  /* 0x0000000f0a0a7209 */ /* 0x002fc60007810000 */
[----:B------:R-:W1:Y:S04]  /*d400*/  SHFL.BFLY PT, R15, R3, 0x2, 0x1f ;  /* 0x0c401f00030f7f89 */ /* 0x000e6800000e0000 */
[----:B------:R-:W1:Y:S01]  /*d410*/  SHFL.BFLY PT, R133, R0, 0x2, 0x1f ;  /* 0x0c401f0000857f89 */ /* 0x000e6200000e0000 */
[----:B------:R-:W-:Y:S02]  /*d420*/  UIADD3 UR15, UPT, UPT, UR36, -0x4ab325aa, URZ ;  /* 0xb54cda56240f7890 */ /* 0x000fe4000fffe0ff */
[----:B------:R-:W-:Y:S01]  /*d430*/  UIADD3 UR17, UPT, UPT, UR36, 0x1715609d, URZ ;  /* 0x1715609d24117890 */ /* 0x000fe2000fffe0ff */
[----:B------:R-:W-:Y:S02]  /*d440*/  FSEL R193, R181, -INF , !P1 ;  /* 0xff800000b5c17808 */ /* 0x000fe40004800000 */
[----:B-1----:R-:W-:-:S02]  /*d450*/  FMNMX.FTZ R3, R3, R15, !PT ;  /* 0x0000000f03037209 */ /* 0x002fc40007810000 */
[----:B------:R-:W-:Y:S02]  /*d460*/  FMNMX.FTZ R133, R0, R133, !PT ;  /* 0x0000008500857209 */ /* 0x000fe40007810000 */
[----:B------:R-:W-:Y:S01]  /*d470*/  FMNMX3.FTZ R0, R229, R184, R26, !PT ;  /* 0x000000b8e5007276 */ /* 0x000fe2000781001a */
[----:B------:R-:W1:Y:S02]  /*d480*/  SHFL.BFLY PT, R136, R3, 0x1, 0x1f ;  /* 0x0c201f0003887f89 */ /* 0x000e6400000e0000 */
[----:B-1----:R-:W-:Y:S01]  /*d490*/  FMNMX.FTZ R136, R3, R136, !PT ;  /* 0x0000008803887209 */ /* 0x002fe20007810000 */
[----:B------:R-:W-:Y:S01]  /*d4a0*/  UIADD3 UR14, UPT, UPT, UR37, 0x646e171e, URZ ;  /* 0x646e171e250e7890 */ /* 0x000fe2000fffe0ff */
[----:B--2---:R-:W-:Y:S02]  /*d4b0*/  IMAD.MOV.U32 R134, RZ, RZ, R6 ;  /* 0x000000ffff867224 */ /* 0x004fe400078e0006 */
[----:B------:R-:W-:Y:S02]  /*d4c0*/  IMAD.MOV.U32 R135, RZ, RZ, R7 ;  /* 0x000000ffff877224 */ /* 0x000fe400078e0007 */
[----:B------:R-:W-:-:S05]  /*d4d0*/  IMAD.WIDE.U32 R6, R14, -0x326172a9, RZ ;  /* 0xcd9e8d570e067825 */ /* 0x000fca00078e00ff */
[----:B---3--:R-:W-:Y:S02]  /*d4e0*/  LOP3.LUT R8, R8, UR26, R7, 0x96, !PT ;  /* 0x0000001a08087c12 */ /* 0x008fe4000f8e9607 */
[----:B----4-:R-:W-:-:S03]  /*d4f0*/  LOP3.LUT R4, R6, UR24, R189, 0x96, !PT ;  /* 0x0000001806047c12 */ /* 0x010fc6000f8e96bd */
[----:B------:R-:W-:-:S04]  /*d500*/  IMAD.WIDE.U32 R8, R8, -0x2daee0ad, RZ ;  /* 0xd2511f5308087825 */ /* 0x000fc800078e00ff */
[----:B------:R-:W-:Y:S01]  /*d510*/  IMAD.WIDE.U32 R4, R4, -0x2daee0ad, RZ ;  /* 0xd2511f5304047825 */ /* 0x000fe200078e00ff */
[----:B-----5:R-:W-:-:S04]  /*d520*/  LOP3.LUT R9, R30, UR23, R9, 0x96, !PT ;  /* 0x000000171e097c12 */ /* 0x020fc8000f8e9609 */
[----:B------:R-:W-:Y:S01]  /*d530*/  LOP3.LUT R8, R8, UR19, R5, 0x96, !PT ;  /* 0x0000001308087c12 */ /* 0x000fe2000f8e9605 */
[----:B------:R-:W-:Y:S02]  /*d540*/  IMAD.MOV.U32 R225, RZ, RZ, R135 ;  /* 0x000000ffffe17224 */ /* 0x000fe400078e0087 */
[----:B------:R-:W1:Y:S01]  /*d550*/  SHFL.BFLY PT, R135, R10, 0x1, 0x1f ;  /* 0x0c201f000a877f89 */ /* 0x000e6200000e0000 */
[----:B------:R-:W-:-:S04]  /*d560*/  IMAD.WIDE.U32 R30, R9, -0x326172a9, RZ ;  /* 0xcd9e8d57091e7825 */ /* 0x000fc800078e00ff */
[----:B------:R-:W-:Y:S01]  /*d570*/  IMAD.WIDE.U32 R8, R8, -0x326172a9, RZ ;  /* 0xcd9e8d5708087825 */ /* 0x000fe200078e00ff */
[----:B------:R-:W-:-:S04]  /*d580*/  LOP3.LUT R5, R188, UR22, R31, 0x96, !PT ;  /* 0x00000016bc057c12 */ /* 0x000fc8000f8e961f */
[----:B------:R-:W-:Y:S01]  /*d590*/  LOP3.LUT R30, R30, UR9, R9, 0x96, !PT ;  /* 0x000000091e1e7c12 */ /* 0x000fe2000f8e9609 */
[----:B------:R-:W-:-:S04]  /*d5a0*/  IMAD.WIDE.U32 R188, R5, -0x2daee0ad, RZ ;  /* 0xd2511f5305bc7825 */ /* 0x000fc800078e00ff */
[----:B------:R-:W-:Y:S01]  /*d5b0*/  IMAD.WIDE.U32 R30, R30, -0x2daee0ad, RZ ;  /* 0xd2511f531e1e7825 */ /* 0x000fe200078e00ff */
[----:B------:R-:W-:-:S04]  /*d5c0*/  LOP3.LUT R4, R4, UR18, R189, 0x96, !PT ;  /* 0x0000001204047c12 */ /* 0x000fc8000f8e96bd */
[----:B------:R-:W-:Y:S01]  /*d5d0*/  LOP3.LUT R14, R188, UR16, R31, 0x96, !PT ;  /* 0x00000010bc0e7c12 */ /* 0x000fe2000f8e961f */
[----:B------:R-:W-:-:S04]  /*d5e0*/  IMAD.WIDE.U32 R4, R4, -0x326172a9, RZ ;  /* 0xcd9e8d5704047825 */ /* 0x000fc800078e00ff */
[----:B------:R-:W-:Y:S01]  /*d5f0*/  IMAD.WIDE.U32 R14, R14, -0x326172a9, RZ ;  /* 0xcd9e8d570e0e7825 */ /* 0x000fe200078e00ff */
[----:B-1----:R-:W-:Y:S02]  /*d600*/  FMNMX.FTZ R135, R10, R135, !PT ;  /* 0x000000870a877209 */ /* 0x002fe40007810000 */
[----:B------:R-:W-:Y:S02]  /*d610*/  LOP3.LUT R190, R8, UR17, R5, 0x96, !PT ;  /* 0x0000001108be7c12 */ /* 0x000fe4000f8e9605 */
[----:B------:R-:W-:Y:S02]  /*d620*/  LOP3.LUT R15, R4, UR15, R15, 0x96, !PT ;  /* 0x0000000f040f7c12 */ /* 0x000fe4000f8e960f */
[----:B------:R-:W-:Y:S01]  /*d630*/  FMNMX3.FTZ R4, R0, R176, R34, !PT ;  /* 0x000000b000047276 */ /* 0x000fe20007810022 */
[C---:B------:R-:W-:Y:S01]  /*d640*/  FMUL.FTZ R0, R135.reuse, UR4 ;  /* 0x0000000487007c20 */ /* 0x040fe20008410000 */
[----:B------:R-:W-:Y:S01]  /*d650*/  FSEL R8, R28, -INF , !P4 ;  /* 0xff8000001c087808 */ /* 0x000fe20006000000 */
[----:B------:R-:W1:Y:S01]  /*d660*/  SHFL.BFLY PT, R9, R133, 0x1, 0x1f ;  /* 0x0c201f0085097f89 */ /* 0x000e6200000e0000 */
[----:B------:R-:W-:-:S02]  /*d670*/  FSETP.NEU.FTZ.AND P4, PT, R135, -INF , PT ;  /* 0xff8000008700780b */ /* 0x000fc40003f9d000 */
[----:B------:R-:W-:Y:S02]  /*d680*/  FMNMX3.FTZ R5, R4, R21, R8, !PT ;  /* 0x0000001504057276 */ /* 0x000fe40007810008 */
[----:B------:R-:W-:Y:S02]  /*d690*/  FSEL R0, R0, RZ, P4 ;  /* 0x000000ff00007208 */ /* 0x000fe40002000000 */
[----:B------:R-:W-:-:S03]  /*d6a0*/  FMNMX3.FTZ R5, R5, R180, R193, !PT ;  /* 0x000000b405057276 */ /* 0x000fc600078100c1 */
[----:B------:R-:W-:-:S04]  /*d6b0*/  FFMA.FTZ R12, R12, UR4, -R0 ;  /* 0x000000040c0c7c23 */ /* 0x000fc80008010800 */
[----:B------:R2:W-:Y:S01]  /*d6c0*/  MUFU.EX2 R206, R12 ;  /* 0x0000000c00ce7308 */ /* 0x0005e20000000800 */
[----:B------:R-:W-:Y:S01]  /*d6d0*/  FFMA.FTZ R11, R11, UR4, -R0 ;  /* 0x000000040b0b7c23 */ /* 0x000fe20008010800 */
[C---:B------:R-:W-:Y:S02]  /*d6e0*/  LOP3.LUT R4, R15.reuse, 0xff, RZ, 0xc0, !PT ;  /* 0x000000ff0f047812 */ /* 0x040fe400078ec0ff */
[----:B------:R-:W-:Y:S02]  /*d6f0*/  LOP3.LUT R3, R15, 0xffff, RZ, 0xc0, !PT ;  /* 0x0000ffff0f037812 */ /* 0x000fe400078ec0ff */
[----:B------:R-:W-:Y:S02]  /*d700*/  ISETP.LE.U32.AND P1, PT, R4, UR11, PT ;  /* 0x0000000b04007c0c */ /* 0x000fe4000bf23070 */
[----:B------:R-:W3:Y:S01]  /*d710*/  MUFU.EX2 R231, R11 ;  /* 0x0000000b00e77308 */ /* 0x000ee20000000800 */
[----:B--2---:R-:W2:Y:S01]  /*d720*/  SHFL.BFLY PT, R12, R5, 0x2, 0x1f ;  /* 0x0c401f00050c7f89 */ /* 0x004ea200000e0000 */
[----:B-1----:R-:W-:Y:S01]  /*d730*/  FMNMX.FTZ R133, R133, R9, !PT ;  /* 0x0000000985857209 */ /* 0x002fe20007810000 */
[----:B------:R-:W-:Y:S01]  /*d740*/  FMUL.FTZ R4, R136, UR4 ;  /* 0x0000000488047c20 */ /* 0x000fe20008410000 */
[----:B------:R-:W-:-:S02]  /*d750*/  FSEL R183, R135, RZ, P4 ;  /* 0x000000ff87b77208 */ /* 0x000fc40002000000 */
[C---:B------:R-:W-:Y:S02]  /*d760*/  FSETP.NEU.FTZ.AND P4, PT, R136.reuse, -INF , PT ;  /* 0xff8000008800780b */ /* 0x040fe40003f9d000 */
[----:B------:R-:W-:Y:S01]  /*d770*/  SHF.R.U32.HI R3, RZ, 0x8, R3 ;  /* 0x00000008ff037819 */ /* 0x000fe20000011603 */
[C---:B------:R-:W-:Y:S01]  /*d780*/  FMUL.FTZ R10, R133.reuse, UR4 ;  /* 0x00000004850a7c20 */ /* 0x040fe20008410000 */
[----:B------:R-:W-:Y:S02]  /*d790*/  FSEL R188, R136, RZ, P4 ;  /* 0x000000ff88bc7208 */ /* 0x000fe40002000000 */
[----:B------:R-:W-:Y:S02]  /*d7a0*/  FSEL R4, R4, RZ, P4 ;  /* 0x000000ff04047208 */ /* 0x000fe40002000000 */
[----:B------:R-:W-:Y:S02]  /*d7b0*/  FSETP.NEU.FTZ.AND P4, PT, R133, -INF , PT ;  /* 0xff8000008500780b */ /* 0x000fe40003f9d000 */
[----:B------:R-:W-:-:S02]  /*d7c0*/  LOP3.LUT R9, R3, 0xffff, RZ, 0xc0, !PT ;  /* 0x0000ffff03097812 */ /* 0x000fc400078ec0ff */
[----:B------:R-:W-:Y:S02]  /*d7d0*/  FSEL R189, R133, RZ, P4 ;  /* 0x000000ff85bd7208 */ /* 0x000fe40002000000 */
[----:B------:R-:W-:Y:S02]  /*d7e0*/  FSEL R3, R10, RZ, P4 ;  /* 0x000000ff0a037208 */ /* 0x000fe40002000000 */
[----:B------:R-:W-:Y:S01]  /*d7f0*/  ISETP.LE.U32.AND P4, PT, R9, UR11, PT ;  /* 0x0000000b09007c0c */ /* 0x000fe2000bf83070 */
[--C-:B------:R-:W-:Y:S01]  /*d800*/  FFMA.FTZ R9, R23, UR4, -R4.reuse ;  /* 0x0000000417097c23 */ /* 0x100fe20008010804 */
[----:B------:R-:W-:Y:S01]  /*d810*/  FFMA.FTZ R27, R27, UR4, -R4 ;  /* 0x000000041b1b7c23 */ /* 0x000fe20008010804 */
[----:B--2---:R-:W-:Y:S02]  /*d820*/  FMNMX.FTZ R5, R5, R12, !PT ;  /* 0x0000000c05057209 */ /* 0x004fe40007810000 */
[----:B---3--:R-:W-:Y:S01]  /*d830*/  F2FP.F16.F32.PACK_AB R28, R231, R206 ;  /* 0x000000cee71c723e */ /* 0x008fe200000000ff */
[----:B------:R1:W-:Y:S01]  /*d840*/  MUFU.EX2 R243, R9 ;  /* 0x0000000900f37308 */ /* 0x0003e20000000800 */
[----:B------:R-:W-:-:S02]  /*d850*/  IMAD.MOV.U32 R224, RZ, RZ, R134 ;  /* 0x000000ffffe07224 */ /* 0x000fc400078e0086 */
[----:B------:R-:W2:Y:S01]  /*d860*/  SHFL.BFLY PT, R134, R5, 0x1, 0x1f ;  /* 0x0c201f0005867f89 */ /* 0x000ea200000e0000 */
[----:B------:R-:W-:-:S04]  /*d870*/  @!P1 HADD2 R173, -R28.H0_H0, -RZ.H0_H0 ;  /* 0xa00000ff1cad9230 */ /* 0x000fc80000000900 */
[----:B------:R3:W4:Y:S01]  /*d880*/  MUFU.EX2 R207, R27 ;  /* 0x0000001b00cf7308 */ /* 0x0007220000000800 */
[----:B-1----:R-:W-:-:S04]  /*d890*/  PRMT R9, R15, 0x7632, R9 ;  /* 0x000076320f097816 */ /* 0x002fc80000000009 */
[----:B------:R-:W-:Y:S02]  /*d8a0*/  LOP3.LUT R9, R9, 0xff, RZ, 0xc0, !PT ;  /* 0x000000ff09097812 */ /* 0x000fe400078ec0ff */
[----:B---3--:R-:W-:-:S04]  /*d8b0*/  PRMT R27, R28, 0x7632, R27 ;  /* 0x000076321c1b7816 */ /* 0x008fc8000000001b */
[----:B------:R-:W-:Y:S01]  /*d8c0*/  PRMT R230, R28, 0x5410, R27 ;  /* 0x000054101ce67816 */ /* 0x000fe2000000001b */
[----:B------:R-:W-:Y:S01]  /*d8d0*/  @!P4 HADD2 R172, -R27.H0_H0, -RZ.H0_H0 ;  /* 0xa00000ff1bacc230 */ /* 0x000fe20000000900 */
[----:B------:R-:W-:Y:S02]  /*d8e0*/  @!P1 PRMT R28, R173, 0x5410, RZ ;  /* 0x00005410ad1c9816 */ /* 0x000fe400000000ff */
[----:B------:R-:W-:Y:S02]  /*d8f0*/  ISETP.LE.U32.AND P1, PT, R9, UR11, PT ;  /* 0x0000000b09007c0c */ /* 0x000fe4000bf23070 */
[----:B------:R-:W-:Y:S02]  /*d900*/  SHF.R.U32.HI R9, RZ, 0x18, R15 ;  /* 0x00000018ff097819 */ /* 0x000fe4000001160f */
[----:B------:R-:W-:Y:S02]  /*d910*/  @!P4 PRMT R27, R172, 0x5410, RZ ;  /* 0x00005410ac1bc816 */ /* 0x000fe400000000ff */
[----:B------:R-:W-:-:S02]  /*d920*/  ISETP.LE.U32.AND P4, PT, R9, UR11, PT ;  /* 0x0000000b09007c0c */ /* 0x000fc4000bf83070 */
[----:B----4-:R-:W-:Y:S01]  /*d930*/  F2FP.F16.F32.PACK_AB R173, R243, R207 ;  /* 0x000000cff3ad723e */ /* 0x010fe200000000ff */
[--C-:B------:R-:W-:Y:S01]  /*d940*/  FFMA.FTZ R178, R178, UR4, -R0.reuse ;  /* 0x00000004b2b27c23 */ /* 0x100fe20008010800 */
[----:B------:R-:W-:Y:S02]  /*d950*/  FFMA.FTZ R174, R174, UR4, -R0 ;  /* 0x00000004aeae7c23 */ /* 0x000fe40008010800 */
[----:B------:R-:W-:Y:S01]  /*d960*/  PRMT R172, R173, 0x7632, R172 ;  /* 0x00007632adac7816 */ /* 0x000fe200000000ac */
[----:B------:R1:W-:Y:S01]  /*d970*/  MUFU.EX2 R234, R178 ;  /* 0x000000b200ea7308 */ /* 0x0003e20000000800 */
[----:B--2---:R-:W-:Y:S01]  /*d980*/  FMNMX.FTZ R134, R5, R134, !PT ;  /* 0x0000008605867209 */ /* 0x004fe20007810000 */
[----:B------:R-:W-:-:S04]  /*d990*/  IMAD.MOV.U32 R5, RZ, RZ, R14 ;  /* 0x000000ffff057224 */ /* 0x000fc800078e000e */
[----:B------:R-:W-:Y:S02]  /*d9a0*/  @!P4 HADD2 R192, -R172.H0_H0, -RZ.H0_H0 ;  /* 0xa00000ffacc0c230 */ /* 0x000fe40000000900 */
[----:B------:R-:W2:Y:S01]  /*d9b0*/  MUFU.EX2 R227, R174 ;  /* 0x000000ae00e37308 */ /* 0x000ea20000000800 */
[----:B------:R-:W-:Y:S01]  /*d9c0*/  PRMT R215, R173, 0x5410, R172 ;  /* 0x00005410add77816 */ /* 0x000fe200000000ac */
[--C-:B------:R-:W-:Y:S01]  /*d9d0*/  FFMA.FTZ R11, R24, UR4, -R0.reuse ;  /* 0x00000004180b7c23 */ /* 0x100fe20008010800 */
[--C-:B------:R-:W-:Y:S01]  /*d9e0*/  FFMA.FTZ R10, R18, UR4, -R0.reuse ;  /* 0x00000004120a7c23 */ /* 0x100fe20008010800 */
[--C-:B------:R-:W-:Y:S01]  /*d9f0*/  FFMA.FTZ R185, R185, UR4, -R0.reuse ;  /* 0x00000004b9b97c23 */ /* 0x100fe20008010800 */
[----:B------:R-:W-:Y:S01]  /*da00*/  FFMA.FTZ R181, R13, UR4, -R0 ;  /* 0x000000040db57c23 */ /* 0x000fe20008010800 */
[----:B------:R-:W-:Y:S01]  /*da10*/  @!P4 PRMT R172, R192, 0x5410, RZ ;  /* 0x00005410c0acc816 */ /* 0x000fe200000000ff */
[C---:B------:R-:W-:Y:S01]  /*da20*/  FMUL.FTZ R0, R134.reuse, UR4 ;  /* 0x0000000486007c20 */ /* 0x040fe20008410000 */
[----:B------:R-:W-:Y:S01]  /*da30*/  FSETP.NEU.FTZ.AND P4, PT, R134, -INF , PT ;  /* 0xff8000008600780b */ /* 0x000fe20003f9d000 */
[----:B------:R-:W-:Y:S01]  /*da40*/  @!P1 HADD2 R191, -R173.H0_H0, -RZ.H0_H0 ;  /* 0xa00000ffadbf9230 */ /* 0x000fe20000000900 */
[----:B------:R-:W-:-:S02]  /*da50*/  LOP3.LUT R5, R5, 0xff, RZ, 0xc0, !PT ;  /* 0x000000ff05057812 */ /* 0x000fc400078ec0ff */
[----:B------:R-:W-:Y:S02]  /*da60*/  FSEL R0, R0, RZ, P4 ;  /* 0x000000ff00007208 */ /* 0x000fe40002000000 */
[----:B------:R-:W-:Y:S02]  /*da70*/  @!P1 PRMT R173, R191, 0x5410, RZ ;  /* 0x00005410bfad9816 */ /* 0x000fe400000000ff */
[----:B------:R-:W-:Y:S01]  /*da80*/  ISETP.LE.U32.AND P1, PT, R5, UR11, PT ;  /* 0x0000000b05007c0c */ /* 0x000fe2000bf23070 */
[--C-:B-1----:R-:W-:Y:S01]  /*da90*/  FFMA.FTZ R178, R184, UR4, -R0.reuse ;  /* 0x00000004b8b27c23 */ /* 0x102fe20008010800 */
[--C-:B------:R-:W-:Y:S01]  /*daa0*/  FFMA.FTZ R26, R26, UR4, -R0.reuse ;  /* 0x000000041a1a7c23 */ /* 0x100fe20008010800 */
[--C-:B------:R-:W-:Y:S01]  /*dab0*/  FFMA.FTZ R184, R176, UR4, -R0.reuse ;  /* 0x00000004b0b87c23 */ /* 0x100fe20008010800 */
[--C-:B------:R-:W-:Y:S01]  /*dac0*/  FFMA.FTZ R198, R34, UR4, -R0.reuse ;  /* 0x0000000422c67c23 */ /* 0x100fe20008010800 */
[--C-:B------:R-:W-:Y:S01]  /*dad0*/  FFMA.FTZ R199, R21, UR4, -R0.reuse ;  /* 0x0000000415c77c23 */ /* 0x100fe20008010800 */
[--C-:B------:R-:W-:Y:S01]  /*dae0*/  FFMA.FTZ R203, R8, UR4, -R0.reuse ;  /* 0x0000000408cb7c23 */ /* 0x100fe20008010800 */
[--C-:B------:R-:W-:Y:S01]  /*daf0*/  FFMA.FTZ R205, R180, UR4, -R0.reuse ;  /* 0x00000004b4cd7c23 */ /* 0x100fe20008010800 */
[----:B------:R-:W-:Y:S01]  /*db00*/  FFMA.FTZ R212, R193, UR4, -R0 ;  /* 0x00000004c1d47c23 */ /* 0x000fe20008010800 */
[----:B--2---:R-:W-:-:S04]  /*db10*/  F2FP.F16.F32.PACK_AB R0, R227, R234 ;  /* 0x000000eae300723e */ /* 0x004fc800000000ff */
[C---:B------:R-:W-:Y:S02]  /*db20*/  PRMT R197, R0.reuse, 0x7610, R197 ;  /* 0x0000761000c57816 */ /* 0x040fe400000000c5 */
[----:B------:R-:W-:-:S03]  /*db30*/  PRMT R196, R0, 0x7632, R196 ;  /* 0x0000763200c47816 */ /* 0x000fc600000000c4 */
[----:B------:R-:W-:Y:S01]  /*db40*/  @!P1 HADD2 R21, -R197.H0_H0, -RZ.H0_H0 ;  /* 0xa00000ffc5159230 */ /* 0x000fe20000000900 */
[----:B------:R-:W-:Y:S02]  /*db50*/  PRMT R0, R14, 0x7771, RZ ;  /* 0x000077710e007816 */ /* 0x000fe400000000ff */
[----:B------:R-:W-:Y:S02]  /*db60*/  PRMT R214, R197, 0x5410, R196 ;  /* 0x00005410c5d67816 */ /* 0x000fe400000000c4 */
[----:B------:R-:W-:Y:S02]  /*db70*/  @!P1 PRMT R197, R21, 0x5410, RZ ;  /* 0x0000541015c59816 */ /* 0x000fe400000000ff */
[----:B------:R-:W-:Y:S01]  /*db80*/  ISETP.GT.U32.AND P1, PT, R0, UR11, PT ;  /* 0x0000000b00007c0c */ /* 0x000fe2000bf24070 */
[--C-:B------:R-:W-:Y:S01]  /*db90*/  FFMA.FTZ R179, R179, UR4, -R4.reuse ;  /* 0x00000004b3b37c23 */ /* 0x100fe20008010804 */
[----:B------:R-:W-:-:S03]  /*dba0*/  FFMA.FTZ R177, R177, UR4, -R4 ;  /* 0x00000004b1b17c23 */ /* 0x000fc60008010804 */
[----:B------:R-:W-:Y:S01]  /*dbb0*/  MUFU.EX2 R216, R179 ;  /* 0x000000b300d87308 */ /* 0x000fe20000000800 */
[----:B------:R-:W-:-:S07]  /*dbc0*/  FFMA.FTZ R174, R17, UR4, -R4 ;  /* 0x0000000411ae7c23 */ /* 0x000fce0008010804 */
[----:B------:R-:W1:Y:S01]  /*dbd0*/  MUFU.EX2 R242, R177 ;  /* 0x000000b100f27308 */ /* 0x000e620000000800 */
[----:B------:R-:W-:Y:S01]  /*dbe0*/  @P1 HADD2 R17, -R196.H0_H0, -RZ.H0_H0 ;  /* 0xa00000ffc4111230 */ /* 0x000fe20000000900 */
[----:B------:R-:W-:-:S04]  /*dbf0*/  PRMT R0, R14, 0x7772, RZ ;  /* 0x000077720e007816 */ /* 0x000fc800000000ff */
[----:B------:R-:W-:Y:S02]  /*dc00*/  @P1 PRMT R196, R17, 0x5410, RZ ;  /* 0x0000541011c41816 */ /* 0x000fe400000000ff */
[----:B------:R-:W-:Y:S01]  /*dc10*/  ISETP.GT.U32.AND P1, PT, R0, UR11, PT ;  /* 0x0000000b00007c0c */ /* 0x000fe2000bf24070 */
[----:B------:R-:W-:Y:S01]  /*dc20*/  FFMA.FTZ R211, R16, UR4, -R3 ;  /* 0x0000000410d37c23 */ /* 0x000fe20008010803 */
[----:B-1----:R-:W-:-:S04]  /*dc30*/  F2FP.F16.F32.PACK_AB R0, R242, R216 ;  /* 0x000000d8f200723e */ /* 0x002fc800000000ff */
[C---:B------:R-:W-:Y:S02]  /*dc40*/  PRMT R195, R0.reuse, 0x7610, R195 ;  /* 0x0000761000c37816 */ /* 0x040fe400000000c3 */
[----:B------:R-:W-:-:S05]  /*dc50*/  PRMT R194, R0, 0x7632, R194 ;  /* 0x0000763200c27816 */ /* 0x000fca00000000c2 */
[----:B------:R-:W-:Y:S01]  /*dc60*/  @P1 HADD2 R16, -R195.H0_H0, -RZ.H0_H0 ;  /* 0xa00000ffc3101230 */ /* 0x000fe20000000900 */
[----:B------:R-:W-:Y:S02]  /*dc70*/  PRMT R0, R14, 0x7773, RZ ;  /* 0x000077730e007816 */ /* 0x000fe400000000ff */
[----:B------:R-:W-:Y:S02]  /*dc80*/  PRMT R213, R195, 0x5410, R194 ;  /* 0x00005410c3d57816 */ /* 0x000fe400000000c2 */
[----:B------:R-:W-:Y:S02]  /*dc90*/  @P1 PRMT R195, R16, 0x5410, RZ ;  /* 0x0000541010c31816 */ /* 0x000fe400000000ff */
[----:B------:R-:W-:Y:S01]  /*dca0*/  ISETP.GT.U32.AND P1, PT, R0, UR11, PT ;  /* 0x0000000b00007c0c */ /* 0x000fe2000bf24070 */
[----:B------:R-:W-:Y:S01]  /*dcb0*/  MUFU.EX2 R226, R11 ;  /* 0x0000000b00e27308 */ /* 0x000fe20000000800 */
[----:B------:R-:W-:-:S04]  /*dcc0*/  IMAD.WIDE.U32 R16, R190, -0x2daee0ad, RZ ;  /* 0xd2511f53be107825 */ /* 0x000fc800078e00ff */
[--C-:B------:R-:W-:Y:S01]  /*dcd0*/  FFMA.FTZ R5, R186, UR4, -R3.reuse ;  /* 0x00000004ba057c23 */ /* 0x100fe20008010803 */
[--C-:B------:R-:W-:Y:S01]  /*dce0*/  FFMA.FTZ R8, R25, UR4, -R3.reuse ;  /* 0x0000000419087c23 */ /* 0x100fe20008010803 */
[--C-:B------:R-:W-:Y:S01]  /*dcf0*/  FFMA.FTZ R175, R175, UR4, -R3.reuse ;  /* 0x00000004afaf7c23 */ /* 0x100fe20008010803 */
[--C-:B------:R-:W-:Y:S01]  /*dd00*/  FFMA.FTZ R9, R29, UR4, -R3.reuse ;  /* 0x000000041d097c23 */ /* 0x100fe20008010803 */
[----:B------:R-:W1:Y:S01]  /*dd10*/  MUFU.EX2 R238, R10 ;  /* 0x0000000a00ee7308 */ /* 0x000e620000000800 */
[--C-:B------:R-:W-:Y:S01]  /*dd20*/  FFMA.FTZ R177, R20, UR4, -R3.reuse ;  /* 0x0000000414b17c23 */ /* 0x100fe20008010803 */
[--C-:B------:R-:W-:Y:S01]  /*dd30*/  FFMA.FTZ R179, R19, UR4, -R3.reuse ;  /* 0x0000000413b37c23 */ /* 0x100fe20008010803 */
[----:B------:R-:W-:Y:S01]  /*dd40*/  FFMA.FTZ R210, R182, UR4, -R3 ;  /* 0x00000004b6d27c23 */ /* 0x000fe20008010803 */
[----:B------:R-:W-:Y:S01]  /*dd50*/  FADD.FTZ R3, R218, -R183 ;  /* 0x800000b7da037221 */ /* 0x000fe20000010000 */
[----:B------:R-:W-:Y:S01]  /*dd60*/  LOP3.LUT R30, R30, UR14, R17, 0x96, !PT ;  /* 0x0000000e1e1e7c12 */ /* 0x000fe2000f8e9611 */
[----:B------:R-:W-:-:S02]  /*dd70*/  @P1 HADD2 R176, -R194.H0_H0, -RZ.H0_H0 ;  /* 0xa00000ffc2b01230 */ /* 0x000fc40000000900 */
[----:B------:R-:W-:Y:S01]  /*dd80*/  FMUL.FTZ R0, R3, UR4 ;  /* 0x0000000403007c20 */ /* 0x000fe20008410000 */
[----:B------:R-:W-:Y:S02]  /*dd90*/  LOP3.LUT R3, R30, 0xff, RZ, 0xc0, !PT ;  /* 0x000000ff1e037812 */ /* 0x000fe400078ec0ff */
[----:B------:R-:W-:Y:S02]  /*dda0*/  @P1 PRMT R194, R176, 0x5410, RZ ;  /* 0x00005410b0c21816 */ /* 0x000fe400000000ff */
[----:B------:R-:W-:Y:S01]  /*ddb0*/  ISETP.LE.U32.AND P1, PT, R3, UR11, PT ;  /* 0x0000000b03007c0c */ /* 0x000fe2000bf23070 */
[--C-:B------:R-:W-:Y:S01]  /*ddc0*/  FFMA.FTZ R35, R35, UR4, -R4.reuse ;  /* 0x0000000423237c23 */ /* 0x100fe20008010804 */
[--C-:B------:R-:W-:Y:S01]  /*ddd0*/  FFMA.FTZ R31, R22, UR4, -R4.reuse ;  /* 0x00000004161f7c23 */ /* 0x100fe20008010804 */
[----:B------:R-:W-:Y:S01]  /*dde0*/  FFMA.FTZ R187, R187, UR4, -R4 ;  /* 0x00000004bbbb7c23 */ /* 0x000fe20008010804 */
[----:B-1----:R-:W-:Y:S01]  /*ddf0*/  F2FP.F16.F32.PACK_AB R4, R238, R226 ;  /* 0x000000e2ee04723e */ /* 0x002fe200000000ff */
[----:B------:R-:W1:Y:S01]  /*de00*/  MUFU.EX2 R0, R0 ;  /* 0x0000000000007308 */ /* 0x000e620000000800 */
[----:B------:R-:W-:-:S02]  /*de10*/  LOP3.LUT R3, R30, 0xffff, RZ, 0xc0, !PT ;  /* 0x0000ffff1e037812 */ /* 0x000fc400078ec0ff */
[C---:B------:R-:W-:Y:S02]  /*de20*/  PRMT R193, R4.reuse, 0x7610, R193 ;  /* 0x0000761004c17816 */ /* 0x040fe400000000c1 */
[----:B------:R-:W-:Y:S02]  /*de30*/  SHF.R.U32.HI R3, RZ, 0x8, R3 ;  /* 0x00000008ff037819 */ /* 0x000fe40000011603 */
[----:B------:R-:W-:Y:S01]  /*de40*/  PRMT R192, R4, 0x7632, R192 ;  /* 0x0000763204c07816 */ /* 0x000fe200000000c0 */
[----:B------:R-:W-:Y:S01]  /*de50*/  @!P1 HADD2 R180, -R193.H0_H0, -RZ.H0_H0 ;  /* 0xa00000ffc1b49230 */ /* 0x000fe20000000900 */
[----:B------:R-:W-:Y:S02]  /*de60*/  LOP3.LUT R3, R3, 0xffff, RZ, 0xc0, !PT ;  /* 0x0000ffff03037812 */ /* 0x000fe400078ec0ff */
[----:B------:R-:W-:Y:S02]  /*de70*/  PRMT R239, R193, 0x5410, R192 ;  /* 0x00005410c1ef7816 */ /* 0x000fe400000000c0 */
[----:B------:R-:W-:-:S02]  /*de80*/  @!P1 PRMT R193, R180, 0x5410, RZ ;  /* 0x00005410b4c19816 */ /* 0x000fc400000000ff */
[----:B------:R-:W-:Y:S01]  /*de90*/  ISETP.LE.U32.AND P1, PT, R3, UR11, PT ;  /* 0x0000000b03007c0c */ /* 0x000fe2000bf23070 */
[----:B------:R-:W-:Y:S01]  /*dea0*/  FADD.FTZ R4, R228, -R188 ;  /* 0x800000bce4047221 */ /* 0x000fe20000010000 */
[----:B-1----:R-:W-:Y:S01]  /*deb0*/  FFMA.FTZ R12, R222, R0, R206 ;  /* 0x00000000de0c7223 */ /* 0x002fe200000100ce */
[----:B------:R-:W-:Y:S01]  /*dec0*/  MUFU.EX2 R228, R31 ;  /* 0x0000001f00e47308 */ /* 0x000fe20000000800 */
[----:B------:R-:W-:-:S07]  /*ded0*/  PRMT R3, R30, 0x7632, R3 ;  /* 0x000076321e037816 */ /* 0x000fce0000000003 */
[----:B------:R-:W1:Y:S02]  /*dee0*/  MUFU.EX2 R222, R35 ;  /* 0x0000002300de7308 */ /* 0x000e640000000800 */
[----:B------:R-:W-:Y:S01]  /*def0*/  @!P1 HADD2 R182, -R192.H0_H0, -RZ.H0_H0 ;  /* 0xa00000ffc0b69230 */ /* 0x000fe20000000900 */
[----:B------:R-:W-:-:S04]  /*df00*/  LOP3.LUT R3, R3, 0xff, RZ, 0xc0, !PT ;  /* 0x000000ff03037812 */ /* 0x000fc800078ec0ff */
[----:B------:R-:W-:Y:S02]  /*df10*/  @!P1 PRMT R192, R182, 0x5410, RZ ;  /* 0x00005410b6c09816 */ /* 0x000fe400000000ff */
[----:B------:R-:W-:Y:S02]  /*df20*/  ISETP.LE.U32.AND P1, PT, R3, UR11, PT ;  /* 0x0000000b03007c0c */ /* 0x000fe4000bf23070 */
[----:B-1----:R-:W-:-:S04]  /*df30*/  F2FP.F16.F32.PACK_AB R3, R228, R222 ;  /* 0x000000dee403723e */ /* 0x002fc800000000ff */
[C---:B------:R-:W-:Y:S02]  /*df40*/  PRMT R191, R3.reuse, 0x7610, R191 ;  /* 0x0000761003bf7816 */ /* 0x040fe400000000bf */
[----:B------:R-:W-:Y:S01]  /*df50*/  PRMT R190, R3, 0x7632, R190 ;  /* 0x0000763203be7816 */ /* 0x000fe200000000be */
[----:B------:R1:W-:Y:S04]  /*df60*/  MUFU.EX2 R21, R5 ;  /* 0x0000000500157308 */ /* 0x0003e80000000800 */
[----:B------:R-:W-:Y:S01]  /*df70*/  @!P1 HADD2 R186, -R191.H0_H0, -RZ.H0_H0 ;  /* 0xa00000ffbfba9230 */ /* 0x000fe20000000900 */
[----:B------:R-:W-:Y:S02]  /*df80*/  SHF.R.U32.HI R3, RZ, 0x18, R30 ;  /* 0x00000018ff037819 */ /* 0x000fe4000001161e */
[----:B------:R-:W-:-:S02]  /*df90*/  PRMT R233, R191, 0x5410, R190 ;  /* 0x00005410bfe97816 */ /* 0x000fc400000000be */
[----:B------:R-:W-:Y:S02]  /*dfa0*/  @!P1 PRMT R191, R186, 0x5410, RZ ;  /* 0x00005410babf9816 */ /* 0x000fe400000000ff */
[----:B------:R-:W-:Y:S01]  /*dfb0*/  ISETP.LE.U32.AND P1, PT, R3, UR11, PT ;  /* 0x0000000b03007c0c */ /* 0x000fe2000bf23070 */
[----:B-1----:R-:W-:-:S04]  /*dfc0*/  FADD.FTZ R5, R219, -R189 ;  /* 0x800000bddb057221 */ /* 0x002fc80000010000 */
[----:B------:R-:W-:Y:S01]  /*dfd0*/  FMUL.FTZ R3, R5, UR4 ;  /* 0x0000000405037c20 */ /* 0x000fe20008410000 */
[----:B------:R-:W-:Y:S08]  /*dfe0*/  MUFU.EX2 R8, R8 ;  /* 0x0000000800087308 */ /* 0x000ff00000000800 */
[----:B------:R-:W1:Y:S01]  /*dff0*/  MUFU.EX2 R3, R3 ;  /* 0x0000000300037308 */ /* 0x000e620000000800 */
[----:B------:R-:W-:-:S07]  /*e000*/  IMAD.MOV.U32 R5, RZ, RZ, R16 ;  /* 0x000000ffff057224 */ /* 0x000fce00078e0010 */
[----:B------:R-:W2:Y:S08]  /*e010*/  MUFU.EX2 R175, R175 ;  /* 0x000000af00af7308 */ /* 0x000eb00000000800 */
[----:B------:R-:W3:Y:S01]  /*e020*/  MUFU.EX2 R236, R185 ;  /* 0x000000b900ec7308 */ /* 0x000ee20000000800 */
[----:B-1----:R-:W-:Y:S01]  /*e030*/  FFMA.FTZ R221, R221, R3, R21 ;  /* 0x00000003dddd7223 */ /* 0x002fe20000010015 */
[----:B------:R-:W-:-:S06]  /*e040*/  @!P1 HADD2 R200, -R190.H0_H0, -RZ.H0_H0 ;  /* 0xa00000ffbec89230 */ /* 0x000fcc0000000900 */
[----:B------:R-:W1:Y:S01]  /*e050*/  MUFU.EX2 R9, R9 ;  /* 0x0000000900097308 */ /* 0x000e620000000800 */
[----:B------:R-:W-:-:S07]  /*e060*/  LOP3.LUT R5, R5, 0xff, RZ, 0xc0, !PT ;  /* 0x000000ff05057812 */ /* 0x000fce00078ec0ff */
[----:B------:R-:W4:Y:S01]  /*e070*/  MUFU.EX2 R219, R181 ;  /* 0x000000b500db7308 */ /* 0x000f220000000800 */
[----:B------:R-:W-:Y:S01]  /*e080*/  FADD.FTZ R221, R8, R221 ;  /* 0x000000dd08dd7221 */ /* 0x000fe20000010000 */
[----:B------:R-:W-:Y:S02]  /*e090*/  @!P1 PRMT R190, R200, 0x5410, RZ ;  /* 0x00005410c8be9816 */ /* 0x000fe400000000ff */
[----:B------:R-:W-:Y:S01]  /*e0a0*/  ISETP.LE.U32.AND P1, PT, R5, UR11, PT ;  /* 0x0000000b05007c0c */ /* 0x000fe2000bf23070 */
[----:B--2---:R-:W-:Y:S01]  /*e0b0*/  FADD.FTZ R5, R175, R221 ;  /* 0x000000ddaf057221 */ /* 0x004fe20000010000 */
[----:B---3--:R-:W-:-:S03]  /*e0c0*/  MOV R221, R236 ;  /* 0x000000ec00dd7202 */ /* 0x008fc60000000f00 */
[----:B-1----:R-:W-:Y:S01]  /*e0d0*/  FADD.FTZ R176, R9, R5 ;  /* 0x0000000509b07221 */ /* 0x002fe20000010000 */
[----:B----4-:R-:W-:-:S04]  /*e0e0*/  F2FP.F16.F32.PACK_AB R5, R219, R221 ;  /* 0x000000dddb05723e */ /* 0x010fc800000000ff */
[C---:B------:R-:W-:Y:S02]  /*e0f0*/  PRMT R189, R5.reuse, 0x7610, R189 ;  /* 0x0000761005bd7816 */ /* 0x040fe400000000bd */
[----:B------:R-:W-:-:S03]  /*e100*/  PRMT R188, R5, 0x7632, R188 ;  /* 0x0000763205bc7816 */ /* 0x000fc600000000bc */
[----:B------:R-:W-:Y:S01]  /*e110*/  @!P1 HADD2 R202, -R189.H0_H0, -RZ.H0_H0 ;  /* 0xa00000ffbdca9230 */ /* 0x000fe20000000900 */
[----:B------:R-:W-:Y:S02]  /*e120*/  PRMT R5, R16, 0x7771, RZ ;  /* 0x0000777110057816 */ /* 0x000fe400000000ff */
[----:B------:R-:W-:Y:S02]  /*e130*/  PRMT R218, R189, 0x5410, R188 ;  /* 0x00005410bdda7816 */ /* 0x000fe400000000bc */
[----:B------:R-:W-:Y:S02]  /*e140*/  @!P1 PRMT R189, R202, 0x5410, RZ ;  /* 0x00005410cabd9816 */ /* 0x000fe400000000ff */
[----:B------:R-:W-:Y:S01]  /*e150*/  ISETP.GT.U32.AND P1, PT, R5, UR11, PT ;  /* 0x0000000b05007c0c */ /* 0x000fe2000bf24070 */
[----:B------:R-:W-:Y:S01]  /*e160*/  MUFU.EX2 R185, R187 ;  /* 0x000000bb00b97308 */ /* 0x000fe20000000800 */
[----:B------:R-:W-:Y:S01]  /*e170*/  F2FP.F16.F32.PACK_AB R21, R8, R21 ;  /* 0x000000150815723e */ /* 0x000fe200000000ff */
[----:B------:R-:W-:Y:S01]  /*e180*/  IMAD.MOV.U32 R8, RZ, RZ, R224 ;  /* 0x000000ffff087224 */ /* 0x000fe200078e00e0 */
[----:B------:R-:W-:-:S05]  /*e190*/  F2FP.F16.F32.PACK_AB R175, R9, R175 ;  /* 0x000000af09af723e */ /* 0x000fca00000000ff */
[----:B------:R-:W1:Y:S01]  /*e1a0*/  MUFU.EX2 R174, R174 ;  /* 0x000000ae00ae7308 */ /* 0x000e620000000800 */
        /* <DEDUP_REMOVED lines=34> */
[----:B------:R-:W-:Y:S01]  /*e3d0*/  @P1 HADD2 R201, -R188.H0_H0, -RZ.H0_H0 ;  /* 0xa00000ffbcc91230 */ /* 0x000fe20000000900 */
[----:B------:R-:W-:-:S02]  /*e3e0*/  FSEL R5, R134, RZ, P4 ;  /* 0x000000ff86057208 */ /* 0x000fc40002000000 */
[----:B------:R-:W-:Y:S02]  /*e3f0*/  ISETP.GT.U32.AND P4, PT, R0, UR11, PT ;  /* 0x0000000b00007c0c */ /* 0x000fe4000bf84070 */
[----:B------:R-:W-:Y:S02]  /*e400*/  PRMT R0, R16, 0x7773, RZ ;  /* 0x0000777310007816 */ /* 0x000fe400000000ff */
[----:B------:R-:W-:Y:S02]  /*e410*/  @P1 PRMT R188, R201, 0x5410, RZ ;  /* 0x00005410c9bc1816 */ /* 0x000fe400000000ff */
[----:B------:R-:W-:Y:S01]  /*e420*/  ISETP.GT.U32.AND P1, PT, R0, UR11, PT ;  /* 0x0000000b00007c0c */ /* 0x000fe2000bf24070 */
[----:B------:R-:W-:Y:S01]  /*e430*/  FADD.FTZ R5, R229, -R5 ;  /* 0x80000005e5057221 */ /* 0x000fe20000010000 */
[----:B-1----:R-:W-:Y:S01]  /*e440*/  F2FP.F16.F32.PACK_AB R0, R174, R185 ;  /* 0x000000b9ae00723e */ /* 0x002fe200000000ff */
[----:B------:R-:W-:-:S03]  /*e450*/  FMUL.FTZ R4, R4, UR4 ;  /* 0x0000000404047c20 */ /* 0x000fc60008410000 */
[C---:B------:R-:W-:Y:S02]  /*e460*/  PRMT R187, R0.reuse, 0x7610, R187 ;  /* 0x0000761000bb7816 */ /* 0x040fe400000000bb */
[----:B------:R-:W-:Y:S01]  /*e470*/  PRMT R186, R0, 0x7632, R186 ;  /* 0x0000763200ba7816 */ /* 0x000fe200000000ba */
[----:B------:R-:W-:Y:S01]  /*e480*/  FMUL.FTZ R0, R5, UR4 ;  /* 0x0000000405007c20 */ /* 0x000fe20008410000 */
[----:B------:R-:W1:Y:S08]  /*e490*/  MUFU.EX2 R4, R4 ;  /* 0x0000000400047308 */ /* 0x000e700000000800 */
[----:B------:R-:W2:Y:S01]  /*e4a0*/  MUFU.EX2 R0, R0 ;  /* 0x0000000000007308 */ /* 0x000ea20000000800 */
[----:B------:R-:W-:-:S02]  /*e4b0*/  IMAD.MOV.U32 R64, RZ, RZ, R242 ;  /* 0x000000ffff407224 */ /* 0x000fc400078e00f2 */
[----:B------:R-:W-:Y:S01]  /*e4c0*/  IMAD.MOV.U32 R229, RZ, RZ, R101 ;  /* 0x000000ffffe57224 */ /* 0x000fe200078e0065 */
[--C-:B------:R-:W-:Y:S01]  /*e4d0*/  LOP3.LUT R10, R6, UR24, R9.reuse, 0x96, !PT ;  /* 0x00000018060a7c12 */ /* 0x100fe2000f8e9609 */
[----:B-1----:R-:W-:Y:S01]  /*e4e0*/  FMUL.FTZ R242, R50, R4 ;  /* 0x0000000432f27220 */ /* 0x002fe20000410000 */
[----:B------:R-:W-:Y:S02]  /*e4f0*/  IMAD.MOV.U32 R50, RZ, RZ, R100 ;  /* 0x000000ffff327224 */ /* 0x000fe400078e0064 */
[-C--:B--2---:R-:W-:Y:S01]  /*e500*/  FMUL.FTZ R100, R124, R0.reuse ;  /* 0x000000007c647220 */ /* 0x084fe20000410000 */
[----:B------:R-:W-:Y:S01]  /*e510*/  FMUL.FTZ R101, R125, R0 ;  /* 0x000000007d657220 */ /* 0x000fe20000410000 */
[----:B------:R-:W-:Y:S02]  /*e520*/  IMAD.MOV.U32 R124, RZ, RZ, R8 ;  /* 0x000000ffff7c7224 */ /* 0x000fe400078e0008 */
[----:B------:R-:W-:Y:S02]  /*e530*/  IMAD.MOV.U32 R125, RZ, RZ, R9 ;  /* 0x000000ffff7d7224 */ /* 0x000fe400078e0009 */
[----:B------:R-:W2:Y:S01]  /*e540*/  LDL.64 R8, [R1+0x78] ;  /* 0x0000780001087983 */ /* 0x000ea20000100a00 */
[----:B------:R-:W1:Y:S01]  /*e550*/  MUFU.EX2 R31, R178 ;  /* 0x000000b2001f7308 */ /* 0x000e620000000800 */
[----:B------:R-:W-:Y:S01]  /*e560*/  LOP3.LUT R7, R246, UR26, R7, 0x96, !PT ;  /* 0x0000001af6077c12 */ /* 0x000fe2000f8e9607 */
[----:B------:R-:W-:Y:S01]  /*e570*/  IMAD.MOV.U32 R85, RZ, RZ, R243 ;  /* 0x000000ffff557224 */ /* 0x000fe200078e00f3 */
[----:B------:R-:W-:Y:S01]  /*e580*/  MOV R53, R227 ;  /* 0x000000e300357202 */ /* 0x000fe20000000f00 */
[----:B------:R-:W-:-:S02]  /*e590*/  IMAD.MOV.U32 R84, RZ, RZ, R226 ;  /* 0x000000ffff547224 */ /* 0x000fc400078e00e2 */
[----:B------:R-:W-:Y:S01]  /*e5a0*/  FMUL.FTZ R243, R51, R4 ;  /* 0x0000000433f37220 */ /* 0x000fe20000410000 */
[----:B------:R-:W-:Y:S02]  /*e5b0*/  IMAD.MOV.U32 R65, RZ, RZ, R238 ;  /* 0x000000ffff417224 */ /* 0x000fe400078e00ee */
[----:B------:R-:W-:Y:S02]  /*e5c0*/  IMAD.MOV.U32 R51, RZ, RZ, R52 ;  /* 0x000000ffff337224 */ /* 0x000fe400078e0034 */
[----:B------:R-:W-:Y:S01]  /*e5d0*/  FMUL.FTZ R52, R40, R0 ;  /* 0x0000000028347220 */ /* 0x000fe20000410000 */
[----:B------:R-:W-:-:S04]  /*e5e0*/  IMAD.WIDE.U32 R6, R7, -0x2daee0ad, RZ ;  /* 0xd2511f5307067825 */ /* 0x000fc800078e00ff */
[----:B------:R-:W-:Y:S01]  /*e5f0*/  FMUL.FTZ R251, R39, R4 ;  /* 0x0000000427fb7220 */ /* 0x000fe20000410000 */
[----:B------:R-:W-:Y:S02]  /*e600*/  IMAD.MOV.U32 R40, RZ, RZ, R53 ;  /* 0x000000ffff287224 */ /* 0x000fe400078e0035 */
[-C--:B------:R-:W-:Y:S01]  /*e610*/  FMUL.FTZ R53, R41, R0.reuse ;  /* 0x0000000029357220 */ /* 0x080fe20000410000 */
[-C--:B-1----:R-:W-:Y:S01]  /*e620*/  FFMA.FTZ R11, R220, R0.reuse, R31 ;  /* 0x00000000dc0b7223 */ /* 0x082fe2000001001f */
[----:B------:R-:W-:Y:S02]  /*e630*/  IMAD.MOV.U32 R220, RZ, RZ, R84 ;  /* 0x000000ffffdc7224 */ /* 0x000fe400078e0054 */
[-C--:B------:R-:W-:Y:S01]  /*e640*/  FMUL.FTZ R84, R60, R0.reuse ;  /* 0x000000003c547220 */ /* 0x080fe20000410000 */
[----:B------:R-:W-:Y:S01]  /*e650*/  MOV R41, R65 ;  /* 0x0000004100297202 */ /* 0x000fe20000000f00 */
[----:B------:R-:W-:Y:S02]  /*e660*/  IMAD.MOV.U32 R39, RZ, RZ, R64 ;  /* 0x000000ffff277224 */ /* 0x000fe400078e0040 */
[----:B------:R-:W-:Y:S01]  /*e670*/  FMUL.FTZ R168, R168, R0 ;  /* 0x00000000a8a87220 */ /* 0x000fe20000410000 */
        /* <DEDUP_REMOVED lines=27> */
[----:B------:R-:W-:Y:S01]  /*e830*/  FFMA.FTZ R17, R223, R4, R207 ;  /* 0x00000004df117223 */ /* 0x000fe200000100cf */
        /* <DEDUP_REMOVED lines=62> */
[----:B------:R-:W-:-:S04]  /*ec20*/  IMAD.WIDE.U32 R4, R10, -0x2daee0ad, RZ ;  /* 0xd2511f530a047825 */ /* 0x000fc800078e00ff */
[----:B------:R-:W-:Y:S01]  /*ec30*/  @P4 HADD2 R34, -R187.H0_H0, -RZ.H0_H0 ;  /* 0xa00000ffbb224230 */ /* 0x000fe20000000900 */
[----:B------:R-:W-:-:S04]  /*ec40*/  PRMT R49, R187, 0x5410, R186 ;  /* 0x00005410bb317816 */ /* 0x000fc800000000ba */
[----:B------:R-:W-:Y:S01]  /*ec50*/  @P4 PRMT R187, R34, 0x5410, RZ ;  /* 0x0000541022bb4816 */ /* 0x000fe200000000ff */
[----:B------:R-:W-:-:S05]  /*ec60*/  @P1 HADD2 R20, -R186.H0_H0, -RZ.H0_H0 ;  /* 0xa00000ffba141230 */ /* 0x000fca0000000900 */
[----:B------:R-:W-:Y:S01]  /*ec70*/  @P1 PRMT R186, R20, 0x5410, RZ ;  /* 0x0000541014ba1816 */ /* 0x000fe200000000ff */
[----:B------:R-:W-:Y:S01]  /*ec80*/  FADD.FTZ R20, R231, R12 ;  /* 0x0000000ce7147221 */ /* 0x000fe20000010000 */
[----:B------:R-:W-:Y:S01]  /*ec90*/  IMAD.MOV.U32 R61, RZ, RZ, R40 ;  /* 0x000000ffff3d7224 */ /* 0x000fe200078e0028 */
[C---:B------:R-:W-:Y:S02]  /*eca0*/  PRMT R183, R21.reuse, 0x7610, R183 ;  /* 0x0000761015b77816 */ /* 0x040fe400000000b7 */
[----:B------:R-:W-:Y:S02]  /*ecb0*/  PRMT R182, R21, 0x7632, R182 ;  /* 0x0000763215b67816 */ /* 0x000fe400000000b6 */
[----:B--2---:R-:W-:-:S05]  /*ecc0*/  LOP3.LUT R0, R8, UR23, R7, 0x96, !PT ;  /* 0x0000001708007c12 */ /* 0x004fca000f8e9607 */
[----:B------:R-:W-:Y:S01]  /*ecd0*/  IMAD.WIDE.U32 R8, R0, -0x326172a9, RZ ;  /* 0xcd9e8d5700087825 */ /* 0x000fe200078e00ff */
[----:B------:R-:W-:-:S04]  /*ece0*/  LOP3.LUT R0, R6, UR19, R5, 0x96, !PT ;  /* 0x0000001306007c12 */ /* 0x000fc8000f8e9605 */
[----:B------:R-:W-:-:S05]  /*ecf0*/  LOP3.LUT R3, R124, UR22, R9, 0x96, !PT ;  /* 0x000000167c037c12 */ /* 0x000fca000f8e9609 */
[----:B------:R-:W-:-:S05]  /*ed00*/  IMAD.WIDE.U32 R6, R3, -0x2daee0ad, RZ ;  /* 0xd2511f5303067825 */ /* 0x000fca00078e00ff */
[----:B------:R-:W-:Y:S01]  /*ed10*/  LOP3.LUT R3, R4, UR18, R7, 0x96, !PT ;  /* 0x0000001204037c12 */ /* 0x000fe2000f8e9607 */
[----:B------:R-:W-:-:S05]  /*ed20*/  IMAD.WIDE.U32 R4, R0, -0x326172a9, RZ ;  /* 0xcd9e8d5700047825 */ /* 0x000fca00078e00ff */
[----:B------:R-:W-:-:S05]  /*ed30*/  LOP3.LUT R0, R8, UR9, R5, 0x96, !PT ;  /* 0x0000000908007c12 */ /* 0x000fca000f8e9605 */
[----:B------:R-:W-:-:S05]  /*ed40*/  IMAD.WIDE.U32 R8, R0, -0x2daee0ad, RZ ;  /* 0xd2511f5300087825 */ /* 0x000fca00078e00ff */
[----:B------:R-:W-:Y:S01]  /*ed50*/  LOP3.LUT R0, R6, UR16, R9, 0x96, !PT ;  /* 0x0000001006007c12 */ /* 0x000fe2000f8e9609 */
[----:B------:R-:W-:-:S05]  /*ed60*/  IMAD.WIDE.U32 R6, R3, -0x326172a9, RZ ;  /* 0xcd9e8d5703067825 */ /* 0x000fca00078e00ff */
[----:B------:R-:W-:Y:S01]  /*ed70*/  LOP3.LUT R7, R4, UR17, R7, 0x96, !PT ;  /* 0x0000001104077c12 */ /* 0x000fe2000f8e9607 */
[----:B------:R-:W-:-:S05]  /*ed80*/  IMAD.WIDE.U32 R4, R0, -0x326172a9, RZ ;  /* 0xcd9e8d5700047825 */ /* 0x000fca00078e00ff */
[----:B------:R-:W-:Y:S01]  /*ed90*/  LOP3.LUT R10, R6, UR15, R5, 0x96, !PT ;  /* 0x0000000f060a7c12 */ /* 0x000fe2000f8e9605 */
[----:B------:R-:W1:Y:S01]  /*eda0*/  MUFU.EX2 R3, R26 ;  /* 0x0000001a00037308 */ /* 0x000e620000000800 */
[----:B------:R-:W-:Y:S01]  /*edb0*/  FADD.FTZ R6, R60, R17 ;  /* 0x000000113c067221 */ /* 0x000fe20000010000 */
[----:B------:R-:W-:Y:S01]  /*edc0*/  PRMT R178, R175, 0x7632, R178 ;  /* 0x00007632afb27816 */ /* 0x000fe200000000b2 */
[----:B------:R-:W2:Y:S01]  /*edd0*/  LDCU UR15, c[0x0][0x448] ;  /* 0x00008900ff0f77ac */ /* 0x000ea20008000800 */
[----:B------:R-:W-:-:S04]  /*ede0*/  LOP3.LUT R0, R10, 0xff, RZ, 0xc0, !PT ;  /* 0x000000ff0a007812 */ /* 0x000fc800078ec0ff */
[----:B------:R-:W-:Y:S02]  /*edf0*/  ISETP.LE.U32.AND P4, PT, R0, UR11, PT ;  /* 0x0000000b00007c0c */ /* 0x000fe4000bf83070 */
[----:B------:R-:W-:-:S04]  /*ee00*/  LOP3.LUT R0, R10, 0xffff, RZ, 0xc0, !PT ;  /* 0x0000ffff0a007812 */ /* 0x000fc800078ec0ff */
[----:B------:R-:W-:-:S04]  /*ee10*/  SHF.R.U32.HI R0, RZ, 0x8, R0 ;  /* 0x00000008ff007819 */ /* 0x000fc80000011600 */
[----:B------:R-:W-:Y:S01]  /*ee20*/  LOP3.LUT R0, R0, 0xffff, RZ, 0xc0, !PT ;  /* 0x0000ffff00007812 */ /* 0x000fe200078ec0ff */
[----:B------:R-:W3:Y:S03]  /*ee30*/  MUFU.EX2 R5, R184 ;  /* 0x000000b800057308 */ /* 0x000ee60000000800 */
[----:B------:R-:W-:Y:S02]  /*ee40*/  ISETP.LE.U32.AND P1, PT, R0, UR11, PT ;  /* 0x0000000b00007c0c */ /* 0x000fe4000bf23070 */
[C---:B-1----:R-:W-:Y:S01]  /*ee50*/  F2FP.F16.F32.PACK_AB R0, R3.reuse, R31 ;  /* 0x0000001f0300723e */ /* 0x042fe200000000ff */
[--C-:B------:R-:W-:Y:S02]  /*ee60*/  FADD.FTZ R17, R3, R11.reuse ;  /* 0x0000000b03117221 */ /* 0x100fe40000010000 */
[----:B------:R-:W1:Y:S01]  /*ee70*/  MUFU.EX2 R26, R198 ;  /* 0x000000c6001a7308 */ /* 0x000e620000000800 */
[----:B------:R-:W-:Y:S01]  /*ee80*/  PRMT R11, R0, 0x7610, R11 ;  /* 0x00007610000b7816 */ /* 0x000fe2000000000b */
[----:B------:R-:W-:Y:S01]  /*ee90*/  FADD.FTZ R3, R234, R20 ;  /* 0x00000014ea037221 */ /* 0x000fe20000010000 */
[----:B------:R-:W-:-:S03]  /*eea0*/  PRMT R12, R0, 0x7632, R12 ;  /* 0x00007632000c7816 */ /* 0x000fc6000000000c */
[----:B------:R-:W-:Y:S01]  /*eeb0*/  @!P4 HADD2 R13, -R11.H0_H0, -RZ.H0_H0 ;  /* 0xa00000ff0b0dc230 */ /* 0x000fe20000000900 */
[----:B------:R-:W-:Y:S01]  /*eec0*/  PRMT R40, R11, 0x5410, R12 ;  /* 0x000054100b287816 */ /* 0x000fe2000000000c */
[----:B------:R-:W-:Y:S01]  /*eed0*/  FADD.FTZ R9, R61, R3 ;  /* 0x000000033d097221 */ /* 0x000fe20000010000 */
[----:B------:R-:W-:Y:S02]  /*eee0*/  IMAD.MOV.U32 R61, RZ, RZ, R39 ;  /* 0x000000ffff3d7224 */ /* 0x000fe400078e0027 */
[----:B------:R-:W-:Y:S01]  /*eef0*/  @!P4 PRMT R11, R13, 0x5410, RZ ;  /* 0x000054100d0bc816 */ /* 0x000fe200000000ff */
[----:B------:R-:W-:Y:S01]  /*ef00*/  FADD.FTZ R13, R216, R6 ;  /* 0x00000006d80d7221 */ /* 0x000fe20000010000 */
[----:B---3--:R-:W-:Y:S01]  /*ef10*/  FADD.FTZ R6, R5, R17 ;  /* 0x0000001105067221 */ /* 0x008fe20000010000 */
[----:B-1----:R-:W-:Y:S02]  /*ef20*/  F2FP.F16.F32.PACK_AB R3, R26, R5 ;  /* 0x000000051a03723e */ /* 0x002fe400000000ff */
[----:B------:R-:W-:-:S02]  /*ef30*/  FADD.FTZ R5, R61, R13 ;  /* 0x0000000d3d057221 */ /* 0x000fc40000010000 */
[----:B------:R-:W3:Y:S01]  /*ef40*/  LDL R61, [R1+0xa0] ;  /* 0x0000a000013d7983 */ /* 0x000ee20000100800 */
[----:B------:R-:W-:-:S04]  /*ef50*/  PRMT R0, R10, 0x7632, R0 ;  /* 0x000076320a007816 */ /* 0x000fc80000000000 */
[----:B------:R-:W-:-:S04]  /*ef60*/  LOP3.LUT R0, R0, 0xff, RZ, 0xc0, !PT ;  /* 0x000000ff00007812 */ /* 0x000fc800078ec0ff */
[----:B------:R-:W-:Y:S01]  /*ef70*/  ISETP.LE.U32.AND P4, PT, R0, UR11, PT ;  /* 0x0000000b00007c0c */ /* 0x000fe2000bf83070 */
[----:B------:R-:W-:Y:S01]  /*ef80*/  @!P1 HADD2 R18, -R12.H0_H0, -RZ.H0_H0 ;  /* 0xa00000ff0c129230 */ /* 0x000fe20000000900 */
[----:B------:R-:W-:-:S04]  /*ef90*/  SHF.R.U32.HI R0, RZ, 0x18, R10 ;  /* 0x00000018ff007819 */ /* 0x000fc8000001160a */
[----:B------:R-:W-:Y:S02]  /*efa0*/  @!P1 PRMT R12, R18, 0x5410, RZ ;  /* 0x00005410120c9816 */ /* 0x000fe400000000ff */
[----:B------:R-:W-:Y:S02]  /*efb0*/  ISETP.LE.U32.AND P1, PT, R0, UR11, PT ;  /* 0x0000000b00007c0c */ /* 0x000fe4000bf23070 */
[----:B------:R-:W-:-:S03]  /*efc0*/  MOV R0, R4 ;  /* 0x0000000400007202 */ /* 0x000fc60000000f00 */
[----:B------:R-:W-:Y:S01]  /*efd0*/  @!P4 HADD2 R19, -R183.H0_H0, -RZ.H0_H0 ;  /* 0xa00000ffb713c230 */ /* 0x000fe20000000900 */
[----:B------:R-:W-:Y:S01]  /*efe0*/  LOP3.LUT R0, R0, 0xff, RZ, 0xc0, !PT ;  /* 0x000000ff00007812 */ /* 0x000fe200078ec0ff */
[----:B------:R-:W-:Y:S01]  /*eff0*/  IMAD.MOV.U32 R60, RZ, RZ, R41 ;  /* 0x000000ffff3c7224 */ /* 0x000fe200078e0029 */
[----:B------:R-:W-:Y:S01]  /*f000*/  PRMT R41, R183, 0x5410, R182 ;  /* 0x00005410b7297816 */ /* 0x000fe200000000b6 */
[----:B------:R-:W-:Y:S01]  /*f010*/  IMAD.WIDE.U32 R20, R7, -0x2daee0ad, RZ ;  /* 0xd2511f5307147825 */ /* 0x000fe200078e00ff */
[----:B------:R-:W-:Y:S02]  /*f020*/  @!P4 PRMT R183, R19, 0x5410, RZ ;  /* 0x0000541013b7c816 */ /* 0x000fe400000000ff */
[----:B------:R-:W-:Y:S01]  /*f030*/  ISETP.LE.U32.AND P4, PT, R0, UR11, PT ;  /* 0x0000000b00007c0c */ /* 0x000fe2000bf83070 */
[----:B------:R-:W-:Y:S01]  /*f040*/  MUFU.EX2 R19, R199 ;  /* 0x000000c700137308 */ /* 0x000fe20000000800 */
[----:B------:R-:W-:Y:S01]  /*f050*/  LOP3.LUT R21, R8, UR14, R21, 0x96, !PT ;  /* 0x0000000e08157c12 */ /* 0x000fe2000f8e9615 */
[----:B------:R-:W-:Y:S01]  /*f060*/  @!P1 HADD2 R23, -R182.H0_H0, -RZ.H0_H0 ;  /* 0xa00000ffb6179230 */ /* 0x000fe20000000900 */
[----:B------:R-:W-:-:S05]  /*f070*/  PRMT R181, R3, 0x7610, R181 ;  /* 0x0000761003b57816 */ /* 0x000fca00000000b5 */
[----:B------:R-:W1:Y:S01]  /*f080*/  MUFU.EX2 R7, R203 ;  /* 0x000000cb00077308 */ /* 0x000e620000000800 */
[----:B------:R-:W-:Y:S02]  /*f090*/  LOP3.LUT R0, R21, 0xff, RZ, 0xc0, !PT ;  /* 0x000000ff15007812 */ /* 0x000fe400078ec0ff */
[----:B------:R-:W-:Y:S01]  /*f0a0*/  @!P1 PRMT R182, R23, 0x5410, RZ ;  /* 0x0000541017b69816 */ /* 0x000fe200000000ff */
[----:B------:R-:W-:Y:S01]  /*f0b0*/  @!P4 HADD2 R24, -R181.H0_H0, -RZ.H0_H0 ;  /* 0xa00000ffb518c230 */ /* 0x000fe20000000900 */
[----:B------:R-:W-:Y:S02]  /*f0c0*/  ISETP.LE.U32.AND P1, PT, R0, UR11, PT ;  /* 0x0000000b00007c0c */ /* 0x000fe4000bf23070 */
[----:B------:R-:W-:Y:S02]  /*f0d0*/  PRMT R180, R3, 0x7632, R180 ;  /* 0x0000763203b47816 */ /* 0x000fe400000000b4 */
[----:B------:R-:W-:Y:S02]  /*f0e0*/  PRMT R0, R4, 0x7771, RZ ;  /* 0x0000777104007816 */ /* 0x000fe400000000ff */
[----:B------:R-:W-:-:S02]  /*f0f0*/  PRMT R39, R181, 0x5410, R180 ;  /* 0x00005410b5277816 */ /* 0x000fc400000000b4 */
[----:B------:R-:W-:Y:S02]  /*f100*/  @!P4 PRMT R181, R24, 0x5410, RZ ;  /* 0x0000541018b5c816 */ /* 0x000fe400000000ff */
[----:B------:R-:W-:Y:S02]  /*f110*/  ISETP.GT.U32.AND P4, PT, R0, UR11, PT ;  /* 0x0000000b00007c0c */ /* 0x000fe4000bf84070 */
[----:B------:R-:W-:Y:S02]  /*f120*/  LOP3.LUT R0, R21, 0xffff, RZ, 0xc0, !PT ;  /* 0x0000ffff15007812 */ /* 0x000fe400078ec0ff */
[----:B-1----:R-:W-:Y:S02]  /*f130*/  F2FP.F16.F32.PACK_AB R35, R7, R19 ;  /* 0x000000130723723e */ /* 0x002fe400000000ff */
[----:B------:R-:W-:-:S03]  /*f140*/  SHF.R.U32.HI R0, RZ, 0x8, R0 ;  /* 0x00000008ff007819 */ /* 0x000fc60000011600 */
[----:B------:R-:W-:Y:S01]  /*f150*/  @!P1 HADD2 R22, -R35.H0_H0, -RZ.H0_H0 ;  /* 0xa00000ff23169230 */ /* 0x000fe20000000900 */
[----:B------:R-:W-:Y:S02]  /*f160*/  LOP3.LUT R0, R0, 0xffff, RZ, 0xc0, !PT ;  /* 0x0000ffff00007812 */ /* 0x000fe400078ec0ff */
[----:B------:R-:W-:Y:S02]  /*f170*/  PRMT R207, R35, 0x7610, R207 ;  /* 0x0000761023cf7816 */ /* 0x000fe400000000cf */
[----:B------:R-:W-:Y:S02]  /*f180*/  @!P1 PRMT R207, R22, 0x5410, RZ ;  /* 0x0000541016cf9816 */ /* 0x000fe400000000ff */
[----:B------:R-:W-:Y:S01]  /*f190*/  ISETP.LE.U32.AND P1, PT, R0, UR11, PT ;  /* 0x0000000b00007c0c */ /* 0x000fe2000bf23070 */
[----:B------:R-:W-:Y:S01]  /*f1a0*/  MUFU.EX2 R8, R177 ;  /* 0x000000b100087308 */ /* 0x000fe20000000800 */
[----:B------:R-:W-:-:S07]  /*f1b0*/  PRMT R0, R21, 0x7632, R0 ;  /* 0x0000763215007816 */ /* 0x000fce0000000000 */
[----:B------:R-:W1:Y:S01]  /*f1c0*/  MUFU.EX2 R18, R179 ;  /* 0x000000b300127308 */ /* 0x000e620000000800 */
[----:B------:R-:W-:-:S03]  /*f1d0*/  LOP3.LUT R0, R0, 0xff, RZ, 0xc0, !PT ;  /* 0x000000ff00007812 */ /* 0x000fc600078ec0ff */
[----:B------:R-:W-:Y:S01]  /*f1e0*/  @!P1 HADD2 R25, -R35.H1_H1, -RZ.H0_H0 ;  /* 0xa00000ff23199230 */ /* 0x000fe20000000d00 */
[----:B------:R-:W-:-:S04]  /*f1f0*/  PRMT R206, R35, 0x7632, R206 ;  /* 0x0000763223ce7816 */ /* 0x000fc800000000ce */
[----:B------:R-:W-:Y:S02]  /*f200*/  @!P1 PRMT R206, R25, 0x5410, RZ ;  /* 0x0000541019ce9816 */ /* 0x000fe400000000ff */
[----:B------:R-:W-:Y:S01]  /*f210*/  ISETP.LE.U32.AND P1, PT, R0, UR11, PT ;  /* 0x0000000b00007c0c */ /* 0x000fe2000bf23070 */
[----:B------:R-:W-:Y:S01]  /*f220*/  @P4 HADD2 R29, -R180.H0_H0, -RZ.H0_H0 ;  /* 0xa00000ffb41d4230 */ /* 0x000fe20000000900 */
[----:B------:R-:W-:Y:S02]  /*f230*/  PRMT R0, R4, 0x7772, RZ ;  /* 0x0000777204007816 */ /* 0x000fe400000000ff */
[----:B-1----:R-:W-:Y:S02]  /*f240*/  F2FP.F16.F32.PACK_AB R34, R18, R8 ;  /* 0x000000081222723e */ /* 0x002fe400000000ff */
[----:B------:R-:W-:Y:S02]  /*f250*/  @P4 PRMT R180, R29, 0x5410, RZ ;  /* 0x000054101db44816 */ /* 0x000fe400000000ff */
[----:B------:R-:W-:-:S05]  /*f260*/  ISETP.GT.U32.AND P4, PT, R0, UR11, PT ;  /* 0x0000000b00007c0c */ /* 0x000fca000bf84070 */
[----:B------:R-:W-:Y:S01]  /*f270*/  @!P1 HADD2 R36, -R34.H0_H0, -RZ.H0_H0 ;  /* 0xa00000ff22249230 */ /* 0x000fe20000000900 */
[----:B------:R-:W-:Y:S02]  /*f280*/  SHF.R.U32.HI R0, RZ, 0x18, R21 ;  /* 0x00000018ff007819 */ /* 0x000fe40000011615 */
[----:B------:R-:W-:Y:S02]  /*f290*/  PRMT R203, R34, 0x7610, R203 ;  /* 0x0000761022cb7816 */ /* 0x000fe400000000cb */
[----:B------:R-:W-:Y:S02]  /*f2a0*/  @!P1 PRMT R203, R36, 0x5410, RZ ;  /* 0x0000541024cb9816 */ /* 0x000fe400000000ff */
[----:B------:R-:W-:Y:S01]  /*f2b0*/  ISETP.LE.U32.AND P1, PT, R0, UR11, PT ;  /* 0x0000000b00007c0c */ /* 0x000fe2000bf23070 */
[----:B------:R-:W-:Y:S01]  /*f2c0*/  MUFU.EX2 R17, R205 ;  /* 0x000000cd00117308 */ /* 0x000fe20000000800 */
[----:B------:R-:W-:-:S07]  /*f2d0*/  IMAD.MOV.U32 R0, RZ, RZ, R20 ;  /* 0x000000ffff007224 */ /* 0x000fce00078e0014 */
[----:B------:R-:W1:Y:S01]  /*f2e0*/  MUFU.EX2 R205, R212 ;  /* 0x000000d400cd7308 */ /* 0x000e620000000800 */
[----:B------:R-:W-:-:S03]  /*f2f0*/  LOP3.LUT R0, R0, 0xff, RZ, 0xc0, !PT ;  /* 0x000000ff00007812 */ /* 0x000fc600078ec0ff */
[----:B------:R-:W-:Y:S01]  /*f300*/  @!P1 HADD2 R37, -R34.H1_H1, -RZ.H0_H0 ;  /* 0xa00000ff22259230 */ /* 0x000fe20000000d00 */
[----:B------:R-:W-:-:S04]  /*f310*/  PRMT R202, R34, 0x7632, R202 ;  /* 0x0000763222ca7816 */ /* 0x000fc800000000ca */
[----:B------:R-:W-:Y:S02]  /*f320*/  @!P1 PRMT R202, R37, 0x5410, RZ ;  /* 0x0000541025ca9816 */ /* 0x000fe400000000ff */
[----:B------:R-:W-:Y:S02]  /*f330*/  ISETP.LE.U32.AND P1, PT, R0, UR11, PT ;  /* 0x0000000b00007c0c */ /* 0x000fe4000bf23070 */
[----:B------:R-:W-:Y:S01]  /*f340*/  PRMT R179, R175, 0x7610, R179 ;  /* 0x00007610afb37816 */ /* 0x000fe200000000b3 */
[----:B------:R-:W-:Y:S01]  /*f350*/  FADD.FTZ R6, R26, R6 ;  /* 0x000000061a067221 */ /* 0x000fe20000010000 */
[----:B------:R-:W-:Y:S01]  /*f360*/  FADD.FTZ R3, R220, R9 ;  /* 0x00000009dc037221 */ /* 0x000fe20000010000 */
[----:B------:R-:W-:Y:S01]  /*f370*/  IMAD.MOV.U32 R220, RZ, RZ, R221 ;  /* 0x000000ffffdc7224 */ /* 0x000fe200078e00dd */
[----:B-1----:R-:W-:Y:S01]  /*f380*/  F2FP.F16.F32.PACK_AB R31, R205, R17 ;  /* 0x00000011cd1f723e */ /* 0x002fe200000000ff */
[----:B------:R-:W-:Y:S01]  /*f390*/  @P4 HADD2 R42, -R179.H0_H0, -RZ.H0_H0 ;  /* 0xa00000ffb32a4230 */ /* 0x000fe20000000900 */
[----:B------:R-:W-:Y:S01]  /*f3a0*/  MUFU.EX2 R13, R210 ;  /* 0x000000d2000d7308 */ /* 0x000fe20000000800 */
[----:B------:R-:W-:Y:S01]  /*f3b0*/  PRMT R0, R20, 0x7771, RZ ;  /* 0x0000777114007816 */ /* 0x000fe200000000ff */
[----:B------:R-:W-:Y:S01]  /*f3c0*/  FADD.FTZ R9, R19, R6 ;  /* 0x0000000613097221 */ /* 0x000fe20000010000 */
[----:B------:R-:W-:-:S02]  /*f3d0*/  PRMT R19, R179, 0x5410, R178 ;  /* 0x00005410b3137816 */ /* 0x000fc400000000b2 */
[----:B------:R-:W-:-:S03]  /*f3e0*/  @!P1 HADD2 R38, -R31.H0_H0, -RZ.H0_H0 ;  /* 0xa00000ff1f269230 */ /* 0x000fc60000000900 */
[----:B------:R-:W1:Y:S01]  /*f3f0*/  MUFU.EX2 R221, R211 ;  /* 0x000000d300dd7308 */ /* 0x000e620000000800 */
[----:B------:R-:W-:Y:S02]  /*f400*/  @P4 PRMT R179, R42, 0x5410, RZ ;  /* 0x000054102ab34816 */ /* 0x000fe400000000ff */
[----:B------:R-:W-:Y:S02]  /*f410*/  ISETP.GT.U32.AND P4, PT, R0, UR11, PT ;  /* 0x0000000b00007c0c */ /* 0x000fe4000bf84070 */
[----:B------:R-:W-:Y:S02]  /*f420*/  PRMT R0, R20, 0x7772, RZ ;  /* 0x0000777214007816 */ /* 0x000fe400000000ff */
[----:B------:R-:W-:Y:S02]  /*f430*/  PRMT R201, R31, 0x7610, R201 ;  /* 0x000076101fc97816 */ /* 0x000fe400000000c9 */
[----:B------:R-:W-:Y:S02]  /*f440*/  @!P1 PRMT R201, R38, 0x5410, RZ ;  /* 0x0000541026c99816 */ /* 0x000fe400000000ff */
[----:B------:R-:W-:-:S02]  /*f450*/  ISETP.GT.U32.AND P1, PT, R0, UR11, PT ;  /* 0x0000000b00007c0c */ /* 0x000fc4000bf24070 */
[----:B------:R-:W-:-:S03]  /*f460*/  PRMT R0, R4, 0x7773, RZ ;  /* 0x0000777304007816 */ /* 0x000fc600000000ff */
[----:B------:R-:W-:Y:S01]  /*f470*/  @P4 HADD2 R43, -R31.H1_H1, -RZ.H0_H0 ;  /* 0xa00000ff1f2b4230 */ /* 0x000fe20000000d00 */
[----:B-1----:R-:W-:Y:S02]  /*f480*/  F2FP.F16.F32.PACK_AB R36, R221, R13 ;  /* 0x0000000ddd24723e */ /* 0x002fe400000000ff */
[----:B------:R-:W-:Y:S02]  /*f490*/  PRMT R200, R31, 0x7632, R200 ;  /* 0x000076321fc87816 */ /* 0x000fe400000000c8 */
[----:B------:R-:W-:Y:S02]  /*f4a0*/  @P4 PRMT R200, R43, 0x5410, RZ ;  /* 0x000054102bc84816 */ /* 0x000fe400000000ff */
[----:B------:R-:W-:Y:S01]  /*f4b0*/  ISETP.GT.U32.AND P4, PT, R0, UR11, PT ;  /* 0x0000000b00007c0c */ /* 0x000fe2000bf84070 */
[----:B------:R-:W-:Y:S01]  /*f4c0*/  @P1 HADD2 R44, -R36.H0_H0, -RZ.H0_H0 ;  /* 0xa00000ff242c1230 */ /* 0x000fe20000000900 */
[----:B------:R-:W-:Y:S01]  /*f4d0*/  PRMT R0, R20, 0x7773, RZ ;  /* 0x0000777314007816 */ /* 0x000fe200000000ff */
[----:B------:R-:W-:Y:S01]  /*f4e0*/  FADD.FTZ R5, R222, R5 ;  /* 0x00000005de057221 */ /* 0x000fe20000010000 */
[----:B------:R-:W-:-:S02]  /*f4f0*/  PRMT R199, R36, 0x7610, R199 ;  /* 0x0000761024c77816 */ /* 0x000fc400000000c7 */
[----:B------:R-:W-:Y:S02]  /*f500*/  @P1 PRMT R199, R44, 0x5410, RZ ;  /* 0x000054102cc71816 */ /* 0x000fe400000000ff */
[----:B------:R-:W-:Y:S01]  /*f510*/  ISETP.GT.U32.AND P1, PT, R0, UR11, PT ;  /* 0x0000000b00007c0c */ /* 0x000fe2000bf24070 */
[----:B------:R-:W-:Y:S01]  /*f520*/  FADD.FTZ R0, R228, R5 ;  /* 0x00000005e4007221 */ /* 0x000fe20000010000 */
[----:B------:R-:W-:Y:S01]  /*f530*/  FADD.FTZ R6, R60, R3 ;  /* 0x000000033c067221 */ /* 0x000fe20000010000 */
[----:B--2---:R-:W-:Y:S02]  /*f540*/  USHF.L.U32 UR9, UR15, 0x3, URZ ;  /* 0x000000030f097899 */ /* 0x004fe400080006ff */
[----:B------:R-:W-:Y:S01]  /*f550*/  FADD.FTZ R0, R185, R0 ;  /* 0x00000000b9007221 */ /* 0x000fe20000010000 */
[----:B------:R-:W-:Y:S01]  /*f560*/  FADD.FTZ R6, R220, R6 ;  /* 0x00000006dc067221 */ /* 0x000fe20000010000 */
[----:B------:R-:W-:Y:S02]  /*f570*/  IMAD.MOV.U32 R220, RZ, RZ, R223 ;  /* 0x000000ffffdc7224 */ /* 0x000fe400078e00df */
[----:B------:R-:W-:Y:S01]  /*f580*/  FADD.FTZ R223, R174, R0 ;  /* 0x00000000aedf7221 */ /* 0x000fe20000010000 */
[----:B------:R-:W-:-:S02]  /*f590*/  IMAD.U32 R0, RZ, RZ, UR9 ;  /* 0x00000009ff007e24 */ /* 0x000fc4000f8e00ff */
[----:B------:R-:W-:Y:S01]  /*f5a0*/  FADD.FTZ R5, R7, R9 ;  /* 0x0000000907057221 */ /* 0x000fe20000010000 */
[----:B------:R-:W-:Y:S01]  /*f5b0*/  FADD.FTZ R222, R219, R6 ;  /* 0x00000006dbde7221 */ /* 0x000fe20000010000 */
[----:B------:R-:W-:Y:S01]  /*f5c0*/  IMAD.WIDE R6, R0, 0x2, R32 ;  /* 0x0000000200067825 */ /* 0x000fe200078e0220 */
[----:B------:R-:W-:-:S03]  /*f5d0*/  MOV R0, UR15 ;  /* 0x0000000f00007c02 */ /* 0x000fc60008000f00 */
[----:B------:R-:W-:Y:S02]  /*f5e0*/  FADD.FTZ R8, R8, R176 ;  /* 0x000000b008087221 */ /* 0x000fe40000010000 */
[----:B------:R-:W-:-:S04]  /*f5f0*/  IMAD.WIDE R6, R0, 0x70, R6 ;  /* 0x0000007000067825 */ /* 0x000fc800078e0206 */
[----:B------:R-:W-:Y:S01]  /*f600*/  FADD.FTZ R3, R18, R8 ;  /* 0x0000000812037221 */ /* 0x000fe20000010000 */
[----:B------:R-:W-:-:S04]  /*f610*/  IMAD.WIDE R8, R0, -0x70, R6 ;  /* 0xffffff9000087825 */ /* 0x000fc800078e0206 */
[----:B------:R-:W-:-:S04]  /*f620*/  IMAD.WIDE R8, R0, 0x70, R8 ;  /* 0x0000007000087825 */ /* 0x000fc800078e0208 */
[----:B------:R-:W-:-:S04]  /*f630*/  IMAD.WIDE R8, R0, -0x70, R8 ;  /* 0xffffff9000087825 */ /* 0x000fc800078e0208 */
[----:B------:R-:W-:-:S04]  /*f640*/  IMAD.WIDE R176, R0, 0x70, R8 ;  /* 0x0000007000b07825 */ /* 0x000fc800078e0208 */
[----:B------:R-:W-:Y:S01]  /*f650*/  FADD.FTZ R210, R13, R3 ;  /* 0x000000030dd27221 */ /* 0x000fe20000010000 */
[----:B------:R-:W-:Y:S02]  /*f660*/  IMAD.U32 R3, RZ, RZ, UR15 ;  /* 0x0000000fff037e24 */ /* 0x000fe4000f8e00ff */
[----:B------:R-:W-:Y:S01]  /*f670*/  IMAD.WIDE R184, R0, -0x70, R176 ;  /* 0xffffff9000b87825 */ /* 0x000fe200078e02b0 */
[----:B------:R1:W-:Y:S03]  /*f680*/  STG.E.U16 desc[UR30][R32.64+-0x80], R28 ;  /* 0xffff801c20007986 */ /* 0x0003e6000c10151e */
[----:B------:R-:W-:Y:S02]  /*f690*/  IMAD.U32 R0, RZ, RZ, UR9 ;  /* 0x00000009ff007e24 */ /* 0x000fe4000f8e00ff */
[----:B------:R-:W-:Y:S01]  /*f6a0*/  IMAD.WIDE R174, R3, 0x70, R184 ;  /* 0x0000007003ae7825 */ /* 0x000fe200078e02b8 */
[----:B------:R2:W-:Y:S03]  /*f6b0*/  STG.E.U16 desc[UR30][R32.64+-0x7e], R27 ;  /* 0xffff821b20007986 */ /* 0x0005e6000c10151e */
[----:B------:R-:W-:-:S02]  /*f6c0*/  IMAD.MOV.U32 R60, RZ, RZ, R48 ;  /* 0x000000ffff3c7224 */ /* 0x000fc400078e0030 */
[----:B------:R-:W-:Y:S01]  /*f6d0*/  FADD.FTZ R211, R17, R5 ;  /* 0x0000000511d37221 */ /* 0x000fe20000010000 */
[----:B------:R-:W-:Y:S02]  /*f6e0*/  IMAD.MOV.U32 R5, RZ, RZ, R14 ;  /* 0x000000ffff057224 */ /* 0x000fe400078e000e */
[----:B-1----:R-:W-:Y:S01]  /*f6f0*/  IMAD.WIDE R28, R3, -0x70, R174 ;  /* 0xffffff90031c7825 */ /* 0x002fe200078e02ae */
[----:B------:R-:W-:-:S03]  /*f700*/  PRMT R3, R14, 0x7773, RZ ;  /* 0x000077730e037816 */ /* 0x000fc600000000ff */
[----:B--2---:R-:W-:Y:S01]  /*f710*/  IMAD.WIDE R26, R0, 0x2, R6 ;  /* 0x00000002001a7825 */ /* 0x004fe200078e0206 */
[----:B------:R-:W-:-:S04]  /*f720*/  PRMT R0, R14, 0x7772, RZ ;  /* 0x000077720e007816 */ /* 0x000fc800000000ff */
[----:B------:R-:W-:Y:S02]  /*f730*/  PRMT R13, R0, 0x5410, R3 ;  /* 0x00005410000d7816 */ /* 0x000fe40000000003 */
[C---:B------:R-:W-:Y:S02]  /*f740*/  PRMT R3, R16.reuse, 0x7773, RZ ;  /* 0x0000777310037816 */ /* 0x040fe400000000ff */
[----:B------:R-:W-:-:S04]  /*f750*/  PRMT R0, R16, 0x7772, RZ ;  /* 0x0000777210007816 */ /* 0x000fc800000000ff */
[----:B------:R-:W-:Y:S02]  /*f760*/  PRMT R48, R0, 0x5410, R3 ;  /* 0x0000541000307816 */ /* 0x000fe40000000003 */
[C---:B------:R-:W-:Y:S02]  /*f770*/  LOP3.LUT R0, R15.reuse, 0xffff, RZ, 0xc0, !PT ;  /* 0x0000ffff0f007812 */ /* 0x040fe400078ec0ff */
[----:B------:R-:W-:Y:S02]  /*f780*/  LOP3.LUT R3, R15, 0xff, RZ, 0xc0, !PT ;  /* 0x000000ff0f037812 */ /* 0x000fe400078ec0ff */
[----:B------:R-:W-:Y:S01]  /*f790*/  SHF.R.U32.HI R0, RZ, 0x8, R0 ;  /* 0x00000008ff007819 */ /* 0x000fe20000011600 */
[----:B------:R-:W-:Y:S01]  /*f7a0*/  STG.E.U16 desc[UR30][R28.64+-0x80], R173 ;  /* 0xffff80ad1c007986 */ /* 0x000fe2000c10151e */
[----:B------:R-:W-:Y:S02]  /*f7b0*/  PRMT R6, R14, 0x7771, RZ ;  /* 0x000077710e067816 */ /* 0x000fe400000000ff */
[----:B------:R-:W-:Y:S01]  /*f7c0*/  LOP3.LUT R5, R5, 0xff, RZ, 0xc0, !PT ;  /* 0x000000ff05057812 */ /* 0x000fe200078ec0ff */
[----:B------:R-:W-:Y:S01]  /*f7d0*/  STG.E.U16 desc[UR30][R28.64+-0x7e], R172 ;  /* 0xffff82ac1c007986 */ /* 0x000fe2000c10151e */
[----:B------:R-:W-:-:S02]  /*f7e0*/  PRMT R9, R3, 0x5410, R0 ;  /* 0x0000541003097816 */ /* 0x000fc40000000000 */
[----:B------:R-:W-:Y:S01]  /*f7f0*/  PRMT R0, R15, 0x7632, R0 ;  /* 0x000076320f007816 */ /* 0x000fe20000000000 */
[----:B------:R1:W-:Y:S01]  /*f800*/  STG.E.U16 desc[UR30][R174.64+-0x80], R11 ;  /* 0xffff800bae007986 */ /* 0x0003e2000c10151e */
[----:B------:R-:W-:Y:S01]  /*f810*/  IMAD.MOV.U32 R8, RZ, RZ, R4 ;  /* 0x000000ffff087224 */ /* 0x000fe200078e0004 */
[----:B------:R-:W-:Y:S02]  /*f820*/  PRMT R3, R4, 0x7772, RZ ;  /* 0x0000777204037816 */ /* 0x000fe400000000ff */
[----:B------:R2:W-:Y:S01]  /*f830*/  STG.E.U16 desc[UR30][R176.64+-0x7e], R12 ;  /* 0xffff820cb0007986 */ /* 0x0005e2000c10151e */
[----:B------:R-:W-:Y:S01]  /*f840*/  LOP3.LUT R0, R0, 0xff, RZ, 0xc0, !PT ;  /* 0x000000ff00007812 */ /* 0x000fe200078ec0ff */
[----:B------:R-:W-:-:S04]  /*f850*/  USHF.L.U32 UR14, UR11, 0x10, URZ ;  /* 0x000000100b0e7899 */ /* 0x000fc800080006ff */
[----:B------:R-:W-:Y:S01]  /*f860*/  ULOP3.LUT UR14, UR11, 0xff0000, UR14, 0xf8, !UPT ;  /* 0x00ff00000b0e7892 */ /* 0x000fe2000f8ef80e */
[C---:B-1----:R-:W-:Y:S02]  /*f870*/  PRMT R11, R4.reuse, 0x7771, RZ ;  /* 0x00007771040b7816 */ /* 0x042fe400000000ff */
[----:B--2---:R-:W-:Y:S02]  /*f880*/  PRMT R12, R5, 0x5410, R6 ;  /* 0x00005410050c7816 */ /* 0x004fe40000000006 */
[----:B------:R-:W-:Y:S02]  /*f890*/  PRMT R5, R4, 0x7773, RZ ;  /* 0x0000777304057816 */ /* 0x000fe400000000ff */
[----:B------:R-:W-:-:S04]  /*f8a0*/  SHF.R.U32.HI R4, RZ, 0x18, R15 ;  /* 0x00000018ff047819 */ /* 0x000fc8000001160f */
[----:B------:R-:W-:Y:S02]  /*f8b0*/  PRMT R6, R0, 0x5410, R4 ;  /* 0x0000541000067816 */ /* 0x000fe40000000004 */
[C---:B------:R-:W-:Y:S02]  /*f8c0*/  LOP3.LUT R0, R10.reuse, 0xffff, RZ, 0xc0, !PT ;  /* 0x0000ffff0a007812 */ /* 0x040fe400078ec0ff */
[----:B------:R-:W-:Y:S02]  /*f8d0*/  PRMT R17, R3, 0x5410, R5 ;  /* 0x0000541003117816 */ /* 0x000fe40000000005 */
[----:B------:R-:W-:Y:S02]  /*f8e0*/  SHF.R.U32.HI R0, RZ, 0x8, R0 ;  /* 0x00000008ff007819 */ /* 0x000fe40000011600 */
[----:B------:R-:W-:Y:S02]  /*f8f0*/  LOP3.LUT R3, R10, 0xff, RZ, 0xc0, !PT ;  /* 0x000000ff0a037812 */ /* 0x000fe400078ec0ff */
[----:B------:R-:W-:-:S02]  /*f900*/  MOV R216, UR14 ;  /* 0x0000000e00d87c02 */ /* 0x000fc40008000f00 */
[--C-:B------:R-:W-:Y:S02]  /*f910*/  PRMT R7, R3, 0x5410, R0.reuse ;  /* 0x0000541003077816 */ /* 0x100fe40000000000 */
[----:B------:R-:W-:-:S04]  /*f920*/  PRMT R0, R10, 0x7632, R0 ;  /* 0x000076320a007816 */ /* 0x000fc80000000000 */
[----:B------:R-:W-:Y:S02]  /*f930*/  LOP3.LUT R4, R0, 0xff, RZ, 0xc0, !PT ;  /* 0x000000ff00047812 */ /* 0x000fe400078ec0ff */
[--C-:B------:R-:W-:Y:S02]  /*f940*/  HSET2.LE.AND R0, R9, R216.reuse, PT ;  /* 0x000000d809007233 */ /* 0x100fe40003803000 */
[----:B------:R-:W-:Y:S02]  /*f950*/  LOP3.LUT R3, R8, 0xff, RZ, 0xc0, !PT ;  /* 0x000000ff08037812 */ /* 0x000fe400078ec0ff */
[----:B------:R-:W-:Y:S02]  /*f960*/  SHF.R.U32.HI R5, RZ, 0x18, R10 ;  /* 0x00000018ff057819 */ /* 0x000fe4000001160a */
[----:B------:R-:W-:Y:S02]  /*f970*/  LOP3.LUT R8, R230, R0, RZ, 0xc0, !PT ;  /* 0x00000000e6087212 */ /* 0x000fe400078ec0ff */
[----:B------:R-:W-:Y:S01]  /*f980*/  HSET2.LE.AND R0, R6, R216, PT ;  /* 0x000000d806007233 */ /* 0x000fe20003803000 */
[----:B------:R-:W-:Y:S01]  /*f990*/  IMAD.MOV.U32 R37, RZ, RZ, R16 ;  /* 0x000000ffff257224 */ /* 0x000fe200078e0010 */
[----:B---3--:R-:W-:-:S02]  /*f9a0*/  LEA R23, R61, UR5, 0x1 ;  /* 0x000000053d177c11 */ /* 0x008fc4000f8e08ff */
[----:B------:R-:W-:Y:S02]  /*f9b0*/  PRMT R38, R16, 0x7771, RZ ;  /* 0x0000777110267816 */ /* 0x000fe400000000ff */
[----:B------:R-:W-:Y:S02]  /*f9c0*/  PRMT R16, R4, 0x5410, R5 ;  /* 0x0000541004107816 */ /* 0x000fe40000000005 */
[----:B------:R-:W-:Y:S02]  /*f9d0*/  PRMT R5, R3, 0x5410, R11 ;  /* 0x0000541003057816 */ /* 0x000fe4000000000b */
[----:B------:R-:W-:Y:S02]  /*f9e0*/  LOP3.LUT R9, R215, R0, RZ, 0xc0, !PT ;  /* 0x00000000d7097212 */ /* 0x000fe400078ec0ff */
[----:B------:R-:W-:Y:S02]  /*f9f0*/  LOP3.LUT R3, R13, 0xff00ff, RZ, 0xc0, !PT ;  /* 0x00ff00ff0d037812 */ /* 0x000fe400078ec0ff */
[----:B------:R-:W-:-:S02]  /*fa00*/  HSET2.LE.AND R0, R12, R216, PT ;  /* 0x000000d80c007233 */ /* 0x000fc40003803000 */
[----:B------:R-:W1:Y:S01]  /*fa10*/  LDSM.16.MT88.4 R12, [R23+0xa000] ;  /* 0x00a00000170c783b */ /* 0x000e620000004200 */
[--C-:B------:R-:W-:Y:S02]  /*fa20*/  HSET2.LE.AND R3, R3, R216.reuse, PT ;  /* 0x000000d803037233 */ /* 0x100fe40003803000 */
[----:B------:R-:W-:Y:S01]  /*fa30*/  LOP3.LUT R10, R214, R0, RZ, 0xc0, !PT ;  /* 0x00000000d60a7212 */ /* 0x000fe200078ec0ff */
[----:B------:R-:W-:Y:S01]  /*fa40*/  @P1 HADD2 R45, -R36.H1_H1, -RZ.H0_H0 ;  /* 0xa00000ff242d1230 */ /* 0x000fe20000000d00 */
[--C-:B------:R-:W-:Y:S02]  /*fa50*/  HSET2.LE.AND R0, R16, R216.reuse, PT ;  /* 0x000000d810007233 */ /* 0x100fe40003803000 */
[----:B------:R-:W-:Y:S02]  /*fa60*/  HSET2.LE.AND R4, R7, R216, PT ;  /* 0x000000d807047233 */ /* 0x000fe40003803000 */
[----:B------:R-:W-:Y:S02]  /*fa70*/  LOP3.LUT R11, R213, R3, RZ, 0xc0, !PT ;  /* 0x00000003d50b7212 */ /* 0x000fe400078ec0ff */
[----:B------:R-:W-:-:S02]  /*fa80*/  LOP3.LUT R7, R17, 0xff00ff, RZ, 0xc0, !PT ;  /* 0x00ff00ff11077812 */ /* 0x000fc400078ec0ff */
[--C-:B------:R-:W-:Y:S02]  /*fa90*/  HSET2.LE.AND R3, R5, R216.reuse, PT ;  /* 0x000000d805037233 */ /* 0x100fe40003803000 */
[----:B------:R-:W-:Y:S02]  /*faa0*/  PRMT R198, R36, 0x7632, R198 ;  /* 0x0000763224c67816 */ /* 0x000fe400000000c6 */
[----:B------:R-:W-:Y:S01]  /*fab0*/  LOP3.LUT R5, R41, R0, RZ, 0xc0, !PT ;  /* 0x0000000029057212 */ /* 0x000fe200078ec0ff */
[----:B------:R-:W-:Y:S01]  /*fac0*/  IMAD.MOV.U32 R0, RZ, RZ, 0x20 ;  /* 0x00000020ff007424 */ /* 0x000fe200078e00ff */
[----:B------:R-:W-:Y:S02]  /*fad0*/  @P1 PRMT R198, R45, 0x5410, RZ ;  /* 0x000054102dc61816 */ /* 0x000fe400000000ff */
[----:B------:R-:W-:Y:S02]  /*fae0*/  LOP3.LUT P1, RZ, R204, 0x2, RZ, 0xc0, !PT ;  /* 0x00000002ccff7812 */ /* 0x000fe4000782c0ff */
[----:B------:R-:W-:-:S02]  /*faf0*/  HSET2.LE.AND R7, R7, R216, PT ;  /* 0x000000d807077233 */ /* 0x000fc40003803000 */
[----:B------:R-:W-:Y:S01]  /*fb00*/  SEL R0, R0, 0xffffffe0, !P1 ;  /* 0xffffffe000007807 */ /* 0x000fe20004800000 */
[----:B------:R-:W-:Y:S01]  /*fb10*/  @P4 HADD2 R46, -R178.H0_H0, -RZ.H0_H0 ;  /* 0xa00000ffb22e4230 */ /* 0x000fe20000000900 */
[----:B------:R-:W-:Y:S02]  /*fb20*/  LOP3.LUT R4, R40, R4, RZ, 0xc0, !PT ;  /* 0x0000000428047212 */ /* 0x000fe400078ec0ff */
[----:B------:R-:W-:Y:S02]  /*fb30*/  LOP3.LUT R6, R39, R3, RZ, 0xc0, !PT ;  /* 0x0000000327067212 */ /* 0x000fe400078ec0ff */
[----:B------:R-:W-:Y:S01]  /*fb40*/  LOP3.LUT R7, R19, R7, RZ, 0xc0, !PT ;  /* 0x0000000713077212 */ /* 0x000fe200078ec0ff */
[C---:B------:R-:W-:Y:S01]  /*fb50*/  IMAD.IADD R25, R23.reuse, 0x1, R0 ;  /* 0x0000000117197824 */ /* 0x040fe200078e0200 */
[----:B------:R-:W-:Y:S01]  /*fb60*/  @P4 PRMT R178, R46, 0x5410, RZ ;  /* 0x000054102eb24816 */ /* 0x000fe200000000ff */
[-C--:B-1----:R-:W-:Y:S08]  /*fb70*/  HMMA.16816.F32 R152, R8, R12.reuse, R152 ;  /* 0x0000000c0898723c */ /* 0x082ff00000001898 */
[C---:B------:R-:W-:Y:S08]  /*fb80*/  HMMA.16816.F32 R168, R4.reuse, R12, R168 ;  /* 0x0000000c04a8723c */ /* 0x040ff000000018a8 */
[-C--:B------:R-:W-:Y:S08]  /*fb90*/  HMMA.16816.F32 R164, R4, R14.reuse, R164 ;  /* 0x0000000e04a4723c */ /* 0x080ff000000018a4 */
[----:B------:R-:W-:Y:S01]  /*fba0*/  HMMA.16816.F32 R44, R8, R14, R148 ;  /* 0x0000000e082c723c */ /* 0x000fe20000001894 */
[----:B------:R-:W1:Y:S01]  /*fbb0*/  LDSM.16.MT88.4 R12, [R25+0xa000] ;  /* 0x00a00000190c783b */ /* 0x000e620000004200 */
[C---:B------:R-:W-:Y:S01]  /*fbc0*/  VIADD R3, R23.reuse, 0xa000 ;  /* 0x0000a00017037836 */ /* 0x040fe20000000000 */
[----:B------:R-:W-:-:S03]  /*fbd0*/  IADD3 R22, PT, PT, R23, 0xa040, RZ ;  /* 0x0000a04017167810 */ /* 0x000fc60007ffe0ff */
[----:B------:R-:W-:Y:S01]  /*fbe0*/  @P5 VIADD R22, R3, 0xffffffc0 ;  /* 0xffffffc003165836 */ /* 0x000fe20000000000 */
[----:B------:R-:W-:Y:S01]  /*fbf0*/  MOV R149, R229 ;  /* 0x000000e500957202 */ /* 0x000fe20000000f00 */
[-C--:B-1----:R-:W-:Y:S08]  /*fc00*/  HMMA.16816.F32 R144, R8, R12.reuse, R144 ;  /* 0x0000000c0890723c */ /* 0x082ff00000001890 */
[C---:B------:R-:W-:Y:S08]  /*fc10*/  HMMA.16816.F32 R160, R4.reuse, R12, R160 ;  /* 0x0000000c04a0723c */ /* 0x040ff000000018a0 */
[-C--:B------:R-:W-:Y:S08]  /*fc20*/  HMMA.16816.F32 R156, R4, R14.reuse, R156 ;  /* 0x0000000e049c723c */ /* 0x080ff0000000189c */
[----:B------:R-:W-:Y:S01]  /*fc30*/  HMMA.16816.F32 R228, R8, R14, R140 ;  /* 0x0000000e08e4723c */ /* 0x000fe2000000188c */
[----:B------:R-:W1:Y:S01]  /*fc40*/  LDSM.16.MT88.4 R12, [R22] ;  /* 0x00000000160c783b */ /* 0x000e620000004200 */
[----:B------:R-:W-:-:S02]  /*fc50*/  IMAD.IADD R24, R0, 0x1, R22 ;  /* 0x0000000100187824 */ /* 0x000fc400078e0216 */
[----:B------:R-:W-:Y:S02]  /*fc60*/  IMAD.MOV.U32 R124, RZ, RZ, R60 ;  /* 0x000000ffff7c7224 */ /* 0x000fe400078e003c */
[----:B------:R-:W-:Y:S02]  /*fc70*/  IMAD.MOV.U32 R125, RZ, RZ, R51 ;  /* 0x000000ffff7d7224 */ /* 0x000fe400078e0033 */
[----:B------:R-:W-:Y:S02]  /*fc80*/  IMAD.MOV.U32 R126, RZ, RZ, R118 ;  /* 0x000000ffff7e7224 */ /* 0x000fe400078e0076 */
[----:B------:R-:W-:Y:S02]  /*fc90*/  IMAD.MOV.U32 R127, RZ, RZ, R119 ;  /* 0x000000ffff7f7224 */ /* 0x000fe400078e0077 */
[----:B------:R-:W-:Y:S02]  /*fca0*/  IMAD.MOV.U32 R148, RZ, RZ, R50 ;  /* 0x000000ffff947224 */ /* 0x000fe400078e0032 */
[----:B------:R-:W-:-:S02]  /*fcb0*/  IMAD.MOV.U32 R150, RZ, RZ, R117 ;  /* 0x000000ffff967224 */ /* 0x000fc400078e0075 */
[----:B------:R-:W-:Y:S01]  /*fcc0*/  IMAD.MOV.U32 R151, RZ, RZ, R116 ;  /* 0x000000ffff977224 */ /* 0x000fe200078e0074 */
[C---:B------:R-:W-:Y:S01]  /*fcd0*/  PRMT R3, R20.reuse, 0x7773, RZ ;  /* 0x0000777314037816 */ /* 0x040fe200000000ff */
[----:B------:R-:W-:Y:S01]  /*fce0*/  LDSM.16.MT88.4 R140, [R25+0xa800] ;  /* 0x00a80000198c783b */ /* 0x000fe20000004200 */
        /* <DEDUP_REMOVED lines=13> */
[C---:B------:R-:W-:Y:S01]  /*fdc0*/  HMMA.16816.F32 R40, R8.reuse, R14, R80 ;  /* 0x0000000e0828723c */ /* 0x040fe20000001850 */
[----:B------:R-:W1:Y:S01]  /*fdd0*/  LDSM.16.MT88.4 R12, [R25+0xb000] ;  /* 0x00b00000190c783b */ /* 0x000e620000004200 */
[----:B------:R-:W-:Y:S01]  /*fde0*/  IMAD.MOV.U32 R64, RZ, RZ, R16 ;  /* 0x000000ffff407224 */ /* 0x000fe200078e0010 */
[----:B------:R-:W-:Y:S01]  /*fdf0*/  MOV R39, R19 ;  /* 0x0000001300277202 */ /* 0x000fe20000000f00 */
[----:B------:R-:W-:Y:S01]  /*fe00*/  IMAD.MOV.U32 R51, RZ, RZ, R17 ;  /* 0x000000ffff337224 */ /* 0x000fe200078e0011 */
[----:B------:R-:W-:Y:S01]  /*fe10*/  PRMT R0, R20, 0x7772, RZ ;  /* 0x0000777214007816 */ /* 0x000fe200000000ff */
[----:B------:R-:W-:Y:S01]  /*fe20*/  IMAD.MOV.U32 R50, RZ, RZ, R18 ;  /* 0x000000ffff327224 */ /* 0x000fe200078e0012 */
[----:B------:R-:W-:Y:S04]  /*fe30*/  LDSM.16.MT88.4 R80, [R23+0xb800] ;  /* 0x00b800001750783b */ /* 0x000fe80000004200 */
[----:B------:R-:W2:Y:S01]  /*fe40*/  LDSM.16.MT88.4 R16, [R22+0x1000] ;  /* 0x001000001610783b */ /* 0x000ea20000004200 */
[-C--:B-1----:R-:W-:Y:S08]  /*fe50*/  HMMA.16816.F32 R212, R8, R12.reuse, R236 ;  /* 0x0000000c08d4723c */ /* 0x082ff000000018ec */
[C---:B------:R-:W-:Y:S08]  /*fe60*/  HMMA.16816.F32 R88, R4.reuse, R12, R88 ;  /* 0x0000000c0458723c */ /* 0x040ff00000001858 */
[-C--:B------:R-:W-:Y:S08]  /*fe70*/  HMMA.16816.F32 R92, R4, R14.reuse, R92 ;  /* 0x0000000e045c723c */ /* 0x080ff0000000185c */
[----:B------:R-:W-:Y:S01]  /*fe80*/  HMMA.16816.F32 R116, R8, R14, R96 ;  /* 0x0000000e0874723c */ /* 0x000fe20000001860 */
[----:B------:R-:W1:Y:S04]  /*fe90*/  LDSM.16.MT88.4 R12, [R24+0x1000] ;  /* 0x00100000180c783b */ /* 0x000e680000004200 */
[----:B------:R-:W-:Y:S03]  /*fea0*/  LDSM.16.MT88.4 R96, [R25+0xb800] ;  /* 0x00b800001960783b */ /* 0x000fe60000004200 */
[C---:B--2---:R-:W-:Y:S08]  /*feb0*/  HMMA.16816.F32 R104, R4.reuse, R16, R104 ;  /* 0x000000100468723c */ /* 0x044ff00000001868 */
[----:B------:R-:W-:Y:S08]  /*fec0*/  HMMA.16816.F32 R108, R4, R18, R108 ;  /* 0x00000012046c723c */ /* 0x000ff0000000186c */
[C---:B------:R-:W-:Y:S01]  /*fed0*/  HMMA.16816.F32 R224, R8.reuse, R16, R148 ;  /* 0x0000001008e0723c */ /* 0x040fe20000001894 */
[----:B------:R-:W2:Y:S07]  /*fee0*/  LDSM.16.MT88.4 R148, [R23+0xa800] ;  /* 0x00a800001794783b */ /* 0x000eae0000004200 */
[----:B------:R-:W-:Y:S01]  /*fef0*/  HMMA.16816.F32 R16, R8, R18, R112 ;  /* 0x000000120810723c */ /* 0x000fe20000001870 */
[----:B------:R-:W-:Y:S07]  /*ff00*/  LDSM.16.MT88.4 R112, [R22+0x1800] ;  /* 0x001800001670783b */ /* 0x000fee0000004200 */
[C---:B-1----:R-:W-:Y:S08]  /*ff10*/  HMMA.16816.F32 R120, R4.reuse, R12, R120 ;  /* 0x0000000c0478723c */ /* 0x042ff00000001878 */
[----:B------:R-:W-:Y:S01]  /*ff20*/  HMMA.16816.F32 R100, R4, R14, R100 ;  /* 0x0000000e0464723c */ /* 0x000fe20000001864 */
[----:B------:R-:W-:-:S07]  /*ff30*/  SHF.R.U32.HI R6, RZ, 0x18, R30 ;  /* 0x00000018ff067819 */ /* 0x000fce000001161e */
[C---:B------:R-:W-:Y:S08]  /*ff40*/  HMMA.16816.F32 R236, R8.reuse, R12, R124 ;  /* 0x0000000c08ec723c */ /* 0x040ff0000000187c */
[----:B------:R-:W-:Y:S01]  /*ff50*/  HMMA.16816.F32 R12, R8, R14, R128 ;  /* 0x0000000e080c723c */ /* 0x000fe20000001880 */
[----:B------:R-:W-:Y:S02]  /*ff60*/  PRMT R10, R0, 0x5410, R3 ;  /* 0x00005410000a7816 */ /* 0x000fe40000000003 */
[----:B------:R-:W-:-:S02]  /*ff70*/  PRMT R0, R30, 0x7632, R0 ;  /* 0x000076321e007816 */ /* 0x000fc40000000000 */
[----:B------:R-:W-:Y:S02]  /*ff80*/  LOP3.LUT R3, R30, 0xffff, RZ, 0xc0, !PT ;  /* 0x0000ffff1e037812 */ /* 0x000fe400078ec0ff */
[----:B------:R-:W-:Y:S01]  /*ff90*/  LOP3.LUT R0, R0, 0xff, RZ, 0xc0, !PT ;  /* 0x000000ff00007812 */ /* 0x000fe200078ec0ff */
[----:B------:R-:W-:Y:S01]  /*ffa0*/  IMAD.MOV.U32 R5, RZ, RZ, R20 ;  /* 0x000000ffff057224 */ /* 0x000fe200078e0014 */
[----:B------:R-:W-:Y:S02]  /*ffb0*/  LOP3.LUT R4, R37, 0xff, RZ, 0xc0, !PT ;  /* 0x000000ff25047812 */ /* 0x000fe400078ec0ff */
[----:B------:R-:W-:Y:S02]  /*ffc0*/  LOP3.LUT R7, R30, 0xff, RZ, 0xc0, !PT ;  /* 0x000000ff1e077812 */ /* 0x000fe400078ec0ff */
[----:B------:R-:W-:Y:S02]  /*ffd0*/  SHF.R.U32.HI R3, RZ, 0x8, R3 ;  /* 0x00000008ff037819 */ /* 0x000fe40000011603 */
[----:B------:R-:W-:-:S02]  /*ffe0*/  PRMT R6, R0, 0x5410, R6 ;  /* 0x0000541000067816 */ /* 0x000fc40000000006 */
[----:B------:R-:W-:Y:S02]  /*fff0*/  LOP3.LUT R0, R21, 0xffff, RZ, 0xc0, !PT ;  /* 0x0000ffff15007812 */ /* 0x000fe400078ec0ff */
[----:B------:R-:W-:Y:S02]  /*10000*/  PRMT R9, R4, 0x5410, R38 ;  /* 0x0000541004097816 */ /* 0x000fe40000000026 */
[----:B------:R-:W-:Y:S02]  /*10010*/  PRMT R8, R20, 0x7771, RZ ;  /* 0x0000777114087816 */ /* 0x000fe400000000ff */
[----:B------:R-:W-:Y:S02]  /*10020*/  LOP3.LUT R4, R5, 0xff, RZ, 0xc0, !PT ;  /* 0x000000ff05047812 */ /* 0x000fe400078ec0ff */
[----:B------:R-:W-:Y:S02]  /*10030*/  PRMT R7, R7, 0x5410, R3 ;  /* 0x0000541007077816 */ /* 0x000fe40000000003 */
[----:B------:R-:W-:-:S02]  /*10040*/  SHF.R.U32.HI R0, RZ, 0x8, R0 ;  /* 0x00000008ff007819 */ /* 0x000fc40000011600 */
[----:B------:R-:W-:Y:S02]  /*10050*/  LOP3.LUT R3, R21, 0xff, RZ, 0xc0, !PT ;  /* 0x000000ff15037812 */ /* 0x000fe400078ec0ff */
[----:B------:R-:W-:Y:S02]  /*10060*/  PRMT R8, R4, 0x5410, R8 ;  /* 0x0000541004087816 */ /* 0x000fe40000000008 */
[--C-:B------:R-:W-:Y:S02]  /*10070*/  PRMT R4, R3, 0x5410, R0.reuse ;  /* 0x0000541003047816 */ /* 0x100fe40000000000 */
[----:B------:R-:W-:Y:S02]  /*10080*/  PRMT R0, R21, 0x7632, R0 ;  /* 0x0000763215007816 */ /* 0x000fe40000000000 */
[----:B------:R-:W-:Y:S02]  /*10090*/  SHF.R.U32.HI R5, RZ, 0x18, R21 ;  /* 0x00000018ff057819 */ /* 0x000fe40000011615 */
[----:B------:R-:W-:-:S02]  /*100a0*/  LOP3.LUT R3, R0, 0xff, RZ, 0xc0, !PT ;  /* 0x000000ff00037812 */ /* 0x000fc400078ec0ff */
[----:B------:R-:W-:Y:S01]  /*100b0*/  HSET2.LE.AND R0, R4, R216, PT ;  /* 0x000000d804007233 */ /* 0x000fe20003803000 */
[----:B------:R-:W-:Y:S01]  /*100c0*/  IMAD.MOV.U32 R4, RZ, RZ, R35 ;  /* 0x000000ffff047224 */ /* 0x000fe200078e0023 */
[----:B------:R-:W-:-:S04]  /*100d0*/  PRMT R3, R3, 0x5410, R5 ;  /* 0x0000541003037816 */ /* 0x000fc80000000005 */
[----:B------:R-:W-:Y:S01]  /*100e0*/  LOP3.LUT R124, R4, R0, RZ, 0xc0, !PT ;  /* 0x00000000047c7212 */ /* 0x000fe200078ec0ff */
[----:B------:R-:W-:Y:S01]  /*100f0*/  IMAD.MOV.U32 R4, RZ, RZ, R34 ;  /* 0x000000ffff047224 */ /* 0x000fe200078e0022 */
[--C-:B------:R-:W-:Y:S02]  /*10100*/  HSET2.LE.AND R3, R3, R216.reuse, PT ;  /* 0x000000d803037233 */ /* 0x100fe40003803000 */
[----:B------:R-:W-:-:S03]  /*10110*/  HSET2.LE.AND R0, R8, R216, PT ;  /* 0x000000d808007233 */ /* 0x000fc60003803000 */
[----:B------:R-:W-:Y:S01]  /*10120*/  LOP3.LUT R125, R4, R3, RZ, 0xc0, !PT ;  /* 0x00000003047d7212 */ /* 0x000fe200078ec0ff */
[----:B------:R-:W-:-:S05]  /*10130*/  IMAD.MOV.U32 R3, RZ, RZ, R31 ;  /* 0x000000ffff037224 */ /* 0x000fca00078e001f */
[----:B------:R-:W-:Y:S02]  /*10140*/  LOP3.LUT R126, R3, R0, RZ, 0xc0, !PT ;  /* 0x00000000037e7212 */ /* 0x000fe400078ec0ff */
[----:B------:R-:W-:-:S05]  /*10150*/  HSET2.LE.AND R3, R6, R216, PT ;  /* 0x000000d806037233 */ /* 0x000fca0003803000 */
[----:B------:R-:W-:Y:S02]  /*10160*/  LOP3.LUT R129, R233, R3, RZ, 0xc0, !PT ;  /* 0x00000003e9817212 */ /* 0x000fe400078ec0ff */
[----:B------:R-:W-:Y:S02]  /*10170*/  LOP3.LUT R3, R48, 0xff00ff, RZ, 0xc0, !PT ;  /* 0x00ff00ff30037812 */ /* 0x000fe400078ec0ff */
[----:B------:R-:W-:-:S03]  /*10180*/  HSET2.LE.AND R0, R9, R216, PT ;  /* 0x000000d809007233 */ /* 0x000fc60003803000 */
[--C-:B------:R-:W-:Y:S02]  /*10190*/  HSET2.LE.AND R3, R3, R216.reuse, PT ;  /* 0x000000d803037233 */ /* 0x100fe40003803000 */
[----:B------:R-:W-:Y:S02]  /*101a0*/  LOP3.LUT R130, R218, R0, RZ, 0xc0, !PT ;  /* 0x00000000da827212 */ /* 0x000fe400078ec0ff */
[----:B------:R-:W-:Y:S02]  /*101b0*/  HSET2.LE.AND R4, R7, R216, PT ;  /* 0x000000d807047233 */ /* 0x000fe40003803000 */
[----:B------:R-:W-:Y:S01]  /*101c0*/  LOP3.LUT R0, R10, 0xff00ff, RZ, 0xc0, !PT ;  /* 0x00ff00ff0a007812 */ /* 0x000fe200078ec0ff */
[----:B------:R-:W-:Y:S01]  /*101d0*/  IMAD.MOV.U32 R10, RZ, RZ, R50 ;  /* 0x000000ffff0a7224 */ /* 0x000fe200078e0032 */
[----:B------:R-:W-:Y:S01]  /*101e0*/  MOV R9, R51 ;  /* 0x0000003300097202 */ /* 0x000fe20000000f00 */
[----:B------:R-:W-:Y:S01]  /*101f0*/  IMAD.MOV.U32 R8, RZ, RZ, R64 ;  /* 0x000000ffff087224 */ /* 0x000fe200078e0040 */
[----:B------:R-:W-:Y:S01]  /*10200*/  LOP3.LUT R131, R49, R3, RZ, 0xc0, !PT ;  /* 0x0000000331837212 */ /* 0x000fe200078ec0ff */
[----:B------:R-:W-:Y:S01]  /*10210*/  LDSM.16.MT88.4 R64, [R24+0x800] ;  /* 0x000800001840783b */ /* 0x000fe20000004200 */
[----:B------:R-:W-:-:S03]  /*10220*/  LOP3.LUT R128, R220, R4, RZ, 0xc0, !PT ;  /* 0x00000004dc807212 */ /* 0x000fc600078ec0ff */
[----:B------:R-:W1:Y:S04]  /*10230*/  LDSM.16.MT88.4 R48, [R22+0x800] ;  /* 0x000800001630783b */ /* 0x000e680000004200 */
[----:B------:R-:W3:Y:S01]  /*10240*/  LDSM.16.MT88.4 R4, [R24+0x1800] ;  /* 0x001800001804783b */ /* 0x000ee20000004200 */
[----:B------:R-:W-:Y:S01]  /*10250*/  HSET2.LE.AND R0, R0, R216, PT ;  /* 0x000000d800007233 */ /* 0x000fe20003803000 */
[----:B------:R-:W-:-:S05]  /*10260*/  IMAD.MOV.U32 R3, RZ, RZ, R36 ;  /* 0x000000ffff037224 */ /* 0x000fca00078e0024 */
[----:B------:R-:W-:Y:S01]  /*10270*/  LOP3.LUT R127, R3, R0, RZ, 0xc0, !PT ;  /* 0x00000000037f7212 */ /* 0x000fe200078ec0ff */
[----:B--2---:R-:W-:Y:S01]  /*10280*/  HMMA.16816.F32 R152, R128, R148, R152 ;  /* 0x000000948098723c */ /* 0x004fe20000001898 */
[----:B------:R2:W-:Y:S01]  /*10290*/  STG.E.U16 desc[UR30][R26.64+-0x80], R183 ;  /* 0xffff80b71a007986 */ /* 0x0005e2000c10151e */
[----:B------:R-:W-:-:S03]  /*102a0*/  IMAD.U32 R0, RZ, RZ, UR15 ;  /* 0x0000000fff007e24 */ /* 0x000fc6000f8e00ff */
[----:B------:R2:W-:Y:S03]  /*102b0*/  STG.E.U16 desc[UR30][R26.64+-0x7e], R182 ;  /* 0xffff82b61a007986 */ /* 0x0005e6000c10151e */
[C---:B------:R-:W-:Y:S01]  /*102c0*/  HMMA.16816.F32 R168, R124.reuse, R148, R168 ;  /* 0x000000947ca8723c */ /* 0x040fe200000018a8 */
[----:B------:R2:W-:Y:S04]  /*102d0*/  STG.E.U16 desc[UR30][R32.64+-0x70], R197 ;  /* 0xffff90c520007986 */ /* 0x0005e8000c10151e */
[----:B------:R2:W-:Y:S03]  /*102e0*/  STG.E.U16 desc[UR30][R32.64+-0x6e], R196 ;  /* 0xffff92c420007986 */ /* 0x0005e6000c10151e */
[----:B------:R-:W-:Y:S01]  /*102f0*/  HMMA.16816.F32 R164, R124, R150, R164 ;  /* 0x000000967ca4723c */ /* 0x000fe200000018a4 */
[----:B------:R2:W-:Y:S01]  /*10300*/  STG.E.U16 desc[UR30][R28.64+-0x70], R195 ;  /* 0xffff90c31c007986 */ /* 0x0005e2000c10151e */
[----:B------:R-:W-:-:S03]  /*10310*/  IMAD.MOV.U32 R11, RZ, RZ, R39 ;  /* 0x000000ffff0b7224 */ /* 0x000fc600078e0027 */
[----:B------:R2:W-:Y:S03]  /*10320*/  STG.E.U16 desc[UR30][R28.64+-0x6e], R194 ;  /* 0xffff92c21c007986 */ /* 0x0005e6000c10151e */
[----:B------:R-:W-:Y:S01]  /*10330*/  HMMA.16816.F32 R148, R128, R150, R44 ;  /* 0x000000968094723c */ /* 0x000fe2000000182c */
[----:B------:R2:W-:Y:S04]  /*10340*/  STG.E.U16 desc[UR30][R176.64+-0x70], R181 ;  /* 0xffff90b5b0007986 */ /* 0x0005e8000c10151e */
[----:B------:R2:W-:Y:S03]  /*10350*/  STG.E.U16 desc[UR30][R176.64+-0x6e], R180 ;  /* 0xffff92b4b0007986 */ /* 0x0005e6000c10151e */
[C---:B-1----:R-:W-:Y:S01]  /*10360*/  HMMA.16816.F32 R44, R124.reuse, R50, R60 ;  /* 0x000000327c2c723c */ /* 0x042fe2000000183c */
[----:B------:R2:W-:Y:S04]  /*10370*/  STG.E.U16 desc[UR30][R26.64+-0x70], R179 ;  /* 0xffff90b31a007986 */ /* 0x0005e8000c10151e */
[----:B------:R2:W-:Y:S03]  /*10380*/  STG.E.U16 desc[UR30][R26.64+-0x6e], R178 ;  /* 0xffff92b21a007986 */ /* 0x0005e6000c10151e */
[C---:B------:R-:W-:Y:S01]  /*10390*/  HMMA.16816.F32 R60, R124.reuse, R66, R84 ;  /* 0x000000427c3c723c */ /* 0x040fe20000001854 */
[----:B------:R2:W-:Y:S04]  /*103a0*/  STG.E.U16 desc[UR30][R32.64+-0x60], R193 ;  /* 0xffffa0c120007986 */ /* 0x0005e8000c10151e */
[----:B------:R2:W-:Y:S03]  /*103b0*/  STG.E.U16 desc[UR30][R32.64+-0x5e], R192 ;  /* 0xffffa2c020007986 */ /* 0x0005e6000c10151e */
[C---:B------:R-:W-:Y:S01]  /*103c0*/  HMMA.16816.F32 R88, R124.reuse, R96, R88 ;  /* 0x000000607c58723c */ /* 0x040fe20000001858 */
[----:B------:R2:W-:Y:S04]  /*103d0*/  STG.E.U16 desc[UR30][R184.64+-0x60], R191 ;  /* 0xffffa0bfb8007986 */ /* 0x0005e8000c10151e */
[----:B------:R2:W-:Y:S03]  /*103e0*/  STG.E.U16 desc[UR30][R184.64+-0x5e], R190 ;  /* 0xffffa2beb8007986 */ /* 0x0005e6000c10151e */
[----:B------:R-:W-:Y:S01]  /*103f0*/  HMMA.16816.F32 R92, R124, R98, R92 ;  /* 0x000000627c5c723c */ /* 0x000fe2000000185c */
[----:B------:R2:W-:Y:S07]  /*10400*/  STG.E.U16 desc[UR30][R174.64+-0x60], R207 ;  /* 0xffffa0cfae007986 */ /* 0x0005ee000c10151e */
[C---:B------:R-:W-:Y:S01]  /*10410*/  HMMA.16816.F32 R84, R128.reuse, R96, R212 ;  /* 0x000000608054723c */ /* 0x040fe200000018d4 */
[----:B------:R2:W-:Y:S07]  /*10420*/  STG.E.U16 desc[UR30][R174.64+-0x5e], R206 ;  /* 0xffffa2ceae007986 */ /* 0x0005ee000c10151e */
[----:B------:R-:W-:Y:S01]  /*10430*/  HMMA.16816.F32 R96, R128, R98, R116 ;  /* 0x000000628060723c */ /* 0x000fe20000001874 */
[----:B------:R2:W-:Y:S04]  /*10440*/  STG.E.U16 desc[UR30][R26.64+-0x60], R203 ;  /* 0xffffa0cb1a007986 */ /* 0x0005e8000c10151e */
[----:B------:R2:W-:Y:S03]  /*10450*/  STG.E.U16 desc[UR30][R26.64+-0x5e], R202 ;  /* 0xffffa2ca1a007986 */ /* 0x0005e6000c10151e */
[-C--:B---3--:R-:W-:Y:S01]  /*10460*/  HMMA.16816.F32 R120, R124, R4.reuse, R120 ;  /* 0x000000047c78723c */ /* 0x088fe20000001878 */
[----:B------:R2:W-:Y:S07]  /*10470*/  STG.E.U16 desc[UR30][R32.64+-0x50], R189 ;  /* 0xffffb0bd20007986 */ /* 0x0005ee000c10151e */
[C---:B------:R-:W-:Y:S01]  /*10480*/  HMMA.16816.F32 R116, R128.reuse, R4, R236 ;  /* 0x000000048074723c */ /* 0x040fe200000018ec */
[----:B------:R-:W-:Y:S01]  /*10490*/  IMAD.WIDE R4, R0, 0x70, R28 ;  /* 0x0000007000047825 */ /* 0x000fe200078e021c */
[----:B------:R2:W-:Y:S04]  /*104a0*/  STG.E.U16 desc[UR30][R32.64+-0x4e], R188 ;  /* 0xffffb2bc20007986 */ /* 0x0005e8000c10151e */
[----:B------:R2:W-:Y:S02]  /*104b0*/  STG.E.U16 desc[UR30][R28.64+-0x50], R187 ;  /* 0xffffb0bb1c007986 */ /* 0x0005e4000c10151e */
[-C--:B------:R-:W-:Y:S02]  /*104c0*/  HMMA.16816.F32 R68, R128, R80.reuse, R68 ;  /* 0x000000508044723c */ /* 0x080fe40000001844 */
[----:B------:R2:W-:Y:S06]  /*104d0*/  STG.E.U16 desc[UR30][R28.64+-0x4e], R186 ;  /* 0xffffb2ba1c007986 */ /* 0x0005ec000c10151e */
[C---:B------:R-:W-:Y:S01]  /*104e0*/  HMMA.16816.F32 R72, R124.reuse, R80, R72 ;  /* 0x000000507c48723c */ /* 0x040fe20000001848 */
[----:B------:R2:W-:Y:S04]  /*104f0*/  STG.E.U16 desc[UR30][R4.64+-0x50], R201 ;  /* 0xffffb0c904007986 */ /* 0x0005e8000c10151e */
[----:B------:R2:W-:Y:S03]  /*10500*/  STG.E.U16 desc[UR30][R4.64+-0x4e], R200 ;  /* 0xffffb2c804007986 */ /* 0x0005e6000c10151e */
[-C--:B------:R-:W-:Y:S01]  /*10510*/  HMMA.16816.F32 R76, R124, R82.reuse, R76 ;  /* 0x000000527c4c723c */ /* 0x080fe2000000184c */
[----:B------:R2:W-:Y:S04]  /*10520*/  STG.E.U16 desc[UR30][R26.64+-0x50], R199 ;  /* 0xffffb0c71a007986 */ /* 0x0005e8000c10151e */
[----:B------:R2:W-:Y:S03]  /*10530*/  STG.E.U16 desc[UR30][R26.64+-0x4e], R198 ;  /* 0xffffb2c61a007986 */ /* 0x0005e6000c10151e */
[----:B------:R-:W-:Y:S08]  /*10540*/  HMMA.16816.F32 R80, R128, R82, R40 ;  /* 0x000000528050723c */ /* 0x000ff00000001828 */
        /* <DEDUP_REMOVED lines=16> */
[----:B------:R-:W-:Y:S01]  /*10650*/  IADD3 R212, P1, PT, R32, -0xc0, RZ ;  /* 0xffffff4020d47810 */ /* 0x000fe20007f3e0ff */
[----:B------:R-:W-:Y:S01]  /*10660*/  FADD.FTZ R220, R205, R211 ;  /* 0x000000d3cddc7221 */ /* 0x000fe20000010000 */
[----:B------:R-:W-:-:S02]  /*10670*/  FADD.FTZ R221, R221, R210 ;  /* 0x000000d2dddd7221 */ /* 0x000fc40000010000 */
[----:B------:R-:W-:Y:S01]  /*10680*/  IADD3.X R213, PT, PT, R33, -0x1, RZ, P1, !PT ;  /* 0xffffffff21d57810 */ /* 0x000fe20000ffe4ff */
[----:B--2---:R-:W-:-:S14]  /*10690*/  BRA.U !UP1, `(.L_x_1537) ;  /* 0x0000008d09707547 */ /* 0x004fdc000b800000 */
[----:B------:R-:W2:Y:S04]  /*106a0*/  LDL R30, [R1+0x64] ;  /* 0x00006400011e7983 */ /* 0x000ea80000100800 */
[----:B------:R-:W3:Y:S04]  /*106b0*/  LDL R20, [R1+0x60] ;  /* 0x0000600001147983 */ /* 0x000ee80000100800 */
[----:B------:R-:W4:Y:S01]  /*106c0*/  LDL R11, [R1+0x44] ;  /* 0x00004400010b7983 */ /* 0x000f220000100800 */
[----:B------:R-:W-:Y:S01]  /*106d0*/  UIADD3 UR9, UPT, UPT, UR25, -0x4, URZ ;  /* 0xfffffffc19097890 */ /* 0x000fe2000fffe0ff */
[----:B------:R-:W-:-:S04]  /*106e0*/  DEPBAR.LE SB0, 0x0 ;  /* 0x000080000000791a */ /* 0x000fc80000000000 */
[----:B------:R-:W5:Y:S04]  /*106f0*/  LDL.LU R172, [R1+0x34] ;  /* 0x0000340001ac7983 */ /* 0x000f680000300800 */
[----:B------:R-:W5:Y:S04]  /*10700*/  LDL R219, [R1+0x14] ;  /* 0x0000140001db7983 */ /* 0x000f680000100800 */
[----:B------:R-:W5:Y:S04]  /*10710*/  LDL R173, [R1+0x48] ;  /* 0x0000480001ad7983 */ /* 0x000f680000100800 */
[----:B------:R-:W5:Y:S01]  /*10720*/  LDL R234, [R1+0x10] ;  /* 0x0000100001ea7983 */ /* 0x000f620000100800 */
[----:B------:R-:W-:-:S04]  /*10730*/  UIMAD.WIDE.U32 UR18, UR9, UR6, URZ ;  /* 0x00000006091272a5 */ /* 0x000fc8000f8e00ff */
[----:B------:R-:W-:Y:S02]  /*10740*/  UIMAD UR16, UR9, UR7, UR19 ;  /* 0x00000007091072a4 */ /* 0x000fe4000f8e0213 */
[----:B------:R-:W-:Y:S01]  /*10750*/  USHF.L.U32 UR14, UR18, 0x5, URZ ;  /* 0x00000005120e7899 */ /* 0x000fe200080006ff */
[----:B------:R-:W-:Y:S01]  /*10760*/  IMAD.U32 R6, RZ, RZ, UR18 ;  /* 0x00000012ff067e24 */ /* 0x000fe2000f8e00ff */
[----:B------:R-:W-:Y:S02]  /*10770*/  USHF.L.U64.HI UR15, UR18, 0x5, UR16 ;  /* 0x00000005120f7899 */ /* 0x000fe40008010210 */
[----:B------:R-:W-:Y:S01]  /*10780*/  ULEA UR14, UP0, UR6, UR14, 0x4 ;  /* 0x0000000e060e7291 */ /* 0x000fe2000f8020ff */
[----:B------:R-:W-:Y:S02]  /*10790*/  IMAD.U32 R3, RZ, RZ, UR18 ;  /* 0x00000012ff037e24 */ /* 0x000fe4000f8e00ff */
[----:B------:R-:W-:Y:S01]  /*107a0*/  IMAD.U32 R0, RZ, RZ, UR16 ;  /* 0x00000010ff007e24 */ /* 0x000fe2000f8e00ff */
[----:B------:R-:W-:-:S02]  /*107b0*/  ULEA.HI.X UR15, UR6, UR15, UR7, 0x4, UP0 ;  /* 0x0000000f060f7291 */ /* 0x000fc400080f2407 */
        /* <DEDUP_REMOVED lines=30> */
[----:B------:R-:W3:Y:S01]  /*109a0*/  LDSM.16.M88.4 R20, [R252+UR5+0x8800] ;  /* 0x00880005fc14783b */ /* 0x000ee20008000200 */
[----:B-----5:R-:W-:-:S02]  /*109b0*/  IMAD.IADD R0, R219, 0x1, R17 ;  /* 0x00000001db007824 */ /* 0x020fc400078e0211 */
[----:B------:R-:W-:Y:S01]  /*109c0*/  IMAD.IADD R16, R173, 0x1, R219 ;  /* 0x00000001ad107824 */ /* 0x000fe200078e02db */
[----:B------:R-:W-:Y:S01]  /*109d0*/  LDSM.16.M88.4 R8, [R17+0x2000] ;  /* 0x002000001108783b */ /* 0x000fe20000000200 */
[----:B------:R-:W-:-:S03]  /*109e0*/  IMAD.MOV.U32 R35, RZ, RZ, R172 ;  /* 0x000000ffff237224 */ /* 0x000fc600078e00ac */
[----:B------:R-:W-:Y:S04]  /*109f0*/  LDSM.16.M88.4 R28, [R16+0x8000] ;  /* 0x00800000101c783b */ /* 0x000fe80000000200 */
[----:B-1----:R-:W1:Y:S04]  /*10a00*/  LDSM.16.M88.4 R4, [R0] ;  /* 0x000000000004783b */ /* 0x002e680000000200 */
[----:B------:R-:W4:Y:S01]  /*10a10*/  LDSM.16.M88.4 R172, [R16+0x8800] ;  /* 0x0088000010ac783b */ /* 0x000f220000000200 */
[----:B------:R-:W-:-:S03]  /*10a20*/  IMAD.SHL.U32 R34, R204, 0x2, RZ ;  /* 0x00000002cc227824 */ /* 0x000fc600078e00ff */
[----:B------:R-:W0:Y:S01]  /*10a30*/  LDGDEPBAR ;  /* 0x00000000000079af */ /* 0x000e220000000000 */
[C---:B--2---:R-:W-:Y:S08]  /*10a40*/  HMMA.16816.F32 R188, R12.reuse, R24, RZ ;  /* 0x000000180cbc723c */ /* 0x044ff000000018ff */
[C---:B---3--:R-:W-:Y:S08]  /*10a50*/  HMMA.16816.F32 R180, R12.reuse, R20, RZ ;  /* 0x000000140cb4723c */ /* 0x048ff000000018ff */
[C---:B------:R-:W-:Y:S08]  /*10a60*/  HMMA.16816.F32 R184, R12.reuse, R26, RZ ;  /* 0x0000001a0cb8723c */ /* 0x040ff000000018ff */
[----:B------:R-:W-:Y:S01]  /*10a70*/  HMMA.16816.F32 R176, R12, R22, RZ ;  /* 0x000000160cb0723c */ /* 0x000fe200000018ff */
[----:B------:R-:W2:Y:S07]  /*10a80*/  LDSM.16.M88.4 R12, [R0+0x2000] ;  /* 0x00200000000c783b */ /* 0x000eae0000000200 */
[C---:B-1----:R-:W-:Y:S08]  /*10a90*/  HMMA.16816.F32 R196, R4.reuse, R28, R188 ;  /* 0x0000001c04c4723c */ /* 0x042ff000000018bc */
[C---:B----4-:R-:W-:Y:S08]  /*10aa0*/  HMMA.16816.F32 R224, R4.reuse, R172, R180 ;  /* 0x000000ac04e0723c */ /* 0x050ff000000018b4 */
[C---:B------:R-:W-:Y:S08]  /*10ab0*/  HMMA.16816.F32 R188, R4.reuse, R174, R176 ;  /* 0x000000ae04bc723c */ /* 0x040ff000000018b0 */
[----:B------:R-:W-:Y:S08]  /*10ac0*/  HMMA.16816.F32 R212, R4, R30, R184 ;  /* 0x0000001e04d4723c */ /* 0x000ff000000018b8 */
[C---:B------:R-:W-:Y:S08]  /*10ad0*/  HMMA.16816.F32 R176, R8.reuse, R24, RZ ;  /* 0x0000001808b0723c */ /* 0x040ff000000018ff */
[C---:B------:R-:W-:Y:S08]  /*10ae0*/  HMMA.16816.F32 R4, R8.reuse, R20, RZ ;  /* 0x000000140804723c */ /* 0x040ff000000018ff */
[----:B------:R-:W-:Y:S01]  /*10af0*/  HMMA.16816.F32 R24, R8, R26, RZ ;  /* 0x0000001a0818723c */ /* 0x000fe200000018ff */
[----:B------:R-:W-:-:S07]  /*10b00*/  IMAD.IADD R35, R35, 0x1, R17 ;  /* 0x0000000123237824 */ /* 0x000fce00078e0211 */
[----:B--2---:R-:W-:Y:S08]  /*10b10*/  HMMA.16816.F32 R176, R12, R28, R176 ;  /* 0x0000001c0cb0723c */ /* 0x004ff000000018b0 */
[----:B------:R-:W-:Y:S01]  /*10b20*/  HMMA.16816.F32 R180, R8, R22, RZ ;  /* 0x0000001608b4723c */ /* 0x000fe200000018ff */
[----:B------:R-:W-:Y:S04]  /*10b30*/  LDSM.16.M88.4 R20, [R235+0x8000] ;  /* 0x00800000eb14783b */ /* 0x000fe80000000200 */
[----:B------:R-:W1:Y:S03]  /*10b40*/  LDSM.16.M88.4 R8, [R35+0x2000] ;  /* 0x002000002308783b */ /* 0x000e660000000200 */
[C---:B------:R-:W-:Y:S01]  /*10b50*/  HMMA.16816.F32 R184, R12.reuse, R172, R4 ;  /* 0x000000ac0cb8723c */ /* 0x040fe20000001804 */
[----:B------:R-:W2:Y:S07]  /*10b60*/  LDSM.16.M88.4 R4, [R35] ;  /* 0x000000002304783b */ /* 0x000eae0000000200 */
[----:B------:R-:W-:Y:S01]  /*10b70*/  HMMA.16816.F32 R28, R12, R30, R24 ;  /* 0x0000001e0c1c723c */ /* 0x000fe20000001818 */
[----:B------:R-:W3:Y:S01]  /*10b80*/  LDSM.16.M88.4 R24, [R235+0x8800] ;  /* 0x00880000eb18783b */ /* 0x000ee20000000200 */
[----:B------:R-:W-:-:S06]  /*10b90*/  IMAD.IADD R3, R219, 0x1, R35 ;  /* 0x00000001db037824 */ /* 0x000fcc00078e0223 */
[----:B------:R-:W-:Y:S01]  /*10ba0*/  HMMA.16816.F32 R192, R12, R174, R180 ;  /* 0x000000ae0cc0723c */ /* 0x000fe200000018b4 */
[----:B------:R-:W-:Y:S07]  /*10bb0*/  LDSM.16.M88.4 R12, [R3+0x2000] ;  /* 0x00200000030c783b */ /* 0x000fee0000000200 */
[-C--:B-1----:R-:W-:Y:S08]  /*10bc0*/  HMMA.16816.F32 R180, R8, R20.reuse, R176 ;  /* 0x0000001408b4723c */ /* 0x082ff000000018b0 */
[C---:B--2---:R-:W-:Y:S08]  /*10bd0*/  HMMA.16816.F32 R196, R4.reuse, R20, R196 ;  /* 0x0000001404c4723c */ /* 0x044ff000000018c4 */
[C---:B---3--:R-:W-:Y:S08]  /*10be0*/  HMMA.16816.F32 R224, R4.reuse, R24, R224 ;  /* 0x0000001804e0723c */ /* 0x048ff000000018e0 */
[C---:B------:R-:W-:Y:S08]  /*10bf0*/  HMMA.16816.F32 R212, R4.reuse, R22, R212 ;  /* 0x0000001604d4723c */ /* 0x040ff000000018d4 */
[----:B------:R-:W-:Y:S01]  /*10c00*/  HMMA.16816.F32 R188, R4, R26, R188 ;  /* 0x0000001a04bc723c */ /* 0x000fe200000018bc */
[----:B------:R-:W-:Y:S07]  /*10c10*/  LDSM.16.M88.4 R4, [R3] ;  /* 0x000000000304783b */ /* 0x000fee0000000200 */
[C---:B------:R-:W-:Y:S01]  /*10c20*/  HMMA.16816.F32 R172, R8.reuse, R22, R28 ;  /* 0x0000001608ac723c */ /* 0x040fe2000000181c */
[----:B------:R-:W1:Y:S04]  /*10c30*/  LDSM.16.M88.4 R20, [R234+0x8000] ;  /* 0x00800000ea14783b */ /* 0x000e680000000200 */
[----:B------:R-:W2:Y:S03]  /*10c40*/  LDSM.16.M88.4 R28, [R234+0x8800] ;  /* 0x00880000ea1c783b */ /* 0x000ea60000000200 */
[C---:B------:R-:W-:Y:S08]  /*10c50*/  HMMA.16816.F32 R176, R8.reuse, R24, R184 ;  /* 0x0000001808b0723c */ /* 0x040ff000000018b8 */
[----:B------:R-:W-:Y:S01]  /*10c60*/  HMMA.16816.F32 R184, R8, R26, R192 ;  /* 0x0000001a08b8723c */ /* 0x000fe200000018c0 */
[----:B------:R-:W-:Y:S04]  /*10c70*/  LDSM.16.M88.4 R24, [R252+UR5+0x9800] ;  /* 0x00980005fc18783b */ /* 0x000fe80008000200 */
[----:B------:R-:W-:Y:S03]  /*10c80*/  LDSM.16.M88.4 R8, [R17+0x6000] ;  /* 0x006000001108783b */ /* 0x000fe60000000200 */
[C---:B-1----:R-:W-:Y:S08]  /*10c90*/  HMMA.16816.F32 R192, R4.reuse, R20, R196 ;  /* 0x0000001404c0723c */ /* 0x042ff000000018c4 */
[C---:B------:R-:W-:Y:S08]  /*10ca0*/  HMMA.16816.F32 R212, R4.reuse, R22, R212 ;  /* 0x0000001604d4723c */ /* 0x040ff000000018d4 */
[C---:B--2---:R-:W-:Y:S08]  /*10cb0*/  HMMA.16816.F32 R224, R4.reuse, R28, R224 ;  /* 0x0000001c04e0723c */ /* 0x044ff000000018e0 */
[----:B------:R-:W-:Y:S01]  /*10cc0*/  HMMA.16816.F32 R188, R4, R30, R188 ;  /* 0x0000001e04bc723c */ /* 0x000fe200000018bc */
[----:B------:R-:W1:Y:S07]  /*10cd0*/  LDSM.16.M88.4 R4, [R17+0x4000] ;  /* 0x004000001104783b */ /* 0x000e6e0000000200 */
[C---:B------:R-:W-:Y:S08]  /*10ce0*/  HMMA.16816.F32 R180, R12.reuse, R20, R180 ;  /* 0x000000140cb4723c */ /* 0x040ff000000018b4 */
[C---:B------:R-:W-:Y:S01]  /*10cf0*/  HMMA.16816.F32 R172, R12.reuse, R22, R172 ;  /* 0x000000160cac723c */ /* 0x040fe200000018ac */
[----:B------:R-:W2:Y:S07]  /*10d00*/  LDSM.16.M88.4 R20, [R252+UR5+0x9000] ;  /* 0x00900005fc14783b */ /* 0x000eae0008000200 */
[C---:B------:R-:W-:Y:S08]  /*10d10*/  HMMA.16816.F32 R228, R12.reuse, R28, R176 ;  /* 0x0000001c0ce4723c */ /* 0x040ff000000018b0 */
[----:B------:R-:W-:Y:S01]  /*10d20*/  HMMA.16816.F32 R176, R12, R30, R184 ;  /* 0x0000001e0cb0723c */ /* 0x000fe200000018b8 */
[----:B------:R-:W-:Y:S07]  /*10d30*/  LDSM.16.M88.4 R12, [R16+0x9000] ;  /* 0x00900000100c783b */ /* 0x000fee0000000200 */
[C---:B-1----:R-:W-:Y:S08]  /*10d40*/  HMMA.16816.F32 R200, R4.reuse, R26, R188 ;  /* 0x0000001a04c8723c */ /* 0x042ff000000018bc */
[C---:B------:R-:W-:Y:S08]  /*10d50*/  HMMA.16816.F32 R224, R4.reuse, R24, R224 ;  /* 0x0000001804e0723c */ /* 0x040ff000000018e0 */
[C---:B--2---:R-:W-:Y:S08]  /*10d60*/  HMMA.16816.F32 R28, R4.reuse, R20, R192 ;  /* 0x00000014041c723c */ /* 0x044ff000000018c0 */
[----:B------:R-:W-:Y:S01]  /*10d70*/  HMMA.16816.F32 R212, R4, R22, R212 ;  /* 0x0000001604d4723c */ /* 0x000fe200000018d4 */
[----:B------:R-:W1:Y:S07]  /*10d80*/  LDSM.16.M88.4 R4, [R0+0x4000] ;  /* 0x004000000004783b */ /* 0x000e6e0000000200 */
[C---:B------:R-:W-:Y:S08]  /*10d90*/  HMMA.16816.F32 R196, R8.reuse, R20, R180 ;  /* 0x0000001408c4723c */ /* 0x040ff000000018b4 */
[C---:B------:R-:W-:Y:S01]  /*10da0*/  HMMA.16816.F32 R188, R8.reuse, R22, R172 ;  /* 0x0000001608bc723c */ /* 0x040fe200000018ac */
[----:B------:R-:W2:Y:S04]  /*10db0*/  LDSM.16.M88.4 R20, [R16+0x9800] ;  /* 0x009800001014783b */ /* 0x000ea80000000200 */
[----:B------:R-:W3:Y:S03]  /*10dc0*/  LDSM.16.M88.4 R16, [R0+0x6000] ;  /* 0x006000000010783b */ /* 0x000ee60000000200 */
[C---:B------:R-:W-:Y:S08]  /*10dd0*/  HMMA.16816.F32 R192, R8.reuse, R26, R176 ;  /* 0x0000001a08c0723c */ /* 0x040ff000000018b0 */
[----:B------:R-:W-:Y:S01]  /*10de0*/  HMMA.16816.F32 R228, R8, R24, R228 ;  /* 0x0000001808e4723c */ /* 0x000fe200000018e4 */
[----:B------:R-:W-:Y:S07]  /*10df0*/  LDSM.16.M88.4 R24, [R235+0x9000] ;  /* 0x00900000eb18783b */ /* 0x000fee0000000200 */
[C---:B-1----:R-:W-:Y:S01]  /*10e00*/  HMMA.16816.F32 R184, R4.reuse, R12, R28 ;  /* 0x0000000c04b8723c */ /* 0x042fe2000000181c */
[----:B------:R-:W-:Y:S07]  /*10e10*/  LDSM.16.M88.4 R28, [R235+0x9800] ;  /* 0x00980000eb1c783b */ /* 0x000fee0000000200 */
[C---:B------:R-:W-:Y:S08]  /*10e20*/  HMMA.16816.F32 R180, R4.reuse, R14, R212 ;  /* 0x0000000e04b4723c */ /* 0x040ff000000018d4 */
[C---:B--2---:R-:W-:Y:S08]  /*10e30*/  HMMA.16816.F32 R176, R4.reuse, R20, R224 ;  /* 0x0000001404b0723c */ /* 0x044ff000000018e0 */
[----:B------:R-:W-:Y:S01]  /*10e40*/  HMMA.16816.F32 R172, R4, R22, R200 ;  /* 0x0000001604ac723c */ /* 0x000fe200000018c8 */
[----:B------:R-:W1:Y:S07]  /*10e50*/  LDSM.16.M88.4 R4, [R35+0x4000] ;  /* 0x004000002304783b */ /* 0x000e6e0000000200 */
[C---:B---3--:R-:W-:Y:S08]  /*10e60*/  HMMA.16816.F32 R8, R16.reuse, R12, R196 ;  /* 0x0000000c1008723c */ /* 0x048ff000000018c4 */
[C---:B------:R-:W-:Y:S01]  /*10e70*/  HMMA.16816.F32 R212, R16.reuse, R14, R188 ;  /* 0x0000000e10d4723c */ /* 0x040fe200000018bc */
[----:B------:R-:W2:Y:S07]  /*10e80*/  LDSM.16.M88.4 R12, [R35+0x6000] ;  /* 0x00600000230c783b */ /* 0x000eae0000000200 */
[C---:B------:R-:W-:Y:S08]  /*10e90*/  HMMA.16816.F32 R196, R16.reuse, R22, R192 ;  /* 0x0000001610c4723c */ /* 0x040ff000000018c0 */
        /* <DEDUP_REMOVED lines=8> */
[----:B--2---:R-:W-:Y:S01]  /*10f20*/  HMMA.16816.F32 R172, R12, R24, R8 ;  /* 0x000000180cac723c */ /* 0x004fe20000001808 */
[----:B------:R2:W3:Y:S01]  /*10f30*/  LDSM.16.M88.4 R8, [R3+0x6000] ;  /* 0x006000000308783b */ /* 0x0004e20000000200 */
[----:B------:R-:W-:Y:S01]  /*10f40*/  IMAD.U32 R0, RZ, RZ, UR25 ;  /* 0x00000019ff007e24 */ /* 0x000fe2000f8e00ff */
[----:B------:R-:W-:-:S05]  /*10f50*/  DEPBAR.LE SB0, 0x0 ;  /* 0x000080000000791a */ /* 0x000fca0000000000 */
[C---:B------:R-:W-:Y:S08]  /*10f60*/  HMMA.16816.F32 R24, R12.reuse, R26, R212 ;  /* 0x0000001a0c18723c */ /* 0x040ff000000018d4 */
[C---:B------:R-:W-:Y:S08]  /*10f70*/  HMMA.16816.F32 R176, R12.reuse, R28, R200 ;  /* 0x0000001c0cb0723c */ /* 0x040ff000000018c8 */
[----:B------:R-:W-:Y:S01]  /*10f80*/  HMMA.16816.F32 R12, R12, R30, R196 ;  /* 0x0000001e0c0c723c */ /* 0x000fe200000018c4 */
[----:B--2---:R-:W-:Y:S01]  /*10f90*/  LOP3.LUT R3, R34, 0x6, RZ, 0xc0, !PT ;  /* 0x0000000622037812 */ /* 0x004fe200078ec0ff */
[----:B------:R-:W-:Y:S06]  /*10fa0*/  STL [R1+0x5c], R34 ;  /* 0x00005c2201007387 */ /* 0x000fec0000100800 */
[-C--:B-1----:R-:W-:Y:S01]  /*10fb0*/  HMMA.16816.F32 R28, R4, R16.reuse, R192 ;  /* 0x00000010041c723c */ /* 0x082fe200000018c0 */
[----:B------:R-:W-:Y:S01]  /*10fc0*/  IMAD R0, R0, 0x20, R3 ;  /* 0x0000002000007824 */ /* 0x000fe200078e0203 */
[----:B------:R1:W-:Y:S06]  /*10fd0*/  STL [R1+0x38], R3 ;  /* 0x0000380301007387 */ /* 0x0003ec0000100800 */
[----:B---3--:R-:W-:Y:S08]  /*10fe0*/  HMMA.16816.F32 R172, R8, R16, R172 ;  /* 0x0000001008ac723c */ /* 0x008ff000000018ac */
[C---:B------:R-:W-:Y:S08]  /*10ff0*/  HMMA.16816.F32 R200, R4.reuse, R20, R184 ;  /* 0x0000001404c8723c */ /* 0x040ff000000018b8 */
[----:B------:R-:W-:Y:S01]  /*11000*/  HMMA.16816.F32 R184, R4, R22, R180 ;  /* 0x0000001604b8723c */ /* 0x000fe200000018b4 */
[----:B-1----:R-:W-:-:S07]  /*11010*/  VIADD R3, R0, 0xffffff80 ;  /* 0xffffff8000037836 */ /* 0x002fce0000000000 */
[----:B------:R-:W-:Y:S01]  /*11020*/  HMMA.16816.F32 R188, R4, R18, R188 ;  /* 0x0000001204bc723c */ /* 0x000fe200000018bc */
[----:B------:R-:W-:Y:S01]  /*11030*/  I2FP.F32.U32 R5, R3 ;  /* 0x0000000300057245 */ /* 0x000fe20000201000 */
[----:B------:R-:W-:-:S06]  /*11040*/  VIADD R4, R0, 0xffffff98 ;  /* 0xffffff9800047836 */ /* 0x000fcc0000000000 */
[----:B------:R-:W-:Y:S01]  /*11050*/  HMMA.16816.F32 R196, R8, R20, R176 ;  /* 0x0000001408c4723c */ /* 0x000fe200000018b0 */
[----:B------:R-:W-:Y:S01]  /*11060*/  FFMA.FTZ R6, R5, UR10, R28 ;  /* 0x0000000a05067c23 */ /* 0x000fe2000801001c */
[----:B------:R-:W-:Y:S01]  /*11070*/  BAR.SYNC.DEFER_BLOCKING 0x0 ;  /* 0x0000000000007b1d */ /* 0x000fe20000010000 */
[----:B------:R-:W-:-:S05]  /*11080*/  ISETP.GE.AND P1, PT, R3, R137, PT ;  /* 0x000000890300720c */ /* 0x000fca0003f26270 */
[C---:B------:R-:W-:Y:S01]  /*11090*/  HMMA.16816.F32 R176, R8.reuse, R22, R12 ;  /* 0x0000001608b0723c */ /* 0x040fe2000000180c */
[----:B------:R-:W-:Y:S01]  /*110a0*/  FFMA.FTZ R7, R5, UR10, R30 ;  /* 0x0000000a05077c23 */ /* 0x000fe2000801001e */
[----:B------:R-:W-:Y:S02]  /*110b0*/  ISETP.GE.AND P4, PT, R3, R132, PT ;  /* 0x000000840300720c */ /* 0x000fe40003f86270 */
[----:B------:R-:W-:Y:S02]  /*110c0*/  FSEL R15, R6, -INF , !P1 ;  /* 0xff800000060f7808 */ /* 0x000fe40004800000 */
[----:B------:R-:W-:Y:S02]  /*110d0*/  I2FP.F32.U32 R6, R4 ;  /* 0x0000000400067245 */ /* 0x000fe40000201000 */
[----:B------:R-:W-:Y:S01]  /*110e0*/  HMMA.16816.F32 R180, R8, R18, R24 ;  /* 0x0000001208b4723c */ /* 0x000fe20000001818 */
[----:B------:R-:W-:Y:S01]  /*110f0*/  FFMA.FTZ R9, R5, UR10, R172 ;  /* 0x0000000a05097c23 */ /* 0x000fe200080100ac */
[----:B------:R-:W-:Y:S01]  /*11100*/  FSEL R19, R7, -INF , !P4 ;  /* 0xff80000007137808 */ /* 0x000fe20006000000 */
[----:B------:R-:W-:Y:S01]  /*11110*/  FFMA.FTZ R5, R5, UR10, R174 ;  /* 0x0000000a05057c23 */ /* 0x000fe200080100ae */
[----:B------:R-:W-:-:S02]  /*11120*/  ISETP.GE.AND P4, PT, R3, R138, PT ;  /* 0x0000008a0300720c */ /* 0x000fc40003f86270 */
[----:B------:R-:W-:Y:S01]  /*11130*/  ISETP.GE.AND P1, PT, R3, R139, PT ;  /* 0x0000008b0300720c */ /* 0x000fe20003f26270 */
[----:B------:R-:W-:Y:S02]  /*11140*/  VIADD R3, R0, 0xffffff81 ;  /* 0xffffff8100037836 */ /* 0x000fe40000000000 */
[C---:B------:R-:W-:Y:S01]  /*11150*/  FFMA.FTZ R8, R6.reuse, UR10, R184 ;  /* 0x0000000a06087c23 */ /* 0x040fe200080100b8 */
[----:B------:R-:W-:Y:S01]  /*11160*/  FSEL R192, R5, -INF , !P4 ;  /* 0xff80000005c07808 */ /* 0x000fe20006000000 */
[----:B------:R-:W-:Y:S01]  /*11170*/  FFMA.FTZ R7, R6, UR10, R186 ;  /* 0x0000000a06077c23 */ /* 0x000fe200080100ba */
[----:B------:R-:W-:Y:S02]  /*11180*/  FSEL R184, R9, -INF , !P1 ;  /* 0xff80000009b87808 */ /* 0x000fe40004800000 */
[C---:B------:R-:W-:Y:S02]  /*11190*/  ISETP.GE.AND P4, PT, R4.reuse, R132, PT ;  /* 0x000000840400720c */ /* 0x040fe40003f86270 */
[----:B------:R-:W-:Y:S01]  /*111a0*/  ISETP.GE.AND P1, PT, R4, R137, PT ;  /* 0x000000890400720c */ /* 0x000fe20003f26270 */
[C---:B------:R-:W-:Y:S01]  /*111b0*/  FFMA.FTZ R9, R6.reuse, UR10, R176 ;  /* 0x0000000a06097c23 */ /* 0x040fe200080100b0 */
[----:B------:R-:W-:Y:S01]  /*111c0*/  I2FP.F32.U32 R5, R3 ;  /* 0x0000000300057245 */ /* 0x000fe20000201000 */
[----:B------:R-:W-:Y:S01]  /*111d0*/  FFMA.FTZ R6, R6, UR10, R178 ;  /* 0x0000000a06067c23 */ /* 0x000fe200080100b2 */
[----:B------:R-:W-:-:S02]  /*111e0*/  FSEL R174, R7, -INF , !P4 ;  /* 0xff80000007ae7808 */ /* 0x000fc40006000000 */
[----:B------:R-:W-:Y:S02]  /*111f0*/  FSEL R30, R8, -INF , !P1 ;  /* 0xff800000081e7808 */ /* 0x000fe40004800000 */
[C---:B------:R-:W-:Y:S02]  /*11200*/  ISETP.GE.AND P4, PT, R4.reuse, R138, PT ;  /* 0x0000008a0400720c */ /* 0x040fe40003f86270 */
[----:B------:R-:W-:Y:S01]  /*11210*/  ISETP.GE.AND P1, PT, R4, R139, PT ;  /* 0x0000008b0400720c */ /* 0x000fe20003f26270 */
[C---:B------:R-:W-:Y:S01]  /*11220*/  FFMA.FTZ R8, R5.reuse, UR10, R31 ;  /* 0x0000000a05087c23 */ /* 0x040fe2000801001f */
[----:B------:R-:W-:Y:S01]  /*11230*/  FSEL R195, R6, -INF , !P4 ;  /* 0xff80000006c37808 */ /* 0x000fe20006000000 */
[----:B------:R-:W-:Y:S01]  /*11240*/  FFMA.FTZ R7, R5, UR10, R29 ;  /* 0x0000000a05077c23 */ /* 0x000fe2000801001d */
[----:B------:R-:W-:Y:S01]  /*11250*/  FSEL R186, R9, -INF , !P1 ;  /* 0xff80000009ba7808 */ /* 0x000fe20004800000 */
[----:B------:R-:W-:Y:S01]  /*11260*/  VIADD R4, R0, 0xffffff88 ;  /* 0xffffff8800047836 */ /* 0x000fe20000000000 */
[----:B------:R-:W-:-:S02]  /*11270*/  ISETP.GE.AND P4, PT, R3, R132, PT ;  /* 0x000000840300720c */ /* 0x000fc40003f86270 */
[----:B------:R-:W-:Y:S02]  /*11280*/  ISETP.GE.AND P1, PT, R3, R137, PT ;  /* 0x000000890300720c */ /* 0x000fe40003f26270 */
[----:B------:R-:W-:Y:S01]  /*11290*/  FSEL R18, R8, -INF , !P4 ;  /* 0xff80000008127808 */ /* 0x000fe20006000000 */
[----:B------:R-:W-:Y:S01]  /*112a0*/  FFMA.FTZ R8, R5, UR10, R173 ;  /* 0x0000000a05087c23 */ /* 0x000fe200080100ad */
[----:B------:R-:W-:Y:S02]  /*112b0*/  FSEL R14, R7, -INF , !P1 ;  /* 0xff800000070e7808 */ /* 0x000fe40004800000 */
[----:B------:R-:W-:Y:S02]  /*112c0*/  I2FP.F32.U32 R6, R4 ;  /* 0x0000000400067245 */ /* 0x000fe40000201000 */
[----:B------:R-:W-:Y:S01]  /*112d0*/  ISETP.GE.AND P1, PT, R3, R139, PT ;  /* 0x0000008b0300720c */ /* 0x000fe20003f26270 */
[----:B------:R-:W-:Y:S01]  /*112e0*/  FFMA.FTZ R7, R5, UR10, R175 ;  /* 0x0000000a05077c23 */ /* 0x000fe200080100af */
[----:B------:R-:W-:Y:S01]  /*112f0*/  ISETP.GE.AND P4, PT, R3, R138, PT ;  /* 0x0000008a0300720c */ /* 0x000fe20003f86270 */
[----:B------:R-:W-:Y:S01]  /*11300*/  FFMA.FTZ R9, R6, UR10, R188 ;  /* 0x0000000a06097c23 */ /* 0x000fe200080100bc */
[----:B------:R-:W-:Y:S01]  /*11310*/  FSEL R175, R8, -INF , !P1 ;  /* 0xff80000008af7808 */ /* 0x000fe20004800000 */
[----:B------:R-:W-:Y:S01]  /*11320*/  VIADD R3, R0, 0xffffff89 ;  /* 0xffffff8900037836 */ /* 0x000fe20000000000 */
[----:B------:R-:W-:-:S02]  /*11330*/  ISETP.GE.AND P1, PT, R4, R137, PT ;  /* 0x000000890400720c */ /* 0x000fc40003f26270 */
[----:B------:R-:W-:Y:S01]  /*11340*/  FSEL R178, R7, -INF , !P4 ;  /* 0xff80000007b27808 */ /* 0x000fe20006000000 */
[----:B------:R-:W-:Y:S01]  /*11350*/  FFMA.FTZ R7, R6, UR10, R190 ;  /* 0x0000000a06077c23 */ /* 0x000fe200080100be */
[----:B------:R-:W-:Y:S01]  /*11360*/  FSEL R28, R9, -INF , !P1 ;  /* 0xff800000091c7808 */ /* 0x000fe20004800000 */
[----:B------:R-:W-:Y:S01]  /*11370*/  VIADD R5, R0, 0xffffff90 ;  /* 0xffffff9000057836 */ /* 0x000fe20000000000 */
[----:B------:R-:W-:Y:S01]  /*11380*/  ISETP.GE.AND P4, PT, R4, R132, PT ;  /* 0x000000840400720c */ /* 0x000fe20003f86270 */
        /* <DEDUP_REMOVED lines=8> */
[----:B------:R-:W-:-:S02]  /*11410*/  I2FP.F32.U32 R8, R5 ;  /* 0x0000000500087245 */ /* 0x000fc40000201000 */
[----:B------:R-:W-:Y:S02]  /*11420*/  FSEL R176, R10, -INF , !P1 ;  /* 0xff8000000ab07808 */ /* 0x000fe40004800000 */
[-C--:B------:R-:W-:Y:S01]  /*11430*/  ISETP.GE.AND P1, PT, R3, R137.reuse, PT ;  /* 0x000000890300720c */ /* 0x080fe20003f26270 */
[----:B------:R-:W-:Y:S01]  /*11440*/  FFMA.FTZ R10, R8, UR10, R200 ;  /* 0x0000000a080a7c23 */ /* 0x000fe200080100c8 */
[----:B------:R-:W-:Y:S01]  /*11450*/  VIADD R0, R0, 0xffffff99 ;  /* 0xffffff9900007836 */ /* 0x000fe20000000000 */
[----:B------:R-:W-:Y:S02]  /*11460*/  I2FP.F32.U32 R7, R4 ;  /* 0x0000000400077245 */ /* 0x000fe40000201000 */
[----:B------:R-:W-:Y:S02]  /*11470*/  FSEL R20, R6, -INF , !P1 ;  /* 0xff80000006147808 */ /* 0x000fe40004800000 */
[----:B------:R-:W-:Y:S01]  /*11480*/  ISETP.GE.AND P1, PT, R5, R137, PT ;  /* 0x000000890500720c */ /* 0x000fe20003f26270 */
[----:B------:R-:W-:Y:S01]  /*11490*/  FFMA.FTZ R17, R9, UR10, R191 ;  /* 0x0000000a09117c23 */ /* 0x000fe200080100bf */
[----:B------:R-:W-:-:S02]  /*114a0*/  I2FP.F32.U32 R6, R0 ;  /* 0x0000000000067245 */ /* 0x000fc40000201000 */
[----:B------:R-:W-:Y:S01]  /*114b0*/  FSEL R27, R10, -INF , !P1 ;  /* 0xff8000000a1b7808 */ /* 0x000fe20004800000 */
[----:B------:R-:W-:Y:S01]  /*114c0*/  FFMA.FTZ R10, R7, UR10, R201 ;  /* 0x0000000a070a7c23 */ /* 0x000fe200080100c9 */
[----:B------:R-:W-:Y:S01]  /*114d0*/  ISETP.GE.AND P1, PT, R4, R137, PT ;  /* 0x000000890400720c */ /* 0x000fe20003f26270 */
[C---:B------:R-:W-:Y:S01]  /*114e0*/  FFMA.FTZ R21, R9.reuse, UR10, R181 ;  /* 0x0000000a09157c23 */ /* 0x040fe200080100b5 */
[----:B------:R-:W-:Y:S01]  /*114f0*/  FFMA.FTZ R16, R9, UR10, R183 ;  /* 0x0000000a09107c23 */ /* 0x000fe200080100b7 */
[----:B------:R-:W-:Y:S01]  /*11500*/  FMNMX3.FTZ R9, R135, R15, R14, !PT ;  /* 0x0000000f87097276 */ /* 0x000fe2000781000e */
[----:B------:R-:W-:Y:S01]  /*11510*/  UISETP.GE.U32.AND UP1, UPT, UR25, 0x5, UPT ;  /* 0x000000051900788c */ /* 0x000fe2000bf26070 */
[----:B------:R-:W-:Y:S01]  /*11520*/  FFMA.FTZ R11, R6, UR10, R185 ;  /* 0x0000000a060b7c23 */ /* 0x000fe200080100b9 */
[----:B------:R-:W-:Y:S02]  /*11530*/  FSEL R26, R10, -INF , !P1 ;  /* 0xff8000000a1a7808 */ /* 0x000fe40004800000 */
[----:B------:R-:W-:-:S02]  /*11540*/  ISETP.GE.AND P1, PT, R0, R137, PT ;  /* 0x000000890000720c */ /* 0x000fc40003f26270 */
[----:B------:R-:W-:Y:S02]  /*11550*/  FMNMX3.FTZ R9, R9, R28, R20, !PT ;  /* 0x0000001c09097276 */ /* 0x000fe40007810014 */
[----:B------:R-:W-:Y:S02]  /*11560*/  FSEL R25, R11, -INF , !P1 ;  /* 0xff8000000b197808 */ /* 0x000fe40004800000 */
[----:B------:R-:W-:-:S04]  /*11570*/  FMNMX3.FTZ R9, R9, R27, R26, !PT ;  /* 0x0000001b09097276 */ /* 0x000fc8000781001a */
        /* <DEDUP_REMOVED lines=15> */
[----:B---3--:R-:W-:-:S05]  /*11670*/  @!P3 LEA.HI.X R11, R12, R234, R11, 0x1, P1 ;  /* 0x000000ea0c0bb211 */ /* 0x008fca00008f0c0b */
[----:B------:R-:W-:Y:S01]  /*11680*/  @!PT LDS RZ, [RZ] ;  /* 0x00000000fffff984 */ /* 0x000fe20000000800 */
[----:B------:R-:W-:Y:S01]  /*11690*/  @!PT LDS RZ, [RZ] ;  /* 0x00000000fffff984 */ /* 0x000fe20000000800 */
[----:B------:R-:W-:Y:S01]  /*116a0*/  @!PT LDS RZ, [RZ] ;  /* 0x00000000fffff984 */ /* 0x000fe20000000800 */
[----:B------:R1:W-:Y:S04]  /*116b0*/  @!P3 LDGSTS.E.BYPASS.LTC128B.128 [R217+0x8000], desc[UR30][R10.64] ;  /* 0x080000000ad9bfae */ /* 0x0003e8000b981a1e */
[----:B------:R2:W-:Y:S01]  /*116c0*/  @P3 STS.128 [R217+0x8000], RZ ;  /* 0x008000ffd9003388 */ /* 0x0005e20000000c00 */
[----:B-1----:R-:W-:Y:S01]  /*116d0*/  MOV R10, UR14 ;  /* 0x0000000e000a7c02 */ /* 0x002fe20008000f00 */
[----:B------:R-:W-:-:S03]  /*116e0*/  IMAD.U32 R11, RZ, RZ, UR14 ;  /* 0x0000000eff0b7e24 */ /* 0x000fc6000f8e00ff */
[----:B------:R-:W-:Y:S01]  /*116f0*/  @!P2 LEA R12, P1, R10, R219, 0x1 ;  /* 0x000000db0a0ca211 */ /* 0x000fe200078208ff */
[----:B------:R-:W-:Y:S01]  /*11700*/  IMAD.U32 R10, RZ, RZ, UR15 ;  /* 0x0000000fff0a7e24 */ /* 0x000fe2000f8e00ff */
[----:B------:R-:W-:-:S04]  /*11710*/  ULEA.HI.X UR15, UR12, UR15, UR13, 0x4, UP0 ;  /* 0x0000000f0c0f7291 */ /* 0x000fc800080f240d */
[----:B------:R-:W-:Y:S02]  /*11720*/  @!P2 LEA.HI.X R13, R11, R234, R10, 0x1, P1 ;  /* 0x000000ea0b0da211 */ /* 0x000fe400008f0c0a */
[----:B------:R-:W-:Y:S02]  /*11730*/  MOV R10, UR16 ;  /* 0x00000010000a7c02 */ /* 0x000fe40008000f00 */
[----:B------:R-:W-:Y:S01]  /*11740*/  MOV R11, UR15 ;  /* 0x0000000f000b7c02 */ /* 0x000fe20008000f00 */
        /* <DEDUP_REMOVED lines=18> */
.L_x_1540:
[----:B--2---:R-:W2:Y:S04]  /*11870*/  LDL.64 R12, [R1+0x88] ;  /* 0x00008800010c7983 */ /* 0x004ea80000100a00 */
[----:B------:R-:W3:Y:S04]  /*11880*/  LDL.64 R210, [R1+0x90] ;  /* 0x0000900001d27983 */ /* 0x000ee80000100a00 */
[----:B------:R-:W4:Y:S04]  /*11890*/  LDL.64 R190, [R1+0x68] ;  /* 0x0000680001be7983 */ /* 0x000f280000100a00 */
[----:B------:R-:W5:Y:S04]  /*118a0*/  LDL.64 R182, [R1+0x80] ;  /* 0x0000800001b67983 */ /* 0x000f680000100a00 */
[----:B------:R-:W5:Y:S01]  /*118b0*/  LDL.64 R244, [R1+0x98] ;  /* 0x0000980001f47983 */ /* 0x000f620000100a00 */
[----:B------:R-:W-:-:S03]  /*118c0*/  ISETP.GE.AND P1, PT, R3, R132, PT ;  /* 0x000000840300720c */ /* 0x000fc60003f26270 */
[----:B------:R-:W1:Y:S01]  /*118d0*/  SHFL.BFLY PT, R11, R9, 0x2, 0x1f ;  /* 0x0c401f00090b7f89 */ /* 0x000e6200000e0000 */
[----:B------:R-:W-:Y:S02]  /*118e0*/  FSEL R173, R22, -INF , !P4 ;  /* 0xff80000016ad7808 */ /* 0x000fe40006000000 */
[----:B------:R-:W-:Y:S01]  /*118f0*/  FSEL R22, R17, -INF , !P1 ;  /* 0xff80000011167808 */ /* 0x000fe20004800000 */
[C---:B------:R-:W-:Y:S01]  /*11900*/  FFMA.FTZ R10, R8.reuse, UR10, R196 ;  /* 0x0000000a080a7c23 */ /* 0x040fe200080100c4 */
[-C--:B------:R-:W-:Y:S01]  /*11910*/  ISETP.GE.AND P4, PT, R3, R139.reuse, PT ;  /* 0x0000008b0300720c */ /* 0x080fe20003f86270 */
[----:B------:R-:W-:Y:S01]  /*11920*/  FFMA.FTZ R23, R7, UR10, R203 ;  /* 0x0000000a07177c23 */ /* 0x000fe200080100cb */
[----:B------:R-:W-:Y:S01]  /*11930*/  ISETP.GE.AND P1, PT, R3, R138, PT ;  /* 0x0000008a0300720c */ /* 0x000fe20003f26270 */
[----:B------:R-:W-:Y:S01]  /*11940*/  FFMA.FTZ R3, R8, UR10, R202 ;  /* 0x0000000a08037c23 */ /* 0x000fe200080100ca */
[----:B------:R-:W-:Y:S01]  /*11950*/  FSEL R34, R21, -INF , !P4 ;  /* 0xff80000015227808 */ /* 0x000fe20006000000 */
[----:B------:R-:W-:Y:S01]  /*11960*/  UIADD3 UR19, UPT, UPT, UR36, -0x61c88647, URZ ;  /* 0x9e3779b924137890 */ /* 0x000fe2000fffe0ff */
[----:B------:R-:W-:Y:S01]  /*11970*/  FSEL R172, R16, -INF , !P1 ;  /* 0xff80000010ac7808 */ /* 0x000fe20004800000 */
[----:B------:R-:W-:Y:S01]  /*11980*/  UIADD3 UR15, UPT, UPT, UR36, 0x3c6ef372, URZ ;  /* 0x3c6ef372240f7890 */ /* 0x000fe2000fffe0ff */
[C---:B------:R-:W-:Y:S01]  /*11990*/  ISETP.GE.AND P4, PT, R5.reuse, R132, PT ;  /* 0x000000840500720c */ /* 0x040fe20003f86270 */
[----:B------:R-:W-:Y:S01]  /*119a0*/  FFMA.FTZ R31, R6, UR10, R179 ;  /* 0x0000000a061f7c23 */ /* 0x000fe200080100b3 */
[-C--:B------:R-:W-:Y:S01]  /*119b0*/  ISETP.GE.AND P1, PT, R5, R139.reuse, PT ;  /* 0x0000008b0500720c */ /* 0x080fe20003f26270 */
[----:B------:R-:W-:Y:S01]  /*119c0*/  FFMA.FTZ R8, R8, UR10, R198 ;  /* 0x0000000a08087c23 */ /* 0x000fe200080100c6 */
[----:B------:R-:W-:Y:S01]  /*119d0*/  FSEL R24, R3, -INF , !P4 ;  /* 0xff80000003187808 */ /* 0x000fe20006000000 */
[----:B------:R-:W-:Y:S01]  /*119e0*/  UIADD3 UR26, UPT, UPT, UR37, 0x76cf5d0a, URZ ;  /* 0x76cf5d0a251a7890 */ /* 0x000fe2000fffe0ff */
[----:B------:R-:W-:Y:S01]  /*119f0*/  FSEL R226, R10, -INF , !P1 ;  /* 0xff8000000ae27808 */ /* 0x000fe20004800000 */
[----:B------:R-:W-:Y:S01]  /*11a00*/  UIADD3 UR23, UPT, UPT, UR37, 0x32370b8f, URZ ;  /* 0x32370b8f25177890 */ /* 0x000fe2000fffe0ff */
[----:B------:R-:W-:Y:S01]  /*11a10*/  ISETP.GE.AND P4, PT, R5, R138, PT ;  /* 0x0000008a0500720c */ /* 0x000fe20003f86270 */
[----:B------:R-:W-:Y:S01]  /*11a20*/  UIADD3 UR24, UPT, UPT, UR36, -0x255992d5, URZ ;  /* 0xdaa66d2b24187890 */ /* 0x000fe2000fffe0ff */
[----:B------:R-:W-:Y:S01]  /*11a30*/  ISETP.GE.AND P1, PT, R4, R132, PT ;  /* 0x000000840400720c */ /* 0x000fe20003f26270 */
[----:B------:R-:W-:Y:S01]  /*11a40*/  FFMA.FTZ R5, R7, UR10, R197 ;  /* 0x0000000a07057c23 */ /* 0x000fe200080100c5 */
[----:B------:R-:W-:Y:S01]  /*11a50*/  FSEL R227, R8, -INF , !P4 ;  /* 0xff80000008e37808 */ /* 0x000fe20006000000 */
[----:B------:R-:W-:Y:S01]  /*11a60*/  UIADD3 UR22, UPT, UPT, UR36, 0x78dde6e4, URZ ;  /* 0x78dde6e424167890 */ /* 0x000fe2000fffe0ff */
[----:B------:R-:W-:Y:S01]  /*11a70*/  FSEL R23, R23, -INF , !P1 ;  /* 0xff80000017177808 */ /* 0x000fe20004800000 */
[----:B------:R-:W5:Y:S01]  /*11a80*/  LDL.64 R238, [R1+0x70] ;  /* 0x0000700001ee7983 */ /* 0x000f620000100a00 */
[----:B------:R-:W-:-:S02]  /*11a90*/  ISETP.GE.AND P4, PT, R4, R139, PT ;  /* 0x0000008b0400720c */ /* 0x000fc40003f86270 */
[----:B------:R-:W-:Y:S01]  /*11aa0*/  ISETP.GE.AND P1, PT, R4, R138, PT ;  /* 0x0000008a0400720c */ /* 0x000fe20003f26270 */
[----:B------:R-:W-:Y:S01]  /*11ab0*/  IMAD.U32 R3, RZ, RZ, UR37 ;  /* 0x00000025ff037e24 */ /* 0x000fe2000f8e00ff */
[----:B------:R-:W-:Y:S01]  /*11ac0*/  FMNMX3.FTZ R4, R136, R19, R18, !PT ;  /* 0x0000001388047276 */ /* 0x000fe20007810012 */
[----:B------:R-:W-:Y:S01]  /*11ad0*/  FFMA.FTZ R21, R6, UR10, R187 ;  /* 0x0000000a06157c23 */ /* 0x000fe200080100bb */
[----:B-1----:R-:W-:Y:S02]  /*11ae0*/  FMNMX.FTZ R8, R9, R11, !PT ;  /* 0x0000000b09087209 */ /* 0x002fe40007810000 */
[----:B------:R-:W-:Y:S02]  /*11af0*/  FSEL R224, R5, -INF , !P4 ;  /* 0xff80000005e07808 */ /* 0x000fe40006000000 */
[----:B------:R-:W-:Y:S02]  /*11b00*/  ISETP.GE.AND P4, PT, R0, R132, PT ;  /* 0x000000840000720c */ /* 0x000fe40003f86270 */
[----:B------:R-:W-:Y:S01]  /*11b10*/  FMNMX3.FTZ R4, R4, R29, R22, !PT ;  /* 0x0000001d04047276 */ /* 0x000fe20007810016 */
[----:B------:R-:W1:Y:S01]  /*11b20*/  SHFL.BFLY PT, R11, R8, 0x1, 0x1f ;  /* 0x0c201f00080b7f89 */ /* 0x000e6200000e0000 */
[----:B------:R-:W-:-:S02]  /*11b30*/  FSEL R21, R21, -INF , !P4 ;  /* 0xff80000015157808 */ /* 0x000fc40006000000 */
[----:B------:R-:W-:Y:S01]  /*11b40*/  FMNMX3.FTZ R4, R4, R24, R23, !PT ;  /* 0x0000001804047276 */ /* 0x000fe20007810017 */
[----:B------:R-:W-:Y:S01]  /*11b50*/  FFMA.FTZ R7, R7, UR10, R199 ;  /* 0x0000000a07077c23 */ /* 0x000fe200080100c7 */
[----:B------:R-:W-:-:S04]  /*11b60*/  FFMA.FTZ R17, R6, UR10, R177 ;  /* 0x0000000a06117c23 */ /* 0x000fc800080100b1 */
[----:B------:R-:W-:Y:S02]  /*11b70*/  FSEL R225, R7, -INF , !P1 ;  /* 0xff80000007e17808 */ /* 0x000fe40004800000 */
[C---:B------:R-:W-:Y:S02]  /*11b80*/  ISETP.GE.AND P4, PT, R0.reuse, R139, PT ;  /* 0x0000008b0000720c */ /* 0x040fe40003f86270 */
[----:B------:R-:W-:Y:S01]  /*11b90*/  ISETP.GE.AND P1, PT, R0, R138, PT ;  /* 0x0000008a0000720c */ /* 0x000fe20003f26270 */
[----:B------:R-:W-:Y:S01]  /*11ba0*/  UIADD3 UR18, UPT, UPT, UR37, -0x126145ec, URZ ;  /* 0xed9eba1425127890 */ /* 0x000fe2000fffe0ff */
[----:B-1----:R-:W-:Y:S01]  /*11bb0*/  FMNMX.FTZ R240, R8, R11, !PT ;  /* 0x0000000b08f07209 */ /* 0x002fe20007810000 */
[----:B------:R-:W-:Y:S01]  /*11bc0*/  UIADD3 UR17, UPT, UPT, UR37, -0x56f99767, URZ ;  /* 0xa906689925117890 */ /* 0x000fe2000fffe0ff */
[----:B------:R-:W-:Y:S02]  /*11bd0*/  FSEL R219, R17, -INF , !P4 ;  /* 0xff80000011db7808 */ /* 0x000fe40006000000 */
[----:B------:R-:W-:Y:S01]  /*11be0*/  FSETP.NEU.FTZ.AND P4, PT, R240, -INF , PT ;  /* 0xff800000f000780b */ /* 0x000fe20003f9d000 */
[----:B------:R-:W-:Y:S01]  /*11bf0*/  UIADD3 UR16, UPT, UPT, UR36, -0x4ab325aa, URZ ;  /* 0xb54cda5624107890 */ /* 0x000fe2000fffe0ff */
[----:B------:R-:W-:-:S02]  /*11c00*/  FSEL R216, R31, -INF , !P1 ;  /* 0xff8000001fd87808 */ /* 0x000fc40004800000 */
[----:B------:R-:W-:Y:S01]  /*11c10*/  FSEL R31, R240, RZ, P4 ;  /* 0x000000fff01f7208 */ /* 0x000fe20002000000 */
[----:B------:R-:W-:Y:S01]  /*11c20*/  UIADD3 UR14, UPT, UPT, UR36, 0x1715609d, URZ ;  /* 0x1715609d240e7890 */ /* 0x000fe2000fffe0ff */
[----:B--2---:R-:W-:-:S05]  /*11c30*/  LOP3.LUT R3, R3, UR9, R13, 0x96, !PT ;  /* 0x0000000903037c12 */ /* 0x004fca000f8e960d */
[----:B------:R-:W-:Y:S01]  /*11c40*/  IMAD.WIDE.U32 R12, R3, -0x326172a9, RZ ;  /* 0xcd9e8d57030c7825 */ /* 0x000fe200078e00ff */
[----:B------:R-:W-:-:S04]  /*11c50*/  FMNMX3.FTZ R3, R4, R174, R21, !PT ;  /* 0x000000ae04037276 */ /* 0x000fc80007810015 */
[----:B---3--:R-:W-:Y:S01]  /*11c60*/  LOP3.LUT R4, R210, UR19, R13, 0x96, !PT ;  /* 0x00000013d2047c12 */ /* 0x008fe2000f8e960d */
[----:B------:R-:W1:Y:S01]  /*11c70*/  SHFL.BFLY PT, R9, R3, 0x2, 0x1f ;  /* 0x0c401f0003097f89 */ /* 0x000e6200000e0000 */
[----:B----4-:R-:W-:-:S03]  /*11c80*/  LOP3.LUT R6, R12, UR15, R191, 0x96, !PT ;  /* 0x0000000f0c067c12 */ /* 0x010fc6000f8e96bf */
[----:B------:R-:W-:-:S04]  /*11c90*/  IMAD.WIDE.U32 R4, R4, -0x2daee0ad, RZ ;  /* 0xd2511f5304047825 */ /* 0x000fc800078e00ff */
[----:B------:R-:W-:Y:S01]  /*11ca0*/  IMAD.WIDE.U32 R6, R6, -0x2daee0ad, RZ ;  /* 0xd2511f5306067825 */ /* 0x000fe200078e00ff */
[----:B-----5:R-:W-:-:S04]  /*11cb0*/  LOP3.LUT R0, R182, UR26, R5, 0x96, !PT ;  /* 0x0000001ab6007c12 */ /* 0x020fc8000f8e9605 */
[----:B------:R-:W-:Y:S01]  /*11cc0*/  LOP3.LUT R10, R4, UR23, R7, 0x96, !PT ;  /* 0x00000017040a7c12 */ /* 0x000fe2000f8e9607 */
[----:B------:R-:W-:-:S04]  /*11cd0*/  IMAD.WIDE.U32 R182, R0, -0x326172a9, RZ ;  /* 0xcd9e8d5700b67825 */ /* 0x000fc800078e00ff */
[----:B------:R-:W-:Y:S01]  /*11ce0*/  IMAD.WIDE.U32 R10, R10, -0x326172a9, RZ ;  /* 0xcd9e8d570a0a7825 */ /* 0x000fe200078e00ff */
[----:B------:R-:W-:-:S04]  /*11cf0*/  LOP3.LUT R4, R190, UR24, R183, 0x96, !PT ;  /* 0x00000018be047c12 */ /* 0x000fc8000f8e96b7 */
[----:B------:R-:W-:Y:S02]  /*11d00*/  LOP3.LUT R16, R182, UR22, R11, 0x96, !PT ;  /* 0x00000016b6107c12 */ /* 0x000fe4000f8e960b */
[----:B-1----:R-:W-:Y:S01]  /*11d10*/  FMNMX.FTZ R3, R3, R9, !PT ;  /* 0x0000000903037209 */ /* 0x002fe20007810000 */
[----:B------:R-:W-:-:S04]  /*11d20*/  IMAD.WIDE.U32 R8, R4, -0x2daee0ad, RZ ;  /* 0xd2511f5304087825 */ /* 0x000fc800078e00ff */
[----:B------:R-:W-:Y:S01]  /*11d30*/  FMUL.FTZ R0, R240, UR4 ;  /* 0x00000004f0007c20 */ /* 0x000fe20008410000 */
[----:B------:R-:W-:Y:S01]  /*11d40*/  IMAD.WIDE.U32 R16, R16, -0x2daee0ad, RZ ;  /* 0xd2511f5310107825 */ /* 0x000fe200078e00ff */
[----:B------:R-:W-:-:S03]  /*11d50*/  LOP3.LUT R4, R6, UR18, R9, 0x96, !PT ;  /* 0x0000001206047c12 */ /* 0x000fc6000f8e9609 */
[----:B------:R-:W-:Y:S01]  /*11d60*/  FSEL R0, R0, RZ, P4 ;  /* 0x000000ff00007208 */ /* 0x000fe20002000000 */
[----:B------:R-:W1:Y:S01]  /*11d70*/  SHFL.BFLY PT, R6, R3, 0x1, 0x1f ;  /* 0x0c201f0003067f89 */ /* 0x000e6200000e0000 */
[----:B------:R-:W-:Y:S01]  /*11d80*/  LOP3.LUT R8, R8, UR17, R17, 0x96, !PT ;  /* 0x0000001108087c12 */ /* 0x000fe2000f8e9611 */
[----:B------:R-:W-:-:S04]  /*11d90*/  IMAD.WIDE.U32 R4, R4, -0x326172a9, RZ ;  /* 0xcd9e8d5704047825 */ /* 0x000fc800078e00ff */
[--C-:B------:R-:W-:Y:S01]  /*11da0*/  FFMA.FTZ R15, R15, UR4, -R0.reuse ;  /* 0x000000040f0f7c23 */ /* 0x100fe20008010800 */
[----:B------:R-:W-:Y:S01]  /*11db0*/  FFMA.FTZ R14, R14, UR4, -R0 ;  /* 0x000000040e0e7c23 */ /* 0x000fe20008010800 */
[----:B------:R-:W-:Y:S02]  /*11dc0*/  IMAD.WIDE.U32 R8, R8, -0x326172a9, RZ ;  /* 0xcd9e8d5708087825 */ /* 0x000fe400078e00ff */
[----:B------:R-:W-:Y:S08]  /*11dd0*/  MUFU.EX2 R183, R15 ;  /* 0x0000000f00b77308 */ /* 0x000ff00000000800 */
[----:B------:R2:W3:Y:S02]  /*11de0*/  MUFU.EX2 R191, R14 ;  /* 0x0000000e00bf7308 */ /* 0x0004e40000000800 */
[----:B--2---:R-:W-:-:S04]  /*11df0*/  LOP3.LUT R14, R4, UR16, R9, 0x96, !PT ;  /* 0x00000010040e7c12 */ /* 0x004fc8000f8e9609 */
[----:B------:R-:W-:-:S04]  /*11e00*/  LOP3.LUT R4, R14, 0xff, RZ, 0xc0, !PT ;  /* 0x000000ff0e047812 */ /* 0x000fc800078ec0ff */
[----:B------:R-:W-:Y:S02]  /*11e10*/  ISETP.LE.U32.AND P1, PT, R4, UR11, PT ;  /* 0x0000000b04007c0c */ /* 0x000fe4000bf23070 */
[----:B-1----:R-:W-:Y:S02]  /*11e20*/  FMNMX.FTZ R234, R3, R6, !PT ;  /* 0x0000000603ea7209 */ /* 0x002fe40007810000 */
[----:B------:R-:W-:Y:S02]  /*11e30*/  LOP3.LUT R3, R14, 0xffff, RZ, 0xc0, !PT ;  /* 0x0000ffff0e037812 */ /* 0x000fe400078ec0ff */
[----:B---3--:R-:W-:Y:S02]  /*11e40*/  F2FP.F16.F32.PACK_AB R9, R191, R183 ;  /* 0x000000b7bf09723e */ /* 0x008fe400000000ff */
[----:B------:R-:W-:Y:S02]  /*11e50*/  SHF.R.U32.HI R3, RZ, 0x8, R3 ;  /* 0x00000008ff037819 */ /* 0x000fe40000011603 */
[----:B------:R-:W-:Y:S01]  /*11e60*/  PRMT R7, R9, 0x7632, R7 ;  /* 0x0000763209077816 */ /* 0x000fe20000000007 */
[----:B------:R-:W-:-:S02]  /*11e70*/  FMUL.FTZ R6, R234, UR4 ;  /* 0x00000004ea067c20 */ /* 0x000fc40008410000 */
[----:B------:R-:W-:Y:S01]  /*11e80*/  @!P1 HADD2 R177, -R9.H0_H0, -RZ.H0_H0 ;  /* 0xa00000ff09b19230 */ /* 0x000fe20000000900 */
[----:B------:R-:W-:Y:S02]  /*11e90*/  LOP3.LUT R4, R3, 0xffff, RZ, 0xc0, !PT ;  /* 0x0000ffff03047812 */ /* 0x000fe400078ec0ff */
[----:B------:R-:W-:Y:S02]  /*11ea0*/  FSETP.NEU.FTZ.AND P4, PT, R234, -INF , PT ;  /* 0xff800000ea00780b */ /* 0x000fe40003f9d000 */
[----:B------:R-:W-:Y:S02]  /*11eb0*/  PRMT R236, R9, 0x5410, R7 ;  /* 0x0000541009ec7816 */ /* 0x000fe40000000007 */
[----:B------:R-:W-:Y:S02]  /*11ec0*/  @!P1 PRMT R9, R177, 0x5410, RZ ;  /* 0x00005410b1099816 */ /* 0x000fe400000000ff */
[----:B------:R-:W-:Y:S02]  /*11ed0*/  ISETP.LE.U32.AND P1, PT, R4, UR11, PT ;  /* 0x0000000b04007c0c */ /* 0x000fe4000bf23070 */
[----:B------:R-:W-:-:S05]  /*11ee0*/  FSEL R3, R6, RZ, P4 ;  /* 0x000000ff06037208 */ /* 0x000fca0002000000 */
[--C-:B------:R-:W-:Y:S01]  /*11ef0*/  FFMA.FTZ R19, R19, UR4, -R3.reuse ;  /* 0x0000000413137c23 */ /* 0x100fe20008010803 */
[----:B------:R-:W-:Y:S01]  /*11f00*/  FFMA.FTZ R18, R18, UR4, -R3 ;  /* 0x0000000412127c23 */ /* 0x000fe20008010803 */
[----:B------:R-:W-:Y:S02]  /*11f10*/  PRMT R4, R14, 0x7632, R4 ;  /* 0x000076320e047816 */ /* 0x000fe40000000004 */
[----:B------:R-:W-:Y:S02]  /*11f20*/  MUFU.EX2 R177, R19 ;  /* 0x0000001300b17308 */ /* 0x000fe40000000800 */
[----:B------:R-:W-:Y:S01]  /*11f30*/  @!P1 HADD2 R179, -R7.H0_H0, -RZ.H0_H0 ;  /* 0xa00000ff07b39230 */ /* 0x000fe20000000900 */
[----:B------:R-:W-:-:S05]  /*11f40*/  LOP3.LUT R4, R4, 0xff, RZ, 0xc0, !PT ;  /* 0x000000ff04047812 */ /* 0x000fca00078ec0ff */
[----:B------:R-:W1:Y:S01]  /*11f50*/  MUFU.EX2 R190, R18 ;  /* 0x0000001200be7308 */ /* 0x000e620000000800 */
[----:B------:R-:W-:Y:S02]  /*11f60*/  @!P1 PRMT R7, R179, 0x5410, RZ ;  /* 0x00005410b3079816 */ /* 0x000fe400000000ff */
[----:B------:R-:W-:Y:S02]  /*11f70*/  ISETP.LE.U32.AND P1, PT, R4, UR11, PT ;  /* 0x0000000b04007c0c */ /* 0x000fe4000bf23070 */
[----:B------:R-:W-:Y:S02]  /*11f80*/  SHF.R.U32.HI R4, RZ, 0x18, R14 ;  /* 0x00000018ff047819 */ /* 0x000fe4000001160e */
[----:B-1----:R-:W-:-:S04]  /*11f90*/  F2FP.F16.F32.PACK_AB R19, R190, R177 ;  /* 0x000000b1be13723e */ /* 0x002fc800000000ff */
[----:B------:R-:W-:-:S05]  /*11fa0*/  PRMT R18, R19, 0x7632, R18 ;  /* 0x0000763213127816 */ /* 0x000fca0000000012 */
[----:B------:R-:W-:Y:S01]  /*11fb0*/  @!P1 HADD2 R181, -R19.H0_H0, -RZ.H0_H0 ;  /* 0xa00000ff13b59230 */ /* 0x000fe20000000900 */
[----:B------:R-:W-:-:S04]  /*11fc0*/  PRMT R231, R19, 0x5410, R18 ;  /* 0x0000541013e77816 */ /* 0x000fc80000000012 */
[----:B------:R-:W-:Y:S02]  /*11fd0*/  @!P1 PRMT R19, R181, 0x5410, RZ ;  /* 0x00005410b5139816 */ /* 0x000fe400000000ff */
[----:B------:R-:W-:Y:S01]  /*11fe0*/  ISETP.LE.U32.AND P1, PT, R4, UR11, PT ;  /* 0x0000000b04007c0c */ /* 0x000fe2000bf23070 */
[--C-:B------:R-:W-:Y:S01]  /*11ff0*/  FFMA.FTZ R28, R28, UR4, -R0.reuse ;  /* 0x000000041c1c7c23 */ /* 0x100fe20008010800 */
[----:B------:R-:W-:Y:S01]  /*12000*/  FFMA.FTZ R20, R20, UR4, -R0 ;  /* 0x0000000414147c23 */ /* 0x000fe20008010800 */
[----:B------:R-:W-:Y:S02]  /*12010*/  IMAD.MOV.U32 R4, RZ, RZ, R8 ;  /* 0x000000ffff047224 */ /* 0x000fe400078e0008 */
[----:B------:R-:W-:Y:S03]  /*12020*/  MUFU.EX2 R182, R28 ;  /* 0x0000001c00b67308 */ /* 0x000fe60000000800 */
[----:B------:R-:W-:-:S05]  /*12030*/  LOP3.LUT R4, R4, 0xff, RZ, 0xc0, !PT ;  /* 0x000000ff04047812 */ /* 0x000fca00078ec0ff */
[----:B------:R-:W1:Y:S01]  /*12040*/  MUFU.EX2 R210, R20 ;  /* 0x0000001400d27308 */ /* 0x000e620000000800 */
[----:B------:R-:W-:-:S05]  /*12050*/  @!P1 HADD2 R180, -R18.H0_H0, -RZ.H0_H0 ;  /* 0xa00000ff12b49230 */ /* 0x000fca0000000900 */
[----:B------:R-:W-:Y:S02]  /*12060*/  @!P1 PRMT R18, R180, 0x5410, RZ ;  /* 0x00005410b4129816 */ /* 0x000fe400000000ff */
[----:B------:R-:W-:Y:S02]  /*12070*/  ISETP.LE.U32.AND P1, PT, R4, UR11, PT ;  /* 0x0000000b04007c0c */ /* 0x000fe4000bf23070 */
[----:B------:R-:W-:Y:S02]  /*12080*/  PRMT R4, R8, 0x7771, RZ ;  /* 0x0000777108047816 */ /* 0x000fe400000000ff */
[----:B-1----:R-:W-:-:S04]  /*12090*/  F2FP.F16.F32.PACK_AB R20, R210, R182 ;  /* 0x000000b6d214723e */ /* 0x002fc800000000ff */
[----:B------:R-:W-:-:S05]  /*120a0*/  PRMT R198, R20, 0x7632, R198 ;  /* 0x0000763214c67816 */ /* 0x000fca00000000c6 */
[----:B------:R-:W-:Y:S01]  /*120b0*/  @!P1 HADD2 R185, -R20.H0_H0, -RZ.H0_H0 ;  /* 0xa00000ff14b99230 */ /* 0x000fe20000000900 */
[----:B------:R-:W-:-:S04]  /*120c0*/  PRMT R230, R20, 0x5410, R198 ;  /* 0x0000541014e67816 */ /* 0x000fc800000000c6 */
[----:B------:R-:W-:Y:S02]  /*120d0*/  @!P1 PRMT R20, R185, 0x5410, RZ ;  /* 0x00005410b9149816 */ /* 0x000fe400000000ff */
[----:B------:R-:W-:Y:S02]  /*120e0*/  ISETP.GT.U32.AND P1, PT, R4, UR11, PT ;  /* 0x0000000b04007c0c */ /* 0x000fe4000bf24070 */
[----:B------:R-:W-:Y:S01]  /*120f0*/  FMNMX3.FTZ R4, R134, R184, R175, !PT ;  /* 0x000000b886047276 */ /* 0x000fe200078100af */
[--C-:B------:R-:W-:Y:S01]  /*12100*/  FFMA.FTZ R27, R27, UR4, -R0.reuse ;  /* 0x000000041b1b7c23 */ /* 0x100fe20008010800 */
[--C-:B------:R-:W-:Y:S01]  /*12110*/  FFMA.FTZ R26, R26, UR4, -R0.reuse ;  /* 0x000000041a1a7c23 */ /* 0x100fe20008010800 */
[--C-:B------:R-:W-:Y:S01]  /*12120*/  FFMA.FTZ R180, R30, UR4, -R0.reuse ;  /* 0x000000041eb47c23 */ /* 0x100fe20008010800 */
[----:B------:R-:W-:Y:S01]  /*12130*/  FFMA.FTZ R179, R25, UR4, -R0 ;  /* 0x0000000419b37c23 */ /* 0x000fe20008010800 */
[----:B------:R-:W-:Y:S02]  /*12140*/  FMNMX3.FTZ R4, R4, R176, R34, !PT ;  /* 0x000000b004047276 */ /* 0x000fe40007810022 */
[----:B------:R-:W-:-:S02]  /*12150*/  FMNMX3.FTZ R0, R133, R192, R178, !PT ;  /* 0x000000c085007276 */ /* 0x000fc400078100b2 */
[----:B------:R-:W-:Y:S02]  /*12160*/  FMNMX3.FTZ R4, R4, R226, R224, !PT ;  /* 0x000000e204047276 */ /* 0x000fe400078100e0 */
[----:B------:R-:W-:Y:S02]  /*12170*/  FMNMX3.FTZ R0, R0, R173, R172, !PT ;  /* 0x000000ad00007276 */ /* 0x000fe400078100ac */
[----:B------:R-:W-:Y:S02]  /*12180*/  FMNMX3.FTZ R4, R4, R186, R219, !PT ;  /* 0x000000ba04047276 */ /* 0x000fe400078100db */
[----:B------:R-:W-:-:S03]  /*12190*/  FMNMX3.FTZ R0, R0, R227, R225, !PT ;  /* 0x000000e300007276 */ /* 0x000fc600078100e1 */
[----:B------:R-:W1:Y:S01]  /*121a0*/  SHFL.BFLY PT, R11, R4, 0x2, 0x1f ;  /* 0x0c401f00040b7f89 */ /* 0x000e6200000e0000 */
[----:B------:R-:W-:Y:S02]  /*121b0*/  FMNMX3.FTZ R0, R0, R195, R216, !PT ;  /* 0x000000c300007276 */ /* 0x000fe400078100d8 */
[----:B------:R-:W-:Y:S01]  /*121c0*/  LOP3.LUT R28, R10, UR14, R5, 0x96, !PT ;  /* 0x0000000e0a1c7c12 */ /* 0x000fe2000f8e9605 */
[----:B------:R-:W-:Y:S02]  /*121d0*/  FFMA.FTZ R5, R29, UR4, -R3 ;  /* 0x000000041d057c23 */ /* 0x000fe40008010803 */
[----:B------:R-:W2:Y:S01]  /*121e0*/  SHFL.BFLY PT, R17, R0, 0x2, 0x1f ;  /* 0x0c401f0000117f89 */ /* 0x000ea200000e0000 */
[----:B------:R-:W-:Y:S01]  /*121f0*/  FADD.FTZ R6, R135, -R31 ;  /* 0x8000001f87067221 */ /* 0x000fe20000010000 */
[----:B------:R3:W-:Y:S01]  /*12200*/  MUFU.EX2 R181, R5 ;  /* 0x0000000500b57308 */ /* 0x0007e20000000800 */
[----:B------:R-:W-:Y:S02]  /*12210*/  FSEL R10, R234, RZ, P4 ;  /* 0x000000ffea0a7208 */ /* 0x000fe40002000000 */
[----:B------:R-:W-:Y:S01]  /*12220*/  FMUL.FTZ R6, R6, UR4 ;  /* 0x0000000406067c20 */ /* 0x000fe20008410000 */
[----:B------:R-:W-:-:S02]  /*12230*/  @P1 HADD2 R187, -R198.H0_H0, -RZ.H0_H0 ;  /* 0xa00000ffc6bb1230 */ /* 0x000fc40000000900 */
[----:B------:R-:W-:Y:S01]  /*12240*/  FFMA.FTZ R15, R22, UR4, -R3 ;  /* 0x00000004160f7c23 */ /* 0x000fe20008010803 */
[----:B---3--:R-:W-:-:S04]  /*12250*/  PRMT R5, R8, 0x7772, RZ ;  /* 0x0000777208057816 */ /* 0x008fc800000000ff */
[----:B------:R-:W-:Y:S02]  /*12260*/  ISETP.GT.U32.AND P4, PT, R5, UR11, PT ;  /* 0x0000000b05007c0c */ /* 0x000fe4000bf84070 */
[----:B------:R3:W-:Y:S01]  /*12270*/  MUFU.EX2 R5, R6 ;  /* 0x0000000600057308 */ /* 0x0007e20000000800 */
[----:B------:R-:W-:-:S07]  /*12280*/  @P1 PRMT R198, R187, 0x5410, RZ ;  /* 0x00005410bbc61816 */ /* 0x000fce00000000ff */
[----:B------:R-:W4:Y:S01]  /*12290*/  MUFU.EX2 R15, R15 ;  /* 0x0000000f000f7308 */ /* 0x000f220000000800 */
[----:B---3--:R-:W-:-:S04]  /*122a0*/  PRMT R6, R8, 0x7773, RZ ;  /* 0x0000777308067816 */ /* 0x008fc800000000ff */
[----:B------:R-:W-:Y:S02]  /*122b0*/  ISETP.GT.U32.AND P1, PT, R6, UR11, PT ;  /* 0x0000000b06007c0c */ /* 0x000fe4000bf24070 */
[----:B-1----:R-:W-:Y:S02]  /*122c0*/  FMNMX.FTZ R6, R4, R11, !PT ;  /* 0x0000000b04067209 */ /* 0x002fe40007810000 */
[----:B--2---:R-:W-:Y:S01]  /*122d0*/  FMNMX.FTZ R0, R0, R17, !PT ;  /* 0x0000001100007209 */ /* 0x004fe20007810000 */
[----:B------:R-:W-:Y:S02]  /*122e0*/  FADD.FTZ R10, R136, -R10 ;  /* 0x8000000a880a7221 */ /* 0x000fe40000010000 */
[----:B------:R-:W1:Y:S02]  /*122f0*/  SHFL.BFLY PT, R22, R6, 0x1, 0x1f ;  /* 0x0c201f0006167f89 */ /* 0x000e6400000e0000 */
[----:B------:R-:W-:Y:S02]  /*12300*/  FMUL.FTZ R10, R10, UR4 ;  /* 0x000000040a0a7c20 */ /* 0x000fe40008410000 */
[----:B------:R-:W2:Y:S02]  /*12310*/  SHFL.BFLY PT, R17, R0, 0x1, 0x1f ;  /* 0x0c201f0000117f89 */ /* 0x000ea400000e0000 */
[----:B------:R4:W3:Y:S01]  /*12320*/  MUFU.EX2 R4, R10 ;  /* 0x0000000a00047308 */ /* 0x0008e20000000800 */
[----:B------:R-:W-:Y:S01]  /*12330*/  UIADD3 UR9, UPT, UPT, UR37, 0x646e171e, URZ ;  /* 0x646e171e25097890 */ /* 0x000fe2000fffe0ff */
[----:B----4-:R-:W-:-:S04]  /*12340*/  F2FP.F16.F32.PACK_AB R10, R15, R181 ;  /* 0x000000b50f0a723e */ /* 0x010fc800000000ff */
[C---:B------:R-:W-:Y:S02]  /*12350*/  PRMT R196, R10.reuse, 0x7632, R196 ;  /* 0x000076320ac47816 */ /* 0x040fe400000000c4 */
[----:B------:R-:W-:Y:S01]  /*12360*/  PRMT R197, R10, 0x7610, R197 ;  /* 0x000076100ac57816 */ /* 0x000fe200000000c5 */
[----:B------:R-:W-:-:S04]  /*12370*/  IMAD.WIDE.U32 R10, R28, -0x2daee0ad, RZ ;  /* 0xd2511f531c0a7825 */ /* 0x000fc800078e00ff */
[----:B------:R-:W-:Y:S01]  /*12380*/  @P1 HADD2 R29, -R196.H0_H0, -RZ.H0_H0 ;  /* 0xa00000ffc41d1230 */ /* 0x000fe20000000900 */
[----:B------:R-:W-:Y:S02]  /*12390*/  PRMT R229, R197, 0x5410, R196 ;  /* 0x00005410c5e57816 */ /* 0x000fe400000000c4 */
[----:B-1----:R-:W-:Y:S02]  /*123a0*/  FMNMX.FTZ R211, R6, R22, !PT ;  /* 0x0000001606d37209 */ /* 0x002fe40007810000 */
[----:B------:R-:W-:Y:S02]  /*123b0*/  @P1 PRMT R196, R29, 0x5410, RZ ;  /* 0x000054101dc41816 */ /* 0x000fe400000000ff */
[----:B------:R-:W-:Y:S01]  /*123c0*/  LOP3.LUT R29, R16, UR9, R11, 0x96, !PT ;  /* 0x00000009101d7c12 */ /* 0x000fe2000f8e960b */
[C---:B------:R-:W-:Y:S01]  /*123d0*/  FMUL.FTZ R6, R211.reuse, UR4 ;  /* 0x00000004d3067c20 */ /* 0x040fe20008410000 */
[----:B--2---:R-:W-:Y:S02]  /*123e0*/  FMNMX.FTZ R218, R0, R17, !PT ;  /* 0x0000001100da7209 */ /* 0x004fe40007810000 */
[----:B------:R-:W-:-:S02]  /*123f0*/  FSETP.NEU.FTZ.AND P1, PT, R211, -INF , PT ;  /* 0xff800000d300780b */ /* 0x000fc40003f3d000 */
[----:B------:R-:W-:Y:S01]  /*12400*/  LOP3.LUT R0, R29, 0xffff, RZ, 0xc0, !PT ;  /* 0x0000ffff1d007812 */ /* 0x000fe200078ec0ff */
[----:B------:R-:W-:Y:S01]  /*12410*/  FMUL.FTZ R16, R218, UR4 ;  /* 0x00000004da107c20 */ /* 0x000fe20008410000 */
[----:B------:R-:W-:Y:S02]  /*12420*/  FSEL R6, R6, RZ, P1 ;  /* 0x000000ff06067208 */ /* 0x000fe40000800000 */
[----:B------:R-:W-:Y:S02]  /*12430*/  SHF.R.U32.HI R0, RZ, 0x8, R0 ;  /* 0x00000008ff007819 */ /* 0x000fe40000011600 */
[----:B------:R-:W-:Y:S02]  /*12440*/  FSEL R17, R211, RZ, P1 ;  /* 0x000000ffd3117208 */ /* 0x000fe40000800000 */
[----:B------:R-:W-:Y:S01]  /*12450*/  FSETP.NEU.FTZ.AND P1, PT, R218, -INF , PT ;  /* 0xff800000da00780b */ /* 0x000fe20003f3d000 */
[--C-:B------:R-:W-:Y:S01]  /*12460*/  FFMA.FTZ R24, R24, UR4, -R3.reuse ;  /* 0x0000000418187c23 */ /* 0x100fe20008010803 */
[--C-:B------:R-:W-:Y:S01]  /*12470*/  FFMA.FTZ R23, R23, UR4, -R3.reuse ;  /* 0x0000000417177c23 */ /* 0x100fe20008010803 */
[--C-:B------:R-:W-:Y:S01]  /*12480*/  FFMA.FTZ R174, R174, UR4, -R3.reuse ;  /* 0x00000004aeae7c23 */ /* 0x100fe20008010803 */
[----:B------:R-:W-:Y:S01]  /*12490*/  FFMA.FTZ R25, R21, UR4, -R3 ;  /* 0x0000000415197c23 */ /* 0x000fe20008010803 */
[----:B------:R-:W-:-:S02]  /*124a0*/  LOP3.LUT R3, R0, 0xffff, RZ, 0xc0, !PT ;  /* 0x0000ffff00037812 */ /* 0x000fc400078ec0ff */
[----:B------:R-:W-:Y:S01]  /*124b0*/  FSEL R0, R16, RZ, P1 ;  /* 0x000000ff10007208 */ /* 0x000fe20000800000 */
[----:B------:R-:W-:-:S04]  /*124c0*/  FFMA.FTZ R16, R184, UR4, -R6 ;  /* 0x00000004b8107c23 */ /* 0x000fc80008010806 */
[----:B------:R1:W-:Y:S02]  /*124d0*/  MUFU.EX2 R31, R16 ;  /* 0x00000010001f7308 */ /* 0x0003e40000000800 */
[----:B-1----:R-:W-:Y:S02]  /*124e0*/  LOP3.LUT R16, R244, UR19, R13, 0x96, !PT ;  /* 0x00000013f4107c12 */ /* 0x002fe4000f8e960d */
[----:B------:R-:W2:Y:S04]  /*124f0*/  LDL.64 R244, [R1+0x78] ;  /* 0x0000780001f47983 */ /* 0x000ea80000100a00 */
[----:B------:R-:W-:Y:S08]  /*12500*/  MUFU.EX2 R27, R27 ;  /* 0x0000001b001b7308 */ /* 0x000ff00000000800 */
[----:B------:R-:W1:Y:S01]  /*12510*/  MUFU.EX2 R187, R26 ;  /* 0x0000001a00bb7308 */ /* 0x000e620000000800 */
[----:B------:R-:W-:Y:S01]  /*12520*/  LOP3.LUT R11, R29, 0xff, RZ, 0xc0, !PT ;  /* 0x000000ff1d0b7812 */ /* 0x000fe200078ec0ff */
[----:B------:R-:W-:-:S02]  /*12530*/  @P4 HADD2 R30, -R197.H0_H0, -RZ.H0_H0 ;  /* 0xa00000ffc51e4230 */ /* 0x000fc40000000900 */
[----:B---3--:R-:W-:Y:S01]  /*12540*/  FFMA.FTZ R223, R223, R4, R177 ;  /* 0x00000004dfdf7223 */ /* 0x008fe200000100b1 */
[----:B------:R-:W-:Y:S01]  /*12550*/  FSEL R177, R218, RZ, P1 ;  /* 0x000000ffdab17208 */ /* 0x000fe20000800000 */
[----:B------:R-:W-:Y:S01]  /*12560*/  FFMA.FTZ R222, R222, R5, R183 ;  /* 0x00000005dede7223 */ /* 0x000fe200000100b7 */
[----:B------:R-:W-:Y:S01]  /*12570*/  ISETP.LE.U32.AND P1, PT, R11, UR11, PT ;  /* 0x0000000b0b007c0c */ /* 0x000fe2000bf23070 */
[----:B------:R-:W-:Y:S01]  /*12580*/  FADD.FTZ R17, R134, -R17 ;  /* 0x8000001186117221 */ /* 0x000fe20000010000 */
[----:B------:R-:W-:Y:S01]  /*12590*/  @P4 PRMT R197, R30, 0x5410, RZ ;  /* 0x000054101ec54816 */ /* 0x000fe200000000ff */
[----:B------:R-:W-:Y:S01]  /*125a0*/  MUFU.EX2 R21, R23 ;  /* 0x0000001700157308 */ /* 0x000fe20000000800 */
[----:B------:R-:W-:Y:S01]  /*125b0*/  ISETP.LE.U32.AND P4, PT, R3, UR11, PT ;  /* 0x0000000b03007c0c */ /* 0x000fe2000bf83070 */
[----:B------:R-:W3:Y:S01]  /*125c0*/  LDL.LU R237, [R1+0xa0] ;  /* 0x0000a00001ed7983 */ /* 0x000ee20000300800 */
[----:B-1----:R-:W-:-:S05]  /*125d0*/  F2FP.F16.F32.PACK_AB R3, R187, R27 ;  /* 0x0000001bbb03723e */ /* 0x002fca00000000ff */
[----:B------:R-:W1:Y:S01]  /*125e0*/  MUFU.EX2 R11, R24 ;  /* 0x00000018000b7308 */ /* 0x000e620000000800 */
[C---:B------:R-:W-:Y:S02]  /*125f0*/  PRMT R194, R3.reuse, 0x7610, R194 ;  /* 0x0000761003c27816 */ /* 0x040fe400000000c2 */
[----:B------:R-:W-:Y:S02]  /*12600*/  PRMT R193, R3, 0x7632, R193 ;  /* 0x0000763203c17816 */ /* 0x000fe400000000c1 */
[----:B------:R-:W-:Y:S01]  /*12610*/  PRMT R3, R29, 0x7632, R3 ;  /* 0x000076321d037816 */ /* 0x000fe20000000003 */
[----:B------:R-:W-:Y:S01]  /*12620*/  @!P1 HADD2 R135, -R194.H0_H0, -RZ.H0_H0 ;  /* 0xa00000ffc2879230 */ /* 0x000fe20000000900 */
[----:B------:R-:W-:Y:S02]  /*12630*/  PRMT R248, R194, 0x5410, R193 ;  /* 0x00005410c2f87816 */ /* 0x000fe400000000c1 */
[----:B------:R-:W-:Y:S01]  /*12640*/  LOP3.LUT R3, R3, 0xff, RZ, 0xc0, !PT ;  /* 0x000000ff03037812 */ /* 0x000fe200078ec0ff */
[----:B------:R-:W-:Y:S01]  /*12650*/  @!P4 HADD2 R136, -R193.H0_H0, -RZ.H0_H0 ;  /* 0xa00000ffc188c230 */ /* 0x000fe20000000900 */
[----:B------:R-:W-:-:S02]  /*12660*/  @!P1 PRMT R194, R135, 0x5410, RZ ;  /* 0x0000541087c29816 */ /* 0x000fc400000000ff */
[----:B------:R-:W-:Y:S02]  /*12670*/  ISETP.LE.U32.AND P1, PT, R3, UR11, PT ;  /* 0x0000000b03007c0c */ /* 0x000fe4000bf23070 */
[----:B------:R-:W-:Y:S02]  /*12680*/  SHF.R.U32.HI R3, RZ, 0x18, R29 ;  /* 0x00000018ff037819 */ /* 0x000fe4000001161d */
[----:B------:R-:W-:Y:S02]  /*12690*/  @!P4 PRMT R193, R136, 0x5410, RZ ;  /* 0x0000541088c1c816 */ /* 0x000fe400000000ff */
[----:B------:R-:W-:Y:S02]  /*126a0*/  ISETP.LE.U32.AND P4, PT, R3, UR11, PT ;  /* 0x0000000b03007c0c */ /* 0x000fe4000bf83070 */
[----:B-1----:R-:W-:Y:S01]  /*126b0*/  F2FP.F16.F32.PACK_AB R3, R21, R11 ;  /* 0x0000000b1503723e */ /* 0x002fe200000000ff */
[----:B------:R-:W-:Y:S01]  /*126c0*/  FADD.FTZ R26, R191, R222 ;  /* 0x000000debf1a7221 */ /* 0x000fe20000010000 */
[----:B------:R-:W-:-:S02]  /*126d0*/  FADD.FTZ R223, R190, R223 ;  /* 0x000000dfbedf7221 */ /* 0x000fc40000010000 */
[C---:B------:R-:W-:Y:S02]  /*126e0*/  PRMT R191, R3.reuse, 0x7610, R191 ;  /* 0x0000761003bf7816 */ /* 0x040fe400000000bf */
[----:B------:R-:W-:Y:S01]  /*126f0*/  PRMT R190, R3, 0x7632, R190 ;  /* 0x0000763203be7816 */ /* 0x000fe200000000be */
[----:B------:R-:W-:Y:S02]  /*12700*/  IMAD.MOV.U32 R3, RZ, RZ, R10 ;  /* 0x000000ffff037224 */ /* 0x000fe400078e000a */
[----:B------:R-:W-:Y:S01]  /*12710*/  @!P1 HADD2 R134, -R191.H0_H0, -RZ.H0_H0 ;  /* 0xa00000ffbf869230 */ /* 0x000fe20000000900 */
[----:B------:R-:W-:Y:S02]  /*12720*/  PRMT R249, R191, 0x5410, R190 ;  /* 0x00005410bff97816 */ /* 0x000fe400000000be */
[----:B------:R-:W-:Y:S02]  /*12730*/  LOP3.LUT R3, R3, 0xff, RZ, 0xc0, !PT ;  /* 0x000000ff03037812 */ /* 0x000fe400078ec0ff */
[----:B------:R-:W-:-:S02]  /*12740*/  @!P1 PRMT R191, R134, 0x5410, RZ ;  /* 0x0000541086bf9816 */ /* 0x000fc400000000ff */
[----:B------:R-:W-:Y:S01]  /*12750*/  ISETP.LE.U32.AND P1, PT, R3, UR11, PT ;  /* 0x0000000b03007c0c */ /* 0x000fe2000bf23070 */
[----:B------:R-:W-:Y:S01]  /*12760*/  FMUL.FTZ R3, R17, UR4 ;  /* 0x0000000411037c20 */ /* 0x000fe20008410000 */
[----:B------:R-:W-:Y:S01]  /*12770*/  FADD.FTZ R17, R181, R223 ;  /* 0x000000dfb5117221 */ /* 0x000fe20000010000 */
[----:B------:R-:W-:Y:S01]  /*12780*/  FADD.FTZ R26, R182, R26 ;  /* 0x0000001ab61a7221 */ /* 0x000fe20000010000 */
[----:B------:R-:W-:Y:S02]  /*12790*/  LOP3.LUT R13, R12, UR15, R239, 0x96, !PT ;  /* 0x0000000f0c0d7c12 */ /* 0x000fe4000f8e96ef */
[----:B------:R-:W-:Y:S01]  /*127a0*/  FADD.FTZ R15, R15, R17 ;  /* 0x000000110f0f7221 */ /* 0x000fe20000010000 */
[----:B------:R-:W-:-:S04]  /*127b0*/  IMAD.WIDE.U32 R16, R16, -0x2daee0ad, RZ ;  /* 0xd2511f5310107825 */ /* 0x000fc800078e00ff */
[--C-:B------:R-:W-:Y:S01]  /*127c0*/  FFMA.FTZ R12, R175, UR4, -R6.reuse ;  /* 0x00000004af0c7c23 */ /* 0x100fe20008010806 */
[--C-:B------:R-:W-:Y:S01]  /*127d0*/  FFMA.FTZ R24, R176, UR4, -R6.reuse ;  /* 0x00000004b0187c23 */ /* 0x100fe20008010806 */
[----:B------:R-:W-:Y:S01]  /*127e0*/  @!P4 HADD2 R184, -R190.H0_H0, -RZ.H0_H0 ;  /* 0xa00000ffbeb8c230 */ /* 0x000fe20000000900 */
[----:B------:R-:W1:Y:S01]  /*127f0*/  MUFU.EX2 R3, R3 ;  /* 0x0000000300037308 */ /* 0x000e620000000800 */
        /* <DEDUP_REMOVED lines=13> */
[----:B------:R-:W-:Y:S01]  /*128d0*/  FADD.FTZ R6, R210, R26 ;  /* 0x0000001ad2067221 */ /* 0x000fe20000010000 */
[----:B------:R-:W4:Y:S01]  /*128e0*/  MUFU.EX2 R12, R12 ;  /* 0x0000000c000c7308 */ /* 0x000f220000000800 */
[----:B------:R-:W-:Y:S01]  /*128f0*/  @!P4 PRMT R190, R184, 0x5410, RZ ;  /* 0x00005410b8bec816 */ /* 0x000fe200000000ff */
[----:B------:R-:W5:Y:S01]  /*12900*/  LDCU UR15, c[0x0][0x448] ;  /* 0x00008900ff0f77ac */ /* 0x000f620008000800 */
[----:B------:R-:W-:-:S05]  /*12910*/  FADD.FTZ R184, R27, R6 ;  /* 0x000000061bb87221 */ /* 0x000fca0000010000 */
[----:B------:R-:W-:Y:S08]  /*12920*/  MUFU.EX2 R185, R180 ;  /* 0x000000b400b97308 */ /* 0x000ff00000000800 */
[----:B------:R-:W-:Y:S01]  /*12930*/  MUFU.EX2 R222, R179 ;  /* 0x000000b300de7308 */ /* 0x000fe20000000800 */
[----:B-1----:R-:W-:Y:S01]  /*12940*/  FFMA.FTZ R220, R220, R3, R31 ;  /* 0x00000003dcdc7223 */ /* 0x002fe2000001001f */
[----:B----4-:R-:W-:-:S03]  /*12950*/  F2FP.F16.F32.PACK_AB R31, R12, R31 ;  /* 0x0000001f0c1f723e */ /* 0x010fc600000000ff */
[----:B------:R-:W-:Y:S01]  /*12960*/  FADD.FTZ R220, R12, R220 ;  /* 0x000000dc0cdc7221 */ /* 0x000fe20000010000 */
[----:B------:R-:W-:Y:S02]  /*12970*/  IMAD.WIDE.U32 R12, R13, -0x2daee0ad, RZ ;  /* 0xd2511f530d0c7825 */ /* 0x000fe400078e00ff */
[----:B------:R-:W-:Y:S03]  /*12980*/  MUFU.EX2 R174, R174 ;  /* 0x000000ae00ae7308 */ /* 0x000fe60000000800 */
[----:B------:R-:W-:-:S05]  /*12990*/  LOP3.LUT R13, R16, UR23, R13, 0x96, !PT ;  /* 0x00000017100d7c12 */ /* 0x000fca000f8e960d */
[----:B------:R-:W1:Y:S01]  /*129a0*/  MUFU.EX2 R25, R25 ;  /* 0x0000001900197308 */ /* 0x000e620000000800 */
[----:B------:R-:W-:Y:S01]  /*129b0*/  FADD.FTZ R34, R11, R15 ;  /* 0x0000000f0b227221 */ /* 0x000fe20000010000 */
[----:B------:R-:W-:Y:S02]  /*129c0*/  PRMT R6, R10, 0x7773, RZ ;  /* 0x000077730a067816 */ /* 0x000fe400000000ff */
[----:B-1----:R-:W-:Y:S01]  /*129d0*/  F2FP.F16.F32.PACK_AB R11, R25, R174 ;  /* 0x000000ae190b723e */ /* 0x002fe200000000ff */
[----:B------:R-:W-:-:S04]  /*129e0*/  FADD.FTZ R15, R133, -R177 ;  /* 0x800000b1850f7221 */ /* 0x000fc80000010000 */
[----:B------:R-:W-:Y:S01]  /*129f0*/  FMUL.FTZ R15, R15, UR4 ;  /* 0x000000040f0f7c20 */ /* 0x000fe20008410000 */
[----:B------:R-:W-:Y:S01]  /*12a00*/  MUFU.EX2 R134, R134 ;  /* 0x0000008600867308 */ /* 0x000fe20000000800 */
[----:B------:R-:W-:-:S07]  /*12a10*/  FADD.FTZ R34, R21, R34 ;  /* 0x0000002215227221 */ /* 0x000fce0000010000 */
[----:B------:R-:W-:Y:S08]  /*12a20*/  MUFU.EX2 R135, R135 ;  /* 0x0000008700877308 */ /* 0x000ff00000000800 */
[----:B------:R-:W-:Y:S01]  /*12a30*/  MUFU.EX2 R21, R172 ;  /* 0x000000ac00157308 */ /* 0x000fe20000000800 */
[----:B--2---:R-:W-:-:S05]  /*12a40*/  LOP3.LUT R0, R244, UR26, R17, 0x96, !PT ;  /* 0x0000001af4007c12 */ /* 0x004fca000f8e9611 */
[----:B------:R-:W-:-:S05]  /*12a50*/  IMAD.WIDE.U32 R26, R0, -0x326172a9, RZ ;  /* 0xcd9e8d57001a7825 */ /* 0x000fca00078e00ff */
[----:B------:R-:W-:-:S05]  /*12a60*/  LOP3.LUT R0, R238, UR24, R27, 0x96, !PT ;  /* 0x00000018ee007c12 */ /* 0x000fca000f8e961b */
[----:B------:R-:W-:Y:S01]  /*12a70*/  IMAD.WIDE.U32 R178, R0, -0x2daee0ad, RZ ;  /* 0xd2511f5300b27825 */ /* 0x000fe200078e00ff */
[----:B------:R-:W-:-:S04]  /*12a80*/  PRMT R0, R10, 0x7771, RZ ;  /* 0x000077710a007816 */ /* 0x000fc800000000ff */
[----:B------:R-:W-:Y:S02]  /*12a90*/  ISETP.GT.U32.AND P4, PT, R0, UR11, PT ;  /* 0x0000000b00007c0c */ /* 0x000fe4000bf84070 */
[----:B------:R-:W-:Y:S02]  /*12aa0*/  F2FP.F16.F32.PACK_AB R0, R222, R185 ;  /* 0x000000b9de00723e */ /* 0x000fe400000000ff */
[----:B------:R-:W-:Y:S02]  /*12ab0*/  LOP3.LUT R16, R12, UR18, R179, 0x96, !PT ;  /* 0x000000120c107c12 */ /* 0x000fe4000f8e96b3 */
[C---:B------:R-:W-:Y:S01]  /*12ac0*/  PRMT R181, R0.reuse, 0x7610, R181 ;  /* 0x0000761000b57816 */ /* 0x040fe200000000b5 */
[----:B------:R-:W-:Y:S01]  /*12ad0*/  IMAD.WIDE.U32 R12, R13, -0x326172a9, RZ ;  /* 0xcd9e8d570d0c7825 */ /* 0x000fe200078e00ff */
[----:B------:R-:W-:-:S03]  /*12ae0*/  PRMT R180, R0, 0x7632, R180 ;  /* 0x0000763200b47816 */ /* 0x000fc600000000b4 */
[----:B------:R-:W-:Y:S02]  /*12af0*/  @!P1 HADD2 R188, -R181.H0_H0, -RZ.H0_H0 ;  /* 0xa00000ffb5bc9230 */ /* 0x000fe40000000900 */
[----:B------:R-:W-:Y:S01]  /*12b00*/  IMAD.WIDE.U32 R16, R16, -0x326172a9, RZ ;  /* 0xcd9e8d5710107825 */ /* 0x000fe200078e00ff */
[----:B------:R-:W-:Y:S02]  /*12b10*/  PRMT R0, R10, 0x7772, RZ ;  /* 0x000077720a007816 */ /* 0x000fe400000000ff */
[----:B------:R-:W-:Y:S02]  /*12b20*/  PRMT R250, R181, 0x5410, R180 ;  /* 0x00005410b5fa7816 */ /* 0x000fe400000000b4 */
[----:B------:R-:W-:Y:S02]  /*12b30*/  @!P1 PRMT R181, R188, 0x5410, RZ ;  /* 0x00005410bcb59816 */ /* 0x000fe400000000ff */
[----:B------:R-:W-:Y:S02]  /*12b40*/  LOP3.LUT R13, R26, UR22, R13, 0x96, !PT ;  /* 0x000000161a0d7c12 */ /* 0x000fe4000f8e960d */
[----:B------:R-:W-:-:S02]  /*12b50*/  ISETP.GT.U32.AND P1, PT, R0, UR11, PT ;  /* 0x0000000b00007c0c */ /* 0x000fc4000bf24070 */
[----:B------:R-:W-:Y:S01]  /*12b60*/  LOP3.LUT R26, R12, UR14, R17, 0x96, !PT ;  /* 0x0000000e0c1a7c12 */ /* 0x000fe2000f8e9611 */
[----:B------:R-:W-:-:S04]  /*12b70*/  IMAD.WIDE.U32 R12, R13, -0x2daee0ad, RZ ;  /* 0xd2511f530d0c7825 */ /* 0x000fc800078e00ff */
[----:B------:R-:W-:Y:S01]  /*12b80*/  @P4 HADD2 R189, -R180.H0_H0, -RZ.H0_H0 ;  /* 0xa00000ffb4bd4230 */ /* 0x000fe20000000900 */
[----:B------:R-:W-:Y:S01]  /*12b90*/  PRMT R179, R11, 0x7610, R179 ;  /* 0x000076100bb37816 */ /* 0x000fe200000000b3 */
[----:B------:R-:W-:Y:S01]  /*12ba0*/  IMAD.WIDE.U32 R26, R26, -0x2daee0ad, RZ ;  /* 0xd2511f531a1a7825 */ /* 0x000fe200078e00ff */
[----:B------:R-:W-:Y:S01]  /*12bb0*/  MUFU.EX2 R0, R22 ;  /* 0x0000001600007308 */ /* 0x000fe20000000800 */
[----:B------:R-:W-:-:S03]  /*12bc0*/  LOP3.LUT R13, R178, UR17, R13, 0x96, !PT ;  /* 0x00000011b20d7c12 */ /* 0x000fc6000f8e960d */
[----:B------:R-:W-:Y:S01]  /*12bd0*/  LOP3.LUT R28, R12, UR9, R27, 0x96, !PT ;  /* 0x000000090c1c7c12 */ /* 0x000fe2000f8e961b */
[----:B------:R-:W-:-:S03]  /*12be0*/  @P1 HADD2 R192, -R179.H0_H0, -RZ.H0_H0 ;  /* 0xa00000ffb3c01230 */ /* 0x000fc60000000900 */
[----:B------:R-:W1:Y:S01]  /*12bf0*/  MUFU.EX2 R17, R23 ;  /* 0x0000001700117308 */ /* 0x000e620000000800 */
[----:B------:R-:W-:Y:S02]  /*12c00*/  @P4 PRMT R180, R189, 0x5410, RZ ;  /* 0x00005410bdb44816 */ /* 0x000fe400000000ff */
[----:B------:R-:W-:Y:S02]  /*12c10*/  PRMT R178, R11, 0x7632, R178 ;  /* 0x000076320bb27816 */ /* 0x000fe400000000b2 */
[----:B------:R-:W-:Y:S02]  /*12c20*/  ISETP.GT.U32.AND P4, PT, R6, UR11, PT ;  /* 0x0000000b06007c0c */ /* 0x000fe4000bf84070 */
[----:B------:R-:W-:Y:S02]  /*12c30*/  LOP3.LUT R6, R28, 0xff, RZ, 0xc0, !PT ;  /* 0x000000ff1c067812 */ /* 0x000fe400078ec0ff */
[----:B------:R-:W-:Y:S02]  /*12c40*/  PRMT R243, R179, 0x5410, R178 ;  /* 0x00005410b3f37816 */ /* 0x000fe400000000b2 */
[----:B------:R-:W-:-:S02]  /*12c50*/  @P1 PRMT R179, R192, 0x5410, RZ ;  /* 0x00005410c0b31816 */ /* 0x000fc400000000ff */
[----:B------:R-:W-:Y:S02]  /*12c60*/  ISETP.LE.U32.AND P1, PT, R6, UR11, PT ;  /* 0x0000000b06007c0c */ /* 0x000fe4000bf23070 */
[----:B------:R-:W-:Y:S02]  /*12c70*/  LOP3.LUT R6, R28, 0xffff, RZ, 0xc0, !PT ;  /* 0x0000ffff1c067812 */ /* 0x000fe400078ec0ff */
[----:B-1----:R-:W-:Y:S02]  /*12c80*/  F2FP.F16.F32.PACK_AB R195, R17, R0 ;  /* 0x0000000011c3723e */ /* 0x002fe400000000ff */
[----:B------:R-:W-:Y:S02]  /*12c90*/  SHF.R.U32.HI R6, RZ, 0x8, R6 ;  /* 0x00000008ff067819 */ /* 0x000fe40000011606 */
[----:B------:R-:W-:Y:S02]  /*12ca0*/  PRMT R242, R195, 0x7610, R242 ;  /* 0x00007610c3f27816 */ /* 0x000fe400000000f2 */
[----:B------:R-:W-:-:S03]  /*12cb0*/  LOP3.LUT R6, R6, 0xffff, RZ, 0xc0, !PT ;  /* 0x0000ffff06067812 */ /* 0x000fc600078ec0ff */
[----:B------:R-:W-:-:S05]  /*12cc0*/  @!P1 HADD2 R133, -R195.H0_H0, -RZ.H0_H0 ;  /* 0xa00000ffc3859230 */ /* 0x000fca0000000900 */
[----:B------:R-:W-:Y:S02]  /*12cd0*/  @!P1 PRMT R242, R133, 0x5410, RZ ;  /* 0x0000541085f29816 */ /* 0x000fe400000000ff */
[----:B------:R-:W-:Y:S01]  /*12ce0*/  ISETP.LE.U32.AND P1, PT, R6, UR11, PT ;  /* 0x0000000b06007c0c */ /* 0x000fe2000bf23070 */
[----:B------:R-:W-:-:S05]  /*12cf0*/  IMAD.WIDE.U32 R12, R13, -0x326172a9, RZ ;  /* 0xcd9e8d570d0c7825 */ /* 0x000fca00078e00ff */
[----:B------:R-:W-:Y:S01]  /*12d00*/  LOP3.LUT R11, R16, UR16, R13, 0x96, !PT ;  /* 0x00000010100b7c12 */ /* 0x000fe2000f8e960d */
[----:B------:R-:W1:Y:S01]  /*12d10*/  MUFU.EX2 R133, R24 ;  /* 0x0000001800857308 */ /* 0x000e620000000800 */
[----:B------:R-:W-:Y:S02]  /*12d20*/  PRMT R241, R195, 0x7632, R241 ;  /* 0x00007632c3f17816 */ /* 0x000fe400000000f1 */
[----:B------:R-:W-:-:S03]  /*12d30*/  LOP3.LUT R6, R11, 0xff, RZ, 0xc0, !PT ;  /* 0x000000ff0b067812 */ /* 0x000fc600078ec0ff */
[----:B------:R-:W-:Y:S02]  /*12d40*/  @!P1 HADD2 R199, -R195.H1_H1, -RZ.H0_H0 ;  /* 0xa00000ffc3c79230 */ /* 0x000fe40000000d00 */
[----:B------:R-:W2:Y:S03]  /*12d50*/  MUFU.EX2 R23, R30 ;  /* 0x0000001e00177308 */ /* 0x000ea60000000800 */
[----:B------:R-:W-:Y:S02]  /*12d60*/  @!P1 PRMT R241, R199, 0x5410, RZ ;  /* 0x00005410c7f19816 */ /* 0x000fe400000000ff */
[----:B------:R-:W-:Y:S02]  /*12d70*/  ISETP.LE.U32.AND P1, PT, R6, UR11, PT ;  /* 0x0000000b06007c0c */ /* 0x000fe4000bf23070 */
[----:B------:R-:W-:Y:S01]  /*12d80*/  LOP3.LUT R6, R11, 0xffff, RZ, 0xc0, !PT ;  /* 0x0000ffff0b067812 */ /* 0x000fe200078ec0ff */
[----:B------:R-:W-:-:S03]  /*12d90*/  @P4 HADD2 R200, -R178.H0_H0, -RZ.H0_H0 ;  /* 0xa00000ffb2c84230 */ /* 0x000fc60000000900 */
[----:B------:R-:W-:-:S04]  /*12da0*/  SHF.R.U32.HI R6, RZ, 0x8, R6 ;  /* 0x00000008ff067819 */ /* 0x000fc80000011606 */
[----:B------:R-:W-:Y:S02]  /*12db0*/  LOP3.LUT R6, R6, 0xffff, RZ, 0xc0, !PT ;  /* 0x0000ffff06067812 */ /* 0x000fe400078ec0ff */
[----:B------:R-:W-:Y:S02]  /*12dc0*/  @P4 PRMT R178, R200, 0x5410, RZ ;  /* 0x00005410c8b24816 */ /* 0x000fe400000000ff */
[----:B------:R-:W-:Y:S01]  /*12dd0*/  ISETP.LE.U32.AND P4, PT, R6, UR11, PT ;  /* 0x0000000b06007c0c */ /* 0x000fe2000bf83070 */
[----:B-1----:R-:W-:-:S04]  /*12de0*/  FADD.FTZ R6, R133, R220 ;  /* 0x000000dc85067221 */ /* 0x002fc80000010000 */
[----:B--2---:R-:W-:-:S04]  /*12df0*/  FADD.FTZ R6, R23, R6 ;  /* 0x0000000617067221 */ /* 0x004fc80000010000 */
[--C-:B------:R-:W-:Y:S02]  /*12e00*/  FADD.FTZ R30, R0, R6.reuse ;  /* 0x00000006001e7221 */ /* 0x100fe40000010000 */
[----:B------:R1:W2:Y:S01]  /*12e10*/  MUFU.EX2 R0, R15 ;  /* 0x0000000f00007308 */ /* 0x0002a20000000800 */
[----:B------:R-:W-:Y:S02]  /*12e20*/  PRMT R6, R28, 0x7632, R6 ;  /* 0x000076321c067816 */ /* 0x000fe40000000006 */
[C---:B------:R-:W-:Y:S02]  /*12e30*/  PRMT R13, R31.reuse, 0x7632, R13 ;  /* 0x000076321f0d7816 */ /* 0x040fe4000000000d */
[----:B------:R-:W-:Y:S02]  /*12e40*/  LOP3.LUT R6, R6, 0xff, RZ, 0xc0, !PT ;  /* 0x000000ff06067812 */ /* 0x000fe400078ec0ff */
[----:B-1----:R-:W-:-:S05]  /*12e50*/  PRMT R15, R31, 0x7610, R15 ;  /* 0x000076101f0f7816 */ /* 0x002fca000000000f */
[----:B------:R-:W-:Y:S01]  /*12e60*/  @!P1 HADD2 R201, -R15.H0_H0, -RZ.H0_H0 ;  /* 0xa00000ff0fc99230 */ /* 0x000fe20000000900 */
[----:B------:R-:W-:Y:S01]  /*12e70*/  PRMT R228, R15, 0x5410, R13 ;  /* 0x000054100fe47816 */ /* 0x000fe2000000000d */
[----:B------:R-:W1:Y:S03]  /*12e80*/  MUFU.EX2 R22, R173 ;  /* 0x000000ad00167308 */ /* 0x000e660000000800 */
[----:B------:R-:W-:Y:S02]  /*12e90*/  @!P1 PRMT R15, R201, 0x5410, RZ ;  /* 0x00005410c90f9816 */ /* 0x000fe400000000ff */
[----:B------:R-:W-:-:S03]  /*12ea0*/  ISETP.LE.U32.AND P1, PT, R6, UR11, PT ;  /* 0x0000000b06007c0c */ /* 0x000fc6000bf23070 */
[----:B------:R-:W-:Y:S01]  /*12eb0*/  MUFU.EX2 R16, R136 ;  /* 0x0000008800107308 */ /* 0x000fe20000000800 */
[----:B--2---:R-:W-:-:S07]  /*12ec0*/  FFMA.FTZ R221, R221, R0, R134 ;  /* 0x00000000dddd7223 */ /* 0x004fce0000010086 */
[----:B------:R-:W2:Y:S01]  /*12ed0*/  MUFU.EX2 R6, R175 ;  /* 0x000000af00067308 */ /* 0x000ea20000000800 */
[----:B------:R-:W-:-:S04]  /*12ee0*/  FADD.FTZ R24, R135, R221 ;  /* 0x000000dd87187221 */ /* 0x000fc80000010000 */
[----:B-1----:R-:W-:-:S04]  /*12ef0*/  FADD.FTZ R24, R22, R24 ;  /* 0x0000001816187221 */ /* 0x002fc80000010000 */
[----:B------:R-:W-:Y:S01]  /*12f00*/  FADD.FTZ R27, R21, R24 ;  /* 0x00000018151b7221 */ /* 0x000fe20000010000 */
[----:B--2---:R-:W-:-:S03]  /*12f10*/  F2FP.F16.F32.PACK_AB R188, R6, R16 ;  /* 0x0000001006bc723e */ /* 0x004fc600000000ff */
[----:B------:R-:W-:Y:S01]  /*12f20*/  FADD.FTZ R27, R16, R27 ;  /* 0x0000001b101b7221 */ /* 0x000fe20000010000 */
[----:B------:R-:W-:Y:S01]  /*12f30*/  SHF.R.U32.HI R16, RZ, 0x18, R28 ;  /* 0x00000018ff107819 */ /* 0x000fe2000001161c */
[----:B------:R-:W-:Y:S01]  /*12f40*/  @!P1 HADD2 R203, -R188.H0_H0, -RZ.H0_H0 ;  /* 0xa00000ffbccb9230 */ /* 0x000fe20000000900 */
[----:B------:R-:W-:Y:S02]  /*12f50*/  PRMT R233, R188, 0x7610, R233 ;  /* 0x00007610bce97816 */ /* 0x000fe400000000e9 */
[----:B------:R-:W-:Y:S02]  /*12f60*/  PRMT R24, R11, 0x7632, R24 ;  /* 0x000076320b187816 */ /* 0x000fe40000000018 */
[----:B------:R-:W-:Y:S02]  /*12f70*/  @!P1 PRMT R233, R203, 0x5410, RZ ;  /* 0x00005410cbe99816 */ /* 0x000fe400000000ff */
[----:B------:R-:W-:Y:S01]  /*12f80*/  ISETP.LE.U32.AND P1, PT, R16, UR11, PT ;  /* 0x0000000b10007c0c */ /* 0x000fe2000bf23070 */
[----:B------:R-:W-:Y:S01]  /*12f90*/  @!P4 HADD2 R202, -R13.H0_H0, -RZ.H0_H0 ;  /* 0xa00000ff0dcac230 */ /* 0x000fe20000000900 */
[----:B------:R-:W-:Y:S01]  /*12fa0*/  LOP3.LUT R24, R24, 0xff, RZ, 0xc0, !PT ;  /* 0x000000ff18187812 */ /* 0x000fe200078ec0ff */
[----:B------:R-:W-:Y:S01]  /*12fb0*/  MUFU.EX2 R186, R186 ;  /* 0x000000ba00ba7308 */ /* 0x000fe20000000800 */
[----:B------:R-:W-:-:S02]  /*12fc0*/  IMAD.MOV.U32 R16, RZ, RZ, R26 ;  /* 0x000000ffff107224 */ /* 0x000fc400078e001a */
[----:B------:R-:W-:Y:S02]  /*12fd0*/  @!P4 PRMT R13, R202, 0x5410, RZ ;  /* 0x00005410ca0dc816 */ /* 0x000fe400000000ff */
[----:B------:R-:W-:-:S03]  /*12fe0*/  ISETP.LE.U32.AND P4, PT, R24, UR11, PT ;  /* 0x0000000b18007c0c */ /* 0x000fc6000bf83070 */
[----:B------:R-:W1:Y:S02]  /*12ff0*/  MUFU.EX2 R24, R176 ;  /* 0x000000b000187308 */ /* 0x000e640000000800 */
[----:B------:R-:W-:Y:S01]  /*13000*/  @!P1 HADD2 R205, -R188.H1_H1, -RZ.H0_H0 ;  /* 0xa00000ffbccd9230 */ /* 0x000fe20000000d00 */
[----:B------:R-:W-:Y:S02]  /*13010*/  LOP3.LUT R16, R16, 0xff, RZ, 0xc0, !PT ;  /* 0x000000ff10107812 */ /* 0x000fe400078ec0ff */
[----:B------:R-:W-:Y:S02]  /*13020*/  PRMT R219, R188, 0x7632, R219 ;  /* 0x00007632bcdb7816 */ /* 0x000fe400000000db */
[----:B------:R-:W-:Y:S02]  /*13030*/  @!P1 PRMT R219, R205, 0x5410, RZ ;  /* 0x00005410cddb9816 */ /* 0x000fe400000000ff */
[----:B------:R-:W-:Y:S01]  /*13040*/  ISETP.LE.U32.AND P1, PT, R16, UR11, PT ;  /* 0x0000000b10007c0c */ /* 0x000fe2000bf23070 */
[----:B------:R-:W2:Y:S01]  /*13050*/  MUFU.EX2 R182, R182 ;  /* 0x000000b600b67308 */ /* 0x000ea20000000800 */
[----:B------:R-:W-:Y:S01]  /*13060*/  FADD.FTZ R221, R6, R27 ;  /* 0x0000001b06dd7221 */ /* 0x000fe20000010000 */
[----:B-1----:R-:W-:-:S06]  /*13070*/  F2FP.F16.F32.PACK_AB R189, R24, R186 ;  /* 0x000000ba18bd723e */ /* 0x002fcc00000000ff */
[----:B------:R-:W1:Y:S01]  /*13080*/  MUFU.EX2 R6, R183 ;  /* 0x000000b700067308 */ /* 0x000e620000000800 */
[----:B------:R-:W-:-:S03]  /*13090*/  PRMT R27, R26, 0x7771, RZ ;  /* 0x000077711a1b7816 */ /* 0x000fc600000000ff */
[----:B------:R-:W-:Y:S01]  /*130a0*/  @!P1 HADD2 R206, -R189.H0_H0, -RZ.H0_H0 ;  /* 0xa00000ffbdce9230 */ /* 0x000fe20000000900 */
[----:B------:R-:W-:Y:S01]  /*130b0*/  PRMT R210, R189, 0x7610, R210 ;  /* 0x00007610bdd27816 */ /* 0x000fe200000000d2 */
[----:B------:R-:W-:-:S03]  /*130c0*/  FADD.FTZ R30, R17, R30 ;  /* 0x0000001e111e7221 */ /* 0x000fc60000010000 */
[----:B------:R-:W-:Y:S02]  /*130d0*/  @!P1 PRMT R210, R206, 0x5410, RZ ;  /* 0x00005410ced29816 */ /* 0x000fe400000000ff */
[----:B------:R-:W-:Y:S02]  /*130e0*/  ISETP.GT.U32.AND P1, PT, R27, UR11, PT ;  /* 0x0000000b1b007c0c */ /* 0x000fe4000bf24070 */
[----:B------:R-:W-:Y:S01]  /*130f0*/  F2FP.F16.F32.PACK_AB R17, R135, R134 ;  /* 0x000000868711723e */ /* 0x000fe200000000ff */
[----:B--2---:R-:W-:-:S03]  /*13100*/  FADD.FTZ R221, R182, R221 ;  /* 0x000000ddb6dd7221 */ /* 0x004fc60000010000 */
[C---:B------:R-:W-:Y:S01]  /*13110*/  PRMT R16, R17.reuse, 0x7632, R16 ;  /* 0x0000763211107816 */ /* 0x040fe20000000010 */
[----:B------:R-:W-:Y:S02]  /*13120*/  @!P4 HADD2 R207, -R17.H0_H0, -RZ.H0_H0 ;  /* 0xa00000ff11cfc230 */ /* 0x000fe40000000900 */
[C---:B-1----:R-:W-:Y:S01]  /*13130*/  FADD.FTZ R221, R6.reuse, R221 ;  /* 0x000000dd06dd7221 */ /* 0x042fe20000010000 */
[----:B------:R-:W-:Y:S02]  /*13140*/  F2FP.F16.F32.PACK_AB R192, R6, R182 ;  /* 0x000000b606c0723e */ /* 0x000fe400000000ff */
[----:B------:R-:W-:Y:S02]  /*13150*/  SHF.R.U32.HI R6, RZ, 0x18, R11 ;  /* 0x00000018ff067819 */ /* 0x000fe4000001160b */
[----:B------:R-:W-:Y:S01]  /*13160*/  PRMT R199, R17, 0x5410, R16 ;  /* 0x0000541011c77816 */ /* 0x000fe20000000010 */
[----:B------:R-:W-:Y:S01]  /*13170*/  @P1 HADD2 R212, -R189.H1_H1, -RZ.H0_H0 ;  /* 0xa00000ffbdd41230 */ /* 0x000fe20000000d00 */
[----:B------:R-:W-:-:S02]  /*13180*/  @!P4 PRMT R17, R207, 0x5410, RZ ;  /* 0x00005410cf11c816 */ /* 0x000fc400000000ff */
[----:B------:R-:W-:Y:S02]  /*13190*/  ISETP.LE.U32.AND P4, PT, R6, UR11, PT ;  /* 0x0000000b06007c0c */ /* 0x000fe4000bf83070 */
[----:B------:R-:W-:Y:S02]  /*131a0*/  PRMT R6, R26, 0x7772, RZ ;  /* 0x000077721a067816 */ /* 0x000fe400000000ff */
[----:B------:R-:W-:Y:S02]  /*131b0*/  PRMT R207, R189, 0x7632, R207 ;  /* 0x00007632bdcf7816 */ /* 0x000fe400000000cf */
[----:B------:R-:W-:Y:S02]  /*131c0*/  @P1 PRMT R207, R212, 0x5410, RZ ;  /* 0x00005410d4cf1816 */ /* 0x000fe400000000ff */
[----:B------:R-:W-:Y:S02]  /*131d0*/  ISETP.GT.U32.AND P1, PT, R6, UR11, PT ;  /* 0x0000000b06007c0c */ /* 0x000fe4000bf24070 */
[----:B------:R-:W-:-:S02]  /*131e0*/  PRMT R6, R26, 0x7773, RZ ;  /* 0x000077731a067816 */ /* 0x000fc400000000ff */
[----:B------:R-:W-:-:S09]  /*131f0*/  PRMT R206, R192, 0x7610, R206 ;  /* 0x00007610c0ce7816 */ /* 0x000fd200000000ce */
[----:B------:R-:W-:-:S05]  /*13200*/  @P1 HADD2 R213, -R192.H0_H0, -RZ.H0_H0 ;  /* 0xa00000ffc0d51230 */ /* 0x000fca0000000900 */
[----:B------:R-:W-:Y:S02]  /*13210*/  @P1 PRMT R206, R213, 0x5410, RZ ;  /* 0x00005410d5ce1816 */ /* 0x000fe400000000ff */
[----:B------:R-:W-:Y:S01]  /*13220*/  ISETP.GT.U32.AND P1, PT, R6, UR11, PT ;  /* 0x0000000b06007c0c */ /* 0x000fe2000bf24070 */
[----:B------:R-:W-:Y:S01]  /*13230*/  @!P4 HADD2 R215, -R16.H0_H0, -RZ.H0_H0 ;  /* 0xa00000ff10d7c230 */ /* 0x000fe20000000900 */
[----:B------:R-:W-:Y:S01]  /*13240*/  PRMT R205, R192, 0x7632, R205 ;  /* 0x00007632c0cd7816 */ /* 0x000fe200000000cd */
[-C--:B------:R-:W-:Y:S01]  /*13250*/  FMUL.FTZ R226, R54, R4.reuse ;  /* 0x0000000436e27220 */ /* 0x080fe20000410000 */
[-C--:B------:R-:W-:Y:S02]  /*13260*/  FMUL.FTZ R227, R55, R4.reuse ;  /* 0x0000000437e37220 */ /* 0x080fe40000410000 */
[----:B------:R-:W-:Y:S01]  /*13270*/  @!P4 PRMT R16, R215, 0x5410, RZ ;  /* 0x00005410d710c816 */ /* 0x000fe200000000ff */
[----:B------:R-:W-:-:S06]  /*13280*/  FMUL.FTZ R215, R51, R4 ;  /* 0x0000000433d77220 */ /* 0x000fcc0000410000 */
[----:B------:R-:W-:Y:S02]  /*13290*/  @P1 HADD2 R214, -R192.H1_H1, -RZ.H0_H0 ;  /* 0xa00000ffc0d61230 */ /* 0x000fe40000000d00 */
[-C--:B------:R-:W-:Y:S01]  /*132a0*/  FMUL.FTZ R154, R154, R4.reuse ;  /* 0x000000049a9a7220 */ /* 0x080fe20000410000 */
[-C--:B------:R-:W-:Y:S01]  /*132b0*/  FMUL.FTZ R155, R155, R4.reuse ;  /* 0x000000049b9b7220 */ /* 0x080fe20000410000 */
[-C--:B------:R-:W-:Y:S01]  /*132c0*/  FMUL.FTZ R150, R150, R4.reuse ;  /* 0x0000000496967220 */ /* 0x080fe20000410000 */
[----:B------:R-:W-:Y:S01]  /*132d0*/  @P1 PRMT R205, R214, 0x5410, RZ ;  /* 0x00005410d6cd1816 */ /* 0x000fe200000000ff */
        /* <DEDUP_REMOVED lines=58> */
[----:B-----5:R-:W-:Y:S01]  /*13680*/  USHF.L.U32 UR9, UR15, 0x3, URZ ;  /* 0x000000030f097899 */ /* 0x020fe200080006ff */
[----:B------:R-:W-:Y:S01]  /*13690*/  FADD.FTZ R4, R187, R184 ;  /* 0x000000b8bb047221 */ /* 0x000fe20000010000 */
[----:B------:R-:W-:-:S03]  /*136a0*/  FADD.FTZ R0, R186, R30 ;  /* 0x0000001eba007221 */ /* 0x000fc60000010000 */
[----:B------:R-:W-:Y:S01]  /*136b0*/  FADD.FTZ R4, R185, R4 ;  /* 0x00000004b9047221 */ /* 0x000fe20000010000 */
[----:B------:R-:W-:Y:S01]  /*136c0*/  FADD.FTZ R220, R24, R0 ;  /* 0x0000000018dc7221 */ /* 0x000fe20000010000 */
[----:B------:R-:W-:Y:S02]  /*136d0*/  IMAD.U32 R0, RZ, RZ, UR9 ;  /* 0x00000009ff007e24 */ /* 0x000fe4000f8e00ff */
        /* <DEDUP_REMOVED lines=33> */
[----:B------:R-:W-:-:S04]  /*138f0*/  IMAD.WIDE R4, R0, 0x2, R32 ;  /* 0x0000000200047825 */ /* 0x000fc800078e0220 */
[----:B------:R-:W-:-:S04]  /*13900*/  IMAD.U32 R0, RZ, RZ, UR15 ;  /* 0x0000000fff007e24 */ /* 0x000fc8000f8e00ff */
[----:B------:R-:W-:Y:S01]  /*13910*/  IMAD.WIDE R4, R0, 0x70, R4 ;  /* 0x0000007000047825 */ /* 0x000fe200078e0204 */
[----:B------:R1:W-:Y:S03]  /*13920*/  STG.E.U16 desc[UR30][R32.64+-0xbe], R7 ;  /* 0xffff420720007986 */ /* 0x0003e6000c10151e */
        /* <DEDUP_REMOVED lines=25> */
[----:B-1----:R-:W-:-:S04]  /*13ac0*/  IMAD.WIDE R6, R0, -0x70, R4 ;  /* 0xffffff9000067825 */ /* 0x002fc800078e0204 */
        /* <DEDUP_REMOVED lines=9> */
[----:B------:R-:W-:Y:S01]  /*13b60*/  FADD.FTZ R223, R25, R3 ;  /* 0x0000000319df7221 */ /* 0x000fe20000010000 */
[----:B------:R-:W-:-:S04]  /*13b70*/  IMAD.U32 R3, RZ, RZ, UR15 ;  /* 0x0000000fff037e24 */ /* 0x000fc8000f8e00ff */
[----:B------:R-:W-:Y:S01]  /*13b80*/  IMAD.WIDE R186, R3, -0x70, R176 ;  /* 0xffffff9003ba7825 */ /* 0x000fe200078e02b0 */
[----:B---3--:R-:W-:-:S03]  /*13b90*/  LEA R34, R237, UR5, 0x1 ;  /* 0x00000005ed227c11 */ /* 0x008fc6000f8e08ff */
[----:B------:R-:W-:-:S04]  /*13ba0*/  IMAD.WIDE R184, R3, 0x70, R186 ;  /* 0x0000007003b87825 */ /* 0x000fc800078e02ba */
[----:B------:R-:W-:Y:S02]  /*13bb0*/  VIADD R0, R34, 0xa000 ;  /* 0x0000a00022007836 */ /* 0x000fe40000000000 */
[----:B------:R-:W-:-:S04]  /*13bc0*/  IMAD.WIDE R182, R3, -0x70, R184 ;  /* 0xffffff9003b67825 */ /* 0x000fc800078e02b8 */
[----:B------:R-:W-:Y:S02]  /*13bd0*/  VIADD R27, R34, 0xa040 ;  /* 0x0000a040221b7836 */ /* 0x000fe40000000000 */
[----:B------:R-:W-:Y:S02]  /*13be0*/  @P5 VIADD R27, R0, 0xffffffc0 ;  /* 0xffffffc0001b5836 */ /* 0x000fe40000000000 */
[----:B------:R-:W-:Y:S02]  /*13bf0*/  IMAD.U32 R0, RZ, RZ, UR9 ;  /* 0x00000009ff007e24 */ /* 0x000fe4000f8e00ff */
[----:B------:R-:W-:-:S04]  /*13c00*/  IMAD.WIDE R174, R3, 0x70, R182 ;  /* 0x0000007003ae7825 */ /* 0x000fc800078e02b6 */
[----:B------:R-:W-:-:S04]  /*13c10*/  IMAD.WIDE R30, R0, 0x2, R4 ;  /* 0x00000002001e7825 */ /* 0x000fc800078e0204 */
[----:B------:R-:W-:-:S04]  /*13c20*/  IMAD.U32 R0, RZ, RZ, UR15 ;  /* 0x0000000fff007e24 */ /* 0x000fc8000f8e00ff */
[----:B------:R-:W-:-:S04]  /*13c30*/  IMAD.WIDE R172, R0, -0x70, R174 ;  /* 0xffffff9000ac7825 */ /* 0x000fc800078e02ae */
[----:B------:R-:W-:-:S05]  /*13c40*/  IMAD.MOV.U32 R0, RZ, RZ, R12 ;  /* 0x000000ffff007224 */ /* 0x000fca00078e000c */
[----:B------:R-:W-:-:S04]  /*13c50*/  LOP3.LUT R0, R0, 0xff, RZ, 0xc0, !PT ;  /* 0x000000ff00007812 */ /* 0x000fc800078ec0ff */
[----:B------:R-:W-:Y:S02]  /*13c60*/  ISETP.LE.U32.AND P1, PT, R0, UR11, PT ;  /* 0x0000000b00007c0c */ /* 0x000fe4000bf23070 */
[----:B------:R-:W-:Y:S02]  /*13c70*/  F2FP.F16.F32.PACK_AB R23, R23, R133 ;  /* 0x000000851717723e */ /* 0x000fe400000000ff */
[----:B------:R-:W-:Y:S02]  /*13c80*/  PRMT R0, R12, 0x7771, RZ ;  /* 0x000077710c007816 */ /* 0x000fe400000000ff */
[----:B------:R-:W-:Y:S02]  /*13c90*/  PRMT R136, R23, 0x7610, R136 ;  /* 0x0000761017887816 */ /* 0x000fe40000000088 */
[----:B------:R-:W-:Y:S02]  /*13ca0*/  ISETP.GT.U32.AND P5, PT, R0, UR11, PT ;  /* 0x0000000b00007c0c */ /* 0x000fe4000bfa4070 */
[----:B------:R-:W-:-:S02]  /*13cb0*/  PRMT R0, R12, 0x7772, RZ ;  /* 0x000077720c007816 */ /* 0x000fc400000000ff */
[----:B------:R-:W-:Y:S01]  /*13cc0*/  PRMT R135, R23, 0x7632, R135 ;  /* 0x0000763217877816 */ /* 0x000fe20000000087 */
[----:B------:R-:W-:Y:S01]  /*13cd0*/  @!P1 HADD2 R36, -R136.H0_H0, -RZ.H0_H0 ;  /* 0xa00000ff88249230 */ /* 0x000fe20000000900 */
[----:B------:R-:W-:Y:S01]  /*13ce0*/  ISETP.GT.U32.AND P4, PT, R0, UR11, PT ;  /* 0x0000000b00007c0c */ /* 0x000fe2000bf84070 */
[----:B------:R1:W-:Y:S01]  /*13cf0*/  STG.E.U16 desc[UR30][R32.64+-0xc0], R9 ;  /* 0xffff400920007986 */ /* 0x0003e2000c10151e */
[----:B------:R-:W-:Y:S02]  /*13d00*/  PRMT R0, R12, 0x7773, RZ ;  /* 0x000077730c007816 */ /* 0x000fe400000000ff */
[----:B------:R-:W-:Y:S01]  /*13d10*/  PRMT R3, R8, 0x7773, RZ ;  /* 0x0000777308037816 */ /* 0x000fe200000000ff */
[----:B------:R-:W-:Y:S04]  /*13d20*/  STG.E.U16 desc[UR30][R172.64+-0xc0], R19 ;  /* 0xffff4013ac007986 */ /* 0x000fe8000c10151e */
[----:B------:R-:W-:Y:S01]  /*13d30*/  STG.E.U16 desc[UR30][R172.64+-0xbe], R18 ;  /* 0xffff4212ac007986 */ /* 0x000fe2000c10151e */
[----:B-1----:R-:W-:-:S02]  /*13d40*/  F2FP.F16.F32.PACK_AB R9, R21, R22 ;  /* 0x000000161509723e */ /* 0x002fc400000000ff */
[----:B------:R-:W-:Y:S02]  /*13d50*/  PRMT R22, R136, 0x5410, R135 ;  /* 0x0000541088167816 */ /* 0x000fe40000000087 */
[----:B------:R-:W-:Y:S02]  /*13d60*/  @!P1 PRMT R136, R36, 0x5410, RZ ;  /* 0x0000541024889816 */ /* 0x000fe400000000ff */
[----:B------:R-:W-:Y:S02]  /*13d70*/  ISETP.GT.U32.AND P1, PT, R0, UR11, PT ;  /* 0x0000000b00007c0c */ /* 0x000fe4000bf24070 */
[C---:B------:R-:W-:Y:S02]  /*13d80*/  PRMT R133, R9.reuse, 0x7632, R133 ;  /* 0x0000763209857816 */ /* 0x040fe40000000085 */
[----:B------:R-:W-:Y:S01]  /*13d90*/  PRMT R0, R8, 0x7772, RZ ;  /* 0x0000777208007816 */ /* 0x000fe200000000ff */
[----:B------:R1:W-:Y:S01]  /*13da0*/  STG.E.U16 desc[UR30][R174.64+-0xc0], R15 ;  /* 0xffff400fae007986 */ /* 0x0003e2000c10151e */
[----:B------:R-:W-:-:S07]  /*13db0*/  PRMT R134, R9, 0x7610, R134 ;  /* 0x0000761009867816 */ /* 0x000fce0000000086 */
[----:B------:R-:W-:Y:S01]  /*13dc0*/  @P1 HADD2 R38, -R133.H0_H0, -RZ.H0_H0 ;  /* 0xa00000ff85261230 */ /* 0x000fe20000000900 */
[----:B------:R-:W-:-:S04]  /*13dd0*/  PRMT R21, R134, 0x5410, R133 ;  /* 0x0000541086157816 */ /* 0x000fc80000000085 */
[----:B------:R-:W-:Y:S01]  /*13de0*/  @P1 PRMT R133, R38, 0x5410, RZ ;  /* 0x0000541026851816 */ /* 0x000fe200000000ff */
[----:B------:R-:W-:Y:S02]  /*13df0*/  IMAD.MOV.U32 R4, RZ, RZ, R8 ;  /* 0x000000ffff047224 */ /* 0x000fe400078e0008 */
[----:B------:R-:W-:Y:S01]  /*13e00*/  @P5 HADD2 R37, -R135.H0_H0, -RZ.H0_H0 ;  /* 0xa00000ff87255230 */ /* 0x000fe20000000900 */
[----:B-1----:R-:W-:Y:S02]  /*13e10*/  PRMT R15, R0, 0x5410, R3 ;  /* 0x00005410000f7816 */ /* 0x002fe40000000003 */
[C---:B------:R-:W-:Y:S02]  /*13e20*/  PRMT R3, R10.reuse, 0x7773, RZ ;  /* 0x000077730a037816 */ /* 0x040fe400000000ff */
[----:B------:R-:W-:-:S04]  /*13e30*/  PRMT R0, R10, 0x7772, RZ ;  /* 0x000077720a007816 */ /* 0x000fc800000000ff */
[----:B------:R-:W-:Y:S02]  /*13e40*/  PRMT R38, R0, 0x5410, R3 ;  /* 0x0000541000267816 */ /* 0x000fe40000000003 */
[C---:B------:R-:W-:Y:S02]  /*13e50*/  LOP3.LUT R0, R14.reuse, 0xffff, RZ, 0xc0, !PT ;  /* 0x0000ffff0e007812 */ /* 0x040fe400078ec0ff */
[----:B------:R-:W-:Y:S02]  /*13e60*/  LOP3.LUT R3, R14, 0xff, RZ, 0xc0, !PT ;  /* 0x000000ff0e037812 */ /* 0x000fe400078ec0ff */
[----:B------:R-:W-:Y:S02]  /*13e70*/  SHF.R.U32.HI R0, RZ, 0x8, R0 ;  /* 0x00000008ff007819 */ /* 0x000fe40000011600 */
[----:B------:R-:W-:Y:S02]  /*13e80*/  PRMT R5, R8, 0x7771, RZ ;  /* 0x0000777108057816 */ /* 0x000fe400000000ff */
[----:B------:R-:W-:-:S02]  /*13e90*/  LOP3.LUT R4, R4, 0xff, RZ, 0xc0, !PT ;  /* 0x000000ff04047812 */ /* 0x000fc400078ec0ff */
[--C-:B------:R-:W-:Y:S02]  /*13ea0*/  PRMT R8, R3, 0x5410, R0.reuse ;  /* 0x0000541003087816 */ /* 0x100fe40000000000 */
[----:B------:R-:W-:Y:S01]  /*13eb0*/  PRMT R0, R14, 0x7632, R0 ;  /* 0x000076320e007816 */ /* 0x000fe20000000000 */
[----:B------:R-:W-:Y:S01]  /*13ec0*/  IMAD.MOV.U32 R36, RZ, RZ, R10 ;  /* 0x000000ffff247224 */ /* 0x000fe200078e000a */
[----:B------:R-:W-:Y:S02]  /*13ed0*/  @P5 PRMT R135, R37, 0x5410, RZ ;  /* 0x0000541025875816 */ /* 0x000fe400000000ff */
[----:B------:R-:W-:Y:S02]  /*13ee0*/  PRMT R37, R10, 0x7771, RZ ;  /* 0x000077710a257816 */ /* 0x000fe400000000ff */
[----:B------:R-:W-:Y:S02]  /*13ef0*/  PRMT R10, R4, 0x5410, R5 ;  /* 0x00005410040a7816 */ /* 0x000fe40000000005 */
[----:B------:R-:W-:-:S02]  /*13f00*/  SHF.R.U32.HI R5, RZ, 0x18, R14 ;  /* 0x00000018ff057819 */ /* 0x000fc4000001160e */
[----:B------:R-:W-:Y:S01]  /*13f10*/  LOP3.LUT R0, R0, 0xff, RZ, 0xc0, !PT ;  /* 0x000000ff00007812 */ /* 0x000fe200078ec0ff */
[----:B------:R-:W-:Y:S01]  /*13f20*/  USHF.L.U32 UR15, UR11, 0x10, URZ ;  /* 0x000000100b0f7899 */ /* 0x000fe200080006ff */
[C---:B------:R-:W-:Y:S02]  /*13f30*/  PRMT R4, R12.reuse, 0x7773, RZ ;  /* 0x000077730c047816 */ /* 0x040fe400000000ff */
[----:B------:R-:W-:Y:S02]  /*13f40*/  PRMT R3, R12, 0x7772, RZ ;  /* 0x000077720c037816 */ /* 0x000fe400000000ff */
[----:B------:R-:W-:Y:S02]  /*13f50*/  PRMT R6, R0, 0x5410, R5 ;  /* 0x0000541000067816 */ /* 0x000fe40000000005 */
[----:B------:R-:W-:Y:S01]  /*13f60*/  LOP3.LUT R0, R11, 0xffff, RZ, 0xc0, !PT ;  /* 0x0000ffff0b007812 */ /* 0x000fe200078ec0ff */
[----:B------:R-:W-:Y:S01]  /*13f70*/  ULOP3.LUT UR15, UR11, 0xff0000, UR15, 0xf8, !UPT ;  /* 0x00ff00000b0f7892 */ /* 0x000fe2000f8ef80f */
[----:B------:R-:W-:-:S02]  /*13f80*/  PRMT R14, R3, 0x5410, R4 ;  /* 0x00005410030e7816 */ /* 0x000fc40000000004 */
[----:B------:R-:W-:Y:S02]  /*13f90*/  SHF.R.U32.HI R0, RZ, 0x8, R0 ;  /* 0x00000008ff007819 */ /* 0x000fe40000011600 */
[----:B------:R-:W-:Y:S01]  /*13fa0*/  LOP3.LUT R3, R11, 0xff, RZ, 0xc0, !PT ;  /* 0x000000ff0b037812 */ /* 0x000fe200078ec0ff */
[----:B------:R1:W-:Y:S01]  /*13fb0*/  STG.E.U16 desc[UR30][R176.64+-0xbe], R13 ;  /* 0xffff420db0007986 */ /* 0x0003e2000c10151e */
[----:B------:R-:W-:-:S03]  /*13fc0*/  IMAD.U32 R216, RZ, RZ, UR15 ;  /* 0x0000000fffd87e24 */ /* 0x000fc6000f8e00ff */
[----:B------:R-:W-:Y:S01]  /*13fd0*/  STG.E.U16 desc[UR30][R30.64+-0xc0], R17 ;  /* 0xffff40111e007986 */ /* 0x000fe2000c10151e */
[----:B------:R-:W-:-:S03]  /*13fe0*/  IMAD.MOV.U32 R7, RZ, RZ, R12 ;  /* 0x000000ffff077224 */ /* 0x000fc600078e000c */
[----:B------:R-:W-:Y:S01]  /*13ff0*/  STG.E.U16 desc[UR30][R30.64+-0xbe], R16 ;  /* 0xffff42101e007986 */ /* 0x000fe2000c10151e */
[----:B------:R-:W-:-:S03]  /*14000*/  SHF.R.U32.HI R5, RZ, 0x18, R11 ;  /* 0x00000018ff057819 */ /* 0x000fc6000001160b */
[----:B------:R-:W2:Y:S01]  /*14010*/  LDSM.16.MT88.4 R16, [R34+0xa000] ;  /* 0x00a000002210783b */ /* 0x000ea20000004200 */
[----:B------:R-:W-:Y:S02]  /*14020*/  PRMT R9, R12, 0x7771, RZ ;  /* 0x000077710c097816 */ /* 0x000fe400000000ff */
[--C-:B-1----:R-:W-:Y:S02]  /*14030*/  PRMT R13, R3, 0x5410, R0.reuse ;  /* 0x00005410030d7816 */ /* 0x102fe40000000000 */
[----:B------:R-:W-:-:S04]  /*14040*/  PRMT R0, R11, 0x7632, R0 ;  /* 0x000076320b007816 */ /* 0x000fc80000000000 */
[----:B------:R-:W-:Y:S02]  /*14050*/  LOP3.LUT R4, R0, 0xff, RZ, 0xc0, !PT ;  /* 0x000000ff00047812 */ /* 0x000fe400078ec0ff */
[----:B------:R-:W-:Y:S02]  /*14060*/  HSET2.LE.AND R0, R8, R216, PT ;  /* 0x000000d808007233 */ /* 0x000fe40003803000 */
[----:B------:R-:W-:Y:S02]  /*14070*/  PRMT R12, R4, 0x5410, R5 ;  /* 0x00005410040c7816 */ /* 0x000fe40000000005 */
[----:B------:R-:W-:Y:S02]  /*14080*/  LOP3.LUT R3, R7, 0xff, RZ, 0xc0, !PT ;  /* 0x000000ff07037812 */ /* 0x000fe400078ec0ff */
[----:B------:R-:W-:Y:S02]  /*14090*/  LOP3.LUT R8, R236, R0, RZ, 0xc0, !PT ;  /* 0x00000000ec087212 */ /* 0x000fe400078ec0ff */
[----:B------:R-:W-:-:S02]  /*140a0*/  LOP3.LUT R4, R15, 0xff00ff, RZ, 0xc0, !PT ;  /* 0x00ff00ff0f047812 */ /* 0x000fc400078ec0ff */
[--C-:B------:R-:W-:Y:S02]  /*140b0*/  HSET2.LE.AND R0, R6, R216.reuse, PT ;  /* 0x000000d806007233 */ /* 0x100fe40003803000 */
[----:B------:R-:W-:Y:S02]  /*140c0*/  PRMT R5, R3, 0x5410, R9 ;  /* 0x0000541003057816 */ /* 0x000fe40000000009 */
[--C-:B------:R-:W-:Y:S02]  /*140d0*/  HSET2.LE.AND R4, R4, R216.reuse, PT ;  /* 0x000000d804047233 */ /* 0x100fe40003803000 */
[----:B------:R-:W-:Y:S02]  /*140e0*/  LOP3.LUT R9, R231, R0, RZ, 0xc0, !PT ;  /* 0x00000000e7097212 */ /* 0x000fe400078ec0ff */
[--C-:B------:R-:W-:Y:S02]  /*140f0*/  HSET2.LE.AND R0, R13, R216.reuse, PT ;  /* 0x000000d80d007233 */ /* 0x100fe40003803000 */
[----:B------:R-:W-:-:S02]  /*14100*/  HSET2.LE.AND R3, R10, R216, PT ;  /* 0x000000d80a037233 */ /* 0x000fc40003803000 */
[----:B------:R-:W-:Y:S02]  /*14110*/  LOP3.LUT R11, R229, R4, RZ, 0xc0, !PT ;  /* 0x00000004e50b7212 */ /* 0x000fe400078ec0ff */
[----:B------:R-:W-:Y:S02]  /*14120*/  LOP3.LUT R4, R228, R0, RZ, 0xc0, !PT ;  /* 0x00000000e4047212 */ /* 0x000fe400078ec0ff */
[--C-:B------:R-:W-:Y:S02]  /*14130*/  HSET2.LE.AND R0, R12, R216.reuse, PT ;  /* 0x000000d80c007233 */ /* 0x100fe40003803000 */
[----:B------:R-:W-:Y:S02]  /*14140*/  LOP3.LUT R10, R230, R3, RZ, 0xc0, !PT ;  /* 0x00000003e60a7212 */ /* 0x000fe400078ec0ff */
[----:B------:R-:W-:Y:S02]  /*14150*/  HSET2.LE.AND R3, R5, R216, PT ;  /* 0x000000d805037233 */ /* 0x000fe40003803000 */
[----:B------:R-:W-:Y:S01]  /*14160*/  LOP3.LUT R5, R199, R0, RZ, 0xc0, !PT ;  /* 0x00000000c7057212 */ /* 0x000fe200078ec0ff */
[----:B------:R-:W-:Y:S01]  /*14170*/  IMAD.MOV.U32 R0, RZ, RZ, 0x20 ;  /* 0x00000020ff007424 */ /* 0x000fe200078e00ff */
[----:B------:R-:W-:-:S04]  /*14180*/  LOP3.LUT P1, RZ, R204, 0x2, RZ, 0xc0, !PT ;  /* 0x00000002ccff7812 */ /* 0x000fc8000782c0ff */
[----:B------:R-:W-:-:S05]  /*14190*/  SEL R0, R0, 0xffffffe0, !P1 ;  /* 0xffffffe000007807 */ /* 0x000fca0004800000 */
[----:B------:R-:W-:Y:S01]  /*141a0*/  IMAD.IADD R24, R34, 0x1, R0 ;  /* 0x0000000122187824 */ /* 0x000fe200078e0200 */
[----:B------:R-:W-:Y:S01]  /*141b0*/  LOP3.LUT R7, R14, 0xff00ff, RZ, 0xc0, !PT ;  /* 0x00ff00ff0e077812 */ /* 0x000fe200078ec0ff */
[----:B--2---:R-:W-:Y:S03]  /*141c0*/  HMMA.16816.F32 R40, R8, R16, R152 ;  /* 0x000000100828723c */ /* 0x004fe60000001898 */
[----:B------:R-:W1:Y:S01]  /*141d0*/  LDSM.16.MT88.4 R12, [R24+0xa000] ;  /* 0x00a00000180c783b */ /* 0x000e620000004200 */
[----:B------:R-:W-:-:S03]  /*141e0*/  @P4 HADD2 R39, -R134.H0_H0, -RZ.H0_H0 ;  /* 0xa00000ff86274230 */ /* 0x000fc60000000900 */
[----:B------:R2:W-:Y:S02]  /*141f0*/  STG.E.U16 desc[UR30][R32.64+-0xb0], R20 ;  /* 0xffff501420007986 */ /* 0x0005e4000c10151e */
[----:B------:R-:W-:Y:S02]  /*14200*/  @P4 PRMT R134, R39, 0x5410, RZ ;  /* 0x0000541027864816 */ /* 0x000fe400000000ff */
[----:B------:R-:W-:-:S08]  /*14210*/  HSET2.LE.AND R7, R7, R216, PT ;  /* 0x000000d807077233 */ /* 0x000fd00003803000 */
[----:B------:R-:W-:Y:S02]  /*14220*/  IMAD.MOV.U32 R199, RZ, RZ, R41 ;  /* 0x000000ffffc77224 */ /* 0x000fe400078e0029 */
[----:B------:R-:W-:Y:S02]  /*14230*/  IMAD.MOV.U32 R127, RZ, RZ, R42 ;  /* 0x000000ffff7f7224 */ /* 0x000fe400078e002a */
[----:B------:R-:W-:Y:S02]  /*14240*/  IMAD.MOV.U32 R39, RZ, RZ, R43 ;  /* 0x000000ffff277224 */ /* 0x000fe400078e002b */
[----:B--2---:R-:W-:Y:S02]  /*14250*/  IMAD.MOV.U32 R20, RZ, RZ, R40 ;  /* 0x000000ffff147224 */ /* 0x004fe400078e0028 */
[----:B------:R-:W-:Y:S01]  /*14260*/  HMMA.16816.F32 R40, R8, R18, R148 ;  /* 0x000000120828723c */ /* 0x000fe20000001894 */
[----:B------:R-:W-:Y:S02]  /*14270*/  LOP3.LUT R6, R22, R3, RZ, 0xc0, !PT ;  /* 0x0000000316067212 */ /* 0x000fe400078ec0ff */
[----:B------:R-:W-:Y:S01]  /*14280*/  LOP3.LUT R7, R21, R7, RZ, 0xc0, !PT ;  /* 0x0000000715077212 */ /* 0x000fe200078ec0ff */
[----:B------:R-:W-:-:S02]  /*14290*/  IMAD.IADD R25, R0, 0x1, R27 ;  /* 0x0000000100197824 */ /* 0x000fc400078e021b */
[----:B------:R-:W-:Y:S02]  /*142a0*/  IMAD.MOV.U32 R151, RZ, RZ, R20 ;  /* 0x000000ffff977224 */ /* 0x000fe400078e0014 */
[----:B------:R-:W2:Y:S01]  /*142b0*/  LDSM.16.MT88.4 R20, [R27] ;  /* 0x000000001b14783b */ /* 0x000ea20000004200 */
[----:B-1----:R-:W-:Y:S08]  /*142c0*/  HMMA.16816.F32 R144, R8, R12, R144 ;  /* 0x0000000c0890723c */ /* 0x002ff00000001890 */
[----:B------:R-:W-:Y:S02]  /*142d0*/  HMMA.16816.F32 R168, R4, R16, R168 ;  /* 0x0000001004a8723c */ /* 0x000fe400000018a8 */
[----:B------:R-:W-:-:S02]  /*142e0*/  IMAD.MOV.U32 R3, RZ, RZ, R40 ;  /* 0x000000ffff037224 */ /* 0x000fc400078e0028 */
[----:B------:R-:W-:Y:S02]  /*142f0*/  IMAD.MOV.U32 R150, RZ, RZ, R41 ;  /* 0x000000ffff967224 */ /* 0x000fe400078e0029 */
[----:B------:R-:W-:Y:S02]  /*14300*/  IMAD.MOV.U32 R149, RZ, RZ, R42 ;  /* 0x000000ffff957224 */ /* 0x000fe400078e002a */
[C---:B------:R-:W-:Y:S01]  /*14310*/  HMMA.16816.F32 R164, R4.reuse, R18, R164 ;  /* 0x0000001204a4723c */ /* 0x040fe200000018a4 */
[----:B------:R-:W-:Y:S01]  /*14320*/  IMAD.MOV.U32 R148, RZ, RZ, R43 ;  /* 0x000000ffff947224 */ /* 0x000fe200078e002b */
[----:B------:R-:W1:Y:S06]  /*14330*/  LDSM.16.MT88.4 R16, [R25] ;  /* 0x000000001910783b */ /* 0x000e6c0000004200 */
[C---:B------:R-:W-:Y:S08]  /*14340*/  HMMA.16816.F32 R160, R4.reuse, R12, R160 ;  /* 0x0000000c04a0723c */ /* 0x040ff000000018a0 */
[-C--:B------:R-:W-:Y:S08]  /*14350*/  HMMA.16816.F32 R156, R4, R14.reuse, R156 ;  /* 0x0000000e049c723c */ /* 0x080ff0000000189c */
[----:B------:R-:W-:Y:S01]  /*14360*/  HMMA.16816.F32 R40, R8, R14, R140 ;  /* 0x0000000e0828723c */ /* 0x000fe2000000188c */
[----:B------:R-:W3:Y:S01]  /*14370*/  LDSM.16.MT88.4 R12, [R34+0xb000] ;  /* 0x00b00000220c783b */ /* 0x000ee20000004200 */
[----:B------:R-:W-:-:S03]  /*14380*/  IMAD.MOV.U32 R0, RZ, RZ, R26 ;  /* 0x000000ffff007224 */ /* 0x000fc600078e001a */
[----:B------:R-:W-:Y:S03]  /*14390*/  LDSM.16.MT88.4 R140, [R24+0xa800] ;  /* 0x00a80000188c783b */ /* 0x000fe60000004200 */
[----:B--2---:R-:W-:Y:S01]  /*143a0*/  HMMA.16816.F32 R68, R4, R20, R48 ;  /* 0x000000140444723c */ /* 0x004fe20000001830 */
[----:B------:R-:W-:Y:S02]  /*143b0*/  IMAD.MOV.U32 R50, RZ, RZ, R250 ;  /* 0x000000ffff327224 */ /* 0x000fe400078e00fa */
[----:B------:R-:W-:Y:S02]  /*143c0*/  IMAD.MOV.U32 R49, RZ, RZ, R249 ;  /* 0x000000ffff317224 */ /* 0x000fe400078e00f9 */
[----:B------:R-:W-:-:S03]  /*143d0*/  IMAD.MOV.U32 R48, RZ, RZ, R248 ;  /* 0x000000ffff307224 */ /* 0x000fc600078e00f8 */
[C---:B------:R-:W-:Y:S08]  /*143e0*/  HMMA.16816.F32 R152, R8.reuse, R22, R212 ;  /* 0x000000160898723c */ /* 0x040ff000000018d4 */
[C---:B-1----:R-:W-:Y:S08]  /*143f0*/  HMMA.16816.F32 R248, R8.reuse, R16, R224 ;  /* 0x0000001008f8723c */ /* 0x042ff000000018e0 */
[----:B------:R-:W-:Y:S08]  /*14400*/  HMMA.16816.F32 R236, R8, R20, R200 ;  /* 0x0000001408ec723c */ /* 0x000ff000000018c8 */
[C---:B------:R-:W-:Y:S01]  /*14410*/  HMMA.16816.F32 R44, R4.reuse, R22, R44 ;  /* 0x00000016042c723c */ /* 0x040fe2000000182c */
[----:B------:R-:W1:Y:S07]  /*14420*/  LDSM.16.MT88.4 R20, [R24+0xb000] ;  /* 0x00b000001814783b */ /* 0x000e6e0000004200 */
[C---:B------:R-:W-:Y:S08]  /*14430*/  HMMA.16816.F32 R56, R4.reuse, R16, R56 ;  /* 0x000000100438723c */ /* 0x040ff00000001838 */
[-C--:B------:R-:W-:Y:S08]  /*14440*/  HMMA.16816.F32 R60, R4, R18.reuse, R60 ;  /* 0x00000012043c723c */ /* 0x080ff0000000183c */
[C---:B------:R-:W-:Y:S01]  /*14450*/  HMMA.16816.F32 R224, R8.reuse, R18, R64 ;  /* 0x0000001208e0723c */ /* 0x040fe20000001840 */
[----:B------:R-:W2:Y:S07]  /*14460*/  LDSM.16.MT88.4 R16, [R27+0x1000] ;  /* 0x001000001b10783b */ /* 0x000eae0000004200 */
[-C--:B---3--:R-:W-:Y:S08]  /*14470*/  HMMA.16816.F32 R228, R8, R12.reuse, R244 ;  /* 0x0000000c08e4723c */ /* 0x088ff000000018f4 */
[C---:B------:R-:W-:Y:S08]  /*14480*/  HMMA.16816.F32 R72, R4.reuse, R12, R72 ;  /* 0x0000000c0448723c */ /* 0x040ff00000001848 */
[----:B------:R-:W-:Y:S01]  /*14490*/  HMMA.16816.F32 R76, R4, R14, R76 ;  /* 0x0000000e044c723c */ /* 0x000fe2000000184c */
[----:B------:R-:W-:Y:S01]  /*144a0*/  LOP3.LUT R0, R0, 0xff, RZ, 0xc0, !PT ;  /* 0x000000ff00007812 */ /* 0x000fe200078ec0ff */
[----:B------:R-:W-:-:S06]  /*144b0*/  IMAD.MOV.U32 R51, RZ, RZ, R3 ;  /* 0x000000ffff337224 */ /* 0x000fcc00078e0003 */
[----:B------:R-:W-:Y:S01]  /*144c0*/  HMMA.16816.F32 R212, R8, R14, R80 ;  /* 0x0000000e08d4723c */ /* 0x000fe20000001850 */
[----:B------:R-:W3:Y:S01]  /*144d0*/  LDSM.16.MT88.4 R12, [R25+0x1000] ;  /* 0x00100000190c783b */ /* 0x000ee20000004200 */
[----:B------:R-:W-:-:S03]  /*144e0*/  PRMT R3, R26, 0x7772, RZ ;  /* 0x000077721a037816 */ /* 0x000fc600000000ff */
[----:B------:R-:W-:Y:S03]  /*144f0*/  LDSM.16.MT88.4 R64, [R25+0x800] ;  /* 0x000800001940783b */ /* 0x000fe60000004200 */
[C---:B-1----:R-:W-:Y:S08]  /*14500*/  HMMA.16816.F32 R88, R4.reuse, R20, R88 ;  /* 0x000000140458723c */ /* 0x042ff00000001858 */
[C---:B------:R-:W-:Y:S08]  /*14510*/  HMMA.16816.F32 R92, R4.reuse, R22, R92 ;  /* 0x00000016045c723c */ /* 0x040ff0000000185c */
[C---:B--2---:R-:W-:Y:S08]  /*14520*/  HMMA.16816.F32 R104, R4.reuse, R16, R104 ;  /* 0x000000100468723c */ /* 0x044ff00000001868 */
[----:B------:R-:W-:Y:S08]  /*14530*/  HMMA.16816.F32 R108, R4, R18, R108 ;  /* 0x00000012046c723c */ /* 0x000ff0000000186c */
[C---:B------:R-:W-:Y:S08]  /*14540*/  HMMA.16816.F32 R84, R8.reuse, R20, R84 ;  /* 0x000000140854723c */ /* 0x040ff00000001854 */
[----:B------:R-:W-:Y:S01]  /*14550*/  HMMA.16816.F32 R100, R8, R16, R100 ;  /* 0x000000100864723c */ /* 0x000fe20000001864 */
[----:B------:R-:W-:Y:S01]  /*14560*/  IMAD.MOV.U32 R244, RZ, RZ, R51 ;  /* 0x000000fffff47224 */ /* 0x000fe200078e0033 */
[----:B------:R-:W-:Y:S06]  /*14570*/  LDSM.16.MT88.4 R80, [R34+0xb800] ;  /* 0x00b800002250783b */ /* 0x000fec0000004200 */
[C---:B---3--:R-:W-:Y:S08]  /*14580*/  HMMA.16816.F32 R120, R4.reuse, R12, R120 ;  /* 0x0000000c0478723c */ /* 0x048ff00000001878 */
[----:B------:R-:W-:Y:S01]  /*14590*/  HMMA.16816.F32 R52, R4, R14, R52 ;  /* 0x0000000e0434723c */ /* 0x000fe20000001834 */
[----:B------:R-:W-:-:S02]  /*145a0*/  PRMT R5, R26, 0x7771, RZ ;  /* 0x000077711a057816 */ /* 0x000fc400000000ff */
[----:B------:R-:W-:-:S05]  /*145b0*/  PRMT R4, R26, 0x7773, RZ ;  /* 0x000077731a047816 */ /* 0x000fca00000000ff */
[C---:B------:R-:W-:Y:S08]  /*145c0*/  HMMA.16816.F32 R20, R8.reuse, R22, R96 ;  /* 0x000000160814723c */ /* 0x040ff00000001860 */
[C---:B------:R-:W-:Y:S08]  /*145d0*/  HMMA.16816.F32 R16, R8.reuse, R18, R112 ;  /* 0x000000120810723c */ /* 0x040ff00000001870 */
[C---:B------:R-:W-:Y:S01]  /*145e0*/  HMMA.16816.F32 R116, R8.reuse, R12, R116 ;  /* 0x0000000c0874723c */ /* 0x040fe20000001874 */
[----:B------:R-:W-:Y:S01]  /*145f0*/  PRMT R12, R3, 0x5410, R4 ;  /* 0x00005410030c7816 */ /* 0x000fe20000000004 */
[----:B------:R-:W1:Y:S06]  /*14600*/  LDSM.16.MT88.4 R96, [R24+0xb800] ;  /* 0x00b800001860783b */ /* 0x000e6c0000004200 */
[----:B------:R-:W-:Y:S01]  /*14610*/  HMMA.16816.F32 R200, R8, R14, R128 ;  /* 0x0000000e08c8723c */ /* 0x000fe20000001880 */
[----:B------:R-:W-:Y:S01]  /*14620*/  PRMT R9, R0, 0x5410, R5 ;  /* 0x0000541000097816 */ /* 0x000fe20000000005 */
[----:B------:R-:W-:Y:S01]  /*14630*/  IMAD.MOV.U32 R245, RZ, RZ, R150 ;  /* 0x000000fffff57224 */ /* 0x000fe200078e0096 */
[C---:B------:R-:W-:Y:S01]  /*14640*/  LOP3.LUT R0, R29.reuse, 0xffff, RZ, 0xc0, !PT ;  /* 0x0000ffff1d007812 */ /* 0x040fe200078ec0ff */
[----:B------:R-:W-:Y:S01]  /*14650*/  IMAD.MOV.U32 R246, RZ, RZ, R149 ;  /* 0x000000fffff67224 */ /* 0x000fe200078e0095 */
[----:B------:R-:W-:Y:S01]  /*14660*/  LOP3.LUT R3, R29, 0xff, RZ, 0xc0, !PT ;  /* 0x000000ff1d037812 */ /* 0x000fe200078ec0ff */
[----:B------:R-:W-:Y:S01]  /*14670*/  IMAD.MOV.U32 R247, RZ, RZ, R148 ;  /* 0x000000fffff77224 */ /* 0x000fe200078e0094 */
[----:B------:R-:W-:Y:S01]  /*14680*/  SHF.R.U32.HI R0, RZ, 0x8, R0 ;  /* 0x00000008ff007819 */ /* 0x000fe20000011600 */
[----:B------:R-:W-:Y:S01]  /*14690*/  LDSM.16.MT88.4 R112, [R27+0x1800] ;  /* 0x001800001b70783b */ /* 0x000fe20000004200 */
[----:B------:R-:W-:-:S02]  /*146a0*/  LOP3.LUT R6, R36, 0xff, RZ, 0xc0, !PT ;  /* 0x000000ff24067812 */ /* 0x000fc400078ec0ff */
[----:B------:R-:W-:Y:S02]  /*146b0*/  PRMT R10, R3, 0x5410, R0 ;  /* 0x00005410030a7816 */ /* 0x000fe40000000000 */
[----:B------:R-:W-:Y:S02]  /*146c0*/  PRMT R3, R29, 0x7632, R3 ;  /* 0x000076321d037816 */ /* 0x000fe40000000003 */
[----:B------:R-:W-:Y:S02]  /*146d0*/  LOP3.LUT R0, R28, 0xffff, RZ, 0xc0, !PT ;  /* 0x0000ffff1c007812 */ /* 0x000fe400078ec0ff */
[----:B------:R-:W-:Y:S02]  /*146e0*/  PRMT R11, R6, 0x5410, R37 ;  /* 0x00005410060b7816 */ /* 0x000fe40000000025 */
[----:B------:R-:W-:Y:S02]  /*146f0*/  LOP3.LUT R5, R3, 0xff, RZ, 0xc0, !PT ;  /* 0x000000ff03057812 */ /* 0x000fe400078ec0ff */
[----:B------:R-:W-:-:S02]  /*14700*/  LOP3.LUT R6, R28, 0xff, RZ, 0xc0, !PT ;  /* 0x000000ff1c067812 */ /* 0x000fc400078ec0ff */
[----:B------:R-:W-:Y:S02]  /*14710*/  SHF.R.U32.HI R3, RZ, 0x8, R0 ;  /* 0x00000008ff037819 */ /* 0x000fe40000011600 */
[----:B------:R-:W-:Y:S02]  /*14720*/  PRMT R4, R28, 0x7632, R4 ;  /* 0x000076321c047816 */ /* 0x000fe40000000004 */
[----:B------:R-:W-:Y:S02]  /*14730*/  PRMT R3, R6, 0x5410, R3 ;  /* 0x0000541006037816 */ /* 0x000fe40000000003 */
[----:B------:R-:W-:Y:S02]  /*14740*/  SHF.R.U32.HI R8, RZ, 0x18, R28 ;  /* 0x00000018ff087819 */ /* 0x000fe4000001161c */
[----:B------:R-:W-:Y:S01]  /*14750*/  LOP3.LUT R0, R4, 0xff, RZ, 0xc0, !PT ;  /* 0x000000ff04007812 */ /* 0x000fe200078ec0ff */
[----:B------:R-:W-:Y:S01]  /*14760*/  IMAD.MOV.U32 R4, RZ, RZ, R195 ;  /* 0x000000ffff047224 */ /* 0x000fe200078e00c3 */
[----:B------:R-:W-:-:S02]  /*14770*/  HSET2.LE.AND R3, R3, R216, PT ;  /* 0x000000d803037233 */ /* 0x000fc40003803000 */
[----:B------:R-:W-:-:S03]  /*14780*/  PRMT R0, R0, 0x5410, R8 ;  /* 0x0000541000007816 */ /* 0x000fc60000000008 */
[----:B------:R-:W-:Y:S01]  /*14790*/  LOP3.LUT R124, R4, R3, RZ, 0xc0, !PT ;  /* 0x00000003047c7212 */ /* 0x000fe200078ec0ff */
[----:B------:R-:W-:Y:S01]  /*147a0*/  IMAD.MOV.U32 R3, RZ, RZ, R188 ;  /* 0x000000ffff037224 */ /* 0x000fe200078e00bc */
[----:B------:R-:W-:Y:S02]  /*147b0*/  HSET2.LE.AND R0, R0, R216, PT ;  /* 0x000000d800007233 */ /* 0x000fe40003803000 */
[----:B------:R-:W-:-:S03]  /*147c0*/  SHF.R.U32.HI R7, RZ, 0x18, R29 ;  /* 0x00000018ff077819 */ /* 0x000fc6000001161d */
[----:B------:R-:W-:Y:S01]  /*147d0*/  LOP3.LUT R125, R3, R0, RZ, 0xc0, !PT ;  /* 0x00000000037d7212 */ /* 0x000fe200078ec0ff */
[----:B------:R-:W-:Y:S01]  /*147e0*/  IMAD.MOV.U32 R3, RZ, RZ, R189 ;  /* 0x000000ffff037224 */ /* 0x000fe200078e00bd */
[--C-:B------:R-:W-:Y:S02]  /*147f0*/  HSET2.LE.AND R0, R9, R216.reuse, PT ;  /* 0x000000d809007233 */ /* 0x100fe40003803000 */
[----:B------:R-:W-:Y:S02]  /*14800*/  PRMT R5, R5, 0x5410, R7 ;  /* 0x0000541005057816 */ /* 0x000fe40000000007 */
[--C-:B------:R-:W-:Y:S02]  /*14810*/  HSET2.LE.AND R4, R10, R216.reuse, PT ;  /* 0x000000d80a047233 */ /* 0x100fe40003803000 */
[----:B------:R-:W-:Y:S02]  /*14820*/  LOP3.LUT R126, R3, R0, RZ, 0xc0, !PT ;  /* 0x00000000037e7212 */ /* 0x000fe400078ec0ff */
[----:B------:R-:W-:-:S02]  /*14830*/  HSET2.LE.AND R3, R5, R216, PT ;  /* 0x000000d805037233 */ /* 0x000fc40003803000 */
[----:B------:R-:W-:Y:S01]  /*14840*/  HSET2.LE.AND R0, R11, R216, PT ;  /* 0x000000d80b007233 */ /* 0x000fe20003803000 */
[----:B------:R-:W-:Y:S01]  /*14850*/  IMAD.MOV.U32 R8, RZ, RZ, R151 ;  /* 0x000000ffff087224 */ /* 0x000fe200078e0097 */
[----:B------:R-:W-:Y:S01]  /*14860*/  LOP3.LUT R128, R48, R4, RZ, 0xc0, !PT ;  /* 0x0000000430807212 */ /* 0x000fe200078ec0ff */
[----:B------:R-:W2:Y:S01]  /*14870*/  LDSM.16.MT88.4 R148, [R34+0xa800] ;  /* 0x00a800002294783b */ /* 0x000ea20000004200 */
[----:B------:R-:W-:Y:S02]  /*14880*/  LOP3.LUT R129, R49, R3, RZ, 0xc0, !PT ;  /* 0x0000000331817212 */ /* 0x000fe400078ec0ff */
[----:B------:R-:W-:Y:S02]  /*14890*/  LOP3.LUT R130, R50, R0, RZ, 0xc0, !PT ;  /* 0x0000000032827212 */ /* 0x000fe400078ec0ff */
[----:B------:R-:W3:Y:S04]  /*148a0*/  LDSM.16.MT88.4 R48, [R27+0x800] ;  /* 0x000800001b30783b */ /* 0x000ee80000004200 */
[----:B------:R-:W4:Y:S01]  /*148b0*/  LDSM.16.MT88.4 R24, [R25+0x1800] ;  /* 0x001800001918783b */ /* 0x000f220000004200 */
[----:B------:R-:W-:-:S02]  /*148c0*/  LOP3.LUT R3, R38, 0xff00ff, RZ, 0xc0, !PT ;  /* 0x00ff00ff26037812 */ /* 0x000fc400078ec0ff */
[----:B------:R-:W-:-:S03]  /*148d0*/  LOP3.LUT R0, R12, 0xff00ff, RZ, 0xc0, !PT ;  /* 0x00ff00ff0c007812 */ /* 0x000fc600078ec0ff */
[--C-:B------:R-:W-:Y:S02]  /*148e0*/  HSET2.LE.AND R3, R3, R216.reuse, PT ;  /* 0x000000d803037233 */ /* 0x100fe40003803000 */
[----:B------:R-:W-:-:S03]  /*148f0*/  HSET2.LE.AND R0, R0, R216, PT ;  /* 0x000000d800007233 */ /* 0x000fc60003803000 */
[----:B------:R-:W-:Y:S01]  /*14900*/  LOP3.LUT R131, R243, R3, RZ, 0xc0, !PT ;  /* 0x00000003f3837212 */ /* 0x000fe200078ec0ff */
[----:B------:R-:W-:Y:S01]  /*14910*/  IMAD.MOV.U32 R3, RZ, RZ, R192 ;  /* 0x000000ffff037224 */ /* 0x000fe200078e00c0 */
[----:B------:R-:W-:Y:S01]  /*14920*/  STG.E.U16 desc[UR30][R32.64+-0xae], R198 ;  /* 0xffff52c620007986 */ /* 0x000fe2000c10151e */
[----:B------:R-:W-:-:S03]  /*14930*/  IMAD.MOV.U32 R10, RZ, RZ, R127 ;  /* 0x000000ffff0a7224 */ /* 0x000fc600078e007f */
[----:B------:R-:W-:Y:S01]  /*14940*/  LOP3.LUT R127, R3, R0, RZ, 0xc0, !PT ;  /* 0x00000000037f7212 */ /* 0x000fe200078ec0ff */
[----:B------:R-:W-:Y:S01]  /*14950*/  STG.E.U16 desc[UR30][R172.64+-0xb0], R197 ;  /* 0xffff50c5ac007986 */ /* 0x000fe2000c10151e */
[----:B------:R-:W-:-:S03]  /*14960*/  IMAD.MOV.U32 R9, RZ, RZ, R199 ;  /* 0x000000ffff097224 */ /* 0x000fc600078e00c7 */
[----:B------:R-:W-:Y:S01]  /*14970*/  STG.E.U16 desc[UR30][R172.64+-0xae], R196 ;  /* 0xffff52c4ac007986 */ /* 0x000fe2000c10151e */
[----:B------:R-:W-:-:S03]  /*14980*/  IMAD.MOV.U32 R11, RZ, RZ, R39 ;  /* 0x000000ffff0b7224 */ /* 0x000fc600078e0027 */
[----:B------:R-:W-:Y:S04]  /*14990*/  STG.E.U16 desc[UR30][R176.64+-0xb0], R136 ;  /* 0xffff5088b0007986 */ /* 0x000fe8000c10151e */
[----:B------:R-:W-:Y:S04]  /*149a0*/  STG.E.U16 desc[UR30][R176.64+-0xae], R135 ;  /* 0xffff5287b0007986 */ /* 0x000fe8000c10151e */
        /* <DEDUP_REMOVED lines=9> */
[----:B------:R2:W-:Y:S04]  /*14a40*/  STG.E.U16 desc[UR30][R184.64+-0xa0], R242 ;  /* 0xffff60f2b8007986 */ /* 0x0005e8000c10151e */
[----:B------:R3:W-:Y:S01]  /*14a50*/  STG.E.U16 desc[UR30][R184.64+-0x9e], R241 ;  /* 0xffff62f1b8007986 */ /* 0x0007e2000c10151e */
[----:B------:R-:W-:Y:S03]  /*14a60*/  HMMA.16816.F32 R140, R128, R142, R40 ;  /* 0x0000008e808c723c */ /* 0x000fe60000001828 */
[----:B------:R3:W-:Y:S04]  /*14a70*/  STG.E.U16 desc[UR30][R30.64+-0xa0], R233 ;  /* 0xffff60e91e007986 */ /* 0x0007e8000c10151e */
[----:B------:R3:W-:Y:S01]  /*14a80*/  STG.E.U16 desc[UR30][R30.64+-0x9e], R219 ;  /* 0xffff62db1e007986 */ /* 0x0007e2000c10151e */
[C---:B-1----:R-:W-:Y:S03]  /*14a90*/  HMMA.16816.F32 R88, R124.reuse, R96, R88 ;  /* 0x000000607c58723c */ /* 0x042fe60000001858 */
[----:B------:R1:W-:Y:S04]  /*14aa0*/  STG.E.U16 desc[UR30][R32.64+-0x90], R181 ;  /* 0xffff70b520007986 */ /* 0x0003e8000c10151e */
[----:B------:R1:W-:Y:S01]  /*14ab0*/  STG.E.U16 desc[UR30][R32.64+-0x8e], R180 ;  /* 0xffff72b420007986 */ /* 0x0003e2000c10151e */
[C---:B------:R-:W-:Y:S03]  /*14ac0*/  HMMA.16816.F32 R92, R124.reuse, R98, R92 ;  /* 0x000000627c5c723c */ /* 0x040fe6000000185c */
[----:B------:R1:W-:Y:S04]  /*14ad0*/  STG.E.U16 desc[UR30][R182.64+-0x90], R179 ;  /* 0xffff70b3b6007986 */ /* 0x0003e8000c10151e */
[----:B------:R1:W-:Y:S01]  /*14ae0*/  STG.E.U16 desc[UR30][R182.64+-0x8e], R178 ;  /* 0xffff72b2b6007986 */ /* 0x0003e2000c10151e */
[C---:B--2---:R-:W-:Y:S03]  /*14af0*/  HMMA.16816.F32 R168, R124.reuse, R148, R168 ;  /* 0x000000947ca8723c */ /* 0x044fe600000018a8 */
[----:B------:R1:W-:Y:S04]  /*14b00*/  STG.E.U16 desc[UR30][R174.64+-0x90], R210 ;  /* 0xffff70d2ae007986 */ /* 0x0003e8000c10151e */
[----:B------:R1:W-:Y:S01]  /*14b10*/  STG.E.U16 desc[UR30][R174.64+-0x8e], R207 ;  /* 0xffff72cfae007986 */ /* 0x0003e2000c10151e */
[C---:B------:R-:W-:Y:S03]  /*14b20*/  HMMA.16816.F32 R164, R124.reuse, R150, R164 ;  /* 0x000000967ca4723c */ /* 0x040fe600000018a4 */
[----:B------:R1:W-:Y:S05]  /*14b30*/  STG.E.U16 desc[UR30][R30.64+-0x90], R206 ;  /* 0xffff70ce1e007986 */ /* 0x0003ea000c10151e */
[C---:B---3--:R-:W-:Y:S01]  /*14b40*/  HMMA.16816.F32 R40, R124.reuse, R48, R68 ;  /* 0x000000307c28723c */ /* 0x048fe20000001844 */
[----:B------:R1:W-:Y:S07]  /*14b50*/  STG.E.U16 desc[UR30][R30.64+-0x8e], R205 ;  /* 0xffff72cd1e007986 */ /* 0x0003ee000c10151e */
[C---:B------:R-:W-:Y:S08]  /*14b60*/  HMMA.16816.F32 R44, R124.reuse, R50, R44 ;  /* 0x000000327c2c723c */ /* 0x040ff0000000182c */
[C---:B------:R-:W-:Y:S08]  /*14b70*/  HMMA.16816.F32 R56, R124.reuse, R64, R56 ;  /* 0x000000407c38723c */ /* 0x040ff00000001838 */
[C---:B------:R-:W-:Y:S08]  /*14b80*/  HMMA.16816.F32 R60, R124.reuse, R66, R60 ;  /* 0x000000427c3c723c */ /* 0x040ff0000000183c */
[C---:B------:R-:W-:Y:S08]  /*14b90*/  HMMA.16816.F32 R72, R124.reuse, R80, R72 ;  /* 0x000000507c48723c */ /* 0x040ff00000001848 */
[C---:B------:R-:W-:Y:S08]  /*14ba0*/  HMMA.16816.F32 R76, R124.reuse, R82, R76 ;  /* 0x000000527c4c723c */ /* 0x040ff0000000184c */
[C---:B------:R-:W-:Y:S08]  /*14bb0*/  HMMA.16816.F32 R104, R124.reuse, R112, R104 ;  /* 0x000000707c68723c */ /* 0x040ff00000001868 */
[C---:B------:R-:W-:Y:S08]  /*14bc0*/  HMMA.16816.F32 R108, R124.reuse, R114, R108 ;  /* 0x000000727c6c723c */ /* 0x040ff0000000186c */
[----:B----4-:R-:W-:Y:S08]  /*14bd0*/  HMMA.16816.F32 R120, R124, R24, R120 ;  /* 0x000000187c78723c */ /* 0x010ff00000001878 */
        /* <DEDUP_REMOVED lines=16> */
[----:B-----5:R-:W-:-:S02]  /*14ce0*/  IMAD.MOV.U32 R133, RZ, RZ, R218 ;  /* 0x000000ffff857224 */ /* 0x020fc400078e00da */
[----:B------:R-:W-:Y:S01]  /*14cf0*/  IMAD.MOV.U32 R134, RZ, RZ, R211 ;  /* 0x000000ffff867224 */ /* 0x000fe200078e00d3 */
[----:B------:R-:W-:Y:S01]  /*14d00*/  IADD3.X R213, PT, PT, R33, -0x1, RZ, P1, !PT ;  /* 0xffffffff21d57810 */ /* 0x000fe20000ffe4ff */
[----:B------:R-:W-:Y:S02]  /*14d10*/  IMAD.MOV.U32 R136, RZ, RZ, R234 ;  /* 0x000000ffff887224 */ /* 0x000fe400078e00ea */
[----:B------:R-:W-:Y:S01]  /*14d20*/  IMAD.MOV.U32 R135, RZ, RZ, R240 ;  /* 0x000000ffff877224 */ /* 0x000fe200078e00f0 */
[----:B-1----:R-:W-:Y:S11]  /*14d30*/  BRA.U !UP1, `(.L_x_1537) ;  /* 0x0000004509c87547 */ /* 0x002ff6000b800000 */
[----:B------:R-:W2:Y:S04]  /*14d40*/  LDL R8, [R1+0x64] ;  /* 0x0000640001087983 */ /* 0x000ea80000100800 */
[----:B------:R-:W3:Y:S01]  /*14d50*/  LDL R28, [R1+0x60] ;  /* 0x00006000011c7983 */ /* 0x000ee20000100800 */
[----:B------:R-:W-:Y:S01]  /*14d60*/  UIADD3 UR8, UPT, UPT, UR25, -0x5, URZ ;  /* 0xfffffffb19087890 */ /* 0x000fe2000fffe0ff */
[----:B------:R-:W-:-:S04]  /*14d70*/  DEPBAR.LE SB0, 0x0 ;  /* 0x000080000000791a */ /* 0x000fc80000000000 */
[----:B------:R-:W4:Y:S04]  /*14d80*/  LDL.LU R29, [R1+0x44] ;  /* 0x00004400011d7983 */ /* 0x000f280000300800 */
[----:B------:R-:W5:Y:S04]  /*14d90*/  LDL.LU R239, [R1+0x14] ;  /* 0x0000140001ef7983 */ /* 0x000f680000300800 */
[----:B------:R-:W5:Y:S04]  /*14da0*/  LDL.64 R14, [R1+0x98] ;  /* 0x00009800010e7983 */ /* 0x000f680000100a00 */
[----:B------:R-:W5:Y:S04]  /*14db0*/  LDL.64 R244, [R1+0x90] ;  /* 0x0000900001f47983 */ /* 0x000f680000100a00 */
[----:B------:R-:W5:Y:S04]  /*14dc0*/  LDL.64 R246, [R1+0x88] ;  /* 0x0000880001f67983 */ /* 0x000f680000100a00 */
[----:B------:R-:W5:Y:S04]  /*14dd0*/  LDL.LU R199, [R1+0x10] ;  /* 0x0000100001c77983 */ /* 0x000f680000300800 */
[----:B------:R-:W5:Y:S01]  /*14de0*/  LDL.LU R13, [R1+0x48] ;  /* 0x00004800010d7983 */ /* 0x000f620000300800 */
[----:B------:R-:W-:-:S04]  /*14df0*/  UIMAD.WIDE.U32 UR18, UR8, UR6, URZ ;  /* 0x00000006081272a5 */ /* 0x000fc8000f8e00ff */
        /* <DEDUP_REMOVED lines=8> */
[----:B------:R-:W-:Y:S01]  /*14e80*/  MOV R5, UR9 ;  /* 0x0000000900057c02 */ /* 0x000fe20008000f00 */
        /* <DEDUP_REMOVED lines=12> */
[C---:B-----5:R-:W-:Y:S02]  /*14f50*/  IMAD.IADD R3, R239.reuse, 0x1, R35 ;  /* 0x00000001ef037824 */ /* 0x060fe400078e0223 */
[----:B------:R-:W-:Y:S01]  /*14f60*/  IADD3 R0, PT, PT, R239, R21, RZ ;  /* 0x00000015ef007210 */ /* 0x000fe20007ffe0ff */
[----:B------:R-:W-:Y:S01]  /*14f70*/  @!PT LDS RZ, [RZ] ;  /* 0x00000000fffff984 */ /* 0x000fe20000000800 */
[----:B------:R-:W-:Y:S01]  /*14f80*/  @!PT LDS RZ, [RZ] ;  /* 0x00000000fffff984 */ /* 0x000fe20000000800 */
[----:B------:R-:W-:Y:S01]  /*14f90*/  @!PT LDS RZ, [RZ] ;  /* 0x00000000fffff984 */ /* 0x000fe20000000800 */
[----:B------:R-:W-:Y:S01]  /*14fa0*/  @!P2 LDGSTS.E.BYPASS.LTC128B.128 [R217+0xb000], desc[UR30][R6.64+0x80] ;  /* 0x0b00008006d9afae */ /* 0x000fe2000b981a1e */
[----:B------:R-:W-:Y:S02]  /*14fb0*/  IMAD.MOV.U32 R22, RZ, RZ, R14 ;  /* 0x000000ffff167224 */ /* 0x000fe400078e000e */
[----:B------:R-:W-:Y:S01]  /*14fc0*/  IMAD.MOV.U32 R23, RZ, RZ, R15 ;  /* 0x000000ffff177224 */ /* 0x000fe200078e000f */
[----:B------:R-:W-:Y:S01]  /*14fd0*/  @P2 STS.128 [R217+0xb000], RZ ;  /* 0x00b000ffd9002388 */ /* 0x000fe20000000c00 */
[----:B------:R-:W-:-:S02]  /*14fe0*/  IMAD.MOV.U32 R236, RZ, RZ, R244 ;  /* 0x000000ffffec7224 */ /* 0x000fc400078e00f4 */
[----:B------:R-:W-:Y:S01]  /*14ff0*/  IMAD.MOV.U32 R237, RZ, RZ, R245 ;  /* 0x000000ffffed7224 */ /* 0x000fe200078e00f5 */
[----:B------:R-:W-:Y:S01]  /*15000*/  @!PT LDS RZ, [RZ] ;  /* 0x00000000fffff984 */ /* 0x000fe20000000800 */
[----:B------:R-:W-:Y:S01]  /*15010*/  @!PT LDS RZ, [RZ] ;  /* 0x00000000fffff984 */ /* 0x000fe20000000800 */
[----:B------:R-:W-:Y:S01]  /*15020*/  @!PT LDS RZ, [RZ] ;  /* 0x00000000fffff984 */ /* 0x000fe20000000800 */
[----:B------:R-:W-:Y:S01]  /*15030*/  @!P3 LDGSTS.E.BYPASS.LTC128B.128 [R217+0xa800], desc[UR30][R4.64] ;  /* 0x0a80000004d9bfae */ /* 0x000fe2000b981a1e */
[----:B------:R-:W-:Y:S01]  /*15040*/  MOV R250, R246 ;  /* 0x000000f600fa7202 */ /* 0x000fe20000000f00 */
[----:B------:R-:W-:Y:S02]  /*15050*/  IMAD.MOV.U32 R251, RZ, RZ, R247 ;  /* 0x000000fffffb7224 */ /* 0x000fe400078e00f7 */
[----:B------:R-:W-:Y:S01]  /*15060*/  @P3 STS.128 [R217+0xa800], RZ ;  /* 0x00a800ffd9003388 */ /* 0x000fe20000000c00 */
[----:B------:R-:W-:Y:S01]  /*15070*/  MOV R243, R199 ;  /* 0x000000c700f37202 */ /* 0x000fe20000000f00 */
[----:B------:R-:W-:Y:S02]  /*15080*/  IMAD.MOV.U32 R238, RZ, RZ, R22 ;  /* 0x000000ffffee7224 */ /* 0x000fe400078e0016 */
[----:B------:R-:W-:Y:S01]  /*15090*/  @!PT LDS RZ, [RZ] ;  /* 0x00000000fffff984 */ /* 0x000fe20000000800 */
[----:B------:R-:W-:Y:S01]  /*150a0*/  @!PT LDS RZ, [RZ] ;  /* 0x00000000fffff984 */ /* 0x000fe20000000800 */
[----:B------:R-:W-:Y:S01]  /*150b0*/  @!PT LDS RZ, [RZ] ;  /* 0x00000000fffff984 */ /* 0x000fe20000000800 */
[----:B------:R1:W-:Y:S01]  /*150c0*/  @!P2 LDGSTS.E.BYPASS.LTC128B.128 [R217+0xb800], desc[UR30][R4.64+0x80] ;  /* 0x0b80008004d9afae */ /* 0x0003e2000b981a1e */
[----:B------:R-:W-:Y:S01]  /*150d0*/  IMAD.IADD R20, R13, 0x1, R239 ;  /* 0x000000010d147824 */ /* 0x000fe200078e02ef */
[----:B------:R-:W-:-:S02]  /*150e0*/  MOV R239, R23 ;  /* 0x0000001700ef7202 */ /* 0x000fc40000000f00 */
[----:B------:R-:W-:Y:S04]  /*150f0*/  @P2 STS.128 [R217+0xb800], RZ ;  /* 0x00b800ffd9002388 */ /* 0x000fe80000000c00 */
[----:B------:R-:W-:Y:S04]  /*15100*/  LDSM.16.M88.4 R172, [R252+UR5+0x8000] ;  /* 0x00800005fcac783b */ /* 0x000fe80008000200 */
[----:B------:R-:W2:Y:S04]  /*15110*/  LDSM.16.M88.4 R8, [R21+0x2000] ;  /* 0x002000001508783b */ /* 0x000ea80000000200 */
[----:B------:R-:W3:Y:S04]  /*15120*/  LDSM.16.M88.4 R28, [R252+UR5+0x8800] ;  /* 0x00880005fc1c783b */ /* 0x000ee80008000200 */
[----:B------:R-:W-:Y:S04]  /*15130*/  LDSM.16.M88.4 R24, [R20+0x8000] ;  /* 0x008000001418783b */ /* 0x000fe80000000200 */
[----:B------:R-:W-:Y:S04]  /*15140*/  LDSM.16.M88.4 R176, [R20+0x8800] ;  /* 0x0088000014b0783b */ /* 0x000fe80000000200 */
[----:B-1----:R-:W1:Y:S04]  /*15150*/  LDSM.16.M88.4 R4, [R0+0x2000] ;  /* 0x002000000004783b */ /* 0x002e680000000200 */
[----:B------:R-:W4:Y:S04]  /*15160*/  LDSM.16.M88.4 R12, [R21] ;  /* 0x00000000150c783b */ /* 0x000f280000000200 */
[----:B------:R-:W5:Y:S04]  /*15170*/  LDL.64 R244, [R1+0x68] ;  /* 0x0000680001f47983 */ /* 0x000f680000100a00 */
[----:B------:R-:W5:Y:S04]  /*15180*/  LDL.64 R246, [R1+0x70] ;  /* 0x0000700001f67983 */ /* 0x000f680000100a00 */
[----:B------:R-:W4:Y:S04]  /*15190*/  LDSM.16.M88.4 R16, [R0] ;  /* 0x000000000010783b */ /* 0x000f280000000200 */
[----:B------:R-:W0:Y:S01]  /*151a0*/  LDGDEPBAR ;  /* 0x00000000000079af */ /* 0x000e220000000000 */
[C---:B--2---:R-:W-:Y:S08]  /*151b0*/  HMMA.16816.F32 R188, R8.reuse, R172, RZ ;  /* 0x000000ac08bc723c */ /* 0x044ff000000018ff */
[C---:B---3--:R-:W-:Y:S08]  /*151c0*/  HMMA.16816.F32 R180, R8.reuse, R28, RZ ;  /* 0x0000001c08b4723c */ /* 0x048ff000000018ff */
[C---:B------:R-:W-:Y:S08]  /*151d0*/  HMMA.16816.F32 R184, R8.reuse, R174, RZ ;  /* 0x000000ae08b8723c */ /* 0x040ff000000018ff */
[----:B------:R-:W-:Y:S08]  /*151e0*/  HMMA.16816.F32 R8, R8, R30, RZ ;  /* 0x0000001e0808723c */ /* 0x000ff000000018ff */
[C---:B-1----:R-:W-:Y:S08]  /*151f0*/  HMMA.16816.F32 R188, R4.reuse, R24, R188 ;  /* 0x0000001804bc723c */ /* 0x042ff000000018bc */
[C---:B------:R-:W-:Y:S08]  /*15200*/  HMMA.16816.F32 R224, R4.reuse, R176, R180 ;  /* 0x000000b004e0723c */ /* 0x040ff000000018b4 */
[C---:B------:R-:W-:Y:S08]  /*15210*/  HMMA.16816.F32 R184, R4.reuse, R26, R184 ;  /* 0x0000001a04b8723c */ /* 0x040ff000000018b8 */
[----:B------:R-:W-:Y:S01]  /*15220*/  HMMA.16816.F32 R212, R4, R178, R8 ;  /* 0x000000b204d4723c */ /* 0x000fe20000001808 */
[----:B------:R-:W-:Y:S07]  /*15230*/  LDSM.16.M88.4 R8, [R35] ;  /* 0x000000002308783b */ /* 0x000fee0000000200 */
[C---:B----4-:R-:W-:Y:S08]  /*15240*/  HMMA.16816.F32 R4, R12.reuse, R172, RZ ;  /* 0x000000ac0c04723c */ /* 0x050ff000000018ff */
[C---:B------:R-:W-:Y:S08]  /*15250*/  HMMA.16816.F32 R172, R12.reuse, R174, RZ ;  /* 0x000000ae0cac723c */ /* 0x040ff000000018ff */
[C---:B------:R-:W-:Y:S08]  /*15260*/  HMMA.16816.F32 R180, R12.reuse, R28, RZ ;  /* 0x0000001c0cb4723c */ /* 0x040ff000000018ff */
[----:B------:R-:W-:Y:S01]  /*15270*/  HMMA.16816.F32 R28, R12, R30, RZ ;  /* 0x0000001e0c1c723c */ /* 0x000fe200000018ff */
[----:B------:R-:W1:Y:S07]  /*15280*/  LDSM.16.M88.4 R12, [R235+0x8000] ;  /* 0x00800000eb0c783b */ /* 0x000e6e0000000200 */
[C---:B------:R-:W-:Y:S01]  /*15290*/  HMMA.16816.F32 R196, R16.reuse, R24, R4 ;  /* 0x0000001810c4723c */ /* 0x040fe20000001804 */
[----:B------:R-:W2:Y:S07]  /*152a0*/  LDSM.16.M88.4 R4, [R35+0x2000] ;  /* 0x002000002304783b */ /* 0x000eae0000000200 */
[C---:B------:R-:W-:Y:S01]  /*152b0*/  HMMA.16816.F32 R172, R16.reuse, R26, R172 ;  /* 0x0000001a10ac723c */ /* 0x040fe200000018ac */
[----:B------:R-:W3:Y:S07]  /*152c0*/  LDSM.16.M88.4 R24, [R235+0x8800] ;  /* 0x00880000eb18783b */ /* 0x000eee0000000200 */
[C---:B------:R-:W-:Y:S08]  /*152d0*/  HMMA.16816.F32 R200, R16.reuse, R176, R180 ;  /* 0x000000b010c8723c */ /* 0x040ff000000018b4 */
[----:B------:R-:W-:Y:S01]  /*152e0*/  HMMA.16816.F32 R192, R16, R178, R28 ;  /* 0x000000b210c0723c */ /* 0x000fe2000000181c */
[----:B------:R-:W-:Y:S07]  /*152f0*/  LDSM.16.M88.4 R28, [R243+0x8000] ;  /* 0x00800000f31c783b */ /* 0x000fee0000000200 */
[-C--:B-1----:R-:W-:Y:S08]  /*15300*/  HMMA.16816.F32 R16, R8, R12.reuse, R196 ;  /* 0x0000000c0810723c */ /* 0x082ff000000018c4 */
[C---:B--2---:R-:W-:Y:S08]  /*15310*/  HMMA.16816.F32 R188, R4.reuse, R12, R188 ;  /* 0x0000000c04bc723c */ /* 0x044ff000000018bc */
[C---:B---3--:R-:W-:Y:S08]  /*15320*/  HMMA.16816.F32 R180, R4.reuse, R24, R224 ;  /* 0x0000001804b4723c */ /* 0x048ff000000018e0 */
[C---:B------:R-:W-:Y:S08]  /*15330*/  HMMA.16816.F32 R184, R4.reuse, R14, R184 ;  /* 0x0000000e04b8723c */ /* 0x040ff000000018b8 */
[----:B------:R-:W-:Y:S01]  /*15340*/  HMMA.16816.F32 R176, R4, R26, R212 ;  /* 0x0000001a04b0723c */ /* 0x000fe200000018d4 */
[----:B------:R-:W1:Y:S07]  /*15350*/  LDSM.16.M88.4 R4, [R3+0x2000] ;  /* 0x002000000304783b */ /* 0x000e6e0000000200 */
[C---:B------:R-:W-:Y:S01]  /*15360*/  HMMA.16816.F32 R224, R8.reuse, R14, R172 ;  /* 0x0000000e08e0723c */ /* 0x040fe200000018ac */
[----:B------:R-:W2:Y:S04]  /*15370*/  LDSM.16.M88.4 R172, [R243+0x8800] ;  /* 0x00880000f3ac783b */ /* 0x000ea80000000200 */
[----:B------:R-:W3:Y:S03]  /*15380*/  LDSM.16.M88.4 R12, [R3] ;  /* 0x00000000030c783b */ /* 0x000ee60000000200 */
        /* <DEDUP_REMOVED lines=9> */
[C---:B---3--:R-:W-:Y:S01]  /*15420*/  HMMA.16816.F32 R180, R12.reuse, R28, R16 ;  /* 0x0000001c0cb4723c */ /* 0x048fe20000001810 */
[----:B------:R-:W2:Y:S07]  /*15430*/  LDSM.16.M88.4 R16, [R252+UR5+0x9800] ;  /* 0x00980005fc10783b */ /* 0x000eae0008000200 */
[C---:B------:R-:W-:Y:S08]  /*15440*/  HMMA.16816.F32 R176, R12.reuse, R30, R224 ;  /* 0x0000001e0cb0723c */ /* 0x040ff000000018e0 */
[C---:B------:R-:W-:Y:S08]  /*15450*/  HMMA.16816.F32 R28, R12.reuse, R172, R212 ;  /* 0x000000ac0c1c723c */ /* 0x040ff000000018d4 */
[----:B------:R-:W-:Y:S08]  /*15460*/  HMMA.16816.F32 R12, R12, R174, R200 ;  /* 0x000000ae0c0c723c */ /* 0x000ff000000018c8 */
[C---:B-1----:R-:W-:Y:S08]  /*15470*/  HMMA.16816.F32 R228, R4.reuse, R24, R196 ;  /* 0x0000001804e4723c */ /* 0x042ff000000018c4 */
[C---:B--2---:R-:W-:Y:S08]  /*15480*/  HMMA.16816.F32 R212, R4.reuse, R16, R188 ;  /* 0x0000001004d4723c */ /* 0x044ff000000018bc */
[C---:B------:R-:W-:Y:S08]  /*15490*/  HMMA.16816.F32 R224, R4.reuse, R26, R192 ;  /* 0x0000001a04e0723c */ /* 0x040ff000000018c0 */
[----:B------:R-:W-:Y:S01]  /*154a0*/  HMMA.16816.F32 R200, R4, R18, R184 ;  /* 0x0000001204c8723c */ /* 0x000fe200000018b8 */
[----:B------:R-:W-:Y:S07]  /*154b0*/  LDSM.16.M88.4 R4, [R35+0x6000] ;  /* 0x006000002304783b */ /* 0x000fee0000000200 */
[C---:B------:R-:W-:Y:S01]  /*154c0*/  HMMA.16816.F32 R188, R8.reuse, R16, R28 ;  /* 0x0000001008bc723c */ /* 0x040fe2000000181c */
[----:B------:R-:W-:Y:S07]  /*154d0*/  LDSM.16.M88.4 R28, [R235+0x9000] ;  /* 0x00900000eb1c783b */ /* 0x000fee0000000200 */
[C---:B------:R-:W-:Y:S01]  /*154e0*/  HMMA.16816.F32 R172, R8.reuse, R18, R12 ;  /* 0x0000001208ac723c */ /* 0x040fe2000000180c */
[----:B------:R-:W-:Y:S04]  /*154f0*/  LDSM.16.M88.4 R16, [R20+0x9000] ;  /* 0x009000001410783b */ /* 0x000fe80000000200 */
[----:B------:R-:W-:Y:S03]  /*15500*/  LDSM.16.M88.4 R20, [R20+0x9800] ;  /* 0x009800001414783b */ /* 0x000fe60000000200 */
[C---:B------:R-:W-:Y:S01]  /*15510*/  HMMA.16816.F32 R196, R8.reuse, R24, R180 ;  /* 0x0000001808c4723c */ /* 0x040fe200000018b4 */
[----:B------:R-:W-:Y:S07]  /*15520*/  LDSM.16.M88.4 R12, [R0+0x4000] ;  /* 0x00400000000c783b */ /* 0x000fee0000000200 */
[----:B------:R-:W-:Y:S01]  /*15530*/  HMMA.16816.F32 R192, R8, R26, R176 ;  /* 0x0000001a08c0723c */ /* 0x000fe200000018b0 */
[----:B------:R-:W1:Y:S04]  /*15540*/  LDSM.16.M88.4 R8, [R0+0x6000] ;  /* 0x006000000008783b */ /* 0x000e680000000200 */
[----:B------:R-:W2:Y:S03]  /*15550*/  LDSM.16.M88.4 R24, [R235+0x9800] ;  /* 0x00980000eb18783b */ /* 0x000ea60000000200 */
[C---:B-1----:R-:W-:Y:S08]  /*15560*/  HMMA.16816.F32 R184, R8.reuse, R16, R228 ;  /* 0x0000001008b8723c */ /* 0x042ff000000018e4 */
[C---:B------:R-:W-:Y:S08]  /*15570*/  HMMA.16816.F32 R180, R8.reuse, R18, R224 ;  /* 0x0000001208b4723c */ /* 0x040ff000000018e0 */
[C---:B------:R-:W-:Y:S08]  /*15580*/  HMMA.16816.F32 R176, R8.reuse, R20, R212 ;  /* 0x0000001408b0723c */ /* 0x040ff000000018d4 */
[----:B------:R-:W-:Y:S08]  /*15590*/  HMMA.16816.F32 R8, R8, R22, R200 ;  /* 0x000000160808723c */ /* 0x000ff000000018c8 */
[C---:B------:R-:W-:Y:S08]  /*155a0*/  HMMA.16816.F32 R224, R12.reuse, R16, R196 ;  /* 0x000000100ce0723c */ /* 0x040ff000000018c4 */
[C---:B------:R-:W-:Y:S01]  /*155b0*/  HMMA.16816.F32 R212, R12.reuse, R18, R192 ;  /* 0x000000120cd4723c */ /* 0x040fe200000018c0 */
[----:B------:R-:W-:Y:S07]  /*155c0*/  LDSM.16.M88.4 R16, [R243+0x9000] ;  /* 0x00900000f310783b */ /* 0x000fee0000000200 */
[C---:B------:R-:W-:Y:S08]  /*155d0*/  HMMA.16816.F32 R200, R12.reuse, R20, R188 ;  /* 0x000000140cc8723c */ /* 0x040ff000000018bc */
[----:B------:R-:W-:Y:S01]  /*155e0*/  HMMA.16816.F32 R196, R12, R22, R172 ;  /* 0x000000160cc4723c */ /* 0x000fe200000018ac */
[----:B------:R-:W1:Y:S04]  /*155f0*/  LDSM.16.M88.4 R12, [R35+0x4000] ;  /* 0x00400000230c783b */ /* 0x000e680000000200 */
[----:B------:R-:W-:Y:S03]  /*15600*/  LDSM.16.M88.4 R20, [R243+0x9800] ;  /* 0x00980000f314783b */ /* 0x000fe60000000200 */
[C---:B------:R-:W-:Y:S08]  /*15610*/  HMMA.16816.F32 R192, R4.reuse, R28, R184 ;  /* 0x0000001c04c0723c */ /* 0x040ff000000018b8 */
[C---:B------:R-:W-:Y:S08]  /*15620*/  HMMA.16816.F32 R188, R4.reuse, R30, R180 ;  /* 0x0000001e04bc723c */ /* 0x040ff000000018b4 */
[C---:B--2---:R-:W-:Y:S08]  /*15630*/  HMMA.16816.F32 R184, R4.reuse, R24, R176 ;  /* 0x0000001804b8723c */ /* 0x044ff000000018b0 */
[----:B------:R-:W-:Y:S01]  /*15640*/  HMMA.16816.F32 R180, R4, R26, R8 ;  /* 0x0000001a04b4723c */ /* 0x000fe20000001808 */
[----:B------:R-:W2:Y:S04]  /*15650*/  LDSM.16.M88.4 R4, [R3+0x6000] ;  /* 0x006000000304783b */ /* 0x000ea80000000200 */
[----:B------:R3:W4:Y:S01]  /*15660*/  LDSM.16.M88.4 R8, [R3+0x4000] ;  /* 0x004000000308783b */ /* 0x0007220000000200 */
[----:B------:R-:W-:Y:S01]  /*15670*/  IMAD.U32 R0, RZ, RZ, UR37 ;  /* 0x00000025ff007e24 */ /* 0x000fe2000f8e00ff */
[----:B------:R-:W-:-:S04]  /*15680*/  DEPBAR.LE SB0, 0x0 ;  /* 0x000080000000791a */ /* 0x000fc80000000000 */
[----:B-1----:R-:W-:Y:S01]  /*15690*/  HMMA.16816.F32 R176, R12, R28, R224 ;  /* 0x0000001c0cb0723c */ /* 0x002fe200000018e0 */
[----:B------:R-:W-:-:S07]  /*156a0*/  SHF.L.U32 R35, R204, 0x1, RZ ;  /* 0x00000001cc237819 */ /* 0x000fce00000006ff */
[C---:B------:R-:W-:Y:S08]  /*156b0*/  HMMA.16816.F32 R172, R12.reuse, R30, R212 ;  /* 0x0000001e0cac723c */ /* 0x040ff000000018d4 */
[----:B------:R-:W-:Y:S01]  /*156c0*/  HMMA.16816.F32 R28, R12, R24, R200 ;  /* 0x000000180c1c723c */ /* 0x000fe200000018c8 */
[----:B---3--:R-:W-:-:S07]  /*156d0*/  LOP3.LUT R3, R0, UR8, R251, 0x96, !PT ;  /* 0x0000000800037c12 */ /* 0x008fce000f8e96fb */
[----:B------:R-:W-:Y:S01]  /*156e0*/  HMMA.16816.F32 R12, R12, R26, R196 ;  /* 0x0000001a0c0c723c */ /* 0x000fe200000018c4 */
[----:B------:R-:W-:Y:S01]  /*156f0*/  IMAD.U32 R0, RZ, RZ, UR25 ;  /* 0x00000019ff007e24 */ /* 0x000fe2000f8e00ff */
[----:B------:R-:W-:Y:S02]  /*15700*/  UIADD3 UR6, UPT, UPT, UR36, 0x3c6ef372, URZ ;  /* 0x3c6ef37224067890 */ /* 0x000fe4000fffe0ff */
[----:B------:R-:W-:-:S04]  /*15710*/  UIADD3 UR7, UPT, UPT, UR36, -0x61c88647, URZ ;  /* 0x9e3779b924077890 */ /* 0x000fc8000fffe0ff */
[----:B--2---:R-:W-:Y:S01]  /*15720*/  HMMA.16816.F32 R192, R4, R16, R192 ;  /* 0x0000001004c0723c */ /* 0x004fe200000018c0 */
[----:B------:R-:W-:-:S07]  /*15730*/  UISETP.NE.AND UP0, UPT, UR25, 0x5, UPT ;  /* 0x000000051900788c */ /* 0x000fce000bf05270 */
[C---:B------:R-:W-:Y:S08]  /*15740*/  HMMA.16816.F32 R188, R4.reuse, R18, R188 ;  /* 0x0000001204bc723c */ /* 0x040ff000000018bc */
[C---:B------:R-:W-:Y:S08]  /*15750*/  HMMA.16816.F32 R184, R4.reuse, R20, R184 ;  /* 0x0000001404b8723c */ /* 0x040ff000000018b8 */
[----:B------:R-:W-:Y:S01]  /*15760*/  HMMA.16816.F32 R200, R4, R22, R180 ;  /* 0x0000001604c8723c */ /* 0x000fe200000018b4 */
[----:B------:R-:W-:Y:S01]  /*15770*/  LOP3.LUT R6, R35, 0x6, RZ, 0xc0, !PT ;  /* 0x0000000623067812 */ /* 0x000fe200078ec0ff */
[----:B------:R-:W-:Y:S01]  /*15780*/  IMAD.WIDE.U32 R4, R3, -0x326172a9, RZ ;  /* 0xcd9e8d5703047825 */ /* 0x000fe200078e00ff */
[----:B------:R1:W-:Y:S03]  /*15790*/  STL [R1+0x5c], R35 ;  /* 0x00005c2301007387 */ /* 0x0003e60000100800 */
[----:B------:R-:W-:Y:S01]  /*157a0*/  IMAD R0, R0, 0x20, R6 ;  /* 0x0000002000007824 */ /* 0x000fe200078e0206 */
[----:B-----5:R-:W-:-:S02]  /*157b0*/  LOP3.LUT R133, R4, UR6, R245, 0x96, !PT ;  /* 0x0000000604857c12 */ /* 0x020fc4000f8e96f5 */
[----:B------:R-:W-:Y:S02]  /*157c0*/  LOP3.LUT R134, R238, UR7, R5, 0x96, !PT ;  /* 0x00000007ee867c12 */ /* 0x000fe4000f8e9605 */
[----:B------:R-:W-:Y:S01]  /*157d0*/  LOP3.LUT R136, R4, UR6, R247, 0x96, !PT ;  /* 0x0000000604887c12 */ /* 0x000fe2000f8e96f7 */
[C---:B------:R-:W-:Y:S01]  /*157e0*/  VIADD R4, R0.reuse, 0xffffff61 ;  /* 0xffffff6100047836 */ /* 0x040fe20000000000 */
[C---:B----4-:R-:W-:Y:S01]  /*157f0*/  HMMA.16816.F32 R24, R8.reuse, R18, R172 ;  /* 0x000000120818723c */ /* 0x050fe200000018ac */
[----:B------:R2:W-:Y:S01]  /*15800*/  STL [R1+0x38], R6 ;  /* 0x0000380601007387 */ /* 0x0005e20000100800 */
[C---:B------:R-:W-:Y:S01]  /*15810*/  IADD3 R3, PT, PT, R0.reuse, -0x98, RZ ;  /* 0xffffff6800037810 */ /* 0x040fe20007ffe0ff */
[----:B------:R-:W-:Y:S01]  /*15820*/  VIADD R7, R0, 0xffffff70 ;  /* 0xffffff7000077836 */ /* 0x000fe20000000000 */
[----:B------:R-:W-:Y:S04]  /*15830*/  BAR.SYNC.DEFER_BLOCKING 0x0 ;  /* 0x0000000000007b1d */ /* 0x000fe80000010000 */
[----:B------:R-:W-:Y:S01]  /*15840*/  HMMA.16816.F32 R172, R8, R20, R28 ;  /* 0x0000001408ac723c */ /* 0x000fe2000000181c */
[----:B------:R-:W-:-:S02]  /*15850*/  ISETP.GE.AND P4, PT, R4, R137, PT ;  /* 0x000000890400720c */ /* 0x000fc40003f86270 */
[----:B-1----:R-:W-:Y:S01]  /*15860*/  LOP3.LUT R35, R236, UR7, R5, 0x96, !PT ;  /* 0x00000007ec237c12 */ /* 0x002fe2000f8e9605 */
[----:B------:R-:W-:-:S04]  /*15870*/  VIADD R5, R0, 0xffffff60 ;  /* 0xffffff6000057836 */ /* 0x000fc80000000000 */
[----:B------:R-:W-:Y:S01]  /*15880*/  HMMA.16816.F32 R176, R8, R16, R176 ;  /* 0x0000001008b0723c */ /* 0x000fe200000018b0 */
[----:B------:R-:W-:-:S07]  /*15890*/  ISETP.GE.AND P5, PT, R5, R137, PT ;  /* 0x000000890500720c */ /* 0x000fce0003fa6270 */
[----:B------:R-:W-:Y:S01]  /*158a0*/  HMMA.16816.F32 R28, R8, R22, R12 ;  /* 0x00000016081c723c */ /* 0x000fe2000000180c */
[C---:B------:R-:W-:Y:S01]  /*158b0*/  IADD3 R9, PT, PT, R0.reuse, -0x88, RZ ;  /* 0xffffff7800097810 */ /* 0x040fe20007ffe0ff */
[C---:B------:R-:W-:Y:S01]  /*158c0*/  VIADD R8, R0.reuse, 0xffffff69 ;  /* 0xffffff6900087836 */ /* 0x040fe20000000000 */
[C---:B--2---:R-:W-:Y:S01]  /*158d0*/  IADD3 R6, PT, PT, R0.reuse, -0x8f, RZ ;  /* 0xffffff7100067810 */ /* 0x044fe20007ffe0ff */
[----:B------:R-:W-:Y:S01]  /*158e0*/  VIADD R0, R0, 0xffffff79 ;  /* 0xffffff7900007836 */ /* 0x000fe20000000000 */
[----:B------:R-:W-:Y:S01]  /*158f0*/  I2FP.F32.U32 R10, R5 ;  /* 0x00000005000a7245 */ /* 0x000fe20000201000 */
[----:B------:R-:W-:-:S14]  /*15900*/  BRA.U !UP0, `(.L_x_1541) ;  /* 0x0000000108b07547 */ /* 0x000fdc000b800000 */
        /* <DEDUP_REMOVED lines=10> */
[----:B------:R-:W-:Y:S01]  /*159b0*/  ULEA.HI.X UR12, UR12, UR7, UR13, 0x4, UP0 ;  /* 0x000000070c0c7291 */ /* 0x000fe200080f240d */
[----:B--2---:R-:W-:Y:S01]  /*159c0*/  @!P3 LEA R12, P1, R11, R239, 0x1 ;  /* 0x000000ef0b0cb211 */ /* 0x004fe200078208ff */
[----:B------:R-:W-:-:S05]  /*159d0*/  IMAD.U32 R11, RZ, RZ, UR7 ;  /* 0x00000007ff0b7e24 */ /* 0x000fca000f8e00ff */
        /* <DEDUP_REMOVED lines=9> */
[----:B-1----:R-:W-:Y:S01]  /*15a70*/  MOV R12, UR6 ;  /* 0x00000006000c7c02 */ /* 0x002fe20008000f00 */
[----:B------:R-:W-:-:S03]  /*15a80*/  IMAD.U32 R13, RZ, RZ, UR8 ;  /* 0x00000008ff0d7e24 */ /* 0x000fc6000f8e00ff */
[----:B------:R-:W-:Y:S02]  /*15a90*/  @!P2 LEA.HI.X R15, R12, R243, R11, 0x1, P1 ;  /* 0x000000f30c0fa211 */ /* 0x000fe400008f0c0b */
        /* <DEDUP_REMOVED lines=19> */
.L_x_1541:
[----:B------:R-:W3:Y:S01]  /*15bd0*/  LDL.64 R224, [R1+0x80] ;  /* 0x0000800001e07983 */ /* 0x000ee20000100a00 */
[----:B------:R-:W-:Y:S01]  /*15be0*/  I2FP.F32.U32 R11, R3 ;  /* 0x00000003000b7245 */ /* 0x000fe20000201000 */
[C---:B--2---:R-:W-:Y:S01]  /*15bf0*/  FFMA.FTZ R14, R10.reuse, UR10, R176 ;  /* 0x0000000a0a0e7c23 */ /* 0x044fe200080100b0 */
[----:B------:R-:W-:Y:S01]  /*15c00*/  I2FP.F32.U32 R17, R8 ;  /* 0x0000000800117245 */ /* 0x000fe20000201000 */
[----:B------:R-:W-:Y:S01]  /*15c10*/  FFMA.FTZ R21, R10, UR10, R178 ;  /* 0x0000000a0a157c23 */ /* 0x000fe200080100b2 */
[-C--:B------:R-:W-:Y:S01]  /*15c20*/  ISETP.GE.AND P3, PT, R3, R137.reuse, PT ;  /* 0x000000890300720c */ /* 0x080fe20003f66270 */
[----:B------:R-:W-:Y:S01]  /*15c30*/  FFMA.FTZ R13, R11, UR10, R24 ;  /* 0x0000000a0b0d7c23 */ /* 0x000fe20008010018 */
[----:B------:R-:W-:Y:S01]  /*15c40*/  I2FP.F32.U32 R12, R4 ;  /* 0x00000004000c7245 */ /* 0x000fe20000201000 */
[----:B------:R-:W-:Y:S01]  /*15c50*/  FFMA.FTZ R16, R17, UR10, R25 ;  /* 0x0000000a11107c23 */ /* 0x000fe20008010019 */
[----:B------:R-:W-:Y:S01]  /*15c60*/  ISETP.GE.AND P2, PT, R8, R137, PT ;  /* 0x000000890800720c */ /* 0x000fe20003f46270 */
[----:B------:R-:W-:Y:S01]  /*15c70*/  UIADD3 UR6, UPT, UPT, UR37, 0x76cf5d0a, URZ ;  /* 0x76cf5d0a25067890 */ /* 0x000fe2000fffe0ff */
[----:B------:R-:W-:Y:S01]  /*15c80*/  FSEL R24, R13, -INF , !P3 ;  /* 0xff8000000d187808 */ /* 0x000fe20005800000 */
[C---:B------:R-:W-:Y:S01]  /*15c90*/  FFMA.FTZ R15, R12.reuse, UR10, R177 ;  /* 0x0000000a0c0f7c23 */ /* 0x040fe200080100b1 */
[----:B------:R-:W-:Y:S01]  /*15ca0*/  I2FP.F32.U32 R13, R7 ;  /* 0x00000007000d7245 */ /* 0x000fe20000201000 */
[----:B------:R-:W-:Y:S01]  /*15cb0*/  FFMA.FTZ R22, R12, UR10, R179 ;  /* 0x0000000a0c167c23 */ /* 0x000fe200080100b3 */
[----:B------:R-:W-:Y:S01]  /*15cc0*/  I2FP.F32.U32 R19, R6 ;  /* 0x0000000600137245 */ /* 0x000fe20000201000 */
[----:B------:R-:W-:Y:S01]  /*15cd0*/  UIADD3 UR15, UPT, UPT, UR37, 0x32370b8f, URZ ;  /* 0x32370b8f250f7890 */ /* 0x000fe2000fffe0ff */
[----:B------:R-:W-:Y:S01]  /*15ce0*/  FSEL R176, R16, -INF , !P2 ;  /* 0xff80000010b07808 */ /* 0x000fe20005000000 */
[----:B------:R-:W-:Y:S01]  /*15cf0*/  FFMA.FTZ R16, R13, UR10, R172 ;  /* 0x0000000a0d107c23 */ /* 0x000fe200080100ac */
[----:B------:R-:W-:Y:S01]  /*15d00*/  I2FP.F32.U32 R23, R9 ;  /* 0x0000000900177245 */ /* 0x000fe20000201000 */
[----:B------:R-:W-:Y:S01]  /*15d10*/  FFMA.FTZ R20, R19, UR10, R173 ;  /* 0x0000000a13147c23 */ /* 0x000fe200080100ad */
[----:B------:R-:W-:-:S02]  /*15d20*/  ISETP.GE.AND P1, PT, R7, R137, PT ;  /* 0x000000890700720c */ /* 0x000fc40003f26270 */
[----:B------:R-:W-:Y:S01]  /*15d30*/  FSEL R14, R14, -INF , !P5 ;  /* 0xff8000000e0e7808 */ /* 0x000fe20006800000 */
[----:B------:R-:W-:Y:S01]  /*15d40*/  FFMA.FTZ R18, R23, UR10, R28 ;  /* 0x0000000a17127c23 */ /* 0x000fe2000801001c */
[----:B------:R-:W-:Y:S02]  /*15d50*/  I2FP.F32.U32 R25, R0 ;  /* 0x0000000000197245 */ /* 0x000fe40000201000 */
[-C--:B------:R-:W-:Y:S02]  /*15d60*/  ISETP.GE.AND P5, PT, R6, R137.reuse, PT ;  /* 0x000000890600720c */ /* 0x080fe40003fa6270 */
[----:B------:R-:W-:Y:S02]  /*15d70*/  FSEL R15, R15, -INF , !P4 ;  /* 0xff8000000f0f7808 */ /* 0x000fe40006000000 */
[----:B------:R-:W-:Y:S01]  /*15d80*/  FSEL R180, R16, -INF , !P1 ;  /* 0xff80000010b47808 */ /* 0x000fe20004800000 */
[----:B------:R-:W-:Y:S01]  /*15d90*/  FFMA.FTZ R16, R25, UR10, R29 ;  /* 0x0000000a19107c23 */ /* 0x000fe2000801001d */
[----:B------:R-:W-:-:S02]  /*15da0*/  ISETP.GE.AND P4, PT, R9, R137, PT ;  /* 0x000000890900720c */ /* 0x000fc40003f86270 */
[----:B------:R-:W-:Y:S01]  /*15db0*/  FSEL R181, R20, -INF , !P5 ;  /* 0xff80000014b57808 */ /* 0x000fe20006800000 */
[----:B------:R-:W-:Y:S01]  /*15dc0*/  FFMA.FTZ R20, R11, UR10, R26 ;  /* 0x0000000a0b147c23 */ /* 0x000fe2000801001a */
[----:B------:R-:W-:Y:S02]  /*15dd0*/  ISETP.GE.AND P3, PT, R0, R137, PT ;  /* 0x000000890000720c */ /* 0x000fe40003f66270 */
[-C--:B------:R-:W-:Y:S02]  /*15de0*/  ISETP.GE.AND P1, PT, R4, R132.reuse, PT ;  /* 0x000000840400720c */ /* 0x080fe40003f26270 */
[-C--:B------:R-:W-:Y:S02]  /*15df0*/  ISETP.GE.AND P2, PT, R5, R132.reuse, PT ;  /* 0x000000840500720c */ /* 0x080fe40003f46270 */
[----:B------:R-:W-:Y:S02]  /*15e00*/  ISETP.GE.AND P5, PT, R3, R132, PT ;  /* 0x000000840300720c */ /* 0x000fe40003fa6270 */
[----:B------:R-:W-:-:S02]  /*15e10*/  FSEL R205, R18, -INF , !P4 ;  /* 0xff80000012cd7808 */ /* 0x000fc40006000000 */
[----:B------:R-:W-:Y:S02]  /*15e20*/  FSEL R199, R16, -INF , !P3 ;  /* 0xff80000010c77808 */ /* 0x000fe40005800000 */
[----:B------:R-:W-:Y:S02]  /*15e30*/  FSEL R18, R22, -INF , !P1 ;  /* 0xff80000016127808 */ /* 0x000fe40004800000 */
[----:B------:R-:W-:Y:S01]  /*15e40*/  FSEL R16, R21, -INF , !P2 ;  /* 0xff80000015107808 */ /* 0x000fe20005000000 */
[----:B------:R-:W-:Y:S01]  /*15e50*/  FFMA.FTZ R21, R17, UR10, R27 ;  /* 0x0000000a11157c23 */ /* 0x000fe2000801001b */
[----:B------:R-:W-:Y:S01]  /*15e60*/  FSEL R22, R20, -INF , !P5 ;  /* 0xff80000014167808 */ /* 0x000fe20006800000 */
[----:B------:R-:W-:Y:S01]  /*15e70*/  FFMA.FTZ R20, R13, UR10, R174 ;  /* 0x0000000a0d147c23 */ /* 0x000fe200080100ae */
[-C--:B------:R-:W-:Y:S02]  /*15e80*/  ISETP.GE.AND P4, PT, R8, R132.reuse, PT ;  /* 0x000000840800720c */ /* 0x080fe40003f86270 */
[----:B------:R-:W-:-:S02]  /*15e90*/  ISETP.GE.AND P3, PT, R7, R132, PT ;  /* 0x000000840700720c */ /* 0x000fc40003f66270 */
[----:B------:R-:W-:Y:S02]  /*15ea0*/  FSEL R172, R21, -INF , !P4 ;  /* 0xff80000015ac7808 */ /* 0x000fe40006000000 */
[----:B------:R-:W-:Y:S01]  /*15eb0*/  FSEL R183, R20, -INF , !P3 ;  /* 0xff80000014b77808 */ /* 0x000fe20005800000 */
[----:B------:R-:W-:Y:S01]  /*15ec0*/  FFMA.FTZ R20, R19, UR10, R175 ;  /* 0x0000000a13147c23 */ /* 0x000fe200080100af */
[C---:B------:R-:W-:Y:S02]  /*15ed0*/  ISETP.GE.AND P4, PT, R5.reuse, R139, PT ;  /* 0x0000008b0500720c */ /* 0x040fe40003f86270 */
[----:B------:R-:W-:Y:S01]  /*15ee0*/  ISETP.GE.AND P3, PT, R5, R138, PT ;  /* 0x0000008a0500720c */ /* 0x000fe20003f66270 */
[----:B------:R-:W-:Y:S01]  /*15ef0*/  FFMA.FTZ R5, R23, UR10, R30 ;  /* 0x0000000a17057c23 */ /* 0x000fe2000801001e */
[-C--:B------:R-:W-:Y:S02]  /*15f00*/  ISETP.GE.AND P2, PT, R6, R132.reuse, PT ;  /* 0x000000840600720c */ /* 0x080fe40003f46270 */
[----:B------:R-:W-:-:S02]  /*15f10*/  ISETP.GE.AND P1, PT, R9, R132, PT ;  /* 0x000000840900720c */ /* 0x000fc40003f26270 */
[----:B------:R-:W-:Y:S01]  /*15f20*/  FSEL R196, R20, -INF , !P2 ;  /* 0xff80000014c47808 */ /* 0x000fe20005000000 */
[----:B------:R-:W-:Y:S01]  /*15f30*/  FFMA.FTZ R20, R25, UR10, R31 ;  /* 0x0000000a19147c23 */ /* 0x000fe2000801001f */
[----:B------:R-:W-:Y:S01]  /*15f40*/  FSEL R197, R5, -INF , !P1 ;  /* 0xff80000005c57808 */ /* 0x000fe20004800000 */
[----:B------:R-:W-:Y:S01]  /*15f50*/  FFMA.FTZ R5, R10, UR10, R192 ;  /* 0x0000000a0a057c23 */ /* 0x000fe200080100c0 */
[C---:B------:R-:W-:Y:S02]  /*15f60*/  ISETP.GE.AND P2, PT, R4.reuse, R139, PT ;  /* 0x0000008b0400720c */ /* 0x040fe40003f46270 */
[----:B------:R-:W-:Y:S02]  /*15f70*/  ISETP.GE.AND P1, PT, R4, R138, PT ;  /* 0x0000008a0400720c */ /* 0x000fe40003f26270 */
[----:B------:R-:W-:Y:S02]  /*15f80*/  FMNMX3.FTZ R4, R240, R14, R15, !PT ;  /* 0x0000000ef0047276 */ /* 0x000fe4000781000f */
[----:B------:R-:W-:-:S02]  /*15f90*/  ISETP.GE.AND P5, PT, R0, R132, PT ;  /* 0x000000840000720c */ /* 0x000fc40003fa6270 */
[----:B------:R-:W-:Y:S02]  /*15fa0*/  FMNMX3.FTZ R4, R4, R24, R176, !PT ;  /* 0x0000001804047276 */ /* 0x000fe400078100b0 */
[----:B------:R-:W-:Y:S02]  /*15fb0*/  FSEL R182, R20, -INF , !P5 ;  /* 0xff80000014b67808 */ /* 0x000fe40006800000 */
[----:B------:R-:W-:Y:S02]  /*15fc0*/  FMNMX3.FTZ R4, R4, R180, R181, !PT ;  /* 0x000000b404047276 */ /* 0x000fe400078100b5 */
[----:B------:R-:W-:Y:S01]  /*15fd0*/  FSEL R213, R5, -INF , !P4 ;  /* 0xff80000005d57808 */ /* 0x000fe20006000000 */
[----:B------:R-:W-:Y:S01]  /*15fe0*/  FFMA.FTZ R5, R12, UR10, R193 ;  /* 0x0000000a0c057c23 */ /* 0x000fe200080100c1 */
[----:B------:R-:W-:Y:S02]  /*15ff0*/  FMNMX3.FTZ R4, R4, R205, R199, !PT ;  /* 0x000000cd04047276 */ /* 0x000fe400078100c7 */
[----:B------:R-:W-:-:S02]  /*16000*/  ISETP.GE.AND P5, PT, R3, R139, PT ;  /* 0x0000008b0300720c */ /* 0x000fc40003fa6270 */
[-C--:B------:R-:W-:Y:S01]  /*16010*/  ISETP.GE.AND P4, PT, R3, R138.reuse, PT ;  /* 0x0000008a0300720c */ /* 0x080fe20003f86270 */
[----:B------:R-:W-:Y:S01]  /*16020*/  FFMA.FTZ R3, R10, UR10, R194 ;  /* 0x0000000a0a037c23 */ /* 0x000fe200080100c2 */
[----:B------:R-:W-:Y:S01]  /*16030*/  FSEL R198, R5, -INF , !P2 ;  /* 0xff80000005c67808 */ /* 0x000fe20005000000 */
[----:B------:R-:W1:Y:S01]  /*16040*/  SHFL.BFLY PT, R10, R4, 0x2, 0x1f ;  /* 0x0c401f00040a7f89 */ /* 0x000e6200000e0000 */
[----:B------:R-:W-:Y:S01]  /*16050*/  ISETP.GE.AND P2, PT, R8, R138, PT ;  /* 0x0000008a0800720c */ /* 0x000fe20003f46270 */
[----:B------:R-:W-:Y:S01]  /*16060*/  FFMA.FTZ R5, R12, UR10, R195 ;  /* 0x0000000a0c057c23 */ /* 0x000fe200080100c3 */
[----:B------:R-:W-:Y:S01]  /*16070*/  FSEL R215, R3, -INF , !P3 ;  /* 0xff80000003d77808 */ /* 0x000fe20005800000 */
[C---:B------:R-:W-:Y:S01]  /*16080*/  FFMA.FTZ R12, R11.reuse, UR10, R190 ;  /* 0x0000000a0b0c7c23 */ /* 0x040fe200080100be */
[----:B------:R-:W-:Y:S02]  /*16090*/  FMNMX3.FTZ R3, R234, R16, R18, !PT ;  /* 0x00000010ea037276 */ /* 0x000fe40007810012 */
[----:B------:R-:W-:Y:S01]  /*160a0*/  ISETP.GE.AND P3, PT, R8, R139, PT ;  /* 0x0000008b0800720c */ /* 0x000fe20003f66270 */
[----:B------:R-:W-:Y:S01]  /*160b0*/  FFMA.FTZ R8, R11, UR10, R188 ;  /* 0x0000000a0b087c23 */ /* 0x000fe200080100bc */
[----:B------:R-:W-:-:S02]  /*160c0*/  FMNMX3.FTZ R3, R3, R22, R172, !PT ;  /* 0x0000001603037276 */ /* 0x000fc400078100ac */
[----:B------:R-:W-:Y:S02]  /*160d0*/  FSEL R194, R5, -INF , !P1 ;  /* 0xff80000005c27808 */ /* 0x000fe40004800000 */
[----:B------:R-:W-:Y:S02]  /*160e0*/  FMNMX3.FTZ R3, R3, R183, R196, !PT ;  /* 0x000000b703037276 */ /* 0x000fe400078100c4 */
[----:B------:R-:W-:Y:S01]  /*160f0*/  FSEL R192, R8, -INF , !P5 ;  /* 0xff80000008c07808 */ /* 0x000fe20006800000 */
[----:B------:R-:W-:Y:S01]  /*16100*/  FFMA.FTZ R8, R17, UR10, R189 ;  /* 0x0000000a11087c23 */ /* 0x000fe200080100bd */
[C---:B------:R-:W-:Y:S02]  /*16110*/  ISETP.GE.AND P1, PT, R7.reuse, R139, PT ;  /* 0x0000008b0700720c */ /* 0x040fe40003f26270 */
[----:B------:R-:W-:Y:S02]  /*16120*/  ISETP.GE.AND P5, PT, R7, R138, PT ;  /* 0x0000008a0700720c */ /* 0x000fe40003fa6270 */
[----:B------:R-:W-:-:S02]  /*16130*/  FMNMX3.FTZ R7, R3, R197, R182, !PT ;  /* 0x000000c503077276 */ /* 0x000fc400078100b6 */
[----:B------:R-:W-:Y:S02]  /*16140*/  FSEL R193, R12, -INF , !P4 ;  /* 0xff8000000cc17808 */ /* 0x000fe40006000000 */
[----:B-1----:R-:W-:Y:S01]  /*16150*/  FMNMX.FTZ R3, R4, R10, !PT ;  /* 0x0000000a04037209 */ /* 0x002fe20007810000 */
[----:B------:R-:W-:Y:S01]  /*16160*/  IMAD.WIDE.U32 R4, R35, -0x2daee0ad, RZ ;  /* 0xd2511f5323047825 */ /* 0x000fe200078e00ff */
[----:B------:R-:W1:Y:S01]  /*16170*/  SHFL.BFLY PT, R20, R7, 0x2, 0x1f ;  /* 0x0c401f0007147f89 */ /* 0x000e6200000e0000 */
[----:B------:R-:W-:Y:S02]  /*16180*/  FSEL R179, R8, -INF , !P3 ;  /* 0xff80000008b37808 */ /* 0x000fe40005800000 */
[----:B------:R-:W-:Y:S01]  /*16190*/  IMAD.WIDE.U32 R10, R133, -0x2daee0ad, RZ ;  /* 0xd2511f53850a7825 */ /* 0x000fe200078e00ff */
[----:B------:R-:W2:Y:S01]  /*161a0*/  SHFL.BFLY PT, R21, R3, 0x1, 0x1f ;  /* 0x0c201f0003157f89 */ /* 0x000ea200000e0000 */
[----:B------:R-:W-:Y:S02]  /*161b0*/  ISETP.GE.AND P4, PT, R6, R139, PT ;  /* 0x0000008b0600720c */ /* 0x000fe40003f86270 */
[----:B---3--:R-:W-:-:S02]  /*161c0*/  LOP3.LUT R12, R224, UR6, R5, 0x96, !PT ;  /* 0x00000006e00c7c12 */ /* 0x008fc4000f8e9605 */
[----:B------:R-:W3:Y:S01]  /*161d0*/  LDL.64 R224, [R1+0x78] ;  /* 0x0000780001e07983 */ /* 0x000ee20000100a00 */
[----:B------:R-:W-:Y:S01]  /*161e0*/  LOP3.LUT R5, R4, UR15, R11, 0x96, !PT ;  /* 0x0000000f04057c12 */ /* 0x000fe2000f8e960b */
[----:B------:R-:W-:Y:S01]  /*161f0*/  FFMA.FTZ R4, R17, UR10, R191 ;  /* 0x0000000a11047c23 */ /* 0x000fe200080100bf */
[----:B------:R-:W-:Y:S01]  /*16200*/  ISETP.GE.AND P3, PT, R6, R138, PT ;  /* 0x0000008a0600720c */ /* 0x000fe20003f66270 */
[----:B------:R-:W-:Y:S01]  /*16210*/  UIADD3 UR12, UPT, UPT, UR36, -0x255992d5, URZ ;  /* 0xdaa66d2b240c7890 */ /* 0x000fe2000fffe0ff */
[C---:B------:R-:W-:Y:S01]  /*16220*/  FFMA.FTZ R8, R13.reuse, UR10, R184 ;  /* 0x0000000a0d087c23 */ /* 0x040fe200080100b8 */
[----:B------:R-:W-:Y:S01]  /*16230*/  FFMA.FTZ R6, R13, UR10, R186 ;  /* 0x0000000a0d067c23 */ /* 0x000fe200080100ba */
[----:B------:R-:W-:Y:S01]  /*16240*/  UIADD3 UR7, UPT, UPT, UR36, 0x78dde6e4, URZ ;  /* 0x78dde6e424077890 */ /* 0x000fe2000fffe0ff */
[----:B------:R-:W-:Y:S01]  /*16250*/  FSEL R178, R4, -INF , !P2 ;  /* 0xff80000004b27808 */ /* 0x000fe20005000000 */
[----:B------:R-:W-:-:S04]  /*16260*/  IMAD.WIDE.U32 R12, R12, -0x326172a9, RZ ;  /* 0xcd9e8d570c0c7825 */ /* 0x000fc800078e00ff */
[----:B------:R-:W-:Y:S01]  /*16270*/  IMAD.WIDE.U32 R4, R5, -0x326172a9, RZ ;  /* 0xcd9e8d5705047825 */ /* 0x000fe200078e00ff */
[----:B------:R-:W-:Y:S02]  /*16280*/  FSEL R177, R6, -INF , !P5 ;  /* 0xff80000006b17808 */ /* 0x000fe40006800000 */
[----:B------:R-:W-:Y:S02]  /*16290*/  LOP3.LUT R6, R244, UR12, R13, 0x96, !PT ;  /* 0x0000000cf4067c12 */ /* 0x000fe4000f8e960d */
[----:B------:R-:W-:Y:S01]  /*162a0*/  LOP3.LUT R5, R12, UR7, R5, 0x96, !PT ;  /* 0x000000070c057c12 */ /* 0x000fe2000f8e9605 */
[----:B------:R-:W-:Y:S01]  /*162b0*/  UIADD3 UR13, UPT, UPT, UR37, -0x56f99767, URZ ;  /* 0xa9066899250d7890 */ /* 0x000fe2000fffe0ff */
[----:B------:R-:W-:Y:S02]  /*162c0*/  ISETP.GE.AND P2, PT, R9, R139, PT ;  /* 0x0000008b0900720c */ /* 0x000fe40003f46270 */
[----:B------:R-:W-:Y:S01]  /*162d0*/  FSEL R175, R8, -INF , !P1 ;  /* 0xff80000008af7808 */ /* 0x000fe20004800000 */
[----:B------:R-:W-:Y:S01]  /*162e0*/  IMAD.WIDE.U32 R12, R5, -0x2daee0ad, RZ ;  /* 0xd2511f53050c7825 */ /* 0x000fe200078e00ff */
[----:B------:R-:W-:-:S02]  /*162f0*/  ISETP.GE.AND P5, PT, R9, R138, PT ;  /* 0x0000008a0900720c */ /* 0x000fc40003fa6270 */
[----:B-1----:R-:W-:Y:S01]  /*16300*/  FMNMX.FTZ R11, R7, R20, !PT ;  /* 0x00000014070b7209 */ /* 0x002fe20007810000 */
[----:B------:R-:W-:-:S04]  /*16310*/  IMAD.WIDE.U32 R8, R6, -0x2daee0ad, RZ ;  /* 0xd2511f5306087825 */ /* 0x000fc800078e00ff */
[----:B------:R-:W-:Y:S01]  /*16320*/  FFMA.FTZ R7, R19, UR10, R185 ;  /* 0x0000000a13077c23 */ /* 0x000fe200080100b9 */
[----:B--2---:R-:W-:Y:S01]  /*16330*/  FMNMX.FTZ R135, R3, R21, !PT ;  /* 0x0000001503877209 */ /* 0x004fe20007810000 */
[----:B------:R-:W-:Y:S01]  /*16340*/  UIADD3 UR8, UPT, UPT, UR37, -0x126145ec, URZ ;  /* 0xed9eba1425087890 */ /* 0x000fe2000fffe0ff */
[----:B------:R-:W-:Y:S02]  /*16350*/  LOP3.LUT R5, R8, UR13, R13, 0x96, !PT ;  /* 0x0000000d08057c12 */ /* 0x000fe4000f8e960d */
[----:B------:R-:W1:Y:S01]  /*16360*/  SHFL.BFLY PT, R13, R11, 0x1, 0x1f ;  /* 0x0c201f000b0d7f89 */ /* 0x000e6200000e0000 */
[----:B------:R-:W-:Y:S01]  /*16370*/  ISETP.GE.AND P1, PT, R0, R139, PT ;  /* 0x0000008b0000720c */ /* 0x000fe20003f26270 */
[----:B------:R-:W-:Y:S01]  /*16380*/  FMUL.FTZ R3, R135, UR4 ;  /* 0x0000000487037c20 */ /* 0x000fe20008410000 */
[----:B------:R-:W-:Y:S02]  /*16390*/  FSEL R139, R7, -INF , !P4 ;  /* 0xff800000078b7808 */ /* 0x000fe40006000000 */
[----:B------:R-:W-:-:S02]  /*163a0*/  FSETP.NEU.FTZ.AND P4, PT, R135, -INF , PT ;  /* 0xff8000008700780b */ /* 0x000fc40003f9d000 */
[----:B------:R-:W-:Y:S01]  /*163b0*/  LOP3.LUT R6, R10, UR8, R9, 0x96, !PT ;  /* 0x000000080a067c12 */ /* 0x000fe2000f8e9609 */
[----:B------:R-:W-:Y:S01]  /*163c0*/  UIADD3 UR9, UPT, UPT, UR36, -0x4ab325aa, URZ ;  /* 0xb54cda5624097890 */ /* 0x000fe2000fffe0ff */
[----:B------:R-:W-:Y:S01]  /*163d0*/  FSEL R3, R3, RZ, P4 ;  /* 0x000000ff03037208 */ /* 0x000fe20002000000 */
[----:B------:R-:W-:-:S04]  /*163e0*/  IMAD.WIDE.U32 R8, R5, -0x326172a9, RZ ;  /* 0xcd9e8d5705087825 */ /* 0x000fc800078e00ff */
[----:B------:R-:W-:-:S04]  /*163f0*/  IMAD.WIDE.U32 R6, R6, -0x326172a9, RZ ;  /* 0xcd9e8d5706067825 */ /* 0x000fc800078e00ff */
[----:B------:R-:W-:Y:S01]  /*16400*/  FFMA.FTZ R10, R19, UR10, R187 ;  /* 0x0000000a130a7c23 */ /* 0x000fe200080100bb */
[----:B------:R-:W-:Y:S01]  /*16410*/  FFMA.FTZ R5, R14, UR4, -R3 ;  /* 0x000000040e057c23 */ /* 0x000fe20008010803 */
[----:B------:R-:W-:Y:S01]  /*16420*/  LOP3.LUT R14, R6, UR9, R9, 0x96, !PT ;  /* 0x00000009060e7c12 */ /* 0x000fe2000f8e9609 */
[----:B------:R-:W-:Y:S01]  /*16430*/  FFMA.FTZ R9, R15, UR4, -R3 ;  /* 0x000000040f097c23 */ /* 0x000fe20008010803 */
[----:B------:R-:W-:Y:S01]  /*16440*/  LOP3.LUT R20, R4, UR14, R7, 0x96, !PT ;  /* 0x0000000e04147c12 */ /* 0x000fe2000f8e9607 */
[----:B------:R2:W-:Y:S01]  /*16450*/  MUFU.EX2 R21, R5 ;  /* 0x0000000500157308 */ /* 0x0005e20000000800 */
[----:B------:R-:W-:Y:S01]  /*16460*/  FSEL R174, R10, -INF , !P3 ;  /* 0xff8000000aae7808 */ /* 0x000fe20005800000 */
[----:B------:R-:W-:-:S04]  /*16470*/  IMAD.WIDE.U32 R6, R136, -0x2daee0ad, RZ ;  /* 0xd2511f5388067825 */ /* 0x000fc800078e00ff */
[----:B------:R-:W-:Y:S01]  /*16480*/  FFMA.FTZ R10, R23, UR10, R200 ;  /* 0x0000000a170a7c23 */ /* 0x000fe200080100c8 */
[----:B------:R-:W-:Y:S02]  /*16490*/  ISETP.GE.AND P3, PT, R0, R138, PT ;  /* 0x0000008a0000720c */ /* 0x000fe40003f66270 */
[----:B------:R-:W-:Y:S01]  /*164a0*/  LOP3.LUT R0, R14, 0xff, RZ, 0xc0, !PT ;  /* 0x000000ff0e007812 */ /* 0x000fe200078ec0ff */
[----:B------:R4:W5:Y:S01]  /*164b0*/  MUFU.EX2 R132, R9 ;  /* 0x0000000900847308 */ /* 0x0009620000000800 */
[----:B------:R-:W-:Y:S01]  /*164c0*/  FSEL R35, R10, -INF , !P2 ;  /* 0xff8000000a237808 */ /* 0x000fe20005000000 */
[----:B--2---:R-:W-:Y:S01]  /*164d0*/  IMAD.WIDE.U32 R4, R134, -0x2daee0ad, RZ ;  /* 0xd2511f5386047825 */ /* 0x004fe200078e00ff */
[----:B------:R-:W-:Y:S02]  /*164e0*/  ISETP.LE.U32.AND P2, PT, R0, UR11, PT ;  /* 0x0000000b00007c0c */ /* 0x000fe4000bf43070 */
[----:B-1----:R-:W-:Y:S02]  /*164f0*/  FMNMX.FTZ R136, R11, R13, !PT ;  /* 0x0000000d0b887209 */ /* 0x002fe40007810000 */
[----:B------:R-:W-:Y:S01]  /*16500*/  LOP3.LUT R19, R4, UR15, R7, 0x96, !PT ;  /* 0x0000000f04137c12 */ /* 0x000fe2000f8e9607 */
[----:B------:R-:W-:Y:S01]  /*16510*/  IMAD.MOV.U32 R4, RZ, RZ, R8 ;  /* 0x000000ffff047224 */ /* 0x000fe200078e0008 */
[----:B------:R-:W-:-:S04]  /*16520*/  LOP3.LUT R0, R14, 0xffff, RZ, 0xc0, !PT ;  /* 0x0000ffff0e007812 */ /* 0x000fc800078ec0ff */
[----:B----4-:R-:W-:Y:S01]  /*16530*/  LOP3.LUT R9, R4, 0xff, RZ, 0xc0, !PT ;  /* 0x000000ff04097812 */ /* 0x010fe200078ec0ff */
[----:B------:R-:W-:Y:S01]  /*16540*/  FMUL.FTZ R4, R136, UR4 ;  /* 0x0000000488047c20 */ /* 0x000fe20008410000 */
[----:B------:R-:W-:Y:S01]  /*16550*/  SHF.R.U32.HI R0, RZ, 0x8, R0 ;  /* 0x00000008ff007819 */ /* 0x000fe20000011600 */
[----:B------:R-:W-:Y:S01]  /*16560*/  FFMA.FTZ R7, R23, UR10, R202 ;  /* 0x0000000a17077c23 */ /* 0x000fe200080100ca */
[----:B------:R-:W-:Y:S01]  /*16570*/  FFMA.FTZ R10, R25, UR10, R203 ;  /* 0x0000000a190a7c23 */ /* 0x000fe200080100cb */
[----:B-----5:R-:W-:-:S03]  /*16580*/  F2FP.F16.F32.PACK_AB R17, R132, R21 ;  /* 0x000000158411723e */ /* 0x020fc600000000ff */
[----:B------:R-:W-:Y:S02]  /*16590*/  FSEL R173, R7, -INF , !P5 ;  /* 0xff80000007ad7808 */ /* 0x000fe40006800000 */
[----:B------:R-:W-:Y:S01]  /*165a0*/  ISETP.LE.U32.AND P5, PT, R9, UR11, PT ;  /* 0x0000000b09007c0c */ /* 0x000fe2000bfa3070 */
[----:B------:R-:W-:Y:S01]  /*165b0*/  @!P2 HADD2 R26, -R17.H0_H0, -RZ.H0_H0 ;  /* 0xa00000ff111aa230 */ /* 0x000fe20000000900 */
[----:B---3--:R-:W-:Y:S01]  /*165c0*/  LOP3.LUT R15, R224, UR6, R5, 0x96, !PT ;  /* 0x00000006e00f7c12 */ /* 0x008fe2000f8e9605 */
[----:B------:R-:W-:-:S05]  /*165d0*/  FFMA.FTZ R5, R25, UR10, R201 ;  /* 0x0000000a19057c23 */ /* 0x000fca00080100c9 */
[----:B------:R-:W-:Y:S02]  /*165e0*/  FSEL R137, R5, -INF , !P1 ;  /* 0xff80000005897808 */ /* 0x000fe40004800000 */
[----:B------:R-:W-:Y:S02]  /*165f0*/  FSETP.NEU.FTZ.AND P1, PT, R136, -INF , PT ;  /* 0xff8000008800780b */ /* 0x000fe40003f3d000 */
[----:B------:R-:W-:Y:S02]  /*16600*/  LOP3.LUT R5, R0, 0xffff, RZ, 0xc0, !PT ;  /* 0x0000ffff00057812 */ /* 0x000fe400078ec0ff */
[----:B------:R-:W-:Y:S02]  /*16610*/  FSEL R0, R4, RZ, P1 ;  /* 0x000000ff04007208 */ /* 0x000fe40000800000 */
[----:B------:R-:W-:Y:S02]  /*16620*/  FSEL R25, R10, -INF , !P3 ;  /* 0xff8000000a197808 */ /* 0x000fe40005800000 */
[----:B------:R-:W-:Y:S01]  /*16630*/  ISETP.LE.U32.AND P3, PT, R5, UR11, PT ;  /* 0x0000000b05007c0c */ /* 0x000fe2000bf63070 */
[----:B------:R-:W-:Y:S01]  /*16640*/  FFMA.FTZ R9, R16, UR4, -R0 ;  /* 0x0000000410097c23 */ /* 0x000fe20008010800 */
[----:B------:R-:W-:-:S02]  /*16650*/  PRMT R16, R17, 0x7632, R16 ;  /* 0x0000763211107816 */ /* 0x000fc40000000010 */
[----:B------:R-:W-:Y:S01]  /*16660*/  PRMT R4, R14, 0x7632, R4 ;  /* 0x000076320e047816 */ /* 0x000fe20000000004 */
[----:B------:R-:W-:Y:S01]  /*16670*/  FFMA.FTZ R5, R18, UR4, -R0 ;  /* 0x0000000412057c23 */ /* 0x000fe20008010800 */
[----:B------:R-:W-:Y:S01]  /*16680*/  IMAD.WIDE.U32 R10, R15, -0x326172a9, RZ ;  /* 0xcd9e8d570f0a7825 */ /* 0x000fe200078e00ff */
[----:B------:R-:W-:Y:S02]  /*16690*/  PRMT R216, R17, 0x5410, R16 ;  /* 0x0000541011d87816 */ /* 0x000fe40000000010 */
[----:B------:R-:W-:Y:S01]  /*166a0*/  LOP3.LUT R4, R4, 0xff, RZ, 0xc0, !PT ;  /* 0x000000ff04047812 */ /* 0x000fe200078ec0ff */
[----:B------:R-:W-:Y:S01]  /*166b0*/  MUFU.EX2 R9, R9 ;  /* 0x0000000900097308 */ /* 0x000fe20000000800 */
[----:B------:R-:W-:Y:S02]  /*166c0*/  @!P2 PRMT R17, R26, 0x5410, RZ ;  /* 0x000054101a11a816 */ /* 0x000fe400000000ff */
[----:B------:R-:W-:Y:S02]  /*166d0*/  ISETP.LE.U32.AND P2, PT, R4, UR11, PT ;  /* 0x0000000b04007c0c */ /* 0x000fe4000bf43070 */
[----:B------:R-:W-:-:S03]  /*166e0*/  LOP3.LUT R4, R246, UR12, R11, 0x96, !PT ;  /* 0x0000000cf6047c12 */ /* 0x000fc6000f8e960b */
[----:B------:R-:W1:Y:S01]  /*166f0*/  MUFU.EX2 R26, R5 ;  /* 0x00000005001a7308 */ /* 0x000e620000000800 */
[----:B------:R-:W-:Y:S02]  /*16700*/  @!P3 HADD2 R27, -R16.H0_H0, -RZ.H0_H0 ;  /* 0xa00000ff101bb230 */ /* 0x000fe40000000900 */
[----:B------:R-:W-:Y:S01]  /*16710*/  IMAD.WIDE.U32 R30, R4, -0x2daee0ad, RZ ;  /* 0xd2511f53041e7825 */ /* 0x000fe200078e00ff */
[----:B------:R-:W-:-:S03]  /*16720*/  SHF.R.U32.HI R4, RZ, 0x18, R14 ;  /* 0x00000018ff047819 */ /* 0x000fc6000001160e */
[----:B------:R-:W-:Y:S01]  /*16730*/  IMAD.WIDE.U32 R18, R19, -0x326172a9, RZ ;  /* 0xcd9e8d5713127825 */ /* 0x000fe200078e00ff */
[----:B------:R-:W-:Y:S02]  /*16740*/  @!P3 PRMT R16, R27, 0x5410, RZ ;  /* 0x000054101b10b816 */ /* 0x000fe400000000ff */
[----:B------:R-:W-:Y:S01]  /*16750*/  ISETP.LE.U32.AND P3, PT, R4, UR11, PT ;  /* 0x0000000b04007c0c */ /* 0x000fe2000bf63070 */
[----:B------:R-:W-:Y:S01]  /*16760*/  FFMA.FTZ R4, R24, UR4, -R3 ;  /* 0x0000000418047c23 */ /* 0x000fe20008010803 */
[----:B------:R-:W-:Y:S01]  /*16770*/  LOP3.LUT R7, R10, UR7, R19, 0x96, !PT ;  /* 0x000000070a077c12 */ /* 0x000fe2000f8e9613 */
[----:B------:R-:W-:Y:S01]  /*16780*/  IMAD.WIDE.U32 R10, R20, -0x2daee0ad, RZ ;  /* 0xd2511f53140a7825 */ /* 0x000fe200078e00ff */
[----:B------:R-:W-:Y:S01]  /*16790*/  LOP3.LUT R15, R6, UR8, R31, 0x96, !PT ;  /* 0x00000008060f7c12 */ /* 0x000fe2000f8e961f */
[----:B------:R2:W-:Y:S01]  /*167a0*/  MUFU.EX2 R27, R4 ;  /* 0x00000004001b7308 */ /* 0x0005e20000000800 */
[----:B-1----:R-:W-:Y:S01]  /*167b0*/  F2FP.F16.F32.PACK_AB R20, R26, R9 ;  /* 0x000000091a14723e */ /* 0x002fe200000000ff */
[----:B------:R-:W-:-:S04]  /*167c0*/  IMAD.WIDE.U32 R6, R7, -0x2daee0ad, RZ ;  /* 0xd2511f5307067825 */ /* 0x000fc800078e00ff */
[----:B------:R-:W-:Y:S01]  /*167d0*/  FFMA.FTZ R5, R176, UR4, -R3 ;  /* 0x00000004b0057c23 */ /* 0x000fe20008010803 */
[----:B------:R-:W-:Y:S01]  /*167e0*/  UIADD3 UR6, UPT, UPT, UR37, 0x646e171e, URZ ;  /* 0x646e171e25067890 */ /* 0x000fe2000fffe0ff */
[----:B------:R-:W-:Y:S01]  /*167f0*/  PRMT R19, R20, 0x7632, R19 ;  /* 0x0000763214137816 */ /* 0x000fe20000000013 */
[----:B------:R-:W-:Y:S01]  /*16800*/  @!P2 HADD2 R134, -R20.H0_H0, -RZ.H0_H0 ;  /* 0xa00000ff1486a230 */ /* 0x000fe20000000900 */
[----:B------:R-:W-:Y:S01]  /*16810*/  LOP3.LUT R13, R30, UR13, R7, 0x96, !PT ;  /* 0x0000000d1e0d7c12 */ /* 0x000fe2000f8e9607 */
[----:B------:R1:W3:Y:S01]  /*16820*/  MUFU.EX2 R31, R5 ;  /* 0x00000005001f7308 */ /* 0x0002e20000000800 */
[----:B--2---:R-:W-:Y:S01]  /*16830*/  IMAD.MOV.U32 R4, RZ, RZ, R10 ;  /* 0x000000ffff047224 */ /* 0x004fe200078e000a */
[----:B------:R-:W-:-:S04]  /*16840*/  PRMT R233, R20, 0x5410, R19 ;  /* 0x0000541014e97816 */ /* 0x000fc80000000013 */
[----:B------:R-:W-:Y:S02]  /*16850*/  LOP3.LUT R4, R4, 0xff, RZ, 0xc0, !PT ;  /* 0x000000ff04047812 */ /* 0x000fe400078ec0ff */
[----:B------:R-:W-:Y:S02]  /*16860*/  @!P2 PRMT R20, R134, 0x5410, RZ ;  /* 0x000054108614a816 */ /* 0x000fe400000000ff */
[----:B------:R-:W-:Y:S01]  /*16870*/  LOP3.LUT R23, R12, UR6, R11, 0x96, !PT ;  /* 0x000000060c177c12 */ /* 0x000fe2000f8e960b */
[----:B------:R-:W-:Y:S01]  /*16880*/  IMAD.WIDE.U32 R12, R13, -0x326172a9, RZ ;  /* 0xcd9e8d570d0c7825 */ /* 0x000fe200078e00ff */
[----:B------:R-:W-:-:S03]  /*16890*/  ISETP.LE.U32.AND P2, PT, R4, UR11, PT ;  /* 0x0000000b04007c0c */ /* 0x000fc6000bf43070 */
[----:B-1----:R-:W-:-:S04]  /*168a0*/  IMAD.WIDE.U32 R4, R15, -0x326172a9, RZ ;  /* 0xcd9e8d570f047825 */ /* 0x002fc800078e00ff */
[----:B------:R-:W-:Y:S01]  /*168b0*/  @!P3 HADD2 R133, -R19.H0_H0, -RZ.H0_H0 ;  /* 0xa00000ff1385b230 */ /* 0x000fe20000000900 */
[----:B------:R-:W-:Y:S02]  /*168c0*/  LOP3.LUT R15, R4, UR9, R13, 0x96, !PT ;  /* 0x00000009040f7c12 */ /* 0x000fe4000f8e960d */
[----:B------:R-:W-:Y:S02]  /*168d0*/  PRMT R4, R8, 0x7771, RZ ;  /* 0x0000777108047816 */ /* 0x000fe400000000ff */
[----:B------:R-:W-:Y:S02]  /*168e0*/  @!P3 PRMT R19, R133, 0x5410, RZ ;  /* 0x000054108513b816 */ /* 0x000fe400000000ff */
[----:B------:R-:W-:Y:S01]  /*168f0*/  ISETP.GT.U32.AND P3, PT, R4, UR11, PT ;  /* 0x0000000b04007c0c */ /* 0x000fe2000bf64070 */
[----:B------:R-:W-:Y:S01]  /*16900*/  FFMA.FTZ R4, R22, UR4, -R0 ;  /* 0x0000000416047c23 */ /* 0x000fe20008010800 */
[----:B------:R-:W-:Y:S02]  /*16910*/  LOP3.LUT R24, R18, UR14, R5, 0x96, !PT ;  /* 0x0000000e12187c12 */ /* 0x000fe4000f8e9605 */
[----:B---3--:R-:W-:Y:S01]  /*16920*/  F2FP.F16.F32.PACK_AB R5, R31, R27 ;  /* 0x0000001b1f05723e */ /* 0x008fe200000000ff */
[----:B------:R1:W-:Y:S03]  /*16930*/  MUFU.EX2 R30, R4 ;  /* 0x00000004001e7308 */ /* 0x0003e60000000800 */
[----:B------:R-:W-:-:S02]  /*16940*/  PRMT R190, R5, 0x7610, R190 ;  /* 0x0000761005be7816 */ /* 0x000fc400000000be */
[----:B------:R-:W-:Y:S01]  /*16950*/  PRMT R189, R5, 0x7632, R189 ;  /* 0x0000763205bd7816 */ /* 0x000fe200000000bd */
[----:B------:R-:W-:Y:S02]  /*16960*/  FFMA.FTZ R5, R172, UR4, -R0 ;  /* 0x00000004ac057c23 */ /* 0x000fe40008010800 */
[----:B------:R-:W-:Y:S01]  /*16970*/  @!P5 HADD2 R138, -R190.H0_H0, -RZ.H0_H0 ;  /* 0xa00000ffbe8ad230 */ /* 0x000fe20000000900 */
[----:B-1----:R-:W-:-:S04]  /*16980*/  LOP3.LUT R4, R15, 0xffff, RZ, 0xc0, !PT ;  /* 0x0000ffff0f047812 */ /* 0x002fc800078ec0ff */
[----:B------:R-:W-:Y:S01]  /*16990*/  SHF.R.U32.HI R4, RZ, 0x8, R4 ;  /* 0x00000008ff047819 */ /* 0x000fe20000011604 */
[----:B------:R-:W1:Y:S01]  /*169a0*/  MUFU.EX2 R191, R5 ;  /* 0x0000000500bf7308 */ /* 0x000e620000000800 */
[----:B------:R-:W-:Y:S02]  /*169b0*/  PRMT R214, R190, 0x5410, R189 ;  /* 0x00005410bed67816 */ /* 0x000fe400000000bd */
[----:B------:R-:W-:Y:S02]  /*169c0*/  LOP3.LUT R4, R4, 0xffff, RZ, 0xc0, !PT ;  /* 0x0000ffff04047812 */ /* 0x000fe400078ec0ff */
[----:B------:R-:W-:Y:S02]  /*169d0*/  @!P5 PRMT R190, R138, 0x5410, RZ ;  /* 0x000054108abed816 */ /* 0x000fe400000000ff */
[----:B------:R-:W-:Y:S02]  /*169e0*/  ISETP.LE.U32.AND P5, PT, R4, UR11, PT ;  /* 0x0000000b04007c0c */ /* 0x000fe4000bfa3070 */
[----:B------:R-:W-:Y:S01]  /*169f0*/  PRMT R4, R8, 0x7772, RZ ;  /* 0x0000777208047816 */ /* 0x000fe200000000ff */
[----:B------:R-:W-:Y:S01]  /*16a00*/  @P3 HADD2 R184, -R189.H0_H0, -RZ.H0_H0 ;  /* 0xa00000ffbdb83230 */ /* 0x000fe20000000900 */
[----:B------:R-:W-:-:S02]  /*16a10*/  FSEL R22, R135, RZ, P4 ;  /* 0x000000ff87167208 */ /* 0x000fc40002000000 */
[----:B------:R-:W-:Y:S02]  /*16a20*/  ISETP.GT.U32.AND P4, PT, R4, UR11, PT ;  /* 0x0000000b04007c0c */ /* 0x000fe4000bf84070 */
[----:B------:R-:W-:Y:S02]  /*16a30*/  PRMT R4, R8, 0x7773, RZ ;  /* 0x0000777308047816 */ /* 0x000fe400000000ff */
[----:B------:R-:W-:Y:S02]  /*16a40*/  @P3 PRMT R189, R184, 0x5410, RZ ;  /* 0x00005410b8bd3816 */ /* 0x000fe400000000ff */
[----:B------:R-:W-:Y:S01]  /*16a50*/  ISETP.GT.U32.AND P3, PT, R4, UR11, PT ;  /* 0x0000000b04007c0c */ /* 0x000fe2000bf64070 */
[----:B------:R-:W-:Y:S01]  /*16a60*/  FFMA.FTZ R4, R180, UR4, -R3 ;  /* 0x00000004b4047c23 */ /* 0x000fe20008010803 */
[----:B-1----:R-:W-:-:S03]  /*16a70*/  F2FP.F16.F32.PACK_AB R5, R191, R30 ;  /* 0x0000001ebf05723e */ /* 0x002fc600000000ff */
[----:B------:R1:W-:Y:S01]  /*16a80*/  MUFU.EX2 R226, R4 ;  /* 0x0000000400e27308 */ /* 0x0003e20000000800 */
[C---:B------:R-:W-:Y:S02]  /*16a90*/  PRMT R188, R5.reuse, 0x7610, R188 ;  /* 0x0000761005bc7816 */ /* 0x040fe400000000bc */
[----:B------:R-:W-:-:S03]  /*16aa0*/  PRMT R187, R5, 0x7632, R187 ;  /* 0x0000763205bb7816 */ /* 0x000fc600000000bb */
[----:B------:R-:W-:Y:S02]  /*16ab0*/  @P4 HADD2 R186, -R188.H0_H0, -RZ.H0_H0 ;  /* 0xa00000ffbcba4230 */ /* 0x000fe40000000900 */
[----:B------:R-:W-:Y:S01]  /*16ac0*/  FFMA.FTZ R5, R181, UR4, -R3 ;  /* 0x00000004b5057c23 */ /* 0x000fe20008010803 */
[----:B-1----:R-:W-:-:S04]  /*16ad0*/  LOP3.LUT R4, R23, 0xffff, RZ, 0xc0, !PT ;  /* 0x0000ffff17047812 */ /* 0x002fc800078ec0ff */
[----:B------:R-:W-:Y:S01]  /*16ae0*/  SHF.R.U32.HI R4, RZ, 0x8, R4 ;  /* 0x00000008ff047819 */ /* 0x000fe20000011604 */
[----:B------:R-:W-:Y:S01]  /*16af0*/  @P3 HADD2 R185, -R187.H0_H0, -RZ.H0_H0 ;  /* 0xa00000ffbbb93230 */ /* 0x000fe20000000900 */
[----:B------:R-:W-:Y:S02]  /*16b00*/  PRMT R212, R188, 0x5410, R187 ;  /* 0x00005410bcd47816 */ /* 0x000fe400000000bb */
[----:B------:R-:W-:Y:S02]  /*16b10*/  LOP3.LUT R4, R4, 0xffff, RZ, 0xc0, !PT ;  /* 0x0000ffff04047812 */ /* 0x000fe400078ec0ff */
[----:B------:R-:W-:Y:S02]  /*16b20*/  @P4 PRMT R188, R186, 0x5410, RZ ;  /* 0x00005410babc4816 */ /* 0x000fe400000000ff */
[----:B------:R-:W-:Y:S01]  /*16b30*/  ISETP.LE.U32.AND P4, PT, R4, UR11, PT ;  /* 0x0000000b04007c0c */ /* 0x000fe2000bf83070 */
[----:B------:R-:W1:Y:S01]  /*16b40*/  MUFU.EX2 R227, R5 ;  /* 0x0000000500e37308 */ /* 0x000e620000000800 */
[----:B------:R-:W-:-:S02]  /*16b50*/  LOP3.LUT R4, R23, 0xff, RZ, 0xc0, !PT ;  /* 0x000000ff17047812 */ /* 0x000fc400078ec0ff */
[----:B------:R-:W-:Y:S02]  /*16b60*/  @P3 PRMT R187, R185, 0x5410, RZ ;  /* 0x00005410b9bb3816 */ /* 0x000fe400000000ff */
[----:B------:R-:W-:Y:S02]  /*16b70*/  ISETP.LE.U32.AND P3, PT, R4, UR11, PT ;  /* 0x0000000b04007c0c */ /* 0x000fe4000bf63070 */
[----:B------:R-:W-:-:S04]  /*16b80*/  FMNMX3.FTZ R4, R211, R213, R198, !PT ;  /* 0x000000d5d3047276 */ /* 0x000fc800078100c6 */
[----:B------:R-:W-:Y:S02]  /*16b90*/  FMNMX3.FTZ R134, R4, R192, R179, !PT ;  /* 0x000000c004867276 */ /* 0x000fe400078100b3 */
[----:B------:R-:W-:-:S04]  /*16ba0*/  FMNMX3.FTZ R4, R218, R215, R194, !PT ;  /* 0x000000d7da047276 */ /* 0x000fc800078100c2 */
[----:B------:R-:W-:Y:S02]  /*16bb0*/  FMNMX3.FTZ R4, R4, R193, R178, !PT ;  /* 0x000000c104047276 */ /* 0x000fe400078100b2 */
[----:B------:R-:W-:Y:S02]  /*16bc0*/  FMNMX3.FTZ R134, R134, R175, R139, !PT ;  /* 0x000000af86867276 */ /* 0x000fe4000781008b */
[----:B-1----:R-:W-:Y:S02]  /*16bd0*/  F2FP.F16.F32.PACK_AB R5, R227, R226 ;  /* 0x000000e2e305723e */ /* 0x002fe400000000ff */
[----:B------:R-:W-:Y:S02]  /*16be0*/  FMNMX3.FTZ R4, R4, R177, R174, !PT ;  /* 0x000000b104047276 */ /* 0x000fe400078100ae */
[----:B------:R-:W-:Y:S02]  /*16bf0*/  FMNMX3.FTZ R134, R134, R35, R137, !PT ;  /* 0x0000002386867276 */ /* 0x000fe40007810089 */
[----:B------:R-:W-:-:S02]  /*16c00*/  PRMT R186, R5, 0x7610, R186 ;  /* 0x0000761005ba7816 */ /* 0x000fc400000000ba */
[----:B------:R-:W-:Y:S01]  /*16c10*/  FMNMX3.FTZ R133, R4, R173, R25, !PT ;  /* 0x000000ad04857276 */ /* 0x000fe20007810019 */
[----:B------:R-:W1:Y:S01]  /*16c20*/  SHFL.BFLY PT, R7, R134, 0x2, 0x1f ;  /* 0x0c401f0086077f89 */ /* 0x000e6200000e0000 */
[----:B------:R-:W-:Y:S01]  /*16c30*/  PRMT R4, R23, 0x7632, R4 ;  /* 0x0000763217047816 */ /* 0x000fe20000000004 */
[----:B------:R-:W-:Y:S01]  /*16c40*/  @!P3 HADD2 R195, -R186.H0_H0, -RZ.H0_H0 ;  /* 0xa00000ffbac3b230 */ /* 0x000fe20000000900 */
[----:B------:R-:W-:Y:S01]  /*16c50*/  PRMT R185, R5, 0x7632, R185 ;  /* 0x0000763205b97816 */ /* 0x000fe200000000b9 */
[----:B------:R-:W2:Y:S01]  /*16c60*/  SHFL.BFLY PT, R11, R133, 0x2, 0x1f ;  /* 0x0c401f00850b7f89 */ /* 0x000ea200000e0000 */
[----:B------:R-:W-:Y:S02]  /*16c70*/  LOP3.LUT R4, R4, 0xff, RZ, 0xc0, !PT ;  /* 0x000000ff04047812 */ /* 0x000fe400078ec0ff */
[----:B------:R-:W-:Y:S02]  /*16c80*/  PRMT R228, R186, 0x5410, R185 ;  /* 0x00005410bae47816 */ /* 0x000fe400000000b9 */
[----:B------:R-:W-:Y:S01]  /*16c90*/  @!P3 PRMT R186, R195, 0x5410, RZ ;  /* 0x00005410c3bab816 */ /* 0x000fe200000000ff */
[--C-:B------:R-:W-:Y:S01]  /*16ca0*/  FFMA.FTZ R5, R183, UR4, -R0.reuse ;  /* 0x00000004b7057c23 */ /* 0x100fe20008010800 */
[----:B------:R-:W-:Y:S01]  /*16cb0*/  ISETP.LE.U32.AND P3, PT, R4, UR11, PT ;  /* 0x0000000b04007c0c */ /* 0x000fe2000bf63070 */
[----:B------:R-:W-:-:S02]  /*16cc0*/  FFMA.FTZ R4, R196, UR4, -R0 ;  /* 0x00000004c4047c23 */ /* 0x000fc40008010800 */
[----:B------:R-:W-:Y:S08]  /*16cd0*/  MUFU.EX2 R251, R5 ;  /* 0x0000000500fb7308 */ /* 0x000ff00000000800 */
[----:B------:R3:W4:Y:S01]  /*16ce0*/  MUFU.EX2 R224, R4 ;  /* 0x0000000400e07308 */ /* 0x0007220000000800 */
[----:B------:R-:W-:Y:S02]  /*16cf0*/  @!P4 HADD2 R200, -R185.H0_H0, -RZ.H0_H0 ;  /* 0xa00000ffb9c8c230 */ /* 0x000fe40000000900 */
[--C-:B------:R-:W-:Y:S01]  /*16d00*/  FFMA.FTZ R18, R197, UR4, -R0.reuse ;  /* 0x00000004c5127c23 */ /* 0x100fe20008010800 */
[----:B------:R-:W-:Y:S01]  /*16d10*/  FFMA.FTZ R13, R182, UR4, -R0 ;  /* 0x00000004b60d7c23 */ /* 0x000fe20008010800 */
[----:B-1----:R-:W-:-:S02]  /*16d20*/  FMNMX.FTZ R134, R134, R7, !PT ;  /* 0x0000000786867209 */ /* 0x002fc40007810000 */
[----:B------:R-:W-:Y:S02]  /*16d30*/  SHF.R.U32.HI R0, RZ, 0x18, R23 ;  /* 0x00000018ff007819 */ /* 0x000fe40000011617 */
[----:B--2---:R-:W-:Y:S02]  /*16d40*/  FMNMX.FTZ R133, R133, R11, !PT ;  /* 0x0000000b85857209 */ /* 0x004fe40007810000 */
[----:B------:R-:W-:Y:S01]  /*16d50*/  @!P4 PRMT R185, R200, 0x5410, RZ ;  /* 0x00005410c8b9c816 */ /* 0x000fe200000000ff */
[--C-:B---3--:R-:W-:Y:S01]  /*16d60*/  FFMA.FTZ R4, R205, UR4, -R3.reuse ;  /* 0x00000004cd047c23 */ /* 0x108fe20008010803 */
[----:B------:R-:W-:Y:S01]  /*16d70*/  FFMA.FTZ R3, R199, UR4, -R3 ;  /* 0x00000004c7037c23 */ /* 0x000fe20008010803 */
[----:B------:R-:W-:Y:S02]  /*16d80*/  ISETP.LE.U32.AND P4, PT, R0, UR11, PT ;  /* 0x0000000b00007c0c */ /* 0x000fe4000bf83070 */
[----:B------:R1:W-:Y:S01]  /*16d90*/  MUFU.EX2 R252, R4 ;  /* 0x0000000400fc7308 */ /* 0x0003e20000000800 */
[----:B----4-:R-:W-:-:S07]  /*16da0*/  F2FP.F16.F32.PACK_AB R0, R224, R251 ;  /* 0x000000fbe000723e */ /* 0x010fce00000000ff */
[----:B------:R2:W3:Y:S01]  /*16db0*/  MUFU.EX2 R225, R3 ;  /* 0x0000000300e17308 */ /* 0x0004e20000000800 */
[C---:B------:R-:W-:Y:S01]  /*16dc0*/  PRMT R183, R0.reuse, 0x7610, R183 ;  /* 0x0000761000b77816 */ /* 0x040fe200000000b7 */
[----:B-1----:R-:W1:Y:S04]  /*16dd0*/  SHFL.BFLY PT, R4, R133, 0x1, 0x1f ;  /* 0x0c201f0085047f89 */ /* 0x002e6800000e0000 */
[----:B--2---:R-:W2:Y:S01]  /*16de0*/  SHFL.BFLY PT, R3, R134, 0x1, 0x1f ;  /* 0x0c201f0086037f89 */ /* 0x004ea200000e0000 */
[----:B------:R-:W-:Y:S01]  /*16df0*/  @!P3 HADD2 R201, -R183.H0_H0, -RZ.H0_H0 ;  /* 0xa00000ffb7c9b230 */ /* 0x000fe20000000900 */
[----:B------:R-:W-:Y:S02]  /*16e00*/  PRMT R182, R0, 0x7632, R182 ;  /* 0x0000763200b67816 */ /* 0x000fe400000000b6 */
[----:B------:R-:W-:-:S02]  /*16e10*/  PRMT R0, R10, 0x7771, RZ ;  /* 0x000077710a007816 */ /* 0x000fc400000000ff */
[----:B------:R-:W-:Y:S02]  /*16e20*/  PRMT R229, R183, 0x5410, R182 ;  /* 0x00005410b7e57816 */ /* 0x000fe400000000b6 */
[----:B------:R-:W-:Y:S02]  /*16e30*/  @!P3 PRMT R183, R201, 0x5410, RZ ;  /* 0x00005410c9b7b816 */ /* 0x000fe400000000ff */
[----:B------:R-:W-:Y:S02]  /*16e40*/  ISETP.GT.U32.AND P3, PT, R0, UR11, PT ;  /* 0x0000000b00007c0c */ /* 0x000fe4000bf64070 */
[----:B---3--:R-:W-:-:S04]  /*16e50*/  F2FP.F16.F32.PACK_AB R0, R225, R252 ;  /* 0x000000fce100723e */ /* 0x008fc800000000ff */
[C---:B------:R-:W-:Y:S01]  /*16e60*/  PRMT R184, R0.reuse, 0x7610, R184 ;  /* 0x0000761000b87816 */ /* 0x040fe200000000b8 */
[----:B------:R-:W-:Y:S01]  /*16e70*/  @!P4 HADD2 R203, -R182.H0_H0, -RZ.H0_H0 ;  /* 0xa00000ffb6cbc230 */ /* 0x000fe20000000900 */
[----:B-1----:R-:W-:Y:S02]  /*16e80*/  FMNMX.FTZ R133, R133, R4, !PT ;  /* 0x0000000485857209 */ /* 0x002fe40007810000 */
[----:B------:R-:W-:Y:S01]  /*16e90*/  PRMT R181, R0, 0x7632, R181 ;  /* 0x0000763200b57816 */ /* 0x000fe200000000b5 */
[----:B------:R-:W-:Y:S01]  /*16ea0*/  @!P2 HADD2 R202, -R184.H0_H0, -RZ.H0_H0 ;  /* 0xa00000ffb8caa230 */ /* 0x000fe20000000900 */
[----:B--2---:R-:W-:Y:S01]  /*16eb0*/  FMNMX.FTZ R134, R134, R3, !PT ;  /* 0x0000000386867209 */ /* 0x004fe20007810000 */
[----:B------:R-:W-:Y:S01]  /*16ec0*/  FMUL.FTZ R0, R133, UR4 ;  /* 0x0000000485007c20 */ /* 0x000fe20008410000 */
[----:B------:R-:W-:Y:S02]  /*16ed0*/  @!P4 PRMT R182, R203, 0x5410, RZ ;  /* 0x00005410cbb6c816 */ /* 0x000fe400000000ff */
[----:B------:R-:W-:Y:S01]  /*16ee0*/  PRMT R230, R184, 0x5410, R181 ;  /* 0x00005410b8e67816 */ /* 0x000fe200000000b5 */
[C---:B------:R-:W-:Y:S01]  /*16ef0*/  FMUL.FTZ R3, R134.reuse, UR4 ;  /* 0x0000000486037c20 */ /* 0x040fe20008410000 */
[----:B------:R-:W-:-:S02]  /*16f00*/  FSETP.NEU.FTZ.AND P4, PT, R134, -INF , PT ;  /* 0xff8000008600780b */ /* 0x000fc40003f9d000 */
[----:B------:R-:W-:Y:S02]  /*16f10*/  @!P2 PRMT R184, R202, 0x5410, RZ ;  /* 0x00005410cab8a816 */ /* 0x000fe400000000ff */
[----:B------:R-:W-:Y:S02]  /*16f20*/  FSETP.NEU.FTZ.AND P2, PT, R133, -INF , PT ;  /* 0xff8000008500780b */ /* 0x000fe40003f5d000 */
[----:B------:R-:W-:Y:S01]  /*16f30*/  FSEL R3, R3, RZ, P4 ;  /* 0x000000ff03037208 */ /* 0x000fe20002000000 */
[----:B------:R-:W-:Y:S01]  /*16f40*/  MUFU.EX2 R250, R18 ;  /* 0x0000001200fa7308 */ /* 0x000fe20000000800 */
[----:B------:R-:W-:-:S03]  /*16f50*/  FSEL R0, R0, RZ, P2 ;  /* 0x000000ff00007208 */ /* 0x000fc60001000000 */
[----:B------:R-:W-:-:S04]  /*16f60*/  FFMA.FTZ R196, R192, UR4, -R3 ;  /* 0x00000004c0c47c23 */ /* 0x000fc80008010803 */
[----:B------:R-:W1:Y:S01]  /*16f70*/  MUFU.EX2 R249, R13 ;  /* 0x0000000d00f97308 */ /* 0x000e620000000800 */
[--C-:B------:R-:W-:Y:S01]  /*16f80*/  FFMA.FTZ R192, R139, UR4, -R3.reuse ;  /* 0x000000048bc07c23 */ /* 0x100fe20008010803 */
        /* <DEDUP_REMOVED lines=8> */
[----:B------:R-:W-:Y:S01]  /*17010*/  PRMT R0, R10, 0x7772, RZ ;  /* 0x000077720a007816 */ /* 0x000fe200000000ff */
[--C-:B------:R-:W-:Y:S01]  /*17020*/  FFMA.FTZ R5, R213, UR4, -R3.reuse ;  /* 0x00000004d5057c23 */ /* 0x100fe20008010803 */
[--C-:B------:R-:W-:Y:S01]  /*17030*/  FFMA.FTZ R11, R198, UR4, -R3.reuse ;  /* 0x00000004c60b7c23 */ /* 0x100fe20008010803 */
[--C-:B------:R-:W-:Y:S01]  /*17040*/  FFMA.FTZ R197, R179, UR4, -R3.reuse ;  /* 0x00000004b3c57c23 */ /* 0x100fe20008010803 */
[--C-:B------:R-:W-:Y:S01]  /*17050*/  FFMA.FTZ R172, R175, UR4, -R3.reuse ;  /* 0x00000004afac7c23 */ /* 0x100fe20008010803 */
[--C-:B------:R-:W-:Y:S01]  /*17060*/  FFMA.FTZ R35, R35, UR4, -R3.reuse ;  /* 0x0000000423237c23 */ /* 0x100fe20008010803 */
[----:B------:R-:W-:Y:S01]  /*17070*/  FFMA.FTZ R137, R137, UR4, -R3 ;  /* 0x0000000489897c23 */ /* 0x000fe20008010803 */
[----:B------:R-:W-:Y:S01]  /*17080*/  @P3 HADD2 R206, -R181.H0_H0, -RZ.H0_H0 ;  /* 0xa00000ffb5ce3230 */ /* 0x000fe20000000900 */
[----:B------:R-:W-:-:S02]  /*17090*/  FSEL R3, R136, RZ, P1 ;  /* 0x000000ff88037208 */ /* 0x000fc40000800000 */
[----:B------:R-:W-:Y:S02]  /*170a0*/  ISETP.GT.U32.AND P1, PT, R0, UR11, PT ;  /* 0x0000000b00007c0c */ /* 0x000fe4000bf24070 */
[----:B------:R-:W-:Y:S02]  /*170b0*/  PRMT R0, R10, 0x7773, RZ ;  /* 0x000077730a007816 */ /* 0x000fe400000000ff */
[----:B------:R-:W-:Y:S02]  /*170c0*/  @P3 PRMT R181, R206, 0x5410, RZ ;  /* 0x00005410ceb53816 */ /* 0x000fe400000000ff */
[----:B------:R-:W-:Y:S02]  /*170d0*/  ISETP.GT.U32.AND P3, PT, R0, UR11, PT ;  /* 0x0000000b00007c0c */ /* 0x000fe4000bf64070 */
[----:B-1----:R-:W-:-:S04]  /*170e0*/  F2FP.F16.F32.PACK_AB R0, R249, R250 ;  /* 0x000000faf900723e */ /* 0x002fc800000000ff */
[C---:B------:R-:W-:Y:S02]  /*170f0*/  PRMT R180, R0.reuse, 0x7610, R180 ;  /* 0x0000761000b47816 */ /* 0x040fe400000000b4 */
[----:B------:R-:W-:Y:S02]  /*17100*/  PRMT R179, R0, 0x7632, R179 ;  /* 0x0000763200b37816 */ /* 0x000fe400000000b3 */
[----:B------:R-:W-:Y:S01]  /*17110*/  PRMT R0, R15, 0x7632, R0 ;  /* 0x000076320f007816 */ /* 0x000fe20000000000 */
[----:B------:R-:W-:Y:S02]  /*17120*/  @P1 HADD2 R207, -R180.H0_H0, -RZ.H0_H0 ;  /* 0xa00000ffb4cf1230 */ /* 0x000fe40000000900 */
[----:B------:R-:W-:-:S04]  /*17130*/  IMAD.WIDE.U32 R24, R24, -0x2daee0ad, RZ ;  /* 0xd2511f5318187825 */ /* 0x000fc800078e00ff */
[----:B------:R-:W-:Y:S01]  /*17140*/  FADD.FTZ R4, R240, -R22 ;  /* 0x80000016f0047221 */ /* 0x000fe20000010000 */
[----:B------:R-:W-:Y:S01]  /*17150*/  LOP3.LUT R0, R0, 0xff, RZ, 0xc0, !PT ;  /* 0x000000ff00007812 */ /* 0x000fe200078ec0ff */
[----:B------:R-:W-:Y:S01]  /*17160*/  FADD.FTZ R3, R234, -R3 ;  /* 0x80000003ea037221 */ /* 0x000fe20000010000 */
[----:B------:R-:W-:Y:S02]  /*17170*/  PRMT R231, R180, 0x5410, R179 ;  /* 0x00005410b4e77816 */ /* 0x000fe400000000b3 */
[----:B------:R-:W-:Y:S02]  /*17180*/  @P1 PRMT R180, R207, 0x5410, RZ ;  /* 0x00005410cfb41816 */ /* 0x000fe400000000ff */
[----:B------:R-:W-:Y:S01]  /*17190*/  LOP3.LUT R25, R6, UR6, R25, 0x96, !PT ;  /* 0x0000000606197c12 */ /* 0x000fe2000f8e9619 */
[----:B------:R-:W-:Y:S01]  /*171a0*/  MUFU.EX2 R5, R5 ;  /* 0x0000000500057308 */ /* 0x000fe20000000800 */
[----:B------:R-:W-:Y:S01]  /*171b0*/  ISETP.LE.U32.AND P1, PT, R0, UR11, PT ;  /* 0x0000000b00007c0c */ /* 0x000fe2000bf23070 */
[----:B------:R-:W-:Y:S01]  /*171c0*/  FMUL.FTZ R0, R4, UR4 ;  /* 0x0000000404007c20 */ /* 0x000fe20008410000 */
[----:B------:R-:W-:Y:S01]  /*171d0*/  FMUL.FTZ R4, R3, UR4 ;  /* 0x0000000403047c20 */ /* 0x000fe20008410000 */
[----:B------:R-:W-:Y:S01]  /*171e0*/  LOP3.LUT R3, R25, 0xffff, RZ, 0xc0, !PT ;  /* 0x0000ffff19037812 */ /* 0x000fe200078ec0ff */
[----:B------:R-:W-:-:S03]  /*171f0*/  @P3 HADD2 R210, -R179.H0_H0, -RZ.H0_H0 ;  /* 0xa00000ffb3d23230 */ /* 0x000fc60000000900 */
[----:B------:R-:W1:Y:S01]  /*17200*/  MUFU.EX2 R11, R11 ;  /* 0x0000000b000b7308 */ /* 0x000e620000000800 */
[----:B------:R-:W-:Y:S02]  /*17210*/  SHF.R.U32.HI R3, RZ, 0x8, R3 ;  /* 0x00000008ff037819 */ /* 0x000fe40000011603 */
[----:B------:R-:W-:Y:S02]  /*17220*/  FSEL R7, R134, RZ, P4 ;  /* 0x000000ff86077208 */ /* 0x000fe40002000000 */
[----:B------:R-:W-:Y:S01]  /*17230*/  FSEL R13, R133, RZ, P2 ;  /* 0x000000ff850d7208 */ /* 0x000fe20001000000 */
[----:B------:R-:W-:Y:S01]  /*17240*/  IMAD.MOV.U32 R207, RZ, RZ, R225 ;  /* 0x000000ffffcf7224 */ /* 0x000fe200078e00e1 */
[----:B------:R-:W-:Y:S01]  /*17250*/  LOP3.LUT R6, R15, 0xff, RZ, 0xc0, !PT ;  /* 0x000000ff0f067812 */ /* 0x000fe200078ec0ff */
[----:B------:R-:W2:Y:S01]  /*17260*/  MUFU.EX2 R0, R0 ;  /* 0x0000000000007308 */ /* 0x000ea20000000800 */
[----:B------:R-:W-:Y:S01]  /*17270*/  LOP3.LUT R3, R3, 0xffff, RZ, 0xc0, !PT ;  /* 0x0000ffff03037812 */ /* 0x000fe200078ec0ff */
[----:B------:R-:W-:Y:S01]  /*17280*/  IMAD.MOV.U32 R234, RZ, RZ, R224 ;  /* 0x000000ffffea7224 */ /* 0x000fe200078e00e0 */
[----:B------:R-:W-:Y:S01]  /*17290*/  @P3 PRMT R179, R210, 0x5410, RZ ;  /* 0x00005410d2b33816 */ /* 0x000fe200000000ff */
[----:B------:R-:W-:Y:S01]  /*172a0*/  IMAD.MOV.U32 R213, RZ, RZ, R229 ;  /* 0x000000ffffd57224 */ /* 0x000fe200078e00e5 */
[----:B------:R-:W-:Y:S01]  /*172b0*/  ISETP.LE.U32.AND P3, PT, R6, UR11, PT ;  /* 0x0000000b06007c0c */ /* 0x000fe2000bf63070 */
[----:B------:R-:W-:Y:S01]  /*172c0*/  IMAD.MOV.U32 R199, RZ, RZ, R228 ;  /* 0x000000ffffc77224 */ /* 0x000fe200078e00e4 */
[----:B------:R-:W-:Y:S01]  /*172d0*/  ISETP.LE.U32.AND P4, PT, R3, UR11, PT ;  /* 0x0000000b03007c0c */ /* 0x000fe2000bf83070 */
[----:B------:R-:W-:Y:S01]  /*172e0*/  MUFU.EX2 R235, R35 ;  /* 0x0000002300eb7308 */ /* 0x000fe20000000800 */
[----:B------:R-:W-:-:S07]  /*172f0*/  PRMT R3, R25, 0x7632, R3 ;  /* 0x0000763219037816 */ /* 0x000fce0000000003 */
[----:B------:R-:W-:Y:S01]  /*17300*/  MUFU.EX2 R248, R137 ;  /* 0x0000008900f87308 */ /* 0x000fe20000000800 */
[----:B------:R-:W-:Y:S01]  /*17310*/  LOP3.LUT R3, R3, 0xff, RZ, 0xc0, !PT ;  /* 0x000000ff03037812 */ /* 0x000fe200078ec0ff */
[----:B------:R-:W-:Y:S01]  /*17320*/  IMAD.MOV.U32 R206, RZ, RZ, R226 ;  /* 0x000000ffffce7224 */ /* 0x000fe200078e00e2 */
[----:B-1----:R-:W-:Y:S01]  /*17330*/  F2FP.F16.F32.PACK_AB R18, R11, R5 ;  /* 0x000000050b12723e */ /* 0x002fe200000000ff */
[-C--:B--2---:R-:W-:Y:S01]  /*17340*/  FMUL.FTZ R224, R140, R0.reuse ;  /* 0x000000008ce07220 */ /* 0x084fe20000410000 */
[----:B------:R-:W-:Y:S01]  /*17350*/  ISETP.LE.U32.AND P2, PT, R3, UR11, PT ;  /* 0x0000000b03007c0c */ /* 0x000fe2000bf43070 */
[----:B------:R-:W-:Y:S02]  /*17360*/  IMAD.MOV.U32 R3, RZ, RZ, R24 ;  /* 0x000000ffff037224 */ /* 0x000fe400078e0018 */
[-C--:B------:R-:W-:Y:S01]  /*17370*/  FMUL.FTZ R225, R141, R0.reuse ;  /* 0x000000008de17220 */ /* 0x080fe20000410000 */
[-C--:B------:R-:W-:Y:S01]  /*17380*/  FMUL.FTZ R236, R64, R0.reuse ;  /* 0x0000000040ec7220 */ /* 0x080fe20000410000 */
        /* <DEDUP_REMOVED lines=30> */
[----:B------:R-:W-:Y:S01]  /*17570*/  FADD.FTZ R6, R211, -R7 ;  /* 0x80000007d3067221 */ /* 0x000fe20000010000 */
[----:B------:R-:W-:Y:S01]  /*17580*/  FADD.FTZ R0, R218, -R13 ;  /* 0x8000000dda007221 */ /* 0x000fe20000010000 */
[----:B------:R-:W-:Y:S01]  /*17590*/  @!P3 HADD2 R211, -R18.H0_H0, -RZ.H0_H0 ;  /* 0xa00000ff12d3b230 */ /* 0x000fe20000000900 */
[----:B------:R-:W-:Y:S01]  /*175a0*/  PRMT R178, R18, 0x7632, R178 ;  /* 0x0000763212b27816 */ /* 0x000fe200000000b2 */
[----:B------:R-:W-:Y:S01]  /*175b0*/  IMAD.MOV.U32 R215, RZ, RZ, R230 ;  /* 0x000000ffffd77224 */ /* 0x000fe200078e00e6 */
[----:B------:R-:W-:Y:S01]  /*175c0*/  LOP3.LUT R3, R3, 0xff, RZ, 0xc0, !PT ;  /* 0x000000ff03037812 */ /* 0x000fe200078ec0ff */
[----:B------:R-:W-:Y:S01]  /*175d0*/  FMUL.FTZ R0, R0, UR4 ;  /* 0x0000000400007c20 */ /* 0x000fe20008410000 */
[----:B------:R-:W-:Y:S01]  /*175e0*/  PRMT R198, R18, 0x5410, R178 ;  /* 0x0000541012c67816 */ /* 0x000fe200000000b2 */
[----:B------:R-:W1:Y:S01]  /*175f0*/  MUFU.EX2 R4, R4 ;  /* 0x0000000400047308 */ /* 0x000e620000000800 */
[----:B------:R-:W-:Y:S01]  /*17600*/  @!P3 PRMT R18, R211, 0x5410, RZ ;  /* 0x00005410d312b816 */ /* 0x000fe200000000ff */
[----:B------:R-:W2:Y:S01]  /*17610*/  LDCU UR6, c[0x0][0x448] ;  /* 0x00008900ff0677ac */ /* 0x000ea20008000800 */
[----:B------:R-:W-:Y:S01]  /*17620*/  ISETP.LE.U32.AND P3, PT, R3, UR11, PT ;  /* 0x0000000b03007c0c */ /* 0x000fe2000bf63070 */
[----:B------:R-:W-:-:S04]  /*17630*/  FMUL.FTZ R3, R6, UR4 ;  /* 0x0000000406037c20 */ /* 0x000fc80008410000 */
[----:B------:R-:W3:Y:S08]  /*17640*/  MUFU.EX2 R0, R0 ;  /* 0x0000000000007308 */ /* 0x000ef00000000800 */
[----:B------:R-:W4:Y:S08]  /*17650*/  MUFU.EX2 R7, R138 ;  /* 0x0000008a00077308 */ /* 0x000f300000000800 */
[----:B------:R-:W5:Y:S01]  /*17660*/  MUFU.EX2 R3, R3 ;  /* 0x0000000300037308 */ /* 0x000f620000000800 */
[----:B-1----:R-:W-:Y:S01]  /*17670*/  FFMA.FTZ R21, R223, R4, R9 ;  /* 0x00000004df157223 */ /* 0x002fe20000010009 */
[----:B------:R-:W-:-:S02]  /*17680*/  IMAD.MOV.U32 R223, RZ, RZ, R227 ;  /* 0x000000ffffdf7224 */ /* 0x000fc400078e00e3 */
[----:B------:R-:W-:Y:S02]  /*17690*/  @!P5 HADD2 R28, -R178.H0_H0, -RZ.H0_H0 ;  /* 0xa00000ffb21cd230 */ /* 0x000fe40000000900 */
        /* <DEDUP_REMOVED lines=65> */
[----:B----4-:R-:W-:Y:S01]  /*17ab0*/  FFMA.FTZ R4, R221, R0, R7 ;  /* 0x00000000dd047223 */ /* 0x010fe20000010007 */
[----:B------:R-:W-:Y:S01]  /*17ac0*/  @!P5 PRMT R178, R28, 0x5410, RZ ;  /* 0x000054101cb2d816 */ /* 0x000fe200000000ff */
[----:B------:R-:W1:Y:S01]  /*17ad0*/  MUFU.EX2 R0, R139 ;  /* 0x0000008b00007308 */ /* 0x000e620000000800 */
[----:B------:R-:W-:Y:S01]  /*17ae0*/  F2FP.F16.F32.PACK_AB R28, R248, R235 ;  /* 0x000000ebf81c723e */ /* 0x000fe200000000ff */
[-C--:B-----5:R-:W-:Y:S01]  /*17af0*/  FFMA.FTZ R9, R220, R3.reuse, R5 ;  /* 0x00000003dc097223 */ /* 0x0a0fe20000010005 */
        /* <DEDUP_REMOVED lines=33> */
[----:B------:R-:W-:-:S03]  /*17d10*/  @!P3 HADD2 R29, -R28.H0_H0, -RZ.H0_H0 ;  /* 0xa00000ff1c1db230 */ /* 0x000fc60000000900 */
[----:B------:R-:W-:Y:S02]  /*17d20*/  ISETP.GT.U32.AND P5, PT, R3, UR11, PT ;  /* 0x0000000b03007c0c */ /* 0x000fe4000bfa4070 */
[----:B------:R-:W-:Y:S02]  /*17d30*/  SHF.R.U32.HI R3, RZ, 0x18, R15 ;  /* 0x00000018ff037819 */ /* 0x000fe4000001160f */
[----:B------:R-:W-:Y:S02]  /*17d40*/  PRMT R219, R28, 0x7610, R219 ;  /* 0x000076101cdb7816 */ /* 0x000fe400000000db */
[----:B------:R-:W-:Y:S02]  /*17d50*/  @!P3 PRMT R219, R29, 0x5410, RZ ;  /* 0x000054101ddbb816 */ /* 0x000fe400000000ff */
[----:B------:R-:W-:Y:S02]  /*17d60*/  ISETP.LE.U32.AND P3, PT, R3, UR11, PT ;  /* 0x0000000b03007c0c */ /* 0x000fe4000bf63070 */
[----:B-1----:R-:W-:Y:S01]  /*17d70*/  F2FP.F16.F32.PACK_AB R3, R0, R7 ;  /* 0x000000070003723e */ /* 0x002fe200000000ff */
[----:B------:R-:W-:Y:S01]  /*17d80*/  IMAD.MOV.U32 R220, RZ, RZ, R234 ;  /* 0x000000ffffdc7224 */ /* 0x000fe200078e00ea */
[----:B------:R-:W-:Y:S02]  /*17d90*/  MUFU.EX2 R218, R174 ;  /* 0x000000ae00da7308 */ /* 0x000fe40000000800 */
[----:B------:R-:W-:Y:S01]  /*17da0*/  PRMT R175, R3, 0x7632, R175 ;  /* 0x0000763203af7816 */ /* 0x000fe200000000af */
[----:B------:R-:W-:Y:S01]  /*17db0*/  FADD.FTZ R13, R11, R9 ;  /* 0x000000090b0d7221 */ /* 0x000fe20000010000 */
[----:B------:R-:W-:-:S04]  /*17dc0*/  PRMT R177, R3, 0x7610, R177 ;  /* 0x0000761003b17816 */ /* 0x000fc800000000b1 */
[----:B------:R-:W1:Y:S01]  /*17dd0*/  MUFU.EX2 R234, R173 ;  /* 0x000000ad00ea7308 */ /* 0x000e620000000800 */
[----:B------:R-:W-:Y:S02]  /*17de0*/  @!P3 HADD2 R37, -R175.H0_H0, -RZ.H0_H0 ;  /* 0xa00000ffaf25b230 */ /* 0x000fe40000000900 */
[----:B------:R-:W-:Y:S01]  /*17df0*/  FADD.FTZ R11, R0, R4 ;  /* 0x00000004000b7221 */ /* 0x000fe20000010000 */
[----:B------:R-:W-:Y:S01]  /*17e00*/  PRMT R0, R24, 0x7772, RZ ;  /* 0x0000777218007816 */ /* 0x000fe200000000ff */
[----:B------:R-:W-:Y:S01]  /*17e10*/  FADD.FTZ R5, R132, R22 ;  /* 0x0000001684057221 */ /* 0x000fe20000010000 */
[----:B------:R-:W-:Y:S02]  /*17e20*/  PRMT R22, R177, 0x5410, R175 ;  /* 0x00005410b1167816 */ /* 0x000fe400000000af */
[----:B------:R-:W-:Y:S02]  /*17e30*/  @!P3 PRMT R175, R37, 0x5410, RZ ;  /* 0x0000541025afb816 */ /* 0x000fe400000000ff */
[----:B------:R-:W-:Y:S01]  /*17e40*/  ISETP.GT.U32.AND P3, PT, R0, UR11, PT ;  /* 0x0000000b00007c0c */ /* 0x000fe2000bf64070 */
[----:B------:R-:W-:-:S02]  /*17e50*/  IMAD.MOV.U32 R61, RZ, RZ, R207 ;  /* 0x000000ffff3d7224 */ /* 0x000fc400078e00cf */
[----:B------:R-:W-:Y:S02]  /*17e60*/  @!P1 HADD2 R38, -R177.H0_H0, -RZ.H0_H0 ;  /* 0xa00000ffb1269230 */ /* 0x000fe40000000900 */
[----:B------:R-:W-:Y:S01]  /*17e70*/  IMAD.MOV.U32 R119, RZ, RZ, R206 ;  /* 0x000000ffff777224 */ /* 0x000fe200078e00ce */
[----:B------:R-:W-:Y:S01]  /*17e80*/  MUFU.EX2 R207, R193 ;  /* 0x000000c100cf7308 */ /* 0x000fe20000000800 */
[----:B------:R-:W-:Y:S01]  /*17e90*/  PRMT R0, R24, 0x7773, RZ ;  /* 0x0000777318007816 */ /* 0x000fe200000000ff */
[----:B------:R-:W-:Y:S01]  /*17ea0*/  @P5 HADD2 R36, -R28.H1_H1, -RZ.H0_H0 ;  /* 0xa00000ff1c245230 */ /* 0x000fe20000000d00 */
[----:B------:R-:W-:-:S05]  /*17eb0*/  @!P1 PRMT R177, R38, 0x5410, RZ ;  /* 0x0000541026b19816 */ /* 0x000fca00000000ff */
[----:B------:R-:W3:Y:S01]  /*17ec0*/  MUFU.EX2 R206, R176 ;  /* 0x000000b000ce7308 */ /* 0x000ee20000000800 */
[----:B-1----:R-:W-:Y:S02]  /*17ed0*/  F2FP.F16.F32.PACK_AB R29, R218, R234 ;  /* 0x000000eada1d723e */ /* 0x002fe400000000ff */
[----:B------:R-:W-:Y:S02]  /*17ee0*/  ISETP.GT.U32.AND P1, PT, R0, UR11, PT ;  /* 0x0000000b00007c0c */ /* 0x000fe4000bf24070 */
[----:B------:R-:W-:Y:S01]  /*17ef0*/  LOP3.LUT R0, R25, 0xff, RZ, 0xc0, !PT ;  /* 0x000000ff19007812 */ /* 0x000fe200078ec0ff */
[----:B------:R-:W-:Y:S01]  /*17f00*/  @P3 HADD2 R39, -R29.H0_H0, -RZ.H0_H0 ;  /* 0xa00000ff1d273230 */ /* 0x000fe20000000900 */
[----:B------:R-:W-:Y:S02]  /*17f10*/  PRMT R211, R28, 0x7632, R211 ;  /* 0x000076321cd37816 */ /* 0x000fe400000000d3 */
[----:B------:R-:W-:Y:S02]  /*17f20*/  @P5 PRMT R211, R36, 0x5410, RZ ;  /* 0x0000541024d35816 */ /* 0x000fe400000000ff */
[----:B------:R-:W-:-:S02]  /*17f30*/  ISETP.LE.U32.AND P5, PT, R0, UR11, PT ;  /* 0x0000000b00007c0c */ /* 0x000fc4000bfa3070 */
[----:B------:R-:W-:Y:S02]  /*17f40*/  SHF.R.U32.HI R0, RZ, 0x18, R25 ;  /* 0x00000018ff007819 */ /* 0x000fe40000011619 */
[----:B------:R-:W-:Y:S01]  /*17f50*/  PRMT R205, R29, 0x7610, R205 ;  /* 0x000076101dcd7816 */ /* 0x000fe200000000cd */
[----:B--2---:R-:W-:Y:S01]  /*17f60*/  USHF.L.U32 UR9, UR6, 0x3, URZ ;  /* 0x0000000306097899 */ /* 0x004fe200080006ff */
[----:B------:R-:W-:Y:S02]  /*17f70*/  @P3 PRMT R205, R39, 0x5410, RZ ;  /* 0x0000541027cd3816 */ /* 0x000fe400000000ff */
[----:B------:R-:W-:Y:S02]  /*17f80*/  ISETP.LE.U32.AND P3, PT, R0, UR11, PT ;  /* 0x0000000b00007c0c */ /* 0x000fe4000bf63070 */
[----:B---3--:R-:W-:Y:S01]  /*17f90*/  F2FP.F16.F32.PACK_AB R0, R207, R206 ;  /* 0x000000cecf00723e */ /* 0x008fe200000000ff */
[----:B------:R-:W-:Y:S02]  /*17fa0*/  IMAD.MOV.U32 R124, RZ, RZ, R233 ;  /* 0x000000ffff7c7224 */ /* 0x000fe400078e00e9 */
[----:B------:R-:W-:Y:S01]  /*17fb0*/  FADD.FTZ R5, R27, R5 ;  /* 0x000000051b057221 */ /* 0x000fe20000010000 */
[----:B------:R1:W-:Y:S01]  /*17fc0*/  MUFU.EX2 R233, R172 ;  /* 0x000000ac00e97308 */ /* 0x0003e20000000800 */
[----:B------:R-:W-:-:S02]  /*17fd0*/  PRMT R173, R0, 0x7610, R173 ;  /* 0x0000761000ad7816 */ /* 0x000fc400000000ad */
[----:B------:R-:W-:Y:S01]  /*17fe0*/  FADD.FTZ R118, R31, R5 ;  /* 0x000000051f767221 */ /* 0x000fe20000010000 */
[----:B------:R-:W-:Y:S01]  /*17ff0*/  FADD.FTZ R6, R26, R21 ;  /* 0x000000151a067221 */ /* 0x000fe20000010000 */
[----:B-1----:R-:W-:Y:S01]  /*18000*/  PRMT R172, R0, 0x7632, R172 ;  /* 0x0000763200ac7816 */ /* 0x002fe200000000ac */
[----:B------:R-:W-:-:S04]  /*18010*/  IMAD.U32 R0, RZ, RZ, UR9 ;  /* 0x00000009ff007e24 */ /* 0x000fc8000f8e00ff */
[----:B------:R-:W-:-:S04]  /*18020*/  IMAD.WIDE R4, R0, 0x2, R32 ;  /* 0x0000000200047825 */ /* 0x000fc800078e0220 */
[----:B------:R-:W-:Y:S01]  /*18030*/  FADD.FTZ R9, R30, R6 ;  /* 0x000000061e097221 */ /* 0x000fe20000010000 */
[----:B------:R-:W-:-:S04]  /*18040*/  IMAD.U32 R0, RZ, RZ, UR6 ;  /* 0x00000006ff007e24 */ /* 0x000fc8000f8e00ff */
[----:B------:R-:W-:-:S04]  /*18050*/  IMAD.WIDE R6, R0, 0x70, R4 ;  /* 0x0000007000067825 */ /* 0x000fc800078e0204 */
[----:B------:R-:W-:-:S04]  /*18060*/  IMAD.WIDE R4, R0, -0x70, R6 ;  /* 0xffffff9000047825 */ /* 0x000fc800078e0206 */
[C---:B------:R-:W-:Y:S01]  /*18070*/  IMAD.WIDE R4, R0.reuse, 0x70, R4 ;  /* 0x0000007000047825 */ /* 0x040fe200078e0204 */
[----:B------:R-:W1:Y:S03]  /*18080*/  MUFU.EX2 R210, R192 ;  /* 0x000000c000d27308 */ /* 0x000e660000000800 */
[----:B------:R-:W-:-:S04]  /*18090*/  IMAD.WIDE R4, R0, -0x70, R4 ;  /* 0xffffff9000047825 */ /* 0x000fc800078e0204 */
[----:B------:R-:W-:-:S04]  /*180a0*/  IMAD.WIDE R4, R0, 0x70, R4 ;  /* 0x0000007000047825 */ /* 0x000fc800078e0204 */
[----:B------:R-:W-:Y:S01]  /*180b0*/  IMAD.WIDE R4, R0, -0x70, R4 ;  /* 0xffffff9000047825 */ /* 0x000fe200078e0204 */
[----:B-1----:R-:W-:-:S03]  /*180c0*/  F2FP.F16.F32.PACK_AB R3, R210, R233 ;  /* 0x000000e9d203723e */ /* 0x002fc600000000ff */
[----:B------:R-:W-:Y:S01]  /*180d0*/  IMAD.WIDE R4, R0, 0x70, R4 ;  /* 0x0000007000047825 */ /* 0x000fe200078e0204 */
[----:B------:R-:W-:-:S03]  /*180e0*/  PRMT R174, R3, 0x7632, R174 ;  /* 0x0000763203ae7816 */ /* 0x000fc600000000ae */
[----:B------:R-:W-:-:S04]  /*180f0*/  IMAD.WIDE R30, R0, -0x70, R4 ;  /* 0xffffff90001e7825 */ /* 0x000fc800078e0204 */
[----:B------:R-:W-:Y:S01]  /*18100*/  IMAD.MOV.U32 R0, RZ, RZ, R12 ;  /* 0x000000ffff007224 */ /* 0x000fe200078e000c */
[----:B------:R-:W-:Y:S01]  /*18110*/  PRMT R176, R3, 0x7610, R176 ;  /* 0x0000761003b07816 */ /* 0x000fe200000000b0 */
[----:B------:R-:W-:-:S03]  /*18120*/  @!P4 HADD2 R44, -R174.H0_H0, -RZ.H0_H0 ;  /* 0xa00000ffae2cc230 */ /* 0x000fc60000000900 */
[----:B------:R-:W-:Y:S02]  /*18130*/  LOP3.LUT R0, R0, 0xff, RZ, 0xc0, !PT ;  /* 0x000000ff00007812 */ /* 0x000fe400078ec0ff */
[----:B------:R-:W-:Y:S02]  /*18140*/  PRMT R39, R176, 0x5410, R174 ;  /* 0x00005410b0277816 */ /* 0x000fe400000000ae */
[----:B------:R-:W-:Y:S01]  /*18150*/  @!P4 PRMT R174, R44, 0x5410, RZ ;  /* 0x000054102caec816 */ /* 0x000fe200000000ff */
[----:B------:R-:W1:Y:S01]  /*18160*/  MUFU.EX2 R3, R196 ;  /* 0x000000c400037308 */ /* 0x000e620000000800 */
[----:B------:R-:W-:Y:S01]  /*18170*/  ISETP.LE.U32.AND P4, PT, R0, UR11, PT ;  /* 0x0000000b00007c0c */ /* 0x000fe2000bf83070 */
[----:B------:R-:W-:Y:S01]  /*18180*/  STG.E.U16 desc[UR30][R32.64+-0x100], R17 ;  /* 0xffff001120007986 */ /* 0x000fe2000c10151e */
[----:B------:R-:W-:-:S05]  /*18190*/  @!P3 HADD2 R42, -R172.H0_H0, -RZ.H0_H0 ;  /* 0xa00000ffac2ab230 */ /* 0x000fca0000000900 */
[----:B------:R-:W-:Y:S01]  /*181a0*/  MUFU.EX2 R116, R197 ;  /* 0x000000c500747308 */ /* 0x000fe20000000800 */
[----:B------:R-:W-:Y:S07]  /*181b0*/  STG.E.U16 desc[UR30][R32.64+-0xfe], R16 ;  /* 0xffff021020007986 */ /* 0x000fee000c10151e */
[----:B------:R-:W2:Y:S01]  /*181c0*/  MUFU.EX2 R0, R195 ;  /* 0x000000c300007308 */ /* 0x000ea20000000800 */
[----:B------:R-:W-:Y:S07]  /*181d0*/  STG.E.U16 desc[UR30][R30.64+-0x100], R20 ;  /* 0xffff00141e007986 */ /* 0x000fee000c10151e */
[----:B------:R2:W3:Y:S01]  /*181e0*/  MUFU.EX2 R192, R194 ;  /* 0x000000c200c07308 */ /* 0x0004e20000000800 */
[----:B------:R-:W-:Y:S01]  /*181f0*/  STG.E.U16 desc[UR30][R30.64+-0xfe], R19 ;  /* 0xffff02131e007986 */ /* 0x000fe2000c10151e */
[----:B------:R-:W-:-:S03]  /*18200*/  PRMT R38, R173, 0x5410, R172 ;  /* 0x00005410ad267816 */ /* 0x000fc600000000ac */
[----:B------:R4:W-:Y:S01]  /*18210*/  STG.E.U16 desc[UR30][R4.64+-0x100], R18 ;  /* 0xffff001204007986 */ /* 0x0009e2000c10151e */
[----:B------:R-:W-:Y:S01]  /*18220*/  @!P2 HADD2 R43, -R173.H0_H0, -RZ.H0_H0 ;  /* 0xa00000ffad2ba230 */ /* 0x000fe20000000900 */
[----:B------:R-:W-:Y:S01]  /*18230*/  @!P3 PRMT R172, R42, 0x5410, RZ ;  /* 0x000054102aacb816 */ /* 0x000fe200000000ff */
[----:B------:R-:W-:Y:S02]  /*18240*/  @P1 HADD2 R40, -R29.H1_H1, -RZ.H0_H0 ;  /* 0xa00000ff1d281230 */ /* 0x000fe40000000d00 */
[----:B-1----:R-:W-:Y:S01]  /*18250*/  FADD.FTZ R117, R3, R13 ;  /* 0x0000000d03757221 */ /* 0x002fe20000010000 */
[----:B------:R-:W-:Y:S01]  /*18260*/  PRMT R193, R29, 0x7632, R193 ;  /* 0x000076321dc17816 */ /* 0x000fe200000000c1 */
[----:B------:R-:W-:Y:S01]  /*18270*/  IMAD.MOV.U32 R35, RZ, RZ, R10 ;  /* 0x000000ffff237224 */ /* 0x000fe200078e000a */
[----:B------:R-:W-:Y:S02]  /*18280*/  @!P2 PRMT R173, R43, 0x5410, RZ ;  /* 0x000054102bada816 */ /* 0x000fe400000000ff */
[----:B------:R-:W-:Y:S01]  /*18290*/  PRMT R36, R10, 0x7771, RZ ;  /* 0x000077710a247816 */ /* 0x000fe200000000ff */
[----:B------:R-:W-:Y:S01]  /*182a0*/  USHF.L.U32 UR4, UR11, 0x10, URZ ;  /* 0x000000100b047899 */ /* 0x000fe200080006ff */
[----:B--2---:R-:W-:Y:S01]  /*182b0*/  FADD.FTZ R194, R0, R11 ;  /* 0x0000000b00c27221 */ /* 0x004fe20000010000 */
[----:B---3--:R-:W-:Y:S01]  /*182c0*/  F2FP.F16.F32.PACK_AB R0, R192, R0 ;  /* 0x00000000c000723e */ /* 0x008fe200000000ff */
[----:B------:R-:W-:-:S02]  /*182d0*/  IMAD.MOV.U32 R125, RZ, RZ, R216 ;  /* 0x000000ffff7d7224 */ /* 0x000fc400078e00d8 */
[----:B------:R-:W-:Y:S01]  /*182e0*/  FADD.FTZ R191, R191, R9 ;  /* 0x00000009bfbf7221 */ /* 0x000fe20000010000 */
[----:B------:R-:W-:Y:S01]  /*182f0*/  @!P5 HADD2 R41, -R176.H0_H0, -RZ.H0_H0 ;  /* 0xa00000ffb029d230 */ /* 0x000fe20000000900 */
[----:B------:R-:W-:Y:S01]  /*18300*/  LDSM.16.MT88.4 R16, [R34+0xa000] ;  /* 0x00a000002210783b */ /* 0x000fe20000004200 */
[----:B----4-:R-:W-:-:S04]  /*18310*/  PRMT R4, R12, 0x7771, RZ ;  /* 0x000077710c047816 */ /* 0x010fc800000000ff */
[----:B------:R-:W-:Y:S02]  /*18320*/  ISETP.GT.U32.AND P3, PT, R4, UR11, PT ;  /* 0x0000000b04007c0c */ /* 0x000fe4000bf64070 */
[----:B------:R-:W-:-:S04]  /*18330*/  PRMT R4, R12, 0x7772, RZ ;  /* 0x000077720c047816 */ /* 0x000fc800000000ff */
[----:B------:R-:W-:Y:S02]  /*18340*/  ISETP.GT.U32.AND P2, PT, R4, UR11, PT ;  /* 0x0000000b04007c0c */ /* 0x000fe4000bf44070 */
[----:B------:R-:W-:Y:S02]  /*18350*/  F2FP.F16.F32.PACK_AB R4, R116, R3 ;  /* 0x000000037404723e */ /* 0x000fe400000000ff */
[----:B------:R-:W-:Y:S02]  /*18360*/  PRMT R3, R12, 0x7773, RZ ;  /* 0x000077730c037816 */ /* 0x000fe400000000ff */
[----:B------:R-:W-:Y:S02]  /*18370*/  @P1 PRMT R193, R40, 0x5410, RZ ;  /* 0x0000541028c11816 */ /* 0x000fe400000000ff */
[----:B------:R-:W-:Y:S02]  /*18380*/  ISETP.GT.U32.AND P1, PT, R3, UR11, PT ;  /* 0x0000000b03007c0c */ /* 0x000fe4000bf24070 */
[----:B------:R-:W-:-:S02]  /*18390*/  PRMT R137, R0, 0x7610, R137 ;  /* 0x0000761000897816 */ /* 0x000fc40000000089 */
[----:B------:R-:W-:Y:S02]  /*183a0*/  PRMT R132, R0, 0x7632, R132 ;  /* 0x0000763200847816 */ /* 0x000fe40000000084 */
[C---:B------:R-:W-:Y:S02]  /*183b0*/  PRMT R3, R8.reuse, 0x7773, RZ ;  /* 0x0000777308037816 */ /* 0x040fe400000000ff */
[----:B------:R-:W-:-:S04]  /*183c0*/  PRMT R0, R8, 0x7772, RZ ;  /* 0x0000777208007816 */ /* 0x000fc800000000ff */
[----:B------:R-:W-:Y:S01]  /*183d0*/  PRMT R11, R0, 0x5410, R3 ;  /* 0x00005410000b7816 */ /* 0x000fe20000000003 */
[----:B------:R-:W-:Y:S01]  /*183e0*/  IMAD.U32 R0, RZ, RZ, UR9 ;  /* 0x00000009ff007e24 */ /* 0x000fe2000f8e00ff */
[----:B------:R-:W-:-:S03]  /*183f0*/  PRMT R3, R10, 0x7773, RZ ;  /* 0x000077730a037816 */ /* 0x000fc600000000ff */
[----:B------:R-:W-:Y:S01]  /*18400*/  IMAD.WIDE R26, R0, 0x2, R6 ;  /* 0x00000002001a7825 */ /* 0x000fe200078e0206 */
[----:B------:R-:W-:-:S04]  /*18410*/  PRMT R0, R10, 0x7772, RZ ;  /* 0x000077720a007816 */ /* 0x000fc800000000ff */
[----:B------:R-:W-:Y:S02]  /*18420*/  PRMT R37, R0, 0x5410, R3 ;  /* 0x0000541000257816 */ /* 0x000fe40000000003 */
[----:B------:R-:W-:Y:S02]  /*18430*/  LOP3.LUT R0, R14, 0xffff, RZ, 0xc0, !PT ;  /* 0x0000ffff0e007812 */ /* 0x000fe400078ec0ff */
[C---:B------:R-:W-:Y:S02]  /*18440*/  PRMT R139, R4.reuse, 0x7610, R139 ;  /* 0x00007610048b7816 */ /* 0x040fe4000000008b */
[----:B------:R-:W-:Y:S01]  /*18450*/  PRMT R138, R4, 0x7632, R138 ;  /* 0x00007632048a7816 */ /* 0x000fe2000000008a */
[----:B------:R-:W-:Y:S01]  /*18460*/  IMAD.MOV.U32 R4, RZ, RZ, R8 ;  /* 0x000000ffff047224 */ /* 0x000fe200078e0008 */
[----:B------:R-:W-:Y:S02]  /*18470*/  SHF.R.U32.HI R0, RZ, 0x8, R0 ;  /* 0x00000008ff007819 */ /* 0x000fe40000011600 */
[----:B------:R-:W-:-:S02]  /*18480*/  LOP3.LUT R3, R14, 0xff, RZ, 0xc0, !PT ;  /* 0x000000ff0e037812 */ /* 0x000fc400078ec0ff */
[----:B------:R-:W-:Y:S02]  /*18490*/  PRMT R5, R8, 0x7771, RZ ;  /* 0x0000777108057816 */ /* 0x000fe400000000ff */
[----:B------:R-:W-:Y:S02]  /*184a0*/  LOP3.LUT R4, R4, 0xff, RZ, 0xc0, !PT ;  /* 0x000000ff04047812 */ /* 0x000fe400078ec0ff */
[--C-:B------:R-:W-:Y:S02]  /*184b0*/  PRMT R8, R3, 0x5410, R0.reuse ;  /* 0x0000541003087816 */ /* 0x100fe40000000000 */
[----:B------:R-:W-:Y:S02]  /*184c0*/  PRMT R0, R14, 0x7632, R0 ;  /* 0x000076320e007816 */ /* 0x000fe40000000000 */
[----:B------:R-:W-:Y:S02]  /*184d0*/  PRMT R10, R4, 0x5410, R5 ;  /* 0x00005410040a7816 */ /* 0x000fe40000000005 */
[----:B------:R-:W-:-:S02]  /*184e0*/  SHF.R.U32.HI R5, RZ, 0x18, R14 ;  /* 0x00000018ff057819 */ /* 0x000fc4000001160e */
[----:B------:R-:W-:Y:S02]  /*184f0*/  LOP3.LUT R0, R0, 0xff, RZ, 0xc0, !PT ;  /* 0x000000ff00007812 */ /* 0x000fe400078ec0ff */
        /* <DEDUP_REMOVED lines=8> */
[----:B------:R-:W-:-:S03]  /*18580*/  IMAD.U32 R216, RZ, RZ, UR4 ;  /* 0x00000004ffd87e24 */ /* 0x000fc6000f8e00ff */
[--C-:B------:R-:W-:Y:S02]  /*18590*/  PRMT R13, R3, 0x5410, R0.reuse ;  /* 0x00005410030d7816 */ /* 0x100fe40000000000 */
[----:B------:R-:W-:Y:S01]  /*185a0*/  PRMT R0, R15, 0x7632, R0 ;  /* 0x000076320f007816 */ /* 0x000fe20000000000 */
[----:B------:R-:W-:Y:S01]  /*185b0*/  IMAD.MOV.U32 R7, RZ, RZ, R12 ;  /* 0x000000ffff077224 */ /* 0x000fe200078e000c */
[----:B------:R-:W-:Y:S02]  /*185c0*/  SHF.R.U32.HI R5, RZ, 0x18, R15 ;  /* 0x00000018ff057819 */ /* 0x000fe4000001160f */
[----:B------:R-:W-:Y:S02]  /*185d0*/  LOP3.LUT R4, R0, 0xff, RZ, 0xc0, !PT ;  /* 0x000000ff00047812 */ /* 0x000fe400078ec0ff */
[----:B------:R-:W-:Y:S02]  /*185e0*/  HSET2.LE.AND R0, R8, R216, PT ;  /* 0x000000d808007233 */ /* 0x000fe40003803000 */
[----:B------:R-:W-:-:S02]  /*185f0*/  PRMT R9, R12, 0x7771, RZ ;  /* 0x000077710c097816 */ /* 0x000fc400000000ff */
[----:B------:R-:W-:Y:S02]  /*18600*/  PRMT R12, R4, 0x5410, R5 ;  /* 0x00005410040c7816 */ /* 0x000fe40000000005 */
[----:B------:R-:W-:Y:S02]  /*18610*/  LOP3.LUT R8, R125, R0, RZ, 0xc0, !PT ;  /* 0x000000007d087212 */ /* 0x000fe400078ec0ff */
[----:B------:R-:W-:Y:S02]  /*18620*/  LOP3.LUT R3, R7, 0xff, RZ, 0xc0, !PT ;  /* 0x000000ff07037812 */ /* 0x000fe400078ec0ff */
[----:B------:R-:W-:Y:S02]  /*18630*/  LOP3.LUT R4, R11, 0xff00ff, RZ, 0xc0, !PT ;  /* 0x00ff00ff0b047812 */ /* 0x000fe400078ec0ff */
[----:B------:R-:W-:Y:S02]  /*18640*/  HSET2.LE.AND R0, R6, R216, PT ;  /* 0x000000d806007233 */ /* 0x000fe40003803000 */
[----:B------:R-:W-:-:S02]  /*18650*/  PRMT R5, R3, 0x5410, R9 ;  /* 0x0000541003057816 */ /* 0x000fc40000000009 */
[--C-:B------:R-:W-:Y:S02]  /*18660*/  HSET2.LE.AND R4, R4, R216.reuse, PT ;  /* 0x000000d804047233 */ /* 0x100fe40003803000 */
[----:B------:R-:W-:Y:S02]  /*18670*/  LOP3.LUT R9, R124, R0, RZ, 0xc0, !PT ;  /* 0x000000007c097212 */ /* 0x000fe400078ec0ff */
[--C-:B------:R-:W-:Y:S02]  /*18680*/  HSET2.LE.AND R0, R13, R216.reuse, PT ;  /* 0x000000d80d007233 */ /* 0x100fe40003803000 */
[----:B------:R-:W-:Y:S02]  /*18690*/  HSET2.LE.AND R3, R10, R216, PT ;  /* 0x000000d80a037233 */ /* 0x000fe40003803000 */
[----:B------:R-:W-:Y:S02]  /*186a0*/  LOP3.LUT R11, R212, R4, RZ, 0xc0, !PT ;  /* 0x00000004d40b7212 */ /* 0x000fe400078ec0ff */
[----:B------:R-:W-:-:S02]  /*186b0*/  LOP3.LUT R4, R198, R0, RZ, 0xc0, !PT ;  /* 0x00000000c6047212 */ /* 0x000fc400078ec0ff */
[--C-:B------:R-:W-:Y:S02]  /*186c0*/  HSET2.LE.AND R0, R12, R216.reuse, PT ;  /* 0x000000d80c007233 */ /* 0x100fe40003803000 */
[----:B------:R-:W-:Y:S02]  /*186d0*/  LOP3.LUT R10, R214, R3, RZ, 0xc0, !PT ;  /* 0x00000003d60a7212 */ /* 0x000fe400078ec0ff */
[----:B------:R-:W-:Y:S02]  /*186e0*/  HSET2.LE.AND R3, R5, R216, PT ;  /* 0x000000d805037233 */ /* 0x000fe40003803000 */
[----:B------:R-:W-:Y:S01]  /*186f0*/  LOP3.LUT R5, R22, R0, RZ, 0xc0, !PT ;  /* 0x0000000016057212 */ /* 0x000fe200078ec0ff */
[----:B------:R-:W-:-:S05]  /*18700*/  IMAD.MOV.U32 R0, RZ, RZ, 0x20 ;  /* 0x00000020ff007424 */ /* 0x000fca00078e00ff */
[----:B------:R-:W-:-:S05]  /*18710*/  SEL R0, R0, 0xffffffe0, !P6 ;  /* 0xffffffe000007807 */ /* 0x000fca0007000000 */
[----:B------:R-:W-:Y:S01]  /*18720*/  IMAD.IADD R22, R34, 0x1, R0 ;  /* 0x0000000122167824 */ /* 0x000fe200078e0200 */
[----:B------:R-:W-:-:S04]  /*18730*/  LOP3.LUT R7, R14, 0xff00ff, RZ, 0xc0, !PT ;  /* 0x00ff00ff0e077812 */ /* 0x000fc800078ec0ff */
[----:B------:R-:W1:Y:S01]  /*18740*/  LDSM.16.MT88.4 R12, [R22+0xa000] ;  /* 0x00a00000160c783b */ /* 0x000e620000004200 */
[----:B------:R-:W-:Y:S02]  /*18750*/  PRMT R20, R139, 0x5410, R138 ;  /* 0x000054108b147816 */ /* 0x000fe4000000008a */
[----:B------:R-:W-:Y:S02]  /*18760*/  HSET2.LE.AND R7, R7, R216, PT ;  /* 0x000000d807077233 */ /* 0x000fe40003803000 */
[----:B------:R-:W-:Y:S02]  /*18770*/  PRMT R21, R137, 0x5410, R132 ;  /* 0x0000541089157816 */ /* 0x000fe40000000084 */
[----:B------:R-:W-:Y:S01]  /*18780*/  LOP3.LUT R6, R20, R3, RZ, 0xc0, !PT ;  /* 0x0000000314067212 */ /* 0x000fe200078ec0ff */
[C---:B------:R-:W-:Y:S01]  /*18790*/  VIADD R3, R34.reuse, 0xa000 ;  /* 0x0000a00022037836 */ /* 0x040fe20000000000 */
[----:B------:R-:W-:Y:S01]  /*187a0*/  LOP3.LUT R7, R21, R7, RZ, 0xc0, !PT ;  /* 0x0000000715077212 */ /* 0x000fe200078ec0ff */
[----:B------:R-:W-:-:S02]  /*187b0*/  VIADD R20, R34, 0xa040 ;  /* 0x0000a04022147836 */ /* 0x000fc40000000000 */
[----:B------:R-:W-:Y:S01]  /*187c0*/  @P0 VIADD R20, R3, 0xffffffc0 ;  /* 0xffffffc003140836 */ /* 0x000fe20000000000 */
[-C--:B-1----:R-:W-:Y:S08]  /*187d0*/  HMMA.16816.F32 R144, R8, R12.reuse, R144 ;  /* 0x0000000c0890723c */ /* 0x082ff00000001890 */
[C---:B------:R-:W-:Y:S08]  /*187e0*/  HMMA.16816.F32 R160, R4.reuse, R12, R160 ;  /* 0x0000000c04a0723c */ /* 0x040ff000000018a0 */
[-C--:B------:R-:W-:Y:S08]  /*187f0*/  HMMA.16816.F32 R156, R4, R14.reuse, R156 ;  /* 0x0000000e049c723c */ /* 0x080ff0000000189c */
[----:B------:R-:W-:Y:S01]  /*18800*/  HMMA.16816.F32 R224, R8, R14, R224 ;  /* 0x0000000e08e0723c */ /* 0x000fe200000018e0 */
[----:B------:R-:W1:Y:S01]  /*18810*/  LDSM.16.MT88.4 R12, [R20] ;  /* 0x00000000140c783b */ /* 0x000e620000004200 */
[----:B------:R-:W-:-:S02]  /*18820*/  @P2 HADD2 R60, -R137.H0_H0, -RZ.H0_H0 ;  /* 0xa00000ff893c2230 */ /* 0x000fc40000000900 */
[----:B------:R-:W-:Y:S02]  /*18830*/  IMAD.IADD R21, R0, 0x1, R20 ;  /* 0x0000000100157824 */ /* 0x000fe400078e0214 */
[----:B------:R-:W-:Y:S01]  /*18840*/  IMAD.MOV.U32 R124, RZ, RZ, R61 ;  /* 0x000000ffff7c7224 */ /* 0x000fe200078e003d */
[----:B------:R-:W-:Y:S01]  /*18850*/  @P2 PRMT R137, R60, 0x5410, RZ ;  /* 0x000054103c892816 */ /* 0x000fe200000000ff */
        /* <DEDUP_REMOVED lines=10> */
[----:B------:R-:W-:Y:S01]  /*18900*/  @!P5 PRMT R176, R41, 0x5410, RZ ;  /* 0x0000541029b0d816 */ /* 0x000fe200000000ff */
[----:B------:R-:W-:-:S02]  /*18910*/  @!P4 HADD2 R46, -R139.H0_H0, -RZ.H0_H0 ;  /* 0xa00000ff8b2ec230 */ /* 0x000fc40000000900 */
[----:B------:R-:W-:-:S03]  /*18920*/  @P3 HADD2 R45, -R138.H0_H0, -RZ.H0_H0 ;  /* 0xa00000ff8a2d3230 */ /* 0x000fc60000000900 */
[-C--:B-1----:R-:W-:Y:S08]  /*18930*/  HMMA.16816.F32 R68, R8, R12.reuse, R68 ;  /* 0x0000000c0844723c */ /* 0x082ff00000001844 */
[C---:B------:R-:W-:Y:S08]  /*18940*/  HMMA.16816.F32 R72, R4.reuse, R12, R72 ;  /* 0x0000000c0448723c */ /* 0x040ff00000001848 */
[-C--:B------:R-:W-:Y:S08]  /*18950*/  HMMA.16816.F32 R76, R4, R14.reuse, R76 ;  /* 0x0000000e044c723c */ /* 0x080ff0000000184c */
[----:B------:R-:W-:Y:S01]  /*18960*/  HMMA.16816.F32 R40, R8, R14, R80 ;  /* 0x0000000e0828723c */ /* 0x000fe20000001850 */
[----:B------:R-:W1:Y:S01]  /*18970*/  LDSM.16.MT88.4 R12, [R22+0xb000] ;  /* 0x00b00000160c783b */ /* 0x000e620000004200 */
[----:B------:R-:W-:Y:S01]  /*18980*/  @P1 HADD2 R47, -R132.H0_H0, -RZ.H0_H0 ;  /* 0xa00000ff842f1230 */ /* 0x000fe20000000900 */
[----:B------:R-:W-:Y:S01]  /*18990*/  @!P4 PRMT R139, R46, 0x5410, RZ ;  /* 0x000054102e8bc816 */ /* 0x000fe200000000ff */
[----:B------:R-:W-:Y:S01]  /*189a0*/  IMAD.MOV.U32 R48, RZ, RZ, R199 ;  /* 0x000000ffff307224 */ /* 0x000fe200078e00c7 */
[----:B------:R-:W-:-:S03]  /*189b0*/  @P3 PRMT R138, R45, 0x5410, RZ ;  /* 0x000054102d8a3816 */ /* 0x000fc600000000ff */
[----:B------:R-:W-:Y:S01]  /*189c0*/  HMMA.16816.F32 R152, R8, R16, R152 ;  /* 0x000000100898723c */ /* 0x000fe20000001898 */
[----:B------:R-:W-:-:S07]  /*189d0*/  @P1 PRMT R132, R47, 0x5410, RZ ;  /* 0x000054102f841816 */ /* 0x000fce00000000ff */
[C---:B------:R-:W-:Y:S08]  /*189e0*/  HMMA.16816.F32 R168, R4.reuse, R16, R168 ;  /* 0x0000001004a8723c */ /* 0x040ff000000018a8 */
[-C--:B------:R-:W-:Y:S01]  /*189f0*/  HMMA.16816.F32 R164, R4, R18.reuse, R164 ;  /* 0x0000001204a4723c */ /* 0x080fe200000018a4 */
[C---:B------:R-:W-:Y:S01]  /*18a00*/  PRMT R3, R24.reuse, 0x7773, RZ ;  /* 0x0000777318037816 */ /* 0x040fe200000000ff */
[----:B------:R-:W-:Y:S01]  /*18a10*/  IMAD.MOV.U32 R125, RZ, RZ, R220 ;  /* 0x000000ffff7d7224 */ /* 0x000fe200078e00dc */
[----:B------:R-:W-:Y:S01]  /*18a20*/  PRMT R0, R24, 0x7772, RZ ;  /* 0x0000777218007816 */ /* 0x000fe200000000ff */
[----:B------:R-:W-:Y:S01]  /*18a30*/  IMAD.MOV.U32 R195, RZ, RZ, R223 ;  /* 0x000000ffffc37224 */ /* 0x000fe200078e00df */
[----:B------:R-:W-:Y:S03]  /*18a40*/  LDSM.16.MT88.4 R80, [R34+0xb800] ;  /* 0x00b800002250783b */ /* 0x000fe60000004200 */
[----:B------:R-:W-:Y:S01]  /*18a50*/  HMMA.16816.F32 R44, R8, R18, R148 ;  /* 0x00000012082c723c */ /* 0x000fe20000001894 */
[----:B------:R-:W2:Y:S01]  /*18a60*/  LDSM.16.MT88.4 R16, [R20+0x1000] ;  /* 0x001000001410783b */ /* 0x000ea20000004200 */
[----:B------:R-:W-:-:S02]  /*18a70*/  IMAD.MOV.U32 R51, RZ, RZ, R222 ;  /* 0x000000ffff337224 */ /* 0x000fc400078e00de */
[----:B------:R-:W-:Y:S01]  /*18a80*/  IMAD.MOV.U32 R50, RZ, RZ, R215 ;  /* 0x000000ffff327224 */ /* 0x000fe200078e00d7 */
[----:B------:R-:W-:Y:S03]  /*18a90*/  LDSM.16.MT88.4 R148, [R34+0xa800] ;  /* 0x00a800002294783b */ /* 0x000fe60000004200 */
[-C--:B-1----:R-:W-:Y:S08]  /*18aa0*/  HMMA.16816.F32 R200, R8, R12.reuse, R200 ;  /* 0x0000000c08c8723c */ /* 0x082ff000000018c8 */
[C---:B------:R-:W-:Y:S08]  /*18ab0*/  HMMA.16816.F32 R88, R4.reuse, R12, R88 ;  /* 0x0000000c0458723c */ /* 0x040ff00000001858 */
[-C--:B------:R-:W-:Y:S08]  /*18ac0*/  HMMA.16816.F32 R92, R4, R14.reuse, R92 ;  /* 0x0000000e045c723c */ /* 0x080ff0000000185c */
[----:B------:R-:W-:Y:S01]  /*18ad0*/  HMMA.16816.F32 R196, R8, R14, R96 ;  /* 0x0000000e08c4723c */ /* 0x000fe20000001860 */
[----:B------:R-:W1:Y:S01]  /*18ae0*/  LDSM.16.MT88.4 R12, [R21+0x1000] ;  /* 0x00100000150c783b */ /* 0x000e620000004200 */
[----:B------:R-:W-:-:S03]  /*18af0*/  IMAD.MOV.U32 R49, RZ, RZ, R213 ;  /* 0x000000ffff317224 */ /* 0x000fc600078e00d5 */
[----:B------:R-:W-:Y:S03]  /*18b00*/  LDSM.16.MT88.4 R96, [R22+0xb800] ;  /* 0x00b800001660783b */ /* 0x000fe60000004200 */
[C---:B--2---:R-:W-:Y:S08]  /*18b10*/  HMMA.16816.F32 R104, R4.reuse, R16, R104 ;  /* 0x000000100468723c */ /* 0x044ff00000001868 */
[----:B------:R-:W-:Y:S08]  /*18b20*/  HMMA.16816.F32 R108, R4, R18, R108 ;  /* 0x00000012046c723c */ /* 0x000ff0000000186c */
[C---:B------:R-:W-:Y:S01]  /*18b30*/  HMMA.16816.F32 R212, R8.reuse, R16, R64 ;  /* 0x0000001008d4723c */ /* 0x040fe20000001840 */
[----:B------:R-:W-:Y:S07]  /*18b40*/  LDSM.16.MT88.4 R64, [R21+0x800] ;  /* 0x000800001540783b */ /* 0x000fee0000004200 */
[----:B------:R-:W-:Y:S01]  /*18b50*/  HMMA.16816.F32 R16, R8, R18, R112 ;  /* 0x000000120810723c */ /* 0x000fe20000001870 */
[----:B------:R-:W-:Y:S07]  /*18b60*/  LDSM.16.MT88.4 R112, [R20+0x1800] ;  /* 0x001800001470783b */ /* 0x000fee0000004200 */
[C---:B-1----:R-:W-:Y:S08]  /*18b70*/  HMMA.16816.F32 R120, R4.reuse, R12, R120 ;  /* 0x0000000c0478723c */ /* 0x042ff00000001878 */
[----:B------:R-:W-:Y:S01]  /*18b80*/  HMMA.16816.F32 R100, R4, R14, R100 ;  /* 0x0000000e0464723c */ /* 0x000fe20000001864 */
[----:B------:R-:W-:-:S07]  /*18b90*/  SHF.R.U32.HI R6, RZ, 0x18, R23 ;  /* 0x00000018ff067819 */ /* 0x000fce0000011617 */
[C---:B------:R-:W-:Y:S01]  /*18ba0*/  HMMA.16816.F32 R220, R8.reuse, R12, R140 ;  /* 0x0000000c08dc723c */ /* 0x040fe2000000188c */
[----:B------:R-:W-:Y:S01]  /*18bb0*/  LOP3.LUT R4, R35, 0xff, RZ, 0xc0, !PT ;  /* 0x000000ff23047812 */ /* 0x000fe200078ec0ff */
[----:B------:R-:W-:Y:S01]  /*18bc0*/  IMAD.MOV.U32 R5, RZ, RZ, R24 ;  /* 0x000000ffff057224 */ /* 0x000fe200078e0018 */
[C---:B------:R-:W-:Y:S01]  /*18bd0*/  LOP3.LUT R7, R23.reuse, 0xff, RZ, 0xc0, !PT ;  /* 0x000000ff17077812 */ /* 0x040fe200078ec0ff */
[----:B------:R-:W-:Y:S04]  /*18be0*/  LDSM.16.MT88.4 R140, [R22+0xa800] ;  /* 0x00a80000168c783b */ /* 0x000fe80000004200 */
[----:B------:R-:W-:Y:S01]  /*18bf0*/  HMMA.16816.F32 R12, R8, R14, R128 ;  /* 0x0000000e080c723c */ /* 0x000fe20000001880 */
[----:B------:R-:W-:Y:S02]  /*18c00*/  PRMT R9, R0, 0x5410, R3 ;  /* 0x0000541000097816 */ /* 0x000fe40000000003 */
[----:B------:R-:W-:-:S02]  /*18c10*/  PRMT R0, R23, 0x7632, R0 ;  /* 0x0000763217007816 */ /* 0x000fc40000000000 */
[----:B------:R-:W-:Y:S02]  /*18c20*/  LOP3.LUT R3, R23, 0xffff, RZ, 0xc0, !PT ;  /* 0x0000ffff17037812 */ /* 0x000fe400078ec0ff */
[----:B------:R-:W-:Y:S02]  /*18c30*/  LOP3.LUT R0, R0, 0xff, RZ, 0xc0, !PT ;  /* 0x000000ff00007812 */ /* 0x000fe400078ec0ff */
[----:B------:R-:W-:Y:S02]  /*18c40*/  SHF.R.U32.HI R3, RZ, 0x8, R3 ;  /* 0x00000008ff037819 */ /* 0x000fe40000011603 */
[----:B------:R-:W-:Y:S02]  /*18c50*/  PRMT R6, R0, 0x5410, R6 ;  /* 0x0000541000067816 */ /* 0x000fe40000000006 */
[----:B------:R-:W-:Y:S02]  /*18c60*/  LOP3.LUT R0, R25, 0xffff, RZ, 0xc0, !PT ;  /* 0x0000ffff19007812 */ /* 0x000fe400078ec0ff */
[----:B------:R-:W-:-:S02]  /*18c70*/  PRMT R10, R4, 0x5410, R36 ;  /* 0x00005410040a7816 */ /* 0x000fc40000000024 */
[----:B------:R-:W-:Y:S02]  /*18c80*/  PRMT R8, R24, 0x7771, RZ ;  /* 0x0000777118087816 */ /* 0x000fe400000000ff */
[----:B------:R-:W-:Y:S02]  /*18c90*/  LOP3.LUT R4, R5, 0xff, RZ, 0xc0, !PT ;  /* 0x000000ff05047812 */ /* 0x000fe400078ec0ff */
[----:B------:R-:W-:Y:S02]  /*18ca0*/  PRMT R7, R7, 0x5410, R3 ;  /* 0x0000541007077816 */ /* 0x000fe40000000003 */
[----:B------:R-:W-:Y:S02]  /*18cb0*/  SHF.R.U32.HI R0, RZ, 0x8, R0 ;  /* 0x00000008ff007819 */ /* 0x000fe40000011600 */
[----:B------:R-:W-:Y:S02]  /*18cc0*/  LOP3.LUT R3, R25, 0xff, RZ, 0xc0, !PT ;  /* 0x000000ff19037812 */ /* 0x000fe400078ec0ff */
[----:B------:R-:W-:-:S02]  /*18cd0*/  PRMT R5, R4, 0x5410, R8 ;  /* 0x0000541004057816 */ /* 0x000fc40000000008 */
[--C-:B------:R-:W-:Y:S02]  /*18ce0*/  PRMT R8, R3, 0x5410, R0.reuse ;  /* 0x0000541003087816 */ /* 0x100fe40000000000 */
[----:B------:R-:W-:Y:S02]  /*18cf0*/  PRMT R0, R25, 0x7632, R0 ;  /* 0x0000763219007816 */ /* 0x000fe40000000000 */
[----:B------:R-:W-:Y:S02]  /*18d00*/  SHF.R.U32.HI R4, RZ, 0x18, R25 ;  /* 0x00000018ff047819 */ /* 0x000fe40000011619 */
[----:B------:R-:W-:Y:S02]  /*18d10*/  LOP3.LUT R3, R0, 0xff, RZ, 0xc0, !PT ;  /* 0x000000ff00037812 */ /* 0x000fe400078ec0ff */
[----:B------:R-:W-:Y:S02]  /*18d20*/  HSET2.LE.AND R0, R5, R216, PT ;  /* 0x000000d805007233 */ /* 0x000fe40003803000 */
[----:B------:R-:W-:Y:S01]  /*18d30*/  PRMT R5, R3, 0x5410, R4 ;  /* 0x0000541003057816 */ /* 0x000fe20000000004 */
[----:B------:R-:W-:-:S05]  /*18d40*/  IMAD.MOV.U32 R3, RZ, RZ, R28 ;  /* 0x000000ffff037224 */ /* 0x000fca00078e001c */
[----:B------:R-:W-:Y:S02]  /*18d50*/  LOP3.LUT R126, R3, R0, RZ, 0xc0, !PT ;  /* 0x00000000037e7212 */ /* 0x000fe400078ec0ff */
[----:B------:R-:W-:Y:S01]  /*18d60*/  LOP3.LUT R0, R9, 0xff00ff, RZ, 0xc0, !PT ;  /* 0x00ff00ff09007812 */ /* 0x000fe200078ec0ff */
[----:B------:R-:W-:-:S04]  /*18d70*/  IMAD.MOV.U32 R4, RZ, RZ, R29 ;  /* 0x000000ffff047224 */ /* 0x000fc800078e001d */
[--C-:B------:R-:W-:Y:S02]  /*18d80*/  HSET2.LE.AND R0, R0, R216.reuse, PT ;  /* 0x000000d800007233 */ /* 0x100fe40003803000 */
[----:B------:R-:W-:-:S03]  /*18d90*/  HSET2.LE.AND R3, R7, R216, PT ;  /* 0x000000d807037233 */ /* 0x000fc60003803000 */
[----:B------:R-:W-:Y:S02]  /*18da0*/  LOP3.LUT R127, R4, R0, RZ, 0xc0, !PT ;  /* 0x00000000047f7212 */ /* 0x000fe400078ec0ff */
[----:B------:R-:W-:Y:S02]  /*18db0*/  LOP3.LUT R4, R37, 0xff00ff, RZ, 0xc0, !PT ;  /* 0x00ff00ff25047812 */ /* 0x000fe400078ec0ff */
[----:B------:R-:W-:Y:S02]  /*18dc0*/  LOP3.LUT R128, R48, R3, RZ, 0xc0, !PT ;  /* 0x0000000330807212 */ /* 0x000fe400078ec0ff */
[--C-:B------:R-:W-:Y:S02]  /*18dd0*/  HSET2.LE.AND R3, R6, R216.reuse, PT ;  /* 0x000000d806037233 */ /* 0x100fe40003803000 */
[--C-:B------:R-:W-:Y:S02]  /*18de0*/  HSET2.LE.AND R0, R10, R216.reuse, PT ;  /* 0x000000d80a007233 */ /* 0x100fe40003803000 */
[----:B------:R-:W-:-:S02]  /*18df0*/  HSET2.LE.AND R4, R4, R216, PT ;  /* 0x000000d804047233 */ /* 0x000fc40003803000 */
[----:B------:R-:W-:Y:S02]  /*18e00*/  LOP3.LUT R129, R49, R3, RZ, 0xc0, !PT ;  /* 0x0000000331817212 */ /* 0x000fe400078ec0ff */
[----:B------:R-:W-:Y:S02]  /*18e10*/  LOP3.LUT R130, R50, R0, RZ, 0xc0, !PT ;  /* 0x0000000032827212 */ /* 0x000fe400078ec0ff */
[----:B------:R-:W-:Y:S02]  /*18e20*/  LOP3.LUT R131, R51, R4, RZ, 0xc0, !PT ;  /* 0x0000000433837212 */ /* 0x000fe400078ec0ff */
[----:B------:R-:W1:Y:S04]  /*18e30*/  LDSM.16.MT88.4 R48, [R20+0x800] ;  /* 0x000800001430783b */ /* 0x000e680000004200 */
[----:B------:R-:W2:Y:S01]  /*18e40*/  LDSM.16.MT88.4 R20, [R21+0x1800] ;  /* 0x001800001514783b */ /* 0x000ea20000004200 */
[----:B------:R-:W-:Y:S01]  /*18e50*/  IMAD.U32 R4, RZ, RZ, UR6 ;  /* 0x00000006ff047e24 */ /* 0x000fe2000f8e00ff */
[----:B------:R-:W-:Y:S01]  /*18e60*/  HSET2.LE.AND R0, R5, R216, PT ;  /* 0x000000d805007233 */ /* 0x000fe20003803000 */
[----:B------:R-:W-:-:S02]  /*18e70*/  IMAD.U32 R6, RZ, RZ, UR6 ;  /* 0x00000006ff067e24 */ /* 0x000fc4000f8e00ff */
[----:B------:R-:W-:-:S04]  /*18e80*/  IMAD.WIDE R4, R4, 0x70, R30 ;  /* 0x0000007004047825 */ /* 0x000fc800078e021e */
[----:B------:R-:W-:Y:S01]  /*18e90*/  IMAD.U32 R10, RZ, RZ, UR6 ;  /* 0x00000006ff0a7e24 */ /* 0x000fe2000f8e00ff */
[----:B------:R-:W-:Y:S01]  /*18ea0*/  STG.E.U16 desc[UR30][R4.64+-0xfe], R178 ;  /* 0xffff02b204007986 */ /* 0x000fe2000c10151e */
[----:B------:R-:W-:-:S03]  /*18eb0*/  IMAD.WIDE R6, R6, -0x70, R4 ;  /* 0xffffff9006067825 */ /* 0x000fc600078e0204 */
[----:B------:R-:W-:Y:S04]  /*18ec0*/  STG.E.U16 desc[UR30][R26.64+-0x100], R177 ;  /* 0xffff00b11a007986 */ /* 0x000fe8000c10151e */
[----:B------:R-:W-:Y:S04]  /*18ed0*/  STG.E.U16 desc[UR30][R26.64+-0xfe], R175 ;  /* 0xffff02af1a007986 */ /* 0x000fe8000c10151e */
[----:B------:R-:W-:Y:S04]  /*18ee0*/  STG.E.U16 desc[UR30][R32.64+-0xf0], R190 ;  /* 0xffff10be20007986 */ /* 0x000fe8000c10151e */
[----:B------:R-:W-:Y:S01]  /*18ef0*/  STG.E.U16 desc[UR30][R32.64+-0xee], R189 ;  /* 0xffff12bd20007986 */ /* 0x000fe2000c10151e */
[----:B------:R-:W-:-:S03]  /*18f00*/  HSET2.LE.AND R3, R8, R216, PT ;  /* 0x000000d808037233 */ /* 0x000fc60003803000 */
[----:B------:R-:W-:Y:S04]  /*18f10*/  STG.E.U16 desc[UR30][R30.64+-0xf0], R188 ;  /* 0xffff10bc1e007986 */ /* 0x000fe8000c10151e */
[----:B------:R-:W-:Y:S04]  /*18f20*/  STG.E.U16 desc[UR30][R30.64+-0xee], R187 ;  /* 0xffff12bb1e007986 */ /* 0x000fe8000c10151e */
[----:B------:R-:W-:Y:S04]  /*18f30*/  STG.E.U16 desc[UR30][R4.64+-0xf0], R139 ;  /* 0xffff108b04007986 */ /* 0x000fe8000c10151e */
[----:B------:R3:W-:Y:S01]  /*18f40*/  STG.E.U16 desc[UR30][R4.64+-0xee], R138 ;  /* 0xffff128a04007986 */ /* 0x0007e2000c10151e */
[----:B------:R-:W-:-:S03]  /*18f50*/  IMAD.MOV.U32 R35, RZ, RZ, R195 ;  /* 0x000000ffff237224 */ /* 0x000fc600078e00c3 */
[----:B------:R-:W-:Y:S01]  /*18f60*/  STG.E.U16 desc[UR30][R26.64+-0xf0], R137 ;  /* 0xffff10891a007986 */ /* 0x000fe2000c10151e */
[----:B------:R-:W-:-:S03]  /*18f70*/  IMAD.MOV.U32 R11, RZ, RZ, R125 ;  /* 0x000000ffff0b7224 */ /* 0x000fc600078e007d */
[----:B------:R-:W-:Y:S01]  /*18f80*/  STG.E.U16 desc[UR30][R26.64+-0xee], R132 ;  /* 0xffff12841a007986 */ /* 0x000fe2000c10151e */
[----:B------:R-:W-:Y:S01]  /*18f90*/  IMAD.MOV.U32 R195, RZ, RZ, R124 ;  /* 0x000000ffffc37224 */ /* 0x000fe200078e007c */
[----:B------:R-:W-:Y:S02]  /*18fa0*/  LOP3.LUT R124, R39, R3, RZ, 0xc0, !PT ;  /* 0x00000003277c7212 */ /* 0x000fe400078ec0ff */
[----:B------:R-:W-:Y:S01]  /*18fb0*/  STG.E.U16 desc[UR30][R32.64+-0xe0], R186 ;  /* 0xffff20ba20007986 */ /* 0x000fe2000c10151e */
[----:B------:R-:W-:-:S03]  /*18fc0*/  LOP3.LUT R125, R38, R0, RZ, 0xc0, !PT ;  /* 0x00000000267d7212 */ /* 0x000fc600078ec0ff */
[----:B------:R-:W-:Y:S04]  /*18fd0*/  STG.E.U16 desc[UR30][R32.64+-0xde], R185 ;  /* 0xffff22b920007986 */ /* 0x000fe8000c10151e */
[----:B------:R-:W-:Y:S01]  /*18fe0*/  STG.E.U16 desc[UR30][R6.64+-0xe0], R183 ;  /* 0xffff20b706007986 */ /* 0x000fe2000c10151e */
[----:B---3--:R-:W-:-:S03]  /*18ff0*/  IMAD.WIDE R4, R10, 0x70, R6 ;  /* 0x000000700a047825 */ /* 0x008fc600078e0206 */
[----:B------:R3:W-:Y:S01]  /*19000*/  STG.E.U16 desc[UR30][R6.64+-0xde], R182 ;  /* 0xffff22b606007986 */ /* 0x0007e2000c10151e */
[-C--:B------:R-:W-:Y:S03]  /*19010*/  HMMA.16816.F32 R152, R128, R148.reuse, R152 ;  /* 0x000000948098723c */ /* 0x080fe60000001898 */
[----:B------:R-:W-:Y:S04]  /*19020*/  STG.E.U16 desc[UR30][R4.64+-0xe0], R176 ;  /* 0xffff20b004007986 */ /* 0x000fe8000c10151e */
[----:B------:R4:W-:Y:S01]  /*19030*/  STG.E.U16 desc[UR30][R4.64+-0xde], R174 ;  /* 0xffff22ae04007986 */ /* 0x0009e2000c10151e */
[C---:B------:R-:W-:Y:S03]  /*19040*/  HMMA.16816.F32 R168, R124.reuse, R148, R168 ;  /* 0x000000947ca8723c */ /* 0x040fe600000018a8 */
[----:B------:R-:W-:Y:S04]  /*19050*/  STG.E.U16 desc[UR30][R26.64+-0xe0], R173 ;  /* 0xffff20ad1a007986 */ /* 0x000fe8000c10151e */
[----:B------:R-:W-:Y:S01]  /*19060*/  STG.E.U16 desc[UR30][R26.64+-0xde], R172 ;  /* 0xffff22ac1a007986 */ /* 0x000fe2000c10151e */
[----:B------:R-:W-:Y:S01]  /*19070*/  HMMA.16816.F32 R164, R124, R150, R164 ;  /* 0x000000967ca4723c */ /* 0x000fe200000018a4 */
[----:B---3--:R-:W-:-:S07]  /*19080*/  IMAD.WIDE R6, R10, -0x70, R4 ;  /* 0xffffff900a067825 */ /* 0x008fce00078e0204 */
[----:B------:R-:W-:Y:S01]  /*19090*/  HMMA.16816.F32 R148, R128, R150, R44 ;  /* 0x000000968094723c */ /* 0x000fe2000000182c */
[----:B------:R-:W-:Y:S01]  /*190a0*/  STG.E.U16 desc[UR30][R32.64+-0xd0], R184 ;  /* 0xffff30b820007986 */ /* 0x000fe2000c10151e */
[----:B----4-:R-:W-:-:S06]  /*190b0*/  IMAD.WIDE R4, R10, 0x70, R6 ;  /* 0x000000700a047825 */ /* 0x010fcc00078e0206 */
[-C--:B------:R-:W-:Y:S01]  /*190c0*/  HMMA.16816.F32 R68, R128, R80.reuse, R68 ;  /* 0x000000508044723c */ /* 0x080fe20000001844 */
[----:B------:R-:W-:Y:S01]  /*190d0*/  STG.E.U16 desc[UR30][R32.64+-0xce], R181 ;  /* 0xffff32b520007986 */ /* 0x000fe2000c10151e */
[----:B------:R-:W-:Y:S01]  /*190e0*/  FADD.FTZ R3, R116, R117 ;  /* 0x0000007574037221 */ /* 0x000fe20000010000 */
[----:B------:R-:W-:Y:S02]  /*190f0*/  IMAD.MOV.U32 R24, RZ, RZ, R119 ;  /* 0x000000ffff187224 */ /* 0x000fe400078e0077 */
[----:B------:R-:W-:Y:S03]  /*19100*/  STG.E.U16 desc[UR30][R6.64+-0xd0], R180 ;  /* 0xffff30b406007986 */ /* 0x000fe6000c10151e */
[----:B------:R-:W-:Y:S01]  /*19110*/  HMMA.16816.F32 R72, R124, R80, R72 ;  /* 0x000000507c48723c */ /* 0x000fe20000001848 */
[----:B------:R-:W-:Y:S01]  /*19120*/  STG.E.U16 desc[UR30][R6.64+-0xce], R179 ;  /* 0xffff32b306007986 */ /* 0x000fe2000c10151e */
[----:B------:R-:W-:-:S03]  /*19130*/  IMAD.MOV.U32 R25, RZ, RZ, R118 ;  /* 0x000000ffff197224 */ /* 0x000fc600078e0076 */
[----:B------:R-:W-:Y:S03]  /*19140*/  STG.E.U16 desc[UR30][R4.64+-0xd0], R219 ;  /* 0xffff30db04007986 */ /* 0x000fe6000c10151e */
[-C--:B------:R-:W-:Y:S01]  /*19150*/  HMMA.16816.F32 R76, R124, R82.reuse, R76 ;  /* 0x000000527c4c723c */ /* 0x080fe2000000184c */
[----:B------:R3:W-:Y:S04]  /*19160*/  STG.E.U16 desc[UR30][R4.64+-0xce], R211 ;  /* 0xffff32d304007986 */ /* 0x0007e8000c10151e */
[----:B------:R4:W-:Y:S03]  /*19170*/  STG.E.U16 desc[UR30][R26.64+-0xd0], R205 ;  /* 0xffff30cd1a007986 */ /* 0x0009e6000c10151e */
[----:B------:R-:W-:Y:S01]  /*19180*/  HMMA.16816.F32 R80, R128, R82, R40 ;  /* 0x000000528050723c */ /* 0x000fe20000001828 */
[----:B------:R4:W-:Y:S07]  /*19190*/  STG.E.U16 desc[UR30][R26.64+-0xce], R193 ;  /* 0xffff32c11a007986 */ /* 0x0009ee000c10151e */
[----:B-1----:R-:W-:Y:S01]  /*191a0*/  HMMA.16816.F32 R44, R124, R50, R60 ;  /* 0x000000327c2c723c */ /* 0x002fe2000000183c */
        /* <DEDUP_REMOVED lines=27> */
[----:B------:R-:W-:Y:S01]  /*19360*/  HMMA.16816.F32 R128, R128, R22, R12 ;  /* 0x000000168080723c */ /* 0x000fe2000000180c */
[----:B---3--:R-:W-:Y:S01]  /*19370*/  FADD.FTZ R5, R35, R8 ;  /* 0x0000000823057221 */ /* 0x008fe20000010000 */
[----:B------:R-:W-:Y:S01]  /*19380*/  FADD.FTZ R4, R11, R9 ;  /* 0x000000090b047221 */ /* 0x000fe20000010000 */
[----:B------:R-:W-:Y:S01]  /*19390*/  FADD.FTZ R3, R210, R3 ;  /* 0x00000003d2037221 */ /* 0x000fe20000010000 */
[----:B------:R-:W-:Y:S01]  /*193a0*/  FADD.FTZ R0, R207, R0 ;  /* 0x00000000cf007221 */ /* 0x000fe20000010000 */
[----:B------:R-:W-:Y:S01]  /*193b0*/  FADD.FTZ R5, R252, R5 ;  /* 0x00000005fc057221 */ /* 0x000fe20000010000 */
[----:B------:R-:W-:Y:S01]  /*193c0*/  FADD.FTZ R4, R250, R4 ;  /* 0x00000004fa047221 */ /* 0x000fe20000010000 */
[----:B------:R-:W-:Y:S01]  /*193d0*/  FADD.FTZ R3, R235, R3 ;  /* 0x00000003eb037221 */ /* 0x000fe20000010000 */
[----:B------:R-:W-:Y:S01]  /*193e0*/  FADD.FTZ R0, R234, R0 ;  /* 0x00000000ea007221 */ /* 0x000fe20000010000 */
[----:B------:R-:W-:Y:S01]  /*193f0*/  IADD3 R212, P1, PT, R32, -0x140, RZ ;  /* 0xfffffec020d47810 */ /* 0x000fe20007f3e0ff */
[----:B------:R-:W-:Y:S01]  /*19400*/  FADD.FTZ R222, R195, R5 ;  /* 0x00000005c3de7221 */ /* 0x000fe20000010000 */
[----:B------:R-:W-:Y:S01]  /*19410*/  FADD.FTZ R223, R249, R4 ;  /* 0x00000004f9df7221 */ /* 0x000fe20000010000 */
[----:B------:R-:W-:Y:S01]  /*19420*/  FADD.FTZ R220, R248, R3 ;  /* 0x00000003f8dc7221 */ /* 0x000fe20000010000 */
[----:B------:R-:W-:Y:S01]  /*19430*/  FADD.FTZ R221, R218, R0 ;  /* 0x00000000dadd7221 */ /* 0x000fe20000010000 */
[----:B------:R-:W-:Y:S01]  /*19440*/  IADD3.X R213, PT, PT, R33, -0x1, RZ, P1, !PT ;  /* 0xffffffff21d57810 */ /* 0x000fe20000ffe4ff */
[----:B----4-:R-:W-:-:S12]  /*19450*/  UIADD3 UR8, UPT, UPT, UR25, -0x6, URZ ;  /* 0xfffffffa19087890 */ /* 0x010fd8000fffe0ff */
.L_x_1537:
[----:B------:R-:W-:-:S09]  /*19460*/  UISETP.GE.AND UP0, UPT, UR8, URZ, UPT ;  /* 0x000000ff0800728c */ /* 0x000fd2000bf06270 */
[----:B------:R-:W-:Y:S05]  /*19470*/  BRA.U !UP0, `(.L_x_1542) ;  /* 0x0000004108907547 */ /* 0x000fea000b800000 */
[----:B------:R-:W2:Y:S01]  /*19480*/  LDL.LU.64 R8, [R1+0x88] ;  /* 0x0000880001087983 */ /* 0x000ea20000300a00 */
[----:B------:R-:W-:Y:S01]  /*19490*/  UIADD3 UR6, UPT, UPT, UR36, -0x61c88647, URZ ;  /* 0x9e3779b924067890 */ /* 0x000fe2000fffe0ff */
[----:B------:R-:W1:Y:S01]  /*194a0*/  LDC.64 R234, c[0x0][0x3c0] ;  /* 0x0000f000ffea7b82 */ /* 0x000e620000000a00 */
[----:B------:R-:W3:Y:S01]  /*194b0*/  LDCU UR7, c[0x0][0x440] ;  /* 0x00008800ff0777ac */ /* 0x000ee20008000800 */
[----:B------:R-:W4:Y:S01]  /*194c0*/  LDL.LU.64 R6, [R1+0x90] ;  /* 0x0000900001067983 */ /* 0x000f220000300a00 */
[----:B------:R-:W1:Y:S03]  /*194d0*/  LDCU UR14, c[0x0][0x440] ;  /* 0x00008800ff0e77ac */ /* 0x000e660008000800 */
[----:B------:R-:W5:Y:S01]  /*194e0*/  LDL.LU.64 R4, [R1+0x98] ;  /* 0x0000980001047983 */ /* 0x000f620000300a00 */
[----:B------:R-:W-:Y:S02]  /*194f0*/  IMAD.MOV.U32 R137, RZ, RZ, R133 ;  /* 0x000000ffff897224 */ /* 0x000fe400078e0085 */
[----:B------:R-:W-:Y:S01]  /*19500*/  IMAD.MOV.U32 R132, RZ, RZ, R134 ;  /* 0x000000ffff847224 */ /* 0x000fe200078e0086 */
[----:B------:R-:W1:Y:S01]  /*19510*/  LDCU UR4, c[0x0][0x45c] ;  /* 0x00008b80ff0477ac */ /* 0x000e620008000800 */
[----:B------:R-:W-:-:S02]  /*19520*/  IMAD.MOV.U32 R210, RZ, RZ, 0x20 ;  /* 0x00000020ffd27424 */ /* 0x000fc400078e00ff */
[----:B------:R-:W-:Y:S01]  /*19530*/  IMAD.MOV.U32 R211, RZ, RZ, 0x40 ;  /* 0x00000040ffd37424 */ /* 0x000fe200078e00ff */
[----:B---3--:R-:W-:Y:S02]  /*19540*/  ISETP.GE.AND P1, PT, R2, UR7, PT ;  /* 0x0000000702007c0c */ /* 0x008fe4000bf26270 */
[----:B--2---:R-:W-:Y:S02]  /*19550*/  LOP3.LUT R0, R9, UR37, RZ, 0x3c, !PT ;  /* 0x0000002509007c12 */ /* 0x004fe4000f8e3cff */
[----:B----4-:R-:W-:-:S03]  /*19560*/  LOP3.LUT R3, R6, UR6, RZ, 0x3c, !PT ;  /* 0x0000000606037c12 */ /* 0x010fc6000f8e3cff */
[----:B------:R5:W-:Y:S04]  /*19570*/  STL [R1+0x54], R0 ;  /* 0x0000540001007387 */ /* 0x000be80000100800 */
[----:B------:R2:W-:Y:S01]  /*19580*/  STL [R1+0x50], R3 ;  /* 0x0000500301007387 */ /* 0x0005e20000100800 */
[----:B-----5:R-:W-:Y:S01]  /*19590*/  LOP3.LUT R0, R4, UR6, RZ, 0x3c, !PT ;  /* 0x0000000604007c12 */ /* 0x020fe2000f8e3cff */
[----:B------:R-:W-:Y:S01]  /*195a0*/  UIADD3 UR6, UPT, UPT, UR36, 0x3c6ef372, URZ ;  /* 0x3c6ef37224067890 */ /* 0x000fe2000fffe0ff */
[----:B--2---:R-:W-:-:S03]  /*195b0*/  IMAD.MOV.U32 R3, RZ, RZ, R136 ;  /* 0x000000ffff037224 */ /* 0x004fc600078e0088 */
[----:B------:R2:W-:Y:S04]  /*195c0*/  STL [R1+0x48], R0 ;  /* 0x0000480001007387 */ /* 0x0005e80000100800 */
[----:B------:R-:W3:Y:S04]  /*195d0*/  LDL.64 R4, [R1+0x70] ;  /* 0x0000700001047983 */ /* 0x000ee80000100a00 */
[----:B------:R-:W4:Y:S01]  /*195e0*/  LDL.64 R6, [R1+0x68] ;  /* 0x0000680001067983 */ /* 0x000f220000100a00 */
[----:B--2---:R-:W-:Y:S01]  /*195f0*/  IMAD.MOV.U32 R0, RZ, RZ, R135 ;  /* 0x000000ffff007224 */ /* 0x004fe200078e0087 */
[----:B---3--:R-:W-:-:S02]  /*19600*/  LOP3.LUT R4, R5, UR6, RZ, 0x3c, !PT ;  /* 0x0000000605047c12 */ /* 0x008fc4000f8e3cff */
[----:B----4-:R-:W-:-:S03]  /*19610*/  LOP3.LUT R6, R7, UR6, RZ, 0x3c, !PT ;  /* 0x0000000607067c12 */ /* 0x010fc6000f8e3cff */
[----:B------:R2:W-:Y:S04]  /*19620*/  STL [R1+0x44], R4 ;  /* 0x0000440401007387 */ /* 0x0005e80000100800 */
[----:B------:R2:W-:Y:S01]  /*19630*/  STL [R1+0x4c], R6 ;  /* 0x00004c0601007387 */ /* 0x0005e20000100800 */
[----:B-1----:R-:W-:Y:S05]  /*19640*/  BRA `(.L_x_1543) ;  /* 0x00000000009c7947 */ /* 0x002fea0003800000 */
.L_x_1545:
        /* <DEDUP_REMOVED lines=39> */
.L_x_1543:
[----:B------:R-:W3:Y:S01]  /*198c0*/  LDL R12, [R1+0x64] ;  /* 0x00006400010c7983 */ /* 0x000ee20000100800 */
[----:B------:R-:W-:Y:S05]  /*198d0*/  DEPBAR.LE SB0, 0x0 ;  /* 0x000080000000791a */ /* 0x000fea0000000000 */
[----:B------:R-:W4:Y:S01]  /*198e0*/  LDL R11, [R1+0x60] ;  /* 0x00006000010b7983 */ /* 0x000f220000100800 */
[----:B--2---:R-:W-:Y:S01]  /*198f0*/  IMAD.WIDE.U32 R6, R234, UR8, RZ ;  /* 0x00000008ea067c25 */ /* 0x004fe2000f8e00ff */
[----:B------:R-:W-:Y:S01]  /*19900*/  LOP3.LUT R5, R2, 0x40, RZ, 0xfc, !PT ;  /* 0x0000004002057812 */ /* 0x000fe200078efcff */
[----:B------:R-:W-:Y:S01]  /*19910*/  UISETP.NE.AND UP0, UPT, UR8, URZ, UPT ;  /* 0x000000ff0800728c */ /* 0x000fe2000bf05270 */
[----:B------:R-:W-:Y:S01]  /*19920*/  BAR.SYNC.DEFER_BLOCKING 0x0 ;  /* 0x0000000000007b1d */ /* 0x000fe20000010000 */
[----:B------:R-:W-:Y:S01]  /*19930*/  IMAD R4, R235, UR8, R7 ;  /* 0x00000008eb047c24 */ /* 0x000fe2000f8e0207 */
[----:B------:R-:W-:Y:S01]  /*19940*/  ISETP.GE.AND P2, PT, R5, UR14, PT ;  /* 0x0000000e05007c0c */ /* 0x000fe2000bf46270 */
[----:B------:R-:W-:Y:S01]  /*19950*/  IMAD.SHL.U32 R7, R6, 0x20, RZ ;  /* 0x0000002006077824 */ /* 0x000fe200078e00ff */
[----:B------:R-:W-:Y:S01]  /*19960*/  SHF.R.U32.HI R208, RZ, 0x1, R204 ;  /* 0x00000001ffd07819 */ /* 0x000fe200000116cc */
[C---:B------:R-:W-:Y:S02]  /*19970*/  IMAD.SHL.U32 R205, R204.reuse, 0x40, RZ ;  /* 0x00000040cccd7824 */ /* 0x040fe400078e00ff */
[----:B------:R-:W-:Y:S01]  /*19980*/  IMAD.SHL.U32 R209, R204, 0x20, RZ ;  /* 0x00000020ccd17824 */ /* 0x000fe200078e00ff */
[----:B------:R1:W-:Y:S04]  /*19990*/  STL [R1+0x58], R5 ;  /* 0x0000580501007387 */ /* 0x0003e80000100800 */
[----:B------:R-:W-:Y:S01]  /*199a0*/  LOP3.LUT R209, R209, 0x7c00, RZ, 0xc0, !PT ;  /* 0x00007c00d1d17812 */ /* 0x000fe200078ec0ff */
[----:B------:R-:W2:Y:S01]  /*199b0*/  S2R R214, SR_TID.X ;  /* 0x0000000000d67919 */ /* 0x000ea20000002100 */
[----:B-1----:R-:W-:Y:S02]  /*199c0*/  LOP3.LUT R5, R208, 0x8, RZ, 0xc0, !PT ;  /* 0x00000008d0057812 */ /* 0x002fe400078ec0ff */
[C---:B---3--:R-:W-:Y:S04]  /*199d0*/  LEA R8, P0, R6.reuse, R12, 0x6 ;  /* 0x0000000c06087211 */ /* 0x048fe800078030ff */
[C-C-:B----4-:R-:W-:Y:S02]  /*199e0*/  LEA.HI.X R9, R6.reuse, R11, R4.reuse, 0x6, P0 ;  /* 0x0000000b06097211 */ /* 0x150fe400000f3404 */
[----:B------:R-:W-:Y:S02]  /*199f0*/  SHF.L.U64.HI R6, R6, 0x5, R4 ;  /* 0x0000000506067819 */ /* 0x000fe40000010204 */
[----:B------:R-:W-:Y:S01]  /*19a00*/  LEA R7, P0, R234, R7, 0x4 ;  /* 0x00000007ea077211 */ /* 0x000fe200078020ff */
[----:B------:R-:W-:Y:S01]  /*19a10*/  @!PT LDS RZ, [RZ] ;  /* 0x00000000fffff984 */ /* 0x000fe20000000800 */
[----:B------:R-:W-:Y:S01]  /*19a20*/  @!PT LDS RZ, [RZ] ;  /* 0x00000000fffff984 */ /* 0x000fe20000000800 */
[----:B------:R-:W-:Y:S01]  /*19a30*/  @!PT LDS RZ, [RZ] ;  /* 0x00000000fffff984 */ /* 0x000fe20000000800 */
[----:B------:R-:W-:Y:S01]  /*19a40*/  @!P1 LDGSTS.E.BYPASS.LTC128B.128 [R217+0xa000], desc[UR30][R8.64] ;  /* 0x0a00000008d99fae */ /* 0x000fe2000b981a1e */
[----:B------:R-:W-:Y:S02]  /*19a50*/  LOP3.LUT R4, R2, 0x1c0, R205, 0xf8, !PT ;  /* 0x000001c002047812 */ /* 0x000fe400078ef8cd */
[----:B------:R-:W-:Y:S03]  /*19a60*/  LEA.HI.X R10, R234, R6, R235, 0x4, P0 ;  /* 0x00000006ea0a7211 */ /* 0x000fe600000f24eb */
[----:B------:R-:W-:Y:S01]  /*19a70*/  @P1 STS.128 [R217+0xa000], RZ ;  /* 0x00a000ffd9001388 */ /* 0x000fe20000000c00 */
[----:B------:R-:W-:Y:S02]  /*19a80*/  ISETP.GE.AND P1, PT, R2, UR14, PT ;  /* 0x0000000e02007c0c */ /* 0x000fe4000bf26270 */
[C---:B------:R-:W-:Y:S03]  /*19a90*/  LEA R6, P0, R7.reuse, R12, 0x1 ;  /* 0x0000000c07067211 */ /* 0x040fe600078008ff */
[----:B------:R-:W-:Y:S01]  /*19aa0*/  @!PT LDS RZ, [RZ] ;  /* 0x00000000fffff984 */ /* 0x000fe20000000800 */
[----:B------:R-:W-:Y:S01]  /*19ab0*/  @!PT LDS RZ, [RZ] ;  /* 0x00000000fffff984 */ /* 0x000fe20000000800 */
[----:B------:R-:W-:Y:S01]  /*19ac0*/  @!PT LDS RZ, [RZ] ;  /* 0x00000000fffff984 */ /* 0x000fe20000000800 */
[----:B------:R-:W-:Y:S01]  /*19ad0*/  @!P2 LDGSTS.E.BYPASS.LTC128B.128 [R217+0xb000], desc[UR30][R8.64+0x80] ;  /* 0x0b00008008d9afae */ /* 0x000fe2000b981a1e */
[C---:B------:R-:W-:Y:S02]  /*19ae0*/  LOP3.LUT R207, R4.reuse, R5, RZ, 0x3c, !PT ;  /* 0x0000000504cf7212 */ /* 0x040fe400078e3cff */
[----:B------:R-:W-:Y:S03]  /*19af0*/  LEA.HI.X R7, R7, R11, R10, 0x1, P0 ;  /* 0x0000000b07077211 */ /* 0x000fe600000f0c0a */
[----:B------:R-:W-:Y:S01]  /*19b00*/  @P2 STS.128 [R217+0xb000], RZ ;  /* 0x00b000ffd9002388 */ /* 0x000fe20000000c00 */
[----:B------:R-:W-:Y:S02]  /*19b10*/  LOP3.LUT R2, R209, 0x200, R205, 0xf8, !PT ;  /* 0x00000200d1027812 */ /* 0x000fe400078ef8cd */
[----:B------:R-:W-:Y:S02]  /*19b20*/  LOP3.LUT R5, R205, 0x400, RZ, 0xc0, !PT ;  /* 0x00000400cd057812 */ /* 0x000fe400078ec0ff */
[----:B------:R-:W-:Y:S01]  /*19b30*/  LOP3.LUT R133, R4, 0x8, R204, 0x78, !PT ;  /* 0x0000000804857812 */ /* 0x000fe200078e78cc */
[----:B------:R-:W-:Y:S01]  /*19b40*/  @!PT LDS RZ, [RZ] ;  /* 0x00000000fffff984 */ /* 0x000fe20000000800 */
[----:B------:R-:W-:Y:S01]  /*19b50*/  @!PT LDS RZ, [RZ] ;  /* 0x00000000fffff984 */ /* 0x000fe20000000800 */
[----:B------:R-:W-:Y:S01]  /*19b60*/  @!PT LDS RZ, [RZ] ;  /* 0x00000000fffff984 */ /* 0x000fe20000000800 */
[----:B------:R-:W-:Y:S01]  /*19b70*/  @!P1 LDGSTS.E.BYPASS.LTC128B.128 [R217+0xa800], desc[UR30][R6.64] ;  /* 0x0a80000006d99fae */ /* 0x000fe2000b981a1e */
[----:B------:R-:W-:Y:S02]  /*19b80*/  LOP3.LUT R2, R2, R207, RZ, 0xfc, !PT ;  /* 0x000000cf02027212 */ /* 0x000fe400078efcff */
[----:B------:R-:W-:Y:S03]  /*19b90*/  LEA R133, R133, R5, 0x1 ;  /* 0x0000000585857211 */ /* 0x000fe600078e08ff */
[----:B------:R-:W-:Y:S01]  /*19ba0*/  @P1 STS.128 [R217+0xa800], RZ ;  /* 0x00a800ffd9001388 */ /* 0x000fe20000000c00 */
[----:B------:R-:W-:Y:S02]  /*19bb0*/  LEA R2, R2, UR5, 0x1 ;  /* 0x0000000502027c11 */ /* 0x000fe4000f8e08ff */
[----:B------:R-:W-:Y:S03]  /*19bc0*/  LOP3.LUT P0, RZ, R204, 0x2, RZ, 0xc0, !PT ;  /* 0x00000002ccff7812 */ /* 0x000fe6000780c0ff */
[----:B------:R-:W-:Y:S01]  /*19bd0*/  @!PT LDS RZ, [RZ] ;  /* 0x00000000fffff984 */ /* 0x000fe20000000800 */
[----:B------:R-:W-:Y:S01]  /*19be0*/  @!PT LDS RZ, [RZ] ;  /* 0x00000000fffff984 */ /* 0x000fe20000000800 */
[----:B------:R-:W-:Y:S01]  /*19bf0*/  @!PT LDS RZ, [RZ] ;  /* 0x00000000fffff984 */ /* 0x000fe20000000800 */
[----:B------:R1:W-:Y:S01]  /*19c00*/  @!P2 LDGSTS.E.BYPASS.LTC128B.128 [R217+0xb800], desc[UR30][R6.64+0x80] ;  /* 0x0b80008006d9afae */ /* 0x0003e2000b981a1e */
[----:B------:R-:W-:Y:S01]  /*19c10*/  VIADD R136, R133, UR5 ;  /* 0x0000000585887c36 */ /* 0x000fe20008000000 */
[----:B------:R-:W-:Y:S04]  /*19c20*/  SEL R206, R210, 0xffffffe0, !P0 ;  /* 0xffffffe0d2ce7807 */ /* 0x000fe80004000000 */
[----:B------:R-:W-:Y:S01]  /*19c30*/  @P2 STS.128 [R217+0xb800], RZ ;  /* 0x00b800ffd9002388 */ /* 0x000fe20000000c00 */
[----:B------:R-:W-:Y:S02]  /*19c40*/  LOP3.LUT P0, RZ, R204, 0x4, RZ, 0xc0, !PT ;  /* 0x00000004ccff7812 */ /* 0x000fe4000780c0ff */
[----:B--2---:R-:W-:Y:S03]  /*19c50*/  MOV R204, R214 ;  /* 0x000000d600cc7202 */ /* 0x004fe60000000f00 */
[----:B------:R-:W-:Y:S01]  /*19c60*/  LDSM.16.M88.4 R32, [R2] ;  /* 0x000000000220783b */ /* 0x000fe20000000200 */
[--C-:B------:R-:W-:Y:S01]  /*19c70*/  IMAD.IADD R138, R2, 0x1, R206.reuse ;  /* 0x00000001028a7824 */ /* 0x100fe200078e02ce */
[----:B------:R-:W-:Y:S01]  /*19c80*/  SEL R134, R211, 0xffffffc0, !P0 ;  /* 0xffffffc0d3867807 */ /* 0x000fe20004000000 */
[----:B------:R-:W-:Y:S03]  /*19c90*/  IMAD.IADD R139, R136, 0x1, R206 ;  /* 0x00000001888b7824 */ /* 0x000fe600078e02ce */
[----:B------:R-:W1:Y:S01]  /*19ca0*/  LDSM.16.M88.4 R16, [R133+UR5+0x8000] ;  /* 0x008000058510783b */ /* 0x000e620008000200 */
[----:B------:R-:W-:Y:S01]  /*19cb0*/  IADD3 R135, PT, PT, R2, R134, RZ ;  /* 0x0000008602877210 */ /* 0x000fe20007ffe0ff */
[----:B------:R-:W-:Y:S04]  /*19cc0*/  IMAD.IADD R134, R136, 0x1, R134 ;  /* 0x0000000188867824 */ /* 0x000fe800078e0286 */
[----:B------:R-:W2:Y:S01]  /*19cd0*/  LDSM.16.M88.4 R28, [R2+0x2000] ;  /* 0x00200000021c783b */ /* 0x000ea20000000200 */
[C---:B------:R-:W-:Y:S02]  /*19ce0*/  IMAD.IADD R136, R206.reuse, 0x1, R135 ;  /* 0x00000001ce887824 */ /* 0x040fe400078e0287 */
[----:B------:R-:W-:Y:S03]  /*19cf0*/  IMAD.IADD R200, R206, 0x1, R134 ;  /* 0x00000001cec87824 */ /* 0x000fe600078e0286 */
[----:B------:R-:W3:Y:S06]  /*19d00*/  LDSM.16.M88.4 R172, [R133+UR5+0x8800] ;  /* 0x0088000585ac783b */ /* 0x000eec0008000200 */
[----:B------:R-:W0:Y:S06]  /*19d10*/  LDGDEPBAR ;  /* 0x00000000000079af */ /* 0x000e2c0000000000 */
[----:B------:R-:W-:Y:S06]  /*19d20*/  LDSM.16.M88.4 R176, [R138] ;  /* 0x000000008ab0783b */ /* 0x000fec0000000200 */
[----:B------:R-:W4:Y:S06]  /*19d30*/  LDSM.16.M88.4 R180, [R139+0x8000] ;  /* 0x008000008bb4783b */ /* 0x000f2c0000000200 */
[----:B------:R-:W5:Y:S01]  /*19d40*/  LDSM.16.M88.4 R184, [R138+0x2000] ;  /* 0x002000008ab8783b */ /* 0x000f620000000200 */
[-C--:B-1----:R-:W-:Y:S05]  /*19d50*/  HMMA.16816.F32 R4, R32, R16.reuse, RZ ;  /* 0x000000102004723c */ /* 0x082fea00000018ff */
[----:B------:R-:W-:Y:S06]  /*19d60*/  LDSM.16.M88.4 R188, [R135] ;  /* 0x0000000087bc783b */ /* 0x000fec0000000200 */
[----:B------:R-:W-:Y:S01]  /*19d70*/  LDSM.16.M88.4 R192, [R134+0x8000] ;  /* 0x0080000086c0783b */ /* 0x000fe20000000200 */
[C---:B--2---:R-:W-:Y:S05]  /*19d80*/  HMMA.16816.F32 R8, R28.reuse, R16, RZ ;  /* 0x000000101c08723c */ /* 0x044fea00000018ff */
[----:B------:R-:W-:Y:S03]  /*19d90*/  LDSM.16.M88.4 R196, [R135+0x2000] ;  /* 0x0020000087c4783b */ /* 0x000fe60000000200 */
[-C--:B------:R-:W-:Y:S08]  /*19da0*/  HMMA.16816.F32 R12, R28, R18.reuse, RZ ;  /* 0x000000121c0c723c */ /* 0x080ff000000018ff */
[C---:B------:R-:W-:Y:S08]  /*19db0*/  HMMA.16816.F32 R16, R32.reuse, R18, RZ ;  /* 0x000000122010723c */ /* 0x040ff000000018ff */
[-C--:B---3--:R-:W-:Y:S08]  /*19dc0*/  HMMA.16816.F32 R20, R32, R172.reuse, RZ ;  /* 0x000000ac2014723c */ /* 0x088ff000000018ff */
[C---:B------:R-:W-:Y:S08]  /*19dd0*/  HMMA.16816.F32 R24, R28.reuse, R172, RZ ;  /* 0x000000ac1c18723c */ /* 0x040ff000000018ff */
[-C--:B------:R-:W-:Y:S08]  /*19de0*/  HMMA.16816.F32 R28, R28, R174.reuse, RZ ;  /* 0x000000ae1c1c723c */ /* 0x080ff000000018ff */
[----:B------:R-:W-:Y:S01]  /*19df0*/  HMMA.16816.F32 R32, R32, R174, RZ ;  /* 0x000000ae2020723c */ /* 0x000fe200000018ff */
[----:B------:R-:W1:Y:S07]  /*19e00*/  LDSM.16.M88.4 R172, [R139+0x8800] ;  /* 0x008800008bac783b */ /* 0x000e6e0000000200 */
[-C--:B----4-:R-:W-:Y:S08]  /*19e10*/  HMMA.16816.F32 R4, R176, R180.reuse, R4 ;  /* 0x000000b4b004723c */ /* 0x090ff00000001804 */
[C---:B-----5:R-:W-:Y:S08]  /*19e20*/  HMMA.16816.F32 R8, R184.reuse, R180, R8 ;  /* 0x000000b4b808723c */ /* 0x060ff00000001808 */
[-C--:B------:R-:W-:Y:S08]  /*19e30*/  HMMA.16816.F32 R12, R184, R182.reuse, R12 ;  /* 0x000000b6b80c723c */ /* 0x080ff0000000180c */
[C---:B------:R-:W-:Y:S01]  /*19e40*/  HMMA.16816.F32 R16, R176.reuse, R182, R16 ;  /* 0x000000b6b010723c */ /* 0x040fe20000001810 */
[----:B------:R-:W-:Y:S07]  /*19e50*/  LDSM.16.M88.4 R180, [R200+0x8000] ;  /* 0x00800000c8b4783b */ /* 0x000fee0000000200 */
[-C--:B-1----:R-:W-:Y:S08]  /*19e60*/  HMMA.16816.F32 R20, R176, R172.reuse, R20 ;  /* 0x000000acb014723c */ /* 0x082ff00000001814 */
[C---:B------:R-:W-:Y:S08]  /*19e70*/  HMMA.16816.F32 R24, R184.reuse, R172, R24 ;  /* 0x000000acb818723c */ /* 0x040ff00000001818 */
[-C--:B------:R-:W-:Y:S01]  /*19e80*/  HMMA.16816.F32 R28, R184, R174.reuse, R28 ;  /* 0x000000aeb81c723c */ /* 0x080fe2000000181c */
[----:B------:R-:W-:Y:S07]  /*19e90*/  LDSM.16.M88.4 R184, [R136+0x2000] ;  /* 0x0020000088b8783b */ /* 0x000fee0000000200 */
[----:B------:R-:W-:Y:S01]  /*19ea0*/  HMMA.16816.F32 R32, R176, R174, R32 ;  /* 0x000000aeb020723c */ /* 0x000fe20000001820 */
[----:B------:R-:W1:Y:S06]  /*19eb0*/  LDSM.16.M88.4 R172, [R134+0x8800] ;  /* 0x0088000086ac783b */ /* 0x000e6c0000000200 */
[----:B------:R-:W2:Y:S01]  /*19ec0*/  LDSM.16.M88.4 R176, [R136] ;  /* 0x0000000088b0783b */ /* 0x000ea20000000200 */
[-C--:B------:R-:W-:Y:S08]  /*19ed0*/  HMMA.16816.F32 R4, R188, R192.reuse, R4 ;  /* 0x000000c0bc04723c */ /* 0x080ff00000001804 */
[C---:B------:R-:W-:Y:S08]  /*19ee0*/  HMMA.16816.F32 R8, R196.reuse, R192, R8 ;  /* 0x000000c0c408723c */ /* 0x040ff00000001808 */
[-C--:B------:R-:W-:Y:S08]  /*19ef0*/  HMMA.16816.F32 R12, R196, R194.reuse, R12 ;  /* 0x000000c2c40c723c */ /* 0x080ff0000000180c */
[C---:B------:R-:W-:Y:S01]  /*19f00*/  HMMA.16816.F32 R16, R188.reuse, R194, R16 ;  /* 0x000000c2bc10723c */ /* 0x040fe20000001810 */
[----:B------:R-:W3:Y:S07]  /*19f10*/  LDSM.16.M88.4 R192, [R200+0x8800] ;  /* 0x00880000c8c0783b */ /* 0x000eee0000000200 */
[-C--:B-1----:R-:W-:Y:S08]  /*19f20*/  HMMA.16816.F32 R20, R188, R172.reuse, R20 ;  /* 0x000000acbc14723c */ /* 0x082ff00000001814 */
[C---:B------:R-:W-:Y:S08]  /*19f30*/  HMMA.16816.F32 R24, R196.reuse, R172, R24 ;  /* 0x000000acc418723c */ /* 0x040ff00000001818 */
[-C--:B------:R-:W-:Y:S01]  /*19f40*/  HMMA.16816.F32 R28, R196, R174.reuse, R28 ;  /* 0x000000aec41c723c */ /* 0x080fe2000000181c */
[----:B------:R-:W-:Y:S07]  /*19f50*/  LDSM.16.M88.4 R196, [R2+0x6000] ;  /* 0x0060000002c4783b */ /* 0x000fee0000000200 */
[----:B------:R-:W-:Y:S01]  /*19f60*/  HMMA.16816.F32 R32, R188, R174, R32 ;  /* 0x000000aebc20723c */ /* 0x000fe20000001820 */
[----:B------:R1:W-:Y:S06]  /*19f70*/  LDSM.16.M88.4 R172, [R2+0x4000] ;  /* 0x0040000002ac783b */ /* 0x0003ec0000000200 */
[----:B------:R-:W4:Y:S01]  /*19f80*/  LDSM.16.M88.4 R188, [R133+UR5+0x9000] ;  /* 0x0090000585bc783b */ /* 0x000f220008000200 */
[-C--:B--2---:R-:W-:Y:S08]  /*19f90*/  HMMA.16816.F32 R4, R176, R180.reuse, R4 ;  /* 0x000000b4b004723c */ /* 0x084ff00000001804 */
[C---:B------:R-:W-:Y:S08]  /*19fa0*/  HMMA.16816.F32 R8, R184.reuse, R180, R8 ;  /* 0x000000b4b808723c */ /* 0x040ff00000001808 */
[-C--:B------:R-:W-:Y:S01]  /*19fb0*/  HMMA.16816.F32 R12, R184, R182.reuse, R12 ;  /* 0x000000b6b80c723c */ /* 0x080fe2000000180c */
[----:B-1----:R-:W-:Y:S07]  /*19fc0*/  IMAD.U32 R2, RZ, RZ, UR8 ;  /* 0x00000008ff027e24 */ /* 0x002fee000f8e00ff */
[C---:B------:R-:W-:Y:S01]  /*19fd0*/  HMMA.16816.F32 R16, R176.reuse, R182, R16 ;  /* 0x000000b6b010723c */ /* 0x040fe20000001810 */
[----:B------:R1:W2:Y:S07]  /*19fe0*/  LDSM.16.M88.4 R180, [R133+UR5+0x9800] ;  /* 0x0098000585b4783b */ /* 0x0002ae0008000200 */
[-C--:B---3--:R-:W-:Y:S08]  /*19ff0*/  HMMA.16816.F32 R20, R176, R192.reuse, R20 ;  /* 0x000000c0b014723c */ /* 0x088ff00000001814 */
[C---:B------:R-:W-:Y:S08]  /*1a000*/  HMMA.16816.F32 R24, R184.reuse, R192, R24 ;  /* 0x000000c0b818723c */ /* 0x040ff00000001818 */
[-C--:B------:R-:W-:Y:S01]  /*1a010*/  HMMA.16816.F32 R28, R184, R194.reuse, R28 ;  /* 0x000000c2b81c723c */ /* 0x080fe2000000181c */
[----:B------:R-:W-:Y:S02]  /*1a020*/  LDSM.16.M88.4 R184, [R139+0x9000] ;  /* 0x009000008bb8783b */ /* 0x000fe40000000200 */
[----:B-1----:R-:W-:Y:S05]  /*1a030*/  IMAD.SHL.U32 R133, R204, 0x2, RZ ;  /* 0x00000002cc857824 */ /* 0x002fea00078e00ff */
[----:B------:R-:W-:Y:S01]  /*1a040*/  HMMA.16816.F32 R32, R176, R194, R32 ;  /* 0x000000c2b020723c */ /* 0x000fe20000001820 */
[----:B------:R-:W1:Y:S06]  /*1a050*/  LDSM.16.M88.4 R176, [R138+0x4000] ;  /* 0x004000008ab0783b */ /* 0x000e6c0000000200 */
[----:B------:R-:W3:Y:S01]  /*1a060*/  LDSM.16.M88.4 R192, [R138+0x6000] ;  /* 0x006000008ac0783b */ /* 0x000ee20000000200 */
[-C--:B----4-:R-:W-:Y:S05]  /*1a070*/  HMMA.16816.F32 R4, R172, R188.reuse, R4 ;  /* 0x000000bcac04723c */ /* 0x090fea0000001804 */
[----:B------:R4:W-:Y:S03]  /*1a080*/  STL [R1+0x5c], R133 ;  /* 0x00005c8501007387 */ /* 0x0009e60000100800 */
[C---:B------:R-:W-:Y:S08]  /*1a090*/  HMMA.16816.F32 R8, R196.reuse, R188, R8 ;  /* 0x000000bcc408723c */ /* 0x040ff00000001808 */
[-C--:B------:R-:W-:Y:S08]  /*1a0a0*/  HMMA.16816.F32 R12, R196, R190.reuse, R12 ;  /* 0x000000bec40c723c */ /* 0x080ff0000000180c */
[C---:B------:R-:W-:Y:S01]  /*1a0b0*/  HMMA.16816.F32 R16, R172.reuse, R190, R16 ;  /* 0x000000beac10723c */ /* 0x040fe20000001810 */
[----:B------:R-:W5:Y:S03]  /*1a0c0*/  LDSM.16.M88.4 R188, [R139+0x9800] ;  /* 0x009800008bbc783b */ /* 0x000f660000000200 */
[----:B----4-:R-:W-:Y:S04]  /*1a0d0*/  LOP3.LUT R133, R133, 0x6, RZ, 0xc0, !PT ;  /* 0x0000000685857812 */ /* 0x010fe800078ec0ff */
[-C--:B--2---:R-:W-:Y:S01]  /*1a0e0*/  HMMA.16816.F32 R20, R172, R180.reuse, R20 ;  /* 0x000000b4ac14723c */ /* 0x084fe20000001814 */
[----:B------:R2:W-:Y:S02]  /*1a0f0*/  STL [R1+0x38], R133 ;  /* 0x0000388501007387 */ /* 0x0005e40000100800 */
[----:B------:R-:W-:Y:S05]  /*1a100*/  LEA R2, R2, R133, 0x5 ;  /* 0x0000008502027211 */ /* 0x000fea00078e28ff */
[C---:B------:R-:W-:Y:S08]  /*1a110*/  HMMA.16816.F32 R24, R196.reuse, R180, R24 ;  /* 0x000000b4c418723c */ /* 0x040ff00000001818 */
[-C--:B------:R-:W-:Y:S01]  /*1a120*/  HMMA.16816.F32 R28, R196, R182.reuse, R28 ;  /* 0x000000b6c41c723c */ /* 0x080fe2000000181c */
[----:B------:R-:W-:Y:S07]  /*1a130*/  LDSM.16.M88.4 R196, [R135+0x6000] ;  /* 0x0060000087c4783b */ /* 0x000fee0000000200 */
[----:B------:R-:W-:Y:S01]  /*1a140*/  HMMA.16816.F32 R32, R172, R182, R32 ;  /* 0x000000b6ac20723c */ /* 0x000fe20000001820 */
[----:B------:R4:W-:Y:S03]  /*1a150*/  LDSM.16.M88.4 R172, [R135+0x4000] ;  /* 0x0040000087ac783b */ /* 0x0009e60000000200 */
[C---:B--2---:R-:W-:Y:S03]  /*1a160*/  VIADD R133, R2.reuse, 0x8 ;  /* 0x0000000802857836 */ /* 0x044fe60000000000 */
[----:B------:R-:W2:Y:S01]  /*1a170*/  LDSM.16.M88.4 R180, [R134+0x9000] ;  /* 0x0090000086b4783b */ /* 0x000ea20000000200 */
[-C--:B-1----:R-:W-:Y:S05]  /*1a180*/  HMMA.16816.F32 R4, R176, R184.reuse, R4 ;  /* 0x000000b8b004723c */ /* 0x082fea0000001804 */
[----:B------:R-:W-:Y:S03]  /*1a190*/  I2FP.F32.U32 R133, R133 ;  /* 0x0000008500857245 */ /* 0x000fe60000201000 */
[C---:B---3--:R-:W-:Y:S08]  /*1a1a0*/  HMMA.16816.F32 R8, R192.reuse, R184, R8 ;  /* 0x000000b8c008723c */ /* 0x048ff00000001808 */
[-C--:B------:R-:W-:Y:S03]  /*1a1b0*/  HMMA.16816.F32 R12, R192, R186.reuse, R12 ;  /* 0x000000bac00c723c */ /* 0x080fe6000000180c */
[C---:B----4-:R-:W-:Y:S05]  /*1a1c0*/  VIADD R135, R2.reuse, 0x1 ;  /* 0x0000000102877836 */ /* 0x050fea0000000000 */
[C---:B------:R-:W-:Y:S01]  /*1a1d0*/  HMMA.16816.F32 R16, R176.reuse, R186, R16 ;  /* 0x000000bab010723c */ /* 0x040fe20000001810 */
[----:B------:R1:W3:Y:S03]  /*1a1e0*/  LDSM.16.M88.4 R184, [R134+0x9800] ;  /* 0x0098000086b8783b */ /* 0x0002e60000000200 */
[----:B------:R-:W-:Y:S04]  /*1a1f0*/  I2FP.F32.U32 R135, R135 ;  /* 0x0000008700877245 */ /* 0x000fe80000201000 */
[-C--:B-----5:R-:W-:Y:S08]  /*1a200*/  HMMA.16816.F32 R20, R176, R188.reuse, R20 ;  /* 0x000000bcb014723c */ /* 0x0a0ff00000001814 */
[C---:B------:R-:W-:Y:S08]  /*1a210*/  HMMA.16816.F32 R24, R192.reuse, R188, R24 ;  /* 0x000000bcc018723c */ /* 0x040ff00000001818 */
[-C--:B------:R-:W-:Y:S01]  /*1a220*/  HMMA.16816.F32 R28, R192, R190.reuse, R28 ;  /* 0x000000bec01c723c */ /* 0x080fe2000000181c */
[----:B------:R-:W-:Y:S02]  /*1a230*/  LDSM.16.M88.4 R192, [R136+0x6000] ;  /* 0x0060000088c0783b */ /* 0x000fe40000000200 */
[----:B-1----:R-:W-:Y:S04]  /*1a240*/  IADD3 R134, PT, PT, R2, 0x9, RZ ;  /* 0x0000000902867810 */ /* 0x002fe80007ffe0ff */
[----:B------:R-:W-:Y:S01]  /*1a250*/  I2FP.F32.U32 R134, R134 ;  /* 0x0000008600867245 */ /* 0x000fe20000201000 */
[----:B------:R-:W-:Y:S01]  /*1a260*/  HMMA.16816.F32 R32, R176, R190, R32 ;  /* 0x000000beb020723c */ /* 0x000fe20000001820 */
[----:B------:R1:W-:Y:S06]  /*1a270*/  LDSM.16.M88.4 R176, [R136+0x4000] ;  /* 0x0040000088b0783b */ /* 0x0003ec0000000200 */
[----:B------:R-:W4:Y:S01]  /*1a280*/  LDSM.16.M88.4 R188, [R200+0x9000] ;  /* 0x00900000c8bc783b */ /* 0x000f220000000200 */
[-C--:B--2---:R-:W-:Y:S05]  /*1a290*/  HMMA.16816.F32 R4, R172, R180.reuse, R4 ;  /* 0x000000b4ac04723c */ /* 0x084fea0000001804 */
[----:B------:R-:W2:Y:S03]  /*1a2a0*/  LDSM.16.M88.4 R200, [R200+0x9800] ;  /* 0x00980000c8c8783b */ /* 0x000ea60000000200 */
[C---:B------:R-:W-:Y:S01]  /*1a2b0*/  HMMA.16816.F32 R8, R196.reuse, R180, R8 ;  /* 0x000000b4c408723c */ /* 0x040fe20000001808 */
[----:B------:R-:W-:Y:S04]  /*1a2c0*/  DEPBAR.LE SB0, 0x0 ;  /* 0x000080000000791a */ /* 0x000fe80000000000 */
[----:B------:R-:W-:Y:S03]  /*1a2d0*/  BAR.SYNC.DEFER_BLOCKING 0x0 ;  /* 0x0000000000007b1d */ /* 0x000fe60000010000 */
[-C--:B------:R-:W-:Y:S05]  /*1a2e0*/  HMMA.16816.F32 R12, R196, R182.reuse, R12 ;  /* 0x000000b6c40c723c */ /* 0x080fea000000180c */
[----:B-1----:R-:W-:Y:S03]  /*1a2f0*/  I2FP.F32.U32 R136, R2 ;  /* 0x0000000200887245 */ /* 0x002fe60000201000 */
[C---:B------:R-:W-:Y:S08]  /*1a300*/  HMMA.16816.F32 R16, R172.reuse, R182, R16 ;  /* 0x000000b6ac10723c */ /* 0x040ff00000001810 */
[-C--:B---3--:R-:W-:Y:S08]  /*1a310*/  HMMA.16816.F32 R20, R172, R184.reuse, R20 ;  /* 0x000000b8ac14723c */ /* 0x088ff00000001814 */
[C---:B------:R-:W-:Y:S08]  /*1a320*/  HMMA.16816.F32 R24, R196.reuse, R184, R24 ;  /* 0x000000b8c418723c */ /* 0x040ff00000001818 */
[-C--:B------:R-:W-:Y:S08]  /*1a330*/  HMMA.16816.F32 R28, R196, R186.reuse, R28 ;  /* 0x000000bac41c723c */ /* 0x080ff0000000181c */
[----:B------:R-:W-:Y:S08]  /*1a340*/  HMMA.16816.F32 R32, R172, R186, R32 ;  /* 0x000000baac20723c */ /* 0x000ff00000001820 */
[-C--:B----4-:R-:W-:Y:S08]  /*1a350*/  HMMA.16816.F32 R4, R176, R188.reuse, R4 ;  /* 0x000000bcb004723c */ /* 0x090ff00000001804 */
[C---:B------:R-:W-:Y:S08]  /*1a360*/  HMMA.16816.F32 R8, R192.reuse, R188, R8 ;  /* 0x000000bcc008723c */ /* 0x040ff00000001808 */
[-C--:B------:R-:W-:Y:S03]  /*1a370*/  HMMA.16816.F32 R12, R192, R190.reuse, R12 ;  /* 0x000000bec00c723c */ /* 0x080fe6000000180c */
[C---:B------:R-:W-:Y:S01]  /*1a380*/  FFMA.FTZ R4, R136.reuse, UR10, R4 ;  /* 0x0000000a88047c23 */ /* 0x040fe20008010004 */
[C---:B------:R-:W-:Y:S01]  /*1a390*/  FFMA.FTZ R6, R136.reuse, UR10, R6 ;  /* 0x0000000a88067c23 */ /* 0x040fe20008010006 */
[C---:B------:R-:W-:Y:S01]  /*1a3a0*/  FFMA.FTZ R5, R135.reuse, UR10, R5 ;  /* 0x0000000a87057c23 */ /* 0x040fe20008010005 */
[C---:B------:R-:W-:Y:S02]  /*1a3b0*/  FFMA.FTZ R7, R135.reuse, UR10, R7 ;  /* 0x0000000a87077c23 */ /* 0x040fe40008010007 */
[C---:B------:R-:W-:Y:S04]  /*1a3c0*/  HMMA.16816.F32 R16, R176.reuse, R190, R16 ;  /* 0x000000beb010723c */ /* 0x040fe80000001810 */
[C---:B------:R-:W-:Y:S01]  /*1a3d0*/  FFMA.FTZ R8, R136.reuse, UR10, R8 ;  /* 0x0000000a88087c23 */ /* 0x040fe20008010008 */
[----:B------:R-:W-:Y:S01]  /*1a3e0*/  FFMA.FTZ R10, R136, UR10, R10 ;  /* 0x0000000a880a7c23 */ /* 0x000fe2000801000a */
[C---:B------:R-:W-:Y:S02]  /*1a3f0*/  VIADD R136, R2.reuse, 0x10 ;  /* 0x0000001002887836 */ /* 0x040fe40000000000 */
[C---:B------:R-:W-:Y:S01]  /*1a400*/  FFMA.FTZ R9, R135.reuse, UR10, R9 ;  /* 0x0000000a87097c23 */ /* 0x040fe20008010009 */
[-C--:B--2---:R-:W-:Y:S03]  /*1a410*/  HMMA.16816.F32 R20, R176, R200.reuse, R20 ;  /* 0x000000c8b014723c */ /* 0x084fe60000001814 */
[----:B------:R-:W-:Y:S01]  /*1a420*/  I2FP.F32.U32 R136, R136 ;  /* 0x0000008800887245 */ /* 0x000fe20000201000 */
[----:B------:R-:W-:Y:S01]  /*1a430*/  FFMA.FTZ R11, R135, UR10, R11 ;  /* 0x0000000a870b7c23 */ /* 0x000fe2000801000b */
[----:B------:R-:W-:Y:S02]  /*1a440*/  VIADD R135, R2, 0x11 ;  /* 0x0000001102877836 */ /* 0x000fe40000000000 */
[C---:B------:R-:W-:Y:S01]  /*1a450*/  FFMA.FTZ R12, R133.reuse, UR10, R12 ;  /* 0x0000000a850c7c23 */ /* 0x040fe2000801000c */
[C---:B------:R-:W-:Y:S01]  /*1a460*/  FFMA.FTZ R14, R133.reuse, UR10, R14 ;  /* 0x0000000a850e7c23 */ /* 0x040fe2000801000e */
[C---:B------:R-:W-:Y:S04]  /*1a470*/  HMMA.16816.F32 R24, R192.reuse, R200, R24 ;  /* 0x000000c8c018723c */ /* 0x040fe80000001818 */
[----:B------:R-:W-:Y:S01]  /*1a480*/  I2FP.F32.U32 R135, R135 ;  /* 0x0000008700877245 */ /* 0x000fe20000201000 */
[----:B------:R-:W-:Y:S01]  /*1a490*/  FFMA.FTZ R16, R133, UR10, R16 ;  /* 0x0000000a85107c23 */ /* 0x000fe20008010010 */
[----:B------:R-:W-:Y:S01]  /*1a4a0*/  FMNMX3.FTZ R138, R137, R10, R11, !PT ;  /* 0x0000000a898a7276 */ /* 0x000fe2000781000b */
[----:B------:R-:W-:Y:S01]  /*1a4b0*/  FFMA.FTZ R18, R133, UR10, R18 ;  /* 0x0000000a85127c23 */ /* 0x000fe20008010012 */
[-C--:B------:R-:W-:Y:S03]  /*1a4c0*/  HMMA.16816.F32 R28, R192, R202.reuse, R28 ;  /* 0x000000cac01c723c */ /* 0x080fe6000000181c */
[C---:B------:R-:W-:Y:S01]  /*1a4d0*/  FFMA.FTZ R13, R134.reuse, UR10, R13 ;  /* 0x0000000a860d7c23 */ /* 0x040fe2000801000d */
[C---:B------:R-:W-:Y:S01]  /*1a4e0*/  FFMA.FTZ R15, R134.reuse, UR10, R15 ;  /* 0x0000000a860f7c23 */ /* 0x040fe2000801000f */
[C---:B------:R-:W-:Y:S01]  /*1a4f0*/  FFMA.FTZ R17, R134.reuse, UR10, R17 ;  /* 0x0000000a86117c23 */ /* 0x040fe20008010011 */
[----:B------:R-:W-:Y:S01]  /*1a500*/  FFMA.FTZ R19, R134, UR10, R19 ;  /* 0x0000000a86137c23 */ /* 0x000fe20008010013 */
[C---:B------:R-:W-:Y:S01]  /*1a510*/  IADD3 R134, PT, PT, R2.reuse, 0x18, RZ ;  /* 0x0000001802867810 */ /* 0x040fe20007ffe0ff */
[----:B------:R-:W-:Y:S04]  /*1a520*/  HMMA.16816.F32 R32, R176, R202, R32 ;  /* 0x000000cab020723c */ /* 0x000fe80000001820 */
[----:B------:R-:W-:Y:S01]  /*1a530*/  I2FP.F32.U32 R134, R134 ;  /* 0x0000008600867245 */ /* 0x000fe20000201000 */
[----:B------:R-:W-:Y:S01]  /*1a540*/  VIADD R133, R2, 0x19 ;  /* 0x0000001902857836 */ /* 0x000fe20000000000 */
[----:B------:R-:W-:Y:S01]  /*1a550*/  FMNMX3.FTZ R2, R132, R8, R9, !PT ;  /* 0x0000000884027276 */ /* 0x000fe20007810009 */
[----:B------:R-:W-:Y:S01]  /*1a560*/  FFMA.FTZ R20, R136, UR10, R20 ;  /* 0x0000000a88147c23 */ /* 0x000fe20008010014 */
[----:B------:R-:W-:Y:S01]  /*1a570*/  FMNMX3.FTZ R179, R138, R14, R15, !PT ;  /* 0x0000000e8ab37276 */ /* 0x000fe2000781000f */
[C---:B------:R-:W-:Y:S01]  /*1a580*/  FFMA.FTZ R22, R136.reuse, UR10, R22 ;  /* 0x0000000a88167c23 */ /* 0x040fe20008010016 */
[----:B------:R-:W-:Y:S01]  /*1a590*/  I2FP.F32.U32 R133, R133 ;  /* 0x0000008500857245 */ /* 0x000fe20000201000 */
[----:B------:R-:W-:Y:S01]  /*1a5a0*/  FFMA.FTZ R24, R136, UR10, R24 ;  /* 0x0000000a88187c23 */ /* 0x000fe20008010018 */
[----:B------:R-:W-:Y:S01]  /*1a5b0*/  FMNMX3.FTZ R2, R2, R12, R13, !PT ;  /* 0x0000000c02027276 */ /* 0x000fe2000781000d */
[----:B------:R-:W-:Y:S01]  /*1a5c0*/  FFMA.FTZ R26, R136, UR10, R26 ;  /* 0x0000000a881a7c23 */ /* 0x000fe2000801001a */
[----:B------:R-:W-:Y:S01]  /*1a5d0*/  FMNMX3.FTZ R136, R0, R4, R5, !PT ;  /* 0x0000000400887276 */ /* 0x000fe20007810005 */
[C---:B------:R-:W-:Y:S01]  /*1a5e0*/  FFMA.FTZ R21, R135.reuse, UR10, R21 ;  /* 0x0000000a87157c23 */ /* 0x040fe20008010015 */
[C---:B------:R-:W-:Y:S01]  /*1a5f0*/  FFMA.FTZ R23, R135.reuse, UR10, R23 ;  /* 0x0000000a87177c23 */ /* 0x040fe20008010017 */
[C---:B------:R-:W-:Y:S01]  /*1a600*/  FFMA.FTZ R25, R135.reuse, UR10, R25 ;  /* 0x0000000a87197c23 */ /* 0x040fe20008010019 */
        /* <DEDUP_REMOVED lines=14> */
[----:B------:R-:W-:Y:S06]  /*1a6f0*/  BRA.U.ANY UP0, `(.L_x_1545) ;  /* 0xffffffed00d47547 */ /* 0x000fec000b93ffff */
.L_x_1544:
[----:B------:R-:W-:Y:S01]  /*1a700*/  FMNMX3.FTZ R136, R177, R34, R35, !PT ;  /* 0x00000022b1887276 */ /* 0x000fe20007810023 */
[----:B-1----:R-:W2:Y:S01]  /*1a710*/  LDL R173, [R1+0x54] ;  /* 0x0000540001ad7983 */ /* 0x002ea20000100800 */
[----:B------:R-:W-:Y:S01]  /*1a720*/  FMNMX3.FTZ R2, R179, R26, R27, !PT ;  /* 0x0000001ab3027276 */ /* 0x000fe2000781001b */
[----:B------:R-:W-:Y:S01]  /*1a730*/  FFMA.FTZ R31, R133, UR10, R31 ;  /* 0x0000000a851f7c23 */ /* 0x000fe2000801001f */
[----:B------:R-:W-:Y:S01]  /*1a740*/  FMNMX3.FTZ R133, R178, R28, R29, !PT ;  /* 0x0000001cb2857276 */ /* 0x000fe2000781001d */
[----:B------:R-:W3:Y:S01]  /*1a750*/  LDL R185, [R1+0x50] ;  /* 0x0000500001b97983 */ /* 0x000ee20000100800 */
[----:B------:R-:W-:Y:S01]  /*1a760*/  LOP3.LUT R192, R207, 0x200, R205, 0xf8, !PT ;  /* 0x00000200cfc07812 */ /* 0x000fe200078ef8cd */
[----:B------:R-:W-:Y:S01]  /*1a770*/  FFMA.FTZ R30, R134, UR10, R30 ;  /* 0x0000000a861e7c23 */ /* 0x000fe2000801001e */
[----:B------:R-:W-:Y:S01]  /*1a780*/  UIADD3 UR6, UPT, UPT, UR37, 0x76cf5d0a, URZ ;  /* 0x76cf5d0a25067890 */ /* 0x000fe2000fffe0ff */
[----:B------:R-:W4:Y:S01]  /*1a790*/  LDL R184, [R1+0x4c] ;  /* 0x00004c0001b87983 */ /* 0x000f220000100800 */
[----:B------:R-:W-:Y:S01]  /*1a7a0*/  LEA R192, R192, UR5, 0x1 ;  /* 0x00000005c0c07c11 */ /* 0x000fe2000f8e08ff */
[----:B------:R-:W-:Y:S01]  /*1a7b0*/  UIADD3 UR12, UPT, UPT, UR36, 0x78dde6e4, URZ ;  /* 0x78dde6e4240c7890 */ /* 0x000fe2000fffe0ff */
[----:B------:R-:W-:Y:S01]  /*1a7c0*/  FMNMX3.FTZ R2, R2, R30, R31, !PT ;  /* 0x0000001e02027276 */ /* 0x000fe2000781001f */
[----:B------:R-:W5:Y:S01]  /*1a7d0*/  LDL.64 R182, [R1+0x80] ;  /* 0x0000800001b67983 */ /* 0x000f620000100a00 */
[----:B------:R-:W-:Y:S02]  /*1a7e0*/  UIADD3 UR7, UPT, UPT, UR36, -0x255992d5, URZ ;  /* 0xdaa66d2b24077890 */ /* 0x000fe4000fffe0ff */
[----:B------:R-:W-:Y:S02]  /*1a7f0*/  UIADD3 UR13, UPT, UPT, UR37, 0x32370b8f, URZ ;  /* 0x32370b8f250d7890 */ /* 0x000fe4000fffe0ff */
[----:B------:R-:W-:Y:S01]  /*1a800*/  UISETP.NE.AND UP0, UPT, UR8, URZ, UPT ;  /* 0x000000ff0800728c */ /* 0x000fe2000bf05270 */
[----:B------:R-:W5:Y:S04]  /*1a810*/  LDL R174, [R1+0x48] ;  /* 0x0000480001ae7983 */ /* 0x000f680000100800 */
[----:B------:R-:W5:Y:S04]  /*1a820*/  LDL R175, [R1+0x44] ;  /* 0x0000440001af7983 */ /* 0x000f680000100800 */
[----:B------:R-:W5:Y:S06]  /*1a830*/  LDL.64 R190, [R1+0x78] ;  /* 0x0000780001be7983 */ /* 0x000f6c0000100a00 */
[----:B------:R-:W5:Y:S06]  /*1a840*/  LDL.64 R188, [R1+0x68] ;  /* 0x0000680001bc7983 */ /* 0x000f6c0000100a00 */
[----:B------:R-:W5:Y:S06]  /*1a850*/  LDL.64 R186, [R1+0x70] ;  /* 0x0000700001ba7983 */ /* 0x000f6c0000100a00 */
[----:B------:R-:W1:Y:S08]  /*1a860*/  SHFL.BFLY PT, R135, R176, 0x2, 0x1f ;  /* 0x0c401f00b0877f89 */ /* 0x000e7000000e0000 */
[----:B------:R-:W1:Y:S08]  /*1a870*/  SHFL.BFLY PT, R139, R136, 0x2, 0x1f ;  /* 0x0c401f00888b7f89 */ /* 0x000e7000000e0000 */
[----:B------:R-:W1:Y:S08]  /*1a880*/  SHFL.BFLY PT, R134, R133, 0x2, 0x1f ;  /* 0x0c401f0085867f89 */ /* 0x000e7000000e0000 */
[----:B------:R-:W1:Y:S08]  /*1a890*/  SHFL.BFLY PT, R138, R2, 0x2, 0x1f ;  /* 0x0c401f00028a7f89 */ /* 0x000e7000000e0000 */
[----:B------:R2:W5:Y:S04]  /*1a8a0*/  LDL.S16 R232, [R1+0x30] ;  /* 0x0000300001e87983 */ /* 0x0005680000100600 */
[----:B------:R2:W5:Y:S01]  /*1a8b0*/  LDL.S16 R231, [R1+0x2c] ;  /* 0x00002c0001e77983 */ /* 0x0005620000100600 */
[----:B-1----:R-:W-:Y:S03]  /*1a8c0*/  FMNMX.FTZ R135, R176, R135, !PT ;  /* 0x00000087b0877209 */ /* 0x002fe60007810000 */
[----:B------:R1:W5:Y:S01]  /*1a8d0*/  LDL.S16 R230, [R1+0x1c] ;  /* 0x00001c0001e67983 */ /* 0x0003620000100600 */
[----:B------:R-:W-:Y:S03]  /*1a8e0*/  FMNMX.FTZ R180, R136, R139, !PT ;  /* 0x0000008b88b47209 */ /* 0x000fe60007810000 */
[----:B------:R-:W1:Y:S01]  /*1a8f0*/  SHFL.BFLY PT, R172, R135, 0x1, 0x1f ;  /* 0x0c201f0087ac7f89 */ /* 0x000e6200000e0000 */
[----:B------:R-:W-:Y:S07]  /*1a900*/  FMNMX.FTZ R181, R133, R134, !PT ;  /* 0x0000008685b57209 */ /* 0x000fee0007810000 */
[----:B------:R-:W1:Y:S01]  /*1a910*/  SHFL.BFLY PT, R136, R180, 0x1, 0x1f ;  /* 0x0c201f00b4887f89 */ /* 0x000e6200000e0000 */
[----:B------:R-:W-:Y:S07]  /*1a920*/  FMNMX.FTZ R133, R2, R138, !PT ;  /* 0x0000008a02857209 */ /* 0x000fee0007810000 */
[----:B------:R-:W4:Y:S01]  /*1a930*/  SHFL.BFLY PT, R139, R181, 0x1, 0x1f ;  /* 0x0c201f00b58b7f89 */ /* 0x000f2200000e0000 */
[----:B-1----:R-:W-:Y:S02]  /*1a940*/  FMNMX.FTZ R135, R135, R172, !PT ;  /* 0x000000ac87877209 */ /* 0x002fe40007810000 */
[----:B------:R-:W-:Y:S03]  /*1a950*/  FMNMX.FTZ R136, R180, R136, !PT ;  /* 0x00000088b4887209 */ /* 0x000fe60007810000 */
[C---:B------:R-:W-:Y:S01]  /*1a960*/  FADD.FTZ R0, -R135.reuse, R0 ;  /* 0x0000000087007221 */ /* 0x040fe20000010100 */
[----:B------:R-:W-:Y:S02]  /*1a970*/  FSETP.NEU.FTZ.AND P2, PT, R135, -INF , PT ;  /* 0xff8000008700780b */ /* 0x000fe40003f5d000 */
[----:B--2---:R-:W-:Y:S01]  /*1a980*/  LOP3.LUT R134, R173, UR8, RZ, 0x3c, !PT ;  /* 0x00000008ad867c12 */ /* 0x004fe2000f8e3cff */
[----:B------:R-:W-:Y:S01]  /*1a990*/  UIADD3 UR8, UPT, UPT, UR8, -0x1, URZ ;  /* 0xffffffff08087890 */ /* 0x000fe2000fffe0ff */
[----:B------:R-:W1:Y:S03]  /*1a9a0*/  SHFL.BFLY PT, R173, R133, 0x1, 0x1f ;  /* 0x0c201f0085ad7f89 */ /* 0x000e6600000e0000 */
[----:B------:R-:W-:Y:S05]  /*1a9b0*/  IMAD.WIDE.U32 R176, R134, -0x326172a9, RZ ;  /* 0xcd9e8d5786b07825 */ /* 0x000fea00078e00ff */
[----:B---3--:R-:W-:Y:S02]  /*1a9c0*/  LOP3.LUT R134, R177, R185, RZ, 0x3c, !PT ;  /* 0x000000b9b1867212 */ /* 0x008fe400078e3cff */
[----:B----4-:R-:W-:Y:S03]  /*1a9d0*/  LOP3.LUT R2, R176, R184, RZ, 0x3c, !PT ;  /* 0x000000b8b0027212 */ /* 0x010fe600078e3cff */
[----:B------:R-:W-:Y:S01]  /*1a9e0*/  IMAD.WIDE.U32 R184, R134, -0x2daee0ad, RZ ;  /* 0xd2511f5386b87825 */ /* 0x000fe200078e00ff */
[----:B------:R-:W-:Y:S02]  /*1a9f0*/  FMNMX.FTZ R134, R181, R139, !PT ;  /* 0x0000008bb5867209 */ /* 0x000fe40007810000 */
[----:B-----5:R-:W-:Y:S01]  /*1aa00*/  LOP3.LUT R174, R177, R174, RZ, 0x3c, !PT ;  /* 0x000000aeb1ae7212 */ /* 0x020fe200078e3cff */
[----:B------:R-:W-:Y:S01]  /*1aa10*/  IMAD.WIDE.U32 R178, R2, -0x2daee0ad, RZ ;  /* 0xd2511f5302b27825 */ /* 0x000fe200078e00ff */
[----:B------:R-:W-:Y:S02]  /*1aa20*/  LOP3.LUT R138, R182, UR6, R185, 0x96, !PT ;  /* 0x00000006b68a7c12 */ /* 0x000fe4000f8e96b9 */
[----:B------:R-:W-:Y:S01]  /*1aa30*/  LOP3.LUT R175, R176, R175, RZ, 0x3c, !PT ;  /* 0x000000afb0af7212 */ /* 0x000fe200078e3cff */
[----:B------:R-:W-:Y:S01]  /*1aa40*/  IMAD.WIDE.U32 R182, R174, -0x2daee0ad, RZ ;  /* 0xd2511f53aeb67825 */ /* 0x000fe200078e00ff */
[----:B------:R-:W-:Y:S02]  /*1aa50*/  LOP3.LUT R184, R184, UR13, R179, 0x96, !PT ;  /* 0x0000000db8b87c12 */ /* 0x000fe4000f8e96b3 */
[----:B-1----:R-:W-:Y:S01]  /*1aa60*/  FMNMX.FTZ R133, R133, R173, !PT ;  /* 0x000000ad85857209 */ /* 0x002fe20007810000 */
[----:B------:R-:W-:Y:S01]  /*1aa70*/  IMAD.WIDE.U32 R180, R138, -0x326172a9, RZ ;  /* 0xcd9e8d578ab47825 */ /* 0x000fe200078e00ff */
[----:B------:R-:W-:Y:S01]  /*1aa80*/  LOP3.LUT R139, R190, UR6, R183, 0x96, !PT ;  /* 0x00000006be8b7c12 */ /* 0x000fe2000f8e96b7 */
[----:B------:R-:W-:Y:S02]  /*1aa90*/  UIADD3 UR6, UPT, UPT, UR37, -0x126145ec, URZ ;  /* 0xed9eba1425067890 */ /* 0x000fe4000fffe0ff */
[----:B------:R-:W-:Y:S01]  /*1aaa0*/  FMUL.FTZ R138, R135, UR4 ;  /* 0x00000004878a7c20 */ /* 0x000fe20008410000 */
[----:B------:R-:W-:Y:S01]  /*1aab0*/  FMUL.FTZ R2, R0, UR4 ;  /* 0x0000000400027c20 */ /* 0x000fe20008410000 */
[----:B------:R-:W-:Y:S01]  /*1aac0*/  LOP3.LUT R172, R188, UR7, R181, 0x96, !PT ;  /* 0x00000007bcac7c12 */ /* 0x000fe2000f8e96b5 */
[----:B------:R-:W-:Y:S01]  /*1aad0*/  FADD.FTZ R0, -R136, R3 ;  /* 0x0000000388007221 */ /* 0x000fe20000010100 */
[----:B------:R-:W-:Y:S01]  /*1aae0*/  IMAD.WIDE.U32 R176, R175, -0x2daee0ad, RZ ;  /* 0xd2511f53afb07825 */ /* 0x000fe200078e00ff */
[----:B------:R-:W-:Y:S01]  /*1aaf0*/  FSEL R138, R138, RZ, P2 ;  /* 0x000000ff8a8a7208 */ /* 0x000fe20001000000 */
[----:B------:R1:W2:Y:S01]  /*1ab00*/  MUFU.EX2 R3, R2 ;  /* 0x0000000200037308 */ /* 0x0002a20000000800 */
[----:B------:R-:W-:Y:S01]  /*1ab10*/  FSETP.NEU.FTZ.AND P2, PT, R136, -INF , PT ;  /* 0xff8000008800780b */ /* 0x000fe20003f5d000 */
[----:B------:R-:W-:Y:S01]  /*1ab20*/  IMAD.WIDE.U32 R174, R139, -0x326172a9, RZ ;  /* 0xcd9e8d578bae7825 */ /* 0x000fe200078e00ff */
[----:B------:R-:W-:Y:S03]  /*1ab30*/  LOP3.LUT R182, R182, UR13, R177, 0x96, !PT ;  /* 0x0000000db6b67c12 */ /* 0x000fe6000f8e96b1 */
[--C-:B------:R-:W-:Y:S01]  /*1ab40*/  FFMA.FTZ R4, R4, UR4, -R138.reuse ;  /* 0x0000000404047c23 */ /* 0x100fe2000801088a */
[----:B------:R-:W-:Y:S01]  /*1ab50*/  IMAD.WIDE.U32 R188, R172, -0x2daee0ad, RZ ;  /* 0xd2511f53acbc7825 */ /* 0x000fe200078e00ff */
[----:B------:R-:W-:Y:S01]  /*1ab60*/  LOP3.LUT R172, R186, UR7, R175, 0x96, !PT ;  /* 0x00000007baac7c12 */ /* 0x000fe2000f8e96af */
[----:B------:R-:W-:Y:S01]  /*1ab70*/  UIADD3 UR7, UPT, UPT, UR37, -0x56f99767, URZ ;  /* 0xa906689925077890 */ /* 0x000fe2000fffe0ff */
[----:B------:R-:W3:Y:S01]  /*1ab80*/  MUFU.EX2 R218, R4 ;  /* 0x0000000400da7308 */ /* 0x000ee20000000800 */
[----:B------:R-:W-:Y:S04]  /*1ab90*/  IMAD.WIDE.U32 R184, R184, -0x326172a9, RZ ;  /* 0xcd9e8d57b8b87825 */ /* 0x000fe800078e00ff */
[----:B------:R-:W-:Y:S01]  /*1aba0*/  FFMA.FTZ R5, R5, UR4, -R138 ;  /* 0x0000000405057c23 */ /* 0x000fe2000801088a */
[----:B------:R-:W-:Y:S01]  /*1abb0*/  LOP3.LUT R178, R178, UR6, R189, 0x96, !PT ;  /* 0x00000006b2b27c12 */ /* 0x000fe2000f8e96bd */
[----:B------:R-:W-:Y:S01]  /*1abc0*/  IMAD.WIDE.U32 R186, R172, -0x2daee0ad, RZ ;  /* 0xd2511f53acba7825 */ /* 0x000fe200078e00ff */
[----:B------:R-:W-:Y:S03]  /*1abd0*/  LOP3.LUT R180, R180, UR12, R185, 0x96, !PT ;  /* 0x0000000cb4b47c12 */ /* 0x000fe6000f8e96b9 */
[----:B-1----:R-:W-:Y:S01]  /*1abe0*/  FMUL.FTZ R2, R0, UR4 ;  /* 0x0000000400027c20 */ /* 0x002fe20008410000 */
[----:B------:R-:W-:Y:S01]  /*1abf0*/  FADD.FTZ R0, -R134, R132 ;  /* 0x0000008486007221 */ /* 0x000fe20000010100 */
[----:B------:R-:W-:Y:S01]  /*1ac00*/  LOP3.LUT R176, R176, UR6, R187, 0x96, !PT ;  /* 0x00000006b0b07c12 */ /* 0x000fe2000f8e96bb */
[----:B------:R-:W-:Y:S01]  /*1ac10*/  FFMA.FTZ R187, R20, UR4, -R138 ;  /* 0x0000000414bb7c23 */ /* 0x000fe2000801088a */
[C---:B--2---:R-:W-:Y:S01]  /*1ac20*/  FMUL.FTZ R20, R3.reuse, R144 ;  /* 0x0000009003147220 */ /* 0x044fe20000410000 */
[----:B------:R1:W2:Y:S01]  /*1ac30*/  MUFU.EX2 R132, R2 ;  /* 0x0000000200847308 */ /* 0x0002a20000000800 */
[----:B------:R-:W-:Y:S01]  /*1ac40*/  IMAD.WIDE.U32 R182, R182, -0x326172a9, RZ ;  /* 0xcd9e8d57b6b67825 */ /* 0x000fe200078e00ff */
[----:B------:R-:W-:Y:S03]  /*1ac50*/  UIADD3 UR6, UPT, UPT, UR36, 0x1715609d, URZ ;  /* 0x1715609d24067890 */ /* 0x000fe6000fffe0ff */
[----:B---3--:R-:W-:Y:S01]  /*1ac60*/  FFMA.FTZ R144, R3, R222, R218 ;  /* 0x000000de03907223 */ /* 0x008fe200000100da */
[----:B------:R-:W-:Y:S01]  /*1ac70*/  FMUL.FTZ R4, R134, UR4 ;  /* 0x0000000486047c20 */ /* 0x000fe20008410000 */
[----:B------:R3:W4:Y:S01]  /*1ac80*/  LDL.S16 R222, [R1+0x34] ;  /* 0x0000340001de7983 */ /* 0x0007220000100600 */
[----:B------:R-:W-:Y:S01]  /*1ac90*/  LOP3.LUT R173, R174, UR12, R183, 0x96, !PT ;  /* 0x0000000caead7c12 */ /* 0x000fe2000f8e96b7 */
[----:B------:R-:W-:Y:S01]  /*1aca0*/  IMAD.WIDE.U32 R180, R180, -0x2daee0ad, RZ ;  /* 0xd2511f53b4b47825 */ /* 0x000fe200078e00ff */
[----:B------:R-:W-:Y:S03]  /*1acb0*/  MUFU.EX2 R200, R5 ;  /* 0x0000000500c87308 */ /* 0x000fe60000000800 */
[--C-:B------:R-:W-:Y:S01]  /*1acc0*/  FFMA.FTZ R203, R33, UR4, -R138.reuse ;  /* 0x0000000421cb7c23 */ /* 0x100fe2000801088a */
[----:B------:R-:W-:Y:S01]  /*1acd0*/  IMAD.WIDE.U32 R190, R173, -0x2daee0ad, RZ ;  /* 0xd2511f53adbe7825 */ /* 0x000fe200078e00ff */
[----:B------:R-:W-:Y:S03]  /*1ace0*/  LOP3.LUT R174, R188, UR7, R181, 0x96, !PT ;  /* 0x00000007bcae7c12 */ /* 0x000fe6000f8e96b5 */
[--C-:B------:R-:W-:Y:S01]  /*1acf0*/  FFMA.FTZ R16, R16, UR4, -R138.reuse ;  /* 0x0000000410107c23 */ /* 0x100fe2000801088a */
[----:B------:R-:W-:Y:S04]  /*1ad00*/  IMAD.WIDE.U32 R178, R178, -0x326172a9, RZ ;  /* 0xcd9e8d57b2b27825 */ /* 0x000fe800078e00ff */
[----:B-1----:R-:W-:Y:S01]  /*1ad10*/  FMUL.FTZ R2, R0, UR4 ;  /* 0x0000000400027c20 */ /* 0x002fe20008410000 */
[----:B------:R-:W-:Y:S01]  /*1ad20*/  FADD.FTZ R0, -R133, R137 ;  /* 0x0000008985007221 */ /* 0x000fe20000010100 */
[----:B------:R-:W-:Y:S01]  /*1ad30*/  FMUL.FTZ R137, R136, UR4 ;  /* 0x0000000488897c20 */ /* 0x000fe20008410000 */
[----:B------:R-:W-:Y:S01]  /*1ad40*/  LOP3.LUT R172, R186, UR7, R191, 0x96, !PT ;  /* 0x00000007baac7c12 */ /* 0x000fe2000f8e96bf */
[----:B------:R-:W-:Y:S01]  /*1ad50*/  UIADD3 UR7, UPT, UPT, UR36, -0x4ab325aa, URZ ;  /* 0xb54cda5624077890 */ /* 0x000fe2000fffe0ff */
[----:B------:R-:W-:Y:S04]  /*1ad60*/  IMAD.WIDE.U32 R174, R174, -0x326172a9, RZ ;  /* 0xcd9e8d57aeae7825 */ /* 0x000fe800078e00ff */
[----:B------:R-:W-:Y:S01]  /*1ad70*/  FMUL.FTZ R0, R0, UR4 ;  /* 0x0000000400007c20 */ /* 0x000fe20008410000 */
[----:B------:R-:W-:Y:S01]  /*1ad80*/  MUFU.EX2 R2, R2 ;  /* 0x0000000200027308 */ /* 0x000fe20000000800 */
[----:B------:R-:W-:Y:S01]  /*1ad90*/  FSEL R137, R137, RZ, P2 ;  /* 0x000000ff89897208 */ /* 0x000fe20001000000 */
[----:B------:R-:W-:Y:S01]  /*1ada0*/  IMAD.WIDE.U32 R176, R176, -0x326172a9, RZ ;  /* 0xcd9e8d57b0b07825 */ /* 0x000fe200078e00ff */
[----:B------:R-:W-:Y:S03]  /*1adb0*/  FSETP.NEU.FTZ.AND P2, PT, R134, -INF , PT ;  /* 0xff8000008600780b */ /* 0x000fe60003f5d000 */
[----:B------:R-:W-:Y:S01]  /*1adc0*/  FFMA.FTZ R17, R17, UR4, -R138 ;  /* 0x0000000411117c23 */ /* 0x000fe2000801088a */
[--C-:B------:R-:W-:Y:S01]  /*1add0*/  FFMA.FTZ R139, R6, UR4, -R137.reuse ;  /* 0x00000004068b7c23 */ /* 0x100fe20008010889 */
[--C-:B------:R-:W-:Y:S01]  /*1ade0*/  FFMA.FTZ R19, R19, UR4, -R137.reuse ;  /* 0x0000000413137c23 */ /* 0x100fe20008010889 */
[----:B------:R-:W-:Y:S01]  /*1adf0*/  FSEL R6, R4, RZ, P2 ;  /* 0x000000ff04067208 */ /* 0x000fe20001000000 */
[--C-:B------:R-:W-:Y:S01]  /*1ae00*/  FFMA.FTZ R7, R7, UR4, -R137.reuse ;  /* 0x0000000407077c23 */ /* 0x100fe20008010889 */
[C---:B------:R-:W-:Y:S01]  /*1ae10*/  FMUL.FTZ R4, R133.reuse, UR4 ;  /* 0x0000000485047c20 */ /* 0x040fe20008410000 */
[----:B------:R2:W-:Y:S01]  /*1ae20*/  MUFU.EX2 R207, R19 ;  /* 0x0000001300cf7308 */ /* 0x0005e20000000800 */
[----:B------:R-:W-:Y:S01]  /*1ae30*/  FSETP.NEU.FTZ.AND P2, PT, R133, -INF , PT ;  /* 0xff8000008500780b */ /* 0x000fe20003f5d000 */
[--C-:B------:R-:W-:Y:S01]  /*1ae40*/  FFMA.FTZ R8, R8, UR4, -R6.reuse ;  /* 0x0000000408087c23 */ /* 0x100fe20008010806 */
[--C-:B------:R-:W-:Y:S01]  /*1ae50*/  FFMA.FTZ R9, R9, UR4, -R6.reuse ;  /* 0x0000000409097c23 */ /* 0x100fe20008010806 */
[----:B------:R-:W-:Y:S01]  /*1ae60*/  IMAD.WIDE.U32 R172, R172, -0x326172a9, RZ ;  /* 0xcd9e8d57acac7825 */ /* 0x000fe200078e00ff */
[----:B------:R-:W-:Y:S03]  /*1ae70*/  FSEL R4, R4, RZ, P2 ;  /* 0x000000ff04047208 */ /* 0x000fe60001000000 */
[----:B------:R-:W-:Y:S02]  /*1ae80*/  FFMA.FTZ R18, R18, UR4, -R137 ;  /* 0x0000000412127c23 */ /* 0x000fe40008010889 */
[----:B------:R1:W-:Y:S01]  /*1ae90*/  MUFU.EX2 R214, R8 ;  /* 0x0000000800d67308 */ /* 0x0003e20000000800 */
[--C-:B------:R-:W-:Y:S01]  /*1aea0*/  FFMA.FTZ R12, R12, UR4, -R6.reuse ;  /* 0x000000040c0c7c23 */ /* 0x100fe20008010806 */
[----:B------:R-:W-:Y:S01]  /*1aeb0*/  FFMA.FTZ R13, R13, UR4, -R6 ;  /* 0x000000040d0d7c23 */ /* 0x000fe20008010806 */
[--C-:B------:R-:W-:Y:S01]  /*1aec0*/  FFMA.FTZ R10, R10, UR4, -R4.reuse ;  /* 0x000000040a0a7c23 */ /* 0x100fe20008010804 */
[----:B------:R-:W-:Y:S01]  /*1aed0*/  FMUL.FTZ R33, R3, R141 ;  /* 0x0000008d03217220 */ /* 0x000fe20000410000 */
[----:B------:R-:W-:Y:S01]  /*1aee0*/  LOP3.LUT R178, R178, UR7, R175, 0x96, !PT ;  /* 0x00000007b2b27c12 */ /* 0x000fe2000f8e96af */
[--C-:B------:R-:W-:Y:S01]  /*1aef0*/  FFMA.FTZ R11, R11, UR4, -R4.reuse ;  /* 0x000000040b0b7c23 */ /* 0x100fe20008010804 */
[----:B------:R-:W-:Y:S03]  /*1af00*/  LOP3.LUT R176, R176, UR7, R173, 0x96, !PT ;  /* 0x00000007b0b07c12 */ /* 0x000fe6000f8e96ad */
[----:B------:R5:W-:Y:S01]  /*1af10*/  MUFU.EX2 R185, R7 ;  /* 0x0000000700b97308 */ /* 0x000be20000000800 */
[----:B--2---:R-:W-:Y:S01]  /*1af20*/  FMUL.FTZ R19, R132, R151 ;  /* 0x0000009784137220 */ /* 0x004fe20000410000 */
[----:B------:R-:W-:Y:S01]  /*1af30*/  LOP3.LUT R184, R184, UR6, R179, 0x96, !PT ;  /* 0x00000006b8b87c12 */ /* 0x000fe2000f8e96b3 */
[----:B------:R-:W-:Y:S01]  /*1af40*/  FFMA.FTZ R14, R14, UR4, -R4 ;  /* 0x000000040e0e7c23 */ /* 0x000fe20008010804 */
[----:B------:R-:W-:Y:S01]  /*1af50*/  LOP3.LUT R5, R178, 0xffff, RZ, 0xc0, !PT ;  /* 0x0000ffffb2057812 */ /* 0x000fe200078ec0ff */
[----:B------:R-:W-:Y:S01]  /*1af60*/  FFMA.FTZ R202, R32, UR4, -R138 ;  /* 0x0000000420ca7c23 */ /* 0x000fe2000801088a */
[----:B------:R-:W-:Y:S01]  /*1af70*/  LOP3.LUT R194, R182, UR6, R177, 0x96, !PT ;  /* 0x00000006b6c27c12 */ /* 0x000fe2000f8e96b1 */
[----:B------:R-:W-:Y:S03]  /*1af80*/  IMAD.MOV.U32 R182, RZ, RZ, R174 ;  /* 0x000000ffffb67224 */ /* 0x000fe600078e00ae */
[----:B------:R-:W2:Y:S01]  /*1af90*/  MUFU.EX2 R215, R139 ;  /* 0x0000008b00d77308 */ /* 0x000ea20000000800 */
[----:B-1----:R-:W-:Y:S01]  /*1afa0*/  LOP3.LUT R8, R176, 0xffff, RZ, 0xc0, !PT ;  /* 0x0000ffffb0087812 */ /* 0x002fe200078ec0ff */
[----:B------:R-:W-:Y:S01]  /*1afb0*/  IMAD.MOV.U32 R186, RZ, RZ, R172 ;  /* 0x000000ffffba7224 */ /* 0x000fe200078e00ac */
[C---:B------:R-:W-:Y:S01]  /*1afc0*/  PRMT R179, R174.reuse, 0x7772, RZ ;  /* 0x00007772aeb37816 */ /* 0x040fe200000000ff */
[----:B------:R-:W-:Y:S01]  /*1afd0*/  FMUL.FTZ R32, R3, R140 ;  /* 0x0000008c03207220 */ /* 0x000fe20000410000 */
[C---:B------:R-:W-:Y:S01]  /*1afe0*/  PRMT R177, R174.reuse, 0x7773, RZ ;  /* 0x00007773aeb17816 */ /* 0x040fe200000000ff */
[----:B------:R-:W-:Y:S01]  /*1aff0*/  FFMA.FTZ R188, R21, UR4, -R138 ;  /* 0x0000000415bc7c23 */ /* 0x000fe2000801088a */
[----:B------:R-:W-:Y:S03]  /*1b000*/  PRMT R173, R174, 0x7771, RZ ;  /* 0x00007771aead7816 */ /* 0x000fe600000000ff */
[----:B------:R1:W-:Y:S01]  /*1b010*/  MUFU.EX2 R139, R9 ;  /* 0x00000009008b7308 */ /* 0x0003e20000000800 */
[----:B------:R-:W-:Y:S01]  /*1b020*/  IMAD.WIDE.U32 R174, R184, -0x2daee0ad, RZ ;  /* 0xd2511f53b8ae7825 */ /* 0x000fe200078e00ff */
[C---:B------:R-:W-:Y:S01]  /*1b030*/  PRMT R183, R172.reuse, 0x7772, RZ ;  /* 0x00007772acb77816 */ /* 0x040fe200000000ff */
[----:B------:R-:W-:Y:S01]  /*1b040*/  UIADD3 UR6, UPT, UPT, UR37, 0x646e171e, URZ ;  /* 0x646e171e25067890 */ /* 0x000fe2000fffe0ff */
[----:B------:R-:W-:Y:S01]  /*1b050*/  PRMT R184, R172, 0x7773, RZ ;  /* 0x00007773acb87816 */ /* 0x000fe200000000ff */
[--C-:B------:R-:W-:Y:S01]  /*1b060*/  FFMA.FTZ R197, R26, UR4, -R4.reuse ;  /* 0x000000041ac57c23 */ /* 0x100fe20008010804 */
[----:B------:R-:W-:Y:S01]  /*1b070*/  PRMT R181, R172, 0x7771, RZ ;  /* 0x00007771acb57816 */ /* 0x000fe200000000ff */
[--C-:B------:R-:W-:Y:S03]  /*1b080*/  FFMA.FTZ R198, R27, UR4, -R4.reuse ;  /* 0x000000041bc67c23 */ /* 0x100fe60008010804 */
[----:B------:R3:W-:Y:S01]  /*1b090*/  MUFU.EX2 R199, R18 ;  /* 0x0000001200c77308 */ /* 0x0007e20000000800 */
[----:B-----5:R-:W-:Y:S01]  /*1b0a0*/  LOP3.LUT R7, R178, 0xff, RZ, 0xc0, !PT ;  /* 0x000000ffb2077812 */ /* 0x020fe200078ec0ff */
[--C-:B------:R-:W-:Y:S01]  /*1b0b0*/  FFMA.FTZ R138, R15, UR4, -R4.reuse ;  /* 0x000000040f8a7c23 */ /* 0x100fe20008010804 */
[----:B------:R-:W-:Y:S01]  /*1b0c0*/  SHF.R.U32.HI R5, RZ, 0x8, R5 ;  /* 0x00000008ff057819 */ /* 0x000fe20000011605 */
[----:B------:R-:W-:Y:S01]  /*1b0d0*/  FFMA.FTZ R228, R30, UR4, -R4 ;  /* 0x000000041ee47c23 */ /* 0x000fe20008010804 */
[----:B------:R-:W-:Y:S01]  /*1b0e0*/  SHF.R.U32.HI R172, RZ, 0x8, R8 ;  /* 0x00000008ffac7819 */ /* 0x000fe20000011608 */
[----:B------:R-:W-:Y:S01]  /*1b0f0*/  FFMA.FTZ R229, R31, UR4, -R4 ;  /* 0x000000041fe57c23 */ /* 0x000fe20008010804 */
[----:B------:R-:W-:Y:S03]  /*1b100*/  FMUL.FTZ R4, R3, R152 ;  /* 0x0000009803047220 */ /* 0x000fe60000410000 */
[----:B------:R5:W-:Y:S01]  /*1b110*/  MUFU.EX2 R141, R12 ;  /* 0x0000000c008d7308 */ /* 0x000be20000000800 */
[----:B------:R-:W-:Y:S01]  /*1b120*/  ISETP.LE.U32.AND P6, PT, R7, UR11, PT ;  /* 0x0000000b07007c0c */ /* 0x000fe2000bfc3070 */
[--C-:B------:R-:W-:Y:S01]  /*1b130*/  FFMA.FTZ R189, R22, UR4, -R137.reuse ;  /* 0x0000000416bd7c23 */ /* 0x100fe20008010889 */
[----:B------:R-:W-:Y:S01]  /*1b140*/  LOP3.LUT R8, R5, 0xffff, RZ, 0xc0, !PT ;  /* 0x0000ffff05087812 */ /* 0x000fe200078ec0ff */
[----:B------:R-:W-:Y:S01]  /*1b150*/  FFMA.FTZ R191, R23, UR4, -R137 ;  /* 0x0000000417bf7c23 */ /* 0x000fe20008010889 */
[----:B------:R-:W-:Y:S01]  /*1b160*/  PRMT R152, R178, 0x7632, R152 ;  /* 0x00007632b2987816 */ /* 0x000fe20000000098 */
[--C-:B------:R-:W-:Y:S01]  /*1b170*/  FFMA.FTZ R193, R24, UR4, -R6.reuse ;  /* 0x0000000418c17c23 */ /* 0x100fe20008010806 */
[----:B-1----:R-:W-:Y:S03]  /*1b180*/  LOP3.LUT R9, R172, 0xffff, RZ, 0xc0, !PT ;  /* 0x0000ffffac097812 */ /* 0x002fe600078ec0ff */
[----:B------:R1:W-:Y:S01]  /*1b190*/  MUFU.EX2 R151, R13 ;  /* 0x0000000d00977308 */ /* 0x0003e20000000800 */
[----:B------:R-:W-:Y:S01]  /*1b1a0*/  LOP3.LUT R180, R180, UR6, R175, 0x96, !PT ;  /* 0x00000006b4b47c12 */ /* 0x000fe2000f8e96af */
[--C-:B------:R-:W-:Y:S01]  /*1b1b0*/  FFMA.FTZ R195, R25, UR4, -R6.reuse ;  /* 0x0000000419c37c23 */ /* 0x100fe20008010806 */
[----:B------:R-:W-:Y:S01]  /*1b1c0*/  PRMT R175, R7, 0x5410, R5 ;  /* 0x0000541007af7816 */ /* 0x000fe20000000005 */
[--C-:B------:R-:W-:Y:S01]  /*1b1d0*/  FFMA.FTZ R224, R34, UR4, -R137.reuse ;  /* 0x0000000422e07c23 */ /* 0x100fe20008010889 */
[----:B------:R-:W-:Y:S01]  /*1b1e0*/  ISETP.LE.U32.AND P4, PT, R8, UR11, PT ;  /* 0x0000000b08007c0c */ /* 0x000fe2000bf83070 */
[----:B------:R-:W-:Y:S01]  /*1b1f0*/  FFMA.FTZ R226, R35, UR4, -R137 ;  /* 0x0000000423e27c23 */ /* 0x000fe20008010889 */
[----:B------:R-:W-:Y:S03]  /*1b200*/  LOP3.LUT R152, R152, 0xff, RZ, 0xc0, !PT ;  /* 0x000000ff98987812 */ /* 0x000fe600078ec0ff */
[----:B------:R1:W-:Y:S01]  /*1b210*/  MUFU.EX2 R201, R16 ;  /* 0x0000001000c97308 */ /* 0x0003e20000000800 */
[--C-:B------:R-:W-:Y:S01]  /*1b220*/  FFMA.FTZ R225, R28, UR4, -R6.reuse ;  /* 0x000000041ce17c23 */ /* 0x100fe20008010806 */
[----:B------:R-:W-:Y:S01]  /*1b230*/  FFMA.FTZ R227, R29, UR4, -R6 ;  /* 0x000000041de37c23 */ /* 0x000fe20008010806 */
[----:B------:R-:W-:Y:S01]  /*1b240*/  ISETP.LE.U32.AND P5, PT, R9, UR11, PT ;  /* 0x0000000b09007c0c */ /* 0x000fe2000bfa3070 */
[C---:B------:R-:W-:Y:S01]  /*1b250*/  FMUL.FTZ R6, R132.reuse, R154 ;  /* 0x0000009a84067220 */ /* 0x040fe20000410000 */
[C---:B------:R-:W-:Y:S01]  /*1b260*/  FMUL.FTZ R7, R132.reuse, R155 ;  /* 0x0000009b84077220 */ /* 0x040fe20000410000 */
[C---:B---3--:R-:W-:Y:S01]  /*1b270*/  FMUL.FTZ R18, R132.reuse, R150 ;  /* 0x0000009684127220 */ /* 0x048fe20000410000 */
        /* <DEDUP_REMOVED lines=16> */
[C---:B--2---:R-:W-:Y:S03]  /*1b380*/  FFMA.FTZ R137, R132.reuse, R223, R215 ;  /* 0x000000df84897223 */ /* 0x044fe600000100d7 */
[----:B------:R2:W-:Y:S01]  /*1b390*/  MUFU.EX2 R219, R17 ;  /* 0x0000001100db7308 */ /* 0x0005e20000000800 */
        /* <DEDUP_REMOVED lines=15> */
[----:B------:R3:W3:Y:S01]  /*1b490*/  MUFU.EX2 R140, R14 ;  /* 0x0000000e008c7308 */ /* 0x0006e20000000800 */
[C---:B------:R-:W-:Y:S01]  /*1b4a0*/  FMUL.FTZ R8, R2.reuse, R168 ;  /* 0x000000a802087220 */ /* 0x040fe20000410000 */
[C---:B------:R-:W-:Y:S01]  /*1b4b0*/  FMUL.FTZ R9, R2.reuse, R169 ;  /* 0x000000a902097220 */ /* 0x040fe20000410000 */
[C---:B-----5:R-:W-:Y:S01]  /*1b4c0*/  FMUL.FTZ R12, R2.reuse, R164 ;  /* 0x000000a4020c7220 */ /* 0x060fe20000410000 */
[C---:B-1----:R-:W-:Y:S01]  /*1b4d0*/  FMUL.FTZ R13, R2.reuse, R165 ;  /* 0x000000a5020d7220 */ /* 0x042fe20000410000 */
        /* <DEDUP_REMOVED lines=14> */
[C---:B------:R-:W-:Y:S01]  /*1b5c0*/  FFMA.FTZ R132, R2.reuse, R220, R214 ;  /* 0x000000dc02847223 */ /* 0x040fe200000100d6 */
        /* <DEDUP_REMOVED lines=28> */
[----:B---3--:R-:W-:Y:S01]  /*1b790*/  FFMA.FTZ R2, R0, R221, R205 ;  /* 0x000000dd00027223 */ /* 0x008fe200000100cd */
        /* <DEDUP_REMOVED lines=14> */
[----:B------:R-:W-:Y:S01]  /*1b880*/  ISETP.LE.U32.AND P3, PT, R152, UR11, PT ;  /* 0x0000000b98007c0c */ /* 0x000fe2000bf63070 */
[--C-:B------:R-:W-:Y:S01]  /*1b890*/  FADD.FTZ R147, R196, R2.reuse ;  /* 0x00000002c4937221 */ /* 0x100fe20000010000 */
[----:B------:R-:W-:Y:S01]  /*1b8a0*/  F2FP.F16.F32.PACK_AB R3, R200, R218 ;  /* 0x000000dac803723e */ /* 0x000fe200000000ff */
[C---:B------:R-:W-:Y:S01]  /*1b8b0*/  FMUL.FTZ R11, R0.reuse, R171 ;  /* 0x000000ab000b7220 */ /* 0x040fe20000410000 */
[C---:B------:R-:W-:Y:S01]  /*1b8c0*/  FMUL.FTZ R10, R0.reuse, R170 ;  /* 0x000000aa000a7220 */ /* 0x040fe20000410000 */
[C---:B------:R-:W-:Y:S01]  /*1b8d0*/  FMUL.FTZ R14, R0.reuse, R166 ;  /* 0x000000a6000e7220 */ /* 0x040fe20000410000 */
        /* <DEDUP_REMOVED lines=30> */
[C---:B------:R-:W-:Y:S01]  /*1bac0*/  F2FP.F16.F32.PACK_AB R0, R185.reuse, R215 ;  /* 0x000000d7b900723e */ /* 0x040fe200000000ff */
[----:B------:R-:W-:Y:S02]  /*1bad0*/  @!P4 HADD2 R232, -R2.H0_H0, -RZ.H0_H0 ;  /* 0xa00000ff02e8c230 */ /* 0x000fe40000000900 */
[----:B------:R-:W-:Y:S01]  /*1bae0*/  FADD.FTZ R145, R185, R137 ;  /* 0x00000089b9917221 */ /* 0x000fe20000010000 */
[----:B------:R-:W-:Y:S01]  /*1baf0*/  F2FP.F16.F32.PACK_AB R160, R207, R199 ;  /* 0x000000c7cfa0723e */ /* 0x000fe200000000ff */
[----:B------:R-:W1:Y:S01]  /*1bb00*/  MUFU.EX2 R185, R138 ;  /* 0x0000008a00b97308 */ /* 0x000e620000000800 */
[----:B------:R-:W-:Y:S02]  /*1bb10*/  @!P3 HADD2 R231, -R0.H0_H0, -RZ.H0_H0 ;  /* 0xa00000ff00e7b230 */ /* 0x000fe40000000900 */
[----:B------:R-:W-:Y:S01]  /*1bb20*/  FADD.FTZ R145, R199, R145 ;  /* 0x00000091c7917221 */ /* 0x000fe20000010000 */
[----:B------:R-:W-:Y:S01]  /*1bb30*/  LOP3.LUT R154, R176, 0xff, RZ, 0xc0, !PT ;  /* 0x000000ffb09a7812 */ /* 0x000fe200078ec0ff */
[----:B------:R-:W-:Y:S01]  /*1bb40*/  FADD.FTZ R146, R139, R132 ;  /* 0x000000848b927221 */ /* 0x000fe20000010000 */
[----:B------:R-:W-:Y:S01]  /*1bb50*/  SHF.R.U32.HI R178, RZ, 0x18, R178 ;  /* 0x00000018ffb27819 */ /* 0x000fe200000116b2 */
[----:B------:R-:W-:Y:S01]  /*1bb60*/  FADD.FTZ R147, R140, R147 ;  /* 0x000000938c937221 */ /* 0x000fe20000010000 */
[----:B------:R-:W-:Y:S01]  /*1bb70*/  PRMT R148, R154, 0x5410, R172 ;  /* 0x000054109a947816 */ /* 0x000fe200000000ac */
[----:B------:R-:W-:Y:S01]  /*1bb80*/  FADD.FTZ R146, R141, R146 ;  /* 0x000000928d927221 */ /* 0x000fe20000010000 */
[----:B------:R-:W-:Y:S01]  /*1bb90*/  F2FP.F16.F32.PACK_AB R164, R151, R141 ;  /* 0x0000008d97a4723e */ /* 0x000fe200000000ff */
[----:B------:R-:W-:Y:S01]  /*1bba0*/  FADD.FTZ R144, R200, R144 ;  /* 0x00000090c8907221 */ /* 0x000fe20000010000 */
[----:B------:R-:W-:Y:S01]  /*1bbb0*/  PRMT R141, R152, 0x5410, R178 ;  /* 0x00005410988d7816 */ /* 0x000fe200000000b2 */
[----:B------:R-:W-:Y:S01]  /*1bbc0*/  FADD.FTZ R170, R207, R145 ;  /* 0x00000091cfaa7221 */ /* 0x000fe20000010000 */
[----:B------:R-:W-:Y:S01]  /*1bbd0*/  PRMT R132, R0, 0x7632, R132 ;  /* 0x0000763200847816 */ /* 0x000fe20000000084 */
[----:B------:R-:W-:Y:S01]  /*1bbe0*/  FADD.FTZ R144, R201, R144 ;  /* 0x00000090c9907221 */ /* 0x000fe20000010000 */
[----:B------:R-:W-:Y:S01]  /*1bbf0*/  LOP3.LUT R166, R182, 0xff, RZ, 0xc0, !PT ;  /* 0x000000ffb6a67812 */ /* 0x000fe200078ec0ff */
[----:B------:R-:W-:Y:S01]  /*1bc00*/  FADD.FTZ R182, R151, R146 ;  /* 0x0000009297b67221 */ /* 0x000fe20000010000 */
[----:B-1----:R-:W-:Y:S01]  /*1bc10*/  F2FP.F16.F32.PACK_AB R162, R185, R140 ;  /* 0x0000008cb9a2723e */ /* 0x002fe200000000ff */
[----:B------:R-:W-:Y:S01]  /*1bc20*/  FADD.FTZ R168, R219, R144 ;  /* 0x00000090dba87221 */ /* 0x000fe20000010000 */
[--C-:B------:R-:W-:Y:S01]  /*1bc30*/  HSET2.LE.AND R140, R175, R216.reuse, PT ;  /* 0x000000d8af8c7233 */ /* 0x100fe20003803000 */
[----:B------:R-:W-:Y:S01]  /*1bc40*/  FADD.FTZ R185, R185, R147 ;  /* 0x00000093b9b97221 */ /* 0x000fe20000010000 */
[----:B------:R-:W-:Y:S01]  /*1bc50*/  PRMT R138, R3, 0x5410, R2 ;  /* 0x00005410038a7816 */ /* 0x000fe20000000002 */
[----:B------:R-:W-:Y:S01]  /*1bc60*/  MUFU.EX2 R224, R224 ;  /* 0x000000e000e07308 */ /* 0x000fe20000000800 */
[--C-:B------:R-:W-:Y:S02]  /*1bc70*/  HSET2.LE.AND R141, R141, R216.reuse, PT ;  /* 0x000000d88d8d7233 */ /* 0x100fe40003803000 */
[----:B------:R-:W-:Y:S02]  /*1bc80*/  LOP3.LUT R140, R138, R140, RZ, 0xc0, !PT ;  /* 0x0000008c8a8c7212 */ /* 0x000fe400078ec0ff */
[----:B------:R-:W-:Y:S02]  /*1bc90*/  PRMT R138, R0, 0x5410, R132 ;  /* 0x00005410008a7816 */ /* 0x000fe40000000084 */
[----:B------:R-:W-:Y:S03]  /*1bca0*/  F2FP.F16.F32.PACK_AB R158, R219, R201 ;  /* 0x000000c9db9e723e */ /* 0x000fe600000000ff */
[----:B------:R-:W-:Y:S01]  /*1bcb0*/  MUFU.EX2 R226, R226 ;  /* 0x000000e200e27308 */ /* 0x000fe20000000800 */
[----:B------:R-:W-:Y:S02]  /*1bcc0*/  LOP3.LUT R141, R138, R141, RZ, 0xc0, !PT ;  /* 0x0000008d8a8d7212 */ /* 0x000fe400078ec0ff */
[----:B------:R-:W-:Y:S02]  /*1bcd0*/  PRMT R142, R166, 0x5410, R173 ;  /* 0x00005410a68e7816 */ /* 0x000fe400000000ad */
[----:B------:R-:W-:Y:S02]  /*1bce0*/  PRMT R138, R179, 0x5410, R177 ;  /* 0x00005410b38a7816 */ /* 0x000fe400000000b1 */
[----:B------:R-:W-:Y:S03]  /*1bcf0*/  PRMT R159, R158, 0x7632, R159 ;  /* 0x000076329e9f7816 */ /* 0x000fe6000000009f */
[----:B------:R-:W-:Y:S01]  /*1bd00*/  MUFU.EX2 R207, R228 ;  /* 0x000000e400cf7308 */ /* 0x000fe20000000800 */
[----:B------:R-:W-:Y:S02]  /*1bd10*/  PRMT R144, R183, 0x5410, R184 ;  /* 0x00005410b7907816 */ /* 0x000fe400000000b8 */
[--C-:B------:R-:W-:Y:S02]  /*1bd20*/  HSET2.LE.AND R142, R142, R216.reuse, PT ;  /* 0x000000d88e8e7233 */ /* 0x100fe40003803000 */
[----:B------:R-:W-:Y:S02]  /*1bd30*/  LOP3.LUT R143, R138, 0xff00ff, RZ, 0xc0, !PT ;  /* 0x00ff00ff8a8f7812 */ /* 0x000fe400078ec0ff */
[----:B------:R-:W-:Y:S03]  /*1bd40*/  PRMT R138, R158, 0x5410, R159 ;  /* 0x000054109e8a7816 */ /* 0x000fe6000000009f */
[----:B------:R-:W-:Y:S01]  /*1bd50*/  MUFU.EX2 R225, R225 ;  /* 0x000000e100e17308 */ /* 0x000fe20000000800 */
[----:B------:R-:W-:Y:S02]  /*1bd60*/  PRMT R161, R160, 0x7632, R161 ;  /* 0x00007632a0a17816 */ /* 0x000fe400000000a1 */
[----:B------:R-:W-:Y:S02]  /*1bd70*/  PRMT R153, R176, 0x7632, R153 ;  /* 0x00007632b0997816 */ /* 0x000fe40000000099 */
[----:B------:R-:W-:Y:S02]  /*1bd80*/  LOP3.LUT R144, R144, 0xff00ff, RZ, 0xc0, !PT ;  /* 0x00ff00ff90907812 */ /* 0x000fe400078ec0ff */
[----:B------:R-:W-:Y:S01]  /*1bd90*/  F2FP.F16.F32.PACK_AB R137, R139, R214 ;  /* 0x000000d68b89723e */ /* 0x000fe200000000ff */
[----:B------:R-:W-:Y:S01]  /*1bda0*/  IMAD.U32 R214, RZ, RZ, UR9 ;  /* 0x00000009ffd67e24 */ /* 0x000fe2000f8e00ff */
[----:B------:R-:W-:Y:S01]  /*1bdb0*/  LOP3.LUT R142, R138, R142, RZ, 0xc0, !PT ;  /* 0x0000008e8a8e7212 */ /* 0x000fe200078ec0ff */
[----:B------:R-:W-:Y:S01]  /*1bdc0*/  MUFU.EX2 R227, R227 ;  /* 0x000000e300e37308 */ /* 0x000fe20000000800 */
[--C-:B------:R-:W-:Y:S02]  /*1bdd0*/  HSET2.LE.AND R143, R143, R216.reuse, PT ;  /* 0x000000d88f8f7233 */ /* 0x100fe40003803000 */
[----:B------:R-:W-:Y:S02]  /*1bde0*/  SHF.R.U32.HI R176, RZ, 0x18, R176 ;  /* 0x00000018ffb07819 */ /* 0x000fe400000116b0 */
[----:B------:R-:W-:Y:S01]  /*1bdf0*/  LOP3.LUT R153, R153, 0xff, RZ, 0xc0, !PT ;  /* 0x000000ff99997812 */ /* 0x000fe200078ec0ff */
[----:B----4-:R-:W-:Y:S01]  /*1be00*/  @!P6 HADD2 R222, -R3.H0_H0, -RZ.H0_H0 ;  /* 0xa00000ff03dee230 */ /* 0x010fe20000000900 */
[----:B------:R-:W-:Y:S02]  /*1be10*/  PRMT R138, R160, 0x5410, R161 ;  /* 0x00005410a08a7816 */ /* 0x000fe400000000a1 */
[----:B------:R-:W-:Y:S02]  /*1be20*/  PRMT R156, R137, 0x7632, R156 ;  /* 0x00007632899c7816 */ /* 0x000fe4000000009c */
[----:B------:R-:W-:Y:S01]  /*1be30*/  @!P6 STL.S16 [R1+0x34], R222 ;  /* 0x000034de0100e387 */ /* 0x000fe20000100600 */
[--C-:B------:R-:W-:Y:S02]  /*1be40*/  HSET2.LE.AND R151, R144, R216.reuse, PT ;  /* 0x000000d890977233 */ /* 0x100fe40003803000 */
[----:B------:R-:W-:Y:S01]  /*1be50*/  F2FP.F16.F32.PACK_AB R139, R196, R205 ;  /* 0x000000cdc48b723e */ /* 0x000fe200000000ff */
[----:B------:R1:W-:Y:S01]  /*1be60*/  @!P4 STL.S16 [R1+0x30], R232 ;  /* 0x000030e80100c387 */ /* 0x0003e20000100600 */
[----:B------:R-:W-:Y:S01]  /*1be70*/  PRMT R149, R153, 0x5410, R176 ;  /* 0x0000541099957816 */ /* 0x000fe200000000b0 */
[----:B------:R-:W-:Y:S01]  /*1be80*/  IMAD.IADD R196, R192, 0x1, R206 ;  /* 0x00000001c0c47824 */ /* 0x000fe200078e02ce */
[----:B------:R-:W-:Y:S01]  /*1be90*/  LOP3.LUT R143, R138, R143, RZ, 0xc0, !PT ;  /* 0x0000008f8a8f7212 */ /* 0x000fe200078ec0ff */
[----:B------:R2:W-:Y:S01]  /*1bea0*/  @!P3 STL.S16 [R1+0x2c], R231 ;  /* 0x00002ce70100b387 */ /* 0x0005e20000100600 */
[--C-:B------:R-:W-:Y:S02]  /*1beb0*/  HSET2.LE.AND R148, R148, R216.reuse, PT ;  /* 0x000000d894947233 */ /* 0x100fe40003803000 */
[----:B------:R-:W-:Y:S01]  /*1bec0*/  LOP3.LUT R167, R186, 0xff, RZ, 0xc0, !PT ;  /* 0x000000ffbaa77812 */ /* 0x000fe200078ec0ff */
[----:B------:R3:W4:Y:S01]  /*1bed0*/  LDL.S16 R199, [R1+0x28] ;  /* 0x0000280001c77983 */ /* 0x0007220000100600 */
[----:B------:R-:W-:Y:S01]  /*1bee0*/  PRMT R138, R137, 0x5410, R156 ;  /* 0x00005410898a7816 */ /* 0x000fe2000000009c */
[----:B------:R-:W5:Y:S01]  /*1bef0*/  LDC R186, c[0x0][0x448] ;  /* 0x00011200ffba7b82 */ /* 0x000f620000000800 */
[----:B------:R-:W-:Y:S01]  /*1bf00*/  PRMT R157, R139, 0x7632, R157 ;  /* 0x000076328b9d7816 */ /* 0x000fe2000000009d */
[----:B------:R3:W3:Y:S01]  /*1bf10*/  LDL.S16 R172, [R1+0x24] ;  /* 0x0000240001ac7983 */ /* 0x0006e20000100600 */
[----:B------:R-:W-:Y:S02]  /*1bf20*/  PRMT R150, R167, 0x5410, R181 ;  /* 0x00005410a7967816 */ /* 0x000fe400000000b5 */
[----:B------:R-:W-:Y:S01]  /*1bf30*/  LOP3.LUT R148, R138, R148, RZ, 0xc0, !PT ;  /* 0x000000948a947212 */ /* 0x000fe200078ec0ff */
[----:B------:R1:W3:Y:S01]  /*1bf40*/  LDL.S16 R171, [R1+0x20] ;  /* 0x0000200001ab7983 */ /* 0x0002e20000100600 */
[--C-:B------:R-:W-:Y:S02]  /*1bf50*/  HSET2.LE.AND R149, R149, R216.reuse, PT ;  /* 0x000000d895957233 */ /* 0x100fe40003803000 */
[----:B------:R-:W-:Y:S01]  /*1bf60*/  PRMT R138, R139, 0x5410, R157 ;  /* 0x000054108b8a7816 */ /* 0x000fe2000000009d */
[----:B------:R-:W5:Y:S01]  /*1bf70*/  LDSM.16.MT88.4 R144, [R192+0xa000] ;  /* 0x00a00000c090783b */ /* 0x000f620000004200 */
[----:B------:R-:W-:Y:S02]  /*1bf80*/  PRMT R163, R164, 0x7632, R163 ;  /* 0x00007632a4a37816 */ /* 0x000fe400000000a3 */
[----:B------:R-:W-:Y:S02]  /*1bf90*/  LOP3.LUT R149, R138, R149, RZ, 0xc0, !PT ;  /* 0x000000958a957212 */ /* 0x000fe400078ec0ff */
[--C-:B------:R-:W-:Y:S02]  /*1bfa0*/  HSET2.LE.AND R150, R150, R216.reuse, PT ;  /* 0x000000d896967233 */ /* 0x100fe40003803000 */
[----:B------:R-:W-:Y:S02]  /*1bfb0*/  PRMT R138, R164, 0x5410, R163 ;  /* 0x00005410a48a7816 */ /* 0x000fe400000000a3 */
[----:B------:R-:W-:Y:S02]  /*1bfc0*/  PRMT R165, R162, 0x7632, R165 ;  /* 0x00007632a2a57816 */ /* 0x000fe400000000a5 */
[----:B------:R-:W-:Y:S02]  /*1bfd0*/  LOP3.LUT R150, R138, R150, RZ, 0xc0, !PT ;  /* 0x000000968a967212 */ /* 0x000fe400078ec0ff */
[----:B------:R-:W-:Y:S02]  /*1bfe0*/  PRMT R138, R162, 0x5410, R165 ;  /* 0x00005410a28a7816 */ /* 0x000fe400000000a5 */
[----:B------:R-:W-:Y:S02]  /*1bff0*/  PRMT R155, R222, 0x7610, R155 ;  /* 0x00007610de9b7816 */ /* 0x000fe4000000009b */
[----:B------:R-:W-:Y:S01]  /*1c000*/  LOP3.LUT R151, R138, R151, RZ, 0xc0, !PT ;  /* 0x000000978a977212 */ /* 0x000fe200078ec0ff */
[C---:B------:R-:W-:Y:S01]  /*1c010*/  VIADD R138, R192.reuse, 0xa000 ;  /* 0x0000a000c08a7836 */ /* 0x040fe20000000000 */
[----:B------:R-:W-:Y:S02]  /*1c020*/  IADD3 R200, PT, PT, R192, 0xa040, RZ ;  /* 0x0000a040c0c87810 */ /* 0x000fe40007ffe0ff */
[----:B------:R-:W-:Y:S01]  /*1c030*/  @!P6 PRMT R3, R155, 0x5410, RZ ;  /* 0x000054109b03e816 */ /* 0x000fe200000000ff */
[----:B------:R-:W-:Y:S01]  /*1c040*/  @P0 VIADD R200, R138, 0xffffffc0 ;  /* 0xffffffc08ac80836 */ /* 0x000fe20000000000 */
[----:B------:R-:W-:Y:S02]  /*1c050*/  PRMT R138, R232, 0x7610, R138 ;  /* 0x00007610e88a7816 */ /* 0x000fe4000000008a */
[----:B------:R-:W-:Y:S01]  /*1c060*/  PRMT R152, R231, 0x7610, R152 ;  /* 0x00007610e7987816 */ /* 0x000fe20000000098 */
[----:B------:R5:W-:Y:S01]  /*1c070*/  STG.E.U16 desc[UR30][R212.64], R3 ;  /* 0x00000003d4007986 */ /* 0x000be2000c10151e */
[----:B------:R-:W-:Y:S01]  /*1c080*/  @!P4 PRMT R2, R138, 0x5410, RZ ;  /* 0x000054108a02c816 */ /* 0x000fe200000000ff */
[----:B-1----:R-:W-:Y:S01]  /*1c090*/  MUFU.EX2 R232, R198 ;  /* 0x000000c600e87308 */ /* 0x002fe20000000800 */
[----:B------:R-:W-:Y:S02]  /*1c0a0*/  @!P3 PRMT R0, R152, 0x5410, RZ ;  /* 0x000054109800b816 */ /* 0x000fe400000000ff */
[----:B------:R-:W-:Y:S01]  /*1c0b0*/  ISETP.LE.U32.AND P2, PT, R178, UR11, PT ;  /* 0x0000000bb2007c0c */ /* 0x000fe2000bf43070 */
[----:B------:R1:W-:Y:S01]  /*1c0c0*/  STG.E.U16 desc[UR30][R212.64+0x2], R2 ;  /* 0x00000202d4007986 */ /* 0x0003e2000c10151e */
[----:B------:R-:W-:Y:S02]  /*1c0d0*/  ISETP.LE.U32.AND P6, PT, R154, UR11, PT ;  /* 0x0000000b9a007c0c */ /* 0x000fe4000bfc3070 */
[----:B------:R-:W-:Y:S03]  /*1c0e0*/  ISETP.LE.U32.AND P3, PT, R176, UR11, PT ;  /* 0x0000000bb0007c0c */ /* 0x000fe6000bf63070 */
[----:B--2---:R-:W-:Y:S01]  /*1c0f0*/  MUFU.EX2 R231, R202 ;  /* 0x000000ca00e77308 */ /* 0x004fe20000000800 */
[----:B------:R-:W-:Y:S02]  /*1c100*/  IADD3 R205, PT, PT, R206, R200, RZ ;  /* 0x000000c8cecd7210 */ /* 0x000fe40007ffe0ff */
[----:B------:R-:W-:Y:S01]  /*1c110*/  MOV R138, UR9 ;  /* 0x00000009008a7c02 */ /* 0x000fe20008000f00 */
[-C--:B-----5:R-:W-:Y:S06]  /*1c120*/  HMMA.16816.F32 R4, R140, R144.reuse, R4 ;  /* 0x000000908c04723c */ /* 0x0a0fec0000001804 */
[----:B------:R-:W-:Y:S01]  /*1c130*/  MUFU.EX2 R206, R229 ;  /* 0x000000e500ce7308 */ /* 0x000fe20000000800 */
[----:B------:R-:W-:Y:S01]  /*1c140*/  @!P2 HADD2 R230, -R132.H0_H0, -RZ.H0_H0 ;  /* 0xa00000ff84e6a230 */ /* 0x000fe20000000900 */
[C---:B------:R-:W-:Y:S04]  /*1c150*/  HMMA.16816.F32 R8, R148.reuse, R144, R8 ;  /* 0x000000909408723c */ /* 0x040fe80000001808 */
[----:B------:R-:W-:Y:S01]  /*1c160*/  @!P2 STL.S16 [R1+0x1c], R230 ;  /* 0x00001ce60100a387 */ /* 0x000fe20000100600 */
[----:B------:R-:W-:Y:S03]  /*1c170*/  IMAD.U32 R3, RZ, RZ, UR9 ;  /* 0x00000009ff037e24 */ /* 0x000fe6000f8e00ff */
[----:B------:R2:W5:Y:S01]  /*1c180*/  LDL.S16 R175, [R1+0x8] ;  /* 0x0000080001af7983 */ /* 0x0005620000100600 */
[-C--:B------:R-:W-:Y:S03]  /*1c190*/  HMMA.16816.F32 R12, R148, R146.reuse, R12 ;  /* 0x00000092940c723c */ /* 0x080fe6000000180c */
[----:B------:R2:W2:Y:S01]  /*1c1a0*/  LDL.S16 R178, [R1+0x4] ;  /* 0x0000040001b27983 */ /* 0x0004a20000100600 */
[----:B-1----:R-:W-:Y:S04]  /*1c1b0*/  LEA R2, P4, R3, R212, 0x1 ;  /* 0x000000d403027211 */ /* 0x002fe800078808ff */
[----:B------:R-:W-:Y:S01]  /*1c1c0*/  LEA.HI.X.SX32 R3, R138, R213, 0x1, P4 ;  /* 0x000000d58a037211 */ /* 0x000fe200020f0eff */
[C---:B------:R-:W-:Y:S01]  /*1c1d0*/  HMMA.16816.F32 R16, R140.reuse, R146, R16 ;  /* 0x000000928c10723c */ /* 0x040fe20000001810 */
[----:B------:R-:W1:Y:S01]  /*1c1e0*/  LDSM.16.MT88.4 R144, [R196+0xa000] ;  /* 0x00a00000c490783b */ /* 0x000e620000004200 */
[----:B------:R1:W1:Y:S02]  /*1c1f0*/  MUFU.EX2 R138, R187 ;  /* 0x000000bb008a7308 */ /* 0x0002640000000800 */
[----:B------:R-:W-:Y:S05]  /*1c200*/  ISETP.LE.U32.AND P4, PT, R153, UR11, PT ;  /* 0x0000000b99007c0c */ /* 0x000fea000bf83070 */
[----:B------:R1:W-:Y:S04]  /*1c210*/  STG.E.U16 desc[UR30][R2.64], R0 ;  /* 0x0000000002007986 */ /* 0x0003e8000c10151e */
[----:B------:R-:W1:Y:S08]  /*1c220*/  LDSM.16.MT88.4 R152, [R200] ;  /* 0x00000000c898783b */ /* 0x000e700000004200 */
[----:B-1----:R1:W2:Y:S01]  /*1c230*/  LDL.S16 R187, [R1+0x10] ;  /* 0x0000100001bb7983 */ /* 0x0022a20000100600 */
[----:B------:R-:W-:Y:S02]  /*1c240*/  PRMT R0, R230, 0x7610, R0 ;  /* 0x00007610e6007816 */ /* 0x000fe40000000000 */
[----:B------:R-:W-:Y:S02]  /*1c250*/  MUFU.EX2 R230, R203 ;  /* 0x000000cb00e67308 */ /* 0x000fe40000000800 */
[----:B------:R-:W-:Y:S01]  /*1c260*/  @!P2 PRMT R132, R0, 0x5410, RZ ;  /* 0x000054100084a816 */ /* 0x000fe200000000ff */
[-C--:B------:R-:W-:Y:S03]  /*1c270*/  HMMA.16816.F32 R20, R140, R144.reuse, R20 ;  /* 0x000000908c14723c */ /* 0x080fe60000001814 */
[----:B------:R-:W-:Y:S01]  /*1c280*/  FADD.FTZ R0, R138, R168 ;  /* 0x000000a88a007221 */ /* 0x000fe20000010000 */
[----:B------:R1:W-:Y:S01]  /*1c290*/  STG.E.U16 desc[UR30][R2.64+0x2], R132 ;  /* 0x0000028402007986 */ /* 0x0003e2000c10151e */
[----:B------:R-:W-:Y:S03]  /*1c2a0*/  IMAD.WIDE R168, R186, 0x70, R2 ;  /* 0x00000070baa87825 */ /* 0x000fe600078e0202 */
[C---:B------:R-:W-:Y:S01]  /*1c2b0*/  HMMA.16816.F32 R24, R148.reuse, R144, R24 ;  /* 0x000000909418723c */ /* 0x040fe20000001818 */
[----:B------:R-:W1:Y:S03]  /*1c2c0*/  MUFU.EX2 R144, R188 ;  /* 0x000000bc00907308 */ /* 0x000e660000000800 */
[----:B------:R-:W-:Y:S04]  /*1c2d0*/  LEA R214, P2, R214, R168, 0x1 ;  /* 0x000000a8d6d67211 */ /* 0x000fe800078408ff */
[-C--:B------:R-:W-:Y:S08]  /*1c2e0*/  HMMA.16816.F32 R28, R148, R146.reuse, R28 ;  /* 0x00000092941c723c */ /* 0x080ff0000000181c */
[C---:B------:R-:W-:Y:S04]  /*1c2f0*/  HMMA.16816.F32 R32, R140.reuse, R146, R32 ;  /* 0x000000928c20723c */ /* 0x040fe80000001820 */
[C---:B-1----:R-:W-:Y:S01]  /*1c300*/  FADD.FTZ R223, R144.reuse, R0 ;  /* 0x0000000090df7221 */ /* 0x042fe20000010000 */
[----:B------:R-:W-:Y:S01]  /*1c310*/  IMAD.U32 R0, RZ, RZ, UR9 ;  /* 0x00000009ff007e24 */ /* 0x000fe2000f8e00ff */
[----:B------:R-:W-:Y:S01]  /*1c320*/  F2FP.F16.F32.PACK_AB R138, R144, R138 ;  /* 0x0000008a908a723e */ /* 0x000fe200000000ff */
[----:B------:R-:W1:Y:S01]  /*1c330*/  MUFU.EX2 R132, R189 ;  /* 0x000000bd00847308 */ /* 0x000e620000000800 */
[-C--:B------:R-:W-:Y:S01]  /*1c340*/  HMMA.16816.F32 R36, R140, R152.reuse, R36 ;  /* 0x000000988c24723c */ /* 0x080fe20000001824 */
[----:B------:R-:W1:Y:S02]  /*1c350*/  LDSM.16.MT88.4 R144, [R205] ;  /* 0x00000000cd90783b */ /* 0x000e640000004200 */
[----:B------:R-:W-:Y:S02]  /*1c360*/  LEA.HI.X.SX32 R215, R0, R169, 0x1, P2 ;  /* 0x000000a900d77211 */ /* 0x000fe400010f0eff */
[----:B------:R-:W-:Y:S04]  /*1c370*/  ISETP.LE.U32.AND P2, PT, R166, UR11, PT ;  /* 0x0000000ba6007c0c */ /* 0x000fe8000bf43070 */
[----:B------:R-:W3:Y:S01]  /*1c380*/  MUFU.EX2 R3, R191 ;  /* 0x000000bf00037308 */ /* 0x000ee20000000800 */
[C---:B------:R-:W-:Y:S08]  /*1c390*/  HMMA.16816.F32 R40, R148.reuse, R152, R40 ;  /* 0x000000989428723c */ /* 0x040ff00000001828 */
[-C--:B------:R-:W-:Y:S08]  /*1c3a0*/  HMMA.16816.F32 R44, R148, R154.reuse, R44 ;  /* 0x0000009a942c723c */ /* 0x080ff0000000182c */
[C---:B------:R-:W-:Y:S08]  /*1c3b0*/  HMMA.16816.F32 R48, R140.reuse, R154, R48 ;  /* 0x0000009a8c30723c */ /* 0x040ff00000001830 */
[-C--:B-1----:R-:W-:Y:S08]  /*1c3c0*/  HMMA.16816.F32 R52, R140, R144.reuse, R52 ;  /* 0x000000908c34723c */ /* 0x082ff00000001834 */
[C---:B------:R-:W-:Y:S08]  /*1c3d0*/  HMMA.16816.F32 R56, R148.reuse, R144, R56 ;  /* 0x000000909438723c */ /* 0x040ff00000001838 */
[-C--:B------:R-:W-:Y:S08]  /*1c3e0*/  HMMA.16816.F32 R60, R148, R146.reuse, R60 ;  /* 0x00000092943c723c */ /* 0x080ff0000000183c */
[C---:B------:R-:W-:Y:S01]  /*1c3f0*/  HMMA.16816.F32 R64, R140.reuse, R146, R64 ;  /* 0x000000928c40723c */ /* 0x040fe20000001840 */
[----:B------:R-:W-:Y:S03]  /*1c400*/  LDSM.16.MT88.4 R144, [R196+0xb000] ;  /* 0x00b00000c490783b */ /* 0x000fe60000004200 */
[----:B----4-:R-:W-:Y:S02]  /*1c410*/  @!P6 HADD2 R199, -R137.H0_H0, -RZ.H0_H0 ;  /* 0xa00000ff89c7e230 */ /* 0x010fe40000000900 */
[----:B---3--:R-:W-:Y:S03]  /*1c420*/  @!P5 HADD2 R172, -R156.H0_H0, -RZ.H0_H0 ;  /* 0xa00000ff9cacd230 */ /* 0x008fe60000000900 */
[----:B------:R-:W-:Y:S01]  /*1c430*/  @!P6 STL.S16 [R1+0x28], R199 ;  /* 0x000028c70100e387 */ /* 0x000fe20000100600 */
[----:B------:R-:W-:Y:S01]  /*1c440*/  PRMT R166, R199, 0x7610, R166 ;  /* 0x00007610c7a67816 */ /* 0x000fe200000000a6 */
[----:B------:R-:W-:Y:S02]  /*1c450*/  @!P4 HADD2 R171, -R139.H0_H0, -RZ.H0_H0 ;  /* 0xa00000ff8babc230 */ /* 0x000fe40000000900 */
[----:B------:R1:W-:Y:S01]  /*1c460*/  @!P5 STL.S16 [R1+0x24], R172 ;  /* 0x000024ac0100d387 */ /* 0x0003e20000100600 */
[----:B------:R-:W-:Y:S02]  /*1c470*/  PRMT R2, R172, 0x7610, R2 ;  /* 0x00007610ac027816 */ /* 0x000fe40000000002 */
[----:B------:R-:W-:Y:S01]  /*1c480*/  @!P6 PRMT R137, R166, 0x5410, RZ ;  /* 0x00005410a689e816 */ /* 0x000fe200000000ff */
[----:B------:R3:W-:Y:S01]  /*1c490*/  @!P4 STL.S16 [R1+0x20], R171 ;  /* 0x000020ab0100c387 */ /* 0x0007e20000100600 */
[----:B------:R-:W-:Y:S02]  /*1c4a0*/  PRMT R0, R171, 0x7610, R0 ;  /* 0x00007610ab007816 */ /* 0x000fe40000000000 */
[----:B------:R-:W-:Y:S01]  /*1c4b0*/  ISETP.GT.U32.AND P6, PT, R173, UR11, PT ;  /* 0x0000000bad007c0c */ /* 0x000fe2000bfc4070 */
[----:B------:R4:W4:Y:S01]  /*1c4c0*/  LDL.S16 R176, [R1+0xc] ;  /* 0x00000c0001b07983 */ /* 0x0009220000100600 */
[----:B------:R-:W-:Y:S01]  /*1c4d0*/  @!P5 PRMT R156, R2, 0x5410, RZ ;  /* 0x00005410029cd816 */ /* 0x000fe200000000ff */
[----:B------:R-:W-:Y:S01]  /*1c4e0*/  FADD.FTZ R2, R132, R170 ;  /* 0x000000aa84027221 */ /* 0x000fe20000010000 */
[----:B------:R-:W-:Y:S01]  /*1c4f0*/  ISETP.GT.U32.AND P5, PT, R179, UR11, PT ;  /* 0x0000000bb3007c0c */ /* 0x000fe2000bfa4070 */
[----:B------:R3:W-:Y:S01]  /*1c500*/  STG.E.U16 desc[UR30][R168.64], R137 ;  /* 0x00000089a8007986 */ /* 0x0007e2000c10151e */
[----:B------:R-:W-:Y:S01]  /*1c510*/  @!P4 PRMT R139, R0, 0x5410, RZ ;  /* 0x00005410008bc816 */ /* 0x000fe200000000ff */
[----:B------:R-:W-:Y:S01]  /*1c520*/  FADD.FTZ R222, R3, R2 ;  /* 0x0000000203de7221 */ /* 0x000fe20000010000 */
[----:B------:R-:W-:Y:S01]  /*1c530*/  ISETP.GT.U32.AND P4, PT, R177, UR11, PT ;  /* 0x0000000bb1007c0c */ /* 0x000fe2000bf84070 */
[----:B------:R-:W-:Y:S01]  /*1c540*/  STG.E.U16 desc[UR30][R168.64+0x2], R156 ;  /* 0x0000029ca8007986 */ /* 0x000fe2000c10151e */
[----:B------:R-:W-:Y:S01]  /*1c550*/  LOP3.LUT R0, R180, 0xffff, RZ, 0xc0, !PT ;  /* 0x0000ffffb4007812 */ /* 0x000fe200078ec0ff */
[----:B------:R-:W-:Y:S02]  /*1c560*/  IMAD.MOV.U32 R177, RZ, RZ, R174 ;  /* 0x000000ffffb17224 */ /* 0x000fe400078e00ae */
[----:B------:R5:W-:Y:S04]  /*1c570*/  STG.E.U16 desc[UR30][R214.64], R139 ;  /* 0x0000008bd6007986 */ /* 0x000be8000c10151e */
[----:B-1----:R1:W4:Y:S04]  /*1c580*/  LDL.S16 R172, [R1+0x18] ;  /* 0x0000180001ac7983 */ /* 0x0023280000100600 */
[----:B---3--:R1:W3:Y:S01]  /*1c590*/  LDL.S16 R171, [R1+0x14] ;  /* 0x0000140001ab7983 */ /* 0x0082e20000100600 */
[----:B------:R-:W-:Y:S01]  /*1c5a0*/  PRMT R137, R138, 0x7632, R137 ;  /* 0x000076328a897816 */ /* 0x000fe20000000089 */
[----:B-----5:R-:W5:Y:S01]  /*1c5b0*/  MUFU.EX2 R139, R197 ;  /* 0x000000c5008b7308 */ /* 0x020f620000000800 */
[----:B------:R-:W-:Y:S02]  /*1c5c0*/  @!P3 HADD2 R175, -R157.H0_H0, -RZ.H0_H0 ;  /* 0xa00000ff9dafb230 */ /* 0x000fe40000000900 */
[----:B--2---:R-:W-:Y:S03]  /*1c5d0*/  @P6 HADD2 R178, -R159.H0_H0, -RZ.H0_H0 ;  /* 0xa00000ff9fb26230 */ /* 0x004fe60000000900 */
[----:B------:R-:W-:Y:S01]  /*1c5e0*/  PRMT R153, R175, 0x7610, R153 ;  /* 0x00007610af997816 */ /* 0x000fe20000000099 */
[----:B------:R2:W-:Y:S01]  /*1c5f0*/  @!P3 STL.S16 [R1+0x8], R175 ;  /* 0x000008af0100b387 */ /* 0x0005e20000100600 */
[----:B-----5:R-:W-:Y:S02]  /*1c600*/  FADD.FTZ R220, R139, R185 ;  /* 0x000000b98bdc7221 */ /* 0x020fe40000010000 */
[----:B------:R-:W-:Y:S02]  /*1c610*/  @!P3 PRMT R157, R153, 0x5410, RZ ;  /* 0x00005410999db816 */ /* 0x000fe400000000ff */
[----:B------:R-:W-:Y:S02]  /*1c620*/  ISETP.LE.U32.AND P3, PT, R167, UR11, PT ;  /* 0x0000000ba7007c0c */ /* 0x000fe4000bf63070 */
[----:B------:R-:W-:Y:S01]  /*1c630*/  PRMT R173, R178, 0x7610, R173 ;  /* 0x00007610b2ad7816 */ /* 0x000fe200000000ad */
[----:B------:R5:W-:Y:S03]  /*1c640*/  STG.E.U16 desc[UR30][R214.64+0x2], R157 ;  /* 0x0000029dd6007986 */ /* 0x000be6000c10151e */
[----:B------:R-:W-:Y:S05]  /*1c650*/  @P6 PRMT R159, R173, 0x5410, RZ ;  /* 0x00005410ad9f6816 */ /* 0x000fea00000000ff */
[----:B------:R1:W-:Y:S01]  /*1c660*/  STG.E.U16 desc[UR30][R212.64+0x12], R159 ;  /* 0x0000129fd4007986 */ /* 0x0003e2000c10151e */
[----:B------:R-:W-:Y:S01]  /*1c670*/  @!P2 HADD2 R187, -R158.H0_H0, -RZ.H0_H0 ;  /* 0xa00000ff9ebba230 */ /* 0x000fe20000000900 */
[----:B--2---:R-:W-:Y:S02]  /*1c680*/  SHF.R.U32.HI R175, RZ, 0x8, R0 ;  /* 0x00000008ffaf7819 */ /* 0x004fe40000011600 */
[----:B------:R-:W-:Y:S02]  /*1c690*/  F2FP.F16.F32.PACK_AB R0, R3, R132 ;  /* 0x000000840300723e */ /* 0x000fe400000000ff */
[----:B------:R-:W-:Y:S01]  /*1c6a0*/  @!P2 STL.S16 [R1+0x10], R187 ;  /* 0x000010bb0100a387 */ /* 0x000fe20000100600 */
[----:B------:R-:W-:Y:S02]  /*1c6b0*/  PRMT R152, R187, 0x7610, R152 ;  /* 0x00007610bb987816 */ /* 0x000fe40000000098 */
[----:B------:R-:W-:Y:S01]  /*1c6c0*/  LOP3.LUT R2, R175, 0xffff, RZ, 0xc0, !PT ;  /* 0x0000ffffaf027812 */ /* 0x000fe200078ec0ff */
[----:B------:R2:W-:Y:S01]  /*1c6d0*/  @P6 STL.S16 [R1+0x4], R178 ;  /* 0x000004b201006387 */ /* 0x0005e20000100600 */
[----:B------:R-:W-:Y:S01]  /*1c6e0*/  @!P2 PRMT R158, R152, 0x5410, RZ ;  /* 0x00005410989ea816 */ /* 0x000fe200000000ff */
[----:B-----5:R-:W-:Y:S01]  /*1c6f0*/  MUFU.EX2 R157, R195 ;  /* 0x000000c3009d7308 */ /* 0x020fe20000000800 */
[----:B------:R-:W-:Y:S01]  /*1c700*/  ISETP.LE.U32.AND P2, PT, R2, UR11, PT ;  /* 0x0000000b02007c0c */ /* 0x000fe2000bf43070 */
[----:B------:R-:W5:Y:S01]  /*1c710*/  LDSM.16.MT88.4 R152, [R192+0xb000] ;  /* 0x00b00000c098783b */ /* 0x000f620000004200 */
[----:B------:R-:W-:Y:S01]  /*1c720*/  IMAD.WIDE.U32 R2, R194, -0x2daee0ad, RZ ;  /* 0xd2511f53c2027825 */ /* 0x000fe200078e00ff */
[----:B------:R-:W-:Y:S02]  /*1c730*/  ISETP.GT.U32.AND P6, PT, R181, UR11, PT ;  /* 0x0000000bb5007c0c */ /* 0x000fe4000bfc4070 */
[----:B------:R-:W-:Y:S02]  /*1c740*/  PRMT R156, R0, 0x7632, R156 ;  /* 0x00007632009c7816 */ /* 0x000fe4000000009c */
[----:B------:R-:W-:Y:S02]  /*1c750*/  LOP3.LUT R166, R190, UR6, R3, 0x96, !PT ;  /* 0x00000006bea67c12 */ /* 0x000fe4000f8e9603 */
[----:B------:R-:W-:Y:S01]  /*1c760*/  LDSM.16.MT88.4 R188, [R205+0x800] ;  /* 0x00080000cdbc783b */ /* 0x000fe20000004200 */
[----:B-1----:R-:W-:Y:S02]  /*1c770*/  PRMT R159, R180, 0x7632, R159 ;  /* 0x00007632b49f7816 */ /* 0x002fe4000000009f */
[----:B------:R-:W-:Y:S01]  /*1c780*/  LOP3.LUT R3, R166, 0xffff, RZ, 0xc0, !PT ;  /* 0x0000ffffa6037812 */ /* 0x000fe200078ec0ff */
[----:B------:R-:W-:Y:S01]  /*1c790*/  @!P2 HADD2 R242, -R137.H0_H0, -RZ.H0_H0 ;  /* 0xa00000ff89f2a230 */ /* 0x000fe20000000900 */
[----:B------:R-:W-:Y:S02]  /*1c7a0*/  LOP3.LUT R159, R159, 0xff, RZ, 0xc0, !PT ;  /* 0x000000ff9f9f7812 */ /* 0x000fe400078ec0ff */
[C---:B------:R-:W-:Y:S01]  /*1c7b0*/  PRMT R173, R2.reuse, 0x7771, RZ ;  /* 0x0000777102ad7816 */ /* 0x040fe200000000ff */
[----:B------:R1:W-:Y:S01]  /*1c7c0*/  STG.E.U16 desc[UR30][R212.64+0x10], R158 ;  /* 0x0000109ed4007986 */ /* 0x0003e2000c10151e */
[C---:B------:R-:W-:Y:S01]  /*1c7d0*/  PRMT R218, R2.reuse, 0x7772, RZ ;  /* 0x0000777202da7816 */ /* 0x040fe200000000ff */
[----:B------:R-:W-:Y:S01]  /*1c7e0*/  @P6 HADD2 R248, -R163.H0_H0, -RZ.H0_H0 ;  /* 0xa00000ffa3f86230 */ /* 0x000fe20000000900 */
[----:B------:R-:W-:Y:S01]  /*1c7f0*/  PRMT R219, R2, 0x7773, RZ ;  /* 0x0000777302db7816 */ /* 0x000fe200000000ff */
[----:B--2---:R-:W-:Y:S03]  /*1c800*/  IMAD.MOV.U32 R178, RZ, RZ, R2 ;  /* 0x000000ffffb27224 */ /* 0x004fe600078e0002 */
[----:B------:R-:W-:Y:S01]  /*1c810*/  @P6 PRMT R163, R248, 0x5410, RZ ;  /* 0x00005410f8a36816 */ /* 0x000fe200000000ff */
[-C--:B-----5:R-:W-:Y:S01]  /*1c820*/  HMMA.16816.F32 R68, R140, R152.reuse, R68 ;  /* 0x000000988c44723c */ /* 0x0a0fe20000001844 */
[----:B-1----:R-:W1:Y:S07]  /*1c830*/  MUFU.EX2 R158, R193 ;  /* 0x000000c1009e7308 */ /* 0x002e6e0000000800 */
[C---:B------:R-:W-:Y:S08]  /*1c840*/  HMMA.16816.F32 R72, R148.reuse, R152, R72 ;  /* 0x000000989448723c */ /* 0x040ff00000001848 */
[-C--:B------:R-:W-:Y:S08]  /*1c850*/  HMMA.16816.F32 R76, R148, R154.reuse, R76 ;  /* 0x0000009a944c723c */ /* 0x080ff0000000184c */
[C---:B------:R-:W-:Y:S08]  /*1c860*/  HMMA.16816.F32 R80, R140.reuse, R154, R80 ;  /* 0x0000009a8c50723c */ /* 0x040ff00000001850 */
[-C--:B------:R-:W-:Y:S08]  /*1c870*/  HMMA.16816.F32 R84, R140, R144.reuse, R84 ;  /* 0x000000908c54723c */ /* 0x080ff00000001854 */
[C---:B------:R-:W-:Y:S08]  /*1c880*/  HMMA.16816.F32 R88, R148.reuse, R144, R88 ;  /* 0x000000909458723c */ /* 0x040ff00000001858 */
[-C--:B------:R-:W-:Y:S08]  /*1c890*/  HMMA.16816.F32 R92, R148, R146.reuse, R92 ;  /* 0x00000092945c723c */ /* 0x080ff0000000185c */
[C---:B------:R-:W-:Y:S04]  /*1c8a0*/  HMMA.16816.F32 R96, R140.reuse, R146, R96 ;  /* 0x000000928c60723c */ /* 0x040fe80000001860 */
[----:B----4-:R-:W-:Y:S05]  /*1c8b0*/  @P5 HADD2 R176, -R160.H0_H0, -RZ.H0_H0 ;  /* 0xa00000ffa0b05230 */ /* 0x010fea0000000900 */
[----:B------:R2:W-:Y:S01]  /*1c8c0*/  @P5 STL.S16 [R1+0xc], R176 ;  /* 0x00000cb001005387 */ /* 0x0005e20000100600 */
[----:B------:R-:W-:Y:S04]  /*1c8d0*/  PRMT R170, R176, 0x7610, R170 ;  /* 0x00007610b0aa7816 */ /* 0x000fe800000000aa */
[----:B------:R-:W-:Y:S02]  /*1c8e0*/  @P5 PRMT R160, R170, 0x5410, RZ ;  /* 0x00005410aaa05816 */ /* 0x000fe400000000ff */
[----:B------:R-:W-:Y:S02]  /*1c8f0*/  ISETP.GT.U32.AND P5, PT, R183, UR11, PT ;  /* 0x0000000bb7007c0c */ /* 0x000fe4000bfa4070 */
[----:B------:R-:W-:Y:S01]  /*1c900*/  PRMT R170, R174, 0x7773, RZ ;  /* 0x00007773aeaa7816 */ /* 0x000fe200000000ff */
[----:B------:R-:W-:Y:S02]  /*1c910*/  @P4 HADD2 R172, -R161.H0_H0, -RZ.H0_H0 ;  /* 0xa00000ffa1ac4230 */ /* 0x000fe40000000900 */
[----:B---3--:R-:W-:Y:S03]  /*1c920*/  @!P3 HADD2 R171, -R164.H0_H0, -RZ.H0_H0 ;  /* 0xa00000ffa4abb230 */ /* 0x008fe60000000900 */
[----:B------:R3:W-:Y:S01]  /*1c930*/  @P4 STL.S16 [R1+0x18], R172 ;  /* 0x000018ac01004387 */ /* 0x0007e20000100600 */
[----:B------:R-:W-:Y:S04]  /*1c940*/  PRMT R167, R172, 0x7610, R167 ;  /* 0x00007610aca77816 */ /* 0x000fe800000000a7 */
[----:B------:R-:W-:Y:S01]  /*1c950*/  @P5 HADD2 R247, -R162.H0_H0, -RZ.H0_H0 ;  /* 0xa00000ffa2f75230 */ /* 0x000fe20000000900 */
[----:B------:R4:W-:Y:S01]  /*1c960*/  @!P3 STL.S16 [R1+0x14], R171 ;  /* 0x000014ab0100b387 */ /* 0x0009e20000100600 */
[----:B------:R-:W-:Y:S02]  /*1c970*/  @P4 PRMT R161, R167, 0x5410, RZ ;  /* 0x00005410a7a14816 */ /* 0x000fe400000000ff */
[----:B------:R-:W-:Y:S01]  /*1c980*/  PRMT R132, R171, 0x7610, R132 ;  /* 0x00007610ab847816 */ /* 0x000fe20000000084 */
[----:B------:R3:W5:Y:S01]  /*1c990*/  LDL.S16 R167, [R1] ;  /* 0x0000000001a77983 */ /* 0x0007620000100600 */
[----:B--2---:R-:W-:Y:S02]  /*1c9a0*/  SHF.R.U32.HI R176, RZ, 0x8, R3 ;  /* 0x00000008ffb07819 */ /* 0x004fe40000011603 */
[----:B------:R-:W-:Y:S01]  /*1c9b0*/  @!P3 PRMT R164, R132, 0x5410, RZ ;  /* 0x0000541084a4b816 */ /* 0x000fe200000000ff */
[----:B-1----:R-:W-:Y:S01]  /*1c9c0*/  FADD.FTZ R132, R158, R182 ;  /* 0x000000b69e847221 */ /* 0x002fe20000010000 */
[----:B------:R-:W-:Y:S02]  /*1c9d0*/  LOP3.LUT R3, R176, 0xffff, RZ, 0xc0, !PT ;  /* 0x0000ffffb0037812 */ /* 0x000fe400078ec0ff */
[----:B------:R-:W-:Y:S01]  /*1c9e0*/  ISETP.GT.U32.AND P4, PT, R184, UR11, PT ;  /* 0x0000000bb8007c0c */ /* 0x000fe2000bf84070 */
[----:B------:R-:W-:Y:S01]  /*1c9f0*/  FADD.FTZ R221, R157, R132 ;  /* 0x000000849ddd7221 */ /* 0x000fe20000010000 */
[----:B------:R-:W-:Y:S01]  /*1ca00*/  ISETP.LE.U32.AND P3, PT, R3, UR11, PT ;  /* 0x0000000b03007c0c */ /* 0x000fe2000bf63070 */
[----:B------:R-:W-:Y:S01]  /*1ca10*/  IMAD.WIDE R2, R186, -0x70, R168 ;  /* 0xffffff90ba027825 */ /* 0x000fe200078e02a8 */
[----:B------:R-:W-:Y:S02]  /*1ca20*/  LOP3.LUT R168, R180, 0xff, RZ, 0xc0, !PT ;  /* 0x000000ffb4a87812 */ /* 0x000fe400078ec0ff */
[----:B------:R-:W-:Y:S02]  /*1ca30*/  @P5 PRMT R162, R247, 0x5410, RZ ;  /* 0x00005410f7a25816 */ /* 0x000fe400000000ff */
[----:B------:R-:W-:Y:S01]  /*1ca40*/  STG.E.U16 desc[UR30][R2.64+0x10], R160 ;  /* 0x000010a002007986 */ /* 0x000fe2000c10151e */
[----:B------:R-:W-:Y:S01]  /*1ca50*/  IMAD.WIDE R152, R186, 0x70, R2 ;  /* 0x00000070ba987825 */ /* 0x000fe200078e0202 */
[----:B------:R-:W-:Y:S02]  /*1ca60*/  ISETP.LE.U32.AND P6, PT, R168, UR11, PT ;  /* 0x0000000ba8007c0c */ /* 0x000fe4000bfc3070 */
[----:B------:R1:W-:Y:S01]  /*1ca70*/  STG.E.U16 desc[UR30][R2.64+0x12], R161 ;  /* 0x000012a102007986 */ /* 0x0003e2000c10151e */
[----:B------:R-:W-:Y:S01]  /*1ca80*/  @P4 HADD2 R246, -R165.H0_H0, -RZ.H0_H0 ;  /* 0xa00000ffa5f64230 */ /* 0x000fe20000000900 */
[----:B------:R-:W-:Y:S01]  /*1ca90*/  F2FP.F16.F32.PACK_AB R132, R232, R139 ;  /* 0x0000008be884723e */ /* 0x000fe200000000ff */
[----:B------:R-:W-:Y:S01]  /*1caa0*/  IMAD.WIDE R144, R186, -0x70, R152 ;  /* 0xffffff90ba907825 */ /* 0x000fe200078e0298 */
[----:B------:R2:W-:Y:S02]  /*1cab0*/  STG.E.U16 desc[UR30][R152.64+0x10], R164 ;  /* 0x000010a498007986 */ /* 0x0005e4000c10151e */
[----:B------:R-:W-:Y:S02]  /*1cac0*/  @P4 PRMT R165, R246, 0x5410, RZ ;  /* 0x00005410f6a54816 */ /* 0x000fe400000000ff */
[----:B------:R2:W-:Y:S01]  /*1cad0*/  STG.E.U16 desc[UR30][R152.64+0x12], R163 ;  /* 0x000012a398007986 */ /* 0x0005e2000c10151e */
[----:B------:R-:W-:Y:S02]  /*1cae0*/  ISETP.LE.U32.AND P4, PT, R159, UR11, PT ;  /* 0x0000000b9f007c0c */ /* 0x000fe4000bf83070 */
[C---:B---3--:R-:W-:Y:S01]  /*1caf0*/  PRMT R172, R174.reuse, 0x7771, RZ ;  /* 0x00007771aeac7816 */ /* 0x048fe200000000ff */
[----:B------:R3:W-:Y:S01]  /*1cb00*/  STG.E.U16 desc[UR30][R214.64+0x10], R162 ;  /* 0x000010a2d6007986 */ /* 0x0007e2000c10151e */
[----:B----4-:R-:W-:Y:S03]  /*1cb10*/  PRMT R171, R174, 0x7772, RZ ;  /* 0x00007772aeab7816 */ /* 0x010fe600000000ff */
[----:B------:R-:W-:Y:S04]  /*1cb20*/  STG.E.U16 desc[UR30][R214.64+0x12], R165 ;  /* 0x000012a5d6007986 */ /* 0x000fe8000c10151e */
[----:B------:R-:W4:Y:S02]  /*1cb30*/  LDSM.16.MT88.4 R152, [R200+0x1000] ;  /* 0x00100000c898783b */ /* 0x000f240000004200 */
[----:B------:R-:W-:Y:S01]  /*1cb40*/  @!P4 HADD2 R241, -R0.H0_H0, -RZ.H0_H0 ;  /* 0xa00000ff00f1c230 */ /* 0x000fe20000000900 */
[----:B-1----:R-:W-:Y:S02]  /*1cb50*/  PRMT R161, R138, 0x5410, R137 ;  /* 0x000054108aa17816 */ /* 0x002fe40000000089 */
[----:B------:R-:W-:Y:S02]  /*1cb60*/  @!P2 PRMT R137, R242, 0x5410, RZ ;  /* 0x00005410f289a816 */ /* 0x000fe400000000ff */
[----:B--2---:R-:W-:Y:S02]  /*1cb70*/  SHF.R.U32.HI R164, RZ, 0x18, R180 ;  /* 0x00000018ffa47819 */ /* 0x004fe400000116b4 */
[----:B------:R-:W-:Y:S01]  /*1cb80*/  F2FP.F16.F32.PACK_AB R2, R157, R158 ;  /* 0x0000009e9d02723e */ /* 0x000fe200000000ff */
[----:B------:R-:W-:Y:S01]  /*1cb90*/  STG.E.U16 desc[UR30][R212.64+0x22], R137 ;  /* 0x00002289d4007986 */ /* 0x000fe2000c10151e */
[----:B------:R-:W-:Y:S02]  /*1cba0*/  ISETP.LE.U32.AND P5, PT, R164, UR11, PT ;  /* 0x0000000ba4007c0c */ /* 0x000fe4000bfa3070 */
[----:B------:R-:W-:Y:S01]  /*1cbb0*/  PRMT R139, R2, 0x7632, R139 ;  /* 0x00007632028b7816 */ /* 0x000fe2000000008b */
[----:B------:R-:W-:Y:S01]  /*1cbc0*/  LDSM.16.MT88.4 R180, [R196+0xa800] ;  /* 0x00a80000c4b4783b */ /* 0x000fe20000004200 */
[----:B------:R-:W-:Y:S02]  /*1cbd0*/  PRMT R163, R166, 0x7632, R163 ;  /* 0x00007632a6a37816 */ /* 0x000fe400000000a3 */
[----:B---3--:R-:W-:Y:S01]  /*1cbe0*/  PRMT R162, R2, 0x5410, R139 ;  /* 0x0000541002a27816 */ /* 0x008fe2000000008b */
[----:B------:R-:W-:Y:S01]  /*1cbf0*/  @!P3 HADD2 R245, -R139.H0_H0, -RZ.H0_H0 ;  /* 0xa00000ff8bf5b230 */ /* 0x000fe20000000900 */
[----:B------:R-:W-:Y:S02]  /*1cc00*/  LOP3.LUT R163, R163, 0xff, RZ, 0xc0, !PT ;  /* 0x000000ffa3a37812 */ /* 0x000fe400078ec0ff */
[----:B------:R-:W-:Y:S01]  /*1cc10*/  LOP3.LUT R158, R177, 0xff, RZ, 0xc0, !PT ;  /* 0x000000ffb19e7812 */ /* 0x000fe200078ec0ff */
[----:B------:R-:W-:Y:S01]  /*1cc20*/  LDSM.16.MT88.4 R196, [R196+0xb800] ;  /* 0x00b80000c4c4783b */ /* 0x000fe20000004200 */
[----:B------:R-:W-:Y:S01]  /*1cc30*/  @!P3 PRMT R139, R245, 0x5410, RZ ;  /* 0x00005410f58bb816 */ /* 0x000fe200000000ff */
[----:B------:R-:W-:Y:S01]  /*1cc40*/  @!P5 HADD2 R240, -R156.H0_H0, -RZ.H0_H0 ;  /* 0xa00000ff9cf0d230 */ /* 0x000fe20000000900 */
[----:B------:R-:W-:Y:S02]  /*1cc50*/  PRMT R3, R132, 0x7632, R3 ;  /* 0x0000763284037816 */ /* 0x000fe40000000003 */
[----:B------:R-:W-:Y:S02]  /*1cc60*/  ISETP.GT.U32.AND P3, PT, R171, UR11, PT ;  /* 0x0000000bab007c0c */ /* 0x000fe4000bf64070 */
[----:B------:R-:W-:Y:S05]  /*1cc70*/  PRMT R174, R158, 0x5410, R172 ;  /* 0x000054109eae7816 */ /* 0x000fea00000000ac */
[--C-:B------:R-:W-:Y:S01]  /*1cc80*/  HSET2.LE.AND R174, R174, R216.reuse, PT ;  /* 0x000000d8aeae7233 */ /* 0x100fe20003803000 */
[-C--:B----4-:R-:W-:Y:S08]  /*1cc90*/  HMMA.16816.F32 R100, R140, R152.reuse, R100 ;  /* 0x000000988c64723c */ /* 0x090ff00000001864 */
[C---:B------:R-:W-:Y:S08]  /*1cca0*/  HMMA.16816.F32 R104, R148.reuse, R152, R104 ;  /* 0x000000989468723c */ /* 0x040ff00000001868 */
[-C--:B------:R-:W-:Y:S08]  /*1ccb0*/  HMMA.16816.F32 R108, R148, R154.reuse, R108 ;  /* 0x0000009a946c723c */ /* 0x080ff0000000186c */
[C---:B------:R-:W-:Y:S04]  /*1ccc0*/  HMMA.16816.F32 R112, R140.reuse, R154, R112 ;  /* 0x0000009a8c70723c */ /* 0x040fe80000001870 */
[----:B-----5:R-:W-:Y:S05]  /*1ccd0*/  @!P6 HADD2 R167, -R138.H0_H0, -RZ.H0_H0 ;  /* 0xa00000ff8aa7e230 */ /* 0x020fea0000000900 */
[----:B------:R-:W-:Y:S01]  /*1cce0*/  PRMT R160, R167, 0x7610, R160 ;  /* 0x00007610a7a07816 */ /* 0x000fe200000000a0 */
[----:B------:R1:W-:Y:S03]  /*1ccf0*/  @!P6 STL.S16 [R1], R167 ;  /* 0x000000a70100e387 */ /* 0x0003e60000100600 */
[----:B------:R-:W-:Y:S02]  /*1cd00*/  @!P6 PRMT R138, R160, 0x5410, RZ ;  /* 0x00005410a08ae816 */ /* 0x000fe400000000ff */
[----:B------:R-:W-:Y:S02]  /*1cd10*/  PRMT R160, R0, 0x5410, R156 ;  /* 0x0000541000a07816 */ /* 0x000fe4000000009c */
[----:B------:R-:W-:Y:S01]  /*1cd20*/  @!P5 PRMT R156, R240, 0x5410, RZ ;  /* 0x00005410f09cd816 */ /* 0x000fe200000000ff */
[----:B------:R-:W-:Y:S01]  /*1cd30*/  STG.E.U16 desc[UR30][R212.64+0x20], R138 ;  /* 0x0000208ad4007986 */ /* 0x000fe2000c10151e */
[----:B------:R-:W-:Y:S02]  /*1cd40*/  @!P4 PRMT R0, R241, 0x5410, RZ ;  /* 0x00005410f100c816 */ /* 0x000fe400000000ff */
[----:B------:R-:W-:Y:S01]  /*1cd50*/  ISETP.LE.U32.AND P4, PT, R163, UR11, PT ;  /* 0x0000000ba3007c0c */ /* 0x000fe2000bf83070 */
[----:B------:R2:W-:Y:S01]  /*1cd60*/  STG.E.U16 desc[UR30][R144.64+0x22], R156 ;  /* 0x0000229c90007986 */ /* 0x0005e2000c10151e */
[----:B------:R-:W-:Y:S03]  /*1cd70*/  ISETP.LE.U32.AND P5, PT, R158, UR11, PT ;  /* 0x0000000b9e007c0c */ /* 0x000fe6000bfa3070 */
[----:B------:R3:W-:Y:S08]  /*1cd80*/  STG.E.U16 desc[UR30][R144.64+0x20], R0 ;  /* 0x0000200090007986 */ /* 0x0007f0000c10151e */
[----:B------:R-:W-:Y:S01]  /*1cd90*/  @!P4 HADD2 R244, -R132.H0_H0, -RZ.H0_H0 ;  /* 0xa00000ff84f4c230 */ /* 0x000fe20000000900 */
[----:B-1----:R-:W-:Y:S02]  /*1cda0*/  LOP3.LUT R167, R166, 0xff, RZ, 0xc0, !PT ;  /* 0x000000ffa6a77812 */ /* 0x002fe400078ec0ff */
[----:B------:R-:W-:Y:S02]  /*1cdb0*/  SHF.R.U32.HI R166, RZ, 0x18, R166 ;  /* 0x00000018ffa67819 */ /* 0x000fe400000116a6 */
[C---:B------:R-:W-:Y:S02]  /*1cdc0*/  ISETP.LE.U32.AND P6, PT, R167.reuse, UR11, PT ;  /* 0x0000000ba7007c0c */ /* 0x040fe4000bfc3070 */
[----:B------:R-:W-:Y:S02]  /*1cdd0*/  ISETP.LE.U32.AND P2, PT, R166, UR11, PT ;  /* 0x0000000ba6007c0c */ /* 0x000fe4000bf43070 */
[----:B------:R-:W-:Y:S02]  /*1cde0*/  PRMT R176, R167, 0x5410, R176 ;  /* 0x00005410a7b07816 */ /* 0x000fe400000000b0 */
[----:B------:R-:W-:Y:S03]  /*1cdf0*/  PRMT R177, R163, 0x5410, R166 ;  /* 0x00005410a3b17816 */ /* 0x000fe600000000a6 */
[--C-:B------:R-:W-:Y:S01]  /*1ce00*/  HSET2.LE.AND R176, R176, R216.reuse, PT ;  /* 0x000000d8b0b07233 */ /* 0x100fe20003803000 */
[----:B--2---:R-:W-:Y:S01]  /*1ce10*/  IMAD.WIDE R156, R186, 0x70, R144 ;  /* 0x00000070ba9c7825 */ /* 0x004fe200078e0290 */
[--C-:B------:R-:W-:Y:S01]  /*1ce20*/  HSET2.LE.AND R177, R177, R216.reuse, PT ;  /* 0x000000d8b1b17233 */ /* 0x100fe20003803000 */
[----:B------:R-:W1:Y:S02]  /*1ce30*/  LDSM.16.MT88.4 R144, [R205+0x1000] ;  /* 0x00100000cd90783b */ /* 0x000e640000004200 */
[----:B------:R-:W-:Y:S01]  /*1ce40*/  @!P6 HADD2 R239, -R2.H0_H0, -RZ.H0_H0 ;  /* 0xa00000ff02efe230 */ /* 0x000fe20000000900 */
[----:B---3--:R-:W-:Y:S01]  /*1ce50*/  F2FP.F16.F32.PACK_AB R0, R230, R231 ;  /* 0x000000e7e600723e */ /* 0x008fe200000000ff */
[----:B------:R-:W-:Y:S02]  /*1ce60*/  @!P2 HADD2 R243, -R3.H0_H0, -RZ.H0_H0 ;  /* 0xa00000ff03f3a230 */ /* 0x000fe40000000900 */
[----:B------:R-:W-:Y:S01]  /*1ce70*/  IMAD.WIDE R152, R186, -0x70, R156 ;  /* 0xffffff90ba987825 */ /* 0x000fe200078e029c */
[----:B------:R-:W-:Y:S02]  /*1ce80*/  LOP3.LUT R176, R162, R176, RZ, 0xc0, !PT ;  /* 0x000000b0a2b07212 */ /* 0x000fe400078ec0ff */
[----:B------:R-:W-:Y:S01]  /*1ce90*/  @!P6 PRMT R2, R239, 0x5410, RZ ;  /* 0x00005410ef02e816 */ /* 0x000fe200000000ff */
[----:B------:R2:W-:Y:S01]  /*1cea0*/  STG.E.U16 desc[UR30][R156.64+0x22], R139 ;  /* 0x0000228b9c007986 */ /* 0x0005e2000c10151e */
[C---:B------:R-:W-:Y:S01]  /*1ceb0*/  PRMT R137, R0.reuse, 0x7632, R137 ;  /* 0x0000763200897816 */ /* 0x040fe20000000089 */
[----:B------:R-:W-:Y:S02]  /*1cec0*/  @!P5 HADD2 R252, -R0.H0_H0, -RZ.H0_H0 ;  /* 0xa00000ff00fcd230 */ /* 0x000fe40000000900 */
[----:B------:R3:W-:Y:S01]  /*1ced0*/  STG.E.U16 desc[UR30][R156.64+0x20], R2 ;  /* 0x000020029c007986 */ /* 0x0007e2000c10151e */
[----:B------:R-:W-:Y:S02]  /*1cee0*/  PRMT R138, R0, 0x5410, R137 ;  /* 0x00005410008a7816 */ /* 0x000fe40000000089 */
[----:B------:R-:W-:Y:S02]  /*1cef0*/  @!P5 PRMT R0, R252, 0x5410, RZ ;  /* 0x00005410fc00d816 */ /* 0x000fe400000000ff */
[----:B------:R-:W-:Y:S02]  /*1cf00*/  LOP3.LUT R174, R138, R174, RZ, 0xc0, !PT ;  /* 0x000000ae8aae7212 */ /* 0x000fe400078ec0ff */
[----:B--2---:R-:W-:Y:S02]  /*1cf10*/  PRMT R139, R132, 0x5410, R3 ;  /* 0x00005410848b7816 */ /* 0x004fe40000000003 */
[----:B------:R-:W-:Y:S02]  /*1cf20*/  @!P4 PRMT R132, R244, 0x5410, RZ ;  /* 0x00005410f484c816 */ /* 0x000fe400000000ff */
[----:B------:R-:W-:Y:S01]  /*1cf30*/  @!P2 PRMT R3, R243, 0x5410, RZ ;  /* 0x00005410f303a816 */ /* 0x000fe200000000ff */
[-C--:B-1----:R-:W-:Y:S02]  /*1cf40*/  HMMA.16816.F32 R116, R140, R144.reuse, R116 ;  /* 0x000000908c74723c */ /* 0x082fe40000001874 */
[----:B------:R-:W-:Y:S01]  /*1cf50*/  STG.E.U16 desc[UR30][R214.64+0x20], R132 ;  /* 0x00002084d6007986 */ /* 0x000fe2000c10151e */
[----:B------:R-:W-:Y:S02]  /*1cf60*/  ISETP.GT.U32.AND P4, PT, R172, UR11, PT ;  /* 0x0000000bac007c0c */ /* 0x000fe4000bf84070 */
[----:B------:R-:W-:Y:S01]  /*1cf70*/  ISETP.GT.U32.AND P2, PT, R170, UR11, PT ;  /* 0x0000000baa007c0c */ /* 0x000fe2000bf44070 */
[----:B------:R1:W-:Y:S01]  /*1cf80*/  STG.E.U16 desc[UR30][R214.64+0x22], R3 ;  /* 0x00002203d6007986 */ /* 0x0003e2000c10151e */
[----:B---3--:R-:W-:Y:S01]  /*1cf90*/  F2FP.F16.F32.PACK_AB R2, R226, R224 ;  /* 0x000000e0e202723e */ /* 0x008fe200000000ff */
[C---:B------:R-:W-:Y:S02]  /*1cfa0*/  HMMA.16816.F32 R120, R148.reuse, R144, R120 ;  /* 0x000000909478723c */ /* 0x040fe40000001878 */
[----:B------:R2:W-:Y:S02]  /*1cfb0*/  STG.E.U16 desc[UR30][R212.64+0x30], R0 ;  /* 0x00003000d4007986 */ /* 0x0005e4000c10151e */
[----:B------:R-:W-:Y:S01]  /*1cfc0*/  @P3 HADD2 R250, -R2.H0_H0, -RZ.H0_H0 ;  /* 0xa00000ff02fa3230 */ /* 0x000fe20000000900 */
[----:B------:R-:W-:Y:S02]  /*1cfd0*/  PRMT R170, R171, 0x5410, R170 ;  /* 0x00005410abaa7816 */ /* 0x000fe400000000aa */
[----:B------:R-:W-:Y:S01]  /*1cfe0*/  PRMT R172, R168, 0x5410, R175 ;  /* 0x00005410a8ac7816 */ /* 0x000fe200000000af */
[-C--:B------:R-:W-:Y:S03]  /*1cff0*/  HMMA.16816.F32 R124, R148, R146.reuse, R124 ;  /* 0x00000092947c723c */ /* 0x080fe6000000187c */
[----:B------:R-:W-:Y:S01]  /*1d000*/  @P4 HADD2 R251, -R137.H0_H0, -RZ.H0_H0 ;  /* 0xa00000ff89fb4230 */ /* 0x000fe20000000900 */
[----:B------:R-:W-:Y:S02]  /*1d010*/  LOP3.LUT R175, R170, 0xff00ff, RZ, 0xc0, !PT ;  /* 0x00ff00ffaaaf7812 */ /* 0x000fe400078ec0ff */
[--C-:B------:R-:W-:Y:S02]  /*1d020*/  HSET2.LE.AND R172, R172, R216.reuse, PT ;  /* 0x000000d8acac7233 */ /* 0x100fe40003803000 */
[----:B------:R-:W-:Y:S04]  /*1d030*/  HMMA.16816.F32 R128, R140, R146, R128 ;  /* 0x000000928c80723c */ /* 0x000fe80000001880 */
[----:B------:R-:W-:Y:S02]  /*1d040*/  @P4 PRMT R137, R251, 0x5410, RZ ;  /* 0x00005410fb894816 */ /* 0x000fe400000000ff */
[--C-:B------:R-:W-:Y:S02]  /*1d050*/  HSET2.LE.AND R175, R175, R216.reuse, PT ;  /* 0x000000d8afaf7233 */ /* 0x100fe40003803000 */
[----:B------:R-:W-:Y:S01]  /*1d060*/  LOP3.LUT R172, R161, R172, RZ, 0xc0, !PT ;  /* 0x000000aca1ac7212 */ /* 0x000fe200078ec0ff */
[----:B------:R-:W-:Y:S01]  /*1d070*/  STG.E.U16 desc[UR30][R212.64+0x32], R137 ;  /* 0x00003289d4007986 */ /* 0x000fe2000c10151e */
[----:B-1----:R-:W-:Y:S02]  /*1d080*/  LOP3.LUT R3, R178, 0xff, RZ, 0xc0, !PT ;  /* 0x000000ffb2037812 */ /* 0x002fe400078ec0ff */
[----:B------:R-:W-:Y:S02]  /*1d090*/  LOP3.LUT R177, R139, R177, RZ, 0xc0, !PT ;  /* 0x000000b18bb17212 */ /* 0x000fe400078ec0ff */
[C---:B--2---:R-:W-:Y:S02]  /*1d0a0*/  PRMT R0, R2.reuse, 0x7632, R0 ;  /* 0x0000763202007816 */ /* 0x044fe40000000000 */
[C---:B------:R-:W-:Y:S02]  /*1d0b0*/  ISETP.LE.U32.AND P4, PT, R3.reuse, UR11, PT ;  /* 0x0000000b03007c0c */ /* 0x040fe4000bf83070 */
[----:B------:R-:W-:Y:S01]  /*1d0c0*/  PRMT R132, R2, 0x5410, R0 ;  /* 0x0000541002847816 */ /* 0x000fe20000000000 */
[----:B------:R-:W-:Y:S01]  /*1d0d0*/  @P2 HADD2 R249, -R0.H0_H0, -RZ.H0_H0 ;  /* 0xa00000ff00f92230 */ /* 0x000fe20000000900 */
[----:B------:R-:W-:Y:S02]  /*1d0e0*/  @P3 PRMT R2, R250, 0x5410, RZ ;  /* 0x00005410fa023816 */ /* 0x000fe400000000ff */
[----:B------:R-:W-:Y:S02]  /*1d0f0*/  PRMT R178, R3, 0x5410, R173 ;  /* 0x0000541003b27816 */ /* 0x000fe400000000ad */
[----:B------:R-:W-:Y:S01]  /*1d100*/  @P2 PRMT R0, R249, 0x5410, RZ ;  /* 0x00005410f9002816 */ /* 0x000fe200000000ff */
[----:B------:R1:W-:Y:S01]  /*1d110*/  STG.E.U16 desc[UR30][R152.64+0x30], R2 ;  /* 0x0000300298007986 */ /* 0x0003e2000c10151e */
[----:B------:R-:W-:Y:S02]  /*1d120*/  ISETP.GT.U32.AND P2, PT, R173, UR11, PT ;  /* 0x0000000bad007c0c */ /* 0x000fe4000bf44070 */
[----:B------:R-:W-:Y:S01]  /*1d130*/  PRMT R173, R159, 0x5410, R164 ;  /* 0x000054109fad7816 */ /* 0x000fe200000000a4 */
[----:B------:R2:W-:Y:S01]  /*1d140*/  STG.E.U16 desc[UR30][R152.64+0x32], R0 ;  /* 0x0000320098007986 */ /* 0x0005e2000c10151e */
[----:B------:R-:W-:Y:S02]  /*1d150*/  LOP3.LUT R175, R132, R175, RZ, 0xc0, !PT ;  /* 0x000000af84af7212 */ /* 0x000fe400078ec0ff */
[----:B------:R-:W-:Y:S01]  /*1d160*/  PRMT R132, R218, 0x5410, R219 ;  /* 0x00005410da847816 */ /* 0x000fe200000000db */
[----:B------:R-:W3:Y:S01]  /*1d170*/  LDSM.16.MT88.4 R156, [R192+0xa800] ;  /* 0x00a80000c09c783b */ /* 0x000ee20000004200 */
[--C-:B------:R-:W-:Y:S02]  /*1d180*/  HSET2.LE.AND R173, R173, R216.reuse, PT ;  /* 0x000000d8adad7233 */ /* 0x100fe40003803000 */
[----:B------:R-:W-:Y:S02]  /*1d190*/  F2FP.F16.F32.PACK_AB R3, R206, R207 ;  /* 0x000000cfce03723e */ /* 0x000fe400000000ff */
[----:B------:R-:W-:Y:S02]  /*1d1a0*/  LOP3.LUT R132, R132, 0xff00ff, RZ, 0xc0, !PT ;  /* 0x00ff00ff84847812 */ /* 0x000fe400078ec0ff */
[----:B------:R-:W-:Y:S01]  /*1d1b0*/  LOP3.LUT R173, R160, R173, RZ, 0xc0, !PT ;  /* 0x000000ada0ad7212 */ /* 0x000fe200078ec0ff */
[----:B------:R-:W-:Y:S01]  /*1d1c0*/  LDSM.16.MT88.4 R192, [R192+0xb800] ;  /* 0x00b80000c0c0783b */ /* 0x000fe20000004200 */
[--C-:B------:R-:W-:Y:S02]  /*1d1d0*/  HSET2.LE.AND R178, R178, R216.reuse, PT ;  /* 0x000000d8b2b27233 */ /* 0x100fe40003803000 */
[----:B------:R-:W-:Y:S01]  /*1d1e0*/  HSET2.LE.AND R179, R132, R216, PT ;  /* 0x000000d884b37233 */ /* 0x000fe20003803000 */
[----:B------:R-:W-:Y:S01]  /*1d1f0*/  IMAD.MOV.U32 R132, RZ, RZ, R134 ;  /* 0x000000ffff847224 */ /* 0x000fe200078e0086 */
[----:B------:R-:W-:Y:S02]  /*1d200*/  ISETP.GT.U32.AND P3, PT, R219, UR11, PT ;  /* 0x0000000bdb007c0c */ /* 0x000fe4000bf64070 */
[----:B-1----:R-:W-:Y:S04]  /*1d210*/  F2FP.F16.F32.PACK_AB R2, R227, R225 ;  /* 0x000000e1e302723e */ /* 0x002fe800000000ff */
[----:B--2---:R-:W-:Y:S01]  /*1d220*/  PRMT R0, R2, 0x7610, R0 ;  /* 0x0000761002007816 */ /* 0x004fe20000000000 */
[----:B------:R-:W-:Y:S01]  /*1d230*/  IMAD.WIDE R152, R186, 0x70, R152 ;  /* 0x00000070ba987825 */ /* 0x000fe200078e0298 */
[----:B------:R-:W-:Y:S01]  /*1d240*/  PRMT R2, R2, 0x7632, R2 ;  /* 0x0000763202027816 */ /* 0x000fe20000000002 */
[----:B------:R-:W1:Y:S02]  /*1d250*/  LDSM.16.MT88.4 R184, [R200+0x800] ;  /* 0x00080000c8b8783b */ /* 0x000e640000004200 */
[----:B------:R-:W-:Y:S01]  /*1d260*/  @!P4 HADD2 R237, -R0.H0_H0, -RZ.H0_H0 ;  /* 0xa00000ff00edc230 */ /* 0x000fe20000000900 */
[----:B------:R-:W-:Y:S01]  /*1d270*/  PRMT R137, R0, 0x5410, R2 ;  /* 0x0000541000897816 */ /* 0x000fe20000000002 */
[----:B------:R-:W-:Y:S03]  /*1d280*/  @P2 HADD2 R238, -R2.H0_H0, -RZ.H0_H0 ;  /* 0xa00000ff02ee2230 */ /* 0x000fe60000000900 */
[----:B------:R-:W-:Y:S01]  /*1d290*/  @!P4 PRMT R0, R237, 0x5410, RZ ;  /* 0x00005410ed00c816 */ /* 0x000fe200000000ff */
[----:B------:R-:W2:Y:S01]  /*1d2a0*/  LDSM.16.MT88.4 R200, [R200+0x1800] ;  /* 0x00180000c8c8783b */ /* 0x000ea20000004200 */
[----:B------:R-:W-:Y:S02]  /*1d2b0*/  @P2 PRMT R2, R238, 0x5410, RZ ;  /* 0x00005410ee022816 */ /* 0x000fe400000000ff */
[----:B------:R-:W-:Y:S01]  /*1d2c0*/  LOP3.LUT R178, R137, R178, RZ, 0xc0, !PT ;  /* 0x000000b289b27212 */ /* 0x000fe200078ec0ff */
[----:B------:R-:W-:Y:S01]  /*1d2d0*/  IMAD.MOV.U32 R137, RZ, RZ, R133 ;  /* 0x000000ffff897224 */ /* 0x000fe200078e0085 */
[----:B------:R-:W-:Y:S02]  /*1d2e0*/  ISETP.GT.U32.AND P4, PT, R218, UR11, PT ;  /* 0x0000000bda007c0c */ /* 0x000fe4000bf84070 */
[----:B------:R-:W-:Y:S01]  /*1d2f0*/  IADD3 R212, P2, PT, R212, -0x40, RZ ;  /* 0xffffffc0d4d47810 */ /* 0x000fe20007f5e0ff */
[----:B------:R4:W-:Y:S03]  /*1d300*/  STG.E.U16 desc[UR30][R152.64+0x30], R0 ;  /* 0x0000300098007986 */ /* 0x0009e6000c10151e */
[----:B------:R-:W-:Y:S01]  /*1d310*/  IADD3.X R213, PT, PT, R213, -0x1, RZ, P2, !PT ;  /* 0xffffffffd5d57810 */ /* 0x000fe200017fe4ff */
[----:B------:R3:W-:Y:S06]  /*1d320*/  STG.E.U16 desc[UR30][R152.64+0x32], R2 ;  /* 0x0000320298007986 */ /* 0x0007ec000c10151e */
[----:B------:R-:W-:Y:S01]  /*1d330*/  @P4 HADD2 R236, -R3.H0_H0, -RZ.H0_H0 ;  /* 0xa00000ff03ec4230 */ /* 0x000fe20000000900 */
[C---:B----4-:R-:W-:Y:S01]  /*1d340*/  PRMT R0, R3.reuse, 0x7632, R0 ;  /* 0x0000763203007816 */ /* 0x050fe20000000000 */
[-C--:B---3--:R-:W-:Y:S01]  /*1d350*/  HMMA.16816.F32 R152, R172, R156.reuse, R4 ;  /* 0x0000009cac98723c */ /* 0x088fe20000001804 */
[----:B------:R-:W3:Y:S04]  /*1d360*/  LDSM.16.MT88.4 R4, [R205+0x1800] ;  /* 0x00180000cd04783b */ /* 0x000ee80000004200 */
[----:B------:R-:W-:Y:S01]  /*1d370*/  PRMT R2, R3, 0x5410, R0 ;  /* 0x0000541003027816 */ /* 0x000fe20000000000 */
[----:B------:R-:W-:Y:S01]  /*1d380*/  @P3 HADD2 R233, -R0.H0_H0, -RZ.H0_H0 ;  /* 0xa00000ff00e93230 */ /* 0x000fe20000000900 */
[----:B------:R-:W-:Y:S02]  /*1d390*/  @P4 PRMT R3, R236, 0x5410, RZ ;  /* 0x00005410ec034816 */ /* 0x000fe400000000ff */
[----:B------:R-:W-:Y:S01]  /*1d3a0*/  LOP3.LUT R179, R2, R179, RZ, 0xc0, !PT ;  /* 0x000000b302b37212 */ /* 0x000fe200078ec0ff */
[----:B------:R-:W-:Y:S01]  /*1d3b0*/  FADD.FTZ R2, R225, R221 ;  /* 0x000000dde1027221 */ /* 0x000fe20000010000 */
[----:B------:R-:W-:Y:S01]  /*1d3c0*/  @P3 PRMT R0, R233, 0x5410, RZ ;  /* 0x00005410e9003816 */ /* 0x000fe200000000ff */
[----:B------:R4:W-:Y:S04]  /*1d3d0*/  STG.E.U16 desc[UR30][R214.64+0x30], R3 ;  /* 0x00003003d6007986 */ /* 0x0009e8000c10151e */
[C---:B------:R-:W-:Y:S01]  /*1d3e0*/  HMMA.16816.F32 R168, R176.reuse, R156, R8 ;  /* 0x0000009cb0a8723c */ /* 0x040fe20000001808 */
[----:B------:R5:W-:Y:S07]  /*1d3f0*/  STG.E.U16 desc[UR30][R214.64+0x32], R0 ;  /* 0x00003200d6007986 */ /* 0x000bee000c10151e */
[-C--:B------:R-:W-:Y:S08]  /*1d400*/  HMMA.16816.F32 R164, R176, R158.reuse, R12 ;  /* 0x0000009eb0a4723c */ /* 0x080ff0000000180c */
[C---:B------:R-:W-:Y:S04]  /*1d410*/  HMMA.16816.F32 R148, R172.reuse, R158, R16 ;  /* 0x0000009eac94723c */ /* 0x040fe80000001810 */
[----:B----4-:R-:W-:Y:S04]  /*1d420*/  FADD.FTZ R3, R224, R222 ;  /* 0x000000dee0037221 */ /* 0x010fe80000010000 */
        /* <DEDUP_REMOVED lines=24> */
[-C--:B---3--:R-:W-:Y:S08]  /*1d5b0*/  HMMA.16816.F32 R116, R172, R4.reuse, R116 ;  /* 0x00000004ac74723c */ /* 0x088ff00000001874 */
[C---:B------:R-:W-:Y:S04]  /*1d5c0*/  HMMA.16816.F32 R120, R176.reuse, R4, R120 ;  /* 0x00000004b078723c */ /* 0x040fe80000001878 */
[----:B------:R-:W-:Y:S01]  /*1d5d0*/  FADD.FTZ R5, R232, R220 ;  /* 0x000000dce8057221 */ /* 0x000fe20000010000 */
[----:B------:R-:W-:Y:S01]  /*1d5e0*/  FADD.FTZ R4, R231, R223 ;  /* 0x000000dfe7047221 */ /* 0x000fe20000010000 */
[----:B------:R-:W-:Y:S01]  /*1d5f0*/  SHF.L.U32 R232, R204, 0x3, RZ ;  /* 0x00000003cce87819 */ /* 0x000fe200000006ff */
[----:B------:R-:W-:Y:S01]  /*1d600*/  FADD.FTZ R223, R226, R3 ;  /* 0x00000003e2df7221 */ /* 0x000fe20000010000 */
[-C--:B------:R-:W-:Y:S03]  /*1d610*/  HMMA.16816.F32 R124, R176, R6.reuse, R124 ;  /* 0x00000006b07c723c */ /* 0x080fe6000000187c */
[----:B-----5:R-:W-:Y:S01]  /*1d620*/  FADD.FTZ R0, R207, R5 ;  /* 0x00000005cf007221 */ /* 0x020fe20000010000 */
[----:B------:R-:W-:Y:S01]  /*1d630*/  FADD.FTZ R220, R227, R2 ;  /* 0x00000002e3dc7221 */ /* 0x000fe20000010000 */
[----:B------:R-:W-:Y:S01]  /*1d640*/  FADD.FTZ R222, R230, R4 ;  /* 0x00000004e6de7221 */ /* 0x000fe20000010000 */
[----:B------:R-:W-:Y:S01]  /*1d650*/  LOP3.LUT R2, R232, 0x38, RZ, 0xc0, !PT ;  /* 0x00000038e8027812 */ /* 0x000fe200078ec0ff */
[----:B------:R-:W-:Y:S01]  /*1d660*/  FADD.FTZ R221, R206, R0 ;  /* 0x00000000cedd7221 */ /* 0x000fe20000010000 */
[----:B------:R-:W-:Y:S04]  /*1d670*/  HMMA.16816.F32 R128, R172, R6, R128 ;  /* 0x00000006ac80723c */ /* 0x000fe80000001880 */
[----:B------:R-:W-:Y:S01]  /*1d680*/  MOV R3, R136 ;  /* 0x0000008800037202 */ /* 0x000fe20000000f00 */
[----:B------:R-:W-:Y:S03]  /*1d690*/  IMAD.MOV.U32 R0, RZ, RZ, R135 ;  /* 0x000000ffff007224 */ /* 0x000fe600078e0087 */
[----:B------:R-:W-:Y:S01]  /*1d6a0*/  @!UPT UIADD3 URZ, UPT, UPT, URZ, URZ, URZ ;  /* 0x000000fffffff290 */ /* 0x000fe2000fffe0ff */
[----:B------:R-:W-:Y:S11]  /*1d6b0*/  BRA.U UP0, `(.L_x_1543) ;  /* 0xffffffc100807547 */ /* 0x000ff6000b83ffff */
.L_x_1542:
[----:B------:R-:W2:Y:S01]  /*1d6c0*/  LDL.LU R8, [R1+0x5c] ;  /* 0x00005c0001087983 */ /* 0x000ea20000300800 */
[----:B------:R-:W1:Y:S03]  /*1d6d0*/  LDCU UR4, c[0x0][0x4fc] ;  /* 0x00009f80ff0477ac */ /* 0x000e660008000800 */
[----:B------:R-:W3:Y:S01]  /*1d6e0*/  LDL.LU R7, [R1+0x38] ;  /* 0x0000380001077983 */ /* 0x000ee20000300800 */
[----:B------:R-:W-:Y:S01]  /*1d6f0*/  S2UR UR8, SR_CgaCtaId ;  /* 0x00000000000879c3 */ /* 0x000fe20000008800 */
[----:B------:R-:W-:Y:S02]  /*1d700*/  UISETP.NE.AND UP3, UPT, UR21, -0x1, UPT ;  /* 0xffffffff1500788c */ /* 0x000fe4000bf65270 */
[----:B------:R-:W4:Y:S01]  /*1d710*/  SHFL.BFLY PT, R0, R222, 0x2, 0x1f ;  /* 0x0c401f00de007f89 */ /* 0x000f2200000e0000 */
[----:B------:R-:W5:Y:S03]  /*1d720*/  LDCU.U8 UR10, c[0x0][0x549] ;  /* 0x0000a920ff0a77ac */ /* 0x000f660008000000 */
[----:B------:R-:W1:Y:S01]  /*1d730*/  SHFL.BFLY PT, R3, R223, 0x2, 0x1f ;  /* 0x0c401f00df037f89 */ /* 0x000e6200000e0000 */
[----:B------:R-:W1:Y:S01]  /*1d740*/  S2UR UR9, SR_CTAID.Y ;  /* 0x00000000000979c3 */ /* 0x000e620000002600 */
[----:B------:R-:W4:Y:S02]  /*1d750*/  LDCU.U8 UR11, c[0x0][0x548] ;  /* 0x0000a900ff0b77ac */ /* 0x000f240008000000 */
[----:B------:R-:W1:Y:S01]  /*1d760*/  SHFL.BFLY PT, R4, R221, 0x2, 0x1f ;  /* 0x0c401f00dd047f89 */ /* 0x000e6200000e0000 */
[----:B------:R-:W1:Y:S01]  /*1d770*/  @!UP3 LDCU.64 UR6, c[0x0][0x400] ;  /* 0x00008000ff06b7ac */ /* 0x000e620008000a00 */
[----:B------:R-:W-:-:S02]  /*1d780*/  UISETP.NE.AND UP2, UPT, UR21, -0x1, UPT ;  /* 0xffffffff1500788c */ /* 0x000fc4000bf45270 */
[----:B-----5:R-:W-:Y:S01]  /*1d790*/  UISETP.NE.AND UP1, UPT, UR10, URZ, UPT ;  /* 0x000000ff0a00728c */ /* 0x020fe2000bf25270 */
[----:B------:R-:W5:Y:S01]  /*1d7a0*/  LDCU UR10, c[0x0][0x434] ;  /* 0x00008680ff0a77ac */ /* 0x000f620008000800 */
[----:B----4-:R-:W-:Y:S02]  /*1d7b0*/  FADD.FTZ R222, R0, R222 ;  /* 0x000000de00de7221 */ /* 0x010fe40000010000 */
[----:B------:R-:W-:Y:S01]  /*1d7c0*/  UISETP.NE.AND UP0, UPT, UR11, URZ, !UP1 ;  /* 0x000000ff0b00728c */ /* 0x000fe2000cf05270 */
[----:B-1----:R-:W-:Y:S02]  /*1d7d0*/  FADD.FTZ R223, R3, R223 ;  /* 0x000000df03df7221 */ /* 0x002fe40000010000 */
[----:B------:R-:W1:Y:S01]  /*1d7e0*/  SHFL.BFLY PT, R0, R222, 0x1, 0x1f ;  /* 0x0c201f00de007f89 */ /* 0x000e6200000e0000 */
[----:B------:R-:W-:Y:S01]  /*1d7f0*/  @!UP3 UIMAD.WIDE.U32 UR12, UR9, UR6, URZ ;  /* 0x00000006090cb2a5 */ /* 0x000fe2000f8e00ff */
[----:B------:R-:W4:Y:S01]  /*1d800*/  S2UR UR6, SR_CTAID.Z ;  /* 0x00000000000679c3 */ /* 0x000f220000002700 */
[----:B------:R-:W-:Y:S01]  /*1d810*/  FADD.FTZ R221, R4, R221 ;  /* 0x000000dd04dd7221 */ /* 0x000fe20000010000 */
[----:B------:R-:W5:Y:S01]  /*1d820*/  SHFL.BFLY PT, R3, R220, 0x2, 0x1f ;  /* 0x0c401f00dc037f89 */ /* 0x000f6200000e0000 */
[----:B------:R-:W-:Y:S01]  /*1d830*/  @!UP3 UIMAD UR7, UR9, UR7, UR13 ;  /* 0x000000070907b2a4 */ /* 0x000fe2000f8e020d */
[----:B------:R-:W1:Y:S02]  /*1d840*/  @UP1 LDCU UR14, c[0x0][0x430] ;  /* 0x00008600ff0e17ac */ /* 0x000e640008000800 */
[----:B------:R-:W4:Y:S04]  /*1d850*/  SHFL.BFLY PT, R6, R223, 0x1, 0x1f ;  /* 0x0c201f00df067f89 */ /* 0x000f2800000e0000 */
[----:B------:R-:W4:Y:S01]  /*1d860*/  SHFL.BFLY PT, R137, R221, 0x1, 0x1f ;  /* 0x0c201f00dd897f89 */ /* 0x000f2200000e0000 */
[----:B------:R-:W3:Y:S01]  /*1d870*/  LDCU UR13, c[0x0][0x434] ;  /* 0x00008680ff0d77ac */ /* 0x000ee20008000800 */
[----:B-1----:R-:W-:Y:S01]  /*1d880*/  FADD.FTZ R222, R222, R0 ;  /* 0x00000000dede7221 */ /* 0x002fe20000010000 */
[----:B------:R-:W-:Y:S01]  /*1d890*/  SHF.L.U32 R0, R204, 0x4, RZ ;  /* 0x00000004cc007819 */ /* 0x000fe200000006ff */
[----:B-----5:R-:W-:-:S02]  /*1d8a0*/  FADD.FTZ R220, R3, R220 ;  /* 0x000000dc03dc7221 */ /* 0x020fc40000010000 */
[----:B------:R-:W-:Y:S01]  /*1d8b0*/  MUFU.RCP R5, R222 ;  /* 0x000000de00057308 */ /* 0x000fe20000001000 */
[----:B------:R-:W-:Y:S01]  /*1d8c0*/  LOP3.LUT R0, R0, 0x1c0, RZ, 0xc0, !PT ;  /* 0x000001c000007812 */ /* 0x000fe200078ec0ff */
[----:B----4-:R-:W-:Y:S01]  /*1d8d0*/  FADD.FTZ R223, R223, R6 ;  /* 0x00000006dfdf7221 */ /* 0x010fe20000010000 */
[----:B------:R-:W1:Y:S01]  /*1d8e0*/  SHFL.BFLY PT, R132, R220, 0x1, 0x1f ;  /* 0x0c201f00dc847f89 */ /* 0x000e6200000e0000 */
[----:B------:R-:W-:Y:S01]  /*1d8f0*/  FSETP.NE.FTZ.AND P4, PT, R222, RZ, PT ;  /* 0x000000ffde00720b */ /* 0x000fe20003f95000 */
[----:B------:R-:W-:-:S03]  /*1d900*/  FADD.FTZ R137, R221, R137 ;  /* 0x00000089dd897221 */ /* 0x000fc60000010000 */
[----:B------:R-:W4:Y:S01]  /*1d910*/  MUFU.RCP R4, R223 ;  /* 0x000000df00047308 */ /* 0x000f220000001000 */
[----:B------:R-:W-:Y:S02]  /*1d920*/  FSETP.NE.FTZ.AND P3, PT, R223, RZ, PT ;  /* 0x000000ffdf00720b */ /* 0x000fe40003f75000 */
[----:B------:R-:W-:-:S05]  /*1d930*/  FSETP.NE.FTZ.AND P1, PT, R137, RZ, PT ;  /* 0x000000ff8900720b */ /* 0x000fca0003f35000 */
[----:B------:R-:W5:Y:S01]  /*1d940*/  MUFU.RCP R33, R137 ;  /* 0x0000008900217308 */ /* 0x000f620000001000 */
[----:B----4-:R-:W-:Y:S01]  /*1d950*/  FSEL R4, R4, 1, P3 ;  /* 0x3f80000004047808 */ /* 0x010fe20001800000 */
[----:B-1----:R-:W-:-:S05]  /*1d960*/  FADD.FTZ R132, R220, R132 ;  /* 0x00000084dc847221 */ /* 0x002fca0000010000 */
[----:B------:R-:W-:Y:S02]  /*1d970*/  FSETP.NE.FTZ.AND P2, PT, R132, RZ, PT ;  /* 0x000000ff8400720b */ /* 0x000fe40003f55000 */
[----:B-----5:R-:W-:-:S05]  /*1d980*/  FSEL R33, R33, 1, P1 ;  /* 0x3f80000021217808 */ /* 0x020fca0000800000 */
[----:B------:R-:W-:-:S04]  /*1d990*/  FMUL.FTZ R33, R33, UR4 ;  /* 0x0000000421217c20 */ /* 0x000fc80008410000 */
        /* <DEDUP_REMOVED lines=29> */
[C---:B------:R-:W-:Y:S01]  /*1db70*/  FMUL.FTZ R25, R33.reuse, R123 ;  /* 0x0000007b21197220 */ /* 0x040fe20000410000 */
[----:B------:R-:W-:Y:S01]  /*1db80*/  F2FP.F16.F32.PACK_AB R34, R34, R106 ;  /* 0x0000006a2222723e */ /* 0x000fe200000000ff */
[----:B------:R-:W-:Y:S01]  /*1db90*/  FMUL.FTZ R126, R33, R126 ;  /* 0x0000007e217e7220 */ /* 0x000fe20000410000 */
[----:B------:R-:W-:Y:S01]  /*1dba0*/  F2FP.F16.F32.PACK_AB R29, R29, R110 ;  /* 0x0000006e1d1d723e */ /* 0x000fe200000000ff */
[----:B------:R-:W-:Y:S01]  /*1dbb0*/  FMUL.FTZ R127, R33, R127 ;  /* 0x0000007f217f7220 */ /* 0x000fe20000410000 */
[----:B------:R-:W-:-:S02]  /*1dbc0*/  F2FP.F16.F32.PACK_AB R25, R25, R122 ;  /* 0x0000007a1919723e */ /* 0x000fc400000000ff */
[----:B--2---:R-:W-:Y:S01]  /*1dbd0*/  LOP3.LUT R3, R0, 0x38, R8, 0xf8, !PT ;  /* 0x0000003800037812 */ /* 0x004fe200078ef808 */
[----:B------:R-:W-:Y:S01]  /*1dbe0*/  FMUL.FTZ R8, R33, R62 ;  /* 0x0000003e21087220 */ /* 0x000fe20000410000 */
[----:B------:R-:W-:Y:S02]  /*1dbf0*/  FSEL R0, R5, 1, P4 ;  /* 0x3f80000005007808 */ /* 0x000fe40002000000 */
[----:B---3--:R-:W-:Y:S01]  /*1dc00*/  LOP3.LUT R209, R3, R7, R209, 0xfe, !PT ;  /* 0x0000000703d17212 */ /* 0x008fe200078efed1 */
[----:B------:R-:W-:Y:S01]  /*1dc10*/  FMUL.FTZ R3, R4, UR4 ;  /* 0x0000000404037c20 */ /* 0x000fe20008410000 */
[----:B------:R-:W-:Y:S01]  /*1dc20*/  F2FP.F16.F32.PACK_AB R62, R47, R46 ;  /* 0x0000002e2f3e723e */ /* 0x000fe200000000ff */
[----:B------:R-:W-:Y:S01]  /*1dc30*/  FMUL.FTZ R0, R0, UR4 ;  /* 0x0000000400007c20 */ /* 0x000fe20008410000 */
        /* <DEDUP_REMOVED lines=36> */
[----:B------:R-:W1:Y:S01]  /*1de80*/  MUFU.RCP R0, R132 ;  /* 0x0000008400007308 */ /* 0x000e620000001000 */
[C---:B------:R-:W-:Y:S01]  /*1de90*/  FMUL.FTZ R66, R3.reuse, R66 ;  /* 0x0000004203427220 */ /* 0x040fe20000410000 */
[C---:B------:R-:W-:Y:S01]  /*1dea0*/  FMUL.FTZ R31, R3.reuse, R67 ;  /* 0x00000043031f7220 */ /* 0x040fe20000410000 */
[----:B------:R-:W-:Y:S01]  /*1deb0*/  F2FP.F16.F32.PACK_AB R12, R12, R152 ;  /* 0x000000980c0c723e */ /* 0x000fe200000000ff */
[C---:B------:R-:W-:Y:S01]  /*1dec0*/  FMUL.FTZ R154, R3.reuse, R154 ;  /* 0x0000009a039a7220 */ /* 0x040fe20000410000 */
[C---:B------:R-:W-:Y:S01]  /*1ded0*/  FMUL.FTZ R5, R3.reuse, R155 ;  /* 0x0000009b03057220 */ /* 0x040fe20000410000 */
[----:B------:R-:W-:Y:S01]  /*1dee0*/  FMUL.FTZ R28, R3, R54 ;  /* 0x00000036031c7220 */ /* 0x000fe20000410000 */
[----:B------:R-:W-:Y:S01]  /*1def0*/  FMUL.FTZ R54, R33, R63 ;  /* 0x0000003f21367220 */ /* 0x000fe20000410000 */
        /* <DEDUP_REMOVED lines=15> */
[----:B------:R-:W-:Y:S01]  /*1dff0*/  UMOV UR4, 0x400 ;  /* 0x0000040000047882 */ /* 0x000fe20000000000 */
[----:B------:R-:W-:Y:S01]  /*1e000*/  FMUL.FTZ R86, R3, R86 ;  /* 0x0000005603567220 */ /* 0x000fe20000410000 */
        /* <DEDUP_REMOVED lines=42> */
[----:B------:R-:W-:Y:S01]  /*1e2b0*/  FMUL.FTZ R102, R3, R102 ;  /* 0x0000006603667220 */ /* 0x000fe20000410000 */
[----:B------:R-:W-:Y:S01]  /*1e2c0*/  F2FP.F16.F32.PACK_AB R61, R53, R37 ;  /* 0x00000025353d723e */ /* 0x000fe200000000ff */
[----:B------:R-:W-:Y:S01]  /*1e2d0*/  FMUL.FTZ R36, R3, R103 ;  /* 0x0000006703247220 */ /* 0x000fe20000410000 */
[----:B------:R-:W-:Y:S01]  /*1e2e0*/  LEA R0, R209, UR8, 0x1 ;  /* 0x00000008d1007c11 */ /* 0x000fe2000f8e08ff */
[----:B------:R-:W-:Y:S01]  /*1e2f0*/  FMUL.FTZ R114, R3, R114 ;  /* 0x0000007203727220 */ /* 0x000fe20000410000 */
[----:B------:R-:W-:Y:S01]  /*1e300*/  F2FP.F16.F32.PACK_AB R53, R69, R68 ;  /* 0x000000444535723e */ /* 0x000fe200000000ff */
[C---:B------:R-:W-:Y:S01]  /*1e310*/  FMUL.FTZ R115, R3.reuse, R115 ;  /* 0x0000007303737220 */ /* 0x040fe20000410000 */
[----:B------:R-:W-:Y:S01]  /*1e320*/  SEL R66, R66, 0xfffffff0, !P0 ;  /* 0xfffffff042427807 */ /* 0x000fe20004000000 */
[----:B------:R1:W-:Y:S01]  /*1e330*/  STS [R0], R12 ;  /* 0x0000000c00007388 */ /* 0x0003e20000000800 */
[----:B------:R-:W-:Y:S01]  /*1e340*/  LOP3.LUT P0, RZ, R204, 0x8, RZ, 0xc0, !PT ;  /* 0x00000008ccff7812 */ /* 0x000fe2000780c0ff */
[C---:B------:R-:W-:Y:S01]  /*1e350*/  FMUL.FTZ R118, R3.reuse, R118 ;  /* 0x0000007603767220 */ /* 0x040fe20000410000 */
[----:B------:R-:W-:Y:S01]  /*1e360*/  MOV R68, 0x20 ;  /* 0x0000002000447802 */ /* 0x000fe20000000f00 */
[C---:B------:R-:W-:Y:S01]  /*1e370*/  FMUL.FTZ R119, R3.reuse, R119 ;  /* 0x0000007703777220 */ /* 0x040fe20000410000 */
[C---:B------:R-:W-:Y:S01]  /*1e380*/  FMUL.FTZ R130, R3.reuse, R130 ;  /* 0x0000008203827220 */ /* 0x040fe20000410000 */
[----:B------:R-:W-:Y:S01]  /*1e390*/  FMUL.FTZ R131, R3, R131 ;  /* 0x0000008303837220 */ /* 0x000fe20000410000 */
[----:B------:R-:W-:Y:S01]  /*1e3a0*/  F2FP.F16.F32.PACK_AB R54, R54, R8 ;  /* 0x000000083636723e */ /* 0x000fe200000000ff */
[----:B------:R2:W-:Y:S01]  /*1e3b0*/  STS [R0+0x400], R5 ;  /* 0x0004000500007388 */ /* 0x0005e20000000800 */
[----:B------:R-:W-:Y:S01]  /*1e3c0*/  F2FP.F16.F32.PACK_AB R4, R4, R148 ;  /* 0x000000940404723e */ /* 0x000fe200000000ff */
[----:B------:R-:W-:Y:S01]  /*1e3d0*/  FMUL.FTZ R50, R33, R75 ;  /* 0x0000004b21327220 */ /* 0x000fe20000410000 */
[----:B------:R-:W-:Y:S01]  /*1e3e0*/  F2FP.F16.F32.PACK_AB R3, R151, R150 ;  /* 0x000000969703723e */ /* 0x000fe200000000ff */
[----:B------:R-:W-:Y:S01]  /*1e3f0*/  FMUL.FTZ R38, R33, R95 ;  /* 0x0000005f21267220 */ /* 0x000fe20000410000 */
[----:B------:R-:W-:Y:S01]  /*1e400*/  IADD3 R8, PT, PT, R0, R66, RZ ;  /* 0x0000004200087210 */ /* 0x000fe20007ffe0ff */
[----:B------:R-:W3:Y:S01]  /*1e410*/  @UP3 LDCU.64 UR4, c[0x0][0x408] ;  /* 0x00008100ff0437ac */ /* 0x000ee20008000a00 */
[----:B------:R-:W-:-:S02]  /*1e420*/  F2FP.F16.F32.PACK_AB R67, R67, R168 ;  /* 0x000000a84343723e */ /* 0x000fc400000000ff */
[----:B------:R-:W-:Y:S01]  /*1e430*/  F2FP.F16.F32.PACK_AB R7, R7, R164 ;  /* 0x000000a40707723e */ /* 0x000fe200000000ff */
[----:B------:R-:W-:Y:S01]  /*1e440*/  STS [R8], R4 ;  /* 0x0000000408007388 */ /* 0x000fe20000000800 */
[----:B------:R-:W-:Y:S02]  /*1e450*/  F2FP.F16.F32.PACK_AB R65, R145, R144 ;  /* 0x000000909141723e */ /* 0x000fe400000000ff */
[----:B------:R-:W-:Y:S01]  /*1e460*/  F2FP.F16.F32.PACK_AB R64, R64, R146 ;  /* 0x000000924040723e */ /* 0x000fe200000000ff */
[----:B------:R4:W-:Y:S01]  /*1e470*/  STS [R8+0x400], R3 ;  /* 0x0004000308007388 */ /* 0x0009e20000000800 */
[----:B------:R-:W-:Y:S02]  /*1e480*/  F2FP.F16.F32.PACK_AB R9, R9, R142 ;  /* 0x0000008e0909723e */ /* 0x000fe400000000ff */
[----:B-1----:R-:W-:Y:S01]  /*1e490*/  SEL R12, R68, 0xffffffe0, !P0 ;  /* 0xffffffe0440c7807 */ /* 0x002fe20004000000 */
[----:B------:R-:W-:Y:S01]  /*1e4a0*/  STS [R0+0x2000], R67 ;  /* 0x0020004300007388 */ /* 0x000fe20000000800 */
[----:B------:R-:W-:-:S02]  /*1e4b0*/  LOP3.LUT P0, RZ, R204, 0x10, RZ, 0xc0, !PT ;  /* 0x00000010ccff7812 */ /* 0x000fc4000780c0ff */
[----:B------:R-:W-:Y:S01]  /*1e4c0*/  F2FP.F16.F32.PACK_AB R10, R10, R140 ;  /* 0x0000008c0a0a723e */ /* 0x000fe200000000ff */
[----:B------:R-:W-:Y:S01]  /*1e4d0*/  STS [R0+0x2400], R170 ;  /* 0x002400aa00007388 */ /* 0x000fe20000000800 */
[----:B------:R-:W-:Y:S01]  /*1e4e0*/  F2FP.F16.F32.PACK_AB R63, R161, R160 ;  /* 0x000000a0a13f723e */ /* 0x000fe200000000ff */
[----:B---3--:R-:W-:Y:S01]  /*1e4f0*/  @UP3 UIMAD.WIDE.U32 UR16, UR21, UR4, URZ ;  /* 0x00000004151032a5 */ /* 0x008fe2000f8e00ff */
[----:B--2---:R-:W-:Y:S01]  /*1e500*/  IADD3 R5, PT, PT, R0, R12, RZ ;  /* 0x0000000c00057210 */ /* 0x004fe20007ffe0ff */
[----:B------:R1:W-:Y:S01]  /*1e510*/  STS [R8+0x2000], R7 ;  /* 0x0020000708007388 */ /* 0x0003e20000000800 */
[----:B------:R-:W-:Y:S01]  /*1e520*/  F2FP.F16.F32.PACK_AB R18, R18, R156 ;  /* 0x0000009c1212723e */ /* 0x000fe200000000ff */
[----:B------:R-:W2:Y:S01]  /*1e530*/  @UP1 LDCU UR4, c[0x0][0x430] ;  /* 0x00008600ff0417ac */ /* 0x000ea20008000800 */
[----:B------:R-:W-:Y:S01]  /*1e540*/  F2FP.F16.F32.PACK_AB R16, R16, R14 ;  /* 0x0000000e1010723e */ /* 0x000fe200000000ff */
[----:B------:R3:W-:Y:S01]  /*1e550*/  STS [R8+0x2400], R6 ;  /* 0x0024000608007388 */ /* 0x0007e20000000800 */
[----:B------:R-:W-:Y:S01]  /*1e560*/  F2FP.F16.F32.PACK_AB R15, R15, R13 ;  /* 0x0000000d0f0f723e */ /* 0x000fe200000000ff */
[----:B------:R-:W-:Y:S01]  /*1e570*/  @UP3 UIMAD UR7, UR21, UR5, UR17 ;  /* 0x00000005150732a4 */ /* 0x000fe2000f8e0211 */
[----:B------:R-:W-:Y:S01]  /*1e580*/  F2FP.F16.F32.PACK_AB R14, R49, R32 ;  /* 0x00000020310e723e */ /* 0x000fe200000000ff */
[----:B------:R-:W-:Y:S01]  /*1e590*/  STS [R5], R65 ;  /* 0x0000004105007388 */ /* 0x000fe20000000800 */
[----:B------:R-:W-:Y:S01]  /*1e5a0*/  F2FP.F16.F32.PACK_AB R13, R23, R24 ;  /* 0x00000018170d723e */ /* 0x000fe200000000ff */
[----:B------:R-:W-:Y:S01]  /*1e5b0*/  @!UP2 UIMAD UR21, UR9, UR10, URZ ;  /* 0x0000000a0915a2a4 */ /* 0x000fe2000f8e02ff */
[----:B------:R-:W-:Y:S01]  /*1e5c0*/  F2FP.F16.F32.PACK_AB R21, R21, R40 ;  /* 0x000000281515723e */ /* 0x000fe200000000ff */
[----:B------:R-:W-:Y:S01]  /*1e5d0*/  STS [R5+0x400], R64 ;  /* 0x0004004005007388 */ /* 0x000fe20000000800 */
[C---:B----4-:R-:W-:Y:S01]  /*1e5e0*/  IADD3 R3, PT, PT, R0.reuse, 0x40, RZ ;  /* 0x0000004000037810 */ /* 0x050fe20007ffe0ff */
[----:B------:R-:W-:Y:S01]  /*1e5f0*/  @UP1 UMOV UR5, 0x1 ;  /* 0x0000000100051882 */ /* 0x000fe20000000000 */
[----:B------:R-:W-:Y:S01]  /*1e600*/  @P0 IADD3 R3, PT, PT, R0, -0x40, RZ ;  /* 0xffffffc000030810 */ /* 0x000fe20007ffe0ff */
[----:B------:R-:W-:Y:S01]  /*1e610*/  @UP3 UMOV UR12, UR16 ;  /* 0x00000010000c3c82 */ /* 0x000fe20008000000 */
[----:B------:R-:W-:-:S02]  /*1e620*/  F2FP.F16.F32.PACK_AB R19, R19, R44 ;  /* 0x0000002c1313723e */ /* 0x000fc400000000ff */
[----:B------:R-:W-:Y:S01]  /*1e630*/  IADD3 R4, PT, PT, R12, R3, RZ ;  /* 0x000000030c047210 */ /* 0x000fe20007ffe0ff */
[----:B--2---:R-:W-:Y:S01]  /*1e640*/  @UP1 UIMAD UR13, UR4, UR10, URZ ;  /* 0x0000000a040d12a4 */ /* 0x004fe2000f8e02ff */
[----:B------:R-:W-:Y:S01]  /*1e650*/  F2FP.F16.F32.PACK_AB R60, R27, R28 ;  /* 0x0000001c1b3c723e */ /* 0x000fe200000000ff */
[----:B------:R-:W-:Y:S01]  /*1e660*/  USHF.R.S32.HI UR4, URZ, 0x1f, UR21 ;  /* 0x0000001fff047899 */ /* 0x000fe20008011415 */
[----:B------:R-:W-:Y:S02]  /*1e670*/  F2FP.F16.F32.PACK_AB R57, R138, R139 ;  /* 0x0000008b8a39723e */ /* 0x000fe400000000ff */
[C---:B-1----:R-:W-:Y:S02]  /*1e680*/  IADD3 R7, PT, PT, R66.reuse, R5, RZ ;  /* 0x0000000542077210 */ /* 0x042fe40007ffe0ff */
[----:B------:R-:W-:Y:S02]  /*1e690*/  F2FP.F16.F32.PACK_AB R55, R55, R22 ;  /* 0x000000163737723e */ /* 0x000fe400000000ff */
[----:B---3--:R-:W-:Y:S01]  /*1e6a0*/  IADD3 R6, PT, PT, R66, R4, RZ ;  /* 0x0000000442067210 */ /* 0x008fe20007ffe0ff */
        /* <DEDUP_REMOVED lines=22> */
[----:B------:R-:W-:Y:S01]  /*1e810*/  F2FP.F16.F32.PACK_AB R37, R101, R100 ;  /* 0x000000646525723e */ /* 0x000fe200000000ff */
        /* <DEDUP_REMOVED lines=17> */
[----:B------:R-:W-:Y:S04]  /*1e930*/  STS [R9+0x2400], R62 ;  /* 0x0024003e09007388 */ /* 0x000fe80000000800 */
[----:B------:R-:W-:Y:S04]  /*1e940*/  STS [R4], R61 ;  /* 0x0000003d04007388 */ /* 0x000fe80000000800 */
        /* <DEDUP_REMOVED lines=37> */
[----:B--2---:R-:W-:-:S02]  /*1eba0*/  LOP3.LUT R3, R0, 0x1e00, R232, 0xf8, !PT ;  /* 0x00001e0000037812 */ /* 0x004fc400078ef8e8 */
[----:B------:R-:W-:Y:S01]  /*1ebb0*/  F2FP.F16.F32.PACK_AB R0, R127, R126 ;  /* 0x0000007e7f00723e */ /* 0x000fe200000000ff */
[----:B------:R-:W-:Y:S04]  /*1ebc0*/  STS [R4+0x6000], R26 ;  /* 0x0060001a04007388 */ /* 0x000fe80000000800 */
[----:B------:R2:W-:Y:S04]  /*1ebd0*/  STS [R4+0x6400], R25 ;  /* 0x0064001904007388 */ /* 0x0005e80000000800 */
[----:B------:R3:W-:Y:S01]  /*1ebe0*/  STS [R6+0x6000], R22 ;  /* 0x0060001606007388 */ /* 0x0007e20000000800 */
[----:B--2---:R3:W2:Y:S01]  /*1ebf0*/  @P4 MUFU.LG2 R4, R222 ;  /* 0x000000de00044308 */ /* 0x0046a20000000c00 */
[----:B-1----:R-:W-:Y:S05]  /*1ec00*/  BRA.U UP1, `(.L_x_1546) ;  /* 0x0000000101207547 */ /* 0x002fea000b800000 */
[----:B------:R-:W-:Y:S01]  /*1ec10*/  UISETP.NE.AND UP1, UPT, UR11, URZ, UPT ;  /* 0x000000ff0b00728c */ /* 0x000fe2000bf25270 */
[----:B------:R-:W1:Y:S10]  /*1ec20*/  LDCU UR11, c[0x0][0x3e0] ;  /* 0x00007c00ff0b77ac */ /* 0x000e740008000800 */
[----:B------:R-:W1:Y:S01]  /*1ec30*/  @UP1 LDCU UR5, c[0x0][0x454] ;  /* 0x00008a80ff0517ac */ /* 0x000e620008000800 */
[----:B------:R-:W-:Y:S01]  /*1ec40*/  @UP1 UMOV UR14, 0x1 ;  /* 0x00000001000e1882 */ /* 0x000fe20000000000 */
[----:B------:R-:W4:Y:S01]  /*1ec50*/  @UP1 LDCU UR13, c[0x0][0x454] ;  /* 0x00008a80ff0d17ac */ /* 0x000f220008000800 */
[----:B------:R-:W-:Y:S01]  /*1ec60*/  @!UP1 UMOV UR14, 0x1 ;  /* 0x00000001000e9882 */ /* 0x000fe20000000000 */
[----:B-1----:R-:W-:-:S02]  /*1ec70*/  @UP1 UIMAD UR5, UR11, UR5, URZ ;  /* 0x000000050b0512a4 */ /* 0x002fc4000f8e02ff */
[----:B----4-:R-:W-:-:S12]  /*1ec80*/  @!UP1 UIMAD UR5, UR11, UR10, URZ ;  /* 0x0000000a0b0592a4 */ /* 0x010fd8000f8e02ff */
.L_x_1546:
[----:B------:R1:W-:Y:S01]  /*1ec90*/  STS [R6+0x6400], R0 ;  /* 0x0064000006007388 */ /* 0x0003e20000000800 */
[----:B------:R-:W-:Y:S01]  /*1eca0*/  LEA R20, R3, UR8, 0x1 ;  /* 0x0000000803147c11 */ /* 0x000fe2000f8e08ff */
[----:B------:R-:W4:Y:S01]  /*1ecb0*/  S2UR UR8, SR_CTAID.X ;  /* 0x00000000000879c3 */ /* 0x000f220000002500 */
[----:B------:R-:W5:Y:S07]  /*1ecc0*/  @P2 MUFU.LG2 R5, R132 ;  /* 0x0000008400052308 */ /* 0x000f6e0000000c00 */
[----:B------:R-:W-:Y:S01]  /*1ecd0*/  BAR.SYNC.DEFER_BLOCKING 0x0 ;  /* 0x0000000000007b1d */ /* 0x000fe20000010000 */
[----:B------:R-:W-:Y:S01]  /*1ece0*/  UIMAD UR13, UR6, UR13, URZ ;  /* 0x0000000d060d72a4 */ /* 0x000fe2000f8e02ff */
[----:B------:R-:W-:Y:S01]  /*1ecf0*/  LOP3.LUT P0, RZ, R204, 0x3, RZ, 0xc0, !PT ;  /* 0x00000003ccff7812 */ /* 0x000fe2000780c0ff */
[----:B------:R-:W-:Y:S01]  /*1ed00*/  USEL UR21, UR21, URZ, UP0 ;  /* 0x000000ff15157287 */ /* 0x000fe20008000000 */
[----:B--2---:R-:W-:Y:S01]  /*1ed10*/  @P4 FMUL.FTZ R3, R4, 0.69314718246459960938 ;  /* 0x3f31721804034820 */ /* 0x004fe20000410000 */
[----:B------:R-:W-:-:S03]  /*1ed20*/  @!UP0 UIMAD UR13, UR9, UR5, UR13 ;  /* 0x00000005090d82a4 */ /* 0x000fc6000f8e020d */
[----:B------:R-:W2:Y:S01]  /*1ed30*/  @P3 LDC R9, c[0x0][0x458] ;  /* 0x00011600ff093b82 */ /* 0x000ea20000000800 */
[----:B------:R-:W-:Y:S01]  /*1ed40*/  USEL UR4, UR4, URZ, UP0 ;  /* 0x000000ff04047287 */ /* 0x000fe20008000000 */
[----:B------:R-:W-:Y:S01]  /*1ed50*/  MOV R19, 0x7f800000 ;  /* 0x7f80000000137802 */ /* 0x000fe20000000f00 */
[----:B------:R-:W-:Y:S01]  /*1ed60*/  USHF.R.S32.HI UR9, URZ, 0x1f, UR13 ;  /* 0x0000001fff097899 */ /* 0x000fe2000801140d */
[----:B------:R-:W-:Y:S01]  /*1ed70*/  @P4 FFMA.FTZ R19, R135, R10, R3 ;  /* 0x0000000a87134223 */ /* 0x000fe20000010003 */
[----:B------:R-:W-:Y:S01]  /*1ed80*/  BSSY.RECONVERGENT B0, `(.L_x_1547) ;  /* 0x000003b000007945 */ /* 0x000fe20003800200 */
[----:B------:R-:W-:Y:S02]  /*1ed90*/  MOV R18, 0x7f800000 ;  /* 0x7f80000000127802 */ /* 0x000fe40000000f00 */
[----:B------:R-:W2:Y:S01]  /*1eda0*/  @P2 LDC R8, c[0x0][0x458] ;  /* 0x00011600ff082b82 */ /* 0x000ea20000000800 */
[----:B------:R-:W-:Y:S01]  /*1edb0*/  MOV R17, 0x7f800000 ;  /* 0x7f80000000117802 */ /* 0x000fe20000000f00 */
[----:B-----5:R-:W-:Y:S01]  /*1edc0*/  @P2 FMUL.FTZ R3, R5, 0.69314718246459960938 ;  /* 0x3f31721805032820 */ /* 0x020fe20000410000 */
[----:B------:R-:W-:Y:S01]  /*1edd0*/  MOV R16, 0x7f800000 ;  /* 0x7f80000000107802 */ /* 0x000fe20000000f00 */
[----:B-1----:R-:W1:Y:S04]  /*1ede0*/  @P3 MUFU.LG2 R0, R223 ;  /* 0x000000df00003308 */ /* 0x002e680000000c00 */
[----:B------:R-:W5:Y:S01]  /*1edf0*/  @P1 LDC R7, c[0x0][0x458] ;  /* 0x00011600ff071b82 */ /* 0x000f620000000800 */
[----:B----4-:R-:W-:Y:S01]  /*1ee00*/  UIMAD UR10, UR8, UR14, URZ ;  /* 0x0000000e080a72a4 */ /* 0x010fe2000f8e02ff */
[----:B------:R4:W4:Y:S03]  /*1ee10*/  LDS.128 R24, [R20+0x3800] ;  /* 0x0038000014187984 */ /* 0x0009260000000c00 */
[----:B------:R-:W-:Y:S01]  /*1ee20*/  USHF.L.U32 UR10, UR10, 0x7, URZ ;  /* 0x000000070a0a7899 */ /* 0x000fe200080006ff */
[----:B---3--:R-:W3:Y:S03]  /*1ee30*/  @P1 MUFU.LG2 R6, R137 ;  /* 0x0000008900061308 */ /* 0x008ee60000000c00 */
[----:B------:R-:W-:-:S02]  /*1ee40*/  USHF.R.S32.HI UR5, URZ, 0x1f, UR10 ;  /* 0x0000001fff057899 */ /* 0x000fc4000801140a */
[----:B------:R-:W-:-:S04]  /*1ee50*/  UIADD3 UR21, UP1, UP0, UR10, UR21, UR13 ;  /* 0x000000150a157290 */ /* 0x000fc8000f83e00d */
[----:B------:R-:W-:Y:S01]  /*1ee60*/  UIADD3.X UR4, UPT, UPT, UR5, UR4, UR9, UP1, UP0 ;  /* 0x0000000405047290 */ /* 0x000fe20008fe0409 */
[----:B-1----:R-:W-:Y:S01]  /*1ee70*/  @P3 FMUL.FTZ R4, R0, 0.69314718246459960938 ;  /* 0x3f31721800043820 */ /* 0x002fe20000410000 */
[----:B--2---:R-:W-:-:S03]  /*1ee80*/  @P2 FFMA.FTZ R17, R134, R8, R3 ;  /* 0x0000000886112223 */ /* 0x004fc60000010003 */
[----:B------:R-:W-:Y:S01]  /*1ee90*/  @P3 FFMA.FTZ R18, R136, R9, R4 ;  /* 0x0000000988123223 */ /* 0x000fe20000010004 */
[----:B---3--:R-:W-:-:S04]  /*1eea0*/  @P1 FMUL.FTZ R0, R6, 0.69314718246459960938 ;  /* 0x3f31721806001820 */ /* 0x008fc80000410000 */
[----:B-----5:R-:W-:Y:S01]  /*1eeb0*/  @P1 FFMA.FTZ R16, R133, R7, R0 ;  /* 0x0000000785101223 */ /* 0x020fe20000010000 */
[----:B----4-:R-:W-:Y:S06]  /*1eec0*/  @P0 BRA `(.L_x_1548) ;  /* 0x0000000000980947 */ /* 0x010fec0003800000 */
        /* <DEDUP_REMOVED lines=24> */
[C---:B------:R-:W-:Y:S02]  /*1f050*/  @!P4 IADD3 R5, P1, PT, R3.reuse, UR21, RZ ;  /* 0x000000150305cc10 */ /* 0x040fe4000ff3e0ff */
[----:B--2---:R-:W-:Y:S01]  /*1f060*/  @!P5 LEA R8, P2, R6, R12, 0x2 ;  /* 0x0000000c0608d211 */ /* 0x004fe200078410ff */
        /* <DEDUP_REMOVED lines=12> */
.L_x_1548:
[----:B------:R-:W-:Y:S05]  /*1f130*/  BSYNC.RECONVERGENT B0 ;  /* 0x0000000000007941 */ /* 0x000fea0003800200 */
.L_x_1547:
[----:B------:R2:W5:Y:S01]  /*1f140*/  LDL R23, [R1+0x58] ;  /* 0x0000580001177983 */ /* 0x0005620000100800 */
[----:B------:R-:W-:Y:S01]  /*1f150*/  SHF.R.U32.HI R0, RZ, 0x3, R204 ;  /* 0x00000003ff007819 */ /* 0x000fe200000116cc */
[----:B------:R-:W3:Y:S01]  /*1f160*/  LDCU.64 UR4, c[0x0][0x410] ;  /* 0x00008200ff0477ac */ /* 0x000ee20008000a00 */
[----:B------:R-:W-:Y:S01]  /*1f170*/  BSSY.RECONVERGENT B0, `(.L_x_1549) ;  /* 0x0000027000007945 */ /* 0x000fe20003800200 */
[----:B------:R2:W4:Y:S01]  /*1f180*/  LDS.128 R12, [R20] ;  /* 0x00000000140c7984 */ /* 0x0005220000000c00 */
[C---:B-1----:R-:W-:Y:S01]  /*1f190*/  IADD3 R6, PT, PT, R0.reuse, 0x50, RZ ;  /* 0x0000005000067810 */ /* 0x042fe20007ffe0ff */
[C---:B------:R-:W-:Y:S01]  /*1f1a0*/  VIADD R4, R0.reuse, 0x10 ;  /* 0x0000001000047836 */ /* 0x040fe20000000000 */
[----:B------:R-:W-:Y:S01]  /*1f1b0*/  UIMAD.WIDE.U32 UR8, UR8, 0x80, URZ ;  /* 0x00000080080878a5 */ /* 0x000fe2000f8e00ff */
[----:B------:R2:W1:Y:S01]  /*1f1c0*/  LDS.128 R8, [R20+0x4000] ;  /* 0x0040000014087984 */ /* 0x0004620000000c00 */
        /* <DEDUP_REMOVED lines=10> */
[C---:B------:R-:W-:Y:S02]  /*1f270*/  ISETP.GE.AND P1, PT, R0.reuse, UR20, PT ;  /* 0x0000001400007c0c */ /* 0x040fe4000bf26270 */
[----:B------:R-:W-:Y:S01]  /*1f280*/  ISETP.GE.AND P3, PT, R3, UR20, PT ;  /* 0x0000001403007c0c */ /* 0x000fe2000bf66270 */
[----:B---3--:R-:W-:Y:S01]  /*1f290*/  IMAD.U32 R3, RZ, RZ, UR4 ;  /* 0x00000004ff037e24 */ /* 0x008fe2000f8e00ff */
[----:B------:R-:W-:-:S03]  /*1f2a0*/  LOP3.LUT R22, R0, UR8, RZ, 0xfc, !PT ;  /* 0x0000000800167c12 */ /* 0x000fc6000f8efcff */
[----:B------:R-:W-:Y:S01]  /*1f2b0*/  IMAD.WIDE.U32 R18, R3, UR6, R4 ;  /* 0x0000000603127c25 */ /* 0x000fe2000f8e0004 */
[----:B------:R-:W-:-:S05]  /*1f2c0*/  MOV R3, UR5 ;  /* 0x0000000500037c02 */ /* 0x000fca0008000f00 */
[----:B------:R-:W-:Y:S01]  /*1f2d0*/  IMAD R17, R3, UR6, R19 ;  /* 0x0000000603117c24 */ /* 0x000fe2000f8e0213 */
[----:B--2---:R-:W-:Y:S06]  /*1f2e0*/  @P1 BRA `(.L_x_1550) ;  /* 0x00000000003c1947 */ /* 0x004fec0003800000 */
[----:B------:R-:W2:Y:S01]  /*1f2f0*/  LDCU.64 UR6, c[0x0][0x408] ;  /* 0x00008100ff0677ac */ /* 0x000ea20008000a00 */
[----:B------:R-:W-:Y:S01]  /*1f300*/  MOV R16, R18 ;  /* 0x0000001200107202 */ /* 0x000fe20000000f00 */
[----:B------:R-:W3:Y:S01]  /*1f310*/  LDCU.64 UR4, c[0x0][0x3f0] ;  /* 0x00007e00ff0477ac */ /* 0x000ee20008000a00 */
[----:B------:R-:W4:Y:S01]  /*1f320*/  LDCU UR11, c[0x0][0x440] ;  /* 0x00008800ff0b77ac */ /* 0x000f220008000800 */
[----:B--2---:R-:W-:Y:S02]  /*1f330*/  UIMAD UR10, UR9, UR6, URZ ;  /* 0x00000006090a72a4 */ /* 0x004fe4000f8e02ff */
[----:B------:R-:W-:-:S04]  /*1f340*/  IMAD.WIDE.U32 R6, R22, UR6, R16 ;  /* 0x0000000616067c25 */ /* 0x000fc8000f8e0010 */
[----:B------:R-:W-:Y:S01]  /*1f350*/  IMAD.U32 R3, RZ, RZ, UR10 ;  /* 0x0000000aff037e24 */ /* 0x000fe2000f8e00ff */
[----:B---3--:R-:W-:Y:S02]  /*1f360*/  LEA R4, P1, R6, UR4, 0x1 ;  /* 0x0000000406047c11 */ /* 0x008fe4000f8208ff */
[----:B----4-:R-:W-:Y:S01]  /*1f370*/  ISETP.GE.AND P6, PT, R2, UR11, PT ;  /* 0x0000000b02007c0c */ /* 0x010fe2000bfc6270 */
[----:B------:R-:W-:-:S04]  /*1f380*/  IMAD R3, R22, UR7, R3 ;  /* 0x0000000716037c24 */ /* 0x000fc8000f8e0203 */
[----:B------:R-:W-:-:S05]  /*1f390*/  IMAD.IADD R3, R3, 0x1, R7 ;  /* 0x0000000103037824 */ /* 0x000fca00078e0207 */
[----:B------:R-:W-:Y:S02]  /*1f3a0*/  LEA.HI.X R5, R6, UR5, R3, 0x1, P1 ;  /* 0x0000000506057c11 */ /* 0x000fe400088f0c03 */
[----:B-----5:R-:W-:-:S03]  /*1f3b0*/  ISETP.GE.AND P1, PT, R23, UR11, PT ;  /* 0x0000000b17007c0c */ /* 0x020fc6000bf26270 */
[----:B------:R2:W-:Y:S10]  /*1f3c0*/  @!P6 STG.E.128 desc[UR30][R4.64], R12 ;  /* 0x0000000c0400e986 */ /* 0x0005f4000c101d1e */
[----:B-1----:R2:W-:Y:S02]  /*1f3d0*/  @!P1 STG.E.128 desc[UR30][R4.64+0x80], R8 ;  /* 0x0000800804009986 */ /* 0x0025e4000c101d1e */
.L_x_1550:
[----:B------:R-:W-:Y:S05]  /*1f3e0*/  BSYNC.RECONVERGENT B0 ;  /* 0x0000000000007941 */ /* 0x000fea0003800200 */
.L_x_1549:
[----:B--2-4-:R2:W3:Y:S01]  /*1f3f0*/  LDS.128 R12, [R20+0x800] ;  /* 0x00080000140c7984 */ /* 0x0144e20000000c00 */
[----:B------:R-:W-:Y:S01]  /*1f400*/  BSSY.RECONVERGENT B0, `(.L_x_1551) ;  /* 0x0000016000007945 */ /* 0x000fe20003800200 */
[----:B------:R-:W-:Y:S02]  /*1f410*/  ISETP.GE.AND P1, PT, R21, UR20, PT ;  /* 0x0000001415007c0c */ /* 0x000fe4000bf26270 */
[----:B-1----:R2:W1:Y:S01]  /*1f420*/  LDS.128 R8, [R20+0x4800] ;  /* 0x0048000014087984 */ /* 0x0024620000000c00 */
[----:B------:R-:W-:Y:S01]  /*1f430*/  IADD3 R3, PT, PT, R0, 0x70, RZ ;  /* 0x0000007000037810 */ /* 0x000fe20007ffe0ff */
[----:B------:R-:W-:Y:S09]  /*1f440*/  @P0 BRA `(.L_x_1552) ;  /* 0x0000000000440947 */ /* 0x000ff20003800000 */
[----:B------:R-:W4:Y:S01]  /*1f450*/  LDCU.64 UR6, c[0x0][0x408] ;  /* 0x00008100ff0677ac */ /* 0x000f220008000a00 */
[----:B------:R-:W-:Y:S01]  /*1f460*/  IADD3 R0, P0, PT, R22, 0x10, RZ ;  /* 0x0000001016007810 */ /* 0x000fe20007f1e0ff */
[----:B------:R-:W-:Y:S01]  /*1f470*/  IMAD.MOV.U32 R6, RZ, RZ, R18 ;  /* 0x000000ffff067224 */ /* 0x000fe200078e0012 */
[----:B------:R-:W-:Y:S01]  /*1f480*/  MOV R7, R17 ;  /* 0x0000001100077202 */ /* 0x000fe20000000f00 */
[----:B------:R-:W2:Y:S02]  /*1f490*/  LDCU.64 UR4, c[0x0][0x3f0] ;  /* 0x00007e00ff0477ac */ /* 0x000ea40008000a00 */
[----:B------:R-:W-:Y:S01]  /*1f4a0*/  IMAD.X R4, RZ, RZ, UR9, P0 ;  /* 0x00000009ff047e24 */ /* 0x000fe200080e06ff */
[----:B------:R-:W3:Y:S03]  /*1f4b0*/  LDCU UR10, c[0x0][0x440] ;  /* 0x00008800ff0a77ac */ /* 0x000ee60008000800 */
[----:B----4-:R-:W-:-:S02]  /*1f4c0*/  IMAD R4, R4, UR6, RZ ;  /* 0x0000000604047c24 */ /* 0x010fc4000f8e02ff */
[----:B------:R-:W-:-:S04]  /*1f4d0*/  IMAD.WIDE.U32 R6, R0, UR6, R6 ;  /* 0x0000000600067c25 */ /* 0x000fc8000f8e0006 */
[----:B------:R-:W-:Y:S01]  /*1f4e0*/  IMAD R0, R0, UR7, R4 ;  /* 0x0000000700007c24 */ /* 0x000fe2000f8e0204 */
[----:B--2---:R-:W-:Y:S02]  /*1f4f0*/  LEA R4, P0, R6, UR4, 0x1 ;  /* 0x0000000406047c11 */ /* 0x004fe4000f8008ff */
[----:B---3--:R-:W-:Y:S01]  /*1f500*/  ISETP.GE.AND P6, PT, R2, UR10, PT ;  /* 0x0000000a02007c0c */ /* 0x008fe2000bfc6270 */
[----:B------:R-:W-:-:S05]  /*1f510*/  IMAD.IADD R0, R0, 0x1, R7 ;  /* 0x0000000100007824 */ /* 0x000fca00078e0207 */
[----:B------:R-:W-:Y:S02]  /*1f520*/  LEA.HI.X R5, R6, UR5, R0, 0x1, P0 ;  /* 0x0000000506057c11 */ /* 0x000fe400080f0c00 */
[----:B-----5:R-:W-:-:S05]  /*1f530*/  ISETP.GE.AND P0, PT, R23, UR10, PT ;  /* 0x0000000a17007c0c */ /* 0x020fca000bf06270 */
[----:B------:R4:W-:Y:S08]  /*1f540*/  @!P6 STG.E.128 desc[UR30][R4.64], R12 ;  /* 0x0000000c0400e986 */ /* 0x0009f0000c101d1e */
[----:B-1----:R4:W-:Y:S02]  /*1f550*/  @!P0 STG.E.128 desc[UR30][R4.64+0x80], R8 ;  /* 0x0000800804008986 */ /* 0x0029e4000c101d1e */
.L_x_1552:
[----:B------:R-:W-:Y:S05]  /*1f560*/  BSYNC.RECONVERGENT B0 ;  /* 0x0000000000007941 */ /* 0x000fea0003800200 */
.L_x_1551:
[----:B---34-:R3:W4:Y:S01]  /*1f570*/  LDS.128 R12, [R20+0x1000] ;  /* 0x00100000140c7984 */ /* 0x0187220000000c00 */
[----:B------:R-:W-:Y:S01]  /*1f580*/  BSSY.RECONVERGENT B0, `(.L_x_1553) ;  /* 0x0000015000007945 */ /* 0x000fe20003800200 */
[----:B------:R-:W-:Y:S02]  /*1f590*/  ISETP.GE.AND P0, PT, R3, UR20, PT ;  /* 0x0000001403007c0c */ /* 0x000fe4000bf06270 */
[----:B-1----:R3:W1:Y:S01]  /*1f5a0*/  LDS.128 R8, [R20+0x5000] ;  /* 0x0050000014087984 */ /* 0x0026620000000c00 */
[----:B------:R-:W-:Y:S10]  /*1f5b0*/  @P5 BRA `(.L_x_1554) ;  /* 0x0000000000445947 */ /* 0x000ff40003800000 */
[----:B------:R-:W2:Y:S01]  /*1f5c0*/  LDCU.64 UR6, c[0x0][0x408] ;  /* 0x00008100ff0677ac */ /* 0x000ea20008000a00 */
[----:B------:R-:W-:Y:S01]  /*1f5d0*/  IADD3 R0, P5, PT, R22, 0x20, RZ ;  /* 0x0000002016007810 */ /* 0x000fe20007fbe0ff */
[----:B------:R-:W-:Y:S01]  /*1f5e0*/  IMAD.MOV.U32 R6, RZ, RZ, R18 ;  /* 0x000000ffff067224 */ /* 0x000fe200078e0012 */
[----:B------:R-:W-:Y:S01]  /*1f5f0*/  MOV R7, R17 ;  /* 0x0000001100077202 */ /* 0x000fe20000000f00 */
[----:B------:R-:W3:Y:S02]  /*1f600*/  LDCU.64 UR4, c[0x0][0x3f0] ;  /* 0x00007e00ff0477ac */ /* 0x000ee40008000a00 */
[----:B------:R-:W-:Y:S01]  /*1f610*/  IMAD.X R3, RZ, RZ, UR9, P5 ;  /* 0x00000009ff037e24 */ /* 0x000fe2000a8e06ff */
        /* <DEDUP_REMOVED lines=8> */
[----:B-----5:R-:W-:-:S05]  /*1f6a0*/  ISETP.GE.AND P5, PT, R23, UR10, PT ;  /* 0x0000000a17007c0c */ /* 0x020fca000bfa6270 */
[----:B------:R2:W-:Y:S08]  /*1f6b0*/  @!P6 STG.E.128 desc[UR30][R4.64], R12 ;  /* 0x0000000c0400e986 */ /* 0x0005f0000c101d1e */
[----:B-1----:R2:W-:Y:S02]  /*1f6c0*/  @!P5 STG.E.128 desc[UR30][R4.64+0x80], R8 ;  /* 0x000080080400d986 */ /* 0x0025e4000c101d1e */
.L_x_1554:
[----:B------:R-:W-:Y:S05]  /*1f6d0*/  BSYNC.RECONVERGENT B0 ;  /* 0x0000000000007941 */ /* 0x000fea0003800200 */
.L_x_1553:
[----:B--2-4-:R2:W4:Y:S01]  /*1f6e0*/  LDS.128 R12, [R20+0x1800] ;  /* 0x00180000140c7984 */ /* 0x0145220000000c00 */
[----:B------:R-:W-:Y:S03]  /*1f6f0*/  BSSY.RECONVERGENT B0, `(.L_x_1555) ;  /* 0x0000014000007945 */ /* 0x000fe60003800200 */
[----:B-1----:R2:W1:Y:S01]  /*1f700*/  LDS.128 R8, [R20+0x5800] ;  /* 0x0058000014087984 */ /* 0x0024620000000c00 */
[----:B------:R-:W-:Y:S05]  /*1f710*/  @P4 BRA `(.L_x_1556) ;  /* 0x0000000000444947 */ /* 0x000fea0003800000 */
[----:B------:R-:W3:Y:S01]  /*1f720*/  LDCU.64 UR6, c[0x0][0x408] ;  /* 0x00008100ff0677ac */ /* 0x000ee20008000a00 */
[----:B------:R-:W-:Y:S01]  /*1f730*/  IADD3 R0, P4, PT, R22, 0x30, RZ ;  /* 0x0000003016007810 */ /* 0x000fe20007f9e0ff */
        /* <DEDUP_REMOVED lines=9> */
[----:B-----5:R-:W-:Y:S02]  /*1f7d0*/  ISETP.GE.AND P4, PT, R23, UR10, PT ;  /* 0x0000000a17007c0c */ /* 0x020fe4000bf86270 */
[----:B----4-:R-:W-:Y:S01]  /*1f7e0*/  LEA R4, P6, R6, UR4, 0x1 ;  /* 0x0000000406047c11 */ /* 0x010fe2000f8c08ff */
[----:B------:R-:W-:-:S05]  /*1f7f0*/  IMAD.IADD R0, R0, 0x1, R7 ;  /* 0x0000000100007824 */ /* 0x000fca00078e0207 */
[----:B------:R-:W-:-:S05]  /*1f800*/  LEA.HI.X R5, R6, UR5, R0, 0x1, P6 ;  /* 0x0000000506057c11 */ /* 0x000fca000b0f0c00 */
[----:B------:R2:W-:Y:S04]  /*1f810*/  @!P5 STG.E.128 desc[UR30][R4.64], R12 ;  /* 0x0000000c0400d986 */ /* 0x0005e8000c101d1e */
[----:B-1----:R2:W-:Y:S02]  /*1f820*/  @!P4 STG.E.128 desc[UR30][R4.64+0x80], R8 ;  /* 0x000080080400c986 */ /* 0x0025e4000c101d1e */
.L_x_1556:
[----:B------:R-:W-:Y:S05]  /*1f830*/  BSYNC.RECONVERGENT B0 ;  /* 0x0000000000007941 */ /* 0x000fea0003800200 */
.L_x_1555:
        /* <DEDUP_REMOVED lines=21> */
.L_x_1558:
[----:B------:R-:W-:Y:S05]  /*1f990*/  BSYNC.RECONVERGENT B0 ;  /* 0x0000000000007941 */ /* 0x000fea0003800200 */
.L_x_1557:
        /* <DEDUP_REMOVED lines=21> */
.L_x_1560:
[----:B------:R-:W-:Y:S05]  /*1faf0*/  BSYNC.RECONVERGENT B0 ;  /* 0x0000000000007941 */ /* 0x000fea0003800200 */
.L_x_1559:
        /* <DEDUP_REMOVED lines=21> */
.L_x_1562:
[----:B------:R-:W-:Y:S05]  /*1fc50*/  BSYNC.RECONVERGENT B0 ;  /* 0x0000000000007941 */ /* 0x000fea0003800200 */
.L_x_1561:
[----:B------:R-:W-:Y:S05]  /*1fc60*/  @P0 EXIT ;  /* 0x000000000000094d */ /* 0x000fea0003800000 */
[----:B------:R-:W3:Y:S01]  /*1fc70*/  LDCU.64 UR6, c[0x0][0x408] ;  /* 0x00008100ff0677ac */ /* 0x000ee20008000a00 */
[----:B-12---:R1:W2:Y:S01]  /*1fc80*/  LDS.128 R8, [R20+0x7800] ;  /* 0x0078000014087984 */ /* 0x0062a20000000c00 */
[----:B------:R-:W-:Y:S01]  /*1fc90*/  IADD3 R0, P0, PT, R22, 0x70, RZ ;  /* 0x0000007016007810 */ /* 0x000fe20007f1e0ff */
[----:B------:R-:W-:Y:S01]  /*1fca0*/  IMAD.MOV.U32 R4, RZ, RZ, R18 ;  /* 0x000000ffff047224 */ /* 0x000fe200078e0012 */
[----:B------:R-:W4:Y:S01]  /*1fcb0*/  LDCU UR10, c[0x0][0x440] ;  /* 0x00008800ff0a77ac */ /* 0x000f220008000800 */
[----:B------:R-:W-:Y:S02]  /*1fcc0*/  MOV R5, R17 ;  /* 0x0000001100057202 */ /* 0x000fe40000000f00 */
[----:B------:R-:W-:Y:S01]  /*1fcd0*/  IMAD.X R3, RZ, RZ, UR9, P0 ;  /* 0x00000009ff037e24 */ /* 0x000fe200080e06ff */
[----:B------:R-:W1:Y:S03]  /*1fce0*/  LDCU.64 UR4, c[0x0][0x3f0] ;  /* 0x00007e00ff0477ac */ /* 0x000e660008000a00 */
[----:B---3--:R-:W-:-:S02]  /*1fcf0*/  IMAD R3, R3, UR6, RZ ;  /* 0x0000000603037c24 */ /* 0x008fc4000f8e02ff */
        /* <DEDUP_REMOVED lines=9> */
[----:B--2---:R-:W-:Y:S01]  /*1fd90*/  STG.E.128 desc[UR30][R2.64+0x80], R8 ;  /* 0x0000800802007986 */ /* 0x004fe2000c101d1e */
[----:B------:R-:W-:Y:S05]  /*1fda0*/  EXIT ;  /* 0x000000000000794d */ /* 0x000fea0003800000 */
.L_x_1563:
        /* <DEDUP_REMOVED lines=13> */
.L_x_1678:


//--------------------- .text._ZN5flash16flash_fwd_kernelI23Flash_fwd_kernel_traitsILi128ELi128ELi32ELi4ELb0ELb0EN7cutlass6half_tE19Flash_kernel_traitsILi128ELi128ELi32ELi4ES3_EELb0ELb1ELb0ELb1ELb0ELb0ELb1ELb0EEEvNS_16Flash_fwd_paramsE --------------------------
	.section	.text._ZN5flash16flash_fwd_kernelI23Flash_fwd_kernel_traitsILi128ELi128ELi32ELi4ELb0ELb0EN7cutlass6half_tE19Flash_kernel_traitsILi128ELi128ELi32ELi4ES3_EELb0ELb1ELb0ELb1ELb0ELb0ELb1ELb0EEEvNS_16Flash_fwd_paramsE,"ax",@progbits
	.align	128
        .global         _ZN5flash16flash_fwd_kernelI23Flash_fwd_kernel_traitsILi128ELi128ELi32ELi4ELb0ELb0EN7cutlass6half_tE19Flash_kernel_traitsILi128ELi128ELi32ELi4ES3_EELb0ELb1ELb0ELb1ELb0ELb0ELb1ELb0EEEvNS_16Flash_fwd_paramsE
        .type           _ZN5flash16flash_fwd_kernelI23Flash_fwd_kernel_traitsILi128ELi128ELi32ELi4ELb0ELb0EN7cutlass6half_tE19Flash_kernel_traitsILi128ELi128ELi32ELi4ES3_EELb0ELb1ELb0ELb1ELb0ELb0ELb1ELb0EEEvNS_16Flash_fwd_paramsE,@function
        .size           _ZN5flash16flash_fwd_kernelI23Flash_fwd_kernel_traitsILi128ELi128ELi32ELi4ELb0ELb0EN7cutlass6half_tE19Flash_kernel_traitsILi128ELi128ELi32ELi4ES3_EELb0ELb1ELb0ELb1ELb0ELb0ELb1ELb0EEEvNS_16Flash_fwd_paramsE,(.L_x_1679 - _ZN5flash16flash_fwd_kernelI23Flash_fwd_kernel_traitsILi128ELi128ELi32ELi4ELb0ELb0EN7cutlass6half_tE19Flash_kernel_traitsILi128ELi128ELi32ELi4ES3_EELb0ELb1ELb0ELb1ELb0ELb0ELb1ELb0EEEvNS_16Flash_fwd_paramsE)
        .other          _ZN5flash16flash_fwd_kernelI23Flash_fwd_kernel_traitsILi128ELi128ELi32ELi4ELb0ELb0EN7cutlass6half_tE19Flash_kernel_traitsILi128ELi128ELi32ELi4ES3_EELb0ELb1ELb0ELb1ELb0ELb0ELb1ELb0EEEvNS_16Flash_fwd_paramsE,@"STO_CUDA_ENTRY STV_DEFAULT"
_ZN5flash16flash_fwd_kernelI23Flash_fwd_kernel_traitsILi128ELi128ELi32ELi4ELb0ELb0EN7cutlass6half_tE19Flash_kernel_traitsILi128ELi128ELi32ELi4ES3_EELb0ELb1ELb0ELb1ELb0ELb0ELb1ELb0EEEvNS_16Flash_fwd_paramsE:
.text._ZN5flash16flash_fwd_kernelI23Flash_fwd_kernel_traitsILi128ELi128ELi32ELi4ELb0ELb0EN7cutlass6half_tE19Flash_kernel_traitsILi128ELi128ELi32ELi4ES3_EELb0ELb1ELb0ELb1ELb0ELb0ELb1ELb0EEEvNS_16Flash_fwd_paramsE:
        /* <DEDUP_REMOVED lines=73> */
.L_x_1564:
        /* <DEDUP_REMOVED lines=50> */
.L_x_1566:
[----:B------:R-:W-:Y:S01]  /*07b0*/  IMAD.SHL.U32 R0, R22, 0x8, RZ ;  /* 0x0000000816007824 */ /* 0x000fe200078e00ff */
[----:B------:R-:W3:Y:S01]  /*07c0*/  LDCU.64 UR4, c[0x0][0x410] ;  /* 0x00008200ff0477ac */ /* 0x000ee20008000a00 */
[----:B------:R-:W-:Y:S01]  /*07d0*/  SHF.R.U32.HI R14, RZ, 0x3, R22 ;  /* 0x00000003ff0e7819 */ /* 0x000fe20000011616 */
[----:B------:R-:W-:Y:S02]  /*07e0*/  BSSY.RECONVERGENT B0, `(.L_x_1567) ;  /* 0x0000035000007945 */ /* 0x000fe40003800200 */
[----:B------:R-:W-:Y:S01]  /*07f0*/  LOP3.LUT R12, R0, 0x38, RZ, 0xc0, !PT ;  /* 0x00000038000c7812 */ /* 0x000fe200078ec0ff */
[----:B--2---:R-:W-:Y:S01]  /*0800*/  UISETP.NE.AND UP1, UPT, UR11, URZ, !UP1 ;  /* 0x000000ff0b00728c */ /* 0x004fe2000cf25270 */
[----:B------:R-:W-:Y:S01]  /*0810*/  VIADD R16, R14, 0x20 ;  /* 0x000000200e107836 */ /* 0x000fe20000000000 */
        /* <DEDUP_REMOVED lines=49> */
.L_x_1568:
[----:B------:R-:W-:Y:S05]  /*0b30*/  BSYNC.RECONVERGENT B0 ;  /* 0x0000000000007941 */ /* 0x000fea0003800200 */
.L_x_1567:
        /* <DEDUP_REMOVED lines=21> */
.L_x_1570:
[----:B------:R-:W-:Y:S05]  /*0c90*/  BSYNC.RECONVERGENT B0 ;  /* 0x0000000000007941 */ /* 0x000fea0003800200 */
.L_x_1569:
        /* <DEDUP_REMOVED lines=21> */
.L_x_1572:
[----:B------:R-:W-:Y:S05]  /*0df0*/  BSYNC.RECONVERGENT B0 ;  /* 0x0000000000007941 */ /* 0x000fea0003800200 */
.L_x_1571:
        /* <DEDUP_REMOVED lines=20> */
.L_x_1574:
[----:B------:R-:W-:Y:S05]  /*0f40*/  BSYNC.RECONVERGENT B0 ;  /* 0x0000000000007941 */ /* 0x000fea0003800200 */
.L_x_1573:
        /* <DEDUP_REMOVED lines=20> */
.L_x_1576:
[----:B------:R-:W-:Y:S05]  /*1090*/  BSYNC.RECONVERGENT B0 ;  /* 0x0000000000007941 */ /* 0x000fea0003800200 */
.L_x_1575:
        /* <DEDUP_REMOVED lines=20> */
.L_x_1578:
[----:B------:R-:W-:Y:S05]  /*11e0*/  BSYNC.RECONVERGENT B0 ;  /* 0x0000000000007941 */ /* 0x000fea0003800200 */
.L_x_1577:
        /* <DEDUP_REMOVED lines=20> */
.L_x_1580:
[----:B------:R-:W-:Y:S05]  /*1330*/  BSYNC.RECONVERGENT B0 ;  /* 0x0000000000007941 */ /* 0x000fea0003800200 */
.L_x_1579:
        /* <DEDUP_REMOVED lines=20> */
.L_x_1582:
[----:B------:R-:W-:Y:S05]  /*1480*/  BSYNC.RECONVERGENT B0 ;  /* 0x0000000000007941 */ /* 0x000fea0003800200 */
.L_x_1581:
        /* <DEDUP_REMOVED lines=10> */
.L_x_1584:
[----:B------:R-:W-:Y:S05]  /*1530*/  BSYNC.RECONVERGENT B0 ;  /* 0x0000000000007941 */ /* 0x000fea0003800200 */
.L_x_1583:
        /* <DEDUP_REMOVED lines=15> */
.L_x_1586:
[----:B------:R-:W-:Y:S05]  /*1630*/  BSYNC.RECONVERGENT B0 ;  /* 0x0000000000007941 */ /* 0x000fea0003800200 */
.L_x_1585:
        /* <DEDUP_REMOVED lines=10> */
.L_x_1588:
[----:B------:R-:W-:Y:S05]  /*16e0*/  BSYNC.RECONVERGENT B0 ;  /* 0x0000000000007941 */ /* 0x000fea0003800200 */
.L_x_1587:
        /* <DEDUP_REMOVED lines=10> */
.L_x_1590:
[----:B------:R-:W-:Y:S05]  /*1790*/  BSYNC.RECONVERGENT B0 ;  /* 0x0000000000007941 */ /* 0x000fea0003800200 */
.L_x_1589:
        /* <DEDUP_REMOVED lines=10> */
.L_x_1592:
[----:B------:R-:W-:Y:S05]  /*1840*/  BSYNC.RECONVERGENT B0 ;  /* 0x0000000000007941 */ /* 0x000fea0003800200 */
.L_x_1591:
        /* <DEDUP_REMOVED lines=10> */
.L_x_1594:
[----:B------:R-:W-:Y:S05]  /*18f0*/  BSYNC.RECONVERGENT B0 ;  /* 0x0000000000007941 */ /* 0x000fea0003800200 */
.L_x_1593:
        /* <DEDUP_REMOVED lines=10> */
.L_x_1596:
[----:B------:R-:W-:Y:S05]  /*19a0*/  BSYNC.RECONVERGENT B0 ;  /* 0x0000000000007941 */ /* 0x000fea0003800200 */
.L_x_1595:
        /* <DEDUP_REMOVED lines=10> */
.L_x_1565:
        /* <DEDUP_REMOVED lines=21> */
.L_x_1597:
[----:B------:R-:W1:Y:S01]  /*1ba0*/  LDCU.64 UR14, c[0x0][0x3b8] ;  /* 0x00007700ff0e77ac */ /* 0x000e620008000a00 */
[----:B------:R-:W-:-:S04]  /*1bb0*/  UIADD3 UR6, UPT, UPT, UR8, UR9, URZ ;  /* 0x0000000908067290 */ /* 0x000fc8000fffe0ff */
[----:B-1----:R-:W-:Y:S02]  /*1bc0*/  UIMAD.WIDE.U32 UR10, UR6, UR14, URZ ;  /* 0x0000000e060a72a5 */ /* 0x002fe4000f8e00ff */
[----:B------:R-:W-:-:S04]  /*1bd0*/  UIMAD UR6, UR6, UR15, URZ ;  /* 0x0000000f060672a4 */ /* 0x000fc8000f8e02ff */
[----:B------:R-:W-:Y:S02]  /*1be0*/  UIADD3 UR6, UPT, UPT, UR11, UR6, URZ ;  /* 0x000000060b067290 */ /* 0x000fe4000fffe0ff */
.L_x_1598:
        /* <DEDUP_REMOVED lines=38> */
.L_x_1599:
[----:B------:R-:W1:Y:S01]  /*1e50*/  LDCU.64 UR12, c[0x0][0x3c0] ;  /* 0x00007800ff0c77ac */ /* 0x000e620008000a00 */
[----:B------:R-:W-:-:S04]  /*1e60*/  UIADD3 UR8, UPT, UPT, UR8, UR9, URZ ;  /* 0x0000000908087290 */ /* 0x000fc8000fffe0ff */
[----:B-1----:R-:W-:Y:S02]  /*1e70*/  UIMAD.WIDE.U32 UR16, UR8, UR12, URZ ;  /* 0x0000000c081072a5 */ /* 0x002fe4000f8e00ff */
[----:B------:R-:W-:-:S04]  /*1e80*/  UIMAD UR5, UR8, UR13, URZ ;  /* 0x0000000d080572a4 */ /* 0x000fc8000f8e02ff */
[----:B------:R-:W-:-:S12]  /*1e90*/  UIADD3 UR5, UPT, UPT, UR17, UR5, URZ ;  /* 0x0000000511057290 */ /* 0x000fd8000fffe0ff */
.L_x_1600:
        /* <DEDUP_REMOVED lines=16> */
[----:B------:R-:W-:Y:S01]  /*1fa0*/  ISETP.GE.AND P2, PT, R7, UR7, PT ;  /* 0x0000000707007c0c */ /* 0x000fe2000bf46270 */
[----:B------:R-:W4:Y:S01]  /*1fb0*/  LDCU.64 UR4, c[0x0][0x3c8] ;  /* 0x00007900ff0477ac */ /* 0x000f220008000a00 */
[----:B------:R-:W-:Y:S01]  /*1fc0*/  IMAD.X R5, RZ, RZ, UR6, P1 ;  /* 0x00000006ff057e24 */ /* 0x000fe200088e06ff */
[----:B------:R-:W5:Y:S01]  /*1fd0*/  S2UR UR6, SR_CgaCtaId ;  /* 0x00000000000679c3 */ /* 0x000f620000008800 */
[C---:B------:R-:W-:Y:S01]  /*1fe0*/  IMAD.WIDE.U32 R2, R115.reuse, UR12, R2 ;  /* 0x0000000c73027c25 */ /* 0x040fe2000f8e0002 */
[----:B------:R-:W-:Y:S02]  /*1ff0*/  ISETP.GE.AND P1, PT, R10, UR7, PT ;  /* 0x000000070a007c0c */ /* 0x000fe4000bf26270 */
[C---:B------:R-:W-:Y:S01]  /*2000*/  IADD3 R12, PT, PT, R115.reuse, 0x10, RZ ;  /* 0x00000010730c7810 */ /* 0x040fe20007ffe0ff */
[C---:B------:R-:W-:Y:S01]  /*2010*/  IMAD R3, R115.reuse, UR13, R3 ;  /* 0x0000000d73037c24 */ /* 0x040fe2000f8e0203 */
[----:B------:R-:W-:Y:S01]  /*2020*/  LOP3.LUT R250, R116, 0x40, RZ, 0xfc, !PT ;  /* 0x0000004074fa7812 */ /* 0x000fe200078efcff */
[----:B------:R-:W-:-:S04]  /*2030*/  IMAD.WIDE.U32 R4, R115, UR14, R4 ;  /* 0x0000000e73047c25 */ /* 0x000fc8000f8e0004 */
[C---:B--2---:R-:W-:Y:S02]  /*2040*/  IMAD R7, R6.reuse, UR8, RZ ;  /* 0x0000000806077c24 */ /* 0x044fe4000f8e02ff */
[----:B------:R-:W-:Y:S02]  /*2050*/  IMAD R6, R6, UR10, RZ ;  /* 0x0000000a06067c24 */ /* 0x000fe4000f8e02ff */
[----:B------:R-:W-:Y:S01]  /*2060*/  IMAD.WIDE.U32 R2, R0, UR10, R2 ;  /* 0x0000000a00027c25 */ /* 0x000fe2000f8e0002 */
[----:B------:R-:W-:-:S03]  /*2070*/  USHF.L.U64.HI UR10, UR14, 0x5, UR15 ;  /* 0x000000050e0a7899 */ /* 0x000fc6000801020f */
[----:B------:R-:W-:Y:S01]  /*2080*/  IMAD R8, R0, UR11, R6 ;  /* 0x0000000b00087c24 */ /* 0x000fe2000f8e0206 */
[----:B------:R-:W-:Y:S01]  /*2090*/  IADD3 R6, P0, PT, R116, UR32, RZ ;  /* 0x0000002074067c10 */ /* 0x000fe2000ff1e0ff */
[----:B------:R-:W-:Y:S02]  /*20a0*/  IMAD R9, R0, UR9, R7 ;  /* 0x0000000900097c24 */ /* 0x000fe4000f8e0207 */
[----:B------:R-:W-:Y:S02]  /*20b0*/  IMAD.IADD R3, R3, 0x1, R8 ;  /* 0x0000000103037824 */ /* 0x000fe400078e0208 */
[----:B------:R-:W-:Y:S01]  /*20c0*/  IMAD.X R7, RZ, RZ, UR31, P0 ;  /* 0x0000001fff077e24 */ /* 0x000fe200080e06ff */
[C---:B---3--:R-:W-:Y:S01]  /*20d0*/  LEA R15, P0, R2.reuse, UR16, 0x1 ;  /* 0x00000010020f7c11 */ /* 0x048fe2000f8008ff */
[C---:B------:R-:W-:Y:S01]  /*20e0*/  IMAD R5, R115.reuse, UR15, R5 ;  /* 0x0000000f73057c24 */ /* 0x040fe2000f8e0205 */
[----:B------:R-:W-:Y:S02]  /*20f0*/  USHF.L.U32 UR16, UR14, 0x5, URZ ;  /* 0x000000050e107899 */ /* 0x000fe400080006ff */
[----:B------:R-:W-:Y:S01]  /*2100*/  LEA.HI.X R14, R2, UR17, R3, 0x1, P0 ;  /* 0x00000011020e7c11 */ /* 0x000fe200080f0c03 */
[----:B------:R2:W-:Y:S01]  /*2110*/  STL [R1+0xc], R15 ;  /* 0x00000c0f01007387 */ /* 0x0005e20000100800 */
[----:B------:R-:W-:Y:S01]  /*2120*/  IMAD.WIDE.U32 R4, R0, UR8, R4 ;  /* 0x0000000800047c25 */ /* 0x000fe2000f8e0004 */
[----:B------:R-:W-:-:S02]  /*2130*/  ISETP.GE.AND P0, PT, R115, UR7, PT ;  /* 0x0000000773007c0c */ /* 0x000fc4000bf06270 */
[----:B------:R2:W-:Y:S01]  /*2140*/  STL [R1+0x8], R14 ;  /* 0x0000080e01007387 */ /* 0x0005e20000100800 */
[----:B----4-:R-:W-:Y:S01]  /*2150*/  IMAD.U32 R0, RZ, RZ, UR4 ;  /* 0x00000004ff007e24 */ /* 0x010fe2000f8e00ff */
[----:B------:R-:W-:Y:S01]  /*2160*/  IADD3 R5, PT, PT, R5, R9, RZ ;  /* 0x0000000905057210 */ /* 0x000fe20007ffe0ff */
[----:B------:R-:W-:Y:S01]  /*2170*/  UMOV UR4, 0x400 ;  /* 0x0000040000047882 */ /* 0x000fe20000000000 */
[----:B-1----:R-:W-:Y:S01]  /*2180*/  LEA R232, P4, R4, UR18, 0x1 ;  /* 0x0000001204e87c11 */ /* 0x002fe2000f8808ff */
[----:B------:R-:W-:Y:S01]  /*2190*/  IMAD.WIDE.U32 R10, R0, UR28, R6 ;  /* 0x0000001c000a7c25 */ /* 0x000fe2000f8e0006 */
[----:B------:R-:W-:Y:S01]  /*21a0*/  LOP3.LUT R0, R13, 0x1f8, RZ, 0xc0, !PT ;  /* 0x000001f80d007812 */ /* 0x000fe200078ec0ff */
[----:B-----5:R-:W-:Y:S01]  /*21b0*/  ULEA UR6, UR6, UR4, 0x18 ;  /* 0x0000000406067291 */ /* 0x020fe2000f8ec0ff */
[----:B------:R-:W-:Y:S01]  /*21c0*/  LEA.HI.X R231, R4, UR19, R5, 0x1, P4 ;  /* 0x0000001304e77c11 */ /* 0x000fe2000a0f0c05 */
[----:B------:R-:W-:Y:S01]  /*21d0*/  UIMAD.WIDE.U32 UR18, UR22, 0x80, URZ ;  /* 0x00000080161278a5 */ /* 0x000fe2000f8e00ff */
[----:B------:R-:W-:Y:S01]  /*21e0*/  LOP3.LUT R0, R0, 0x38, R22, 0x78, !PT ;  /* 0x0000003800007812 */ /* 0x000fe200078e7816 */
[----:B------:R-:W-:Y:S01]  /*21f0*/  IMAD.U32 R2, RZ, RZ, UR5 ;  /* 0x00000005ff027e24 */ /* 0x000fe2000f8e00ff */
[----:B------:R-:W-:Y:S01]  /*2200*/  ISETP.GE.AND P4, PT, R12, UR7, PT ;  /* 0x000000070c007c0c */ /* 0x000fe2000bf86270 */
[C---:B------:R-:W-:Y:S01]  /*2210*/  VIADD R6, R115.reuse, 0x50 ;  /* 0x0000005073067836 */ /* 0x040fe20000000000 */
[----:B------:R-:W-:Y:S01]  /*2220*/  LOP3.LUT R0, R0, 0x1e00, R13, 0xf8, !PT ;  /* 0x00001e0000007812 */ /* 0x000fe200078ef80d */
[----:B------:R-:W-:Y:S01]  /*2230*/  IMAD R9, R2, UR28, R11 ;  /* 0x0000001c02097c24 */ /* 0x000fe2000f8e020b */
[----:B------:R-:W-:-:S02]  /*2240*/  LOP3.LUT R16, R115, UR18, RZ, 0xfc, !PT ;  /* 0x0000001273107c12 */ /* 0x000fc4000f8efcff */
        /* <DEDUP_REMOVED lines=25> */
.L_x_1602:
[----:B------:R-:W-:Y:S05]  /*23e0*/  BSYNC.RECONVERGENT B0 ;  /* 0x0000000000007941 */ /* 0x000fea0003800200 */
.L_x_1601:
        /* <DEDUP_REMOVED lines=30> */
.L_x_1604:
[----:B------:R-:W-:Y:S05]  /*25d0*/  BSYNC.RECONVERGENT B0 ;  /* 0x0000000000007941 */ /* 0x000fea0003800200 */
.L_x_1603:
        /* <DEDUP_REMOVED lines=30> */
.L_x_1606:
[----:B------:R-:W-:Y:S05]  /*27c0*/  BSYNC.RECONVERGENT B0 ;  /* 0x0000000000007941 */ /* 0x000fea0003800200 */
.L_x_1605:
        /* <DEDUP_REMOVED lines=29> */
.L_x_1608:
[----:B------:R-:W-:Y:S05]  /*29a0*/  BSYNC.RECONVERGENT B0 ;  /* 0x0000000000007941 */ /* 0x000fea0003800200 */
.L_x_1607:
        /* <DEDUP_REMOVED lines=29> */
.L_x_1610:
[----:B------:R-:W-:Y:S05]  /*2b80*/  BSYNC.RECONVERGENT B0 ;  /* 0x0000000000007941 */ /* 0x000fea0003800200 */
.L_x_1609:
        /* <DEDUP_REMOVED lines=29> */
.L_x_1612:
[----:B------:R-:W-:Y:S05]  /*2d60*/  BSYNC.RECONVERGENT B0 ;  /* 0x0000000000007941 */ /* 0x000fea0003800200 */
.L_x_1611:
        /* <DEDUP_REMOVED lines=27> */
.L_x_1614:
[----:B------:R-:W-:Y:S05]  /*2f20*/  BSYNC.RECONVERGENT B0 ;  /* 0x0000000000007941 */ /* 0x000fea0003800200 */
.L_x_1613:
        /* <DEDUP_REMOVED lines=27> */
.L_x_1616:
[----:B------:R-:W-:Y:S05]  /*30e0*/  BSYNC.RECONVERGENT B0 ;  /* 0x0000000000007941 */ /* 0x000fea0003800200 */
.L_x_1615:
        /* <DEDUP_REMOVED lines=22> */
.L_x_1618:
[----:B------:R-:W-:Y:S05]  /*3250*/  BSYNC.RECONVERGENT B0 ;  /* 0x0000000000007941 */ /* 0x000fea0003800200 */
.L_x_1617:
        /* <DEDUP_REMOVED lines=21> */
.L_x_1620:
[----:B------:R-:W-:Y:S05]  /*33b0*/  BSYNC.RECONVERGENT B0 ;  /* 0x0000000000007941 */ /* 0x000fea0003800200 */
.L_x_1619:
[----:B------:R-:W5:Y:S01]  /*33c0*/  LDCU.64 UR8, c[0x0][0x538] ;  /* 0x0000a700ff0877ac */ /* 0x000f620008000a00 */
[----:B------:R-:W0:Y:S01]  /*33d0*/  LDGDEPBAR ;  /* 0x00000000000079af */ /* 0x000e220000000000 */
[----:B-----5:R-:W-:-:S04]  /*33e0*/  UISETP.NE.U32.AND UP1, UPT, UR8, URZ, UPT ;  /* 0x000000ff0800728c */ /* 0x020fc8000bf25070 */
[----:B------:R-:W-:Y:S01]  /*33f0*/  UISETP.NE.AND.EX UP1, UPT, UR9, URZ, UPT, UP1 ;  /* 0x000000ff0900728c */ /* 0x000fe2000bf25310 */
[--C-:B------:R-:W-:Y:S02]  /*3400*/  SHF.R.U32.HI R9, RZ, 0x1, R22.reuse ;  /* 0x00000001ff097819 */ /* 0x100fe40000011616 */
[----:B------:R-:W-:Y:S01]  /*3410*/  SHF.R.U32.HI R5, RZ, 0x2, R22 ;  /* 0x00000002ff057819 */ /* 0x000fe20000011616 */
[----:B------:R-:W-:Y:S01]  /*3420*/  USHF.L.U32 UR18, UR12, 0x5, URZ ;  /* 0x000000050c127899 */ /* 0x000fe200080006ff */
[C---:B------:R-:W-:Y:S01]  /*3430*/  IMAD.SHL.U32 R218, R22.reuse, 0x40, RZ ;  /* 0x0000004016da7824 */ /* 0x040fe200078e00ff */
[----:B------:R-:W-:Y:S01]  /*3440*/  PLOP3.LUT P0, PT, PT, PT, UP1, 0x80, 0x8 ;  /* 0x000000000008781c */ /* 0x000fe20003f0f018 */
[----:B------:R-:W-:Y:S01]  /*3450*/  IMAD.MOV.U32 R249, RZ, RZ, 0x20 ;  /* 0x00000020fff97424 */ /* 0x000fe200078e00ff */
[----:B------:R-:W-:Y:S01]  /*3460*/  LOP3.LUT P1, RZ, R22, 0x2, RZ, 0xc0, !PT ;  /* 0x0000000216ff7812 */ /* 0x000fe2000782c0ff */
[----:B------:R-:W-:-:S04]  /*3470*/  DEPBAR.LE SB0, 0x0 ;  /* 0x000080000000791a */ /* 0x000fc80000000000 */
        /* <DEDUP_REMOVED lines=9> */
[----:B------:R-:W-:-:S06]  /*3510*/  IMAD.U32 R3, RZ, RZ, UR9 ;  /* 0x00000009ff037e24 */ /* 0x000fcc000f8e00ff */
[----:B------:R1:W3:Y:S01]  /*3520*/  @P0 LDG.E R3, desc[UR24][R2.64] ;  /* 0x0000001802030981 */ /* 0x0002e2000c1e1900 */
[----:B-----5:R-:W3:Y:S01]  /*3530*/  @P0 MUFU.RCP R0, UR4 ;  /* 0x0000000400000d08 */ /* 0x020ee20008001000 */
[----:B------:R-:W-:Y:S01]  /*3540*/  LOP3.LUT R4, R9, 0x1f0, RZ, 0xc0, !PT ;  /* 0x000001f009047812 */ /* 0x000fe200078ec0ff */
[----:B------:R-:W-:Y:S01]  /*3550*/  USHF.L.U64.HI UR4, UR12, 0x5, UR13 ;  /* 0x000000050c047899 */ /* 0x000fe2000801020d */
[----:B------:R-:W-:Y:S01]  /*3560*/  LOP3.LUT R8, R218, 0x1c0, RZ, 0xc0, !PT ;  /* 0x000001c0da087812 */ /* 0x000fe200078ec0ff */
[----:B------:R-:W-:Y:S01]  /*3570*/  UIMAD.WIDE.U32 UR18, UR18, UR11, URZ ;  /* 0x0000000b121272a5 */ /* 0x000fe2000f8e00ff */
[----:B------:R-:W-:Y:S01]  /*3580*/  BSSY.RECONVERGENT B0, `(.L_x_1621) ;  /* 0x000002f000007945 */ /* 0x000fe20003800200 */
[----:B------:R-:W-:Y:S01]  /*3590*/  UIMAD UR4, UR4, UR11, URZ ;  /* 0x0000000b040472a4 */ /* 0x000fe2000f8e02ff */
[----:B------:R-:W-:Y:S01]  /*35a0*/  LOP3.LUT R8, R8, 0x38, R13, 0xf8, !PT ;  /* 0x0000003808087812 */ /* 0x000fe200078ef80d */
[----:B------:R-:W-:Y:S01]  /*35b0*/  UMOV UR5, URZ ;  /* 0x000000ff00057c82 */ /* 0x000fe20008000000 */
[----:B------:R-:W-:Y:S01]  /*35c0*/  LOP3.LUT R10, R218, 0x200, RZ, 0xc0, !PT ;  /* 0x00000200da0a7812 */ /* 0x000fe200078ec0ff */
[----:B------:R-:W-:Y:S01]  /*35d0*/  UIADD3 UR4, UPT, UPT, UR19, UR4, URZ ;  /* 0x0000000413047290 */ /* 0x000fe2000fffe0ff */
[----:B-1----:R-:W-:-:S05]  /*35e0*/  IMAD.U32 R2, RZ, RZ, UR29 ;  /* 0x0000001dff027e24 */ /* 0x002fca000f8e00ff */
[----:B------:R-:W-:Y:S02]  /*35f0*/  IADD3 R2, PT, PT, R4, 0x1, R2 ;  /* 0x0000000104027810 */ /* 0x000fe40007ffe002 */
[----:B------:R-:W-:-:S04]  /*3600*/  LOP3.LUT R4, R5, 0x7, RZ, 0xc0, !PT ;  /* 0x0000000705047812 */ /* 0x000fc800078ec0ff */
[----:B------:R-:W-:Y:S01]  /*3610*/  IADD3 R4, PT, PT, R2, -UR30, R4 ;  /* 0x8000001e02047c10 */ /* 0x000fe2000fffe004 */
[----:B------:R-:W-:-:S05]  /*3620*/  IMAD.U32 R2, RZ, RZ, UR26 ;  /* 0x0000001aff027e24 */ /* 0x000fca000f8e00ff */
[----:B------:R-:W-:Y:S01]  /*3630*/  IADD3 R112, PT, PT, R4, UR27, R2 ;  /* 0x0000001b04707c10 */ /* 0x000fe2000fffe002 */
[C---:B------:R-:W-:Y:S01]  /*3640*/  IMAD.SHL.U32 R4, R22.reuse, 0x2, RZ ;  /* 0x0000000216047824 */ /* 0x040fe200078e00ff */
[----:B------:R-:W-:-:S04]  /*3650*/  LOP3.LUT R2, R22, 0x8, RZ, 0xc0, !PT ;  /* 0x0000000816027812 */ /* 0x000fc800078ec0ff */
[----:B------:R-:W-:Y:S01]  /*3660*/  LOP3.LUT R117, R4, 0x6, RZ, 0xc0, !PT ;  /* 0x0000000604757812 */ /* 0x000fe200078ec0ff */
[----:B------:R-:W-:Y:S01]  /*3670*/  BAR.SYNC.DEFER_BLOCKING 0x0 ;  /* 0x0000000000007b1d */ /* 0x000fe20000010000 */
[----:B---3--:R-:W-:Y:S01]  /*3680*/  @P0 FMUL.FTZ R0, R3, R0 ;  /* 0x0000000003000220 */ /* 0x008fe20000410000 */
[----:B------:R-:W-:-:S04]  /*3690*/  IMAD.MOV.U32 R3, RZ, RZ, 0x10 ;  /* 0x00000010ff037424 */ /* 0x000fc800078e00ff */
[----:B------:R-:W-:Y:S01]  /*36a0*/  @P0 R2UR UR8, R0 ;  /* 0x00000000000802ca */ /* 0x000fe200000e0000 */
[C---:B------:R-:W-:Y:S01]  /*36b0*/  IMAD.SHL.U32 R0, R22.reuse, 0x20, RZ ;  /* 0x0000002016007824 */ /* 0x040fe200078e00ff */
[----:B------:R-:W-:Y:S02]  /*36c0*/  LOP3.LUT P0, RZ, R22, 0x4, RZ, 0xc0, !PT ;  /* 0x0000000416ff7812 */ /* 0x000fe4000780c0ff */
[----:B------:R-:W-:Y:S02]  /*36d0*/  SEL R3, R3, 0xfffffff0, !P1 ;  /* 0xfffffff003037807 */ /* 0x000fe40004800000 */
[----:B------:R-:W-:Y:S02]  /*36e0*/  LOP3.LUT R11, R0, 0x7c00, RZ, 0xc0, !PT ;  /* 0x00007c00000b7812 */ /* 0x000fe400078ec0ff */
[----:B------:R-:W-:-:S05]  /*36f0*/  SEL R113, R249, 0xffffffe0, !P0 ;  /* 0xffffffe0f9717807 */ /* 0x000fca0004000000 */
[----:B------:R-:W-:Y:S01]  /*3700*/  @UP1 UMOV UR5, UR8 ;  /* 0x0000000800051c82 */ /* 0x000fe20008000000 */
        /* <DEDUP_REMOVED lines=20> */
.L_x_1622:
[----:B------:R3:W-:Y:S04]  /*3850*/  STS.128 [R230+0xa000], RZ ;  /* 0x00a000ffe6007388 */ /* 0x0007e80000000c00 */
[----:B------:R3:W-:Y:S02]  /*3860*/  STS.128 [R230+0xb000], RZ ;  /* 0x00b000ffe6007388 */ /* 0x0007e40000000c00 */
.L_x_1623:
[----:B------:R-:W-:Y:S05]  /*3870*/  BSYNC.RECONVERGENT B0 ;  /* 0x0000000000007941 */ /* 0x000fea0003800200 */
.L_x_1621:
        /* <DEDUP_REMOVED lines=30> */
.L_x_1625:
[----:B------:R-:W-:Y:S05]  /*3a60*/  BSYNC.RECONVERGENT B0 ;  /* 0x0000000000007941 */ /* 0x000fea0003800200 */
.L_x_1624:
[----:B------:R-:W-:Y:S01]  /*3a70*/  LDSM.16.M88.4 R8, [R216] ;  /* 0x00000000d808783b */ /* 0x000fe20000000200 */
[----:B------:R-:W-:Y:S01]  /*3a80*/  IADD3 R226, PT, PT, R218, UR6, RZ ;  /* 0x00000006dae27c10 */ /* 0x000fe2000fffe0ff */
[----:B------:R-:W5:Y:S01]  /*3a90*/  LDCU UR4, c[0x0][0x50c] ;  /* 0x0000a180ff0477ac */ /* 0x000f620008000800 */
[C---:B------:R-:W-:Y:S01]  /*3aa0*/  LEA R28, R3.reuse, R216, 0x1 ;  /* 0x000000d8031c7211 */ /* 0x040fe200078e08ff */
[----:B------:R-:W2:Y:S01]  /*3ab0*/  LDSM.16.M88.4 R24, [R218+UR6+0x8000] ;  /* 0x00800006da18783b */ /* 0x000ea20008000200 */
[----:B------:R-:W-:Y:S01]  /*3ac0*/  LEA R29, R3, R226, 0x1 ;  /* 0x000000e2031d7211 */ /* 0x000fe200078e08ff */
[C---:B------:R-:W-:Y:S01]  /*3ad0*/  IMAD R0, R113.reuse, 0x2, R226 ;  /* 0x0000000271007824 */ /* 0x040fe200078e02e2 */
[----:B------:R-:W-:Y:S01]  /*3ae0*/  LEA R2, R113, R216, 0x1 ;  /* 0x000000d871027211 */ /* 0x000fe200078e08ff */
[----:B------:R-:W-:Y:S01]  /*3af0*/  LDSM.16.M88.4 R20, [R28] ;  /* 0x000000001c14783b */ /* 0x000fe20000000200 */
[----:B------:R-:W-:Y:S02]  /*3b00*/  UISETP.NE.AND UP1, UPT, UR23, 0x1, UPT ;  /* 0x000000011700788c */ /* 0x000fe4000bf25270 */
[C---:B------:R-:W-:Y:S01]  /*3b10*/  LEA R219, R3.reuse, R0, 0x1 ;  /* 0x0000000003db7211 */ /* 0x040fe200078e08ff */
[----:B------:R-:W-:Y:S01]  /*3b20*/  LDSM.16.M88.4 R52, [R29+0x8000] ;  /* 0x008000001d34783b */ /* 0x000fe20000000200 */
[----:B------:R-:W-:-:S03]  /*3b30*/  LEA R220, R3, R2, 0x1 ;  /* 0x0000000203dc7211 */ /* 0x000fc600078e08ff */
[----:B-1----:R-:W1:Y:S04]  /*3b40*/  LDSM.16.M88.4 R4, [R216+0x2000] ;  /* 0x00200000d804783b */ /* 0x002e680000000200 */
[----:B------:R-:W3:Y:S04]  /*3b50*/  LDSM.16.M88.4 R32, [R218+UR6+0x8800] ;  /* 0x00880006da20783b */ /* 0x000ee80008000200 */
[----:B------:R-:W-:Y:S04]  /*3b60*/  LDSM.16.M88.4 R64, [R0+0x8000] ;  /* 0x008000000040783b */ /* 0x000fe80000000200 */
[----:B------:R-:W4:Y:S04]  /*3b70*/  LDSM.16.M88.4 R40, [R2] ;  /* 0x000000000228783b */ /* 0x000f280000000200 */
[----:B------:R-:W5:Y:S04]  /*3b80*/  LDSM.16.M88.4 R16, [R28+0x2000] ;  /* 0x002000001c10783b */ /* 0x000f680000000200 */
[----:B------:R-:W5:Y:S04]  /*3b90*/  LDSM.16.M88.4 R48, [R29+0x8800] ;  /* 0x008800001d30783b */ /* 0x000f680000000200 */
[----:B------:R-:W-:Y:S01]  /*3ba0*/  LDSM.16.M88.4 R96, [R219+0x8000] ;  /* 0x00800000db60783b */ /* 0x000fe20000000200 */
[C---:B--2---:R-:W-:Y:S03]  /*3bb0*/  HMMA.16816.F32 R12, R8.reuse, R24, RZ ;  /* 0x00000018080c723c */ /* 0x044fe600000018ff */
[----:B------:R-:W2:Y:S04]  /*3bc0*/  LDSM.16.M88.4 R44, [R220] ;  /* 0x00000000dc2c783b */ /* 0x000ea80000000200 */
[----:B------:R-:W-:Y:S01]  /*3bd0*/  LDSM.16.M88.4 R104, [R218+UR6+0x9000] ;  /* 0x00900006da68783b */ /* 0x000fe20008000200 */
[----:B------:R-:W-:Y:S03]  /*3be0*/  HMMA.16816.F32 R88, R8, R26, RZ ;  /* 0x0000001a0858723c */ /* 0x000fe600000018ff */
[----:B------:R-:W-:Y:S04]  /*3bf0*/  LDSM.16.M88.4 R108, [R29+0x9000] ;  /* 0x009000001d6c783b */ /* 0x000fe80000000200 */
[----:B------:R-:W0:Y:S01]  /*3c00*/  LDGDEPBAR ;  /* 0x00000000000079af */ /* 0x000e220000000000 */
[----:B-1----:R-:W-:Y:S08]  /*3c10*/  HMMA.16816.F32 R60, R4, R24, RZ ;  /* 0x00000018043c723c */ /* 0x002ff000000018ff */
[----:B------:R-:W-:Y:S01]  /*3c20*/  HMMA.16816.F32 R36, R20, R52, R12 ;  /* 0x000000341424723c */ /* 0x000fe2000000180c */
[----:B------:R-:W1:Y:S07]  /*3c30*/  LDSM.16.M88.4 R12, [R2+0x2000] ;  /* 0x00200000020c783b */ /* 0x000e6e0000000200 */
[C---:B------:R-:W-:Y:S08]  /*3c40*/  HMMA.16816.F32 R76, R4.reuse, R26, RZ ;  /* 0x0000001a044c723c */ /* 0x040ff000000018ff */
[C---:B---3--:R-:W-:Y:S08]  /*3c50*/  HMMA.16816.F32 R72, R4.reuse, R32, RZ ;  /* 0x000000200448723c */ /* 0x048ff000000018ff */
[----:B------:R-:W-:Y:S01]  /*3c60*/  HMMA.16816.F32 R68, R4, R34, RZ ;  /* 0x000000220444723c */ /* 0x000fe200000018ff */
[----:B------:R-:W-:Y:S07]  /*3c70*/  LDSM.16.M88.4 R4, [R220+0x2000] ;  /* 0x00200000dc04783b */ /* 0x000fee0000000200 */
[C---:B------:R-:W-:Y:S08]  /*3c80*/  HMMA.16816.F32 R56, R8.reuse, R32, RZ ;  /* 0x000000200838723c */ /* 0x040ff000000018ff */
[----:B------:R-:W-:Y:S01]  /*3c90*/  HMMA.16816.F32 R92, R8, R34, RZ ;  /* 0x00000022085c723c */ /* 0x000fe200000018ff */
[----:B------:R-:W3:Y:S04]  /*3ca0*/  LDSM.16.M88.4 R8, [R0+0x8800] ;  /* 0x008800000008783b */ /* 0x000ee80000000200 */
[----:B------:R-:W-:Y:S03]  /*3cb0*/  LDSM.16.M88.4 R32, [R28+0x4000] ;  /* 0x004000001c20783b */ /* 0x000fe60000000200 */
[----:B----4-:R-:W-:Y:S01]  /*3cc0*/  HMMA.16816.F32 R24, R40, R64, R36 ;  /* 0x000000402818723c */ /* 0x010fe20000001824 */
[----:B------:R-:W4:Y:S07]  /*3cd0*/  LDSM.16.M88.4 R36, [R216+0x4000] ;  /* 0x00400000d824783b */ /* 0x000f2e0000000200 */
[C---:B-----5:R-:W-:Y:S08]  /*3ce0*/  HMMA.16816.F32 R60, R16.reuse, R52, R60 ;  /* 0x00000034103c723c */ /* 0x060ff0000000183c */
[C---:B------:R-:W-:Y:S08]  /*3cf0*/  HMMA.16816.F32 R84, R16.reuse, R54, R76 ;  /* 0x000000361054723c */ /* 0x040ff0000000184c */
[C---:B------:R-:W-:Y:S08]  /*3d00*/  HMMA.16816.F32 R80, R16.reuse, R48, R72 ;  /* 0x000000301050723c */ /* 0x040ff00000001848 */
[----:B------:R-:W-:Y:S08]  /*3d10*/  HMMA.16816.F32 R76, R16, R50, R68 ;  /* 0x00000032104c723c */ /* 0x000ff00000001844 */
[----:B------:R-:W-:Y:S01]  /*3d20*/  HMMA.16816.F32 R100, R20, R48, R56 ;  /* 0x000000301464723c */ /* 0x000fe20000001838 */
[----:B------:R-:W5:Y:S07]  /*3d30*/  LDSM.16.M88.4 R56, [R219+0x8800] ;  /* 0x00880000db38783b */ /* 0x000f6e0000000200 */
[----:B--2---:R-:W-:Y:S01]  /*3d40*/  HMMA.16816.F32 R16, R44, R96, R24 ;  /* 0x000000602c10723c */ /* 0x004fe20000001818 */
[----:B------:R-:W2:Y:S07]  /*3d50*/  LDSM.16.M88.4 R24, [R216+0x6000] ;  /* 0x00600000d818783b */ /* 0x000eae0000000200 */
[----:B-1----:R-:W-:Y:S08]  /*3d60*/  HMMA.16816.F32 R72, R12, R64, R60 ;  /* 0x000000400c48723c */ /* 0x002ff0000000183c */
[C---:B------:R-:W-:Y:S08]  /*3d70*/  HMMA.16816.F32 R88, R20.reuse, R54, R88 ;  /* 0x000000361458723c */ /* 0x040ff00000001858 */
[----:B------:R-:W-:Y:S01]  /*3d80*/  HMMA.16816.F32 R68, R20, R50, R92 ;  /* 0x000000321444723c */ /* 0x000fe2000000185c */
[----:B------:R-:W1:Y:S04]  /*3d90*/  LDSM.16.M88.4 R48, [R218+UR6+0x9800] ;  /* 0x00980006da30783b */ /* 0x000e680008000200 */
[----:B------:R-:W1:Y:S03]  /*3da0*/  LDSM.16.M88.4 R20, [R28+0x6000] ;  /* 0x006000001c14783b */ /* 0x000e660000000200 */
[C---:B------:R-:W-:Y:S01]  /*3db0*/  HMMA.16816.F32 R60, R12.reuse, R66, R84 ;  /* 0x000000420c3c723c */ /* 0x040fe20000001854 */
[----:B------:R-:W-:Y:S04]  /*3dc0*/  LDSM.16.M88.4 R84, [R0+0x9000] ;  /* 0x009000000054783b */ /* 0x000fe80000000200 */
[----:B------:R-:W-:Y:S03]  /*3dd0*/  LDSM.16.M88.4 R28, [R29+0x9800] ;  /* 0x009800001d1c783b */ /* 0x000fe60000000200 */
[C---:B---3--:R-:W-:Y:S08]  /*3de0*/  HMMA.16816.F32 R80, R12.reuse, R8, R80 ;  /* 0x000000080c50723c */ /* 0x048ff00000001850 */
[----:B------:R-:W-:Y:S08]  /*3df0*/  HMMA.16816.F32 R52, R12, R10, R76 ;  /* 0x0000000a0c34723c */ /* 0x000ff0000000184c */
[----:B----4-:R-:W-:Y:S01]  /*3e00*/  HMMA.16816.F32 R12, R36, R104, R16 ;  /* 0x00000068240c723c */ /* 0x010fe20000001810 */
[----:B------:R-:W3:Y:S07]  /*3e10*/  LDSM.16.M88.4 R16, [R2+0x4000] ;  /* 0x004000000210783b */ /* 0x000eee0000000200 */
[----:B------:R-:W-:Y:S08]  /*3e20*/  HMMA.16816.F32 R72, R4, R96, R72 ;  /* 0x000000600448723c */ /* 0x000ff00000001848 */
[C---:B------:R-:W-:Y:S08]  /*3e30*/  HMMA.16816.F32 R88, R40.reuse, R66, R88 ;  /* 0x000000422858723c */ /* 0x040ff00000001858 */
[C---:B------:R-:W-:Y:S08]  /*3e40*/  HMMA.16816.F32 R76, R40.reuse, R8, R100 ;  /* 0x00000008284c723c */ /* 0x040ff00000001864 */
[----:B------:R-:W-:Y:S01]  /*3e50*/  HMMA.16816.F32 R68, R40, R10, R68 ;  /* 0x0000000a2844723c */ /* 0x000fe20000001844 */
[----:B------:R-:W-:Y:S07]  /*3e60*/  LDSM.16.M88.4 R8, [R2+0x6000] ;  /* 0x006000000208783b */ /* 0x000fee0000000200 */
[C---:B------:R-:W-:Y:S08]  /*3e70*/  HMMA.16816.F32 R64, R4.reuse, R98, R60 ;  /* 0x000000620440723c */ /* 0x040ff0000000183c */
[C---:B-----5:R-:W-:Y:S01]  /*3e80*/  HMMA.16816.F32 R60, R4.reuse, R56, R80 ;  /* 0x00000038043c723c */ /* 0x060fe20000001850 */
[----:B------:R-:W-:Y:S07]  /*3e90*/  LDSM.16.M88.4 R80, [R219+0x9000] ;  /* 0x00900000db50783b */ /* 0x000fee0000000200 */
[----:B------:R-:W-:Y:S08]  /*3ea0*/  HMMA.16816.F32 R40, R4, R58, R52 ;  /* 0x0000003a0428723c */ /* 0x000ff00000001834 */
[----:B------:R-:W-:Y:S01]  /*3eb0*/  HMMA.16816.F32 R4, R32, R108, R12 ;  /* 0x0000006c2004723c */ /* 0x000fe2000000180c */
[----:B------:R-:W4:Y:S07]  /*3ec0*/  LDSM.16.M88.4 R12, [R220+0x4000] ;  /* 0x00400000dc0c783b */ /* 0x000f2e0000000200 */
[----:B--2---:R-:W-:Y:S08]  /*3ed0*/  HMMA.16816.F32 R52, R24, R104, R72 ;  /* 0x000000681834723c */ /* 0x004ff00000001848 */
[C---:B------:R-:W-:Y:S08]  /*3ee0*/  HMMA.16816.F32 R72, R44.reuse, R98, R88 ;  /* 0x000000622c48723c */ /* 0x040ff00000001858 */
[C---:B------:R-:W-:Y:S08]  /*3ef0*/  HMMA.16816.F32 R76, R44.reuse, R56, R76 ;  /* 0x000000382c4c723c */ /* 0x040ff0000000184c */
[----:B------:R-:W-:Y:S08]  /*3f00*/  HMMA.16816.F32 R68, R44, R58, R68 ;  /* 0x0000003a2c44723c */ /* 0x000ff00000001844 */
[C---:B------:R-:W-:Y:S08]  /*3f10*/  HMMA.16816.F32 R64, R24.reuse, R106, R64 ;  /* 0x0000006a1840723c */ /* 0x040ff00000001840 */
[C---:B-1----:R-:W-:Y:S08]  /*3f20*/  HMMA.16816.F32 R60, R24.reuse, R48, R60 ;  /* 0x00000030183c723c */ /* 0x042ff0000000183c */
[----:B------:R-:W-:Y:S08]  /*3f30*/  HMMA.16816.F32 R40, R24, R50, R40 ;  /* 0x000000321828723c */ /* 0x000ff00000001828 */
[----:B------:R-:W-:Y:S08]  /*3f40*/  HMMA.16816.F32 R44, R20, R108, R52 ;  /* 0x0000006c142c723c */ /* 0x000ff00000001834 */
[----:B---3--:R-:W-:Y:S01]  /*3f50*/  HMMA.16816.F32 R24, R16, R84, R4 ;  /* 0x000000541018723c */ /* 0x008fe20000001804 */
[----:B------:R-:W1:Y:S07]  /*3f60*/  LDSM.16.M88.4 R4, [R220+0x6000] ;  /* 0x00600000dc04783b */ /* 0x000e6e0000000200 */
[C---:B------:R-:W-:Y:S08]  /*3f70*/  HMMA.16816.F32 R52, R36.reuse, R106, R72 ;  /* 0x0000006a2434723c */ /* 0x040ff00000001848 */
[C---:B------:R-:W-:Y:S08]  /*3f80*/  HMMA.16816.F32 R56, R36.reuse, R48, R76 ;  /* 0x000000302438723c */ /* 0x040ff0000000184c */
[----:B------:R-:W-:Y:S08]  /*3f90*/  HMMA.16816.F32 R48, R36, R50, R68 ;  /* 0x000000322430723c */ /* 0x000ff00000001844 */
[C---:B------:R-:W-:Y:S08]  /*3fa0*/  HMMA.16816.F32 R64, R20.reuse, R110, R64 ;  /* 0x0000006e1440723c */ /* 0x040ff00000001840 */
[C---:B------:R-:W-:Y:S08]  /*3fb0*/  HMMA.16816.F32 R60, R20.reuse, R28, R60 ;  /* 0x0000001c143c723c */ /* 0x040ff0000000183c */
[----:B------:R-:W-:Y:S08]  /*3fc0*/  HMMA.16816.F32 R68, R20, R30, R40 ;  /* 0x0000001e1444723c */ /* 0x000ff00000001828 */
[----:B----4-:R-:W-:Y:S01]  /*3fd0*/  HMMA.16816.F32 R40, R12, R80, R24 ;  /* 0x000000500c28723c */ /* 0x010fe20000001818 */
[----:B------:R2:W3:Y:S07]  /*3fe0*/  LDSM.16.M88.4 R24, [R0+0x9800] ;  /* 0x009800000018783b */ /* 0x0004ee0000000200 */
[----:B------:R-:W-:Y:S08]  /*3ff0*/  HMMA.16816.F32 R20, R32, R110, R52 ;  /* 0x0000006e2014723c */ /* 0x000ff00000001834 */
[----:B------:R-:W-:Y:S08]  /*4000*/  HMMA.16816.F32 R36, R8, R84, R44 ;  /* 0x000000540824723c */ /* 0x000ff0000000182c */
[----:B------:R-:W-:Y:S01]  /*4010*/  HMMA.16816.F32 R56, R32, R28, R56 ;  /* 0x0000001c2038723c */ /* 0x000fe20000001838 */
[----:B--2---:R-:W-:-:S04]  /*4020*/  FMUL.FTZ R0, R40, UR4 ;  /* 0x0000000428007c20 */ /* 0x004fc80008410000 */
[----:B------:R2:W-:Y:S03]  /*4030*/  MUFU.TANH R73, R0 ;  /* 0x0000000000497308 */ /* 0x0005e60000002400 */
[----:B------:R-:W-:Y:S08]  /*4040*/  HMMA.16816.F32 R48, R32, R30, R48 ;  /* 0x0000001e2030723c */ /* 0x000ff00000001830 */
[----:B------:R-:W-:Y:S01]  /*4050*/  HMMA.16816.F32 R28, R16, R86, R20 ;  /* 0x00000056101c723c */ /* 0x000fe20000001814 */
[----:B------:R-:W4:Y:S01]  /*4060*/  LDSM.16.M88.4 R20, [R219+0x9800] ;  /* 0x00980000db14783b */ /* 0x000f220000000200 */
[----:B------:R-:W-:-:S04]  /*4070*/  DEPBAR.LE SB0, 0x0 ;  /* 0x000080000000791a */ /* 0x000fc80000000000 */
[----:B--2---:R-:W-:Y:S02]  /*4080*/  FMUL.FTZ R0, R41, UR4 ;  /* 0x0000000429007c20 */ /* 0x004fe40008410000 */
[----:B-1----:R-:W-:Y:S02]  /*4090*/  HMMA.16816.F32 R36, R4, R80, R36 ;  /* 0x000000500424723c */ /* 0x002fe40000001824 */
[----:B------:R1:W-:Y:S06]  /*40a0*/  MUFU.TANH R72, R0 ;  /* 0x0000000000487308 */ /* 0x0003ec0000002400 */
[C---:B------:R-:W-:Y:S08]  /*40b0*/  HMMA.16816.F32 R32, R8.reuse, R86, R64 ;  /* 0x000000560820723c */ /* 0x040ff00000001840 */
[----:B---3--:R-:W-:Y:S01]  /*40c0*/  HMMA.16816.F32 R44, R8, R24, R60 ;  /* 0x00000018082c723c */ /* 0x008fe2000000183c */
[----:B-1----:R-:W-:-:S02]  /*40d0*/  FMUL.FTZ R0, R42, UR4 ;  /* 0x000000042a007c20 */ /* 0x002fc40008410000 */
[----:B------:R-:W-:Y:S01]  /*40e0*/  FMUL.FTZ R39, R39, UR4 ;  /* 0x0000000427277c20 */ /* 0x000fe20008410000 */
[----:B------:R-:W-:Y:S01]  /*40f0*/  FMUL.FTZ R38, R38, UR4 ;  /* 0x0000000426267c20 */ /* 0x000fe20008410000 */
[----:B------:R1:W-:Y:S07]  /*4100*/  MUFU.TANH R74, R0 ;  /* 0x00000000004a7308 */ /* 0x0003ee0000002400 */
[----:B------:R-:W-:Y:S01]  /*4110*/  HMMA.16816.F32 R32, R4, R82, R32 ;  /* 0x000000520420723c */ /* 0x000fe20000001820 */
[----:B------:R-:W-:Y:S08]  /*4120*/  MUFU.TANH R39, R39 ;  /* 0x0000002700277308 */ /* 0x000ff00000002400 */
[----:B------:R-:W-:Y:S01]  /*4130*/  MUFU.TANH R52, R38 ;  /* 0x0000002600347308 */ /* 0x000fe20000002400 */
[----:B-1----:R-:W-:-:S02]  /*4140*/  FMUL.FTZ R0, R43, UR4 ;  /* 0x000000042b007c20 */ /* 0x002fc40008410000 */
[----:B------:R-:W-:Y:S05]  /*4150*/  HMMA.16816.F32 R40, R12, R82, R28 ;  /* 0x000000520c28723c */ /* 0x000fea000000181c */
[----:B------:R1:W-:Y:S02]  /*4160*/  MUFU.TANH R64, R0 ;  /* 0x0000000000407308 */ /* 0x0003e40000002400 */
[----:B------:R-:W-:Y:S01]  /*4170*/  FMUL.FTZ R33, R33, UR4 ;  /* 0x0000000421217c20 */ /* 0x000fe20008410000 */
[----:B------:R-:W-:Y:S01]  /*4180*/  FMUL.FTZ R32, R32, UR4 ;  /* 0x0000000420207c20 */ /* 0x000fe20008410000 */
[----:B------:R-:W-:Y:S01]  /*4190*/  HMMA.16816.F32 R28, R8, R26, R68 ;  /* 0x0000001a081c723c */ /* 0x000fe20000001844 */
[----:B------:R-:W-:-:S07]  /*41a0*/  FMUL.FTZ R2, R34, UR4 ;  /* 0x0000000422027c20 */ /* 0x000fce0008410000 */
[----:B------:R-:W-:Y:S01]  /*41b0*/  HMMA.16816.F32 R8, R16, R24, R56 ;  /* 0x000000181008723c */ /* 0x000fe20000001838 */
[----:B-1----:R-:W-:-:S07]  /*41c0*/  FMUL.FTZ R0, R36, UR4 ;  /* 0x0000000424007c20 */ /* 0x002fce0008410000 */
[----:B------:R-:W-:Y:S01]  /*41d0*/  HMMA.16816.F32 R24, R16, R26, R48 ;  /* 0x0000001a1018723c */ /* 0x000fe20000001830 */
[----:B------:R1:W-:Y:S11]  /*41e0*/  MUFU.TANH R53, R0 ;  /* 0x0000000000357308 */ /* 0x0003f60000002400 */
[----:B----4-:R-:W-:Y:S01]  /*41f0*/  HMMA.16816.F32 R16, R12, R20, R8 ;  /* 0x000000140c10723c */ /* 0x010fe20000001808 */
[----:B-1----:R-:W-:-:S07]  /*4200*/  FMUL.FTZ R0, R37, UR4 ;  /* 0x0000000425007c20 */ /* 0x002fce0008410000 */
[----:B------:R-:W-:Y:S01]  /*4210*/  HMMA.16816.F32 R8, R4, R20, R44 ;  /* 0x000000140408723c */ /* 0x000fe2000000182c */
[----:B------:R-:W-:Y:S01]  /*4220*/  MUFU.TANH R21, R32 ;  /* 0x0000002000157308 */ /* 0x000fe20000002400 */
[----:B------:R-:W-:-:S06]  /*4230*/  FMUL.FTZ R44, R43, UR4 ;  /* 0x000000042b2c7c20 */ /* 0x000fcc0008410000 */
[-C--:B------:R-:W-:Y:S01]  /*4240*/  HMMA.16816.F32 R4, R4, R22.reuse, R28 ;  /* 0x000000160404723c */ /* 0x080fe2000000181c */
[----:B------:R1:W-:Y:S02]  /*4250*/  MUFU.TANH R36, R0 ;  /* 0x0000000000247308 */ /* 0x0003e40000002400 */
[----:B------:R-:W-:Y:S01]  /*4260*/  FMUL.FTZ R45, R16, UR4 ;  /* 0x00000004102d7c20 */ /* 0x000fe20008410000 */
[----:B------:R-:W-:Y:S02]  /*4270*/  IMAD.U32 R16, RZ, RZ, UR26 ;  /* 0x0000001aff107e24 */ /* 0x000fe4000f8e00ff */
[----:B------:R-:W-:Y:S01]  /*4280*/  FMUL.FTZ R48, R18, UR4 ;  /* 0x0000000412307c20 */ /* 0x000fe20008410000 */
[----:B------:R-:W-:Y:S01]  /*4290*/  FMUL.FTZ R46, R17, UR4 ;  /* 0x00000004112e7c20 */ /* 0x000fe20008410000 */
[----:B------:R-:W-:Y:S01]  /*42a0*/  FMUL.FTZ R49, R19, UR4 ;  /* 0x0000000413317c20 */ /* 0x000fe20008410000 */
[----:B------:R-:W-:Y:S01]  /*42b0*/  HMMA.16816.F32 R12, R12, R22, R24 ;  /* 0x000000160c0c723c */ /* 0x000fe20000001818 */
[----:B------:R2:W-:Y:S01]  /*42c0*/  MUFU.TANH R31, R33 ;  /* 0x00000021001f7308 */ /* 0x0005e20000002400 */
[----:B------:R-:W-:Y:S01]  /*42d0*/  FMUL.FTZ R8, R8, UR4 ;  /* 0x0000000408087c20 */ /* 0x000fe20008410000 */
[----:B------:R-:W-:-:S06]  /*42e0*/  FMUL.FTZ R9, R9, UR4 ;  /* 0x0000000409097c20 */ /* 0x000fcc0008410000 */
[----:B------:R-:W-:Y:S01]  /*42f0*/  MUFU.TANH R22, R8 ;  /* 0x0000000800167308 */ /* 0x000fe20000002400 */
[----:B-1----:R-:W-:Y:S01]  /*4300*/  FMUL.FTZ R0, R40, UR4 ;  /* 0x0000000428007c20 */ /* 0x002fe20008410000 */
[----:B------:R-:W-:Y:S01]  /*4310*/  FMUL.FTZ R4, R4, UR4 ;  /* 0x0000000404047c20 */ /* 0x000fe20008410000 */
[----:B------:R-:W-:Y:S01]  /*4320*/  FMUL.FTZ R30, R6, UR4 ;  /* 0x00000004061e7c20 */ /* 0x000fe20008410000 */
[----:B------:R-:W-:Y:S01]  /*4330*/  FMUL.FTZ R29, R5, UR4 ;  /* 0x00000004051d7c20 */ /* 0x000fe20008410000 */
[----:B------:R-:W-:-:S03]  /*4340*/  FMUL.FTZ R32, R7, UR4 ;  /* 0x0000000407207c20 */ /* 0x000fc60008410000 */
[----:B------:R1:W-:Y:S01]  /*4350*/  MUFU.TANH R55, R0 ;  /* 0x0000000000377308 */ /* 0x0003e20000002400 */
[----:B--2---:R-:W-:Y:S01]  /*4360*/  FMUL.FTZ R33, R10, UR4 ;  /* 0x000000040a217c20 */ /* 0x004fe20008410000 */
[----:B------:R-:W-:Y:S01]  /*4370*/  FMUL.FTZ R34, R12, UR4 ;  /* 0x000000040c227c20 */ /* 0x000fe20008410000 */
[----:B------:R-:W-:Y:S01]  /*4380*/  FMUL.FTZ R37, R14, UR4 ;  /* 0x000000040e257c20 */ /* 0x000fe20008410000 */
[C-C-:B------:R-:W-:Y:S01]  /*4390*/  VIADDMNMX R14, R112.reuse, 0x40, R16.reuse, PT ;  /* 0x00000040700e7846 */ /* 0x140fe20003800110 */
[----:B------:R-:W-:Y:S01]  /*43a0*/  FMUL.FTZ R43, R13, UR4 ;  /* 0x000000040d2b7c20 */ /* 0x000fe20008410000 */
[C---:B------:R-:W-:Y:S01]  /*43b0*/  VIADDMNMX R13, R112.reuse, 0x48, R16, PT ;  /* 0x00000048700d7846 */ /* 0x040fe20003800110 */
[----:B------:R-:W-:Y:S01]  /*43c0*/  FMUL.FTZ R47, R15, UR4 ;  /* 0x000000040f2f7c20 */ /* 0x000fe20008410000 */
[----:B------:R-:W2:Y:S01]  /*43d0*/  MUFU.TANH R10, R4 ;  /* 0x00000004000a7308 */ /* 0x000ea20000002400 */
[----:B------:R-:W-:-:S07]  /*43e0*/  VIMNMX R15, PT, PT, R112, UR26, PT ;  /* 0x0000001a700f7c48 */ /* 0x000fce000bfe0100 */
[----:B------:R-:W3:Y:S01]  /*43f0*/  MUFU.TANH R28, R9 ;  /* 0x00000009001c7308 */ /* 0x000ee20000002400 */
[----:B-1----:R-:W-:-:S07]  /*4400*/  FMUL.FTZ R0, R41, UR4 ;  /* 0x0000000429007c20 */ /* 0x002fce0008410000 */
[----:B------:R1:W4:Y:S08]  /*4410*/  MUFU.TANH R51, R0 ;  /* 0x0000000000337308 */ /* 0x0003300000002400 */
[----:B------:R-:W2:Y:S08]  /*4420*/  MUFU.TANH R33, R33 ;  /* 0x0000002100217308 */ /* 0x000eb00000002400 */
[----:B------:R-:W2:Y:S01]  /*4430*/  MUFU.TANH R29, R29 ;  /* 0x0000001d001d7308 */ /* 0x000ea20000002400 */
[----:B-1----:R-:W-:-:S07]  /*4440*/  FMUL.FTZ R0, R42, UR4 ;  /* 0x000000042a007c20 */ /* 0x002fce0008410000 */
[----:B------:R1:W1:Y:S08]  /*4450*/  MUFU.TANH R50, R0 ;  /* 0x0000000000327308 */ /* 0x0002700000002400 */
[----:B------:R-:W2:Y:S08]  /*4460*/  MUFU.TANH R42, R2 ;  /* 0x00000002002a7308 */ /* 0x000eb00000002400 */
[----:B------:R-:W2:Y:S01]  /*4470*/  MUFU.TANH R30, R30 ;  /* 0x0000001e001e7308 */ /* 0x000ea20000002400 */
[----:B-1----:R-:W-:Y:S01]  /*4480*/  FMUL.FTZ R0, R35, UR4 ;  /* 0x0000000423007c20 */ /* 0x002fe20008410000 */
[----:B------:R-:W-:-:S06]  /*4490*/  FMUL.FTZ R35, R11, UR4 ;  /* 0x000000040b237c20 */ /* 0x000fcc0008410000 */
[----:B------:R1:W1:Y:S08]  /*44a0*/  MUFU.TANH R40, R0 ;  /* 0x0000000000287308 */ /* 0x0002700000002400 */
[----:B------:R-:W2:Y:S01]  /*44b0*/  MUFU.TANH R35, R35 ;  /* 0x0000002300237308 */ /* 0x000ea20000002400 */
[----:B-1----:R-:W-:-:S04]  /*44c0*/  MOV R0, UR11 ;  /* 0x0000000b00007c02 */ /* 0x002fc80008000f00 */
[----:B------:R-:W-:-:S04]  /*44d0*/  LEA R0, R0, R117, 0x5 ;  /* 0x0000007500007211 */ /* 0x000fc800078e28ff */
[C---:B------:R-:W-:Y:S01]  /*44e0*/  IADD3 R6, PT, PT, R0.reuse, 0x18, RZ ;  /* 0x0000001800067810 */ /* 0x040fe20007ffe0ff */
[C---:B------:R-:W-:Y:S01]  /*44f0*/  VIADD R4, R0.reuse, 0x8 ;  /* 0x0000000800047836 */ /* 0x040fe20000000000 */
[----:B------:R-:W-:Y:S02]  /*4500*/  IADD3 R5, PT, PT, R0, 0x1, RZ ;  /* 0x0000000100057810 */ /* 0x000fe40007ffe0ff */
[----:B------:R-:W-:Y:S02]  /*4510*/  I2FP.F32.U32 R12, R6 ;  /* 0x00000006000c7245 */ /* 0x000fe40000201000 */
[----:B------:R-:W-:Y:S02]  /*4520*/  I2FP.F32.U32 R11, R5 ;  /* 0x00000005000b7245 */ /* 0x000fe40000201000 */
[----:B------:R-:W-:Y:S01]  /*4530*/  ISETP.GE.AND P4, PT, R6, R14, PT ;  /* 0x0000000e0600720c */ /* 0x000fe20003f86270 */
[----:B--2---:R-:W-:Y:S01]  /*4540*/  FFMA.FTZ R10, R12, UR5, R10 ;  /* 0x000000050c0a7c23 */ /* 0x004fe2000801000a */
[----:B------:R-:W-:Y:S01]  /*4550*/  IADD3 R2, PT, PT, R0, 0x9, RZ ;  /* 0x0000000900027810 */ /* 0x000fe20007ffe0ff */
[----:B------:R-:W-:Y:S01]  /*4560*/  FFMA.FTZ R18, R11, UR5, R39 ;  /* 0x000000050b127c23 */ /* 0x000fe20008010027 */
[----:B------:R-:W-:Y:S01]  /*4570*/  ISETP.GE.AND P3, PT, R5, R13, PT ;  /* 0x0000000d0500720c */ /* 0x000fe20003f66270 */
[----:B------:R-:W-:Y:S01]  /*4580*/  FFMA.FTZ R17, R11, UR5, R36 ;  /* 0x000000050b117c23 */ /* 0x000fe20008010024 */
[----:B------:R-:W-:-:S02]  /*4590*/  FSEL R62, R10, -INF , !P4 ;  /* 0xff8000000a3e7808 */ /* 0x000fc40006000000 */
[----:B------:R-:W-:Y:S02]  /*45a0*/  I2FP.F32.U32 R10, R4 ;  /* 0x00000004000a7245 */ /* 0x000fe40000201000 */
[----:B------:R-:W-:Y:S02]  /*45b0*/  I2FP.F32.U32 R20, R2 ;  /* 0x0000000200147245 */ /* 0x000fe40000201000 */
[----:B------:R-:W-:Y:S01]  /*45c0*/  IADD3 R7, PT, PT, R0, 0x10, RZ ;  /* 0x0000001000077810 */ /* 0x000fe20007ffe0ff */
[----:B------:R-:W-:Y:S01]  /*45d0*/  FFMA.FTZ R21, R10, UR5, R21 ;  /* 0x000000050a157c23 */ /* 0x000fe20008010015 */
[----:B------:R-:W-:Y:S02]  /*45e0*/  ISETP.GE.AND P6, PT, R5, R14, PT ;  /* 0x0000000e0500720c */ /* 0x000fe40003fc6270 */
[----:B------:R-:W-:Y:S01]  /*45f0*/  FSEL R41, R18, -INF , !P3 ;  /* 0xff80000012297808 */ /* 0x000fe20005800000 */
[----:B------:R-:W-:Y:S01]  /*4600*/  FFMA.FTZ R18, R20, UR5, R31 ;  /* 0x0000000514127c23 */ /* 0x000fe2000801001f */
[----:B------:R-:W-:-:S02]  /*4610*/  FSEL R36, R17, -INF , !P6 ;  /* 0xff80000011247808 */ /* 0x000fc40007000000 */
[----:B------:R-:W-:Y:S02]  /*4620*/  I2FP.F32.U32 R19, R7 ;  /* 0x0000000700137245 */ /* 0x000fe40000201000 */
[----:B------:R-:W-:Y:S02]  /*4630*/  I2FP.F32.U32 R26, R0 ;  /* 0x00000000001a7245 */ /* 0x000fe40000201000 */
[-C--:B------:R-:W-:Y:S01]  /*4640*/  ISETP.GE.AND P4, PT, R4, R14.reuse, PT ;  /* 0x0000000e0400720c */ /* 0x080fe20003f86270 */
[----:B------:R-:W-:Y:S01]  /*4650*/  FFMA.FTZ R17, R19, UR5, R22 ;  /* 0x0000000513117c23 */ /* 0x000fe20008010016 */
[----:B------:R-:W-:Y:S01]  /*4660*/  BAR.SYNC.DEFER_BLOCKING 0x0 ;  /* 0x0000000000007b1d */ /* 0x000fe20000010000 */
[----:B------:R-:W-:Y:S02]  /*4670*/  ISETP.GE.AND P6, PT, R2, R14, PT ;  /* 0x0000000e0200720c */ /* 0x000fe40003fc6270 */
[----:B------:R-:W-:Y:S02]  /*4680*/  IADD3 R9, PT, PT, R0, 0x11, RZ ;  /* 0x0000001100097810 */ /* 0x000fe40007ffe0ff */
[----:B------:R-:W-:Y:S01]  /*4690*/  FSEL R38, R21, -INF , !P4 ;  /* 0xff80000015267808 */ /* 0x000fe20006000000 */
[----:B------:R-:W-:Y:S01]  /*46a0*/  FFMA.FTZ R21, R26, UR5, R53 ;  /* 0x000000051a157c23 */ /* 0x000fe20008010035 */
[----:B------:R-:W-:-:S02]  /*46b0*/  FSEL R39, R18, -INF , !P6 ;  /* 0xff80000012277808 */ /* 0x000fc40007000000 */
[-C--:B------:R-:W-:Y:S02]  /*46c0*/  ISETP.GE.AND P3, PT, R7, R14.reuse, PT ;  /* 0x0000000e0700720c */ /* 0x080fe40003f66270 */
[-C--:B------:R-:W-:Y:S02]  /*46d0*/  ISETP.GE.AND P6, PT, R9, R14.reuse, PT ;  /* 0x0000000e0900720c */ /* 0x080fe40003fc6270 */
[----:B------:R-:W-:Y:S02]  /*46e0*/  I2FP.F32.U32 R18, R9 ;  /* 0x0000000900127245 */ /* 0x000fe40000201000 */
[C---:B------:R-:W-:Y:S02]  /*46f0*/  ISETP.GE.AND P2, PT, R0.reuse, R14, PT ;  /* 0x0000000e0000720c */ /* 0x040fe40003f46270 */
[----:B------:R-:W-:Y:S01]  /*4700*/  IADD3 R8, PT, PT, R0, 0x19, RZ ;  /* 0x0000001900087810 */ /* 0x000fe20007ffe0ff */
[----:B---3--:R-:W-:Y:S01]  /*4710*/  FFMA.FTZ R28, R18, UR5, R28 ;  /* 0x00000005121c7c23 */ /* 0x008fe2000801001c */
[----:B------:R-:W-:-:S02]  /*4720*/  FSEL R61, R17, -INF , !P3 ;  /* 0xff800000113d7808 */ /* 0x000fc40005800000 */
[----:B------:R-:W-:Y:S02]  /*4730*/  P2R R27, PR, RZ, 0x40 ;  /* 0x00000040ff1b7803 */ /* 0x000fe40000000000 */
[-C--:B------:R-:W-:Y:S02]  /*4740*/  ISETP.GE.AND P5, PT, R0, R13.reuse, PT ;  /* 0x0000000d0000720c */ /* 0x080fe40003fa6270 */
[----:B------:R-:W-:Y:S02]  /*4750*/  ISETP.GE.AND P4, PT, R6, R13, PT ;  /* 0x0000000d0600720c */ /* 0x000fe40003f86270 */
[----:B------:R-:W-:Y:S02]  /*4760*/  ISETP.GE.AND P6, PT, R8, R14, PT ;  /* 0x0000000e0800720c */ /* 0x000fe40003fc6270 */
[----:B------:R-:W-:Y:S02]  /*4770*/  I2FP.F32.U32 R17, R8 ;  /* 0x0000000800117245 */ /* 0x000fe40000201000 */
[----:B------:R-:W-:Y:S01]  /*4780*/  FSEL R31, R21, -INF , !P2 ;  /* 0xff800000151f7808 */ /* 0x000fe20005000000 */
[----:B----4-:R-:W-:Y:S08]  /*4790*/  BRA.U !UP1, `(.L_x_1626) ;  /* 0x00000001099c7547 */ /* 0x010ff0000b800000 */
[----:B------:R-:W-:Y:S01]  /*47a0*/  UIADD3 UR9, UPT, UPT, UR23, -0x2, URZ ;  /* 0xfffffffe17097890 */ /* 0x000fe2000fffe0ff */
[----:B------:R-:W1:Y:S03]  /*47b0*/  LDCU UR8, c[0x0][0x440] ;  /* 0x00008800ff0877ac */ /* 0x000e660008000800 */
[----:B------:R-:W-:Y:S02]  /*47c0*/  UIMAD.WIDE.U32 UR14, UR16, UR9, URZ ;  /* 0x00000009100e72a5 */ /* 0x000fe4000f8e00ff */
[----:B------:R-:W-:Y:S02]  /*47d0*/  UIMAD UR9, UR10, UR9, URZ ;  /* 0x000000090a0972a4 */ /* 0x000fe4000f8e02ff */
[----:B------:R-:W-:Y:S02]  /*47e0*/  UIADD3 UR11, UP0, UPT, UR32, UR14, URZ ;  /* 0x0000000e200b7290 */ /* 0x000fe4000ff1e0ff */
[----:B------:R-:W-:Y:S01]  /*47f0*/  UIADD3 UR9, UPT, UPT, UR15, UR9, URZ ;  /* 0x000000090f097290 */ /* 0x000fe2000fffe0ff */
[----:B------:R-:W-:-:S02]  /*4800*/  IMAD.U32 R22, RZ, RZ, UR14 ;  /* 0x0000000eff167e24 */ /* 0x000fc4000f8e00ff */
[----:B------:R-:W-:Y:S01]  /*4810*/  IMAD.U32 R23, RZ, RZ, UR15 ;  /* 0x0000000fff177e24 */ /* 0x000fe2000f8e00ff */
[----:B------:R-:W-:Y:S01]  /*4820*/  UIADD3.X UR14, UPT, UPT, UR17, UR9, URZ, UP0, !UPT ;  /* 0x00000009110e7290 */ /* 0x000fe200087fe4ff */
[----:B------:R-:W-:Y:S01]  /*4830*/  IMAD.U32 R23, RZ, RZ, UR11 ;  /* 0x0000000bff177e24 */ /* 0x000fe2000f8e00ff */
[----:B------:R-:W-:Y:S01]  /*4840*/  LEA R24, P2, R22, R232, 0x1 ;  /* 0x000000e816187211 */ /* 0x000fe200078408ff */
[----:B------:R-:W-:Y:S01]  /*4850*/  IMAD.U32 R21, RZ, RZ, UR9 ;  /* 0x00000009ff157e24 */ /* 0x000fe2000f8e00ff */
[----:B-1----:R-:W-:-:S04]  /*4860*/  ISETP.GE.AND P3, PT, R116, UR8, PT ;  /* 0x0000000874007c0c */ /* 0x002fc8000bf66270 */
[----:B------:R-:W-:Y:S01]  /*4870*/  LEA.HI.X R25, R22, R231, R21, 0x1, P2 ;  /* 0x000000e716197211 */ /* 0x000fe200010f0c15 */
[----:B------:R-:W-:Y:S01]  /*4880*/  IMAD.U32 R21, RZ, RZ, UR14 ;  /* 0x0000000eff157e24 */ /* 0x000fe2000f8e00ff */
[----:B------:R-:W-:-:S04]  /*4890*/  LEA R22, P2, R23, R232, 0x1 ;  /* 0x000000e817167211 */ /* 0x000fc800078408ff */
[----:B------:R-:W-:Y:S02]  /*48a0*/  LEA.HI.X R23, R23, R231, R21, 0x1, P2 ;  /* 0x000000e717177211 */ /* 0x000fe400010f0c15 */
[----:B------:R-:W-:Y:S01]  /*48b0*/  ISETP.GE.AND P2, PT, R250, UR8, PT ;  /* 0x00000008fa007c0c */ /* 0x000fe2000bf46270 */
[----:B------:R-:W-:Y:S01]  /*48c0*/  @!PT LDS RZ, [RZ] ;  /* 0x00000000fffff984 */ /* 0x000fe20000000800 */
[----:B------:R-:W-:Y:S01]  /*48d0*/  @!PT LDS RZ, [RZ] ;  /* 0x00000000fffff984 */ /* 0x000fe20000000800 */
[----:B------:R-:W-:Y:S01]  /*48e0*/  @!PT LDS RZ, [RZ] ;  /* 0x00000000fffff984 */ /* 0x000fe20000000800 */
[----:B------:R1:W-:Y:S04]  /*48f0*/  @!P3 LDGSTS.E.BYPASS.LTC128B.128 [R230+0x8000], desc[UR24][R24.64] ;  /* 0x0800000018e6bfae */ /* 0x0003e8000b981a18 */
[----:B------:R1:W-:Y:S08]  /*4900*/  @P3 STS.128 [R230+0x8000], RZ ;  /* 0x008000ffe6003388 */ /* 0x0003f00000000c00 */
        /* <DEDUP_REMOVED lines=16> */
.L_x_1626:
[----:B------:R-:W-:Y:S01]  /*4a10*/  ISETP.NE.AND P2, PT, R27, RZ, PT ;  /* 0x000000ff1b00720c */ /* 0x000fe20003f45270 */
[----:B------:R-:W-:Y:S01]  /*4a20*/  FFMA.FTZ R21, R17, UR5, R29 ;  /* 0x0000000511157c23 */ /* 0x000fe2000801001d */
[----:B------:R-:W-:Y:S01]  /*4a30*/  FMNMX3.FTZ R135, R31, R36, R38, !PT ;  /* 0x000000241f877276 */ /* 0x000fe20007810026 */
[----:B------:R-:W2:Y:S01]  /*4a40*/  MUFU.TANH R27, R32 ;  /* 0x00000020001b7308 */ /* 0x000ea20000002400 */
[----:B------:R-:W-:Y:S01]  /*4a50*/  FSEL R57, R28, -INF , !P2 ;  /* 0xff8000001c397808 */ /* 0x000fe20005000000 */
[----:B-1----:R-:W-:Y:S01]  /*4a60*/  FFMA.FTZ R22, R10, UR5, R42 ;  /* 0x000000050a167c23 */ /* 0x002fe2000801002a */
[----:B------:R-:W-:Y:S01]  /*4a70*/  FMNMX3.FTZ R135, R135, R39, R61, !PT ;  /* 0x0000002787877276 */ /* 0x000fe2000781003d */
[----:B------:R-:W-:Y:S01]  /*4a80*/  FFMA.FTZ R23, R12, UR5, R30 ;  /* 0x000000050c177c23 */ /* 0x000fe2000801001e */
[----:B------:R-:W-:Y:S01]  /*4a90*/  FSEL R56, R21, -INF , !P6 ;  /* 0xff80000015387808 */ /* 0x000fe20007000000 */
[----:B------:R-:W-:Y:S01]  /*4aa0*/  FFMA.FTZ R21, R20, UR5, R40 ;  /* 0x0000000514157c23 */ /* 0x000fe20008010028 */
[----:B------:R-:W-:Y:S01]  /*4ab0*/  FMNMX3.FTZ R135, R135, R57, R62, !PT ;  /* 0x0000003987877276 */ /* 0x000fe2000781003e */
[----:B------:R1:W3:Y:S01]  /*4ac0*/  MUFU.TANH R29, R34 ;  /* 0x00000022001d7308 */ /* 0x0002e20000002400 */
[----:B------:R-:W-:Y:S01]  /*4ad0*/  ISETP.GE.AND P3, PT, R4, R13, PT ;  /* 0x0000000d0400720c */ /* 0x000fe20003f66270 */
[----:B------:R-:W-:Y:S01]  /*4ae0*/  FFMA.FTZ R24, R18, UR5, R35 ;  /* 0x0000000512187c23 */ /* 0x000fe20008010023 */
[----:B------:R-:W-:Y:S01]  /*4af0*/  FMNMX.FTZ R135, R56, R135, !PT ;  /* 0x0000008738877209 */ /* 0x000fe20007810000 */
[----:B------:R-:W4:Y:S01]  /*4b00*/  LDCU UR15, c[0x0][0x45c] ;  /* 0x00008b80ff0f77ac */ /* 0x000f220008000800 */
[-C--:B------:R-:W-:Y:S01]  /*4b10*/  ISETP.GE.AND P2, PT, R2, R13.reuse, PT ;  /* 0x0000000d0200720c */ /* 0x080fe20003f46270 */
[----:B------:R-:W-:Y:S01]  /*4b20*/  IMAD.SHL.U32 R115, R115, 0x200, RZ ;  /* 0x0000020073737824 */ /* 0x000fe200078e00ff */
[-C--:B------:R-:W-:Y:S01]  /*4b30*/  ISETP.GE.AND P6, PT, R7, R13.reuse, PT ;  /* 0x0000000d0700720c */ /* 0x080fe20003fc6270 */
[----:B------:R-:W5:Y:S01]  /*4b40*/  SHFL.BFLY PT, R25, R135, 0x2, 0x1f ;  /* 0x0c401f0087197f89 */ /* 0x000f6200000e0000 */
[----:B------:R-:W-:Y:S01]  /*4b50*/  FSEL R40, R21, -INF , !P2 ;  /* 0xff80000015287808 */ /* 0x000fe20005000000 */
[----:B------:R-:W4:Y:S01]  /*4b60*/  MUFU.TANH R28, R37 ;  /* 0x00000025001c7308 */ /* 0x000f220000002400 */
[----:B------:R-:W-:Y:S01]  /*4b70*/  FFMA.FTZ R21, R19, UR5, R33 ;  /* 0x0000000513157c23 */ /* 0x000fe20008010021 */
[----:B------:R-:W-:Y:S01]  /*4b80*/  VIADDMNMX R16, R112, 0x8, R16, PT ;  /* 0x0000000870107846 */ /* 0x000fe20003800110 */
[----:B------:R-:W-:Y:S01]  /*4b90*/  UMOV UR11, 0xffffffff ;  /* 0xffffffff000b7882 */ /* 0x000fe20000000000 */
[----:B------:R-:W-:-:S02]  /*4ba0*/  ISETP.GE.AND P2, PT, R8, R13, PT ;  /* 0x0000000d0800720c */ /* 0x000fc40003f46270 */
[----:B------:R-:W-:Y:S02]  /*4bb0*/  FSEL R53, R21, -INF , !P6 ;  /* 0xff80000015357808 */ /* 0x000fe40007000000 */
[----:B-1----:R-:W-:Y:S01]  /*4bc0*/  FSEL R34, R22, -INF , !P3 ;  /* 0xff80000016227808 */ /* 0x002fe20005800000 */
[----:B------:R-:W-:Y:S01]  /*4bd0*/  FFMA.FTZ R22, R26, UR5, R52 ;  /* 0x000000051a167c23 */ /* 0x000fe20008010034 */
[----:B------:R-:W-:Y:S02]  /*4be0*/  FSEL R54, R23, -INF , !P4 ;  /* 0xff80000017367808 */ /* 0x000fe40006000000 */
[----:B------:R-:W-:Y:S02]  /*4bf0*/  ISETP.GE.AND P6, PT, R0, R15, PT ;  /* 0x0000000f0000720c */ /* 0x000fe40003fc6270 */
[----:B------:R-:W-:Y:S01]  /*4c00*/  FSEL R32, R22, -INF , !P5 ;  /* 0xff80000016207808 */ /* 0x000fe20006800000 */
[----:B--2---:R-:W-:Y:S01]  /*4c10*/  FFMA.FTZ R22, R17, UR5, R27 ;  /* 0x0000000511167c23 */ /* 0x004fe2000801001b */
[----:B------:R-:W-:Y:S01]  /*4c20*/  ISETP.GE.AND P4, PT, R0, R16, PT ;  /* 0x000000100000720c */ /* 0x000fe20003f86270 */
[C---:B---3--:R-:W-:Y:S01]  /*4c30*/  FFMA.FTZ R0, R12.reuse, UR5, R29 ;  /* 0x000000050c007c23 */ /* 0x048fe2000801001d */
[----:B------:R-:W-:Y:S01]  /*4c40*/  ISETP.GE.AND P3, PT, R9, R13, PT ;  /* 0x0000000d0900720c */ /* 0x000fe20003f66270 */
[----:B----4-:R-:W-:Y:S01]  /*4c50*/  FFMA.FTZ R12, R12, UR5, R28 ;  /* 0x000000050c0c7c23 */ /* 0x010fe2000801001c */
[----:B------:R-:W-:Y:S01]  /*4c60*/  FSEL R59, R22, -INF , !P2 ;  /* 0xff800000163b7808 */ /* 0x000fe20005000000 */
[----:B------:R-:W1:Y:S01]  /*4c70*/  MUFU.TANH R27, R44 ;  /* 0x0000002c001b7308 */ /* 0x000e620000002400 */
[----:B------:R-:W-:-:S02]  /*4c80*/  ISETP.GE.AND P2, PT, R6, R15, PT ;  /* 0x0000000f0600720c */ /* 0x000fc40003f46270 */
[----:B------:R-:W-:Y:S02]  /*4c90*/  FSEL R52, R24, -INF , !P3 ;  /* 0xff80000018347808 */ /* 0x000fe40005800000 */
[----:B------:R-:W-:Y:S01]  /*4ca0*/  FSEL R227, R0, -INF , !P2 ;  /* 0xff80000000e37808 */ /* 0x000fe20005000000 */
[----:B------:R-:W-:Y:S01]  /*4cb0*/  FFMA.FTZ R0, R10, UR5, R55 ;  /* 0x000000050a007c23 */ /* 0x000fe20008010037 */
[C---:B------:R-:W-:Y:S01]  /*4cc0*/  ISETP.GE.AND P5, PT, R5.reuse, R15, PT ;  /* 0x0000000f0500720c */ /* 0x040fe20003fa6270 */
[----:B------:R-:W2:Y:S01]  /*4cd0*/  MUFU.TANH R24, R45 ;  /* 0x0000002d00187308 */ /* 0x000ea20000002400 */
[-C--:B------:R-:W-:Y:S01]  /*4ce0*/  ISETP.GE.AND P2, PT, R5, R16.reuse, PT ;  /* 0x000000100500720c */ /* 0x080fe20003f46270 */
[C---:B------:R-:W-:Y:S01]  /*4cf0*/  FFMA.FTZ R5, R11.reuse, UR5, R72 ;  /* 0x000000050b057c23 */ /* 0x040fe20008010048 */
[----:B------:R-:W-:Y:S01]  /*4d00*/  ISETP.GE.AND P3, PT, R6, R16, PT ;  /* 0x000000100600720c */ /* 0x000fe20003f66270 */
[----:B------:R-:W-:Y:S01]  /*4d10*/  FFMA.FTZ R11, R11, UR5, R64 ;  /* 0x000000050b0b7c23 */ /* 0x000fe20008010040 */
[----:B------:R-:W-:Y:S01]  /*4d20*/  FMNMX3.FTZ R21, R32, R41, R34, !PT ;  /* 0x0000002920157276 */ /* 0x000fe20007810022 */
[----:B------:R-:W-:Y:S01]  /*4d30*/  FFMA.FTZ R10, R10, UR5, R50 ;  /* 0x000000050a0a7c23 */ /* 0x000fe20008010032 */
[----:B-----5:R-:W-:Y:S01]  /*4d40*/  FMNMX.FTZ R135, R135, R25, !PT ;  /* 0x0000001987877209 */ /* 0x020fe20007810000 */
[----:B------:R-:W-:Y:S01]  /*4d50*/  MUFU.TANH R22, R46 ;  /* 0x0000002e00167308 */ /* 0x000fe20000002400 */
[----:B------:R-:W-:-:S02]  /*4d60*/  FSEL R65, R5, -INF , !P5 ;  /* 0xff80000005417808 */ /* 0x000fc40006800000 */
[----:B------:R-:W-:Y:S01]  /*4d70*/  FSEL R228, R12, -INF , !P3 ;  /* 0xff8000000ce47808 */ /* 0x000fe20005800000 */
[----:B------:R-:W3:Y:S01]  /*4d80*/  SHFL.BFLY PT, R23, R135, 0x1, 0x1f ;  /* 0x0c201f0087177f89 */ /* 0x000ee200000e0000 */
[----:B------:R-:W-:Y:S02]  /*4d90*/  FMNMX3.FTZ R21, R21, R40, R53, !PT ;  /* 0x0000002815157276 */ /* 0x000fe40007810035 */
[CC--:B------:R-:W-:Y:S01]  /*4da0*/  ISETP.GE.AND P3, PT, R4.reuse, R15.reuse, PT ;  /* 0x0000000f0400720c */ /* 0x0c0fe20003f66270 */
[----:B------:R-:W4:Y:S01]  /*4db0*/  MUFU.TANH R5, R43 ;  /* 0x0000002b00057308 */ /* 0x000f220000002400 */
[----:B------:R-:W-:Y:S01]  /*4dc0*/  ISETP.GE.AND P5, PT, R4, R16, PT ;  /* 0x000000100400720c */ /* 0x000fe20003fa6270 */
[----:B------:R-:W-:Y:S01]  /*4dd0*/  FFMA.FTZ R4, R26, UR5, R73 ;  /* 0x000000051a047c23 */ /* 0x000fe20008010049 */
[----:B------:R-:W-:Y:S02]  /*4de0*/  FMNMX3.FTZ R21, R21, R52, R54, !PT ;  /* 0x0000003415157276 */ /* 0x000fe40007810036 */
[----:B------:R-:W-:Y:S01]  /*4df0*/  FSEL R66, R0, -INF , !P3 ;  /* 0xff80000000427808 */ /* 0x000fe20005800000 */
[----:B------:R-:W-:Y:S01]  /*4e00*/  FFMA.FTZ R0, R20, UR5, R51 ;  /* 0x0000000514007c23 */ /* 0x000fe20008010033 */
[----:B------:R-:W-:Y:S01]  /*4e10*/  FSEL R80, R11, -INF , !P2 ;  /* 0xff8000000b507808 */ /* 0x000fe20005000000 */
[----:B------:R-:W5:Y:S01]  /*4e20*/  MUFU.TANH R6, R49 ;  /* 0x0000003100067308 */ /* 0x000f620000002400 */
[----:B------:R-:W-:Y:S01]  /*4e30*/  ISETP.GE.AND P2, PT, R2, R15, PT ;  /* 0x0000000f0200720c */ /* 0x000fe20003f46270 */
[----:B-1----:R-:W-:Y:S01]  /*4e40*/  FFMA.FTZ R20, R20, UR5, R27 ;  /* 0x0000000514147c23 */ /* 0x002fe2000801001b */
[----:B------:R-:W-:Y:S01]  /*4e50*/  ISETP.GE.AND P3, PT, R2, R16, PT ;  /* 0x000000100200720c */ /* 0x000fe20003f66270 */
[----:B--2---:R-:W-:Y:S01]  /*4e60*/  FFMA.FTZ R2, R19, UR5, R24 ;  /* 0x0000000513027c23 */ /* 0x004fe20008010018 */
[----:B------:R-:W-:-:S02]  /*4e70*/  FSEL R67, R10, -INF , !P5 ;  /* 0xff8000000a437808 */ /* 0x000fc40006800000 */
[----:B------:R-:W-:Y:S01]  /*4e80*/  FMNMX.FTZ R143, R59, R21, !PT ;  /* 0x000000153b8f7209 */ /* 0x000fe20007810000 */
[----:B------:R-:W1:Y:S01]  /*4e90*/  MUFU.TANH R11, R48 ;  /* 0x00000030000b7308 */ /* 0x000e620000002400 */
[-C--:B------:R-:W-:Y:S01]  /*4ea0*/  ISETP.GE.AND P5, PT, R7, R15.reuse, PT ;  /* 0x0000000f0700720c */ /* 0x080fe20003fa6270 */
[----:B----4-:R-:W-:Y:S01]  /*4eb0*/  FFMA.FTZ R5, R17, UR5, R5 ;  /* 0x0000000511057c23 */ /* 0x010fe20008010005 */
[----:B------:R-:W-:Y:S01]  /*4ec0*/  FSEL R63, R4, -INF , !P6 ;  /* 0xff800000043f7808 */ /* 0x000fe20007000000 */
[----:B------:R-:W2:Y:S01]  /*4ed0*/  SHFL.BFLY PT, R21, R143, 0x2, 0x1f ;  /* 0x0c401f008f157f89 */ /* 0x000ea200000e0000 */
[----:B------:R-:W-:Y:S01]  /*4ee0*/  FSEL R64, R0, -INF , !P2 ;  /* 0xff80000000407808 */ /* 0x000fe20005000000 */
[----:B------:R-:W-:Y:S01]  /*4ef0*/  FFMA.FTZ R0, R18, UR5, R22 ;  /* 0x0000000512007c23 */ /* 0x000fe20008010016 */
[----:B------:R-:W-:Y:S01]  /*4f00*/  ISETP.GE.AND P2, PT, R9, R15, PT ;  /* 0x0000000f0900720c */ /* 0x000fe20003f46270 */
[----:B------:R-:W4:Y:S01]  /*4f10*/  MUFU.TANH R10, R47 ;  /* 0x0000002f000a7308 */ /* 0x000f220000002400 */
[----:B------:R-:W-:Y:S01]  /*4f20*/  FSEL R55, R2, -INF , !P5 ;  /* 0xff80000002377808 */ /* 0x000fe20006800000 */
[----:B-----5:R-:W-:Y:S01]  /*4f30*/  FFMA.FTZ R18, R18, UR5, R6 ;  /* 0x0000000512127c23 */ /* 0x020fe20008010006 */
[----:B------:R-:W-:-:S02]  /*4f40*/  FMNMX3.FTZ R4, R63, R65, R66, !PT ;  /* 0x000000413f047276 */ /* 0x000fc40007810042 */
[----:B------:R-:W-:Y:S02]  /*4f50*/  ISETP.GE.AND P5, PT, R8, R15, PT ;  /* 0x0000000f0800720c */ /* 0x000fe40003fa6270 */
[----:B------:R-:W-:Y:S02]  /*4f60*/  FSEL R58, R0, -INF , !P2 ;  /* 0xff800000003a7808 */ /* 0x000fe40005000000 */
[----:B------:R-:W-:Y:S01]  /*4f70*/  FMNMX3.FTZ R4, R4, R64, R55, !PT ;  /* 0x0000004004047276 */ /* 0x000fe20007810037 */
[----:B-1----:R-:W-:Y:S01]  /*4f80*/  FFMA.FTZ R19, R19, UR5, R11 ;  /* 0x0000000513137c23 */ /* 0x002fe2000801000b */
[----:B------:R-:W-:Y:S01]  /*4f90*/  FSEL R60, R5, -INF , !P5 ;  /* 0xff800000053c7808 */ /* 0x000fe20006800000 */
[----:B------:R-:W-:Y:S01]  /*4fa0*/  FFMA.FTZ R5, R26, UR5, R74 ;  /* 0x000000051a057c23 */ /* 0x000fe2000801004a */
[----:B------:R-:W-:Y:S02]  /*4fb0*/  FMNMX3.FTZ R4, R4, R58, R227, !PT ;  /* 0x0000003a04047276 */ /* 0x000fe400078100e3 */
[----:B---3--:R-:W-:-:S02]  /*4fc0*/  FMNMX.FTZ R135, R135, R23, !PT ;  /* 0x0000001787877209 */ /* 0x008fc40007810000 */
[----:B------:R-:W-:Y:S01]  /*4fd0*/  FMNMX.FTZ R4, R60, R4, !PT ;  /* 0x000000043c047209 */ /* 0x000fe20007810000 */
[----:B----4-:R-:W-:Y:S01]  /*4fe0*/  FFMA.FTZ R17, R17, UR5, R10 ;  /* 0x0000000511117c23 */ /* 0x010fe2000801000a */
[-C--:B------:R-:W-:Y:S01]  /*4ff0*/  ISETP.GE.AND P6, PT, R7, R16.reuse, PT ;  /* 0x000000100700720c */ /* 0x080fe20003fc6270 */
[----:B------:R-:W-:Y:S01]  /*5000*/  FMUL.FTZ R2, R135, UR15 ;  /* 0x0000000f87027c20 */ /* 0x000fe20008410000 */
[----:B------:R-:W-:Y:S01]  /*5010*/  FSEL R10, R5, -INF , !P4 ;  /* 0xff800000050a7808 */ /* 0x000fe20006000000 */
[----:B------:R-:W1:Y:S01]  /*5020*/  SHFL.BFLY PT, R7, R4, 0x2, 0x1f ;  /* 0x0c401f0004077f89 */ /* 0x000e6200000e0000 */
[----:B------:R-:W-:Y:S02]  /*5030*/  FSETP.NEU.FTZ.AND P2, PT, R135, -INF , PT ;  /* 0xff8000008700780b */ /* 0x000fe40003f5d000 */
[----:B------:R-:W-:Y:S02]  /*5040*/  ISETP.GE.AND P5, PT, R9, R16, PT ;  /* 0x000000100900720c */ /* 0x000fe40003fa6270 */
[----:B------:R-:W-:-:S02]  /*5050*/  FSEL R11, R20, -INF , !P3 ;  /* 0xff800000140b7808 */ /* 0x000fc40005800000 */
[----:B------:R-:W-:Y:S02]  /*5060*/  FSEL R179, R19, -INF , !P6 ;  /* 0xff80000013b37808 */ /* 0x000fe40007000000 */
[----:B------:R-:W-:Y:S02]  /*5070*/  FMNMX3.FTZ R5, R10, R80, R67, !PT ;  /* 0x000000500a057276 */ /* 0x000fe40007810043 */
[----:B------:R-:W-:Y:S02]  /*5080*/  FSEL R2, R2, RZ, P2 ;  /* 0x000000ff02027208 */ /* 0x000fe40001000000 */
[----:B------:R-:W-:Y:S02]  /*5090*/  ISETP.GE.AND P2, PT, R8, R16, PT ;  /* 0x000000100800720c */ /* 0x000fe40003f46270 */
[----:B------:R-:W-:Y:S01]  /*50a0*/  FSEL R221, R18, -INF , !P5 ;  /* 0xff80000012dd7808 */ /* 0x000fe20006800000 */
[----:B------:R-:W-:Y:S01]  /*50b0*/  FFMA.FTZ R0, R31, UR15, -R2 ;  /* 0x0000000f1f007c23 */ /* 0x000fe20008010802 */
[----:B------:R-:W-:-:S02]  /*50c0*/  FMNMX3.FTZ R5, R5, R11, R179, !PT ;  /* 0x0000000b05057276 */ /* 0x000fc400078100b3 */
[----:B--2---:R-:W-:Y:S01]  /*50d0*/  FMNMX.FTZ R143, R143, R21, !PT ;  /* 0x000000158f8f7209 */ /* 0x004fe20007810000 */
[----:B------:R2:W-:Y:S01]  /*50e0*/  MUFU.EX2 R248, R0 ;  /* 0x0000000000f87308 */ /* 0x0005e20000000800 */
[----:B------:R-:W-:Y:S02]  /*50f0*/  FSEL R222, R17, -INF , !P2 ;  /* 0xff80000011de7808 */ /* 0x000fe40005000000 */
[----:B------:R-:W-:Y:S01]  /*5100*/  FMNMX3.FTZ R5, R5, R221, R228, !PT ;  /* 0x000000dd05057276 */ /* 0x000fe200078100e4 */
[----:B------:R-:W3:Y:S01]  /*5110*/  SHFL.BFLY PT, R12, R143, 0x1, 0x1f ;  /* 0x0c201f008f0c7f89 */ /* 0x000ee200000e0000 */
[----:B-1----:R-:W-:Y:S02]  /*5120*/  FMNMX.FTZ R4, R4, R7, !PT ;  /* 0x0000000704047209 */ /* 0x002fe40007810000 */
[----:B------:R-:W-:-:S03]  /*5130*/  FMNMX.FTZ R5, R222, R5, !PT ;  /* 0x00000005de057209 */ /* 0x000fc60007810000 */
[----:B------:R-:W1:Y:S04]  /*5140*/  SHFL.BFLY PT, R134, R4, 0x1, 0x1f ;  /* 0x0c201f0004867f89 */ /* 0x000e6800000e0000 */
[----:B------:R-:W4:Y:S01]  /*5150*/  SHFL.BFLY PT, R8, R5, 0x2, 0x1f ;  /* 0x0c401f0005087f89 */ /* 0x000f2200000e0000 */
[----:B--2---:R-:W-:-:S04]  /*5160*/  FFMA.FTZ R0, R36, UR15, -R2 ;  /* 0x0000000f24007c23 */ /* 0x004fc80008010802 */
[----:B------:R2:W5:Y:S01]  /*5170*/  MUFU.EX2 R235, R0 ;  /* 0x0000000000eb7308 */ /* 0x0005620000000800 */
[----:B---3--:R-:W-:-:S04]  /*5180*/  FMNMX.FTZ R143, R143, R12, !PT ;  /* 0x0000000c8f8f7209 */ /* 0x008fc80007810000 */
[C---:B------:R-:W-:Y:S01]  /*5190*/  FSETP.NEU.FTZ.AND P3, PT, R143.reuse, -INF , PT ;  /* 0xff8000008f00780b */ /* 0x040fe20003f7d000 */
[----:B------:R-:W-:Y:S01]  /*51a0*/  FMUL.FTZ R12, R143, UR15 ;  /* 0x0000000f8f0c7c20 */ /* 0x000fe20008410000 */
[----:B-1----:R-:W-:Y:S01]  /*51b0*/  FMNMX.FTZ R134, R4, R134, !PT ;  /* 0x0000008604867209 */ /* 0x002fe20007810000 */
[----:B--2---:R-:W-:Y:S01]  /*51c0*/  FFMA.FTZ R0, R38, UR15, -R2 ;  /* 0x0000000f26007c23 */ /* 0x004fe20008010802 */
[----:B----4-:R-:W-:-:S03]  /*51d0*/  FMNMX.FTZ R8, R5, R8, !PT ;  /* 0x0000000805087209 */ /* 0x010fc60007810000 */
[----:B------:R-:W-:Y:S01]  /*51e0*/  FMUL.FTZ R17, R134, UR15 ;  /* 0x0000000f86117c20 */ /* 0x000fe20008410000 */
[----:B------:R-:W-:Y:S01]  /*51f0*/  FSEL R12, R12, RZ, P3 ;  /* 0x000000ff0c0c7208 */ /* 0x000fe20001800000 */
[----:B------:R1:W-:Y:S01]  /*5200*/  MUFU.EX2 R234, R0 ;  /* 0x0000000000ea7308 */ /* 0x0003e20000000800 */
[----:B------:R-:W-:Y:S01]  /*5210*/  FSETP.NEU.FTZ.AND P2, PT, R134, -INF , PT ;  /* 0xff8000008600780b */ /* 0x000fe20003f5d000 */
[----:B------:R-:W2:Y:S01]  /*5220*/  SHFL.BFLY PT, R9, R8, 0x1, 0x1f ;  /* 0x0c201f0008097f89 */ /* 0x000ea200000e0000 */
[----:B-----5:R-:W-:Y:S01]  /*5230*/  F2FP.F16.F32.PACK_AB R4, R235, R248 ;  /* 0x000000f8eb04723e */ /* 0x020fe200000000ff */
[----:B------:R-:W-:Y:S01]  /*5240*/  FFMA.FTZ R6, R32, UR15, -R12 ;  /* 0x0000000f20067c23 */ /* 0x000fe2000801080c */
[----:B------:R-:W-:-:S03]  /*5250*/  FSEL R17, R17, RZ, P2 ;  /* 0x000000ff11117208 */ /* 0x000fc60001000000 */
[----:B------:R3:W-:Y:S01]  /*5260*/  MUFU.EX2 R177, R6 ;  /* 0x0000000600b17308 */ /* 0x0007e20000000800 */
[----:B-1----:R-:W-:-:S07]  /*5270*/  FFMA.FTZ R0, R39, UR15, -R2 ;  /* 0x0000000f27007c23 */ /* 0x002fce0008010802 */
[----:B------:R1:W4:Y:S01]  /*5280*/  MUFU.EX2 R252, R0 ;  /* 0x0000000000fc7308 */ /* 0x0003220000000800 */
[----:B---3--:R-:W-:Y:S01]  /*5290*/  FFMA.FTZ R6, R40, UR15, -R12 ;  /* 0x0000000f28067c23 */ /* 0x008fe2000801080c */
[----:B--2---:R-:W-:Y:S01]  /*52a0*/  FMNMX.FTZ R133, R8, R9, !PT ;  /* 0x0000000908857209 */ /* 0x004fe20007810000 */
[----:B------:R-:W-:-:S05]  /*52b0*/  FFMA.FTZ R8, R66, UR15, -R17 ;  /* 0x0000000f42087c23 */ /* 0x000fca0008010811 */
[----:B------:R4:W-:Y:S01]  /*52c0*/  MUFU.EX2 R178, R6 ;  /* 0x0000000600b27308 */ /* 0x0009e20000000800 */
[----:B------:R-:W-:-:S07]  /*52d0*/  FSETP.NEU.FTZ.AND P2, PT, R133, -INF , PT ;  /* 0xff8000008500780b */ /* 0x000fce0003f5d000 */
[----:B------:R-:W-:Y:S01]  /*52e0*/  MUFU.EX2 R140, R8 ;  /* 0x00000008008c7308 */ /* 0x000fe20000000800 */
[----:B-1----:R-:W-:-:S04]  /*52f0*/  LOP3.LUT R0, R114, 0x200, R115, 0xf8, !PT ;  /* 0x0000020072007812 */ /* 0x002fc800078ef873 */
[----:B------:R-:W-:Y:S01]  /*5300*/  LEA R217, R0, UR6, 0x1 ;  /* 0x0000000600d97c11 */ /* 0x000fe2000f8e08ff */
[----:B------:R-:W-:Y:S01]  /*5310*/  FFMA.FTZ R0, R41, UR15, -R12 ;  /* 0x0000000f29007c23 */ /* 0x000fe2000801080c */
[----:B----4-:R-:W-:-:S03]  /*5320*/  F2FP.F16.F32.PACK_AB R6, R252, R234 ;  /* 0x000000eafc06723e */ /* 0x010fc600000000ff */
[----:B------:R1:W2:Y:S01]  /*5330*/  MUFU.EX2 R229, R0 ;  /* 0x0000000000e57308 */ /* 0x0002a20000000800 */
[----:B------:R-:W3:Y:S01]  /*5340*/  LDSM.16.MT88.4 R36, [R217+0xa000] ;  /* 0x00a00000d924783b */ /* 0x000ee20000004200 */
[----:B------:R-:W-:Y:S01]  /*5350*/  IMAD R225, R3, 0x2, R217 ;  /* 0x0000000203e17824 */ /* 0x000fe200078e02d9 */
[C---:B------:R-:W-:Y:S01]  /*5360*/  IADD3 R233, PT, PT, R217.reuse, 0xa000, RZ ;  /* 0x0000a000d9e97810 */ /* 0x040fe20007ffe0ff */
[----:B------:R-:W-:Y:S01]  /*5370*/  VIADD R81, R217, 0xa040 ;  /* 0x0000a040d9517836 */ /* 0x000fe20000000000 */
[----:B------:R-:W-:Y:S04]  /*5380*/  LDSM.16.MT88.4 R20, [R217+0xb000] ;  /* 0x00b00000d914783b */ /* 0x000fe80000004200 */
[----:B------:R-:W-:Y:S04]  /*5390*/  LDSM.16.MT88.4 R40, [R225+0xb000] ;  /* 0x00b00000e128783b */ /* 0x000fe80000004200 */
[----:B------:R-:W-:Y:S01]  /*53a0*/  LDSM.16.MT88.4 R156, [R217+0xa800] ;  /* 0x00a80000d99c783b */ /* 0x000fe20000004200 */
[----:B-1----:R-:W-:Y:S01]  /*53b0*/  FFMA.FTZ R0, R34, UR15, -R12 ;  /* 0x0000000f22007c23 */ /* 0x002fe2000801080c */
[----:B--2---:R-:W-:-:S02]  /*53c0*/  F2FP.F16.F32.PACK_AB R5, R229, R177 ;  /* 0x000000b1e505723e */ /* 0x004fc400000000ff */
[----:B------:R-:W1:Y:S01]  /*53d0*/  LDSM.16.MT88.4 R32, [R225+0xa000] ;  /* 0x00a00000e120783b */ /* 0x000e620000004200 */
[----:B------:R2:W4:Y:S02]  /*53e0*/  MUFU.EX2 R176, R0 ;  /* 0x0000000000b07308 */ /* 0x0005240000000800 */
[----:B--2---:R-:W-:Y:S01]  /*53f0*/  IMAD R0, R113, 0x2, R217 ;  /* 0x0000000271007824 */ /* 0x004fe200078e02d9 */
[----:B----4-:R-:W-:-:S03]  /*5400*/  F2FP.F16.F32.PACK_AB R7, R178, R176 ;  /* 0x000000b0b207723e */ /* 0x010fc600000000ff */
[----:B------:R-:W-:Y:S01]  /*5410*/  IMAD R224, R3, 0x2, R0 ;  /* 0x0000000203e07824 */ /* 0x000fe200078e0200 */
[----:B------:R-:W2:Y:S03]  /*5420*/  LDSM.16.MT88.4 R28, [R0+0xa000] ;  /* 0x00a00000001c783b */ /* 0x000ea60000004200 */
[C---:B---3--:R-:W-:Y:S01]  /*5430*/  HMMA.16816.F32 R144, R4.reuse, R36, RZ ;  /* 0x000000240490723c */ /* 0x048fe200000018ff */
[----:B------:R3:W-:Y:S04]  /*5440*/  LDSM.16.MT88.4 R44, [R0+0xb000] ;  /* 0x00b00000002c783b */ /* 0x0007e80000004200 */
[----:B------:R-:W4:Y:S03]  /*5450*/  LDSM.16.MT88.4 R24, [R224+0xa000] ;  /* 0x00a00000e018783b */ /* 0x000f260000004200 */
[C---:B------:R-:W-:Y:S01]  /*5460*/  HMMA.16816.F32 R152, R4.reuse, R38, RZ ;  /* 0x000000260498723c */ /* 0x040fe200000018ff */
[----:B------:R-:W5:Y:S07]  /*5470*/  LDSM.16.MT88.4 R48, [R224+0xb000] ;  /* 0x00b00000e030783b */ /* 0x000f6e0000004200 */
[----:B-1----:R-:W-:Y:S01]  /*5480*/  HMMA.16816.F32 R164, R4, R32, RZ ;  /* 0x0000002004a4723c */ /* 0x002fe200000018ff */
[----:B---3--:R-:W-:-:S07]  /*5490*/  FFMA.FTZ R0, R63, UR15, -R17 ;  /* 0x0000000f3f007c23 */ /* 0x008fce0008010811 */
[C---:B------:R-:W-:Y:S01]  /*54a0*/  HMMA.16816.F32 R76, R4.reuse, R20, RZ ;  /* 0x00000014044c723c */ /* 0x040fe200000018ff */
[----:B------:R1:W-:Y:S07]  /*54b0*/  MUFU.EX2 R139, R0 ;  /* 0x00000000008b7308 */ /* 0x0003ee0000000800 */
[C---:B------:R-:W-:Y:S08]  /*54c0*/  HMMA.16816.F32 R88, R4.reuse, R40, RZ ;  /* 0x000000280458723c */ /* 0x040ff000000018ff */
[----:B--2---:R-:W-:Y:S01]  /*54d0*/  HMMA.16816.F32 R84, R4, R30, RZ ;  /* 0x0000001e0454723c */ /* 0x004fe200000018ff */
[----:B-1----:R-:W-:-:S04]  /*54e0*/  FFMA.FTZ R0, R65, UR15, -R17 ;  /* 0x0000000f41007c23 */ /* 0x002fc80008010811 */
[----:B------:R1:W2:Y:S03]  /*54f0*/  MUFU.EX2 R137, R0 ;  /* 0x0000000000897308 */ /* 0x0002a60000000800 */
[C---:B------:R-:W-:Y:S08]  /*5500*/  HMMA.16816.F32 R68, R4.reuse, R28, RZ ;  /* 0x0000001c0444723c */ /* 0x040ff000000018ff */
[----:B----4-:R-:W-:Y:S01]  /*5510*/  HMMA.16816.F32 R72, R4, R24, RZ ;  /* 0x000000180448723c */ /* 0x010fe200000018ff */
[----:B-1----:R-:W-:Y:S01]  /*5520*/  FMUL.FTZ R0, R133, UR15 ;  /* 0x0000000f85007c20 */ /* 0x002fe20008410000 */
[----:B--2---:R-:W-:-:S06]  /*5530*/  F2FP.F16.F32.PACK_AB R8, R137, R139 ;  /* 0x0000008b8908723e */ /* 0x004fcc00000000ff */
[----:B------:R-:W-:Y:S01]  /*5540*/  HMMA.16816.F32 R104, R4, R44, RZ ;  /* 0x0000002c0468723c */ /* 0x000fe200000018ff */
[----:B------:R-:W-:Y:S01]  /*5550*/  FSEL R18, R0, RZ, P2 ;  /* 0x000000ff00127208 */ /* 0x000fe20001000000 */
[----:B------:R-:W-:-:S04]  /*5560*/  FFMA.FTZ R0, R64, UR15, -R17 ;  /* 0x0000000f40007c23 */ /* 0x000fc80008010811 */
[----:B------:R1:W2:Y:S02]  /*5570*/  MUFU.EX2 R142, R0 ;  /* 0x00000000008e7308 */ /* 0x0002a40000000800 */
[C---:B-----5:R-:W-:Y:S08]  /*5580*/  HMMA.16816.F32 R120, R4.reuse, R48, RZ ;  /* 0x000000300478723c */ /* 0x060ff000000018ff */
[----:B------:R-:W-:Y:S01]  /*5590*/  HMMA.16816.F32 R168, R4, R34, RZ ;  /* 0x0000002204a8723c */ /* 0x000fe200000018ff */
[----:B-1----:R-:W-:Y:S01]  /*55a0*/  FFMA.FTZ R0, R10, UR15, -R18 ;  /* 0x0000000f0a007c23 */ /* 0x002fe20008010812 */
[----:B--2---:R-:W-:-:S06]  /*55b0*/  F2FP.F16.F32.PACK_AB R10, R142, R140 ;  /* 0x0000008c8e0a723e */ /* 0x004fcc00000000ff */
        /* <DEDUP_REMOVED lines=12> */
[----:B-1----:R-:W-:-:S06]  /*5680*/  FFMA.FTZ R0, R11, UR15, -R18 ;  /* 0x0000000f0b007c23 */ /* 0x002fcc0008010812 */
[----:B------:R-:W1:Y:S02]  /*5690*/  MUFU.EX2 R141, R0 ;  /* 0x00000000008d7308 */ /* 0x000e640000000800 */
[----:B-1----:R-:W-:Y:S01]  /*56a0*/  F2FP.F16.F32.PACK_AB R11, R141, R138 ;  /* 0x0000008a8d0b723e */ /* 0x002fe200000000ff */
[----:B------:R-:W-:-:S06]  /*56b0*/  FFMA.FTZ R0, R61, UR15, -R2 ;  /* 0x0000000f3d007c23 */ /* 0x000fcc0008010802 */
[C---:B------:R-:W-:Y:S01]  /*56c0*/  HMMA.16816.F32 R236, R8.reuse, R30, RZ ;  /* 0x0000001e08ec723c */ /* 0x040fe200000018ff */
[----:B------:R1:W-:Y:S07]  /*56d0*/  MUFU.EX2 R30, R0 ;  /* 0x00000000001e7308 */ /* 0x0003ee0000000800 */
[C---:B------:R-:W-:Y:S08]  /*56e0*/  HMMA.16816.F32 R192, R8.reuse, R36, RZ ;  /* 0x0000002408c0723c */ /* 0x040ff000000018ff */
[----:B------:R-:W-:Y:S01]  /*56f0*/  HMMA.16816.F32 R244, R8, R38, RZ ;  /* 0x0000002608f4723c */ /* 0x000fe200000018ff */
[----:B-1----:R-:W-:-:S07]  /*5700*/  FFMA.FTZ R0, R57, UR15, -R2 ;  /* 0x0000000f39007c23 */ /* 0x002fce0008010802 */
[C---:B------:R-:W-:Y:S01]  /*5710*/  HMMA.16816.F32 R36, R8.reuse, R28, RZ ;  /* 0x0000001c0824723c */ /* 0x040fe200000018ff */
[----:B------:R1:W2:Y:S07]  /*5720*/  MUFU.EX2 R28, R0 ;  /* 0x00000000001c7308 */ /* 0x0002ae0000000800 */
[C---:B------:R-:W-:Y:S01]  /*5730*/  HMMA.16816.F32 R184, R8.reuse, R24, RZ ;  /* 0x0000001808b8723c */ /* 0x040fe200000018ff */
[----:B------:R3:W-:Y:S07]  /*5740*/  MUFU.EX2 R25, R4 ;  /* 0x0000000400197308 */ /* 0x0007ee0000000800 */
[----:B------:R-:W-:Y:S01]  /*5750*/  HMMA.16816.F32 R212, R8, R26, RZ ;  /* 0x0000001a08d4723c */ /* 0x000fe200000018ff */
[--C-:B-1----:R-:W-:Y:S01]  /*5760*/  FFMA.FTZ R0, R62, UR15, -R2.reuse ;  /* 0x0000000f3e007c23 */ /* 0x102fe20008010802 */
[----:B------:R-:W-:Y:S01]  /*5770*/  FFMA.FTZ R2, R56, UR15, -R2 ;  /* 0x0000000f38027c23 */ /* 0x000fe20008010802 */
[----:B--2---:R-:W-:-:S02]  /*5780*/  F2FP.F16.F32.PACK_AB R124, R28, R30 ;  /* 0x0000001e1c7c723e */ /* 0x004fc400000000ff */
[----:B------:R1:W-:Y:S03]  /*5790*/  MUFU.EX2 R29, R0 ;  /* 0x00000000001d7308 */ /* 0x0003e60000000800 */
[----:B------:R-:W-:Y:S01]  /*57a0*/  HMMA.16816.F32 R208, R8, R22, RZ ;  /* 0x0000001608d0723c */ /* 0x000fe200000018ff */
[----:B---3--:R-:W-:-:S04]  /*57b0*/  FFMA.FTZ R4, R54, UR15, -R12 ;  /* 0x0000000f36047c23 */ /* 0x008fc8000801080c */
[----:B------:R-:W-:Y:S03]  /*57c0*/  MUFU.EX2 R24, R4 ;  /* 0x0000000400187308 */ /* 0x000fe60000000800 */
[C---:B------:R-:W-:Y:S05]  /*57d0*/  HMMA.16816.F32 R180, R8.reuse, R20, RZ ;  /* 0x0000001408b4723c */ /* 0x040fea00000018ff */
[----:B------:R2:W3:Y:S01]  /*57e0*/  MUFU.EX2 R27, R2 ;  /* 0x00000002001b7308 */ /* 0x0004e20000000800 */
[----:B-1----:R-:W-:Y:S02]  /*57f0*/  FFMA.FTZ R0, R53, UR15, -R12 ;  /* 0x0000000f35007c23 */ /* 0x002fe4000801080c */
[C---:B------:R-:W-:Y:S05]  /*5800*/  HMMA.16816.F32 R188, R8.reuse, R32, RZ ;  /* 0x0000002008bc723c */ /* 0x040fea00000018ff */
[----:B------:R1:W4:Y:S03]  /*5810*/  MUFU.EX2 R26, R0 ;  /* 0x00000000001a7308 */ /* 0x0003260000000800 */
[----:B------:R-:W-:Y:S01]  /*5820*/  HMMA.16816.F32 R240, R8, R34, RZ ;  /* 0x0000002208f0723c */ /* 0x000fe200000018ff */
[----:B--2---:R-:W-:Y:S01]  /*5830*/  VIADD R2, R217, 0xa020 ;  /* 0x0000a020d9027836 */ /* 0x004fe20000000000 */
[----:B---3--:R-:W-:Y:S01]  /*5840*/  F2FP.F16.F32.PACK_AB R126, R27, R29 ;  /* 0x0000001d1b7e723e */ /* 0x008fe200000000ff */
[----:B------:R-:W-:-:S05]  /*5850*/  @P1 VIADD R2, R233, 0xffffffe0 ;  /* 0xffffffe0e9021836 */ /* 0x000fca0000000000 */
[----:B------:R-:W-:Y:S01]  /*5860*/  HMMA.16816.F32 R32, R8, R40, RZ ;  /* 0x000000280820723c */ /* 0x000fe200000018ff */
[----:B------:R-:W-:Y:S01]  /*5870*/  LDSM.16.MT88.4 R96, [R2+0x1800] ;  /* 0x001800000260783b */ /* 0x000fe20000004200 */
[----:B-1----:R-:W-:Y:S01]  /*5880*/  MOV R0, R81 ;  /* 0x0000005100007202 */ /* 0x002fe20000000f00 */
[----:B------:R-:W-:Y:S01]  /*5890*/  @P0 VIADD R0, R233, 0xffffffc0 ;  /* 0xffffffc0e9000836 */ /* 0x000fe20000000000 */
[----:B----4-:R-:W-:-:S04]  /*58a0*/  F2FP.F16.F32.PACK_AB R125, R25, R26 ;  /* 0x0000001a197d723e */ /* 0x010fc800000000ff */
[C---:B------:R-:W-:Y:S01]  /*58b0*/  HMMA.16816.F32 R204, R8.reuse, R42, RZ ;  /* 0x0000002a08cc723c */ /* 0x040fe200000018ff */
[----:B------:R-:W-:Y:S01]  /*58c0*/  LDSM.16.MT88.4 R80, [R217+0xb800] ;  /* 0x00b80000d950783b */ /* 0x000fe20000004200 */
[----:B------:R-:W-:Y:S02]  /*58d0*/  IMAD R223, R3, 0x2, R0 ;  /* 0x0000000203df7824 */ /* 0x000fe400078e0200 */
[----:B------:R-:W-:Y:S01]  /*58e0*/  FFMA.FTZ R3, R59, UR15, -R12 ;  /* 0x0000000f3b037c23 */ /* 0x000fe2000801080c */
[----:B------:R-:W1:Y:S03]  /*58f0*/  LDSM.16.MT88.4 R4, [R0+0x800] ;  /* 0x000800000004783b */ /* 0x000e660000004200 */
[----:B------:R-:W2:Y:S01]  /*5900*/  MUFU.EX2 R23, R3 ;  /* 0x0000000300177308 */ /* 0x000ea20000000800 */
[C---:B------:R-:W-:Y:S01]  /*5910*/  HMMA.16816.F32 R100, R8.reuse, R44, RZ ;  /* 0x0000002c0864723c */ /* 0x040fe200000018ff */
[----:B------:R3:W-:Y:S04]  /*5920*/  LDSM.16.MT88.4 R112, [R0+0x1800] ;  /* 0x001800000070783b */ /* 0x0007e80000004200 */
[----:B------:R-:W4:Y:S03]  /*5930*/  LDSM.16.MT88.4 R64, [R223+0x800] ;  /* 0x00080000df40783b */ /* 0x000f260000004200 */
[----:B------:R-:W-:Y:S01]  /*5940*/  HMMA.16816.F32 R196, R8, R46, RZ ;  /* 0x0000002e08c4723c */ /* 0x000fe200000018ff */
[----:B------:R-:W-:Y:S01]  /*5950*/  LDSM.16.MT88.4 R172, [R2+0x800] ;  /* 0x0008000002ac783b */ /* 0x000fe20000004200 */
[----:B--2---:R-:W-:-:S06]  /*5960*/  F2FP.F16.F32.PACK_AB R127, R23, R24 ;  /* 0x00000018177f723e */ /* 0x004fcc00000000ff */
[----:B------:R-:W-:Y:S01]  /*5970*/  HMMA.16816.F32 R116, R8, R48, RZ ;  /* 0x000000300874723c */ /* 0x000fe200000018ff */
[----:B---3--:R-:W-:-:S07]  /*5980*/  FFMA.FTZ R0, R55, UR15, -R17 ;  /* 0x0000000f37007c23 */ /* 0x008fce0008010811 */
[----:B------:R-:W-:Y:S01]  /*5990*/  HMMA.16816.F32 R200, R8, R50, RZ ;  /* 0x0000003208c8723c */ /* 0x000fe200000018ff */
[----:B------:R-:W2:Y:S01]  /*59a0*/  LDSM.16.MT88.4 R8, [R223+0x1800] ;  /* 0x00180000df08783b */ /* 0x000ea20000004200 */
[----:B------:R3:W-:Y:S06]  /*59b0*/  MUFU.EX2 R22, R0 ;  /* 0x0000000000167308 */ /* 0x0007ec0000000800 */
[C---:B------:R-:W-:Y:S08]  /*59c0*/  HMMA.16816.F32 R144, R124.reuse, R156, R144 ;  /* 0x0000009c7c90723c */ /* 0x040ff00000001890 */
[----:B-1----:R-:W-:Y:S01]  /*59d0*/  HMMA.16816.F32 R44, R124, R6, R84 ;  /* 0x000000067c2c723c */ /* 0x002fe20000001854 */
[----:B---3--:R-:W-:-:S04]  /*59e0*/  FFMA.FTZ R0, R58, UR15, -R17 ;  /* 0x0000000f3a007c23 */ /* 0x008fc80008010811 */
[----:B------:R1:W3:Y:S03]  /*59f0*/  MUFU.EX2 R21, R0 ;  /* 0x0000000000157308 */ /* 0x0002e60000000800 */
[C---:B------:R-:W-:Y:S08]  /*5a00*/  HMMA.16816.F32 R40, R124.reuse, R4, R68 ;  /* 0x000000047c28723c */ /* 0x040ff00000001844 */
[----:B----4-:R-:W-:Y:S01]  /*5a10*/  HMMA.16816.F32 R56, R124, R64, R72 ;  /* 0x000000407c38723c */ /* 0x010fe20000001848 */
[----:B-1----:R-:W-:-:S07]  /*5a20*/  FFMA.FTZ R0, R227, UR15, -R17 ;  /* 0x0000000fe3007c23 */ /* 0x002fce0008010811 */
[C---:B--2---:R-:W-:Y:S01]  /*5a30*/  HMMA.16816.F32 R120, R124.reuse, R8, R120 ;  /* 0x000000087c78723c */ /* 0x044fe20000001878 */
[----:B------:R-:W-:Y:S01]  /*5a40*/  VIADD R227, R2, 0x1800 ;  /* 0x0000180002e37836 */ /* 0x000fe20000000000 */
[----:B------:R1:W-:Y:S06]  /*5a50*/  MUFU.EX2 R20, R0 ;  /* 0x0000000000147308 */ /* 0x0003ec0000000800 */
[C---:B------:R-:W-:Y:S08]  /*5a60*/  HMMA.16816.F32 R72, R124.reuse, R80, R76 ;  /* 0x000000507c48723c */ /* 0x040ff0000000184c */
[----:B------:R-:W-:Y:S01]  /*5a70*/  HMMA.16816.F32 R76, R124, R82, R108 ;  /* 0x000000527c4c723c */ /* 0x000fe2000000186c */
[----:B-1----:R-:W-:-:S04]  /*5a80*/  FFMA.FTZ R0, R60, UR15, -R17 ;  /* 0x0000000f3c007c23 */ /* 0x002fc80008010811 */
[----:B------:R1:W2:Y:S03]  /*5a90*/  MUFU.EX2 R19, R0 ;  /* 0x0000000000137308 */ /* 0x0002a60000000800 */
[C---:B------:R-:W-:Y:S08]  /*5aa0*/  HMMA.16816.F32 R60, R124.reuse, R66, R92 ;  /* 0x000000427c3c723c */ /* 0x040ff0000000185c */
[----:B------:R-:W-:Y:S01]  /*5ab0*/  HMMA.16816.F32 R92, R124, R98, R128 ;  /* 0x000000627c5c723c */ /* 0x000fe20000001880 */
[----:B---3--:R-:W-:Y:S01]  /*5ac0*/  F2FP.F16.F32.PACK_AB R128, R21, R22 ;  /* 0x000000161580723e */ /* 0x008fe200000000ff */
[----:B-1----:R-:W-:Y:S01]  /*5ad0*/  FFMA.FTZ R0, R179, UR15, -R18 ;  /* 0x0000000fb3007c23 */ /* 0x002fe20008010812 */
[----:B--2---:R-:W-:-:S05]  /*5ae0*/  F2FP.F16.F32.PACK_AB R130, R19, R20 ;  /* 0x000000141382723e */ /* 0x004fca00000000ff */
[C---:B------:R-:W-:Y:S01]  /*5af0*/  HMMA.16816.F32 R164, R124.reuse, R172, R164 ;  /* 0x000000ac7ca4723c */ /* 0x040fe200000018a4 */
[----:B------:R1:W-:Y:S07]  /*5b00*/  MUFU.EX2 R17, R0 ;  /* 0x0000000000117308 */ /* 0x0003ee0000000800 */
[C---:B------:R-:W-:Y:S08]  /*5b10*/  HMMA.16816.F32 R88, R124.reuse, R96, R88 ;  /* 0x000000607c58723c */ /* 0x040ff00000001858 */
        /* <DEDUP_REMOVED lines=8> */
[----:B------:R-:W-:Y:S01]  /*5ba0*/  IADD3 R228, PT, PT, R2, 0x800, RZ ;  /* 0x0000080002e47810 */ /* 0x000fe20007ffe0ff */
[----:B------:R1:W-:Y:S06]  /*5bb0*/  MUFU.EX2 R3, R0 ;  /* 0x0000000000037308 */ /* 0x0003ec0000000800 */
        /* <DEDUP_REMOVED lines=33> */
[----:B------:R1:W-:Y:S02]  /*5dd0*/  STL [R1+0x4], R221 ;  /* 0x000004dd01007387 */ /* 0x0003e40000100800 */
[----:B------:R-:W-:Y:S01]  /*5de0*/  FADD.FTZ R252, R29, R252 ;  /* 0x000000fc1dfc7221 */ /* 0x000fe20000010000 */
[----:B------:R-:W-:Y:S01]  /*5df0*/  FADD.FTZ R251, R24, R251 ;  /* 0x000000fb18fb7221 */ /* 0x000fe20000010000 */
[----:B------:R-:W-:Y:S01]  /*5e00*/  HMMA.16816.F32 R52, R128, R64, R184 ;  /* 0x000000408034723c */ /* 0x000fe200000018b8 */
[----:B------:R1:W-:Y:S01]  /*5e10*/  STL [R1], R222 ;  /* 0x000000de01007387 */ /* 0x0003e20000100800 */
        /* <DEDUP_REMOVED lines=20> */
[----:B------:R-:W-:Y:S01]  /*5f60*/  UIMAD.WIDE.U32 UR26, UR18, UR12, URZ ;  /* 0x0000000c121a72a5 */ /* 0x000fe2000f8e00ff */
[----:B------:R-:W5:Y:S03]  /*5f70*/  S2R R229, SR_TID.X ;  /* 0x0000000000e57919 */ /* 0x000f660000002100 */
[----:B------:R-:W-:Y:S02]  /*5f80*/  USHF.L.U32 UR9, UR26, 0x5, URZ ;  /* 0x000000051a097899 */ /* 0x000fe400080006ff */
[----:B------:R-:W-:Y:S01]  /*5f90*/  UIMAD UR18, UR18, UR13, UR27 ;  /* 0x0000000d121272a4 */ /* 0x000fe2000f8e021b */
[----:B------:R-:W-:Y:S01]  /*5fa0*/  IMAD.U32 R4, RZ, RZ, UR26 ;  /* 0x0000001aff047e24 */ /* 0x000fe2000f8e00ff */
[----:B------:R-:W-:Y:S01]  /*5fb0*/  ULEA UR9, UP0, UR12, UR9, 0x4 ;  /* 0x000000090c097291 */ /* 0x000fe2000f8020ff */
[----:B-1----:R-:W-:Y:S01]  /*5fc0*/  ISETP.GE.AND P2, PT, R250, UR8, PT ;  /* 0x00000008fa007c0c */ /* 0x002fe2000bf46270 */
[----:B------:R-:W-:Y:S01]  /*5fd0*/  USHF.L.U64.HI UR14, UR26, 0x5, UR18 ;  /* 0x000000051a0e7899 */ /* 0x000fe20008010212 */
[----:B------:R-:W-:Y:S01]  /*5fe0*/  MOV R3, UR26 ;  /* 0x0000001a00037c02 */ /* 0x000fe20008000f00 */
[----:B------:R-:W-:-:S02]  /*5ff0*/  IMAD.U32 R0, RZ, RZ, UR18 ;  /* 0x00000012ff007e24 */ /* 0x000fc4000f8e00ff */
[----:B------:R-:W-:Y:S01]  /*6000*/  ULEA.HI.X UR14, UR12, UR14, UR13, 0x4, UP0 ;  /* 0x0000000e0c0e7291 */ /* 0x000fe200080f240d */
[----:B------:R-:W-:Y:S01]  /*6010*/  IMAD.U32 R6, RZ, RZ, UR9 ;  /* 0x00000009ff067e24 */ /* 0x000fe2000f8e00ff */
[----:B------:R-:W-:-:S04]  /*6020*/  UISETP.GE.U32.AND UP0, UPT, UR23, 0x3, UPT ;  /* 0x000000031700788c */ /* 0x000fc8000bf06070 */
[----:B------:R-:W-:Y:S01]  /*6030*/  MOV R7, UR14 ;  /* 0x0000000e00077c02 */ /* 0x000fe20008000f00 */
[----:B----4-:R-:W-:Y:S01]  /*6040*/  IMAD.SHL.U32 R18, R18, 0x8, RZ ;  /* 0x0000000812127824 */ /* 0x010fe200078e00ff */
[----:B-----5:R-:W-:-:S04]  /*6050*/  SHF.L.U32 R229, R229, 0x1, RZ ;  /* 0x00000001e5e57819 */ /* 0x020fc800000006ff */
[----:B------:R-:W-:Y:S02]  /*6060*/  LOP3.LUT R18, R18, 0x38, RZ, 0xc0, !PT ;  /* 0x0000003812127812 */ /* 0x000fe400078ec0ff */
[----:B------:R-:W-:Y:S01]  /*6070*/  LOP3.LUT R229, R229, 0x6, RZ, 0xc0, !PT ;  /* 0x00000006e5e57812 */ /* 0x000fe200078ec0ff */
[----:B------:R-:W-:Y:S01]  /*6080*/  BAR.SYNC.DEFER_BLOCKING 0x0 ;  /* 0x0000000000007b1d */ /* 0x000fe20000010000 */
[----:B------:R-:W-:Y:S02]  /*6090*/  ISETP.GE.AND P3, PT, R18, UR8, PT ;  /* 0x0000000812007c0c */ /* 0x000fe4000bf66270 */
[-C--:B--2---:R-:W-:Y:S02]  /*60a0*/  LEA R4, P5, R4, R179.reuse, 0x6 ;  /* 0x000000b304047211 */ /* 0x084fe400078a30ff */
[----:B------:R-:W-:Y:S02]  /*60b0*/  LEA R2, P4, R6, R179, 0x1 ;  /* 0x000000b306027211 */ /* 0x000fe400078808ff */
[----:B---3--:R-:W-:-:S02]  /*60c0*/  LEA.HI.X R5, R3, R31, R0, 0x6, P5 ;  /* 0x0000001f03057211 */ /* 0x008fc400028f3400 */
[----:B------:R-:W-:Y:S02]  /*60d0*/  LEA.HI.X R3, R6, R31, R7, 0x1, P4 ;  /* 0x0000001f06037211 */ /* 0x000fe400020f0c07 */
[----:B------:R-:W-:-:S03]  /*60e0*/  SEL R0, R249, 0xffffffe0, !P1 ;  /* 0xffffffe0f9007807 */ /* 0x000fc60004800000 */
[----:B------:R-:W-:Y:S01]  /*60f0*/  @!PT LDS RZ, [RZ] ;  /* 0x00000000fffff984 */ /* 0x000fe20000000800 */
[----:B------:R-:W-:Y:S01]  /*6100*/  @!PT LDS RZ, [RZ] ;  /* 0x00000000fffff984 */ /* 0x000fe20000000800 */
[----:B------:R-:W-:Y:S01]  /*6110*/  @!PT LDS RZ, [RZ] ;  /* 0x00000000fffff984 */ /* 0x000fe20000000800 */
[----:B------:R-:W-:Y:S04]  /*6120*/  @!P3 LDGSTS.E.BYPASS.LTC128B.128 [R230+0xa000], desc[UR24][R4.64] ;  /* 0x0a00000004e6bfae */ /* 0x000fe8000b981a18 */
[----:B------:R-:W-:Y:S01]  /*6130*/  @P3 STS.128 [R230+0xa000], RZ ;  /* 0x00a000ffe6003388 */ /* 0x000fe20000000c00 */
[--C-:B------:R-:W-:Y:S02]  /*6140*/  IMAD.IADD R248, R226, 0x1, R0.reuse ;  /* 0x00000001e2f87824 */ /* 0x100fe400078e0200 */
[----:B------:R-:W-:Y:S01]  /*6150*/  IMAD.IADD R234, R216, 0x1, R0 ;  /* 0x00000001d8ea7824 */ /* 0x000fe200078e0200 */
[----:B------:R-:W-:Y:S01]  /*6160*/  @!PT LDS RZ, [RZ] ;  /* 0x00000000fffff984 */ /* 0x000fe20000000800 */
[----:B------:R-:W-:Y:S01]  /*6170*/  @!PT LDS RZ, [RZ] ;  /* 0x00000000fffff984 */ /* 0x000fe20000000800 */
[----:B------:R-:W-:Y:S01]  /*6180*/  @!PT LDS RZ, [RZ] ;  /* 0x00000000fffff984 */ /* 0x000fe20000000800 */
[----:B------:R1:W-:Y:S01]  /*6190*/  @!P2 LDGSTS.E.BYPASS.LTC128B.128 [R230+0xb000], desc[UR24][R4.64+0x80] ;  /* 0x0b00008004e6afae */ /* 0x0003e2000b981a18 */
[----:B------:R-:W-:-:S03]  /*61a0*/  MOV R0, 0x40 ;  /* 0x0000004000007802 */ /* 0x000fc60000000f00 */
[----:B------:R-:W-:Y:S01]  /*61b0*/  @P2 STS.128 [R230+0xb000], RZ ;  /* 0x00b000ffe6002388 */ /* 0x000fe20000000c00 */
[----:B------:R-:W-:-:S03]  /*61c0*/  SEL R0, R0, 0xffffffc0, !P0 ;  /* 0xffffffc000007807 */ /* 0x000fc60004000000 */
[----:B------:R-:W-:Y:S01]  /*61d0*/  @!PT LDS RZ, [RZ] ;  /* 0x00000000fffff984 */ /* 0x000fe20000000800 */
[----:B------:R-:W-:Y:S01]  /*61e0*/  @!PT LDS RZ, [RZ] ;  /* 0x00000000fffff984 */ /* 0x000fe20000000800 */
[----:B------:R-:W-:Y:S01]  /*61f0*/  @!PT LDS RZ, [RZ] ;  /* 0x00000000fffff984 */ /* 0x000fe20000000800 */
[----:B------:R-:W-:Y:S02]  /*6200*/  @!P3 LDGSTS.E.BYPASS.LTC128B.128 [R230+0xa800], desc[UR24][R2.64] ;  /* 0x0a80000002e6bfae */ /* 0x000fe4000b981a18 */
[--C-:B------:R-:W-:Y:S02]  /*6210*/  IMAD.IADD R235, R216, 0x1, R0.reuse ;  /* 0x00000001d8eb7824 */ /* 0x100fe400078e0200 */
[----:B------:R-:W-:Y:S01]  /*6220*/  @P3 STS.128 [R230+0xa800], RZ ;  /* 0x00a800ffe6003388 */ /* 0x000fe20000000c00 */
[----:B------:R-:W-:-:S03]  /*6230*/  IMAD.IADD R249, R226, 0x1, R0 ;  /* 0x00000001e2f97824 */ /* 0x000fc600078e0200 */
        /* <DEDUP_REMOVED lines=9> */
[----:B------:R-:W-:Y:S04]  /*62d0*/  LDSM.16.M88.4 R176, [R248+0x8000] ;  /* 0x00800000f8b0783b */ /* 0x000fe80000000200 */
[----:B------:R-:W5:Y:S04]  /*62e0*/  LDSM.16.M88.4 R20, [R234+0x2000] ;  /* 0x00200000ea14783b */ /* 0x000f680000000200 */
[----:B------:R-:W2:Y:S04]  /*62f0*/  LDSM.16.M88.4 R136, [R248+0x8800] ;  /* 0x00880000f888783b */ /* 0x000ea80000000200 */
[----:B------:R-:W0:Y:S01]  /*6300*/  LDGDEPBAR ;  /* 0x00000000000079af */ /* 0x000e220000000000 */
[-C--:B---3--:R-:W-:Y:S08]  /*6310*/  HMMA.16816.F32 R200, R8, R24.reuse, RZ ;  /* 0x0000001808c8723c */ /* 0x088ff000000018ff */
[C---:B-1----:R-:W-:Y:S08]  /*6320*/  HMMA.16816.F32 R32, R4.reuse, R24, RZ ;  /* 0x000000180420723c */ /* 0x042ff000000018ff */
[-C--:B------:R-:W-:Y:S08]  /*6330*/  HMMA.16816.F32 R196, R4, R26.reuse, RZ ;  /* 0x0000001a04c4723c */ /* 0x080ff000000018ff */
[----:B------:R-:W-:Y:S01]  /*6340*/  HMMA.16816.F32 R192, R8, R26, RZ ;  /* 0x0000001a08c0723c */ /* 0x000fe200000018ff */
[----:B------:R-:W1:Y:S07]  /*6350*/  LDSM.16.M88.4 R24, [R234] ;  /* 0x00000000ea18783b */ /* 0x000e6e0000000200 */
[C---:B----4-:R-:W-:Y:S08]  /*6360*/  HMMA.16816.F32 R188, R4.reuse, R28, RZ ;  /* 0x0000001c04bc723c */ /* 0x050ff000000018ff */
[----:B------:R-:W-:Y:S01]  /*6370*/  HMMA.16816.F32 R184, R4, R30, RZ ;  /* 0x0000001e04b8723c */ /* 0x000fe200000018ff */
[----:B------:R-:W-:Y:S07]  /*6380*/  LDSM.16.M88.4 R4, [R235+0x2000] ;  /* 0x00200000eb04783b */ /* 0x000fee0000000200 */
[C---:B------:R-:W-:Y:S08]  /*6390*/  HMMA.16816.F32 R180, R8.reuse, R28, RZ ;  /* 0x0000001c08b4723c */ /* 0x040ff000000018ff */
[----:B------:R-:W-:Y:S01]  /*63a0*/  HMMA.16816.F32 R212, R8, R30, RZ ;  /* 0x0000001e08d4723c */ /* 0x000fe200000018ff */
[----:B------:R-:W3:Y:S04]  /*63b0*/  LDSM.16.M88.4 R8, [R249+0x8000] ;  /* 0x00800000f908783b */ /* 0x000ee80000000200 */
[----:B------:R-:W-:Y:S03]  /*63c0*/  LDSM.16.M88.4 R28, [R235] ;  /* 0x00000000eb1c783b */ /* 0x000fe60000000200 */
[C---:B-----5:R-:W-:Y:S01]  /*63d0*/  HMMA.16816.F32 R240, R20.reuse, R176, R32 ;  /* 0x000000b014f0723c */ /* 0x060fe20000001820 */
[----:B------:R-:W4:Y:S07]  /*63e0*/  LDSM.16.M88.4 R32, [R249+0x8800] ;  /* 0x00880000f920783b */ /* 0x000f2e0000000200 */
[C---:B--2---:R-:W-:Y:S08]  /*63f0*/  HMMA.16816.F32 R188, R20.reuse, R136, R188 ;  /* 0x0000008814bc723c */ /* 0x044ff000000018bc */
[C---:B------:R-:W-:Y:S08]  /*6400*/  HMMA.16816.F32 R236, R20.reuse, R178, R196 ;  /* 0x000000b214ec723c */ /* 0x040ff000000018c4 */
[----:B------:R-:W-:Y:S01]  /*6410*/  HMMA.16816.F32 R208, R20, R138, R184 ;  /* 0x0000008a14d0723c */ /* 0x000fe200000018b8 */
[----:B------:R-:W-:Y:S04]  /*6420*/  LDSM.16.M88.4 R20, [R220+0x2000] ;  /* 0x00200000dc14783b */ /* 0x000fe80000000200 */
[----:B------:R-:W-:Y:S03]  /*6430*/  LDSM.16.M88.4 R184, [R219+0x8800] ;  /* 0x00880000dbb8783b */ /* 0x000fe60000000200 */
[C---:B-1----:R-:W-:Y:S01]  /*6440*/  HMMA.16816.F32 R244, R24.reuse, R136, R180 ;  /* 0x0000008818f4723c */ /* 0x042fe200000018b4 */
[----:B------:R-:W1:Y:S07]  /*6450*/  LDSM.16.M88.4 R180, [R219+0x8000] ;  /* 0x00800000dbb4783b */ /* 0x000e6e0000000200 */
[----:B------:R-:W-:Y:S08]  /*6460*/  HMMA.16816.F32 R204, R24, R176, R200 ;  /* 0x000000b018cc723c */ /* 0x000ff000000018c8 */
[----:B---3--:R-:W-:Y:S08]  /*6470*/  HMMA.16816.F32 R196, R4, R8, R240 ;  /* 0x0000000804c4723c */ /* 0x008ff000000018f0 */
[C---:B------:R-:W-:Y:S08]  /*6480*/  HMMA.16816.F32 R176, R24.reuse, R178, R192 ;  /* 0x000000b218b0723c */ /* 0x040ff000000018c0 */
[----:B------:R-:W-:Y:S01]  /*6490*/  HMMA.16816.F32 R200, R24, R138, R212 ;  /* 0x0000008a18c8723c */ /* 0x000fe200000018d4 */
[----:B------:R-:W2:Y:S04]  /*64a0*/  LDSM.16.M88.4 R24, [R220] ;  /* 0x00000000dc18783b */ /* 0x000ea80000000200 */
[----:B------:R-:W-:Y:S03]  /*64b0*/  LDSM.16.M88.4 R136, [R218+UR6+0x9000] ;  /* 0x00900006da88783b */ /* 0x000fe60008000200 */
[C---:B----4-:R-:W-:Y:S08]  /*64c0*/  HMMA.16816.F32 R188, R4.reuse, R32, R188 ;  /* 0x0000002004bc723c */ /* 0x050ff000000018bc */
[C---:B------:R-:W-:Y:S08]  /*64d0*/  HMMA.16816.F32 R192, R4.reuse, R10, R236 ;  /* 0x0000000a04c0723c */ /* 0x040ff000000018ec */
[----:B------:R-:W-:Y:S08]  /*64e0*/  HMMA.16816.F32 R4, R4, R34, R208 ;  /* 0x000000220404723c */ /* 0x000ff000000018d0 */
[----:B-1----:R-:W-:Y:S08]  /*64f0*/  HMMA.16816.F32 R240, R20, R180, R196 ;  /* 0x000000b414f0723c */ /* 0x002ff000000018c4 */
[C---:B------:R-:W-:Y:S08]  /*6500*/  HMMA.16816.F32 R204, R28.reuse, R8, R204 ;  /* 0x000000081ccc723c */ /* 0x040ff000000018cc */
[C---:B------:R-:W-:Y:S01]  /*6510*/  HMMA.16816.F32 R212, R28.reuse, R10, R176 ;  /* 0x0000000a1cd4723c */ /* 0x040fe200000018b0 */
[----:B------:R-:W1:Y:S02]  /*6520*/  LDSM.16.M88.4 R8, [R216+0x4000] ;  /* 0x00400000d808783b */ /* 0x000e640000000200 */
[----:B------:R-:W-:Y:S01]  /*6530*/  MOV R12, R240 ;  /* 0x000000f0000c7202 */ /* 0x000fe20000000f00 */
[----:B------:R-:W-:Y:S01]  /*6540*/  IMAD.MOV.U32 R3, RZ, RZ, R241 ;  /* 0x000000ffff037224 */ /* 0x000fe200078e00f1 */
[----:B------:R-:W-:Y:S01]  /*6550*/  MOV R0, R243 ;  /* 0x000000f300007202 */ /* 0x000fe20000000f00 */
[----:B------:R-:W-:Y:S01]  /*6560*/  IMAD.MOV.U32 R2, RZ, RZ, R242 ;  /* 0x000000ffff027224 */ /* 0x000fe200078e00f2 */
[----:B------:R-:W-:Y:S01]  /*6570*/  LDSM.16.M88.4 R176, [R248+0x9000] ;  /* 0x00900000f8b0783b */ /* 0x000fe20000000200 */
[----:B------:R-:W-:Y:S08]  /*6580*/  HMMA.16816.F32 R236, R28, R32, R244 ;  /* 0x000000201cec723c */ /* 0x000ff000000018f4 */
[C---:B------:R-:W-:Y:S08]  /*6590*/  HMMA.16816.F32 R244, R20.reuse, R182, R192 ;  /* 0x000000b614f4723c */ /* 0x040ff000000018c0 */
[C---:B------:R-:W-:Y:S08]  /*65a0*/  HMMA.16816.F32 R240, R20.reuse, R184, R188 ;  /* 0x000000b814f0723c */ /* 0x040ff000000018bc */
[----:B------:R-:W-:Y:S01]  /*65b0*/  HMMA.16816.F32 R208, R20, R186, R4 ;  /* 0x000000ba14d0723c */ /* 0x000fe20000001804 */
[----:B------:R-:W3:Y:S04]  /*65c0*/  LDSM.16.M88.4 R4, [R216+0x6000] ;  /* 0x00600000d804783b */ /* 0x000ee80000000200 */
[----:B------:R-:W4:Y:S03]  /*65d0*/  LDSM.16.M88.4 R20, [R218+UR6+0x9800] ;  /* 0x00980006da14783b */ /* 0x000f260008000200 */
[----:B------:R-:W-:Y:S01]  /*65e0*/  HMMA.16816.F32 R200, R28, R34, R200 ;  /* 0x000000221cc8723c */ /* 0x000fe200000018c8 */
[----:B------:R-:W5:Y:S07]  /*65f0*/  LDSM.16.M88.4 R32, [R234+0x4000] ;  /* 0x00400000ea20783b */ /* 0x000f6e0000000200 */
[----:B--2---:R-:W-:Y:S01]  /*6600*/  HMMA.16816.F32 R28, R24, R180, R204 ;  /* 0x000000b4181c723c */ /* 0x004fe200000018cc */
[----:B------:R-:W-:Y:S01]  /*6610*/  IMAD.MOV.U32 R204, RZ, RZ, R12 ;  /* 0x000000ffffcc7224 */ /* 0x000fe200078e000c */
[----:B------:R-:W-:Y:S01]  /*6620*/  MOV R206, R2 ;  /* 0x0000000200ce7202 */ /* 0x000fe20000000f00 */
[----:B------:R-:W-:-:S02]  /*6630*/  IMAD.MOV.U32 R205, RZ, RZ, R3 ;  /* 0x000000ffffcd7224 */ /* 0x000fc400078e0003 */
[----:B------:R-:W-:Y:S02]  /*6640*/  IMAD.MOV.U32 R207, RZ, RZ, R0 ;  /* 0x000000ffffcf7224 */ /* 0x000fe400078e0000 */
[----:B------:R-:W-:Y:S01]  /*6650*/  IMAD.U32 R0, RZ, RZ, UR23 ;  /* 0x00000017ff007e24 */ /* 0x000fe2000f8e00ff */
[----:B------:R-:W-:Y:S04]  /*6660*/  HMMA.16816.F32 R196, R24, R182, R212 ;  /* 0x000000b618c4723c */ /* 0x000fe800000018d4 */
[----:B------:R-:W-:-:S04]  /*6670*/  LEA R0, R0, R229, 0x5 ;  /* 0x000000e500007211 */ /* 0x000fc800078e28ff */
[----:B------:R-:W-:Y:S01]  /*6680*/  HMMA.16816.F32 R192, R24, R184, R236 ;  /* 0x000000b818c0723c */ /* 0x000fe200000018ec */
[----:B------:R-:W-:-:S05]  /*6690*/  VIADD R2, R0, 0xffffffc0 ;  /* 0xffffffc000027836 */ /* 0x000fca0000000000 */
[----:B------:R-:W-:Y:S02]  /*66a0*/  I2FP.F32.U32 R3, R2 ;  /* 0x0000000200037245 */ /* 0x000fe40000201000 */
[----:B------:R-:W-:Y:S01]  /*66b0*/  HMMA.16816.F32 R188, R24, R186, R200 ;  /* 0x000000ba18bc723c */ /* 0x000fe200000018c8 */
[----:B------:R-:W2:Y:S01]  /*66c0*/  LDSM.16.M88.4 R24, [R234+0x6000] ;  /* 0x00600000ea18783b */ /* 0x000ea20000000200 */
[C---:B------:R-:W-:Y:S02]  /*66d0*/  ISETP.GE.AND P6, PT, R2.reuse, R15, PT ;  /* 0x0000000f0200720c */ /* 0x040fe40003fc6270 */
[C---:B------:R-:W-:Y:S01]  /*66e0*/  ISETP.GE.AND P5, PT, R2.reuse, R16, PT ;  /* 0x000000100200720c */ /* 0x040fe20003fa6270 */
[----:B------:R-:W-:Y:S01]  /*66f0*/  LDSM.16.M88.4 R184, [R249+0x9000] ;  /* 0x00900000f9b8783b */ /* 0x000fe20000000200 */
[C---:B------:R-:W-:Y:S02]  /*6700*/  ISETP.GE.AND P1, PT, R2.reuse, R14, PT ;  /* 0x0000000e0200720c */ /* 0x040fe40003f26270 */
[----:B-1----:R-:W-:Y:S01]  /*6710*/  HMMA.16816.F32 R180, R8, R136, R28 ;  /* 0x0000008808b4723c */ /* 0x002fe2000000181c */
[----:B------:R-:W1:Y:S01]  /*6720*/  LDSM.16.M88.4 R28, [R235+0x4000] ;  /* 0x00400000eb1c783b */ /* 0x000e620000000200 */
[----:B------:R-:W-:-:S02]  /*6730*/  ISETP.GE.AND P4, PT, R2, R13, PT ;  /* 0x0000000d0200720c */ /* 0x000fc40003f86270 */
[----:B------:R-:W-:-:S04]  /*6740*/  IADD3 R2, PT, PT, R0, -0x28, RZ ;  /* 0xffffffd800027810 */ /* 0x000fc80007ffe0ff */
[C---:B---3--:R-:W-:Y:S08]  /*6750*/  HMMA.16816.F32 R200, R4.reuse, R136, R204 ;  /* 0x0000008804c8723c */ /* 0x048ff000000018cc */
[C---:B------:R-:W-:Y:S08]  /*6760*/  HMMA.16816.F32 R244, R4.reuse, R138, R244 ;  /* 0x0000008a04f4723c */ /* 0x040ff000000018f4 */
[C---:B----4-:R-:W-:Y:S08]  /*6770*/  HMMA.16816.F32 R236, R4.reuse, R20, R240 ;  /* 0x0000001404ec723c */ /* 0x050ff000000018f0 */
[----:B------:R-:W-:Y:S01]  /*6780*/  HMMA.16816.F32 R212, R4, R22, R208 ;  /* 0x0000001604d4723c */ /* 0x000fe200000018d0 */
[----:B------:R-:W3:Y:S07]  /*6790*/  LDSM.16.M88.4 R4, [R235+0x6000] ;  /* 0x00600000eb04783b */ /* 0x000eee0000000200 */
[C---:B------:R-:W-:Y:S01]  /*67a0*/  HMMA.16816.F32 R204, R8.reuse, R138, R196 ;  /* 0x0000008a08cc723c */ /* 0x040fe200000018c4 */
[----:B------:R-:W-:Y:S07]  /*67b0*/  LDSM.16.M88.4 R136, [R219+0x9000] ;  /* 0x00900000db88783b */ /* 0x000fee0000000200 */
[C---:B------:R-:W-:Y:S08]  /*67c0*/  HMMA.16816.F32 R240, R8.reuse, R20, R192 ;  /* 0x0000001408f0723c */ /* 0x040ff000000018c0 */
[----:B------:R-:W-:Y:S01]  /*67d0*/  HMMA.16816.F32 R208, R8, R22, R188 ;  /* 0x0000001608d0723c */ /* 0x000fe200000018bc */
[----:B------:R-:W-:Y:S07]  /*67e0*/  LDSM.16.M88.4 R20, [R220+0x4000] ;  /* 0x00400000dc14783b */ /* 0x000fee0000000200 */
[-C--:B-----5:R-:W-:Y:S01]  /*67f0*/  HMMA.16816.F32 R8, R32, R176.reuse, R180 ;  /* 0x000000b02008723c */ /* 0x0a0fe200000018b4 */
[----:B------:R-:W4:Y:S07]  /*6800*/  LDSM.16.M88.4 R180, [R248+0x9800] ;  /* 0x00980000f8b4783b */ /* 0x000f2e0000000200 */
[C---:B--2---:R-:W-:Y:S08]  /*6810*/  HMMA.16816.F32 R192, R24.reuse, R176, R200 ;  /* 0x000000b018c0723c */ /* 0x044ff000000018c8 */
[----:B------:R-:W-:Y:S08]  /*6820*/  HMMA.16816.F32 R200, R24, R178, R244 ;  /* 0x000000b218c8723c */ /* 0x000ff000000018f4 */
[-C--:B-1----:R-:W-:Y:S01]  /*6830*/  HMMA.16816.F32 R188, R28, R184.reuse, R8 ;  /* 0x000000b81cbc723c */ /* 0x082fe20000001808 */
[----:B------:R-:W1:Y:S07]  /*6840*/  LDSM.16.M88.4 R8, [R220+0x6000] ;  /* 0x00600000dc08783b */ /* 0x000e6e0000000200 */
[----:B---3--:R-:W-:Y:S08]  /*6850*/  HMMA.16816.F32 R196, R4, R184, R192 ;  /* 0x000000b804c4723c */ /* 0x008ff000000018c0 */
[----:B----4-:R-:W-:Y:S08]  /*6860*/  HMMA.16816.F32 R236, R24, R180, R236 ;  /* 0x000000b418ec723c */ /* 0x010ff000000018ec */
[----:B------:R-:W-:Y:S08]  /*6870*/  HMMA.16816.F32 R192, R20, R136, R188 ;  /* 0x0000008814c0723c */ /* 0x000ff000000018bc */
[----:B------:R-:W-:Y:S08]  /*6880*/  HMMA.16816.F32 R188, R32, R178, R204 ;  /* 0x000000b220bc723c */ /* 0x000ff000000018cc */
[----:B------:R-:W-:Y:S01]  /*6890*/  HMMA.16816.F32 R204, R24, R182, R212 ;  /* 0x000000b618cc723c */ /* 0x000fe200000018d4 */
[----:B------:R-:W2:Y:S02]  /*68a0*/  LDSM.16.M88.4 R24, [R249+0x9800] ;  /* 0x00980000f918783b */ /* 0x000ea40000000200 */
[----:B------:R-:W-:Y:S01]  /*68b0*/  FMUL.FTZ R192, R192, UR4 ;  /* 0x00000004c0c07c20 */ /* 0x000fe20008410000 */
[----:B------:R-:W-:Y:S01]  /*68c0*/  FMUL.FTZ R193, R193, UR4 ;  /* 0x00000004c1c17c20 */ /* 0x000fe20008410000 */
[----:B------:R-:W-:Y:S01]  /*68d0*/  FMUL.FTZ R194, R194, UR4 ;  /* 0x00000004c2c27c20 */ /* 0x000fe20008410000 */
[----:B------:R-:W-:Y:S01]  /*68e0*/  FMUL.FTZ R195, R195, UR4 ;  /* 0x00000004c3c37c20 */ /* 0x000fe20008410000 */
[----:B------:R-:W3:Y:S01]  /*68f0*/  MUFU.TANH R132, R192 ;  /* 0x000000c000847308 */ /* 0x000ee20000002400 */
[----:B-1----:R-:W-:Y:S07]  /*6900*/  HMMA.16816.F32 R196, R8, R136, R196 ;  /* 0x0000008808c4723c */ /* 0x002fee00000018c4 */
[----:B------:R-:W-:Y:S01]  /*6910*/  MUFU.TANH R213, R193 ;  /* 0x000000c100d57308 */ /* 0x000fe20000002400 */
[-C--:B------:R-:W-:Y:S07]  /*6920*/  HMMA.16816.F32 R176, R28, R186.reuse, R188 ;  /* 0x000000ba1cb0723c */ /* 0x080fee00000018bc */
[----:B------:R-:W1:Y:S01]  /*6930*/  MUFU.TANH R19, R194 ;  /* 0x000000c200137308 */ /* 0x000e620000002400 */
[----:B------:R-:W-:Y:S03]  /*6940*/  HMMA.16816.F32 R184, R4, R186, R200 ;  /* 0x000000ba04b8723c */ /* 0x000fe600000018c8 */
[----:B------:R-:W-:Y:S01]  /*6950*/  FMUL.FTZ R196, R196, UR4 ;  /* 0x00000004c4c47c20 */ /* 0x000fe20008410000 */
[----:B------:R-:W-:Y:S01]  /*6960*/  FMUL.FTZ R198, R198, UR4 ;  /* 0x00000004c6c67c20 */ /* 0x000fe20008410000 */
[----:B------:R-:W-:Y:S01]  /*6970*/  FMUL.FTZ R197, R197, UR4 ;  /* 0x00000004c5c57c20 */ /* 0x000fe20008410000 */
[----:B------:R-:W-:Y:S01]  /*6980*/  FMUL.FTZ R141, R199, UR4 ;  /* 0x00000004c78d7c20 */ /* 0x000fe20008410000 */
[----:B------:R4:W-:Y:S01]  /*6990*/  MUFU.TANH R212, R195 ;  /* 0x000000c300d47308 */ /* 0x0009e20000002400 */
[C---:B------:R-:W-:Y:S07]  /*69a0*/  HMMA.16816.F32 R188, R32.reuse, R182, R208 ;  /* 0x000000b620bc723c */ /* 0x040fee00000018d0 */
[----:B------:R-:W5:Y:S01]  /*69b0*/  MUFU.TANH R196, R196 ;  /* 0x000000c400c47308 */ /* 0x000f620000002400 */
[----:B------:R-:W-:Y:S07]  /*69c0*/  HMMA.16816.F32 R32, R32, R180, R240 ;  /* 0x000000b42020723c */ /* 0x000fee00000018f0 */
[----:B------:R-:W5:Y:S01]  /*69d0*/  MUFU.TANH R18, R198 ;  /* 0x000000c600127308 */ /* 0x000f620000002400 */
[----:B----4-:R-:W-:Y:S01]  /*69e0*/  HMMA.16816.F32 R192, R20, R138, R176 ;  /* 0x0000008a14c0723c */ /* 0x010fe200000018b0 */
[----:B------:R-:W4:Y:S01]  /*69f0*/  LDSM.16.M88.4 R176, [R219+0x9800] ;  /* 0x00980000dbb0783b */ /* 0x000f220000000200 */
[----:B------:R-:W-:-:S05]  /*6a00*/  DEPBAR.LE SB0, 0x0 ;  /* 0x000080000000791a */ /* 0x000fca0000000000 */
[----:B------:R-:W-:Y:S01]  /*6a10*/  MUFU.TANH R208, R197 ;  /* 0x000000c500d07308 */ /* 0x000fe20000002400 */
[----:B------:R-:W-:Y:S07]  /*6a20*/  HMMA.16816.F32 R184, R8, R138, R184 ;  /* 0x0000008a08b8723c */ /* 0x000fee00000018b8 */
[----:B------:R-:W-:Y:S01]  /*6a30*/  MUFU.TANH R141, R141 ;  /* 0x0000008d008d7308 */ /* 0x000fe20000002400 */
[----:B--2---:R-:W-:Y:S03]  /*6a40*/  HMMA.16816.F32 R188, R28, R26, R188 ;  /* 0x0000001a1cbc723c */ /* 0x004fe600000018bc */
[----:B------:R-:W-:Y:S01]  /*6a50*/  FMUL.FTZ R195, R195, UR4 ;  /* 0x00000004c3c37c20 */ /* 0x000fe20008410000 */
[----:B------:R-:W-:Y:S01]  /*6a60*/  FMUL.FTZ R192, R192, UR4 ;  /* 0x00000004c0c07c20 */ /* 0x000fe20008410000 */
[----:B------:R-:W-:Y:S01]  /*6a70*/  FMUL.FTZ R194, R194, UR4 ;  /* 0x00000004c2c27c20 */ /* 0x000fe20008410000 */
[----:B------:R-:W-:-:S02]  /*6a80*/  FMUL.FTZ R193, R193, UR4 ;  /* 0x00000004c1c17c20 */ /* 0x000fc40008410000 */
[C---:B------:R-:W-:Y:S01]  /*6a90*/  HMMA.16816.F32 R136, R4.reuse, R26, R204 ;  /* 0x0000001a0488723c */ /* 0x040fe200000018cc */
[----:B------:R-:W-:Y:S02]  /*6aa0*/  MUFU.TANH R199, R192 ;  /* 0x000000c000c77308 */ /* 0x000fe40000002400 */
[----:B------:R-:W-:Y:S01]  /*6ab0*/  FMUL.FTZ R184, R184, UR4 ;  /* 0x00000004b8b87c20 */ /* 0x000fe20008410000 */
[----:B------:R-:W-:Y:S01]  /*6ac0*/  FMUL.FTZ R185, R185, UR4 ;  /* 0x00000004b9b97c20 */ /* 0x000fe20008410000 */
[----:B------:R-:W-:Y:S01]  /*6ad0*/  FMUL.FTZ R140, R186, UR4 ;  /* 0x00000004ba8c7c20 */ /* 0x000fe20008410000 */
[----:B------:R-:W-:Y:S02]  /*6ae0*/  FMUL.FTZ R187, R187, UR4 ;  /* 0x00000004bbbb7c20 */ /* 0x000fe40008410000 */
[----:B------:R-:W-:Y:S01]  /*6af0*/  HMMA.16816.F32 R4, R4, R24, R236 ;  /* 0x000000180404723c */ /* 0x000fe200000018ec */
[----:B------:R2:W-:Y:S07]  /*6b00*/  MUFU.TANH R17, R184 ;  /* 0x000000b800117308 */ /* 0x0005ee0000002400 */
[-C--:B----4-:R-:W-:Y:S01]  /*6b10*/  HMMA.16816.F32 R188, R20, R178.reuse, R188 ;  /* 0x000000b214bc723c */ /* 0x090fe200000018bc */
[----:B------:R4:W-:Y:S07]  /*6b20*/  MUFU.TANH R12, R185 ;  /* 0x000000b9000c7308 */ /* 0x0009ee0000002400 */
[----:B------:R-:W-:Y:S01]  /*6b30*/  HMMA.16816.F32 R180, R8, R178, R136 ;  /* 0x000000b208b4723c */ /* 0x000fe20000001888 */
[----:B------:R-:W-:Y:S07]  /*6b40*/  MUFU.TANH R142, R194 ;  /* 0x000000c2008e7308 */ /* 0x000fee0000002400 */
[----:B------:R-:W-:Y:S01]  /*6b50*/  HMMA.16816.F32 R136, R28, R24, R32 ;  /* 0x000000181c88723c */ /* 0x000fe20000001820 */
[----:B------:R-:W-:Y:S02]  /*6b60*/  MUFU.TANH R195, R195 ;  /* 0x000000c300c37308 */ /* 0x000fe40000002400 */
[----:B------:R-:W-:Y:S01]  /*6b70*/  FMUL.FTZ R188, R188, UR4 ;  /* 0x00000004bcbc7c20 */ /* 0x000fe20008410000 */
[----:B------:R-:W-:-:S04]  /*6b80*/  FMUL.FTZ R190, R190, UR4 ;  /* 0x00000004bebe7c20 */ /* 0x000fc80008410000 */
[-C--:B------:R-:W-:Y:S01]  /*6b90*/  HMMA.16816.F32 R24, R8, R176.reuse, R4 ;  /* 0x000000b00818723c */ /* 0x080fe20000001804 */
[----:B------:R-:W4:Y:S01]  /*6ba0*/  MUFU.TANH R188, R188 ;  /* 0x000000bc00bc7308 */ /* 0x000f220000002400 */
[C---:B---3--:R-:W-:Y:S01]  /*6bb0*/  FFMA.FTZ R6, R3.reuse, UR5, R132 ;  /* 0x0000000503067c23 */ /* 0x048fe20008010084 */
[----:B------:R-:W-:Y:S01]  /*6bc0*/  FMUL.FTZ R180, R180, UR4 ;  /* 0x00000004b4b47c20 */ /* 0x000fe20008410000 */
[----:B------:R-:W-:Y:S01]  /*6bd0*/  FMUL.FTZ R182, R182, UR4 ;  /* 0x00000004b6b67c20 */ /* 0x000fe20008410000 */
[C---:B-1----:R-:W-:Y:S01]  /*6be0*/  FFMA.FTZ R5, R3.reuse, UR5, R19 ;  /* 0x0000000503057c23 */ /* 0x042fe20008010013 */
[C---:B-----5:R-:W-:Y:S01]  /*6bf0*/  FFMA.FTZ R4, R3.reuse, UR5, R196 ;  /* 0x0000000503047c23 */ /* 0x060fe200080100c4 */
[----:B------:R-:W-:Y:S01]  /*6c00*/  FFMA.FTZ R7, R3, UR5, R18 ;  /* 0x0000000503077c23 */ /* 0x000fe20008010012 */
[----:B--2---:R-:W-:Y:S01]  /*6c10*/  FSEL R184, R6, -INF , !P6 ;  /* 0xff80000006b87808 */ /* 0x004fe20007000000 */
[----:B------:R-:W1:Y:S01]  /*6c20*/  MUFU.TANH R190, R190 ;  /* 0x000000be00be7308 */ /* 0x000e620000002400 */
[----:B----4-:R-:W-:Y:S01]  /*6c30*/  FSEL R185, R5, -INF , !P5 ;  /* 0xff80000005b97808 */ /* 0x010fe20006800000 */
[----:B------:R-:W-:Y:S01]  /*6c40*/  FMUL.FTZ R34, R181, UR4 ;  /* 0x00000004b5227c20 */ /* 0x000fe20008410000 */
[----:B------:R-:W-:Y:S01]  /*6c50*/  FSEL R31, R4, -INF , !P1 ;  /* 0xff800000041f7808 */ /* 0x000fe20004800000 */
[----:B------:R-:W-:Y:S01]  /*6c60*/  HMMA.16816.F32 R176, R20, R176, R136 ;  /* 0x000000b014b0723c */ /* 0x000fe20000001888 */
[----:B------:R-:W-:-:S02]  /*6c70*/  I2FP.F32.U32 R3, R2 ;  /* 0x0000000200037245 */ /* 0x000fc40000201000 */
[----:B------:R-:W-:Y:S01]  /*6c80*/  FSEL R32, R7, -INF , !P4 ;  /* 0xff80000007207808 */ /* 0x000fe20006000000 */
[----:B------:R-:W2:Y:S01]  /*6c90*/  MUFU.TANH R180, R180 ;  /* 0x000000b400b47308 */ /* 0x000ea20000002400 */
[C---:B------:R-:W-:Y:S01]  /*6ca0*/  ISETP.GE.AND P6, PT, R2.reuse, R15, PT ;  /* 0x0000000f0200720c */ /* 0x040fe20003fc6270 */
[----:B------:R-:W-:Y:S01]  /*6cb0*/  FFMA.FTZ R7, R3, UR5, R188 ;  /* 0x0000000503077c23 */ /* 0x000fe200080100bc */
[----:B------:R-:W-:Y:S01]  /*6cc0*/  ISETP.GE.AND P5, PT, R2, R16, PT ;  /* 0x000000100200720c */ /* 0x000fe20003fa6270 */
[----:B------:R-:W-:Y:S01]  /*6cd0*/  FMUL.FTZ R24, R24, UR4 ;  /* 0x0000000418187c20 */ /* 0x000fe20008410000 */
[C---:B------:R-:W-:Y:S01]  /*6ce0*/  ISETP.GE.AND P1, PT, R2.reuse, R14, PT ;  /* 0x0000000e0200720c */ /* 0x040fe20003f26270 */
[----:B------:R-:W-:Y:S01]  /*6cf0*/  FMUL.FTZ R25, R25, UR4 ;  /* 0x0000000419197c20 */ /* 0x000fe20008410000 */
[----:B------:R-:W-:Y:S01]  /*6d00*/  ISETP.GE.AND P4, PT, R2, R13, PT ;  /* 0x0000000d0200720c */ /* 0x000fe20003f86270 */
[----:B------:R-:W3:Y:S01]  /*6d10*/  MUFU.TANH R8, R182 ;  /* 0x000000b600087308 */ /* 0x000ee20000002400 */
[----:B------:R-:W-:-:S02]  /*6d20*/  VIADD R2, R0, 0xffffffc1 ;  /* 0xffffffc100027836 */ /* 0x000fc40000000000 */
[----:B-1----:R-:W-:Y:S01]  /*6d30*/  FFMA.FTZ R6, R3, UR5, R190 ;  /* 0x0000000503067c23 */ /* 0x002fe200080100be */
[----:B------:R-:W-:Y:S01]  /*6d40*/  IADD3 R4, PT, PT, R0, -0x38, RZ ;  /* 0xffffffc800047810 */ /* 0x000fe20007ffe0ff */
[----:B------:R-:W-:Y:S01]  /*6d50*/  FMUL.FTZ R26, R26, UR4 ;  /* 0x000000041a1a7c20 */ /* 0x000fe20008410000 */
[----:B------:R-:W-:Y:S01]  /*6d60*/  FSEL R236, R7, -INF , !P6 ;  /* 0xff80000007ec7808 */ /* 0x000fe20007000000 */
[----:B------:R-:W-:Y:S01]  /*6d70*/  FMUL.FTZ R27, R27, UR4 ;  /* 0x000000041b1b7c20 */ /* 0x000fe20008410000 */
[----:B------:R-:W-:Y:S01]  /*6d80*/  I2FP.F32.U32 R11, R2 ;  /* 0x00000002000b7245 */ /* 0x000fe20000201000 */
[----:B------:R-:W1:Y:S01]  /*6d90*/  MUFU.TANH R24, R24 ;  /* 0x0000001800187308 */ /* 0x000e620000002400 */
[----:B--2---:R-:W-:Y:S01]  /*6da0*/  FFMA.FTZ R5, R3, UR5, R180 ;  /* 0x0000000503057c23 */ /* 0x004fe200080100b4 */
[----:B------:R-:W-:Y:S02]  /*6db0*/  I2FP.F32.U32 R10, R4 ;  /* 0x00000004000a7245 */ /* 0x000fe40000201000 */
[----:B------:R-:W-:-:S02]  /*6dc0*/  FSEL R237, R6, -INF , !P5 ;  /* 0xff80000006ed7808 */ /* 0x000fc40006800000 */
[----:B------:R-:W-:Y:S01]  /*6dd0*/  FSEL R196, R5, -INF , !P1 ;  /* 0xff80000005c47808 */ /* 0x000fe20004800000 */
[----:B------:R-:W-:Y:S01]  /*6de0*/  FFMA.FTZ R5, R11, UR5, R208 ;  /* 0x000000050b057c23 */ /* 0x000fe200080100d0 */
[CC--:B------:R-:W-:Y:S01]  /*6df0*/  ISETP.GE.AND P1, PT, R2.reuse, R14.reuse, PT ;  /* 0x0000000e0200720c */ /* 0x0c0fe20003f26270 */
[----:B---3--:R-:W-:Y:S01]  /*6e00*/  FFMA.FTZ R3, R3, UR5, R8 ;  /* 0x0000000503037c23 */ /* 0x008fe20008010008 */
[----:B------:R-:W-:Y:S01]  /*6e10*/  ISETP.GE.AND P6, PT, R2, R15, PT ;  /* 0x0000000f0200720c */ /* 0x000fe20003fc6270 */
[----:B------:R-:W-:Y:S01]  /*6e20*/  FFMA.FTZ R6, R10, UR5, R17 ;  /* 0x000000050a067c23 */ /* 0x000fe20008010011 */
[----:B------:R-:W-:Y:S01]  /*6e30*/  FSEL R28, R5, -INF , !P1 ;  /* 0xff800000051c7808 */ /* 0x000fe20004800000 */
[----:B------:R-:W2:Y:S01]  /*6e40*/  MUFU.TANH R25, R25 ;  /* 0x0000001900197308 */ /* 0x000ea20000002400 */
[----:B------:R-:W-:Y:S01]  /*6e50*/  FSEL R197, R3, -INF , !P4 ;  /* 0xff80000003c57808 */ /* 0x000fe20006000000 */
[----:B------:R-:W-:Y:S01]  /*6e60*/  VIADD R3, R0, 0xffffffc9 ;  /* 0xffffffc900037836 */ /* 0x000fe20000000000 */
[----:B------:R-:W-:-:S02]  /*6e70*/  ISETP.GE.AND P1, PT, R4, R14, PT ;  /* 0x0000000e0400720c */ /* 0x000fc40003f26270 */
[----:B------:R-:W-:Y:S02]  /*6e80*/  P2R R35, PR, RZ, 0x40 ;  /* 0x00000040ff237803 */ /* 0x000fe40000000000 */
[----:B------:R-:W-:Y:S01]  /*6e90*/  I2FP.F32.U32 R9, R3 ;  /* 0x0000000300097245 */ /* 0x000fe20000201000 */
[----:B------:R-:W3:Y:S01]  /*6ea0*/  MUFU.TANH R140, R140 ;  /* 0x0000008c008c7308 */ /* 0x000ee20000002400 */
[C---:B------:R-:W-:Y:S02]  /*6eb0*/  ISETP.GE.AND P6, PT, R2.reuse, R16, PT ;  /* 0x000000100200720c */ /* 0x040fe40003fc6270 */
[----:B------:R-:W-:Y:S01]  /*6ec0*/  ISETP.GE.AND P4, PT, R2, R13, PT ;  /* 0x0000000d0200720c */ /* 0x000fe20003f86270 */
[----:B------:R-:W-:Y:S01]  /*6ed0*/  FFMA.FTZ R5, R9, UR5, R12 ;  /* 0x0000000509057c23 */ /* 0x000fe2000801000c */
[----:B------:R-:W-:Y:S02]  /*6ee0*/  FSEL R29, R6, -INF , !P1 ;  /* 0xff800000061d7808 */ /* 0x000fe40004800000 */
[----:B------:R-:W-:Y:S01]  /*6ef0*/  IADD3 R2, PT, PT, R0, -0x30, RZ ;  /* 0xffffffd000027810 */ /* 0x000fe20007ffe0ff */
[----:B------:R-:W4:Y:S01]  /*6f00*/  MUFU.TANH R137, R187 ;  /* 0x000000bb00897308 */ /* 0x000f220000002400 */
[----:B------:R-:W-:Y:S01]  /*6f10*/  BAR.SYNC.DEFER_BLOCKING 0x0 ;  /* 0x0000000000007b1d */ /* 0x000fe20000010000 */
[----:B------:R-:W-:-:S02]  /*6f20*/  ISETP.GE.AND P1, PT, R3, R14, PT ;  /* 0x0000000e0300720c */ /* 0x000fc40003f26270 */
[----:B------:R-:W-:Y:S02]  /*6f30*/  I2FP.F32.U32 R8, R2 ;  /* 0x0000000200087245 */ /* 0x000fe40000201000 */
[----:B------:R-:W-:Y:S01]  /*6f40*/  FSEL R30, R5, -INF , !P1 ;  /* 0xff800000051e7808 */ /* 0x000fe20004800000 */
[----:B------:R-:W-:Y:S01]  /*6f50*/  VIADD R5, R0, 0xffffffd1 ;  /* 0xffffffd100057836 */ /* 0x000fe20000000000 */
[----:B------:R-:W3:Y:S01]  /*6f60*/  MUFU.TANH R132, R26 ;  /* 0x0000001a00847308 */ /* 0x000ee20000002400 */
[----:B-1----:R-:W-:Y:S01]  /*6f70*/  FFMA.FTZ R6, R8, UR5, R24 ;  /* 0x0000000508067c23 */ /* 0x002fe20008010018 */
[----:B------:R-:W-:Y:S02]  /*6f80*/  ISETP.GE.AND P1, PT, R2, R14, PT ;  /* 0x0000000e0200720c */ /* 0x000fe40003f26270 */
[----:B------:R-:W-:Y:S02]  /*6f90*/  I2FP.F32.U32 R7, R5 ;  /* 0x0000000500077245 */ /* 0x000fe40000201000 */
[----:B------:R-:W-:-:S02]  /*6fa0*/  IADD3 R0, PT, PT, R0, -0x27, RZ ;  /* 0xffffffd900007810 */ /* 0x000fc40007ffe0ff */
[----:B------:R-:W1:Y:S01]  /*6fb0*/  MUFU.TANH R136, R27 ;  /* 0x0000001b00887308 */ /* 0x000e620000002400 */
[----:B------:R-:W-:Y:S01]  /*6fc0*/  ISETP.GE.AND P5, PT, R5, R14, PT ;  /* 0x0000000e0500720c */ /* 0x000fe20003fa6270 */
[----:B--2---:R-:W-:-:S06]  /*6fd0*/  FFMA.FTZ R33, R7, UR5, R25 ;  /* 0x0000000507217c23 */ /* 0x004fcc0008010019 */
[----:B------:R-:W2:Y:S08]  /*6fe0*/  MUFU.TANH R34, R34 ;  /* 0x0000002200227308 */ /* 0x000eb00000002400 */
[----:B------:R5:W1:Y:S02]  /*6ff0*/  MUFU.TANH R198, R193 ;  /* 0x000000c100c67308 */ /* 0x000a640000002400 */
[----:B-----5:R-:W-:-:S02]  /*7000*/  FSEL R193, R6, -INF , !P1 ;  /* 0xff80000006c17808 */ /* 0x020fc40004800000 */
[----:B------:R-:W-:Y:S01]  /*7010*/  I2FP.F32.U32 R6, R0 ;  /* 0x0000000000067245 */ /* 0x000fe20000201000 */
[----:B-1234-:R-:W-:Y:S06]  /*7020*/  BRA.U !UP0, `(.L_x_1628) ;  /* 0x0000000108b47547 */ /* 0x01efec000b800000 */
[----:B------:R-:W-:Y:S01]  /*7030*/  UIADD3 UR14, UPT, UPT, UR23, -0x3, URZ ;  /* 0xfffffffd170e7890 */ /* 0x000fe2000fffe0ff */
[----:B------:R-:W-:Y:S02]  /*7040*/  IMAD.U32 R18, RZ, RZ, UR32 ;  /* 0x00000020ff127e24 */ /* 0x000fe4000f8e00ff */
[----:B------:R-:W-:Y:S01]  /*7050*/  IMAD.U32 R19, RZ, RZ, UR17 ;  /* 0x00000011ff137e24 */ /* 0x000fe2000f8e00ff */
[----:B------:R-:W-:Y:S01]  /*7060*/  UIMAD UR9, UR10, UR14, URZ ;  /* 0x0000000e0a0972a4 */ /* 0x000fe2000f8e02ff */
[----:B------:R-:W-:Y:S01]  /*7070*/  IMAD.U32 R12, RZ, RZ, UR16 ;  /* 0x00000010ff0c7e24 */ /* 0x000fe2000f8e00ff */
[----:B------:R-:W-:-:S03]  /*7080*/  UIMAD.WIDE.U32 UR18, UR16, UR14, URZ ;  /* 0x0000000e101272a5 */ /* 0x000fc6000f8e00ff */
[----:B------:R-:W-:Y:S01]  /*7090*/  @!P3 IMAD.WIDE.U32 R18, R12, UR14, R18 ;  /* 0x0000000e0c12bc25 */ /* 0x000fe2000f8e0012 */
[----:B------:R-:W-:-:S04]  /*70a0*/  UIADD3 UR8, UPT, UPT, UR19, UR9, URZ ;  /* 0x0000000913087290 */ /* 0x000fc8000fffe0ff */
[----:B------:R-:W-:Y:S01]  /*70b0*/  @!P3 IADD3 R17, PT, PT, R19, UR9, RZ ;  /* 0x000000091311bc10 */ /* 0x000fe2000fffe0ff */
[----:B------:R-:W-:Y:S01]  /*70c0*/  IMAD.U32 R19, RZ, RZ, UR18 ;  /* 0x00000012ff137e24 */ /* 0x000fe2000f8e00ff */
[----:B------:R-:W-:-:S04]  /*70d0*/  @!P3 LEA R26, P1, R18, R232, 0x1 ;  /* 0x000000e8121ab211 */ /* 0x000fc800078208ff */
[----:B------:R-:W-:Y:S01]  /*70e0*/  @!P3 LEA.HI.X R27, R18, R231, R17, 0x1, P1 ;  /* 0x000000e7121bb211 */ /* 0x000fe200008f0c11 */
[----:B------:R-:W-:Y:S01]  /*70f0*/  IMAD.U32 R18, RZ, RZ, UR18 ;  /* 0x00000012ff127e24 */ /* 0x000fe2000f8e00ff */
[----:B------:R-:W-:-:S04]  /*7100*/  MOV R17, UR8 ;  /* 0x0000000800117c02 */ /* 0x000fc80008000f00 */
[----:B------:R-:W-:-:S04]  /*7110*/  @!P3 LEA R24, P1, R18, R232, 0x1 ;  /* 0x000000e81218b211 */ /* 0x000fc800078208ff */
[CCC-:B------:R-:W-:Y:S02]  /*7120*/  @!P3 LEA.HI.X R25, R19.reuse, R231.reuse, R17.reuse, 0x1, P1 ;  /* 0x000000e71319b211 */ /* 0x1c0fe400008f0c11 */
[----:B------:R-:W-:Y:S01]  /*7130*/  @!P2 LEA R22, P1, R18, R232, 0x1 ;  /* 0x000000e81216a211 */ /* 0x000fe200078208ff */
[----:B------:R-:W-:Y:S02]  /*7140*/  IMAD.U32 R18, RZ, RZ, UR32 ;  /* 0x00000020ff127e24 */ /* 0x000fe4000f8e00ff */
[----:B------:R-:W-:Y:S01]  /*7150*/  @!PT LDS RZ, [RZ] ;  /* 0x00000000fffff984 */ /* 0x000fe20000000800 */
[----:B------:R-:W-:Y:S01]  /*7160*/  @!PT LDS RZ, [RZ] ;  /* 0x00000000fffff984 */ /* 0x000fe20000000800 */
[----:B------:R-:W-:Y:S01]  /*7170*/  @!PT LDS RZ, [RZ] ;  /* 0x00000000fffff984 */ /* 0x000fe20000000800 */
[----:B------:R1:W-:Y:S01]  /*7180*/  @!P3 LDGSTS.E.BYPASS.LTC128B.128 [R230+0x8000], desc[UR24][R24.64] ;  /* 0x0800000018e6bfae */ /* 0x0003e2000b981a18 */
[----:B------:R-:W-:Y:S01]  /*7190*/  @!P2 LEA.HI.X R23, R19, R231, R17, 0x1, P1 ;  /* 0x000000e71317a211 */ /* 0x000fe200008f0c11 */
[----:B------:R-:W-:Y:S02]  /*71a0*/  IMAD.U32 R19, RZ, RZ, UR17 ;  /* 0x00000011ff137e24 */ /* 0x000fe4000f8e00ff */
[----:B------:R1:W-:Y:S01]  /*71b0*/  @P3 STS.128 [R230+0x8000], RZ ;  /* 0x008000ffe6003388 */ /* 0x0003e20000000c00 */
[----:B------:R-:W-:-:S03]  /*71c0*/  @!P2 IMAD.WIDE.U32 R18, R12, UR14, R18 ;  /* 0x0000000e0c12ac25 */ /* 0x000fc6000f8e0012 */
[----:B------:R-:W-:Y:S01]  /*71d0*/  @!PT LDS RZ, [RZ] ;  /* 0x00000000fffff984 */ /* 0x000fe20000000800 */
[----:B------:R-:W-:Y:S01]  /*71e0*/  @!PT LDS RZ, [RZ] ;  /* 0x00000000fffff984 */ /* 0x000fe20000000800 */
[----:B------:R-:W-:Y:S01]  /*71f0*/  @!PT LDS RZ, [RZ] ;  /* 0x00000000fffff984 */ /* 0x000fe20000000800 */
[----:B------:R1:W-:Y:S02]  /*7200*/  @!P2 LDGSTS.E.BYPASS.LTC128B.128 [R230+0x9000], desc[UR24][R22.64+0x80] ;  /* 0x0900008016e6afae */ /* 0x0003e4000b981a18 */
[----:B------:R-:W-:Y:S02]  /*7210*/  @!P2 IADD3 R12, PT, PT, R19, UR9, RZ ;  /* 0x00000009130cac10 */ /* 0x000fe4000fffe0ff */
        /* <DEDUP_REMOVED lines=14> */
.L_x_1628:
[----:B------:R-:W-:Y:S01]  /*7300*/  FMUL.FTZ R18, R183, UR4 ;  /* 0x00000004b7127c20 */ /* 0x000fe20008410000 */
[----:B------:R-:W-:Y:S01]  /*7310*/  FFMA.FTZ R17, R6, UR5, R34 ;  /* 0x0000000506117c23 */ /* 0x000fe20008010022 */
[----:B------:R-:W-:Y:S01]  /*7320*/  ISETP.GE.AND P1, PT, R0, R14, PT ;  /* 0x0000000e0000720c */ /* 0x000fe20003f26270 */
[----:B------:R-:W-:Y:S01]  /*7330*/  FFMA.FTZ R19, R11, UR5, R141 ;  /* 0x000000050b137c23 */ /* 0x000fe2000801008d */
[----:B-1----:R1:W2:Y:S01]  /*7340*/  MUFU.TANH R24, R18 ;  /* 0x0000001200187308 */ /* 0x0022a20000002400 */
[----:B------:R-:W-:Y:S01]  /*7350*/  FFMA.FTZ R21, R9, UR5, R137 ;  /* 0x0000000509157c23 */ /* 0x000fe20008010089 */
[----:B------:R-:W-:Y:S01]  /*7360*/  FSEL R190, R17, -INF , !P1 ;  /* 0xff80000011be7808 */ /* 0x000fe20004800000 */
[----:B------:R-:W-:Y:S01]  /*7370*/  FFMA.FTZ R20, R8, UR5, R132 ;  /* 0x0000000508147c23 */ /* 0x000fe20008010084 */
[-C--:B------:R-:W-:Y:S01]  /*7380*/  ISETP.GE.AND P1, PT, R4, R13.reuse, PT ;  /* 0x0000000d0400720c */ /* 0x080fe20003f26270 */
[----:B------:R-:W-:Y:S01]  /*7390*/  FFMA.FTZ R22, R7, UR5, R136 ;  /* 0x0000000507167c23 */ /* 0x000fe20008010088 */
[----:B------:R-:W-:Y:S01]  /*73a0*/  FSEL R17, R19, -INF , !P4 ;  /* 0xff80000013117808 */ /* 0x000fe20006000000 */
[----:B------:R-:W-:Y:S01]  /*73b0*/  FMUL.FTZ R19, R176, UR4 ;  /* 0x00000004b0137c20 */ /* 0x000fe20008410000 */
[----:B------:R-:W-:Y:S01]  /*73c0*/  ISETP.GE.AND P4, PT, R3, R13, PT ;  /* 0x0000000d0300720c */ /* 0x000fe20003f86270 */
[----:B------:R-:W-:Y:S01]  /*73d0*/  LDSM.16.MT88.4 R136, [R217+0xa000] ;  /* 0x00a00000d988783b */ /* 0x000fe20000004200 */
[----:B------:R-:W-:Y:S01]  /*73e0*/  FSEL R187, R33, -INF , !P5 ;  /* 0xff80000021bb7808 */ /* 0x000fe20006800000 */
[----:B------:R3:W-:Y:S01]  /*73f0*/  MUFU.TANH R27, R19 ;  /* 0x00000013001b7308 */ /* 0x0007e20000002400 */
[----:B------:R-:W-:-:S02]  /*7400*/  ISETP.NE.AND P5, PT, R35, RZ, PT ;  /* 0x000000ff2300720c */ /* 0x000fc40003fa5270 */
[----:B------:R-:W-:Y:S02]  /*7410*/  FMNMX3.FTZ R12, R135, R31, R28, !PT ;  /* 0x0000001f870c7276 */ /* 0x000fe4000781001c */
[----:B------:R-:W-:Y:S01]  /*7420*/  MOV R180, R221 ;  /* 0x000000dd00b47202 */ /* 0x000fe20000000f00 */
[----:B-1----:R-:W-:Y:S01]  /*7430*/  FFMA.FTZ R18, R10, UR5, R140 ;  /* 0x000000050a127c23 */ /* 0x002fe2000801008c */
[----:B------:R-:W-:Y:S02]  /*7440*/  FMNMX3.FTZ R12, R12, R29, R30, !PT ;  /* 0x0000001d0c0c7276 */ /* 0x000fe4000781001e */
[----:B------:R-:W-:Y:S02]  /*7450*/  IADD3 R181, PT, PT, R217, 0xa040, RZ ;  /* 0x0000a040d9b57810 */ /* 0x000fe40007ffe0ff */
[----:B------:R-:W-:Y:S02]  /*7460*/  FSEL R18, R18, -INF , !P1 ;  /* 0xff80000012127808 */ /* 0x000fe40004800000 */
[----:B------:R-:W-:-:S02]  /*7470*/  ISETP.GE.AND P1, PT, R2, R13, PT ;  /* 0x0000000d0200720c */ /* 0x000fc40003f26270 */
[----:B------:R-:W-:Y:S02]  /*7480*/  FMNMX3.FTZ R12, R12, R193, R187, !PT ;  /* 0x000000c10c0c7276 */ /* 0x000fe400078100bb */
[----:B---3--:R-:W-:Y:S01]  /*7490*/  FSEL R19, R21, -INF , !P4 ;  /* 0xff80000015137808 */ /* 0x008fe20006000000 */
[----:B------:R-:W-:Y:S01]  /*74a0*/  FMUL.FTZ R21, R177, UR4 ;  /* 0x00000004b1157c20 */ /* 0x000fe20008410000 */
[----:B------:R-:W-:Y:S02]  /*74b0*/  FSEL R188, R20, -INF , !P1 ;  /* 0xff80000014bc7808 */ /* 0x000fe40004800000 */
[-C--:B------:R-:W-:Y:S01]  /*74c0*/  ISETP.GE.AND P4, PT, R5, R13.reuse, PT ;  /* 0x0000000d0500720c */ /* 0x080fe20003f86270 */
[----:B------:R2:W-:Y:S01]  /*74d0*/  MUFU.TANH R26, R21 ;  /* 0x00000015001a7308 */ /* 0x0005e20000002400 */
[----:B------:R-:W-:Y:S02]  /*74e0*/  FMNMX3.FTZ R20, R143, R32, R17, !PT ;  /* 0x000000208f147276 */ /* 0x000fe40007810011 */
[----:B------:R-:W-:-:S02]  /*74f0*/  ISETP.GE.AND P1, PT, R0, R13, PT ;  /* 0x0000000d0000720c */ /* 0x000fc40003f26270 */
[----:B------:R-:W-:Y:S01]  /*7500*/  FSEL R192, R22, -INF , !P4 ;  /* 0xff80000016c07808 */ /* 0x000fe20006000000 */
[----:B------:R-:W-:Y:S01]  /*7510*/  FMUL.FTZ R22, R178, UR4 ;  /* 0x00000004b2167c20 */ /* 0x000fe20008410000 */
[----:B------:R-:W-:Y:S02]  /*7520*/  FMNMX3.FTZ R20, R20, R18, R19, !PT ;  /* 0x0000001214147276 */ /* 0x000fe40007810013 */
[----:B------:R-:W-:Y:S01]  /*7530*/  ISETP.GE.AND P4, PT, R4, R15, PT ;  /* 0x0000000f0400720c */ /* 0x000fe20003f86270 */
[----:B------:R1:W-:Y:S01]  /*7540*/  MUFU.TANH R25, R22 ;  /* 0x0000001600197308 */ /* 0x0003e20000002400 */
[----:B------:R-:W-:Y:S02]  /*7550*/  FMNMX3.FTZ R20, R20, R188, R192, !PT ;  /* 0x000000bc14147276 */ /* 0x000fe400078100c0 */
[----:B------:R-:W-:Y:S02]  /*7560*/  FMNMX3.FTZ R12, R12, R196, R190, !PT ;  /* 0x000000c40c0c7276 */ /* 0x000fe400078100be */
[----:B------:R-:W-:Y:S01]  /*7570*/  MOV R202, R222 ;  /* 0x000000de00ca7202 */ /* 0x000fe20000000f00 */
[----:B--2---:R-:W-:-:S02]  /*7580*/  FFMA.FTZ R21, R6, UR5, R24 ;  /* 0x0000000506157c23 */ /* 0x004fc40008010018 */
[----:B------:R-:W2:Y:S01]  /*7590*/  SHFL.BFLY PT, R23, R12, 0x2, 0x1f ;  /* 0x0c401f000c177f89 */ /* 0x000ea200000e0000 */
[----:B------:R-:W-:Y:S02]  /*75a0*/  MOV R203, R180 ;  /* 0x000000b400cb7202 */ /* 0x000fe40000000f00 */
[----:B------:R-:W-:Y:S01]  /*75b0*/  FSEL R194, R21, -INF , !P1 ;  /* 0xff80000015c27808 */ /* 0x000fe20004800000 */
[----:B------:R-:W-:Y:S01]  /*75c0*/  FMUL.FTZ R21, R179, UR4 ;  /* 0x00000004b3157c20 */ /* 0x000fe20008410000 */
[----:B------:R-:W-:Y:S02]  /*75d0*/  ISETP.GE.AND P1, PT, R4, R16, PT ;  /* 0x000000100400720c */ /* 0x000fe40003f26270 */
[----:B------:R-:W-:Y:S01]  /*75e0*/  FMNMX3.FTZ R4, R20, R197, R194, !PT ;  /* 0x000000c514047276 */ /* 0x000fe200078100c2 */
[C---:B-1----:R-:W-:Y:S01]  /*75f0*/  FFMA.FTZ R22, R11.reuse, UR5, R213 ;  /* 0x000000050b167c23 */ /* 0x042fe200080100d5 */
[----:B------:R-:W-:Y:S01]  /*7600*/  FFMA.FTZ R20, R11, UR5, R212 ;  /* 0x000000050b147c23 */ /* 0x000fe200080100d4 */
[----:B------:R1:W-:Y:S03]  /*7610*/  MUFU.TANH R24, R21 ;  /* 0x0000001500187308 */ /* 0x0003e60000002400 */
[----:B------:R-:W-:-:S02]  /*7620*/  FSEL R11, R22, -INF , !P5 ;  /* 0xff800000160b7808 */ /* 0x000fc40006800000 */
[----:B------:R-:W3:Y:S01]  /*7630*/  SHFL.BFLY PT, R22, R4, 0x2, 0x1f ;  /* 0x0c401f0004167f89 */ /* 0x000ee200000e0000 */
[----:B------:R-:W-:Y:S02]  /*7640*/  FSEL R20, R20, -INF , !P6 ;  /* 0xff80000014147808 */ /* 0x000fe40007000000 */
[C---:B------:R-:W-:Y:S02]  /*7650*/  ISETP.GE.AND P5, PT, R3.reuse, R15, PT ;  /* 0x0000000f0300720c */ /* 0x040fe40003fa6270 */
[----:B------:R-:W-:Y:S01]  /*7660*/  ISETP.GE.AND P6, PT, R3, R16, PT ;  /* 0x000000100300720c */ /* 0x000fe20003fc6270 */
[----:B------:R-:W-:Y:S01]  /*7670*/  FMUL.FTZ R3, R189, UR4 ;  /* 0x00000004bd037c20 */ /* 0x000fe20008410000 */
[----:B--2---:R-:W-:Y:S01]  /*7680*/  FMNMX.FTZ R12, R12, R23, !PT ;  /* 0x000000170c0c7209 */ /* 0x004fe20007810000 */
[C---:B-1----:R-:W-:Y:S01]  /*7690*/  FFMA.FTZ R21, R10.reuse, UR5, R199 ;  /* 0x000000050a157c23 */ /* 0x042fe200080100c7 */
[----:B------:R-:W-:-:S03]  /*76a0*/  FFMA.FTZ R10, R10, UR5, R142 ;  /* 0x000000050a0a7c23 */ /* 0x000fc6000801008e */
[----:B------:R-:W1:Y:S01]  /*76b0*/  SHFL.BFLY PT, R23, R12, 0x1, 0x1f ;  /* 0x0c201f000c177f89 */ /* 0x000e6200000e0000 */
[----:B------:R-:W-:Y:S02]  /*76c0*/  FSEL R199, R21, -INF , !P4 ;  /* 0xff80000015c77808 */ /* 0x000fe40006000000 */
[----:B------:R2:W4:Y:S01]  /*76d0*/  MUFU.TANH R21, R3 ;  /* 0x0000000300157308 */ /* 0x0005220000002400 */
[----:B------:R-:W-:Y:S02]  /*76e0*/  ISETP.GE.AND P4, PT, R2, R15, PT ;  /* 0x0000000f0200720c */ /* 0x000fe40003f86270 */
[----:B---3--:R-:W-:Y:S01]  /*76f0*/  FMNMX.FTZ R4, R4, R22, !PT ;  /* 0x0000001604047209 */ /* 0x008fe20007810000 */
[C---:B--2---:R-:W-:Y:S01]  /*7700*/  FFMA.FTZ R3, R9.reuse, UR5, R198 ;  /* 0x0000000509037c23 */ /* 0x044fe200080100c6 */
[----:B------:R-:W-:Y:S01]  /*7710*/  FSEL R198, R10, -INF , !P1 ;  /* 0xff8000000ac67808 */ /* 0x000fe20004800000 */
[----:B------:R-:W-:Y:S01]  /*7720*/  FFMA.FTZ R9, R9, UR5, R195 ;  /* 0x0000000509097c23 */ /* 0x000fe200080100c3 */
[----:B------:R-:W-:Y:S01]  /*7730*/  ISETP.GE.AND P1, PT, R2, R16, PT ;  /* 0x000000100200720c */ /* 0x000fe20003f26270 */
[----:B------:R-:W-:Y:S01]  /*7740*/  FMUL.FTZ R2, R191, UR4 ;  /* 0x00000004bf027c20 */ /* 0x000fe20008410000 */
[----:B------:R-:W-:-:S02]  /*7750*/  FSEL R132, R3, -INF , !P5 ;  /* 0xff80000003847808 */ /* 0x000fc40006800000 */
[----:B------:R-:W-:Y:S01]  /*7760*/  FSEL R200, R9, -INF , !P6 ;  /* 0xff80000009c87808 */ /* 0x000fe20007000000 */
[----:B------:R2:W3:Y:S01]  /*7770*/  MUFU.TANH R3, R2 ;  /* 0x0000000200037308 */ /* 0x0004e20000002400 */
[C---:B------:R-:W-:Y:S02]  /*7780*/  ISETP.GE.AND P5, PT, R5.reuse, R15, PT ;  /* 0x0000000f0500720c */ /* 0x040fe40003fa6270 */
[----:B------:R-:W-:Y:S01]  /*7790*/  ISETP.GE.AND P6, PT, R5, R16, PT ;  /* 0x000000100500720c */ /* 0x000fe20003fc6270 */
[----:B----4-:R-:W-:Y:S01]  /*77a0*/  FFMA.FTZ R5, R6, UR5, R21 ;  /* 0x0000000506057c23 */ /* 0x010fe20008010015 */
[----:B-1----:R-:W-:Y:S01]  /*77b0*/  FMNMX.FTZ R229, R12, R23, !PT ;  /* 0x000000170ce57209 */ /* 0x002fe20007810000 */
[C---:B--2---:R-:W-:Y:S01]  /*77c0*/  FFMA.FTZ R2, R8.reuse, UR5, R27 ;  /* 0x0000000508027c23 */ /* 0x044fe2000801001b */
[----:B------:R-:W-:Y:S01]  /*77d0*/  FFMA.FTZ R8, R8, UR5, R25 ;  /* 0x0000000508087c23 */ /* 0x000fe20008010019 */
[----:B---3--:R-:W-:Y:S01]  /*77e0*/  FFMA.FTZ R6, R6, UR5, R3 ;  /* 0x0000000506067c23 */ /* 0x008fe20008010003 */
[----:B------:R-:W-:-:S02]  /*77f0*/  FMNMX3.FTZ R3, R134, R184, R11, !PT ;  /* 0x000000b886037276 */ /* 0x000fc4000781000b */
[----:B------:R-:W-:Y:S01]  /*7800*/  FSEL R239, R2, -INF , !P4 ;  /* 0xff80000002ef7808 */ /* 0x000fe20006000000 */
[C---:B------:R-:W-:Y:S01]  /*7810*/  FFMA.FTZ R2, R7.reuse, UR5, R26 ;  /* 0x0000000507027c23 */ /* 0x040fe2000801001a */
[----:B------:R-:W-:Y:S01]  /*7820*/  FSEL R244, R8, -INF , !P1 ;  /* 0xff80000008f47808 */ /* 0x000fe20004800000 */
[----:B------:R-:W-:Y:S01]  /*7830*/  FFMA.FTZ R7, R7, UR5, R24 ;  /* 0x0000000507077c23 */ /* 0x000fe20008010018 */
[----:B------:R-:W1:Y:S01]  /*7840*/  SHFL.BFLY PT, R8, R4, 0x1, 0x1f ;  /* 0x0c201f0004087f89 */ /* 0x000e6200000e0000 */
[----:B------:R-:W-:Y:S02]  /*7850*/  ISETP.GE.AND P4, PT, R0, R15, PT ;  /* 0x0000000f0000720c */ /* 0x000fe40003f86270 */
[----:B------:R-:W-:Y:S01]  /*7860*/  FSEL R238, R2, -INF , !P5 ;  /* 0xff80000002ee7808 */ /* 0x000fe20006800000 */
[----:B------:R-:W-:Y:S01]  /*7870*/  LDSM.16.MT88.4 R24, [R224+0xb000] ;  /* 0x00b00000e018783b */ /* 0x000fe20000004200 */
[----:B------:R-:W-:Y:S02]  /*7880*/  FMNMX3.FTZ R2, R133, R185, R20, !PT ;  /* 0x000000b985027276 */ /* 0x000fe40007810014 */
[----:B------:R-:W-:-:S02]  /*7890*/  FMNMX3.FTZ R3, R3, R199, R132, !PT ;  /* 0x000000c703037276 */ /* 0x000fc40007810084 */
[----:B------:R-:W-:Y:S01]  /*78a0*/  ISETP.GE.AND P1, PT, R0, R16, PT ;  /* 0x000000100000720c */ /* 0x000fe20003f26270 */
[----:B------:R-:W-:Y:S01]  /*78b0*/  FMUL.FTZ R0, R229, UR15 ;  /* 0x0000000fe5007c20 */ /* 0x000fe20008410000 */
[----:B------:R-:W-:Y:S02]  /*78c0*/  FSEL R242, R7, -INF , !P6 ;  /* 0xff80000007f27808 */ /* 0x000fe40007000000 */
[----:B------:R-:W-:Y:S02]  /*78d0*/  FMNMX3.FTZ R2, R2, R198, R200, !PT ;  /* 0x000000c602027276 */ /* 0x000fe400078100c8 */
[----:B------:R-:W-:Y:S02]  /*78e0*/  FSEL R240, R5, -INF , !P4 ;  /* 0xff80000005f07808 */ /* 0x000fe40006000000 */
[----:B------:R-:W-:Y:S02]  /*78f0*/  FMNMX3.FTZ R3, R3, R239, R238, !PT ;  /* 0x000000ef03037276 */ /* 0x000fe400078100ee */
[----:B------:R-:W-:-:S02]  /*7900*/  FSEL R241, R6, -INF , !P1 ;  /* 0xff80000006f17808 */ /* 0x000fc40004800000 */
[----:B------:R-:W-:Y:S02]  /*7910*/  FMNMX3.FTZ R2, R2, R244, R242, !PT ;  /* 0x000000f402027276 */ /* 0x000fe400078100f2 */
[----:B------:R-:W-:Y:S02]  /*7920*/  FMNMX3.FTZ R3, R3, R236, R240, !PT ;  /* 0x000000ec03037276 */ /* 0x000fe400078100f0 */
[----:B------:R-:W-:Y:S02]  /*7930*/  FMNMX3.FTZ R2, R2, R237, R241, !PT ;  /* 0x000000ed02027276 */ /* 0x000fe400078100f1 */
[----:B-1----:R-:W-:Y:S02]  /*7940*/  FMNMX.FTZ R221, R4, R8, !PT ;  /* 0x0000000804dd7209 */ /* 0x002fe40007810000 */
[----:B------:R-:W1:Y:S01]  /*7950*/  SHFL.BFLY PT, R4, R3, 0x2, 0x1f ;  /* 0x0c401f0003047f89 */ /* 0x000e6200000e0000 */
[----:B------:R-:W-:Y:S02]  /*7960*/  FSETP.NEU.FTZ.AND P5, PT, R229, -INF , PT ;  /* 0xff800000e500780b */ /* 0x000fe40003fbd000 */
[C---:B------:R-:W-:Y:S01]  /*7970*/  FMUL.FTZ R10, R221.reuse, UR15 ;  /* 0x0000000fdd0a7c20 */ /* 0x040fe20008410000 */
[----:B------:R-:W2:Y:S01]  /*7980*/  SHFL.BFLY PT, R5, R2, 0x2, 0x1f ;  /* 0x0c401f0002057f89 */ /* 0x000ea200000e0000 */
[----:B------:R-:W-:-:S02]  /*7990*/  FSETP.NEU.FTZ.AND P1, PT, R221, -INF , PT ;  /* 0xff800000dd00780b */ /* 0x000fc40003f3d000 */
[----:B------:R-:W-:Y:S02]  /*79a0*/  FSEL R0, R0, RZ, P5 ;  /* 0x000000ff00007208 */ /* 0x000fe40002800000 */
[----:B------:R-:W-:Y:S02]  /*79b0*/  FSEL R10, R10, RZ, P1 ;  /* 0x000000ff0a0a7208 */ /* 0x000fe40000800000 */
[----:B------:R-:W-:Y:S01]  /*79c0*/  FSEL R6, R229, RZ, P5 ;  /* 0x000000ffe5067208 */ /* 0x000fe20002800000 */
[--C-:B------:R-:W-:Y:S01]  /*79d0*/  FFMA.FTZ R31, R31, UR15, -R0.reuse ;  /* 0x0000000f1f1f7c23 */ /* 0x100fe20008010800 */
[----:B------:R-:W-:Y:S01]  /*79e0*/  FFMA.FTZ R28, R28, UR15, -R0 ;  /* 0x0000000f1c1c7c23 */ /* 0x000fe20008010800 */
[--C-:B------:R-:W-:Y:S01]  /*79f0*/  FFMA.FTZ R18, R18, UR15, -R10.reuse ;  /* 0x0000000f12127c23 */ /* 0x100fe2000801080a */
[----:B------:R-:W-:Y:S01]  /*7a00*/  FFMA.FTZ R17, R17, UR15, -R10 ;  /* 0x0000000f11117c23 */ /* 0x000fe2000801080a */
[--C-:B------:R-:W-:Y:S01]  /*7a10*/  FFMA.FTZ R29, R29, UR15, -R0.reuse ;  /* 0x0000000f1d1d7c23 */ /* 0x100fe20008010800 */
[----:B------:R-:W-:Y:S01]  /*7a20*/  FFMA.FTZ R30, R30, UR15, -R0 ;  /* 0x0000000f1e1e7c23 */ /* 0x000fe20008010800 */
[----:B------:R3:W-:Y:S01]  /*7a30*/  MUFU.EX2 R189, R18 ;  /* 0x0000001200bd7308 */ /* 0x0007e20000000800 */
[----:B------:R-:W-:Y:S01]  /*7a40*/  FFMA.FTZ R32, R32, UR15, -R10 ;  /* 0x0000000f20207c23 */ /* 0x000fe2000801080a */
[----:B------:R-:W-:Y:S01]  /*7a50*/  FADD.FTZ R6, R135, -R6 ;  /* 0x8000000687067221 */ /* 0x000fe20000010000 */
[----:B-1----:R-:W-:Y:S01]  /*7a60*/  FMNMX.FTZ R3, R3, R4, !PT ;  /* 0x0000000403037209 */ /* 0x002fe20007810000 */
[----:B------:R-:W-:-:S04]  /*7a70*/  FFMA.FTZ R4, R19, UR15, -R10 ;  /* 0x0000000f13047c23 */ /* 0x000fc8000801080a */
[----:B------:R-:W-:Y:S01]  /*7a80*/  MUFU.EX2 R195, R17 ;  /* 0x0000001100c37308 */ /* 0x000fe20000000800 */
[----:B------:R-:W-:Y:S01]  /*7a90*/  FMUL.FTZ R6, R6, UR15 ;  /* 0x0000000f06067c20 */ /* 0x000fe20008410000 */
[----:B--2---:R-:W-:Y:S01]  /*7aa0*/  FMNMX.FTZ R2, R2, R5, !PT ;  /* 0x0000000502027209 */ /* 0x004fe20007810000 */
[----:B------:R-:W1:Y:S01]  /*7ab0*/  SHFL.BFLY PT, R12, R3, 0x1, 0x1f ;  /* 0x0c201f00030c7f89 */ /* 0x000e6200000e0000 */
[----:B------:R-:W-:-:S03]  /*7ac0*/  FSEL R5, R221, RZ, P1 ;  /* 0x000000ffdd057208 */ /* 0x000fc60000800000 */
[----:B------:R-:W2:Y:S01]  /*7ad0*/  SHFL.BFLY PT, R7, R2, 0x1, 0x1f ;  /* 0x0c201f0002077f89 */ /* 0x000ea200000e0000 */
[----:B------:R4:W5:Y:S01]  /*7ae0*/  MUFU.EX2 R191, R4 ;  /* 0x0000000400bf7308 */ /* 0x0009620000000800 */
[----:B---3--:R-:W-:Y:S02]  /*7af0*/  MOV R18, R181 ;  /* 0x000000b500127202 */ /* 0x008fe40000000f00 */
[----:B------:R-:W-:Y:S01]  /*7b00*/  @P0 IADD3 R18, PT, PT, R233, -0x40, RZ ;  /* 0xffffffc0e9120810 */ /* 0x000fe20007ffe0ff */
[----:B------:R-:W-:Y:S04]  /*7b10*/  LDSM.16.MT88.4 R180, [R224+0xa000] ;  /* 0x00a00000e0b4783b */ /* 0x000fe80000004200 */
[----:B------:R-:W3:Y:S01]  /*7b20*/  MUFU.EX2 R201, R31 ;  /* 0x0000001f00c97308 */ /* 0x000ee20000000800 */
[----:B------:R-:W-:Y:S07]  /*7b30*/  LDSM.16.MT88.4 R176, [R18] ;  /* 0x0000000012b0783b */ /* 0x000fee0000004200 */
[----:B------:R-:W-:Y:S01]  /*7b40*/  MUFU.EX2 R246, R28 ;  /* 0x0000001c00f67308 */ /* 0x000fe20000000800 */
[----:B----4-:R-:W-:Y:S01]  /*7b50*/  FADD.FTZ R4, R143, -R5 ;  /* 0x800000058f047221 */ /* 0x010fe20000010000 */
[----:B-1----:R-:W-:Y:S01]  /*7b60*/  FMNMX.FTZ R233, R3, R12, !PT ;  /* 0x0000000c03e97209 */ /* 0x002fe20007810000 */
[----:B------:R-:W1:Y:S02]  /*7b70*/  LDSM.16.MT88.4 R140, [R225+0xa000] ;  /* 0x00a00000e18c783b */ /* 0x000e640000004200 */
[----:B------:R-:W-:Y:S01]  /*7b80*/  FMUL.FTZ R4, R4, UR15 ;  /* 0x0000000f04047c20 */ /* 0x000fe20008410000 */
[----:B--2---:R-:W-:Y:S01]  /*7b90*/  FMNMX.FTZ R222, R2, R7, !PT ;  /* 0x0000000702de7209 */ /* 0x004fe20007810000 */
[C---:B------:R-:W-:Y:S01]  /*7ba0*/  FMUL.FTZ R2, R233.reuse, UR15 ;  /* 0x0000000fe9027c20 */ /* 0x040fe20008410000 */
[----:B------:R-:W-:Y:S01]  /*7bb0*/  FSETP.NEU.FTZ.AND P4, PT, R233, -INF , PT ;  /* 0xff800000e900780b */ /* 0x000fe20003f9d000 */
[----:B------:R-:W-:Y:S01]  /*7bc0*/  MUFU.EX2 R247, R29 ;  /* 0x0000001d00f77308 */ /* 0x000fe20000000800 */
[----:B------:R-:W-:-:S02]  /*7bd0*/  FSETP.NEU.FTZ.AND P1, PT, R222, -INF , PT ;  /* 0xff800000de00780b */ /* 0x000fc40003f3d000 */
[----:B------:R-:W-:Y:S02]  /*7be0*/  FSEL R12, R2, RZ, P4 ;  /* 0x000000ff020c7208 */ /* 0x000fe40002000000 */
[----:B------:R-:W-:Y:S02]  /*7bf0*/  FSEL R2, R222, RZ, P1 ;  /* 0x000000ffde027208 */ /* 0x000fe40000800000 */
[----:B------:R-:W-:Y:S01]  /*7c00*/  FSEL R3, R233, RZ, P4 ;  /* 0x000000ffe9037208 */ /* 0x000fe20002000000 */
[----:B------:R2:W-:Y:S01]  /*7c10*/  MUFU.EX2 R204, R30 ;  /* 0x0000001e00cc7308 */ /* 0x0005e20000000800 */
[----:B-----5:R-:W-:Y:S01]  /*7c20*/  F2FP.F16.F32.PACK_AB R7, R191, R189 ;  /* 0x000000bdbf07723e */ /* 0x020fe200000000ff */
[----:B------:R-:W-:Y:S01]  /*7c30*/  FADD.FTZ R19, R133, -R2 ;  /* 0x8000000285137221 */ /* 0x000fe20000010000 */
[--C-:B------:R-:W-:Y:S01]  /*7c40*/  FFMA.FTZ R2, R184, UR15, -R12.reuse ;  /* 0x0000000fb8027c23 */ /* 0x100fe2000801080c */
[----:B------:R-:W-:Y:S01]  /*7c50*/  FADD.FTZ R17, R134, -R3 ;  /* 0x8000000386117221 */ /* 0x000fe20000010000 */
[----:B------:R-:W-:-:S03]  /*7c60*/  FFMA.FTZ R3, R11, UR15, -R12 ;  /* 0x0000000f0b037c23 */ /* 0x000fc6000801080c */
[----:B------:R4:W-:Y:S01]  /*7c70*/  MUFU.EX2 R243, R2 ;  /* 0x0000000200f37308 */ /* 0x0009e20000000800 */
[----:B------:R-:W-:-:S07]  /*7c80*/  FMUL.FTZ R17, R17, UR15 ;  /* 0x0000000f11117c20 */ /* 0x000fce0008410000 */
[----:B------:R5:W-:Y:S01]  /*7c90*/  MUFU.EX2 R186, R3 ;  /* 0x0000000300ba7308 */ /* 0x000be20000000800 */
[----:B--2---:R-:W-:Y:S07]  /*7ca0*/  LDSM.16.MT88.4 R28, [R225+0xb000] ;  /* 0x00b00000e11c783b */ /* 0x004fee0000004200 */
[----:B------:R2:W1:Y:S01]  /*7cb0*/  MUFU.EX2 R245, R32 ;  /* 0x0000002000f57308 */ /* 0x0004620000000800 */
[----:B----4-:R-:W-:-:S05]  /*7cc0*/  FMUL.FTZ R2, R222, UR15 ;  /* 0x0000000fde027c20 */ /* 0x010fca0008410000 */
[----:B------:R-:W-:Y:S02]  /*7cd0*/  FSEL R11, R2, RZ, P1 ;  /* 0x000000ff020b7208 */ /* 0x000fe40000800000 */
[----:B------:R4:W4:Y:S01]  /*7ce0*/  MUFU.EX2 R9, R6 ;  /* 0x0000000600097308 */ /* 0x0009220000000800 */
[----:B-----5:R-:W-:Y:S02]  /*7cf0*/  FFMA.FTZ R3, R199, UR15, -R12 ;  /* 0x0000000fc7037c23 */ /* 0x020fe4000801080c */
[----:B------:R-:W-:Y:S01]  /*7d00*/  FFMA.FTZ R2, R185, UR15, -R11 ;  /* 0x0000000fb9027c23 */ /* 0x000fe2000801080b */
[----:B---3--:R-:W-:-:S04]  /*7d10*/  MOV R185, R201 ;  /* 0x000000c900b97202 */ /* 0x008fc80000000f00 */
[----:B------:R3:W-:Y:S01]  /*7d20*/  MUFU.EX2 R199, R2 ;  /* 0x0000000200c77308 */ /* 0x0007e20000000800 */
[----:B--2---:R-:W2:Y:S01]  /*7d30*/  LDSM.16.MT88.4 R32, [R217+0xb000] ;  /* 0x00b00000d920783b */ /* 0x004ea20000004200 */
[----:B-1----:R-:W-:-:S06]  /*7d40*/  F2FP.F16.F32.PACK_AB R5, R195, R245 ;  /* 0x000000f5c305723e */ /* 0x002fcc00000000ff */
        /* <DEDUP_REMOVED lines=8> */
[----:B------:R4:W5:Y:S01]  /*7dd0*/  MUFU.EX2 R8, R4 ;  /* 0x0000000400087308 */ /* 0x0009620000000800 */
[--C-:B---3--:R-:W-:Y:S01]  /*7de0*/  FFMA.FTZ R2, R20, UR15, -R11.reuse ;  /* 0x0000000f14027c23 */ /* 0x108fe2000801080b */
[-C--:B------:R-:W-:Y:S01]  /*7df0*/  FMUL.FTZ R168, R168, R9.reuse ;  /* 0x00000009a8a87220 */ /* 0x080fe20000410000 */
[----:B------:R-:W3:Y:S01]  /*7e00*/  LDSM.16.MT88.4 R20, [R18+0x1000] ;  /* 0x001000001214783b */ /* 0x000ee20000004200 */
[-C--:B------:R-:W-:Y:S01]  /*7e10*/  FMUL.FTZ R169, R169, R9.reuse ;  /* 0x00000009a9a97220 */ /* 0x080fe20000410000 */
[-C--:B------:R-:W-:Y:S01]  /*7e20*/  FMUL.FTZ R40, R40, R9.reuse ;  /* 0x0000000928287220 */ /* 0x080fe20000410000 */
[-C--:B------:R-:W-:Y:S01]  /*7e30*/  FMUL.FTZ R41, R41, R9.reuse ;  /* 0x0000000929297220 */ /* 0x080fe20000410000 */
[-C--:B------:R-:W-:Y:S01]  /*7e40*/  FMUL.FTZ R44, R44, R9.reuse ;  /* 0x000000092c2c7220 */ /* 0x080fe20000410000 */
[----:B------:R2:W-:Y:S01]  /*7e50*/  MUFU.EX2 R134, R2 ;  /* 0x0000000200867308 */ /* 0x0005e20000000800 */
[----:B-1----:R-:W-:Y:S01]  /*7e60*/  FFMA.FTZ R3, R132, UR15, -R12 ;  /* 0x0000000f84037c23 */ /* 0x002fe2000801080c */
[-C--:B------:R-:W-:Y:S01]  /*7e70*/  FMUL.FTZ R45, R45, R9.reuse ;  /* 0x000000092d2d7220 */ /* 0x080fe20000410000 */
[-C--:B------:R-:W-:Y:S01]  /*7e80*/  FMUL.FTZ R56, R56, R9.reuse ;  /* 0x0000000938387220 */ /* 0x080fe20000410000 */
[-C--:B------:R-:W-:Y:S01]  /*7e90*/  FMUL.FTZ R57, R57, R9.reuse ;  /* 0x0000000939397220 */ /* 0x080fe20000410000 */
[-C--:B------:R-:W-:Y:S01]  /*7ea0*/  FMUL.FTZ R60, R60, R9.reuse ;  /* 0x000000093c3c7220 */ /* 0x080fe20000410000 */
[-C--:B------:R-:W-:Y:S01]  /*7eb0*/  FMUL.FTZ R61, R61, R9.reuse ;  /* 0x000000093d3d7220 */ /* 0x080fe20000410000 */
[----:B------:R-:W-:Y:S01]  /*7ec0*/  FMUL.FTZ R72, R72, R9 ;  /* 0x0000000948487220 */ /* 0x000fe20000410000 */
[----:B------:R1:W-:Y:S01]  /*7ed0*/  MUFU.EX2 R135, R3 ;  /* 0x0000000300877308 */ /* 0x0003e20000000800 */
        /* <DEDUP_REMOVED lines=11> */
[-C--:B------:R-:W-:Y:S01]  /*7f90*/  FMUL.FTZ R43, R43, R8.reuse ;  /* 0x000000082b2b7220 */ /* 0x080fe20000410000 */
[-C--:B------:R-:W-:Y:S01]  /*7fa0*/  FMUL.FTZ R46, R46, R8.reuse ;  /* 0x000000082e2e7220 */ /* 0x080fe20000410000 */
[-C--:B------:R-:W-:Y:S01]  /*7fb0*/  FMUL.FTZ R47, R47, R8.reuse ;  /* 0x000000082f2f7220 */ /* 0x080fe20000410000 */
[----:B------:R-:W-:Y:S01]  /*7fc0*/  MUFU.EX2 R2, R2 ;  /* 0x0000000200027308 */ /* 0x000fe20000000800 */
[-C--:B------:R-:W-:Y:S01]  /*7fd0*/  FMUL.FTZ R58, R58, R8.reuse ;  /* 0x000000083a3a7220 */ /* 0x080fe20000410000 */
[--C-:B-1----:R-:W-:Y:S01]  /*7fe0*/  FFMA.FTZ R3, R198, UR15, -R11.reuse ;  /* 0x0000000fc6037c23 */ /* 0x102fe2000801080b */
        /* <DEDUP_REMOVED lines=34> */
[----:B------:R1:W4:Y:S01]  /*8210*/  MUFU.EX2 R132, R17 ;  /* 0x0000001100847308 */ /* 0x0003220000000800 */
[----:B------:R-:W-:Y:S01]  /*8220*/  FMUL.FTZ R125, R125, R9 ;  /* 0x000000097d7d7220 */ /* 0x000fe20000410000 */
[-C--:B------:R-:W-:Y:S01]  /*8230*/  FMUL.FTZ R126, R126, R8.reuse ;  /* 0x000000087e7e7220 */ /* 0x080fe20000410000 */
[----:B------:R-:W-:Y:S01]  /*8240*/  FMUL.FTZ R127, R127, R8 ;  /* 0x000000087f7f7220 */ /* 0x000fe20000410000 */
        /* <DEDUP_REMOVED lines=13> */
[--C-:B-1----:R-:W-:Y:S01]  /*8320*/  FFMA.FTZ R17, R193, UR15, -R0.reuse ;  /* 0x0000000fc1117c23 */ /* 0x102fe20008010800 */
[----:B------:R-:W-:Y:S01]  /*8330*/  MOV R193, R185 ;  /* 0x000000b900c17202 */ /* 0x000fe20000000f00 */
[-C--:B------:R-:W-:Y:S01]  /*8340*/  FMUL.FTZ R151, R151, R2.reuse ;  /* 0x0000000297977220 */ /* 0x080fe20000410000 */
        /* <DEDUP_REMOVED lines=14> */
[-C--:B------:R-:W-:Y:S01]  /*8430*/  FMUL.FTZ R103, R103, R2.reuse ;  /* 0x0000000267677220 */ /* 0x080fe20000410000 */
[----:B------:R-:W-:Y:S01]  /*8440*/  MOV R19, R203 ;  /* 0x000000cb00137202 */ /* 0x000fe20000000f00 */
[C---:B------:R-:W-:Y:S01]  /*8450*/  HMMA.16816.F32 R40, R4.reuse, R176, R40 ;  /* 0x000000b00428723c */ /* 0x040fe20000001828 */
[-C--:B------:R-:W-:Y:S01]  /*8460*/  FMUL.FTZ R36, R36, R3.reuse ;  /* 0x0000000324247220 */ /* 0x080fe20000410000 */
[----:B-1----:R-:W-:Y:S01]  /*8470*/  FFMA.FTZ R17, R187, UR15, -R0 ;  /* 0x0000000fbb117c23 */ /* 0x002fe20008010800 */
        /* <DEDUP_REMOVED lines=44> */
[----:B------:R-:W-:Y:S01]  /*8740*/  MOV R198, R204 ;  /* 0x000000cc00c67202 */ /* 0x000fe20000000f00 */
[C---:B------:R-:W-:Y:S08]  /*8750*/  HMMA.16816.F32 R88, R4.reuse, R28, R88 ;  /* 0x0000001c0458723c */ /* 0x040ff00000001858 */
[C---:B------:R-:W-:Y:S08]  /*8760*/  HMMA.16816.F32 R92, R4.reuse, R30, R92 ;  /* 0x0000001e045c723c */ /* 0x040ff0000000185c */
[C---:B---3--:R-:W-:Y:S08]  /*8770*/  HMMA.16816.F32 R104, R4.reuse, R20, R104 ;  /* 0x000000140468723c */ /* 0x048ff00000001868 */
[C---:B------:R-:W-:Y:S08]  /*8780*/  HMMA.16816.F32 R108, R4.reuse, R22, R108 ;  /* 0x00000016046c723c */ /* 0x040ff0000000186c */
[C---:B------:R-:W-:Y:S08]  /*8790*/  HMMA.16816.F32 R120, R4.reuse, R24, R120 ;  /* 0x000000180478723c */ /* 0x040ff00000001878 */
[----:B------:R-:W-:Y:S01]  /*87a0*/  HMMA.16816.F32 R212, R4, R26, R124 ;  /* 0x0000001a04d4723c */ /* 0x000fe2000000187c */
[----:B------:R-:W-:-:S02]  /*87b0*/  F2FP.F16.F32.PACK_AB R4, R186, R243 ;  /* 0x000000f3ba04723e */ /* 0x000fc400000000ff */
[----:B------:R-:W-:Y:S02]  /*87c0*/  F2FP.F16.F32.PACK_AB R5, R134, R199 ;  /* 0x000000c78605723e */ /* 0x000fe400000000ff */
[----:B------:R-:W-:Y:S02]  /*87d0*/  F2FP.F16.F32.PACK_AB R6, R135, R184 ;  /* 0x000000b88706723e */ /* 0x000fe400000000ff */
[----:B----4-:R-:W-:Y:S02]  /*87e0*/  F2FP.F16.F32.PACK_AB R7, R132, R133 ;  /* 0x000000858407723e */ /* 0x010fe400000000ff */
[----:B------:R-:W-:-:S04]  /*87f0*/  MOV R127, R202 ;  /* 0x000000ca007f7202 */ /* 0x000fc80000000f00 */
[----:B------:R-:W-:Y:S01]  /*8800*/  MOV R187, R127 ;  /* 0x0000007f00bb7202 */ /* 0x000fe20000000f00 */
[C---:B------:R-:W-:Y:S01]  /*8810*/  HMMA.16816.F32 R68, R4.reuse, R32, R68 ;  /* 0x000000200444723c */ /* 0x040fe20000001844 */
[----:B------:R1:W2:Y:S07]  /*8820*/  MUFU.EX2 R33, R17 ;  /* 0x0000001100217308 */ /* 0x0002ae0000000800 */
[C---:B------:R-:W-:Y:S08]  /*8830*/  HMMA.16816.F32 R84, R4.reuse, R28, R84 ;  /* 0x0000001c0454723c */ /* 0x040ff00000001854 */
[----:B------:R-:W-:Y:S01]  /*8840*/  HMMA.16816.F32 R148, R4, R136, R148 ;  /* 0x000000880494723c */ /* 0x000fe20000001894 */
[--C-:B-1----:R-:W-:Y:S01]  /*8850*/  FFMA.FTZ R17, R196, UR15, -R0.reuse ;  /* 0x0000000fc4117c23 */ /* 0x102fe20008010800 */
[----:B------:R-:W-:Y:S01]  /*8860*/  FFMA.FTZ R0, R190, UR15, -R0 ;  /* 0x0000000fbe007c23 */ /* 0x000fe20008010800 */
[----:B------:R-:W-:-:S02]  /*8870*/  MOV R196, R19 ;  /* 0x0000001300c47202 */ /* 0x000fc40000000f00 */
[----:B--2---:R-:W-:Y:S01]  /*8880*/  F2FP.F16.F32.PACK_AB R124, R33, R185 ;  /* 0x000000b9217c723e */ /* 0x004fe200000000ff */
[----:B------:R1:W-:Y:S02]  /*8890*/  MUFU.EX2 R32, R0 ;  /* 0x0000000000207308 */ /* 0x0003e40000000800 */
[C---:B------:R-:W-:Y:S01]  /*88a0*/  HMMA.16816.F32 R208, R4.reuse, R138, R156 ;  /* 0x0000008a04d0723c */ /* 0x040fe2000000189c */
[----:B------:R-:W2:Y:S07]  /*88b0*/  LDSM.16.MT88.4 R156, [R217+0xa800] ;  /* 0x00a80000d99c783b */ /* 0x000eae0000004200 */
[----:B------:R-:W-:Y:S01]  /*88c0*/  HMMA.16816.F32 R136, R4, R22, R112 ;  /* 0x000000160488723c */ /* 0x000fe20000001870 */
[----:B------:R-:W-:Y:S01]  /*88d0*/  LDSM.16.MT88.4 R112, [R18+0x1800] ;  /* 0x001800001270783b */ /* 0x000fe20000004200 */
[----:B-1----:R-:W-:-:S06]  /*88e0*/  FFMA.FTZ R0, R188, UR15, -R10 ;  /* 0x0000000fbc007c23 */ /* 0x002fcc000801080a */
[C---:B------:R-:W-:Y:S01]  /*88f0*/  HMMA.16816.F32 R100, R4.reuse, R20, R100 ;  /* 0x000000140464723c */ /* 0x040fe20000001864 */
[----:B------:R1:W-:Y:S07]  /*8900*/  MUFU.EX2 R29, R0 ;  /* 0x00000000001d7308 */ /* 0x0003ee0000000800 */
[C---:B------:R-:W-:Y:S08]  /*8910*/  HMMA.16816.F32 R36, R4.reuse, R176, R36 ;  /* 0x000000b00424723c */ /* 0x040ff00000001824 */
[----:B------:R-:W-:Y:S01]  /*8920*/  HMMA.16816.F32 R200, R4, R178, R48 ;  /* 0x000000b204c8723c */ /* 0x000fe20000001830 */
[----:B------:R-:W-:Y:S01]  /*8930*/  LDSM.16.MT88.4 R48, [R18+0x800] ;  /* 0x000800001230783b */ /* 0x000fe20000004200 */
[----:B-1----:R-:W-:-:S04]  /*8940*/  FFMA.FTZ R0, R192, UR15, -R10 ;  /* 0x0000000fc0007c23 */ /* 0x002fc8000801080a */
[----:B------:R1:W3:Y:S02]  /*8950*/  MUFU.EX2 R28, R0 ;  /* 0x00000000001c7308 */ /* 0x0002e40000000800 */
[C---:B------:R-:W-:Y:S01]  /*8960*/  HMMA.16816.F32 R176, R4.reuse, R34, R80 ;  /* 0x0000002204b0723c */ /* 0x040fe20000001850 */
[----:B------:R-:W-:Y:S05]  /*8970*/  LDSM.16.MT88.4 R80, [R217+0xb800] ;  /* 0x00b80000d950783b */ /* 0x000fea0000004200 */
[----:B------:R-:W4:Y:S02]  /*8980*/  MUFU.EX2 R34, R17 ;  /* 0x0000001100227308 */ /* 0x000f240000000800 */
[----:B------:R-:W-:Y:S01]  /*8990*/  HMMA.16816.F32 R160, R4, R140, R160 ;  /* 0x0000008c04a0723c */ /* 0x000fe200000018a0 */
[----:B-1----:R-:W-:-:S07]  /*89a0*/  FFMA.FTZ R0, R197, UR15, -R10 ;  /* 0x0000000fc5007c23 */ /* 0x002fce000801080a */
[----:B------:R-:W-:Y:S01]  /*89b0*/  HMMA.16816.F32 R204, R4, R142, R172 ;  /* 0x0000008e04cc723c */ /* 0x000fe200000018ac */
[----:B------:R-:W1:Y:S01]  /*89c0*/  LDSM.16.MT88.4 R172, [R228] ;  /* 0x00000000e4ac783b */ /* 0x000e620000004200 */
[----:B---3--:R-:W-:Y:S01]  /*89d0*/  F2FP.F16.F32.PACK_AB R125, R28, R29 ;  /* 0x0000001d1c7d723e */ /* 0x008fe200000000ff */
[----:B------:R3:W-:Y:S01]  /*89e0*/  MUFU.EX2 R23, R0 ;  /* 0x0000000000177308 */ /* 0x0007e20000000800 */
[----:B----4-:R-:W-:-:S04]  /*89f0*/  F2FP.F16.F32.PACK_AB R126, R32, R34 ;  /* 0x00000022207e723e */ /* 0x010fc800000000ff */
[C---:B------:R-:W-:Y:S08]  /*8a00*/  HMMA.16816.F32 R52, R4.reuse, R180, R52 ;  /* 0x000000b40434723c */ /* 0x040ff00000001834 */
[----:B------:R-:W-:Y:S01]  /*8a10*/  HMMA.16816.F32 R116, R4, R24, R116 ;  /* 0x000000180474723c */ /* 0x000fe20000001874 */
[----:B---3--:R-:W-:-:S04]  /*8a20*/  FFMA.FTZ R0, R194, UR15, -R10 ;  /* 0x0000000fc2007c23 */ /* 0x008fc8000801080a */
[----:B------:R3:W4:Y:S03]  /*8a30*/  MUFU.EX2 R21, R0 ;  /* 0x0000000000157308 */ /* 0x0007260000000800 */
[C---:B------:R-:W-:Y:S01]  /*8a40*/  HMMA.16816.F32 R180, R4.reuse, R182, R64 ;  /* 0x000000b604b4723c */ /* 0x040fe20000001840 */
[----:B------:R-:W-:Y:S07]  /*8a50*/  LDSM.16.MT88.4 R64, [R223+0x800] ;  /* 0x00080000df40783b */ /* 0x000fee0000004200 */
[----:B------:R-:W-:Y:S01]  /*8a60*/  HMMA.16816.F32 R140, R4, R30, R96 ;  /* 0x0000001e048c723c */ /* 0x000fe20000001860 */
[----:B------:R-:W-:Y:S01]  /*8a70*/  LDSM.16.MT88.4 R96, [R227] ;  /* 0x00000000e360783b */ /* 0x000fe20000004200 */
[----:B---3--:R-:W-:-:S06]  /*8a80*/  FFMA.FTZ R0, R239, UR15, -R12 ;  /* 0x0000000fef007c23 */ /* 0x008fcc000801080c */
[----:B------:R-:W-:Y:S01]  /*8a90*/  HMMA.16816.F32 R24, R4, R26, R128 ;  /* 0x0000001a0418723c */ /* 0x000fe20000001880 */
[----:B------:R-:W3:Y:S01]  /*8aa0*/  LDSM.16.MT88.4 R4, [R223+0x1800] ;  /* 0x00180000df04783b */ /* 0x000ee20000004200 */
[----:B----4-:R-:W-:Y:S01]  /*8ab0*/  F2FP.F16.F32.PACK_AB R127, R21, R23 ;  /* 0x00000017157f723e */ /* 0x010fe200000000ff */
[----:B------:R4:W-:Y:S06]  /*8ac0*/  MUFU.EX2 R20, R0 ;  /* 0x0000000000147308 */ /* 0x0009ec0000000800 */
[C---:B--2---:R-:W-:Y:S08]  /*8ad0*/  HMMA.16816.F32 R144, R124.reuse, R156, R144 ;  /* 0x0000009c7c90723c */ /* 0x044ff00000001890 */
[----:B------:R-:W-:Y:S01]  /*8ae0*/  HMMA.16816.F32 R152, R124, R158, R152 ;  /* 0x0000009e7c98723c */ /* 0x000fe20000001898 */
[----:B----4-:R-:W-:-:S04]  /*8af0*/  FFMA.FTZ R0, R238, UR15, -R12 ;  /* 0x0000000fee007c23 */ /* 0x010fc8000801080c */
[----:B------:R2:W4:Y:S03]  /*8b00*/  MUFU.EX2 R19, R0 ;  /* 0x0000000000137308 */ /* 0x0005260000000800 */
[C---:B-1----:R-:W-:Y:S08]  /*8b10*/  HMMA.16816.F32 R164, R124.reuse, R172, R164 ;  /* 0x000000ac7ca4723c */ /* 0x042ff000000018a4 */
[----:B------:R-:W-:Y:S01]  /*8b20*/  HMMA.16816.F32 R168, R124, R174, R168 ;  /* 0x000000ae7ca8723c */ /* 0x000fe200000018a8 */
[----:B--2---:R-:W-:Y:S01]  /*8b30*/  FFMA.FTZ R0, R236, UR15, -R12 ;  /* 0x0000000fec007c23 */ /* 0x004fe2000801080c */
[----:B----4-:R-:W-:-:S06]  /*8b40*/  F2FP.F16.F32.PACK_AB R128, R19, R20 ;  /* 0x000000141380723e */ /* 0x010fcc00000000ff */
[C---:B---3--:R-:W-:Y:S01]  /*8b50*/  HMMA.16816.F32 R120, R124.reuse, R4, R120 ;  /* 0x000000047c78723c */ /* 0x048fe20000001878 */
        /* <DEDUP_REMOVED lines=21> */
[----:B------:R-:W-:Y:S01]  /*8cb0*/  HMMA.16816.F32 R124, R124, R6, R212 ;  /* 0x000000067c7c723c */ /* 0x000fe200000018d4 */
[----:B-1----:R-:W-:-:S06]  /*8cc0*/  FFMA.FTZ R0, R241, UR15, -R11 ;  /* 0x0000000ff1007c23 */ /* 0x002fcc000801080b */
[----:B------:R-:W1:Y:S02]  /*8cd0*/  MUFU.EX2 R0, R0 ;  /* 0x0000000000007308 */ /* 0x000e640000000800 */
[----:B-1----:R-:W-:-:S07]  /*8ce0*/  F2FP.F16.F32.PACK_AB R131, R0, R18 ;  /* 0x000000120083723e */ /* 0x002fce00000000ff */
[C---:B------:R-:W-:Y:S01]  /*8cf0*/  HMMA.16816.F32 R116, R128.reuse, R4, R116 ;  /* 0x000000048074723c */ /* 0x040fe20000001874 */
        /* <DEDUP_REMOVED lines=14> */
[----:B------:R-:W-:Y:S01]  /*8de0*/  MOV R135, R229 ;  /* 0x000000e500877202 */ /* 0x000fe20000000f00 */
        /* <DEDUP_REMOVED lines=15> */
[----:B------:R-:W-:Y:S01]  /*8ee0*/  MOV R134, R233 ;  /* 0x000000e900867202 */ /* 0x000fe20000000f00 */
[----:B------:R-:W-:-:S02]  /*8ef0*/  FADD.FTZ R251, R21, R2 ;  /* 0x0000000215fb7221 */ /* 0x000fc40000010000 */
[----:B------:R1:W-:Y:S01]  /*8f00*/  STL [R1+0x4], R244 ;  /* 0x000004f401007387 */ /* 0x0003e20000100800 */
[C---:B------:R-:W-:Y:S03]  /*8f10*/  HMMA.16816.F32 R52, R128.reuse, R64, R52 ;  /* 0x000000408034723c */ /* 0x040fe60000001834 */
[----:B------:R1:W-:Y:S05]  /*8f20*/  STL [R1], R245 ;  /* 0x000000f501007387 */ /* 0x0003ea0000100800 */
        /* <DEDUP_REMOVED lines=11> */
[----:B------:R-:W-:Y:S01]  /*8fe0*/  HMMA.16816.F32 R128, R128, R6, R24 ;  /* 0x000000068080723c */ /* 0x000fe20000001818 */
[----:B------:R-:W-:-:S04]  /*8ff0*/  FADD.FTZ R6, R247, R9 ;  /* 0x00000009f7067221 */ /* 0x000fc80000010000 */
[----:B------:R-:W-:-:S04]  /*9000*/  FADD.FTZ R6, R198, R6 ;  /* 0x00000006c6067221 */ /* 0x000fc80000010000 */
[----:B------:R-:W-:-:S04]  /*9010*/  FADD.FTZ R5, R185, R6 ;  /* 0x00000006b9057221 */ /* 0x000fc80000010000 */
[----:B------:R-:W-:-:S04]  /*9020*/  FADD.FTZ R3, R33, R5 ;  /* 0x0000000521037221 */ /* 0x000fc80000010000 */
[----:B------:R-:W-:-:S04]  /*9030*/  FADD.FTZ R3, R34, R3 ;  /* 0x0000000322037221 */ /* 0x000fc80000010000 */
[----:B------:R-:W-:Y:S01]  /*9040*/  FADD.FTZ R252, R32, R3 ;  /* 0x0000000320fc7221 */ /* 0x000fe20000010000 */
[----:B-1----:R-:W-:Y:S06]  /*9050*/  BRA.U !UP0, `(.L_x_1627) ;  /* 0x0000009108047547 */ /* 0x002fec000b800000 */
[----:B------:R-:W2:Y:S04]  /*9060*/  LDL R193, [R1+0xc] ;  /* 0x00000c0001c17983 */ /* 0x000ea80000100800 */
[----:B------:R-:W3:Y:S01]  /*9070*/  LDL R198, [R1+0x8] ;  /* 0x0000080001c67983 */ /* 0x000ee20000100800 */
[----:B------:R-:W-:Y:S01]  /*9080*/  UIADD3 UR9, UPT, UPT, UR23, -0x3, URZ ;  /* 0xfffffffd17097890 */ /* 0x000fe2000fffe0ff */
[----:B------:R-:W-:-:S04]  /*9090*/  DEPBAR.LE SB0, 0x0 ;  /* 0x000080000000791a */ /* 0x000fc80000000000 */
[----:B------:R-:W-:Y:S01]  /*90a0*/  UIMAD.WIDE.U32 UR18, UR9, UR12, URZ ;  /* 0x0000000c091272a5 */ /* 0x000fe2000f8e00ff */
[----:B------:R-:W1:Y:S03]  /*90b0*/  S2R R246, SR_TID.X ;  /* 0x0000000000f67919 */ /* 0x000e660000002100 */
[----:B------:R-:W-:Y:S02]  /*90c0*/  USHF.L.U32 UR14, UR18, 0x5, URZ ;  /* 0x00000005120e7899 */ /* 0x000fe400080006ff */
[----:B------:R-:W-:Y:S01]  /*90d0*/  UIMAD UR9, UR9, UR13, UR19 ;  /* 0x0000000d090972a4 */ /* 0x000fe2000f8e0213 */
[----:B------:R-:W-:Y:S01]  /*90e0*/  IMAD.U32 R4, RZ, RZ, UR18 ;  /* 0x00000012ff047e24 */ /* 0x000fe2000f8e00ff */
[----:B------:R-:W-:Y:S01]  /*90f0*/  ULEA UR14, UP0, UR12, UR14, 0x4 ;  /* 0x0000000e0c0e7291 */ /* 0x000fe2000f8020ff */
[----:B------:R-:W-:Y:S01]  /*9100*/  IMAD.U32 R2, RZ, RZ, UR18 ;  /* 0x00000012ff027e24 */ /* 0x000fe2000f8e00ff */
[----:B------:R-:W-:-:S02]  /*9110*/  USHF.L.U64.HI UR8, UR18, 0x5, UR9 ;  /* 0x0000000512087899 */ /* 0x000fc40008010209 */
[----:B------:R-:W-:Y:S02]  /*9120*/  MOV R0, UR9 ;  /* 0x0000000900007c02 */ /* 0x000fe40008000f00 */
[----:B------:R-:W-:Y:S01]  /*9130*/  ULEA.HI.X UR8, UR12, UR8, UR13, 0x4, UP0 ;  /* 0x000000080c087291 */ /* 0x000fe200080f240d */
[----:B------:R-:W-:Y:S01]  /*9140*/  IMAD.U32 R3, RZ, RZ, UR14 ;  /* 0x0000000eff037e24 */ /* 0x000fe2000f8e00ff */
[----:B------:R-:W-:Y:S01]  /*9150*/  MOV R6, UR14 ;  /* 0x0000000e00067c02 */ /* 0x000fe20008000f00 */
[----:B------:R-:W-:Y:S01]  /*9160*/  UISETP.NE.AND UP0, UPT, UR23, 0x3, UPT ;  /* 0x000000031700788c */ /* 0x000fe2000bf05270 */
[----:B-1----:R-:W-:-:S04]  /*9170*/  SHF.L.U32 R246, R246, 0x1, RZ ;  /* 0x00000001f6f67819 */ /* 0x002fc800000006ff */
[----:B------:R-:W-:Y:S01]  /*9180*/  LOP3.LUT R246, R246, 0x6, RZ, 0xc0, !PT ;  /* 0x00000006f6f67812 */ /* 0x000fe200078ec0ff */
        /* <DEDUP_REMOVED lines=10> */
[----:B------:R-:W-:Y:S02]  /*9230*/  IMAD.U32 R0, RZ, RZ, UR23 ;  /* 0x00000017ff007e24 */ /* 0x000fe4000f8e00ff */
[----:B------:R-:W-:Y:S03]  /*9240*/  @P3 STS.128 [R230+0xa000], RZ ;  /* 0x00a000ffe6003388 */ /* 0x000fe60000000c00 */
[----:B------:R-:W-:Y:S01]  /*9250*/  LEA R0, R0, R246, 0x5 ;  /* 0x000000f600007211 */ /* 0x000fe200078e28ff */
        /* <DEDUP_REMOVED lines=20> */
[----:B--2---:R-:W-:-:S03]  /*93a0*/  VIADD R2, R0, 0xffffffa0 ;  /* 0xffffffa000027836 */ /* 0x004fc60000000000 */
[----:B------:R-:W2:Y:S04]  /*93b0*/  LDSM.16.M88.4 R20, [R234+0x2000] ;  /* 0x00200000ea14783b */ /* 0x000ea80000000200 */
[----:B------:R-:W5:Y:S01]  /*93c0*/  LDSM.16.M88.4 R136, [R248+0x8800] ;  /* 0x00880000f888783b */ /* 0x000f620000000200 */
[----:B------:R-:W-:Y:S02]  /*93d0*/  I2FP.F32.U32 R3, R2 ;  /* 0x0000000200037245 */ /* 0x000fe40000201000 */
[C---:B------:R-:W-:Y:S01]  /*93e0*/  ISETP.GE.AND P6, PT, R2.reuse, R15, PT ;  /* 0x0000000f0200720c */ /* 0x040fe20003fc6270 */
[----:B------:R-:W5:Y:S01]  /*93f0*/  LDSM.16.M88.4 R28, [R234] ;  /* 0x00000000ea1c783b */ /* 0x000f620000000200 */
[C---:B------:R-:W-:Y:S02]  /*9400*/  ISETP.GE.AND P5, PT, R2.reuse, R16, PT ;  /* 0x000000100200720c */ /* 0x040fe40003fa6270 */
[C---:B------:R-:W-:Y:S01]  /*9410*/  ISETP.GE.AND P1, PT, R2.reuse, R14, PT ;  /* 0x0000000e0200720c */ /* 0x040fe20003f26270 */
[----:B------:R-:W-:Y:S01]  /*9420*/  LDSM.16.M88.4 R176, [R249+0x8000] ;  /* 0x00800000f9b0783b */ /* 0x000fe20000000200 */
[----:B------:R-:W-:-:S02]  /*9430*/  ISETP.GE.AND P4, PT, R2, R13, PT ;  /* 0x0000000d0200720c */ /* 0x000fc40003f86270 */
[----:B------:R-:W-:Y:S01]  /*9440*/  IADD3 R2, PT, PT, R0, -0x48, RZ ;  /* 0xffffffb800027810 */ /* 0x000fe20007ffe0ff */
        /* <DEDUP_REMOVED lines=23> */
[----:B------:R-:W-:Y:S01]  /*95c0*/  HMMA.16816.F32 R188, R28, R138, R212 ;  /* 0x0000008a1cbc723c */ /* 0x000fe200000018d4 */
[----:B------:R-:W-:Y:S07]  /*95d0*/  LDSM.16.M88.4 R136, [R218+UR6+0x9000] ;  /* 0x00900006da88783b */ /* 0x000fee0008000200 */
[C---:B-1----:R-:W-:Y:S08]  /*95e0*/  HMMA.16816.F32 R192, R24.reuse, R176, R192 ;  /* 0x000000b018c0723c */ /* 0x042ff000000018c0 */
[C---:B------:R-:W-:Y:S08]  /*95f0*/  HMMA.16816.F32 R236, R24.reuse, R180, R208 ;  /* 0x000000b418ec723c */ /* 0x040ff000000018d0 */
[C---:B------:R-:W-:Y:S08]  /*9600*/  HMMA.16816.F32 R204, R24.reuse, R178, R204 ;  /* 0x000000b218cc723c */ /* 0x040ff000000018cc */
[----:B------:R-:W-:Y:S01]  /*9610*/  HMMA.16816.F32 R212, R24, R182, R32 ;  /* 0x000000b618d4723c */ /* 0x000fe20000001820 */
[----:B------:R-:W1:Y:S04]  /*9620*/  LDSM.16.M88.4 R24, [R219+0x8800] ;  /* 0x00880000db18783b */ /* 0x000e680000000200 */
[----:B------:R-:W-:Y:S03]  /*9630*/  LDSM.16.M88.4 R32, [R234+0x4000] ;  /* 0x00400000ea20783b */ /* 0x000fe60000000200 */
[C---:B---3--:R-:W-:Y:S01]  /*9640*/  HMMA.16816.F32 R28, R4.reuse, R176, R184 ;  /* 0x000000b0041c723c */ /* 0x048fe200000018b8 */
[----:B------:R-:W-:Y:S07]  /*9650*/  LDSM.16.M88.4 R184, [R218+UR6+0x9800] ;  /* 0x00980006dab8783b */ /* 0x000fee0008000200 */
[C---:B------:R-:W-:Y:S08]  /*9660*/  HMMA.16816.F32 R200, R4.reuse, R180, R200 ;  /* 0x000000b404c8723c */ /* 0x040ff000000018c8 */
[C---:B------:R-:W-:Y:S08]  /*9670*/  HMMA.16816.F32 R196, R4.reuse, R178, R196 ;  /* 0x000000b204c4723c */ /* 0x040ff000000018c4 */
[----:B------:R-:W-:Y:S01]  /*9680*/  HMMA.16816.F32 R180, R4, R182, R188 ;  /* 0x000000b604b4723c */ /* 0x000fe200000018bc */
[----:B------:R-:W3:Y:S04]  /*9690*/  LDSM.16.M88.4 R4, [R216+0x6000] ;  /* 0x00600000d804783b */ /* 0x000ee80000000200 */
[----:B------:R-:W4:Y:S03]  /*96a0*/  LDSM.16.M88.4 R188, [R248+0x9000] ;  /* 0x00900000f8bc783b */ /* 0x000f260000000200 */
[-C--:B--2---:R-:W-:Y:S08]  /*96b0*/  HMMA.16816.F32 R28, R20, R140.reuse, R28 ;  /* 0x0000008c141c723c */ /* 0x084ff0000000181c */
[C---:B------:R-:W-:Y:S08]  /*96c0*/  HMMA.16816.F32 R192, R8.reuse, R140, R192 ;  /* 0x0000008c08c0723c */ /* 0x040ff000000018c0 */
[C---:B------:R-:W-:Y:S08]  /*96d0*/  HMMA.16816.F32 R208, R8.reuse, R142, R204 ;  /* 0x0000008e08d0723c */ /* 0x040ff000000018cc */
[C---:B-1----:R-:W-:Y:S08]  /*96e0*/  HMMA.16816.F32 R204, R8.reuse, R24, R236 ;  /* 0x0000001808cc723c */ /* 0x042ff000000018ec */
[----:B------:R-:W-:Y:S08]  /*96f0*/  HMMA.16816.F32 R176, R8, R26, R212 ;  /* 0x0000001a08b0723c */ /* 0x000ff000000018d4 */
[C---:B------:R-:W-:Y:S08]  /*9700*/  HMMA.16816.F32 R140, R20.reuse, R142, R196 ;  /* 0x0000008e148c723c */ /* 0x040ff000000018c4 */
[C---:B------:R-:W-:Y:S08]  /*9710*/  HMMA.16816.F32 R212, R20.reuse, R24, R200 ;  /* 0x0000001814d4723c */ /* 0x040ff000000018c8 */
[----:B------:R-:W-:Y:S01]  /*9720*/  HMMA.16816.F32 R196, R20, R26, R180 ;  /* 0x0000001a14c4723c */ /* 0x000fe200000018b4 */
[----:B------:R-:W1:Y:S04]  /*9730*/  LDSM.16.M88.4 R20, [R234+0x6000] ;  /* 0x00600000ea14783b */ /* 0x000e680000000200 */
[----:B------:R-:W-:Y:S03]  /*9740*/  LDSM.16.M88.4 R180, [R249+0x9000] ;  /* 0x00900000f9b4783b */ /* 0x000fe60000000200 */
[----:B------:R-:W-:Y:S01]  /*9750*/  HMMA.16816.F32 R8, R132, R136, R28 ;  /* 0x000000888408723c */ /* 0x000fe2000000181c */
[----:B------:R-:W2:Y:S04]  /*9760*/  LDSM.16.M88.4 R28, [R235+0x4000] ;  /* 0x00400000eb1c783b */ /* 0x000ea80000000200 */
[----:B------:R-:W-:Y:S03]  /*9770*/  LDSM.16.M88.4 R24, [R220+0x4000] ;  /* 0x00400000dc18783b */ /* 0x000fe60000000200 */
[C---:B---3--:R-:W-:Y:S08]  /*9780*/  HMMA.16816.F32 R240, R4.reuse, R184, R204 ;  /* 0x000000b804f0723c */ /* 0x048ff000000018cc */
[C---:B------:R-:W-:Y:S08]  /*9790*/  HMMA.16816.F32 R192, R4.reuse, R136, R192 ;  /* 0x0000008804c0723c */ /* 0x040ff000000018c0 */
[C---:B------:R-:W-:Y:S08]  /*97a0*/  HMMA.16816.F32 R236, R4.reuse, R138, R208 ;  /* 0x0000008a04ec723c */ /* 0x040ff000000018d0 */
[----:B------:R-:W-:Y:S01]  /*97b0*/  HMMA.16816.F32 R204, R4, R186, R176 ;  /* 0x000000ba04cc723c */ /* 0x000fe200000018b0 */
[----:B------:R-:W3:Y:S04]  /*97c0*/  LDSM.16.M88.4 R4, [R235+0x6000] ;  /* 0x00600000eb04783b */ /* 0x000ee80000000200 */
[----:B------:R-:W5:Y:S03]  /*97d0*/  LDSM.16.M88.4 R176, [R219+0x9000] ;  /* 0x00900000dbb0783b */ /* 0x000f660000000200 */
[----:B------:R-:W-:Y:S08]  /*97e0*/  HMMA.16816.F32 R200, R132, R138, R140 ;  /* 0x0000008a84c8723c */ /* 0x000ff0000000188c */
[----:B----4-:R-:W-:Y:S01]  /*97f0*/  HMMA.16816.F32 R140, R32, R188, R8 ;  /* 0x000000bc208c723c */ /* 0x010fe20000001808 */
[----:B------:R-:W4:Y:S07]  /*9800*/  LDSM.16.M88.4 R8, [R220+0x6000] ;  /* 0x00600000dc08783b */ /* 0x000f2e0000000200 */
[C---:B------:R-:W-:Y:S08]  /*9810*/  HMMA.16816.F32 R212, R132.reuse, R184, R212 ;  /* 0x000000b884d4723c */ /* 0x040ff000000018d4 */
[----:B------:R-:W-:Y:S01]  /*9820*/  HMMA.16816.F32 R208, R132, R186, R196 ;  /* 0x000000ba84d0723c */ /* 0x000fe200000018c4 */
[----:B------:R-:W4:Y:S07]  /*9830*/  LDSM.16.M88.4 R132, [R248+0x9800] ;  /* 0x00980000f884783b */ /* 0x000f2e0000000200 */
[----:B-1----:R-:W-:Y:S08]  /*9840*/  HMMA.16816.F32 R136, R20, R188, R192 ;  /* 0x000000bc1488723c */ /* 0x002ff000000018c0 */
[----:B--2---:R-:W-:Y:S08]  /*9850*/  HMMA.16816.F32 R140, R28, R180, R140 ;  /* 0x000000b41c8c723c */ /* 0x004ff0000000188c */
[----:B------:R-:W-:Y:S08]  /*9860*/  HMMA.16816.F32 R184, R32, R190, R200 ;  /* 0x000000be20b8723c */ /* 0x000ff000000018c8 */
[----:B---3--:R-:W-:Y:S08]  /*9870*/  HMMA.16816.F32 R136, R4, R180, R136 ;  /* 0x000000b40488723c */ /* 0x008ff00000001888 */
[----:B-----5:R-:W-:Y:S01]  /*9880*/  HMMA.16816.F32 R192, R24, R176, R140 ;  /* 0x000000b018c0723c */ /* 0x020fe2000000188c */
[----:B------:R-:W1:Y:S07]  /*9890*/  LDSM.16.M88.4 R140, [R249+0x9800] ;  /* 0x00980000f98c783b */ /* 0x000e6e0000000200 */
[----:B------:R-:W-:Y:S08]  /*98a0*/  HMMA.16816.F32 R196, R20, R190, R236 ;  /* 0x000000be14c4723c */ /* 0x000ff000000018ec */
[----:B------:R-:W-:Y:S03]  /*98b0*/  HMMA.16816.F32 R184, R28, R182, R184 ;  /* 0x000000b61cb8723c */ /* 0x000fe600000018b8 */
[----:B------:R-:W-:Y:S01]  /*98c0*/  FMUL.FTZ R192, R192, UR4 ;  /* 0x00000004c0c07c20 */ /* 0x000fe20008410000 */
[----:B------:R-:W-:Y:S01]  /*98d0*/  FMUL.FTZ R193, R193, UR4 ;  /* 0x00000004c1c17c20 */ /* 0x000fe20008410000 */
[----:B------:R-:W-:Y:S01]  /*98e0*/  FMUL.FTZ R194, R194, UR4 ;  /* 0x00000004c2c27c20 */ /* 0x000fe20008410000 */
[----:B------:R-:W-:Y:S01]  /*98f0*/  FMUL.FTZ R195, R195, UR4 ;  /* 0x00000004c3c37c20 */ /* 0x000fe20008410000 */
[----:B------:R-:W2:Y:S01]  /*9900*/  MUFU.TANH R17, R192 ;  /* 0x000000c000117308 */ /* 0x000ea20000002400 */
[----:B----4-:R-:W-:Y:S01]  /*9910*/  HMMA.16816.F32 R200, R8, R176, R136 ;  /* 0x000000b008c8723c */ /* 0x010fe20000001888 */
[----:B------:R-:W3:Y:S01]  /*9920*/  LDSM.16.M88.4 R136, [R219+0x9800] ;  /* 0x00980000db88783b */ /* 0x000ee20000000200 */
[----:B------:R-:W-:-:S05]  /*9930*/  DEPBAR.LE SB0, 0x0 ;  /* 0x000080000000791a */ /* 0x000fca0000000000 */
[----:B------:R-:W-:Y:S01]  /*9940*/  MUFU.TANH R236, R193 ;  /* 0x000000c100ec7308 */ /* 0x000fe20000002400 */
[----:B------:R-:W-:Y:S07]  /*9950*/  HMMA.16816.F32 R180, R4, R182, R196 ;  /* 0x000000b604b4723c */ /* 0x000fee00000018c4 */
[----:B------:R-:W4:Y:S01]  /*9960*/  MUFU.TANH R12, R194 ;  /* 0x000000c2000c7308 */ /* 0x000f220000002400 */
[----:B------:R-:W-:Y:S03]  /*9970*/  HMMA.16816.F32 R204, R20, R134, R204 ;  /* 0x0000008614cc723c */ /* 0x000fe600000018cc */
[----:B------:R-:W-:Y:S01]  /*9980*/  FMUL.FTZ R200, R200, UR4 ;  /* 0x00000004c8c87c20 */ /* 0x000fe20008410000 */
[----:B------:R-:W-:Y:S01]  /*9990*/  FMUL.FTZ R202, R202, UR4 ;  /* 0x00000004caca7c20 */ /* 0x000fe20008410000 */
[----:B------:R-:W-:-:S03]  /*99a0*/  FMUL.FTZ R201, R201, UR4 ;  /* 0x00000004c9c97c20 */ /* 0x000fc60008410000 */
[----:B------:R-:W-:Y:S01]  /*99b0*/  HMMA.16816.F32 R188, R32, R134, R208 ;  /* 0x0000008620bc723c */ /* 0x000fe200000018d0 */
[----:B------:R5:W-:Y:S07]  /*99c0*/  MUFU.TANH R208, R195 ;  /* 0x000000c300d07308 */ /* 0x000bee0000002400 */
[-C--:B------:R-:W-:Y:S01]  /*99d0*/  HMMA.16816.F32 R184, R24, R178.reuse, R184 ;  /* 0x000000b218b8723c */ /* 0x080fe200000018b8 */
[----:B------:R-:W4:Y:S07]  /*99e0*/  MUFU.TANH R200, R200 ;  /* 0x000000c800c87308 */ /* 0x000f2e0000002400 */
[----:B------:R-:W-:Y:S01]  /*99f0*/  HMMA.16816.F32 R180, R8, R178, R180 ;  /* 0x000000b208b4723c */ /* 0x000fe200000018b4 */
[----:B------:R-:W4:Y:S07]  /*9a00*/  MUFU.TANH R202, R202 ;  /* 0x000000ca00ca7308 */ /* 0x000f2e0000002400 */
[----:B-----5:R-:W-:Y:S01]  /*9a10*/  HMMA.16816.F32 R192, R20, R132, R240 ;  /* 0x0000008414c0723c */ /* 0x020fe200000018f0 */
[----:B------:R5:W-:Y:S02]  /*9a20*/  MUFU.TANH R18, R201 ;  /* 0x000000c900127308 */ /* 0x000be40000002400 */
[----:B------:R-:W-:Y:S01]  /*9a30*/  FMUL.FTZ R184, R184, UR4 ;  /* 0x00000004b8b87c20 */ /* 0x000fe20008410000 */
[----:B------:R-:W-:Y:S01]  /*9a40*/  FMUL.FTZ R185, R185, UR4 ;  /* 0x00000004b9b97c20 */ /* 0x000fe20008410000 */
[----:B------:R-:W-:Y:S01]  /*9a50*/  FMUL.FTZ R186, R186, UR4 ;  /* 0x00000004baba7c20 */ /* 0x000fe20008410000 */
[----:B------:R-:W-:-:S02]  /*9a60*/  FMUL.FTZ R187, R187, UR4 ;  /* 0x00000004bbbb7c20 */ /* 0x000fc40008410000 */
[-C--:B-1----:R-:W-:Y:S01]  /*9a70*/  HMMA.16816.F32 R20, R28, R142.reuse, R188 ;  /* 0x0000008e1c14723c */ /* 0x082fe200000018bc */
[----:B------:R-:W-:Y:S02]  /*9a80*/  MUFU.TANH R184, R184 ;  /* 0x000000b800b87308 */ /* 0x000fe40000002400 */
[----:B------:R-:W-:Y:S01]  /*9a90*/  FMUL.FTZ R180, R180, UR4 ;  /* 0x00000004b4b47c20 */ /* 0x000fe20008410000 */
[----:B------:R-:W-:Y:S01]  /*9aa0*/  FMUL.FTZ R181, R181, UR4 ;  /* 0x00000004b5b57c20 */ /* 0x000fe20008410000 */
[----:B------:R-:W-:Y:S01]  /*9ab0*/  FMUL.FTZ R135, R182, UR4 ;  /* 0x00000004b6877c20 */ /* 0x000fe20008410000 */
[----:B------:R-:W-:Y:S02]  /*9ac0*/  FMUL.FTZ R134, R183, UR4 ;  /* 0x00000004b7867c20 */ /* 0x000fe40008410000 */
[----:B------:R-:W-:Y:S01]  /*9ad0*/  HMMA.16816.F32 R176, R4, R142, R204 ;  /* 0x0000008e04b0723c */ /* 0x000fe200000018cc */
[----:B------:R-:W-:Y:S01]  /*9ae0*/  MUFU.TANH R180, R180 ;  /* 0x000000b400b47308 */ /* 0x000fe20000002400 */
[----:B-----5:R-:W-:-:S06]  /*9af0*/  FMUL.FTZ R201, R203, UR4 ;  /* 0x00000004cbc97c20 */ /* 0x020fcc0008410000 */
[----:B------:R-:W-:Y:S01]  /*9b00*/  HMMA.16816.F32 R4, R4, R140, R192 ;  /* 0x0000008c0404723c */ /* 0x000fe200000018c0 */
[----:B------:R-:W-:Y:S07]  /*9b10*/  MUFU.TANH R181, R181 ;  /* 0x000000b500b57308 */ /* 0x000fee0000002400 */
[-C--:B---3--:R-:W-:Y:S01]  /*9b20*/  HMMA.16816.F32 R196, R24, R138.reuse, R20 ;  /* 0x0000008a18c4723c */ /* 0x088fe20000001814 */
[----:B------:R-:W-:Y:S07]  /*9b30*/  MUFU.TANH R201, R201 ;  /* 0x000000c900c97308 */ /* 0x000fee0000002400 */
[----:B------:R-:W-:Y:S01]  /*9b40*/  HMMA.16816.F32 R176, R8, R138, R176 ;  /* 0x0000008a08b0723c */ /* 0x000fe200000018b0 */
[----:B------:R-:W-:Y:S07]  /*9b50*/  MUFU.TANH R185, R185 ;  /* 0x000000b900b97308 */ /* 0x000fee0000002400 */
[----:B------:R-:W-:Y:S01]  /*9b60*/  HMMA.16816.F32 R32, R32, R132, R212 ;  /* 0x000000842020723c */ /* 0x000fe200000018d4 */
[----:B------:R-:W-:Y:S02]  /*9b70*/  MUFU.TANH R186, R186 ;  /* 0x000000ba00ba7308 */ /* 0x000fe40000002400 */
[----:B------:R-:W-:Y:S01]  /*9b80*/  FMUL.FTZ R196, R196, UR4 ;  /* 0x00000004c4c47c20 */ /* 0x000fe20008410000 */
[----:B------:R-:W-:-:S04]  /*9b90*/  FMUL.FTZ R198, R198, UR4 ;  /* 0x00000004c6c67c20 */ /* 0x000fc80008410000 */
[----:B------:R-:W-:Y:S01]  /*9ba0*/  HMMA.16816.F32 R20, R8, R136, R4 ;  /* 0x000000880814723c */ /* 0x000fe20000001804 */
[----:B------:R-:W1:Y:S01]  /*9bb0*/  MUFU.TANH R196, R196 ;  /* 0x000000c400c47308 */ /* 0x000e620000002400 */
[C---:B--2---:R-:W-:Y:S01]  /*9bc0*/  FFMA.FTZ R6, R3.reuse, UR5, R17 ;  /* 0x0000000503067c23 */ /* 0x044fe20008010011 */
[----:B------:R-:W-:Y:S01]  /*9bd0*/  FMUL.FTZ R176, R176, UR4 ;  /* 0x00000004b0b07c20 */ /* 0x000fe20008410000 */
[----:B------:R-:W-:Y:S01]  /*9be0*/  FMUL.FTZ R178, R178, UR4 ;  /* 0x00000004b2b27c20 */ /* 0x000fe20008410000 */
[C---:B----4-:R-:W-:Y:S01]  /*9bf0*/  FFMA.FTZ R5, R3.reuse, UR5, R12 ;  /* 0x0000000503057c23 */ /* 0x050fe2000801000c */
[C---:B------:R-:W-:Y:S01]  /*9c00*/  FFMA.FTZ R4, R3.reuse, UR5, R200 ;  /* 0x0000000503047c23 */ /* 0x040fe200080100c8 */
[----:B------:R-:W-:Y:S01]  /*9c10*/  FFMA.FTZ R7, R3, UR5, R202 ;  /* 0x0000000503077c23 */ /* 0x000fe200080100ca */
[----:B------:R-:W-:Y:S01]  /*9c20*/  FSEL R188, R6, -INF , !P6 ;  /* 0xff80000006bc7808 */ /* 0x000fe20007000000 */
[----:B------:R-:W2:Y:S01]  /*9c30*/  MUFU.TANH R198, R198 ;  /* 0x000000c600c67308 */ /* 0x000ea20000002400 */
[----:B------:R-:W-:-:S02]  /*9c40*/  FSEL R189, R5, -INF , !P5 ;  /* 0xff80000005bd7808 */ /* 0x000fc40006800000 */
[----:B------:R-:W-:Y:S01]  /*9c50*/  HMMA.16816.F32 R140, R28, R140, R32 ;  /* 0x0000008c1c8c723c */ /* 0x000fe20000001820 */
[----:B------:R-:W-:Y:S01]  /*9c60*/  FSEL R31, R4, -INF , !P1 ;  /* 0xff800000041f7808 */ /* 0x000fe20004800000 */
[----:B------:R-:W-:Y:S01]  /*9c70*/  FMUL.FTZ R34, R177, UR4 ;  /* 0x00000004b1227c20 */ /* 0x000fe20008410000 */
[----:B------:R-:W-:Y:S02]  /*9c80*/  I2FP.F32.U32 R3, R2 ;  /* 0x0000000200037245 */ /* 0x000fe40000201000 */
[----:B------:R-:W3:Y:S01]  /*9c90*/  MUFU.TANH R176, R176 ;  /* 0x000000b000b07308 */ /* 0x000ee20000002400 */
[----:B------:R-:W-:Y:S01]  /*9ca0*/  FSEL R32, R7, -INF , !P4 ;  /* 0xff80000007207808 */ /* 0x000fe20006000000 */
[----:B------:R-:W-:Y:S01]  /*9cb0*/  FMUL.FTZ R20, R20, UR4 ;  /* 0x0000000414147c20 */ /* 0x000fe20008410000 */
[C---:B------:R-:W-:Y:S01]  /*9cc0*/  ISETP.GE.AND P6, PT, R2.reuse, R15, PT ;  /* 0x0000000f0200720c */ /* 0x040fe20003fc6270 */
[----:B-1----:R-:W-:Y:S01]  /*9cd0*/  FFMA.FTZ R7, R3, UR5, R196 ;  /* 0x0000000503077c23 */ /* 0x002fe200080100c4 */
[C---:B------:R-:W-:Y:S01]  /*9ce0*/  ISETP.GE.AND P5, PT, R2.reuse, R16, PT ;  /* 0x000000100200720c */ /* 0x040fe20003fa6270 */
[----:B------:R-:W-:Y:S01]  /*9cf0*/  FMUL.FTZ R21, R21, UR4 ;  /* 0x0000000415157c20 */ /* 0x000fe20008410000 */
[C---:B------:R-:W-:Y:S01]  /*9d00*/  ISETP.GE.AND P1, PT, R2.reuse, R14, PT ;  /* 0x0000000e0200720c */ /* 0x040fe20003f26270 */
[----:B------:R-:W1:Y:S01]  /*9d10*/  MUFU.TANH R8, R178 ;  /* 0x000000b200087308 */ /* 0x000e620000002400 */
[----:B------:R-:W-:Y:S01]  /*9d20*/  ISETP.GE.AND P4, PT, R2, R13, PT ;  /* 0x0000000d0200720c */ /* 0x000fe20003f86270 */
[----:B------:R-:W-:-:S02]  /*9d30*/  VIADD R2, R0, 0xffffffa1 ;  /* 0xffffffa100027836 */ /* 0x000fc40000000000 */
[----:B--2---:R-:W-:Y:S01]  /*9d40*/  FFMA.FTZ R6, R3, UR5, R198 ;  /* 0x0000000503067c23 */ /* 0x004fe200080100c6 */
[----:B------:R-:W-:Y:S01]  /*9d50*/  IADD3 R4, PT, PT, R0, -0x58, RZ ;  /* 0xffffffa800047810 */ /* 0x000fe20007ffe0ff */
[----:B------:R-:W-:Y:S01]  /*9d60*/  FMUL.FTZ R22, R22, UR4 ;  /* 0x0000000416167c20 */ /* 0x000fe20008410000 */
[----:B------:R-:W-:Y:S01]  /*9d70*/  FSEL R203, R7, -INF , !P6 ;  /* 0xff80000007cb7808 */ /* 0x000fe20007000000 */
[----:B------:R-:W-:Y:S01]  /*9d80*/  HMMA.16816.F32 R136, R24, R136, R140 ;  /* 0x000000881888723c */ /* 0x000fe2000000188c */
[----:B------:R-:W-:Y:S01]  /*9d90*/  I2FP.F32.U32 R11, R2 ;  /* 0x00000002000b7245 */ /* 0x000fe20000201000 */
[----:B---3--:R-:W-:Y:S01]  /*9da0*/  FFMA.FTZ R5, R3, UR5, R176 ;  /* 0x0000000503057c23 */ /* 0x008fe200080100b0 */
[----:B------:R-:W-:Y:S01]  /*9db0*/  I2FP.F32.U32 R10, R4 ;  /* 0x00000004000a7245 */ /* 0x000fe20000201000 */
[----:B------:R-:W2:Y:S01]  /*9dc0*/  MUFU.TANH R20, R20 ;  /* 0x0000001400147308 */ /* 0x000ea20000002400 */
[----:B------:R-:W-:Y:S01]  /*9dd0*/  FSEL R240, R6, -INF , !P5 ;  /* 0xff80000006f07808 */ /* 0x000fe20006800000 */
[----:B------:R-:W-:Y:S01]  /*9de0*/  FMUL.FTZ R23, R23, UR4 ;  /* 0x0000000417177c20 */ /* 0x000fe20008410000 */
[----:B------:R-:W-:Y:S01]  /*9df0*/  FSEL R200, R5, -INF , !P1 ;  /* 0xff80000005c87808 */ /* 0x000fe20004800000 */
[----:B------:R-:W-:Y:S01]  /*9e00*/  FFMA.FTZ R5, R11, UR5, R18 ;  /* 0x000000050b057c23 */ /* 0x000fe20008010012 */
[CC--:B------:R-:W-:Y:S01]  /*9e10*/  ISETP.GE.AND P1, PT, R2.reuse, R14.reuse, PT ;  /* 0x0000000e0200720c */ /* 0x0c0fe20003f26270 */
[----:B-1----:R-:W-:Y:S01]  /*9e20*/  FFMA.FTZ R3, R3, UR5, R8 ;  /* 0x0000000503037c23 */ /* 0x002fe20008010008 */
[----:B------:R-:W-:Y:S01]  /*9e30*/  ISETP.GE.AND P6, PT, R2, R15, PT ;  /* 0x0000000f0200720c */ /* 0x000fe20003fc6270 */
[----:B------:R-:W-:Y:S01]  /*9e40*/  FFMA.FTZ R6, R10, UR5, R180 ;  /* 0x000000050a067c23 */ /* 0x000fe200080100b4 */
[----:B------:R-:W-:Y:S01]  /*9e50*/  FSEL R28, R5, -INF , !P1 ;  /* 0xff800000051c7808 */ /* 0x000fe20004800000 */
[----:B------:R-:W1:Y:S01]  /*9e60*/  MUFU.TANH R21, R21 ;  /* 0x0000001500157308 */ /* 0x000e620000002400 */
        /* <DEDUP_REMOVED lines=18> */
[----:B--2---:R-:W-:Y:S01]  /*9f90*/  FFMA.FTZ R6, R8, UR5, R20 ;  /* 0x0000000508067c23 */ /* 0x004fe20008010014 */
[----:B------:R-:W-:Y:S02]  /*9fa0*/  ISETP.GE.AND P1, PT, R2, R14, PT ;  /* 0x0000000e0200720c */ /* 0x000fe40003f26270 */
[----:B------:R-:W-:Y:S02]  /*9fb0*/  I2FP.F32.U32 R7, R5 ;  /* 0x0000000500077245 */ /* 0x000fe40000201000 */
[----:B------:R-:W-:-:S02]  /*9fc0*/  IADD3 R0, PT, PT, R0, -0x47, RZ ;  /* 0xffffffb900007810 */ /* 0x000fc40007ffe0ff */
[----:B------:R2:W2:Y:S01]  /*9fd0*/  MUFU.TANH R132, R22 ;  /* 0x0000001600847308 */ /* 0x0004a20000002400 */
[----:B------:R-:W-:Y:S01]  /*9fe0*/  FSEL R195, R6, -INF , !P1 ;  /* 0xff80000006c37808 */ /* 0x000fe20004800000 */
[----:B-1----:R-:W-:Y:S01]  /*9ff0*/  FFMA.FTZ R33, R7, UR5, R21 ;  /* 0x0000000507217c23 */ /* 0x002fe20008010015 */
[----:B------:R-:W-:Y:S02]  /*a000*/  ISETP.GE.AND P5, PT, R5, R14, PT ;  /* 0x0000000e0500720c */ /* 0x000fe40003fa6270 */
[----:B------:R-:W-:-:S03]  /*a010*/  I2FP.F32.U32 R6, R0 ;  /* 0x0000000000067245 */ /* 0x000fc60000201000 */
[----:B------:R1:W1:Y:S08]  /*a020*/  MUFU.TANH R133, R23 ;  /* 0x0000001700857308 */ /* 0x0002700000002400 */
[----:B------:R-:W1:Y:S01]  /*a030*/  MUFU.TANH R34, R34 ;  /* 0x0000002200227308 */ /* 0x000e620000002400 */
[----:B--234-:R-:W-:Y:S05]  /*a040*/  BRA.U !UP0, `(.L_x_1629) ;  /* 0x0000000108b47547 */ /* 0x01cfea000b800000 */
        /* <DEDUP_REMOVED lines=22> */
[----:B-1----:R-:W-:Y:S01]  /*a1b0*/  @!P2 LEA.HI.X R23, R19, R231, R17, 0x1, P1 ;  /* 0x000000e71317a211 */ /* 0x002fe200008f0c11 */
        /* <DEDUP_REMOVED lines=22> */
.L_x_1629:
[----:B------:R-:W-:Y:S01]  /*a320*/  FMNMX3.FTZ R12, R229, R31, R28, !PT ;  /* 0x0000001fe50c7276 */ /* 0x000fe2000781001c */
[----:B------:R-:W-:Y:S01]  /*a330*/  FMUL.FTZ R18, R179, UR4 ;  /* 0x00000004b3127c20 */ /* 0x000fe20008410000 */
[----:B-1----:R-:W-:Y:S01]  /*a340*/  FFMA.FTZ R17, R6, UR5, R34 ;  /* 0x0000000506117c23 */ /* 0x002fe20008010022 */
[----:B------:R-:W-:Y:S01]  /*a350*/  FSEL R191, R33, -INF , !P5 ;  /* 0xff80000021bf7808 */ /* 0x000fe20006800000 */
[----:B------:R-:W-:Y:S01]  /*a360*/  FFMA.FTZ R19, R11, UR5, R201 ;  /* 0x000000050b137c23 */ /* 0x000fe200080100c9 */
[----:B------:R-:W-:Y:S01]  /*a370*/  ISETP.GE.AND P1, PT, R0, R14, PT ;  /* 0x0000000e0000720c */ /* 0x000fe20003f26270 */
[----:B--2---:R1:W2:Y:S01]  /*a380*/  MUFU.TANH R23, R18 ;  /* 0x0000001200177308 */ /* 0x0042a20000002400 */
[----:B------:R-:W-:Y:S01]  /*a390*/  FMNMX3.FTZ R12, R12, R29, R30, !PT ;  /* 0x0000001d0c0c7276 */ /* 0x000fe2000781001e */
[----:B------:R-:W-:Y:S01]  /*a3a0*/  FFMA.FTZ R21, R9, UR5, R134 ;  /* 0x0000000509157c23 */ /* 0x000fe20008010086 */
[----:B------:R-:W-:Y:S01]  /*a3b0*/  FSEL R193, R17, -INF , !P1 ;  /* 0xff80000011c17808 */ /* 0x000fe20004800000 */
[----:B------:R-:W-:Y:S01]  /*a3c0*/  FFMA.FTZ R20, R8, UR5, R132 ;  /* 0x0000000508147c23 */ /* 0x000fe20008010084 */
[----:B------:R-:W-:Y:S01]  /*a3d0*/  FMNMX3.FTZ R12, R12, R195, R191, !PT ;  /* 0x000000c30c0c7276 */ /* 0x000fe200078100bf */
[----:B------:R-:W-:Y:S01]  /*a3e0*/  FFMA.FTZ R22, R7, UR5, R133 ;  /* 0x0000000507167c23 */ /* 0x000fe20008010085 */
[----:B------:R-:W-:-:S02]  /*a3f0*/  ISETP.GE.AND P1, PT, R4, R13, PT ;  /* 0x0000000d0400720c */ /* 0x000fc40003f26270 */
[----:B------:R-:W-:Y:S02]  /*a400*/  FMNMX3.FTZ R12, R12, R200, R193, !PT ;  /* 0x000000c80c0c7276 */ /* 0x000fe400078100c1 */
[----:B------:R-:W-:Y:S01]  /*a410*/  FSEL R17, R19, -INF , !P4 ;  /* 0xff80000013117808 */ /* 0x000fe20006000000 */
[----:B------:R-:W-:Y:S01]  /*a420*/  FMUL.FTZ R19, R136, UR4 ;  /* 0x0000000488137c20 */ /* 0x000fe20008410000 */
[----:B------:R-:W-:Y:S02]  /*a430*/  ISETP.GE.AND P4, PT, R3, R13, PT ;  /* 0x0000000d0300720c */ /* 0x000fe40003f86270 */
[----:B------:R-:W-:Y:S01]  /*a440*/  FMNMX3.FTZ R143, R221, R32, R17, !PT ;  /* 0x00000020dd8f7276 */ /* 0x000fe20007810011 */
[----:B------:R3:W-:Y:S01]  /*a450*/  MUFU.TANH R27, R19 ;  /* 0x00000013001b7308 */ /* 0x0007e20000002400 */
[----:B-1----:R-:W-:Y:S01]  /*a460*/  FFMA.FTZ R18, R10, UR5, R135 ;  /* 0x000000050a127c23 */ /* 0x002fe20008010087 */
[----:B------:R-:W-:Y:S01]  /*a470*/  ISETP.NE.AND P5, PT, R35, RZ, PT ;  /* 0x000000ff2300720c */ /* 0x000fe20003fa5270 */
[----:B------:R-:W1:Y:S01]  /*a480*/  SHFL.BFLY PT, R135, R12, 0x2, 0x1f ;  /* 0x0c401f000c877f89 */ /* 0x000e6200000e0000 */
[----:B------:R-:W-:-:S02]  /*a490*/  MOV R176, R245 ;  /* 0x000000f500b07202 */ /* 0x000fc40000000f00 */
[----:B------:R-:W-:Y:S02]  /*a4a0*/  FSEL R18, R18, -INF , !P1 ;  /* 0xff80000012127808 */ /* 0x000fe40004800000 */
[-C--:B------:R-:W-:Y:S02]  /*a4b0*/  ISETP.GE.AND P1, PT, R2, R13.reuse, PT ;  /* 0x0000000d0200720c */ /* 0x080fe40003f26270 */
[----:B------:R-:W-:Y:S02]  /*a4c0*/  MOV R142, R244 ;  /* 0x000000f4008e7202 */ /* 0x000fe40000000f00 */
[----:B------:R-:W-:Y:S01]  /*a4d0*/  FSEL R192, R20, -INF , !P1 ;  /* 0xff80000014c07808 */ /* 0x000fe20004800000 */
[----:B--2---:R-:W-:Y:S01]  /*a4e0*/  FFMA.FTZ R20, R6, UR5, R23 ;  /* 0x0000000506147c23 */ /* 0x004fe20008010017 */
[----:B------:R-:W-:Y:S02]  /*a4f0*/  ISETP.GE.AND P1, PT, R0, R13, PT ;  /* 0x0000000d0000720c */ /* 0x000fe40003f26270 */
[----:B------:R-:W-:-:S02]  /*a500*/  MOV R190, R176 ;  /* 0x000000b000be7202 */ /* 0x000fc40000000f00 */
[----:B---3--:R-:W-:Y:S01]  /*a510*/  FSEL R19, R21, -INF , !P4 ;  /* 0xff80000015137808 */ /* 0x008fe20006000000 */
[----:B------:R-:W-:Y:S01]  /*a520*/  FMUL.FTZ R21, R137, UR4 ;  /* 0x0000000489157c20 */ /* 0x000fe20008410000 */
[----:B------:R-:W-:Y:S02]  /*a530*/  ISETP.GE.AND P4, PT, R5, R13, PT ;  /* 0x0000000d0500720c */ /* 0x000fe40003f86270 */
[----:B------:R-:W-:Y:S01]  /*a540*/  FMNMX3.FTZ R143, R143, R18, R19, !PT ;  /* 0x000000128f8f7276 */ /* 0x000fe20007810013 */
[----:B------:R2:W-:Y:S01]  /*a550*/  MUFU.TANH R26, R21 ;  /* 0x00000015001a7308 */ /* 0x0005e20000002400 */
[----:B------:R-:W-:Y:S02]  /*a560*/  FSEL R194, R22, -INF , !P4 ;  /* 0xff80000016c27808 */ /* 0x000fe40006000000 */
[----:B------:R-:W-:Y:S01]  /*a570*/  FSEL R196, R20, -INF , !P1 ;  /* 0xff80000014c47808 */ /* 0x000fe20004800000 */
[----:B------:R-:W-:Y:S01]  /*a580*/  FFMA.FTZ R20, R11, UR5, R236 ;  /* 0x000000050b147c23 */ /* 0x000fe200080100ec */
[----:B------:R-:W-:-:S02]  /*a590*/  FMNMX3.FTZ R143, R143, R192, R194, !PT ;  /* 0x000000c08f8f7276 */ /* 0x000fc400078100c2 */
[----:B-1----:R-:W-:Y:S01]  /*a5a0*/  FMNMX.FTZ R135, R12, R135, !PT ;  /* 0x000000870c877209 */ /* 0x002fe20007810000 */
[----:B------:R-:W-:Y:S01]  /*a5b0*/  FMUL.FTZ R12, R139, UR4 ;  /* 0x000000048b0c7c20 */ /* 0x000fe20008410000 */
[----:B------:R-:W-:Y:S02]  /*a5c0*/  FMNMX3.FTZ R143, R143, R202, R196, !PT ;  /* 0x000000ca8f8f7276 */ /* 0x000fe400078100c4 */
[CC--:B------:R-:W-:Y:S01]  /*a5d0*/  ISETP.GE.AND P4, PT, R4.reuse, R15.reuse, PT ;  /* 0x0000000f0400720c */ /* 0x0c0fe20003f86270 */
[----:B------:R1:W-:Y:S01]  /*a5e0*/  MUFU.TANH R24, R12 ;  /* 0x0000000c00187308 */ /* 0x0003e20000002400 */
[----:B------:R-:W-:Y:S01]  /*a5f0*/  ISETP.GE.AND P1, PT, R4, R16, PT ;  /* 0x000000100400720c */ /* 0x000fe20003f26270 */
[----:B------:R-:W-:Y:S01]  /*a600*/  FFMA.FTZ R4, R11, UR5, R208 ;  /* 0x000000050b047c23 */ /* 0x000fe200080100d0 */
[----:B------:R-:W-:Y:S01]  /*a610*/  FSEL R11, R20, -INF , !P5 ;  /* 0xff800000140b7808 */ /* 0x000fe20006800000 */
[----:B------:R-:W3:Y:S01]  /*a620*/  SHFL.BFLY PT, R22, R135, 0x1, 0x1f ;  /* 0x0c201f0087167f89 */ /* 0x000ee200000e0000 */
[----:B--2---:R-:W-:Y:S01]  /*a630*/  FMUL.FTZ R21, R138, UR4 ;  /* 0x000000048a157c20 */ /* 0x004fe20008410000 */
[----:B------:R-:W-:-:S02]  /*a640*/  ISETP.GE.AND P5, PT, R3, R15, PT ;  /* 0x0000000f0300720c */ /* 0x000fc40003fa6270 */
[----:B------:R-:W-:Y:S01]  /*a650*/  FSEL R20, R4, -INF , !P6 ;  /* 0xff80000004147808 */ /* 0x000fe20007000000 */
[----:B------:R2:W-:Y:S01]  /*a660*/  MUFU.TANH R25, R21 ;  /* 0x0000001500197308 */ /* 0x0005e20000002400 */
[----:B------:R-:W-:Y:S01]  /*a670*/  ISETP.GE.AND P6, PT, R3, R16, PT ;  /* 0x000000100300720c */ /* 0x000fe20003fc6270 */
[----:B------:R-:W-:Y:S01]  /*a680*/  FMUL.FTZ R3, R197, UR4 ;  /* 0x00000004c5037c20 */ /* 0x000fe20008410000 */
[----:B------:R-:W-:Y:S01]  /*a690*/  LDSM.16.MT88.4 R136, [R217+0xa000] ;  /* 0x00a00000d988783b */ /* 0x000fe20000004200 */
[----:B------:R-:W-:Y:S01]  /*a6a0*/  MOV R206, R142 ;  /* 0x0000008e00ce7202 */ /* 0x000fe20000000f00 */
[C---:B-1----:R-:W-:Y:S01]  /*a6b0*/  FFMA.FTZ R12, R10.reuse, UR5, R184 ;  /* 0x000000050a0c7c23 */ /* 0x042fe200080100b8 */
[----:B------:R-:W-:Y:S02]  /*a6c0*/  FFMA.FTZ R10, R10, UR5, R186 ;  /* 0x000000050a0a7c23 */ /* 0x000fe400080100ba */
[----:B------:R1:W4:Y:S02]  /*a6d0*/  MUFU.TANH R23, R3 ;  /* 0x0000000300177308 */ /* 0x0003240000002400 */
[----:B------:R-:W-:-:S02]  /*a6e0*/  FSEL R140, R12, -INF , !P4 ;  /* 0xff8000000c8c7808 */ /* 0x000fc40006000000 */
[----:B------:R-:W-:Y:S01]  /*a6f0*/  FSEL R141, R10, -INF , !P1 ;  /* 0xff8000000a8d7808 */ /* 0x000fe20004800000 */
[----:B--2---:R-:W2:Y:S01]  /*a700*/  SHFL.BFLY PT, R21, R143, 0x2, 0x1f ;  /* 0x0c401f008f157f89 */ /* 0x004ea200000e0000 */
[C---:B------:R-:W-:Y:S02]  /*a710*/  ISETP.GE.AND P4, PT, R2.reuse, R15, PT ;  /* 0x0000000f0200720c */ /* 0x040fe40003f86270 */
[----:B------:R-:W-:Y:S01]  /*a720*/  ISETP.GE.AND P1, PT, R2, R16, PT ;  /* 0x000000100200720c */ /* 0x000fe20003f26270 */
[----:B------:R-:W-:Y:S01]  /*a730*/  FMUL.FTZ R2, R199, UR4 ;  /* 0x00000004c7027c20 */ /* 0x000fe20008410000 */
[----:B---3--:R-:W-:-:S03]  /*a740*/  FMNMX.FTZ R135, R135, R22, !PT ;  /* 0x0000001687877209 */ /* 0x008fc60007810000 */
[----:B------:R3:W5:Y:S01]  /*a750*/  MUFU.TANH R12, R2 ;  /* 0x00000002000c7308 */ /* 0x0007620000002400 */
[C---:B-1----:R-:W-:Y:S01]  /*a760*/  FFMA.FTZ R3, R9.reuse, UR5, R185 ;  /* 0x0000000509037c23 */ /* 0x042fe200080100b9 */
[----:B------:R-:W-:Y:S01]  /*a770*/  FFMA.FTZ R9, R9, UR5, R187 ;  /* 0x0000000509097c23 */ /* 0x000fe200080100bb */
[----:B------:R-:W-:Y:S01]  /*a780*/  FMUL.FTZ R10, R135, UR15 ;  /* 0x0000000f870a7c20 */ /* 0x000fe20008410000 */
[----:B------:R-:W-:Y:S02]  /*a790*/  LDSM.16.MT88.4 R184, [R224+0xa000] ;  /* 0x00a00000e0b8783b */ /* 0x000fe40000004200 */
[----:B------:R-:W-:Y:S01]  /*a7a0*/  FSEL R132, R3, -INF , !P5 ;  /* 0xff80000003847808 */ /* 0x000fe20006800000 */
[----:B----4-:R-:W-:Y:S01]  /*a7b0*/  FFMA.FTZ R3, R6, UR5, R23 ;  /* 0x0000000506037c23 */ /* 0x010fe20008010017 */
[----:B------:R-:W-:Y:S02]  /*a7c0*/  ISETP.GE.AND P5, PT, R5, R15, PT ;  /* 0x0000000f0500720c */ /* 0x000fe40003fa6270 */
[----:B------:R-:W-:-:S02]  /*a7d0*/  FSEL R201, R9, -INF , !P6 ;  /* 0xff80000009c97808 */ /* 0x000fc40007000000 */
[-C--:B------:R-:W-:Y:S02]  /*a7e0*/  ISETP.GE.AND P6, PT, R5, R16.reuse, PT ;  /* 0x000000100500720c */ /* 0x080fe40003fc6270 */
[----:B--2---:R-:W-:Y:S01]  /*a7f0*/  FMNMX.FTZ R143, R143, R21, !PT ;  /* 0x000000158f8f7209 */ /* 0x004fe20007810000 */
[C---:B---3--:R-:W-:Y:S01]  /*a800*/  FFMA.FTZ R2, R8.reuse, UR5, R27 ;  /* 0x0000000508027c23 */ /* 0x048fe2000801001b */
[----:B------:R-:W-:Y:S01]  /*a810*/  FFMA.FTZ R8, R8, UR5, R25 ;  /* 0x0000000508087c23 */ /* 0x000fe20008010019 */
[----:B-----5:R-:W-:Y:S02]  /*a820*/  FFMA.FTZ R6, R6, UR5, R12 ;  /* 0x0000000506067c23 */ /* 0x020fe4000801000c */
[----:B------:R-:W1:Y:S01]  /*a830*/  SHFL.BFLY PT, R4, R143, 0x1, 0x1f ;  /* 0x0c201f008f047f89 */ /* 0x000e6200000e0000 */
[----:B------:R-:W-:Y:S01]  /*a840*/  FSEL R242, R2, -INF , !P4 ;  /* 0xff80000002f27808 */ /* 0x000fe20006000000 */
[C---:B------:R-:W-:Y:S01]  /*a850*/  FFMA.FTZ R2, R7.reuse, UR5, R26 ;  /* 0x0000000507027c23 */ /* 0x040fe2000801001a */
[----:B------:R-:W-:Y:S01]  /*a860*/  FSEL R246, R8, -INF , !P1 ;  /* 0xff80000008f67808 */ /* 0x000fe20004800000 */
[----:B------:R-:W-:Y:S01]  /*a870*/  FFMA.FTZ R7, R7, UR5, R24 ;  /* 0x0000000507077c23 */ /* 0x000fe20008010018 */
[C---:B------:R-:W-:Y:S01]  /*a880*/  ISETP.GE.AND P4, PT, R0.reuse, R15, PT ;  /* 0x0000000f0000720c */ /* 0x040fe20003f86270 */
[----:B------:R-:W-:Y:S01]  /*a890*/  LDSM.16.MT88.4 R24, [R225+0xb000] ;  /* 0x00b00000e118783b */ /* 0x000fe20000004200 */
[----:B------:R-:W-:-:S02]  /*a8a0*/  ISETP.GE.AND P1, PT, R0, R16, PT ;  /* 0x000000100000720c */ /* 0x000fc40003f26270 */
[----:B------:R-:W-:Y:S02]  /*a8b0*/  FMNMX3.FTZ R0, R233, R188, R11, !PT ;  /* 0x000000bce9007276 */ /* 0x000fe4000781000b */
[----:B------:R-:W-:Y:S02]  /*a8c0*/  FSEL R241, R2, -INF , !P5 ;  /* 0xff80000002f17808 */ /* 0x000fe40006800000 */
[----:B------:R-:W-:Y:S02]  /*a8d0*/  FMNMX3.FTZ R2, R222, R189, R20, !PT ;  /* 0x000000bdde027276 */ /* 0x000fe40007810014 */
[----:B------:R-:W-:Y:S02]  /*a8e0*/  FMNMX3.FTZ R0, R0, R140, R132, !PT ;  /* 0x0000008c00007276 */ /* 0x000fe40007810084 */
[----:B------:R-:W-:Y:S02]  /*a8f0*/  FSEL R245, R7, -INF , !P6 ;  /* 0xff80000007f57808 */ /* 0x000fe40007000000 */
[----:B------:R-:W-:-:S02]  /*a900*/  FSEL R243, R3, -INF , !P4 ;  /* 0xff80000003f37808 */ /* 0x000fc40006000000 */
[----:B------:R-:W-:Y:S02]  /*a910*/  FMNMX3.FTZ R2, R2, R141, R201, !PT ;  /* 0x0000008d02027276 */ /* 0x000fe400078100c9 */
[----:B------:R-:W-:Y:S02]  /*a920*/  FMNMX3.FTZ R3, R0, R242, R241, !PT ;  /* 0x000000f200037276 */ /* 0x000fe400078100f1 */
[----:B------:R-:W-:Y:S02]  /*a930*/  FSEL R244, R6, -INF , !P1 ;  /* 0xff80000006f47808 */ /* 0x000fe40004800000 */
[----:B------:R-:W-:Y:S02]  /*a940*/  FMNMX3.FTZ R2, R2, R246, R245, !PT ;  /* 0x000000f602027276 */ /* 0x000fe400078100f5 */
[----:B------:R-:W-:Y:S02]  /*a950*/  FMNMX3.FTZ R3, R3, R203, R243, !PT ;  /* 0x000000cb03037276 */ /* 0x000fe400078100f3 */
[----:B------:R-:W-:-:S02]  /*a960*/  FMNMX3.FTZ R2, R2, R240, R244, !PT ;  /* 0x000000f002027276 */ /* 0x000fc400078100f4 */
[----:B-1----:R-:W-:Y:S01]  /*a970*/  FMNMX.FTZ R143, R143, R4, !PT ;  /* 0x000000048f8f7209 */ /* 0x002fe20007810000 */
[----:B------:R-:W1:Y:S01]  /*a980*/  SHFL.BFLY PT, R5, R3, 0x2, 0x1f ;  /* 0x0c401f0003057f89 */ /* 0x000e6200000e0000 */
[----:B------:R-:W-:Y:S02]  /*a990*/  FSETP.NEU.FTZ.AND P5, PT, R135, -INF , PT ;  /* 0xff8000008700780b */ /* 0x000fe40003fbd000 */
[C---:B------:R-:W-:Y:S01]  /*a9a0*/  FSETP.NEU.FTZ.AND P1, PT, R143.reuse, -INF , PT ;  /* 0xff8000008f00780b */ /* 0x040fe20003f3d000 */
[----:B------:R-:W2:Y:S01]  /*a9b0*/  SHFL.BFLY PT, R4, R2, 0x2, 0x1f ;  /* 0x0c401f0002047f89 */ /* 0x000ea200000e0000 */
[----:B------:R-:W-:Y:S01]  /*a9c0*/  FSEL R10, R10, RZ, P5 ;  /* 0x000000ff0a0a7208 */ /* 0x000fe20002800000 */
[----:B------:R-:W-:Y:S01]  /*a9d0*/  FMUL.FTZ R0, R143, UR15 ;  /* 0x0000000f8f007c20 */ /* 0x000fe20008410000 */
[----:B------:R-:W-:-:S03]  /*a9e0*/  FSEL R6, R135, RZ, P5 ;  /* 0x000000ff87067208 */ /* 0x000fc60002800000 */
[--C-:B------:R-:W-:Y:S01]  /*a9f0*/  FFMA.FTZ R30, R30, UR15, -R10.reuse ;  /* 0x0000000f1e1e7c23 */ /* 0x100fe2000801080a */
[----:B------:R-:W-:Y:S01]  /*aa00*/  FFMA.FTZ R29, R29, UR15, -R10 ;  /* 0x0000000f1d1d7c23 */ /* 0x000fe2000801080a */
[----:B------:R-:W-:Y:S01]  /*aa10*/  FSEL R0, R0, RZ, P1 ;  /* 0x000000ff00007208 */ /* 0x000fe20000800000 */
[----:B------:R-:W-:Y:S01]  /*aa20*/  FADD.FTZ R6, R229, -R6 ;  /* 0x80000006e5067221 */ /* 0x000fe20000010000 */
[----:B------:R-:W3:Y:S01]  /*aa30*/  MUFU.EX2 R177, R30 ;  /* 0x0000001e00b17308 */ /* 0x000ee20000000800 */
[--C-:B------:R-:W-:Y:S01]  /*aa40*/  FFMA.FTZ R31, R31, UR15, -R10.reuse ;  /* 0x0000000f1f1f7c23 */ /* 0x100fe2000801080a */
[----:B------:R-:W-:Y:S01]  /*aa50*/  FFMA.FTZ R28, R28, UR15, -R10 ;  /* 0x0000000f1c1c7c23 */ /* 0x000fe2000801080a */
[----:B------:R-:W-:Y:S01]  /*aa60*/  FMUL.FTZ R6, R6, UR15 ;  /* 0x0000000f06067c20 */ /* 0x000fe20008410000 */
[--C-:B------:R-:W-:Y:S01]  /*aa70*/  FFMA.FTZ R18, R18, UR15, -R0.reuse ;  /* 0x0000000f12127c23 */ /* 0x100fe20008010800 */
[--C-:B------:R-:W-:Y:S01]  /*aa80*/  FFMA.FTZ R17, R17, UR15, -R0.reuse ;  /* 0x0000000f11117c23 */ /* 0x100fe20008010800 */
[----:B------:R-:W-:-:S02]  /*aa90*/  FFMA.FTZ R32, R32, UR15, -R0 ;  /* 0x0000000f20207c23 */ /* 0x000fc40008010800 */
[----:B------:R-:W-:Y:S01]  /*aaa0*/  MUFU.EX2 R205, R29 ;  /* 0x0000001d00cd7308 */ /* 0x000fe20000000800 */
[----:B-1----:R-:W-:Y:S02]  /*aab0*/  FMNMX.FTZ R5, R3, R5, !PT ;  /* 0x0000000503057209 */ /* 0x002fe40007810000 */
[----:B------:R-:W-:Y:S02]  /*aac0*/  FSEL R3, R143, RZ, P1 ;  /* 0x000000ff8f037208 */ /* 0x000fe40000800000 */
[----:B--2---:R-:W-:Y:S01]  /*aad0*/  FMNMX.FTZ R4, R2, R4, !PT ;  /* 0x0000000402047209 */ /* 0x004fe20007810000 */
[----:B------:R-:W1:Y:S01]  /*aae0*/  SHFL.BFLY PT, R7, R5, 0x1, 0x1f ;  /* 0x0c201f0005077f89 */ /* 0x000e6200000e0000 */
[----:B------:R-:W-:Y:S01]  /*aaf0*/  FFMA.FTZ R2, R19, UR15, -R0 ;  /* 0x0000000f13027c23 */ /* 0x000fe20008010800 */
[----:B---3--:R-:W-:Y:S01]  /*ab00*/  MOV R229, R177 ;  /* 0x000000b100e57202 */ /* 0x008fe20000000f00 */
[----:B------:R2:W-:Y:S01]  /*ab10*/  MUFU.EX2 R197, R18 ;  /* 0x0000001200c57308 */ /* 0x0005e20000000800 */
[----:B------:R-:W3:Y:S04]  /*ab20*/  SHFL.BFLY PT, R8, R4, 0x1, 0x1f ;  /* 0x0c201f0004087f89 */ /* 0x000ee800000e0000 */
[----:B------:R-:W4:Y:S03]  /*ab30*/  LDSM.16.MT88.4 R176, [R225+0xa000] ;  /* 0x00a00000e1b0783b */ /* 0x000f260000004200 */
[----:B------:R5:W5:Y:S08]  /*ab40*/  MUFU.EX2 R198, R2 ;  /* 0x0000000200c67308 */ /* 0x000b700000000800 */
[----:B------:R4:W-:Y:S01]  /*ab50*/  MUFU.EX2 R199, R17 ;  /* 0x0000001100c77308 */ /* 0x0009e20000000800 */
[----:B--2---:R-:W-:-:S02]  /*ab60*/  IADD3 R18, PT, PT, R217, 0xa040, RZ ;  /* 0x0000a040d9127810 */ /* 0x004fc40007ffe0ff */
[----:B-1----:R-:W-:-:S05]  /*ab70*/  FMNMX.FTZ R134, R5, R7, !PT ;  /* 0x0000000705867209 */ /* 0x002fca0007810000 */
[----:B------:R-:W-:Y:S01]  /*ab80*/  MUFU.EX2 R204, R31 ;  /* 0x0000001f00cc7308 */ /* 0x000fe20000000800 */
[----:B---3--:R-:W-:Y:S01]  /*ab90*/  FMNMX.FTZ R133, R4, R8, !PT ;  /* 0x0000000804857209 */ /* 0x008fe20007810000 */
[C---:B------:R-:W-:Y:S01]  /*aba0*/  FMUL.FTZ R8, R134.reuse, UR15 ;  /* 0x0000000f86087c20 */ /* 0x040fe20008410000 */
[----:B------:R-:W-:Y:S01]  /*abb0*/  FSETP.NEU.FTZ.AND P4, PT, R134, -INF , PT ;  /* 0xff8000008600780b */ /* 0x000fe20003f9d000 */
[----:B-----5:R-:W-:Y:S01]  /*abc0*/  FADD.FTZ R2, R221, -R3 ;  /* 0x80000003dd027221 */ /* 0x020fe20000010000 */
[C---:B------:R-:W-:Y:S02]  /*abd0*/  FSETP.NEU.FTZ.AND P1, PT, R133.reuse, -INF , PT ;  /* 0xff8000008500780b */ /* 0x040fe40003f3d000 */
[----:B------:R-:W-:Y:S01]  /*abe0*/  FSEL R12, R8, RZ, P4 ;  /* 0x000000ff080c7208 */ /* 0x000fe20002000000 */
[----:B------:R1:W2:Y:S01]  /*abf0*/  MUFU.EX2 R3, R6 ;  /* 0x0000000600037308 */ /* 0x0002a20000000800 */
[----:B------:R-:W-:Y:S01]  /*ac00*/  FSEL R8, R133, RZ, P1 ;  /* 0x000000ff85087208 */ /* 0x000fe20000800000 */
[----:B------:R-:W-:Y:S01]  /*ac10*/  FMUL.FTZ R2, R2, UR15 ;  /* 0x0000000f02027c20 */ /* 0x000fe20008410000 */
[----:B------:R-:W-:-:S02]  /*ac20*/  FSEL R9, R134, RZ, P4 ;  /* 0x000000ff86097208 */ /* 0x000fc40002000000 */
[----:B------:R-:W-:Y:S01]  /*ac30*/  F2FP.F16.F32.PACK_AB R7, R198, R197 ;  /* 0x000000c5c607723e */ /* 0x000fe200000000ff */
[----:B------:R-:W-:Y:S01]  /*ac40*/  FADD.FTZ R19, R222, -R8 ;  /* 0x80000008de137221 */ /* 0x000fe20000010000 */
[--C-:B------:R-:W-:Y:S01]  /*ac50*/  FFMA.FTZ R8, R188, UR15, -R12.reuse ;  /* 0x0000000fbc087c23 */ /* 0x100fe2000801080c */
[----:B----4-:R-:W-:Y:S01]  /*ac60*/  FADD.FTZ R17, R233, -R9 ;  /* 0x80000009e9117221 */ /* 0x010fe20000010000 */
[----:B------:R-:W-:Y:S01]  /*ac70*/  MOV R233, R205 ;  /* 0x000000cd00e97202 */ /* 0x000fe20000000f00 */
[----:B------:R-:W3:Y:S01]  /*ac80*/  MUFU.EX2 R207, R28 ;  /* 0x0000001c00cf7308 */ /* 0x000ee20000000800 */
[----:B------:R-:W-:Y:S01]  /*ac90*/  FFMA.FTZ R9, R132, UR15, -R12 ;  /* 0x0000000f84097c23 */ /* 0x000fe2000801080c */
[----:B------:R-:W-:Y:S01]  /*aca0*/  FMUL.FTZ R17, R17, UR15 ;  /* 0x0000000f11117c20 */ /* 0x000fe20008410000 */
[----:B-1----:R-:W-:-:S05]  /*acb0*/  IADD3 R6, PT, PT, R217, 0xa000, RZ ;  /* 0x0000a000d9067810 */ /* 0x002fca0007ffe0ff */
[----:B------:R1:W-:Y:S01]  /*acc0*/  MUFU.EX2 R222, R8 ;  /* 0x0000000800de7308 */ /* 0x0003e20000000800 */
[-C--:B--2---:R-:W-:Y:S01]  /*acd0*/  FMUL.FTZ R144, R144, R3.reuse ;  /* 0x0000000390907220 */ /* 0x084fe20000410000 */
[-C--:B------:R-:W-:Y:S01]  /*ace0*/  FMUL.FTZ R145, R145, R3.reuse ;  /* 0x0000000391917220 */ /* 0x080fe20000410000 */
[----:B------:R-:W-:Y:S01]  /*acf0*/  @P0 IADD3 R18, PT, PT, R6, -0x40, RZ ;  /* 0xffffffc006120810 */ /* 0x000fe20007ffe0ff */
[----:B------:R-:W-:Y:S01]  /*ad00*/  FMUL.FTZ R152, R152, R3 ;  /* 0x0000000398987220 */ /* 0x000fe20000410000 */
[----:B------:R-:W-:Y:S01]  /*ad10*/  F2FP.F16.F32.PACK_AB R6, R229, R205 ;  /* 0x000000cde506723e */ /* 0x000fe200000000ff */
[-C--:B------:R-:W-:Y:S01]  /*ad20*/  FMUL.FTZ R153, R153, R3.reuse ;  /* 0x0000000399997220 */ /* 0x080fe20000410000 */
[----:B------:R-:W-:Y:S01]  /*ad30*/  MOV R205, R190 ;  /* 0x000000be00cd7202 */ /* 0x000fe20000000f00 */
[----:B------:R2:W4:Y:S01]  /*ad40*/  MUFU.EX2 R247, R32 ;  /* 0x0000002000f77308 */ /* 0x0005220000000800 */
[----:B------:R-:W5:Y:S01]  /*ad50*/  LDSM.16.MT88.4 R180, [R18] ;  /* 0x0000000012b4783b */ /* 0x000f620000004200 */
[----:B---3--:R-:W-:Y:S01]  /*ad60*/  F2FP.F16.F32.PACK_AB R4, R207, R204 ;  /* 0x000000cccf04723e */ /* 0x008fe200000000ff */
[-C--:B------:R-:W-:Y:S01]  /*ad70*/  FMUL.FTZ R164, R164, R3.reuse ;  /* 0x00000003a4a47220 */ /* 0x080fe20000410000 */
[-C--:B------:R-:W-:Y:S01]  /*ad80*/  FMUL.FTZ R165, R165, R3.reuse ;  /* 0x00000003a5a57220 */ /* 0x080fe20000410000 */
[----:B------:R-:W-:Y:S01]  /*ad90*/  LDSM.16.MT88.4 R28, [R224+0xb000] ;  /* 0x00b00000e01c783b */ /* 0x000fe20000004200 */
[-C--:B------:R-:W-:Y:S01]  /*ada0*/  FMUL.FTZ R168, R168, R3.reuse ;  /* 0x00000003a8a87220 */ /* 0x080fe20000410000 */
[-C--:B------:R-:W-:Y:S01]  /*adb0*/  FMUL.FTZ R169, R169, R3.reuse ;  /* 0x00000003a9a97220 */ /* 0x080fe20000410000 */
[----:B------:R3:W-:Y:S01]  /*adc0*/  MUFU.EX2 R142, R9 ;  /* 0x00000009008e7308 */ /* 0x0007e20000000800 */
[--C-:B-1----:R-:W-:Y:S01]  /*add0*/  FFMA.FTZ R8, R11, UR15, -R12.reuse ;  /* 0x0000000f0b087c23 */ /* 0x102fe2000801080c */
[----:B------:R-:W-:Y:S01]  /*ade0*/  FMUL.FTZ R11, R133, UR15 ;  /* 0x0000000f850b7c20 */ /* 0x000fe20008410000 */
[-C--:B------:R-:W-:Y:S01]  /*adf0*/  FMUL.FTZ R40, R40, R3.reuse ;  /* 0x0000000328287220 */ /* 0x080fe20000410000 */
[-C--:B------:R-:W-:Y:S01]  /*ae00*/  FMUL.FTZ R41, R41, R3.reuse ;  /* 0x0000000329297220 */ /* 0x080fe20000410000 */
[-C--:B------:R-:W-:Y:S01]  /*ae10*/  FMUL.FTZ R44, R44, R3.reuse ;  /* 0x000000032c2c7220 */ /* 0x080fe20000410000 */
[----:B------:R-:W-:Y:S01]  /*ae20*/  FMUL.FTZ R45, R45, R3 ;  /* 0x000000032d2d7220 */ /* 0x000fe20000410000 */
[----:B------:R-:W-:Y:S01]  /*ae30*/  FSEL R11, R11, RZ, P1 ;  /* 0x000000ff0b0b7208 */ /* 0x000fe20000800000 */
[----:B------:R1:W-:Y:S01]  /*ae40*/  MUFU.EX2 R190, R8 ;  /* 0x0000000800be7308 */ /* 0x0003e20000000800 */
[----:B--2---:R-:W2:Y:S01]  /*ae50*/  LDSM.16.MT88.4 R32, [R217+0xb000] ;  /* 0x00b00000d920783b */ /* 0x004ea20000004200 */
[----:B----4-:R-:W-:Y:S01]  /*ae60*/  F2FP.F16.F32.PACK_AB R5, R199, R247 ;  /* 0x000000f7c705723e */ /* 0x010fe200000000ff */
[-C--:B------:R-:W-:Y:S01]  /*ae70*/  FMUL.FTZ R56, R56, R3.reuse ;  /* 0x0000000338387220 */ /* 0x080fe20000410000 */
[-C--:B------:R-:W-:Y:S01]  /*ae80*/  FMUL.FTZ R57, R57, R3.reuse ;  /* 0x0000000339397220 */ /* 0x080fe20000410000 */
[-C--:B------:R-:W-:Y:S01]  /*ae90*/  FMUL.FTZ R60, R60, R3.reuse ;  /* 0x000000033c3c7220 */ /* 0x080fe20000410000 */
[-C--:B------:R-:W-:Y:S01]  /*aea0*/  FMUL.FTZ R61, R61, R3.reuse ;  /* 0x000000033d3d7220 */ /* 0x080fe20000410000 */
[-C--:B------:R-:W-:Y:S01]  /*aeb0*/  FMUL.FTZ R72, R72, R3.reuse ;  /* 0x0000000348487220 */ /* 0x080fe20000410000 */
[----:B------:R-:W4:Y:S01]  /*aec0*/  MUFU.EX2 R2, R2 ;  /* 0x0000000200027308 */ /* 0x000f220000000800 */
[--C-:B---3--:R-:W-:Y:S01]  /*aed0*/  FFMA.FTZ R9, R141, UR15, -R11.reuse ;  /* 0x0000000f8d097c23 */ /* 0x108fe2000801080b */
        /* <DEDUP_REMOVED lines=9> */
[----:B------:R-:W-:Y:S01]  /*af70*/  MUFU.EX2 R140, R9 ;  /* 0x00000009008c7308 */ /* 0x000fe20000000800 */
[-C--:B------:R-:W-:Y:S01]  /*af80*/  FMUL.FTZ R105, R105, R3.reuse ;  /* 0x0000000369697220 */ /* 0x080fe20000410000 */
[-C--:B------:R-:W-:Y:S01]  /*af90*/  FMUL.FTZ R108, R108, R3.reuse ;  /* 0x000000036c6c7220 */ /* 0x080fe20000410000 */
[-C--:B------:R-:W-:Y:S01]  /*afa0*/  FMUL.FTZ R109, R109, R3.reuse ;  /* 0x000000036d6d7220 */ /* 0x080fe20000410000 */
[-C--:B------:R-:W-:Y:S01]  /*afb0*/  FMUL.FTZ R120, R120, R3.reuse ;  /* 0x0000000378787220 */ /* 0x080fe20000410000 */
[-C--:B------:R-:W-:Y:S01]  /*afc0*/  FMUL.FTZ R121, R121, R3.reuse ;  /* 0x0000000379797220 */ /* 0x080fe20000410000 */
[-C--:B----4-:R-:W-:Y:S01]  /*afd0*/  FMUL.FTZ R146, R146, R2.reuse ;  /* 0x0000000292927220 */ /* 0x090fe20000410000 */
        /* <DEDUP_REMOVED lines=39> */
[----:B-1----:R-:W-:Y:S01]  /*b250*/  FFMA.FTZ R8, R20, UR15, -R11 ;  /* 0x0000000f14087c23 */ /* 0x002fe2000801080b */
[----:B------:R-:W-:Y:S01]  /*b260*/  MOV R189, R204 ;  /* 0x000000cc00bd7202 */ /* 0x000fe20000000f00 */
[----:B------:R-:W1:Y:S01]  /*b270*/  LDSM.16.MT88.4 R20, [R18+0x1000] ;  /* 0x001000001214783b */ /* 0x000e620000004200 */
[C---:B------:R-:W-:Y:S01]  /*b280*/  HMMA.16816.F32 R144, R4.reuse, R136, R144 ;  /* 0x000000880490723c */ /* 0x040fe20000001890 */
[----:B------:R5:W-:Y:S01]  /*b290*/  MUFU.EX2 R141, R8 ;  /* 0x00000008008d7308 */ /* 0x000be20000000800 */
[-C--:B----4-:R-:W-:Y:S01]  /*b2a0*/  FMUL.FTZ R68, R68, R9.reuse ;  /* 0x0000000944447220 */ /* 0x090fe20000410000 */
[-C--:B------:R-:W-:Y:S01]  /*b2b0*/  FMUL.FTZ R69, R69, R9.reuse ;  /* 0x0000000945457220 */ /* 0x080fe20000410000 */
[----:B------:R-:W-:Y:S01]  /*b2c0*/  FMUL.FTZ R84, R84, R9 ;  /* 0x0000000954547220 */ /* 0x000fe20000410000 */
[--C-:B---3--:R-:W-:Y:S01]  /*b2d0*/  FFMA.FTZ R17, R195, UR15, -R10.reuse ;  /* 0x0000000fc3117c23 */ /* 0x108fe2000801080a */
        /* <DEDUP_REMOVED lines=12> */
[----:B-----5:R-:W-:Y:S01]  /*b3a0*/  FMUL.FTZ R8, R19, UR15 ;  /* 0x0000000f13087c20 */ /* 0x020fe20008410000 */
[----:B------:R-:W-:Y:S01]  /*b3b0*/  MOV R19, R206 ;  /* 0x000000ce00137202 */ /* 0x000fe20000000f00 */
[-C--:B------:R-:W-:Y:S01]  /*b3c0*/  FMUL.FTZ R113, R113, R9.reuse ;  /* 0x0000000971717220 */ /* 0x080fe20000410000 */
[-C--:B------:R-:W-:Y:S01]  /*b3d0*/  FMUL.FTZ R36, R36, R9.reuse ;  /* 0x0000000924247220 */ /* 0x080fe20000410000 */
[-C--:B------:R-:W-:Y:S01]  /*b3e0*/  FMUL.FTZ R37, R37, R9.reuse ;  /* 0x0000000925257220 */ /* 0x080fe20000410000 */
[-C--:B------:R-:W-:Y:S01]  /*b3f0*/  FMUL.FTZ R48, R48, R9.reuse ;  /* 0x0000000930307220 */ /* 0x080fe20000410000 */
[----:B------:R-:W4:Y:S01]  /*b400*/  MUFU.EX2 R8, R8 ;  /* 0x0000000800087308 */ /* 0x000f220000000800 */
[C---:B------:R-:W-:Y:S01]  /*b410*/  HMMA.16816.F32 R168, R4.reuse, R178, R168 ;  /* 0x000000b204a8723c */ /* 0x040fe200000018a8 */
[----:B---3--:R-:W-:Y:S01]  /*b420*/  FFMA.FTZ R17, R191, UR15, -R10 ;  /* 0x0000000fbf117c23 */ /* 0x008fe2000801080a */
[-C--:B------:R-:W-:Y:S01]  /*b430*/  FMUL.FTZ R49, R49, R9.reuse ;  /* 0x0000000931317220 */ /* 0x080fe20000410000 */
[-C--:B------:R-:W-:Y:S01]  /*b440*/  FMUL.FTZ R80, R80, R9.reuse ;  /* 0x0000000950507220 */ /* 0x080fe20000410000 */
[----:B------:R-:W-:Y:S01]  /*b450*/  FMUL.FTZ R81, R81, R9 ;  /* 0x0000000951517220 */ /* 0x000fe20000410000 */
[----:B------:R-:W-:Y:S01]  /*b460*/  MOV R201, R207 ;  /* 0x000000cf00c97202 */ /* 0x000fe20000000f00 */
        /* <DEDUP_REMOVED lines=11> */
[-C--:B----4-:R-:W-:Y:S01]  /*b520*/  FMUL.FTZ R70, R70, R8.reuse ;  /* 0x0000000846467220 */ /* 0x090fe20000410000 */
        /* <DEDUP_REMOVED lines=41> */
[----:B------:R-:W-:Y:S01]  /*b7c0*/  FFMA.FTZ R3, R252, R3, R195 ;  /* 0x00000003fc037223 */ /* 0x000fe200000100c3 */
[----:B------:R-:W-:-:S04]  /*b7d0*/  FFMA.FTZ R2, R251, R2, R247 ;  /* 0x00000002fb027223 */ /* 0x000fc800000100f7 */
        /* <DEDUP_REMOVED lines=20> */
[C---:B------:R-:W-:Y:S08]  /*b920*/  HMMA.16816.F32 R148, R4.reuse, R136, R148 ;  /* 0x000000880494723c */ /* 0x040ff00000001894 */
[----:B------:R-:W-:Y:S01]  /*b930*/  HMMA.16816.F32 R212, R4, R138, R156 ;  /* 0x0000008a04d4723c */ /* 0x000fe2000000189c */
[----:B------:R-:W2:Y:S01]  /*b940*/  LDSM.16.MT88.4 R156, [R217+0xa800] ;  /* 0x00a80000d99c783b */ /* 0x000ea20000004200 */
[----:B-1----:R-:W-:-:S06]  /*b950*/  FFMA.FTZ R10, R192, UR15, -R0 ;  /* 0x0000000fc00a7c23 */ /* 0x002fcc0008010800 */
[C---:B------:R-:W-:Y:S01]  /*b960*/  HMMA.16816.F32 R136, R4.reuse, R22, R112 ;  /* 0x000000160488723c */ /* 0x040fe20000001870 */
[----:B------:R-:W-:Y:S01]  /*b970*/  LDSM.16.MT88.4 R112, [R18+0x1800] ;  /* 0x001800001270783b */ /* 0x000fe20000004200 */
[----:B------:R1:W-:Y:S06]  /*b980*/  MUFU.EX2 R25, R10 ;  /* 0x0000000a00197308 */ /* 0x0003ec0000000800 */
        /* <DEDUP_REMOVED lines=9> */
[--C-:B-1----:R-:W-:Y:S01]  /*ba20*/  FFMA.FTZ R10, R202, UR15, -R0.reuse ;  /* 0x0000000fca0a7c23 */ /* 0x102fe20008010800 */
[----:B------:R-:W-:-:S06]  /*ba30*/  FFMA.FTZ R0, R196, UR15, -R0 ;  /* 0x0000000fc4007c23 */ /* 0x000fcc0008010800 */
[----:B------:R-:W-:Y:S01]  /*ba40*/  HMMA.16816.F32 R208, R4, R178, R172 ;  /* 0x000000b204d0723c */ /* 0x000fe200000018ac */
[----:B------:R-:W1:Y:S01]  /*ba50*/  LDSM.16.MT88.4 R172, [R228] ;  /* 0x00000000e4ac783b */ /* 0x000e620000004200 */
[----:B------:R-:W-:Y:S01]  /*ba60*/  MUFU.EX2 R23, R10 ;  /* 0x0000000a00177308 */ /* 0x000fe20000000800 */
[----:B---3--:R-:W-:Y:S02]  /*ba70*/  F2FP.F16.F32.PACK_AB R125, R24, R25 ;  /* 0x00000019187d723e */ /* 0x008fe400000000ff */
[----:B----4-:R-:W-:-:S03]  /*ba80*/  F2FP.F16.F32.PACK_AB R126, R32, R34 ;  /* 0x00000022207e723e */ /* 0x010fc600000000ff */
[C---:B------:R-:W-:Y:S02]  /*ba90*/  HMMA.16816.F32 R52, R4.reuse, R184, R52 ;  /* 0x000000b80434723c */ /* 0x040fe40000001834 */
[----:B------:R3:W4:Y:S06]  /*baa0*/  MUFU.EX2 R21, R0 ;  /* 0x0000000000157308 */ /* 0x00072c0000000800 */
[C---:B------:R-:W-:Y:S08]  /*bab0*/  HMMA.16816.F32 R116, R4.reuse, R28, R116 ;  /* 0x0000001c0474723c */ /* 0x040ff00000001874 */
[----:B------:R-:W-:Y:S01]  /*bac0*/  HMMA.16816.F32 R184, R4, R186, R64 ;  /* 0x000000ba04b8723c */ /* 0x000fe20000001840 */
[----:B------:R-:W-:Y:S01]  /*bad0*/  LDSM.16.MT88.4 R64, [R223+0x800] ;  /* 0x00080000df40783b */ /* 0x000fe20000004200 */
[----:B---3--:R-:W-:Y:S01]  /*bae0*/  FFMA.FTZ R0, R242, UR15, -R12 ;  /* 0x0000000ff2007c23 */ /* 0x008fe2000801080c */
[----:B----4-:R-:W-:-:S03]  /*baf0*/  F2FP.F16.F32.PACK_AB R127, R21, R23 ;  /* 0x00000017157f723e */ /* 0x010fc600000000ff */
[----:B------:R3:W-:Y:S02]  /*bb00*/  MUFU.EX2 R20, R0 ;  /* 0x0000000000147308 */ /* 0x0007e40000000800 */
[C---:B------:R-:W-:Y:S01]  /*bb10*/  HMMA.16816.F32 R176, R4.reuse, R26, R96 ;  /* 0x0000001a04b0723c */ /* 0x040fe20000001860 */
[----:B------:R-:W-:Y:S07]  /*bb20*/  LDSM.16.MT88.4 R96, [R227] ;  /* 0x00000000e360783b */ /* 0x000fee0000004200 */
[----:B------:R-:W-:Y:S01]  /*bb30*/  HMMA.16816.F32 R28, R4, R30, R128 ;  /* 0x0000001e041c723c */ /* 0x000fe20000001880 */
[----:B------:R-:W4:Y:S01]  /*bb40*/  LDSM.16.MT88.4 R4, [R223+0x1800] ;  /* 0x00180000df04783b */ /* 0x000f220000004200 */
[----:B---3--:R-:W-:-:S06]  /*bb50*/  FFMA.FTZ R0, R241, UR15, -R12 ;  /* 0x0000000ff1007c23 */ /* 0x008fcc000801080c */
[C---:B--2---:R-:W-:Y:S01]  /*bb60*/  HMMA.16816.F32 R144, R124.reuse, R156, R144 ;  /* 0x0000009c7c90723c */ /* 0x044fe20000001890 */
[----:B------:R2:W3:Y:S07]  /*bb70*/  MUFU.EX2 R19, R0 ;  /* 0x0000000000137308 */ /* 0x0004ee0000000800 */
[C---:B------:R-:W-:Y:S08]  /*bb80*/  HMMA.16816.F32 R152, R124.reuse, R158, R152 ;  /* 0x0000009e7c98723c */ /* 0x040ff00000001898 */
[----:B-1----:R-:W-:Y:S01]  /*bb90*/  HMMA.16816.F32 R164, R124, R172, R164 ;  /* 0x000000ac7ca4723c */ /* 0x002fe200000018a4 */
[----:B--2---:R-:W-:Y:S01]  /*bba0*/  FFMA.FTZ R0, R203, UR15, -R12 ;  /* 0x0000000fcb007c23 */ /* 0x004fe2000801080c */
[----:B---3--:R-:W-:-:S03]  /*bbb0*/  F2FP.F16.F32.PACK_AB R128, R19, R20 ;  /* 0x000000141380723e */ /* 0x008fc600000000ff */
[----:B------:R1:W-:Y:S03]  /*bbc0*/  MUFU.EX2 R22, R0 ;  /* 0x0000000000167308 */ /* 0x0003e60000000800 */
[C---:B------:R-:W-:Y:S08]  /*bbd0*/  HMMA.16816.F32 R168, R124.reuse, R174, R168 ;  /* 0x000000ae7ca8723c */ /* 0x040ff000000018a8 */
[----:B----4-:R-:W-:Y:S01]  /*bbe0*/  HMMA.16816.F32 R120, R124, R4, R120 ;  /* 0x000000047c78723c */ /* 0x010fe20000001878 */
        /* <DEDUP_REMOVED lines=22> */
[----:B------:R-:W1:Y:S02]  /*bd50*/  MUFU.EX2 R0, R0 ;  /* 0x0000000000007308 */ /* 0x000e640000000800 */
[----:B-1----:R-:W-:-:S07]  /*bd60*/  F2FP.F16.F32.PACK_AB R131, R0, R18 ;  /* 0x000000120083723e */ /* 0x002fce00000000ff */
[C---:B------:R-:W-:Y:S01]  /*bd70*/  HMMA.16816.F32 R116, R128.reuse, R4, R116 ;  /* 0x000000048074723c */ /* 0x040fe20000001874 */
[----:B------:R-:W-:Y:S01]  /*bd80*/  FFMA.FTZ R5, R200, R9, R222 ;  /* 0x00000009c8057223 */ /* 0x000fe200000100de */
[----:B------:R-:W-:Y:S01]  /*bd90*/  FFMA.FTZ R4, R191, R8, R221 ;  /* 0x00000008bf047223 */ /* 0x000fe200000100dd */
        /* <DEDUP_REMOVED lines=25> */
[C---:B------:R-:W-:Y:S02]  /*bf30*/  HMMA.16816.F32 R52, R128.reuse, R64, R52 ;  /* 0x000000408034723c */ /* 0x040fe40000001834 */
[----:B------:R1:W-:Y:S04]  /*bf40*/  STL [R1+0x4], R221 ;  /* 0x000004dd01007387 */ /* 0x0003e80000100800 */
[----:B------:R1:W-:Y:S02]  /*bf50*/  STL [R1], R222 ;  /* 0x000000de01007387 */ /* 0x0003e40000100800 */
        /* <DEDUP_REMOVED lines=33> */
[----:B------:R-:W-:Y:S01]  /*c170*/  UISETP.GE.U32.AND UP0, UPT, UR23, 0x5, UPT ;  /* 0x000000051700788c */ /* 0x000fe2000bf06070 */
        /* <DEDUP_REMOVED lines=33> */
[----:B------:R-:W2:Y:S04]  /*c390*/  LDSM.16.M88.4 R28, [R234] ;  /* 0x00000000ea1c783b */ /* 0x000ea80000000200 */
[----:B------:R-:W-:Y:S04]  /*c3a0*/  LDSM.16.M88.4 R184, [R249+0x8000] ;  /* 0x00800000f9b8783b */ /* 0x000fe80000000200 */
[----:B------:R-:W-:Y:S01]  /*c3b0*/  LDSM.16.M88.4 R188, [R249+0x8800] ;  /* 0x00880000f9bc783b */ /* 0x000fe20000000200 */
[----:B------:R-:W4:Y:S01]  /*c3c0*/  S2R R229, SR_TID.X ;  /* 0x0000000000e57919 */ /* 0x000f220000002100 */
[-C--:B---3--:R-:W-:Y:S02]  /*c3d0*/  HMMA.16816.F32 R204, R8, R24.reuse, RZ ;  /* 0x0000001808cc723c */ /* 0x088fe400000018ff */
[----:B------:R-:W0:Y:S06]  /*c3e0*/  LDGDEPBAR ;  /* 0x00000000000079af */ /* 0x000e2c0000000000 */
[C---:B-1----:R-:W-:Y:S08]  /*c3f0*/  HMMA.16816.F32 R200, R4.reuse, R24, RZ ;  /* 0x0000001804c8723c */ /* 0x042ff000000018ff */
[-C--:B------:R-:W-:Y:S08]  /*c400*/  HMMA.16816.F32 R196, R4, R26.reuse, RZ ;  /* 0x0000001a04c4723c */ /* 0x080ff000000018ff */
[----:B------:R-:W-:Y:S01]  /*c410*/  HMMA.16816.F32 R244, R8, R26, RZ ;  /* 0x0000001a08f4723c */ /* 0x000fe200000018ff */
[----:B------:R-:W1:Y:S01]  /*c420*/  LDSM.16.M88.4 R24, [R235+0x2000] ;  /* 0x00200000eb18783b */ /* 0x000e620000000200 */
[----:B----4-:R-:W-:-:S06]  /*c430*/  SHF.L.U32 R229, R229, 0x1, RZ ;  /* 0x00000001e5e57819 */ /* 0x010fcc00000006ff */
[----:B------:R-:W-:Y:S01]  /*c440*/  HMMA.16816.F32 R192, R4, R32, RZ ;  /* 0x0000002004c0723c */ /* 0x000fe200000018ff */
[----:B------:R-:W-:-:S07]  /*c450*/  LOP3.LUT R229, R229, 0x6, RZ, 0xc0, !PT ;  /* 0x00000006e5e57812 */ /* 0x000fce00078ec0ff */
[----:B------:R-:W-:Y:S01]  /*c460*/  HMMA.16816.F32 R180, R4, R34, RZ ;  /* 0x0000002204b4723c */ /* 0x000fe200000018ff */
[----:B------:R-:W3:Y:S07]  /*c470*/  LDSM.16.M88.4 R4, [R235] ;  /* 0x00000000eb04783b */ /* 0x000eee0000000200 */
[C---:B------:R-:W-:Y:S08]  /*c480*/  HMMA.16816.F32 R208, R8.reuse, R32, RZ ;  /* 0x0000002008d0723c */ /* 0x040ff000000018ff */
[----:B------:R-:W-:Y:S01]  /*c490*/  HMMA.16816.F32 R240, R8, R34, RZ ;  /* 0x0000002208f0723c */ /* 0x000fe200000018ff */
[----:B------:R-:W-:Y:S07]  /*c4a0*/  LDSM.16.M88.4 R8, [R220+0x2000] ;  /* 0x00200000dc08783b */ /* 0x000fee0000000200 */
[C---:B-----5:R-:W-:Y:S08]  /*c4b0*/  HMMA.16816.F32 R200, R20.reuse, R136, R200 ;  /* 0x0000008814c8723c */ /* 0x060ff000000018c8 */
[C---:B--2---:R-:W-:Y:S08]  /*c4c0*/  HMMA.16816.F32 R236, R20.reuse, R176, R192 ;  /* 0x000000b014ec723c */ /* 0x044ff000000018c0 */
[C---:B------:R-:W-:Y:S08]  /*c4d0*/  HMMA.16816.F32 R212, R20.reuse, R138, R196 ;  /* 0x0000008a14d4723c */ /* 0x040ff000000018c4 */
[----:B------:R-:W-:Y:S01]  /*c4e0*/  HMMA.16816.F32 R32, R20, R178, R180 ;  /* 0x000000b21420723c */ /* 0x000fe200000018b4 */
[----:B------:R-:W2:Y:S04]  /*c4f0*/  LDSM.16.M88.4 R180, [R219+0x8000] ;  /* 0x00800000dbb4783b */ /* 0x000ea80000000200 */
[----:B------:R-:W4:Y:S03]  /*c500*/  LDSM.16.M88.4 R20, [R220] ;  /* 0x00000000dc14783b */ /* 0x000f260000000200 */
        /* <DEDUP_REMOVED lines=12> */
[C---:B---3--:R-:W-:Y:S08]  /*c5d0*/  HMMA.16816.F32 R208, R4.reuse, R188, R208 ;  /* 0x000000bc04d0723c */ /* 0x048ff000000018d0 */
[C---:B------:R-:W-:Y:S01]  /*c5e0*/  HMMA.16816.F32 R28, R4.reuse, R184, R192 ;  /* 0x000000b8041c723c */ /* 0x040fe200000018c0 */
[----:B------:R-:W-:Y:S07]  /*c5f0*/  LDSM.16.M88.4 R192, [R218+UR6+0x9800] ;  /* 0x00980006dac0783b */ /* 0x000fee0008000200 */
[C---:B------:R-:W-:Y:S08]  /*c600*/  HMMA.16816.F32 R204, R4.reuse, R186, R204 ;  /* 0x000000ba04cc723c */ /* 0x040ff000000018cc */
[----:B------:R-:W-:Y:S01]  /*c610*/  HMMA.16816.F32 R188, R4, R190, R196 ;  /* 0x000000be04bc723c */ /* 0x000fe200000018c4 */
[----:B------:R-:W3:Y:S04]  /*c620*/  LDSM.16.M88.4 R4, [R216+0x6000] ;  /* 0x00600000d804783b */ /* 0x000ee80000000200 */
[----:B------:R-:W5:Y:S03]  /*c630*/  LDSM.16.M88.4 R196, [R248+0x9000] ;  /* 0x00900000f8c4783b */ /* 0x000f660000000200 */
[----:B--2---:R-:W-:Y:S08]  /*c640*/  HMMA.16816.F32 R236, R8, R182, R212 ;  /* 0x000000b608ec723c */ /* 0x004ff000000018d4 */
[----:B----4-:R-:W-:Y:S08]  /*c650*/  HMMA.16816.F32 R28, R20, R180, R28 ;  /* 0x000000b4141c723c */ /* 0x010ff0000000181c */
[C---:B-1----:R-:W-:Y:S08]  /*c660*/  HMMA.16816.F32 R212, R8.reuse, R24, R244 ;  /* 0x0000001808d4723c */ /* 0x042ff000000018f4 */
[C---:B------:R-:W-:Y:S08]  /*c670*/  HMMA.16816.F32 R200, R8.reuse, R180, R200 ;  /* 0x000000b408c8723c */ /* 0x040ff000000018c8 */
        /* <DEDUP_REMOVED lines=11> */
[----:B------:R-:W-:Y:S03]  /*c730*/  HMMA.16816.F32 R244, R4, R178, R236 ;  /* 0x000000b204f4723c */ /* 0x000fe600000018ec */
[----:B------:R-:W-:Y:S01]  /*c740*/  MOV R12, R212 ;  /* 0x000000d4000c7202 */ /* 0x000fe20000000f00 */
[----:B------:R-:W-:Y:S01]  /*c750*/  IMAD.MOV.U32 R3, RZ, RZ, R213 ;  /* 0x000000ffff037224 */ /* 0x000fe200078e00d5 */
[----:B------:R-:W-:Y:S01]  /*c760*/  MOV R2, R214 ;  /* 0x000000d600027202 */ /* 0x000fe20000000f00 */
[----:B------:R-:W-:-:S02]  /*c770*/  IMAD.MOV.U32 R0, RZ, RZ, R215 ;  /* 0x000000ffff007224 */ /* 0x000fc400078e00d7 */
[----:B------:R-:W-:Y:S01]  /*c780*/  HMMA.16816.F32 R212, R4, R194, R184 ;  /* 0x000000c204d4723c */ /* 0x000fe200000018b8 */
[----:B------:R-:W3:Y:S04]  /*c790*/  LDSM.16.M88.4 R4, [R235+0x6000] ;  /* 0x00600000eb04783b */ /* 0x000ee80000000200 */
[----:B------:R-:W4:Y:S03]  /*c7a0*/  LDSM.16.M88.4 R184, [R219+0x9000] ;  /* 0x00900000dbb8783b */ /* 0x000f260000000200 */
[----:B------:R-:W-:Y:S08]  /*c7b0*/  HMMA.16816.F32 R208, R136, R178, R180 ;  /* 0x000000b288d0723c */ /* 0x000ff000000018b4 */
[----:B-----5:R-:W-:Y:S01]  /*c7c0*/  HMMA.16816.F32 R180, R32, R196, R8 ;  /* 0x000000c420b4723c */ /* 0x020fe20000001808 */
[----:B------:R-:W5:Y:S07]  /*c7d0*/  LDSM.16.M88.4 R8, [R220+0x6000] ;  /* 0x00600000dc08783b */ /* 0x000f6e0000000200 */
[C---:B------:R-:W-:Y:S08]  /*c7e0*/  HMMA.16816.F32 R240, R136.reuse, R192, R240 ;  /* 0x000000c088f0723c */ /* 0x040ff000000018f0 */
[----:B------:R-:W-:Y:S01]  /*c7f0*/  HMMA.16816.F32 R236, R136, R194, R204 ;  /* 0x000000c288ec723c */ /* 0x000fe200000018cc */
[----:B------:R-:W5:Y:S07]  /*c800*/  LDSM.16.M88.4 R136, [R248+0x9800] ;  /* 0x00980000f888783b */ /* 0x000f6e0000000200 */
[----:B-1----:R-:W-:Y:S08]  /*c810*/  HMMA.16816.F32 R176, R20, R196, R200 ;  /* 0x000000c414b0723c */ /* 0x002ff000000018c8 */
[----:B--2---:R-:W-:Y:S08]  /*c820*/  HMMA.16816.F32 R180, R28, R188, R180 ;  /* 0x000000bc1cb4723c */ /* 0x004ff000000018b4 */
[----:B------:R-:W-:Y:S08]  /*c830*/  HMMA.16816.F32 R192, R32, R198, R208 ;  /* 0x000000c620c0723c */ /* 0x000ff000000018d0 */
[----:B---3--:R-:W-:Y:S08]  /*c840*/  HMMA.16816.F32 R176, R4, R188, R176 ;  /* 0x000000bc04b0723c */ /* 0x008ff000000018b0 */
[----:B----4-:R-:W-:Y:S01]  /*c850*/  HMMA.16816.F32 R200, R24, R184, R180 ;  /* 0x000000b818c8723c */ /* 0x010fe200000018b4 */
[----:B------:R-:W1:Y:S07]  /*c860*/  LDSM.16.M88.4 R180, [R249+0x9800] ;  /* 0x00980000f9b4783b */ /* 0x000e6e0000000200 */
[----:B------:R-:W-:Y:S01]  /*c870*/  HMMA.16816.F32 R204, R20, R198, R244 ;  /* 0x000000c614cc723c */ /* 0x000fe200000018f4 */
[----:B------:R-:W-:Y:S01]  /*c880*/  MOV R244, R12 ;  /* 0x0000000c00f47202 */ /* 0x000fe20000000f00 */
[----:B------:R-:W-:Y:S01]  /*c890*/  IMAD.MOV.U32 R245, RZ, RZ, R3 ;  /* 0x000000fffff57224 */ /* 0x000fe200078e0003 */
[----:B------:R-:W-:Y:S01]  /*c8a0*/  MOV R246, R2 ;  /* 0x0000000200f67202 */ /* 0x000fe20000000f00 */
[----:B------:R-:W-:-:S02]  /*c8b0*/  IMAD.MOV.U32 R247, RZ, RZ, R0 ;  /* 0x000000fffff77224 */ /* 0x000fc400078e0000 */
[----:B------:R-:W-:Y:S02]  /*c8c0*/  IMAD.U32 R0, RZ, RZ, UR23 ;  /* 0x00000017ff007e24 */ /* 0x000fe4000f8e00ff */
[----:B-----5:R-:W-:Y:S01]  /*c8d0*/  HMMA.16816.F32 R208, R8, R184, R176 ;  /* 0x000000b808d0723c */ /* 0x020fe200000018b0 */
[----:B------:R-:W2:Y:S01]  /*c8e0*/  LDSM.16.M88.4 R176, [R219+0x9800] ;  /* 0x00980000dbb0783b */ /* 0x000ea20000000200 */
[----:B------:R-:W-:-:S04]  /*c8f0*/  DEPBAR.LE SB0, 0x0 ;  /* 0x000080000000791a */ /* 0x000fc80000000000 */
[----:B------:R-:W-:Y:S01]  /*c900*/  FMUL.FTZ R200, R200, UR4 ;  /* 0x00000004c8c87c20 */ /* 0x000fe20008410000 */
[----:B------:R-:W-:Y:S01]  /*c910*/  FMUL.FTZ R201, R201, UR4 ;  /* 0x00000004c9c97c20 */ /* 0x000fe20008410000 */
[----:B------:R-:W-:Y:S01]  /*c920*/  HMMA.16816.F32 R192, R28, R190, R192 ;  /* 0x000000be1cc0723c */ /* 0x000fe200000018c0 */
[----:B------:R-:W-:Y:S01]  /*c930*/  FMUL.FTZ R202, R202, UR4 ;  /* 0x00000004caca7c20 */ /* 0x000fe20008410000 */
[----:B------:R-:W-:Y:S01]  /*c940*/  FMUL.FTZ R203, R203, UR4 ;  /* 0x00000004cbcb7c20 */ /* 0x000fe20008410000 */
[----:B------:R-:W3:Y:S01]  /*c950*/  MUFU.TANH R18, R200 ;  /* 0x000000c800127308 */ /* 0x000ee20000002400 */
[----:B------:R-:W-:-:S04]  /*c960*/  LEA R0, R0, R229, 0x5 ;  /* 0x000000e500007211 */ /* 0x000fc800078e28ff */
[----:B------:R-:W-:Y:S01]  /*c970*/  HMMA.16816.F32 R196, R32, R138, R236 ;  /* 0x0000008a20c4723c */ /* 0x000fe200000018ec */
[----:B------:R-:W-:Y:S02]  /*c980*/  VIADD R2, R0, 0xffffff80 ;  /* 0xffffff8000027836 */ /* 0x000fe40000000000 */
[----:B------:R-:W-:Y:S01]  /*c990*/  MUFU.TANH R142, R201 ;  /* 0x000000c9008e7308 */ /* 0x000fe20000002400 */
[----:B------:R-:W-:Y:S01]  /*c9a0*/  FMUL.FTZ R208, R208, UR4 ;  /* 0x00000004d0d07c20 */ /* 0x000fe20008410000 */
[----:B------:R-:W-:Y:S01]  /*c9b0*/  FMUL.FTZ R210, R210, UR4 ;  /* 0x00000004d2d27c20 */ /* 0x000fe20008410000 */
[----:B------:R-:W-:Y:S01]  /*c9c0*/  FMUL.FTZ R209, R209, UR4 ;  /* 0x00000004d1d17c20 */ /* 0x000fe20008410000 */
[----:B------:R-:W-:Y:S01]  /*c9d0*/  I2FP.F32.U32 R3, R2 ;  /* 0x0000000200037245 */ /* 0x000fe20000201000 */
[----:B------:R-:W-:Y:S01]  /*c9e0*/  HMMA.16816.F32 R188, R4, R190, R204 ;  /* 0x000000be04bc723c */ /* 0x000fe200000018cc */
[C---:B------:R-:W-:Y:S02]  /*c9f0*/  ISETP.GE.AND P6, PT, R2.reuse, R15, PT ;  /* 0x0000000f0200720c */ /* 0x040fe40003fc6270 */
[----:B------:R-:W4:Y:S01]  /*ca00*/  MUFU.TANH R17, R202 ;  /* 0x000000ca00117308 */ /* 0x000f220000002400 */
[----:B------:R-:W-:-:S02]  /*ca10*/  ISETP.GE.AND P5, PT, R2, R16, PT ;  /* 0x000000100200720c */ /* 0x000fc40003fa6270 */
[C---:B------:R-:W-:Y:S02]  /*ca20*/  ISETP.GE.AND P1, PT, R2.reuse, R14, PT ;  /* 0x0000000e0200720c */ /* 0x040fe40003f26270 */
[----:B------:R-:W-:Y:S01]  /*ca30*/  HMMA.16816.F32 R212, R20, R138, R212 ;  /* 0x0000008a14d4723c */ /* 0x000fe200000018d4 */
[----:B------:R-:W-:Y:S01]  /*ca40*/  ISETP.GE.AND P4, PT, R2, R13, PT ;  /* 0x0000000d0200720c */ /* 0x000fe20003f86270 */
[----:B------:R-:W-:Y:S01]  /*ca50*/  FMUL.FTZ R139, R211, UR4 ;  /* 0x00000004d38b7c20 */ /* 0x000fe20008410000 */
[----:B------:R5:W-:Y:S01]  /*ca60*/  MUFU.TANH R141, R203 ;  /* 0x000000cb008d7308 */ /* 0x000be20000002400 */
[----:B------:R-:W-:-:S04]  /*ca70*/  IADD3 R2, PT, PT, R0, -0x68, RZ ;  /* 0xffffff9800027810 */ /* 0x000fc80007ffe0ff */
[-C--:B------:R-:W-:Y:S03]  /*ca80*/  HMMA.16816.F32 R192, R24, R186.reuse, R192 ;  /* 0x000000ba18c0723c */ /* 0x080fe600000018c0 */
[----:B------:R-:W4:Y:S05]  /*ca90*/  MUFU.TANH R208, R208 ;  /* 0x000000d000d07308 */ /* 0x000f2a0000002400 */
[----:B------:R-:W-:Y:S03]  /*caa0*/  HMMA.16816.F32 R188, R8, R186, R188 ;  /* 0x000000ba08bc723c */ /* 0x000fe600000018bc */
[----:B------:R-:W4:Y:S05]  /*cab0*/  MUFU.TANH R210, R210 ;  /* 0x000000d200d27308 */ /* 0x000f2a0000002400 */
[----:B-----5:R-:W-:Y:S03]  /*cac0*/  HMMA.16816.F32 R200, R20, R136, R244 ;  /* 0x0000008814c8723c */ /* 0x020fe600000018f4 */
[----:B------:R-:W-:Y:S01]  /*cad0*/  MUFU.TANH R209, R209 ;  /* 0x000000d100d17308 */ /* 0x000fe20000002400 */
[----:B------:R-:W-:Y:S01]  /*cae0*/  FMUL.FTZ R193, R193, UR4 ;  /* 0x00000004c1c17c20 */ /* 0x000fe20008410000 */
[----:B------:R-:W-:Y:S01]  /*caf0*/  FMUL.FTZ R194, R194, UR4 ;  /* 0x00000004c2c27c20 */ /* 0x000fe20008410000 */
[----:B------:R-:W-:Y:S01]  /*cb00*/  FMUL.FTZ R195, R195, UR4 ;  /* 0x00000004c3c37c20 */ /* 0x000fe20008410000 */
[----:B------:R-:W-:Y:S01]  /*cb10*/  FMUL.FTZ R192, R192, UR4 ;  /* 0x00000004c0c07c20 */ /* 0x000fe20008410000 */
[-C--:B-1----:R-:W-:Y:S03]  /*cb20*/  HMMA.16816.F32 R20, R28, R182.reuse, R196 ;  /* 0x000000b61c14723c */ /* 0x082fe600000018c4 */
[----:B------:R-:W-:Y:S01]  /*cb30*/  FMUL.FTZ R188, R188, UR4 ;  /* 0x00000004bcbc7c20 */ /* 0x000fe20008410000 */
[----:B------:R-:W-:Y:S01]  /*cb40*/  FMUL.FTZ R189, R189, UR4 ;  /* 0x00000004bdbd7c20 */ /* 0x000fe20008410000 */
[----:B------:R-:W-:Y:S01]  /*cb50*/  FMUL.FTZ R138, R190, UR4 ;  /* 0x00000004be8a7c20 */ /* 0x000fe20008410000 */
[----:B------:R-:W-:Y:S02]  /*cb60*/  MUFU.TANH R139, R139 ;  /* 0x0000008b008b7308 */ /* 0x000fe40000002400 */
[C---:B------:R-:W-:Y:S06]  /*cb70*/  HMMA.16816.F32 R184, R4.reuse, R182, R212 ;  /* 0x000000b604b8723c */ /* 0x040fec00000018d4 */
[----:B------:R-:W-:Y:S02]  /*cb80*/  MUFU.TANH R188, R188 ;  /* 0x000000bc00bc7308 */ /* 0x000fe40000002400 */
[----:B------:R-:W-:Y:S06]  /*cb90*/  HMMA.16816.F32 R4, R4, R180, R200 ;  /* 0x000000b40404723c */ /* 0x000fec00000018c8 */
[----:B------:R-:W-:Y:S02]  /*cba0*/  MUFU.TANH R189, R189 ;  /* 0x000000bd00bd7308 */ /* 0x000fe40000002400 */
[-C--:B--2---:R-:W-:Y:S06]  /*cbb0*/  HMMA.16816.F32 R196, R24, R178.reuse, R20 ;  /* 0x000000b218c4723c */ /* 0x084fec0000001814 */
[----:B------:R-:W-:Y:S02]  /*cbc0*/  MUFU.TANH R140, R192 ;  /* 0x000000c0008c7308 */ /* 0x000fe40000002400 */
[----:B------:R-:W-:Y:S06]  /*cbd0*/  HMMA.16816.F32 R184, R8, R178, R184 ;  /* 0x000000b208b8723c */ /* 0x000fec00000018b8 */
[----:B------:R-:W-:Y:S02]  /*cbe0*/  MUFU.TANH R193, R193 ;  /* 0x000000c100c17308 */ /* 0x000fe40000002400 */
[----:B------:R-:W-:Y:S01]  /*cbf0*/  HMMA.16816.F32 R32, R32, R136, R240 ;  /* 0x000000882020723c */ /* 0x000fe200000018f0 */
[----:B------:R-:W-:-:S02]  /*cc00*/  FMUL.FTZ R137, R191, UR4 ;  /* 0x00000004bf897c20 */ /* 0x000fc40008410000 */
[----:B------:R-:W-:Y:S01]  /*cc10*/  FMUL.FTZ R196, R196, UR4 ;  /* 0x00000004c4c47c20 */ /* 0x000fe20008410000 */
[----:B------:R-:W-:Y:S02]  /*cc20*/  FMUL.FTZ R198, R198, UR4 ;  /* 0x00000004c6c67c20 */ /* 0x000fe40008410000 */
[----:B------:R-:W-:Y:S02]  /*cc30*/  MUFU.TANH R194, R194 ;  /* 0x000000c200c27308 */ /* 0x000fe40000002400 */
[----:B------:R-:W-:Y:S01]  /*cc40*/  HMMA.16816.F32 R20, R8, R176, R4 ;  /* 0x000000b00814723c */ /* 0x000fe20000001804 */
[C---:B---3--:R-:W-:Y:S01]  /*cc50*/  FFMA.FTZ R6, R3.reuse, UR5, R18 ;  /* 0x0000000503067c23 */ /* 0x048fe20008010012 */
[C---:B----4-:R-:W-:Y:S01]  /*cc60*/  FFMA.FTZ R5, R3.reuse, UR5, R17 ;  /* 0x0000000503057c23 */ /* 0x050fe20008010011 */
[----:B------:R-:W-:Y:S01]  /*cc70*/  FMUL.FTZ R184, R184, UR4 ;  /* 0x00000004b8b87c20 */ /* 0x000fe20008410000 */
[----:B------:R-:W-:Y:S01]  /*cc80*/  FMUL.FTZ R186, R186, UR4 ;  /* 0x00000004baba7c20 */ /* 0x000fe20008410000 */
[C---:B------:R-:W-:Y:S01]  /*cc90*/  FFMA.FTZ R4, R3.reuse, UR5, R208 ;  /* 0x0000000503047c23 */ /* 0x040fe200080100d0 */
[----:B------:R-:W1:Y:S01]  /*cca0*/  MUFU.TANH R196, R196 ;  /* 0x000000c400c47308 */ /* 0x000e620000002400 */
[----:B------:R-:W-:Y:S01]  /*ccb0*/  FFMA.FTZ R7, R3, UR5, R210 ;  /* 0x0000000503077c23 */ /* 0x000fe200080100d2 */
[----:B------:R-:W-:-:S04]  /*ccc0*/  I2FP.F32.U32 R3, R2 ;  /* 0x0000000200037245 */ /* 0x000fc80000201000 */
[----:B------:R-:W-:Y:S01]  /*ccd0*/  HMMA.16816.F32 R180, R28, R180, R32 ;  /* 0x000000b41cb4723c */ /* 0x000fe20000001820 */
[----:B------:R-:W-:Y:S01]  /*cce0*/  FSEL R31, R4, -INF , !P1 ;  /* 0xff800000041f7808 */ /* 0x000fe20004800000 */
[----:B------:R-:W2:Y:S01]  /*ccf0*/  MUFU.TANH R198, R198 ;  /* 0x000000c600c67308 */ /* 0x000ea20000002400 */
[----:B------:R-:W-:Y:S01]  /*cd00*/  FSEL R32, R7, -INF , !P4 ;  /* 0xff80000007207808 */ /* 0x000fe20006000000 */
[----:B------:R-:W-:Y:S01]  /*cd10*/  FMUL.FTZ R34, R185, UR4 ;  /* 0x00000004b9227c20 */ /* 0x000fe20008410000 */
[C---:B------:R-:W-:Y:S02]  /*cd20*/  ISETP.GE.AND P1, PT, R2.reuse, R14, PT ;  /* 0x0000000e0200720c */ /* 0x040fe40003f26270 */
[----:B------:R-:W-:Y:S01]  /*cd30*/  ISETP.GE.AND P4, PT, R2, R13, PT ;  /* 0x0000000d0200720c */ /* 0x000fe20003f86270 */
[----:B------:R-:W-:Y:S01]  /*cd40*/  FMUL.FTZ R20, R20, UR4 ;  /* 0x0000000414147c20 */ /* 0x000fe20008410000 */
[----:B------:R-:W-:Y:S01]  /*cd50*/  IADD3 R4, PT, PT, R0, -0x78, RZ ;  /* 0xffffff8800047810 */ /* 0x000fe20007ffe0ff */
[----:B------:R3:W4:Y:S01]  /*cd60*/  MUFU.TANH R12, R184 ;  /* 0x000000b8000c7308 */ /* 0x0007220000002400 */
[----:B-1----:R-:W-:Y:S01]  /*cd70*/  FFMA.FTZ R7, R3, UR5, R196 ;  /* 0x0000000503077c23 */ /* 0x002fe200080100c4 */
[----:B------:R-:W-:Y:S01]  /*cd80*/  FMUL.FTZ R21, R21, UR4 ;  /* 0x0000000415157c20 */ /* 0x000fe20008410000 */
[----:B------:R-:W-:Y:S01]  /*cd90*/  I2FP.F32.U32 R10, R4 ;  /* 0x00000004000a7245 */ /* 0x000fe20000201000 */
[----:B------:R-:W-:Y:S01]  /*cda0*/  FMUL.FTZ R22, R22, UR4 ;  /* 0x0000000416167c20 */ /* 0x000fe20008410000 */
[----:B------:R-:W-:-:S03]  /*cdb0*/  FMUL.FTZ R23, R23, UR4 ;  /* 0x0000000417177c20 */ /* 0x000fc60008410000 */
[----:B------:R1:W5:Y:S02]  /*cdc0*/  MUFU.TANH R8, R186 ;  /* 0x000000ba00087308 */ /* 0x0003640000002400 */
[----:B------:R-:W-:Y:S06]  /*cdd0*/  HMMA.16816.F32 R180, R24, R176, R180 ;  /* 0x000000b018b4723c */ /* 0x000fec00000018b4 */
[----:B------:R-:W5:Y:S01]  /*cde0*/  MUFU.TANH R20, R20 ;  /* 0x0000001400147308 */ /* 0x000f620000002400 */
[----:B---3--:R-:W-:Y:S01]  /*cdf0*/  FSEL R184, R6, -INF , !P6 ;  /* 0xff80000006b87808 */ /* 0x008fe20007000000 */
[----:B--2---:R-:W-:Y:S01]  /*ce00*/  FFMA.FTZ R6, R3, UR5, R198 ;  /* 0x0000000503067c23 */ /* 0x004fe200080100c6 */
[----:B------:R-:W-:-:S04]  /*ce10*/  ISETP.GE.AND P6, PT, R2, R15, PT ;  /* 0x0000000f0200720c */ /* 0x000fc80003fc6270 */
[----:B------:R-:W-:Y:S01]  /*ce20*/  FSEL R236, R7, -INF , !P6 ;  /* 0xff80000007ec7808 */ /* 0x000fe20007000000 */
[----:B------:R-:W2:Y:S01]  /*ce30*/  MUFU.TANH R21, R21 ;  /* 0x0000001500157308 */ /* 0x000ea20000002400 */
[----:B-1----:R-:W-:Y:S01]  /*ce40*/  FSEL R186, R5, -INF , !P5 ;  /* 0xff80000005ba7808 */ /* 0x002fe20006800000 */
[C---:B----4-:R-:W-:Y:S01]  /*ce50*/  FFMA.FTZ R5, R3.reuse, UR5, R12 ;  /* 0x0000000503057c23 */ /* 0x050fe2000801000c */
[----:B------:R-:W-:Y:S01]  /*ce60*/  ISETP.GE.AND P5, PT, R2, R16, PT ;  /* 0x000000100200720c */ /* 0x000fe20003fa6270 */
[----:B------:R-:W-:Y:S02]  /*ce70*/  VIADD R2, R0, 0xffffff81 ;  /* 0xffffff8100027836 */ /* 0x000fe40000000000 */
[----:B-----5:R-:W-:Y:S01]  /*ce80*/  FFMA.FTZ R3, R3, UR5, R8 ;  /* 0x0000000503037c23 */ /* 0x020fe20008010008 */
[----:B------:R-:W-:Y:S01]  /*ce90*/  FSEL R196, R5, -INF , !P1 ;  /* 0xff80000005c47808 */ /* 0x000fe20004800000 */
[----:B------:R-:W1:Y:S01]  /*cea0*/  MUFU.TANH R195, R195 ;  /* 0x000000c300c37308 */ /* 0x000e620000002400 */
[----:B------:R-:W-:-:S02]  /*ceb0*/  I2FP.F32.U32 R11, R2 ;  /* 0x00000002000b7245 */ /* 0x000fc40000201000 */
[----:B------:R-:W-:Y:S01]  /*cec0*/  FSEL R198, R3, -INF , !P4 ;  /* 0xff80000003c67808 */ /* 0x000fe20006000000 */
[----:B------:R-:W-:Y:S01]  /*ced0*/  VIADD R3, R0, 0xffffff89 ;  /* 0xffffff8900037836 */ /* 0x000fe20000000000 */
[----:B------:R-:W-:Y:S01]  /*cee0*/  ISETP.GE.AND P1, PT, R2, R14, PT ;  /* 0x0000000e0200720c */ /* 0x000fe20003f26270 */
[----:B------:R-:W-:Y:S01]  /*cef0*/  FFMA.FTZ R5, R11, UR5, R209 ;  /* 0x000000050b057c23 */ /* 0x000fe200080100d1 */
[----:B------:R-:W-:Y:S01]  /*cf00*/  FSEL R237, R6, -INF , !P5 ;  /* 0xff80000006ed7808 */ /* 0x000fe20006800000 */
[----:B------:R-:W-:Y:S01]  /*cf10*/  FFMA.FTZ R6, R10, UR5, R188 ;  /* 0x000000050a067c23 */ /* 0x000fe200080100bc */
[----:B------:R-:W-:Y:S01]  /*cf20*/  ISETP.GE.AND P6, PT, R2, R15, PT ;  /* 0x0000000f0200720c */ /* 0x000fe20003fc6270 */
[----:B------:R-:W3:Y:S01]  /*cf30*/  MUFU.TANH R138, R138 ;  /* 0x0000008a008a7308 */ /* 0x000ee20000002400 */
[----:B------:R-:W-:Y:S02]  /*cf40*/  I2FP.F32.U32 R9, R3 ;  /* 0x0000000300097245 */ /* 0x000fe40000201000 */
[----:B------:R-:W-:-:S02]  /*cf50*/  FSEL R28, R5, -INF , !P1 ;  /* 0xff800000051c7808 */ /* 0x000fc40004800000 */
[----:B------:R-:W-:Y:S01]  /*cf60*/  ISETP.GE.AND P1, PT, R4, R14, PT ;  /* 0x0000000e0400720c */ /* 0x000fe20003f26270 */
[----:B------:R-:W-:Y:S01]  /*cf70*/  FFMA.FTZ R5, R9, UR5, R189 ;  /* 0x0000000509057c23 */ /* 0x000fe200080100bd */
[----:B------:R-:W-:Y:S01]  /*cf80*/  P2R R35, PR, RZ, 0x40 ;  /* 0x00000040ff237803 */ /* 0x000fe20000000000 */
[----:B------:R-:W4:Y:S01]  /*cf90*/  MUFU.TANH R137, R137 ;  /* 0x0000008900897308 */ /* 0x000f220000002400 */
[----:B------:R-:W-:Y:S01]  /*cfa0*/  BAR.SYNC.DEFER_BLOCKING 0x0 ;  /* 0x0000000000007b1d */ /* 0x000fe20000010000 */
[C---:B------:R-:W-:Y:S02]  /*cfb0*/  ISETP.GE.AND P6, PT, R2.reuse, R16, PT ;  /* 0x000000100200720c */ /* 0x040fe40003fc6270 */
[----:B------:R-:W-:Y:S02]  /*cfc0*/  ISETP.GE.AND P4, PT, R2, R13, PT ;  /* 0x0000000d0200720c */ /* 0x000fe40003f86270 */
[----:B------:R-:W-:Y:S02]  /*cfd0*/  FSEL R29, R6, -INF , !P1 ;  /* 0xff800000061d7808 */ /* 0x000fe40004800000 */
[----:B------:R-:W-:Y:S01]  /*cfe0*/  IADD3 R2, PT, PT, R0, -0x70, RZ ;  /* 0xffffff9000027810 */ /* 0x000fe20007ffe0ff */
[----:B------:R1:W1:Y:S01]  /*cff0*/  MUFU.TANH R132, R22 ;  /* 0x0000001600847308 */ /* 0x0002620000002400 */
[----:B------:R-:W-:-:S02]  /*d000*/  ISETP.GE.AND P1, PT, R3, R14, PT ;  /* 0x0000000e0300720c */ /* 0x000fc40003f26270 */
[----:B------:R-:W-:Y:S02]  /*d010*/  I2FP.F32.U32 R8, R2 ;  /* 0x0000000200087245 */ /* 0x000fe40000201000 */
[----:B------:R-:W-:Y:S01]  /*d020*/  FSEL R30, R5, -INF , !P1 ;  /* 0xff800000051e7808 */ /* 0x000fe20004800000 */
[----:B------:R-:W-:Y:S01]  /*d030*/  VIADD R5, R0, 0xffffff91 ;  /* 0xffffff9100057836 */ /* 0x000fe20000000000 */
[----:B------:R-:W-:Y:S01]  /*d040*/  ISETP.GE.AND P1, PT, R2, R14, PT ;  /* 0x0000000e0200720c */ /* 0x000fe20003f26270 */
[----:B------:R1:W1:Y:S01]  /*d050*/  MUFU.TANH R136, R23 ;  /* 0x0000001700887308 */ /* 0x0002620000002400 */
[----:B------:R-:W-:Y:S01]  /*d060*/  FFMA.FTZ R6, R8, UR5, R20 ;  /* 0x0000000508067c23 */ /* 0x000fe20008010014 */
[----:B------:R-:W-:Y:S02]  /*d070*/  IADD3 R0, PT, PT, R0, -0x67, RZ ;  /* 0xffffff9900007810 */ /* 0x000fe40007ffe0ff */
[----:B------:R-:W-:Y:S02]  /*d080*/  I2FP.F32.U32 R7, R5 ;  /* 0x0000000500077245 */ /* 0x000fe40000201000 */
[----:B------:R-:W-:-:S02]  /*d090*/  FSEL R191, R6, -INF , !P1 ;  /* 0xff80000006bf7808 */ /* 0x000fc40004800000 */
[----:B------:R-:W1:Y:S01]  /*d0a0*/  MUFU.TANH R34, R34 ;  /* 0x0000002200227308 */ /* 0x000e620000002400 */
[----:B------:R-:W-:Y:S01]  /*d0b0*/  ISETP.GE.AND P5, PT, R5, R14, PT ;  /* 0x0000000e0500720c */ /* 0x000fe20003fa6270 */
[----:B--2---:R-:W-:Y:S01]  /*d0c0*/  FFMA.FTZ R33, R7, UR5, R21 ;  /* 0x0000000507217c23 */ /* 0x004fe20008010015 */
[----:B------:R-:W-:Y:S01]  /*d0d0*/  I2FP.F32.U32 R6, R0 ;  /* 0x0000000000067245 */ /* 0x000fe20000201000 */
[----:B---34-:R-:W-:Y:S10]  /*d0e0*/  BRA.U !UP0, `(.L_x_1630) ;  /* 0x0000000108b47547 */ /* 0x018ff4000b800000 */
        /* <DEDUP_REMOVED lines=16> */
[----:B-1----:R-:W-:Y:S01]  /*d1f0*/  @!P2 LEA R22, P1, R18, R232, 0x1 ;  /* 0x000000e81216a211 */ /* 0x002fe200078208ff */
        /* <DEDUP_REMOVED lines=28> */
.L_x_1630:
[----:B------:R-:W-:Y:S01]  /*d3c0*/  FMUL.FTZ R18, R187, UR4 ;  /* 0x00000004bb127c20 */ /* 0x000fe20008410000 */
[----:B-1----:R-:W-:Y:S01]  /*d3d0*/  FFMA.FTZ R17, R6, UR5, R34 ;  /* 0x0000000506117c23 */ /* 0x002fe20008010022 */
[----:B------:R-:W-:Y:S01]  /*d3e0*/  ISETP.GE.AND P1, PT, R0, R14, PT ;  /* 0x0000000e0000720c */ /* 0x000fe20003f26270 */
[----:B------:R-:W-:Y:S01]  /*d3f0*/  FFMA.FTZ R19, R11, UR5, R139 ;  /* 0x000000050b137c23 */ /* 0x000fe2000801008b */
[----:B--2---:R1:W2:Y:S01]  /*d400*/  MUFU.TANH R24, R18 ;  /* 0x0000001200187308 */ /* 0x0042a20000002400 */
[----:B------:R-:W-:Y:S01]  /*d410*/  FFMA.FTZ R21, R9, UR5, R137 ;  /* 0x0000000509157c23 */ /* 0x000fe20008010089 */
[----:B------:R-:W-:Y:S01]  /*d420*/  FSEL R189, R17, -INF , !P1 ;  /* 0xff80000011bd7808 */ /* 0x000fe20004800000 */
[----:B------:R-:W-:Y:S01]  /*d430*/  FFMA.FTZ R20, R8, UR5, R132 ;  /* 0x0000000508147c23 */ /* 0x000fe20008010084 */
[-C--:B------:R-:W-:Y:S01]  /*d440*/  ISETP.GE.AND P1, PT, R4, R13.reuse, PT ;  /* 0x0000000d0400720c */ /* 0x080fe20003f26270 */
[----:B------:R-:W-:Y:S01]  /*d450*/  FFMA.FTZ R22, R7, UR5, R136 ;  /* 0x0000000507167c23 */ /* 0x000fe20008010088 */
[----:B------:R-:W-:Y:S01]  /*d460*/  FSEL R17, R19, -INF , !P4 ;  /* 0xff80000013117808 */ /* 0x000fe20006000000 */
[----:B------:R-:W-:Y:S01]  /*d470*/  FMUL.FTZ R19, R180, UR4 ;  /* 0x00000004b4137c20 */ /* 0x000fe20008410000 */
[----:B------:R-:W-:-:S02]  /*d480*/  ISETP.GE.AND P4, PT, R3, R13, PT ;  /* 0x0000000d0300720c */ /* 0x000fc40003f86270 */
[----:B------:R-:W-:Y:S01]  /*d490*/  FSEL R188, R33, -INF , !P5 ;  /* 0xff80000021bc7808 */ /* 0x000fe20006800000 */
[----:B------:R3:W-:Y:S01]  /*d4a0*/  MUFU.TANH R27, R19 ;  /* 0x00000013001b7308 */ /* 0x0007e20000002400 */
[----:B------:R-:W-:Y:S02]  /*d4b0*/  ISETP.NE.AND P5, PT, R35, RZ, PT ;  /* 0x000000ff2300720c */ /* 0x000fe40003fa5270 */
[----:B------:R-:W-:Y:S02]  /*d4c0*/  FMNMX3.FTZ R12, R135, R31, R28, !PT ;  /* 0x0000001f870c7276 */ /* 0x000fe4000781001c */
[----:B------:R-:W-:Y:S01]  /*d4d0*/  MOV R203, R221 ;  /* 0x000000dd00cb7202 */ /* 0x000fe20000000f00 */
[----:B-1----:R-:W-:Y:S01]  /*d4e0*/  FFMA.FTZ R18, R10, UR5, R138 ;  /* 0x000000050a127c23 */ /* 0x002fe2000801008a */
[----:B------:R-:W-:Y:S01]  /*d4f0*/  FMNMX3.FTZ R12, R12, R29, R30, !PT ;  /* 0x0000001d0c0c7276 */ /* 0x000fe2000781001e */
[----:B------:R-:W-:Y:S01]  /*d500*/  LDSM.16.MT88.4 R136, [R217+0xa000] ;  /* 0x00a00000d988783b */ /* 0x000fe20000004200 */
[----:B------:R-:W-:-:S02]  /*d510*/  MOV R202, R222 ;  /* 0x000000de00ca7202 */ /* 0x000fc40000000f00 */
[----:B------:R-:W-:Y:S02]  /*d520*/  FSEL R18, R18, -INF , !P1 ;  /* 0xff80000012127808 */ /* 0x000fe40004800000 */
[----:B------:R-:W-:Y:S02]  /*d530*/  ISETP.GE.AND P1, PT, R2, R13, PT ;  /* 0x0000000d0200720c */ /* 0x000fe40003f26270 */
[----:B------:R-:W-:Y:S02]  /*d540*/  FMNMX3.FTZ R12, R12, R191, R188, !PT ;  /* 0x000000bf0c0c7276 */ /* 0x000fe400078100bc */
[----:B---3--:R-:W-:Y:S01]  /*d550*/  FSEL R19, R21, -INF , !P4 ;  /* 0xff80000015137808 */ /* 0x008fe20006000000 */
[----:B------:R-:W-:Y:S01]  /*d560*/  FMUL.FTZ R21, R181, UR4 ;  /* 0x00000004b5157c20 */ /* 0x000fe20008410000 */
[----:B------:R-:W-:Y:S02]  /*d570*/  FSEL R187, R20, -INF , !P1 ;  /* 0xff80000014bb7808 */ /* 0x000fe40004800000 */
[----:B------:R-:W-:Y:S01]  /*d580*/  ISETP.GE.AND P4, PT, R5, R13, PT ;  /* 0x0000000d0500720c */ /* 0x000fe20003f86270 */
[----:B------:R2:W-:Y:S01]  /*d590*/  MUFU.TANH R26, R21 ;  /* 0x00000015001a7308 */ /* 0x0005e20000002400 */
[----:B------:R-:W-:-:S02]  /*d5a0*/  FMNMX3.FTZ R20, R143, R32, R17, !PT ;  /* 0x000000208f147276 */ /* 0x000fc40007810011 */
[----:B------:R-:W-:Y:S02]  /*d5b0*/  ISETP.GE.AND P1, PT, R0, R13, PT ;  /* 0x0000000d0000720c */ /* 0x000fe40003f26270 */
[----:B------:R-:W-:Y:S01]  /*d5c0*/  FSEL R190, R22, -INF , !P4 ;  /* 0xff80000016be7808 */ /* 0x000fe20006000000 */
[----:B------:R-:W-:Y:S01]  /*d5d0*/  FMUL.FTZ R22, R182, UR4 ;  /* 0x00000004b6167c20 */ /* 0x000fe20008410000 */
[----:B------:R-:W-:Y:S02]  /*d5e0*/  FMNMX3.FTZ R20, R20, R18, R19, !PT ;  /* 0x0000001214147276 */ /* 0x000fe40007810013 */
[----:B------:R-:W-:Y:S01]  /*d5f0*/  ISETP.GE.AND P4, PT, R4, R15, PT ;  /* 0x0000000f0400720c */ /* 0x000fe20003f86270 */
[----:B------:R1:W-:Y:S01]  /*d600*/  MUFU.TANH R25, R22 ;  /* 0x0000001600197308 */ /* 0x0003e20000002400 */
[----:B------:R-:W-:Y:S02]  /*d610*/  FMNMX3.FTZ R20, R20, R187, R190, !PT ;  /* 0x000000bb14147276 */ /* 0x000fe400078100be */
[----:B------:R-:W-:Y:S01]  /*d620*/  FMNMX3.FTZ R12, R12, R196, R189, !PT ;  /* 0x000000c40c0c7276 */ /* 0x000fe200078100bd */
[----:B--2---:R-:W-:-:S04]  /*d630*/  FFMA.FTZ R21, R6, UR5, R24 ;  /* 0x0000000506157c23 */ /* 0x004fc80008010018 */
[----:B------:R-:W2:Y:S01]  /*d640*/  SHFL.BFLY PT, R23, R12, 0x2, 0x1f ;  /* 0x0c401f000c177f89 */ /* 0x000ea200000e0000 */
[----:B------:R-:W-:Y:S01]  /*d650*/  FSEL R192, R21, -INF , !P1 ;  /* 0xff80000015c07808 */ /* 0x000fe20004800000 */
[----:B------:R-:W-:Y:S01]  /*d660*/  FMUL.FTZ R21, R183, UR4 ;  /* 0x00000004b7157c20 */ /* 0x000fe20008410000 */
[----:B------:R-:W-:Y:S01]  /*d670*/  ISETP.GE.AND P1, PT, R4, R16, PT ;  /* 0x000000100400720c */ /* 0x000fe20003f26270 */
[----:B------:R-:W-:Y:S01]  /*d680*/  LDSM.16.MT88.4 R180, [R224+0xa000] ;  /* 0x00a00000e0b4783b */ /* 0x000fe20000004200 */
        /* <DEDUP_REMOVED lines=16> */
[----:B------:R-:W-:Y:S02]  /*d790*/  FSEL R200, R10, -INF , !P1 ;  /* 0xff8000000ac87808 */ /* 0x000fe40004800000 */
[C---:B------:R-:W-:Y:S02]  /*d7a0*/  ISETP.GE.AND P4, PT, R2.reuse, R15, PT ;  /* 0x0000000f0200720c */ /* 0x040fe40003f86270 */
[----:B------:R-:W-:Y:S01]  /*d7b0*/  ISETP.GE.AND P1, PT, R2, R16, PT ;  /* 0x000000100200720c */ /* 0x000fe20003f26270 */
[----:B------:R-:W-:Y:S01]  /*d7c0*/  FMUL.FTZ R2, R199, UR4 ;  /* 0x00000004c7027c20 */ /* 0x000fe20008410000 */
[----:B---3--:R-:W-:Y:S01]  /*d7d0*/  FMNMX.FTZ R4, R4, R22, !PT ;  /* 0x0000001604047209 */ /* 0x008fe20007810000 */
[C---:B--2---:R-:W-:Y:S01]  /*d7e0*/  FFMA.FTZ R3, R9.reuse, UR5, R193 ;  /* 0x0000000509037c23 */ /* 0x044fe200080100c1 */
[----:B------:R-:W-:Y:S01]  /*d7f0*/  FFMA.FTZ R9, R9, UR5, R195 ;  /* 0x0000000509097c23 */ /* 0x000fe200080100c3 */
[----:B-1----:R-:W-:-:S03]  /*d800*/  FMNMX.FTZ R229, R12, R23, !PT ;  /* 0x000000170ce57209 */ /* 0x002fc60007810000 */
[----:B------:R-:W-:Y:S02]  /*d810*/  FSEL R132, R3, -INF , !P5 ;  /* 0xff80000003847808 */ /* 0x000fe40006800000 */
[----:B------:R1:W2:Y:S01]  /*d820*/  MUFU.TANH R3, R2 ;  /* 0x0000000200037308 */ /* 0x0002a20000002400 */
[----:B------:R-:W-:Y:S02]  /*d830*/  FSEL R199, R9, -INF , !P6 ;  /* 0xff80000009c77808 */ /* 0x000fe40007000000 */
[C---:B------:R-:W-:Y:S02]  /*d840*/  ISETP.GE.AND P5, PT, R5.reuse, R15, PT ;  /* 0x0000000f0500720c */ /* 0x040fe40003fa6270 */
[----:B------:R-:W-:Y:S01]  /*d850*/  ISETP.GE.AND P6, PT, R5, R16, PT ;  /* 0x000000100500720c */ /* 0x000fe20003fc6270 */
[----:B----4-:R-:W-:Y:S01]  /*d860*/  FFMA.FTZ R5, R6, UR5, R21 ;  /* 0x0000000506057c23 */ /* 0x010fe20008010015 */
[C---:B-1----:R-:W-:Y:S01]  /*d870*/  FFMA.FTZ R2, R8.reuse, UR5, R27 ;  /* 0x0000000508027c23 */ /* 0x042fe2000801001b */
[----:B------:R-:W-:Y:S01]  /*d880*/  FFMA.FTZ R8, R8, UR5, R25 ;  /* 0x0000000508087c23 */ /* 0x000fe20008010019 */
[----:B--2---:R-:W-:Y:S01]  /*d890*/  FFMA.FTZ R6, R6, UR5, R3 ;  /* 0x0000000506067c23 */ /* 0x004fe20008010003 */
        /* <DEDUP_REMOVED lines=38> */
[----:B------:R-:W-:Y:S01]  /*db00*/  FADD.FTZ R6, R135, -R6 ;  /* 0x8000000687067221 */ /* 0x000fe20000010000 */
[----:B-1----:R-:W-:Y:S01]  /*db10*/  FMNMX.FTZ R3, R3, R4, !PT ;  /* 0x0000000403037209 */ /* 0x002fe20007810000 */
[----:B------:R-:W-:-:S04]  /*db20*/  FFMA.FTZ R4, R19, UR15, -R10 ;  /* 0x0000000f13047c23 */ /* 0x000fc8000801080a */
[----:B------:R1:W-:Y:S01]  /*db30*/  MUFU.EX2 R193, R18 ;  /* 0x0000001200c17308 */ /* 0x0003e20000000800 */
[----:B------:R-:W-:Y:S01]  /*db40*/  FMUL.FTZ R6, R6, UR15 ;  /* 0x0000000f06067c20 */ /* 0x000fe20008410000 */
[----:B--2---:R-:W-:Y:S01]  /*db50*/  FMNMX.FTZ R2, R2, R5, !PT ;  /* 0x0000000502027209 */ /* 0x004fe20007810000 */
[----:B------:R-:W2:Y:S01]  /*db60*/  SHFL.BFLY PT, R12, R3, 0x1, 0x1f ;  /* 0x0c201f00030c7f89 */ /* 0x000ea200000e0000 */
[----:B------:R-:W-:-:S03]  /*db70*/  FSEL R5, R221, RZ, P1 ;  /* 0x000000ffdd057208 */ /* 0x000fc60000800000 */
[----:B------:R-:W3:Y:S01]  /*db80*/  SHFL.BFLY PT, R7, R2, 0x1, 0x1f ;  /* 0x0c201f0002077f89 */ /* 0x000ee200000e0000 */
[----:B------:R4:W-:Y:S08]  /*db90*/  MUFU.EX2 R194, R4 ;  /* 0x0000000400c27308 */ /* 0x0009f00000000800 */
[----:B------:R-:W-:Y:S01]  /*dba0*/  MUFU.EX2 R201, R31 ;  /* 0x0000001f00c97308 */ /* 0x000fe20000000800 */
[----:B-1----:R-:W-:-:S07]  /*dbb0*/  IADD3 R18, PT, PT, R217, 0xa040, RZ ;  /* 0x0000a040d9127810 */ /* 0x002fce0007ffe0ff */
[----:B------:R-:W1:Y:S01]  /*dbc0*/  MUFU.EX2 R246, R28 ;  /* 0x0000001c00f67308 */ /* 0x000e620000000800 */
[----:B----4-:R-:W-:Y:S01]  /*dbd0*/  FADD.FTZ R4, R143, -R5 ;  /* 0x800000058f047221 */ /* 0x010fe20000010000 */
[----:B--2---:R-:W-:Y:S01]  /*dbe0*/  FMNMX.FTZ R222, R3, R12, !PT ;  /* 0x0000000c03de7209 */ /* 0x004fe20007810000 */
[----:B------:R-:W2:Y:S02]  /*dbf0*/  LDSM.16.MT88.4 R140, [R225+0xa000] ;  /* 0x00a00000e18c783b */ /* 0x000ea40000004200 */
[----:B------:R-:W-:Y:S01]  /*dc00*/  FMUL.FTZ R8, R4, UR15 ;  /* 0x0000000f04087c20 */ /* 0x000fe20008410000 */
[----:B------:R-:W-:Y:S02]  /*dc10*/  IADD3 R4, PT, PT, R217, 0xa000, RZ ;  /* 0x0000a000d9047810 */ /* 0x000fe40007ffe0ff */
[----:B---3--:R-:W-:Y:S01]  /*dc20*/  FMNMX.FTZ R233, R2, R7, !PT ;  /* 0x0000000702e97209 */ /* 0x008fe20007810000 */
        /* <DEDUP_REMOVED lines=8> */
[----:B------:R-:W-:Y:S01]  /*dcb0*/  @P0 IADD3 R18, PT, PT, R4, -0x40, RZ ;  /* 0xffffffc004120810 */ /* 0x000fe20007ffe0ff */
[----:B------:R-:W-:Y:S01]  /*dcc0*/  FADD.FTZ R19, R133, -R2 ;  /* 0x8000000285137221 */ /* 0x000fe20000010000 */
[--C-:B------:R-:W-:Y:S01]  /*dcd0*/  FFMA.FTZ R2, R184, UR15, -R12.reuse ;  /* 0x0000000fb8027c23 */ /* 0x100fe2000801080c */
[----:B------:R-:W-:Y:S01]  /*dce0*/  FADD.FTZ R17, R134, -R3 ;  /* 0x8000000386117221 */ /* 0x000fe20000010000 */
[----:B------:R-:W-:Y:S01]  /*dcf0*/  FFMA.FTZ R3, R11, UR15, -R12 ;  /* 0x0000000f0b037c23 */ /* 0x000fe2000801080c */
[----:B------:R-:W4:Y:S01]  /*dd00*/  LDSM.16.MT88.4 R176, [R18] ;  /* 0x0000000012b0783b */ /* 0x000f220000004200 */
[----:B-1----:R-:W-:Y:S01]  /*dd10*/  F2FP.F16.F32.PACK_AB R4, R246, R201 ;  /* 0x000000c9f604723e */ /* 0x002fe200000000ff */
[----:B------:R1:W-:Y:S01]  /*dd20*/  MUFU.EX2 R244, R2 ;  /* 0x0000000200f47308 */ /* 0x0003e20000000800 */
[----:B------:R-:W-:Y:S01]  /*dd30*/  FMUL.FTZ R17, R17, UR15 ;  /* 0x0000000f11117c20 */ /* 0x000fe20008410000 */
[----:B------:R-:W-:-:S06]  /*dd40*/  F2FP.F16.F32.PACK_AB R7, R194, R193 ;  /* 0x000000c1c207723e */ /* 0x000fcc00000000ff */
[----:B------:R5:W-:Y:S01]  /*dd50*/  MUFU.EX2 R185, R3 ;  /* 0x0000000300b97308 */ /* 0x000be20000000800 */
[----:B---3--:R-:W-:Y:S07]  /*dd60*/  LDSM.16.MT88.4 R28, [R224+0xb000] ;  /* 0x00b00000e01c783b */ /* 0x008fee0000004200 */
[----:B------:R3:W2:Y:S01]  /*dd70*/  MUFU.EX2 R245, R32 ;  /* 0x0000002000f57308 */ /* 0x0006a20000000800 */
[----:B-1----:R-:W-:-:S05]  /*dd80*/  FMUL.FTZ R2, R233, UR15 ;  /* 0x0000000fe9027c20 */ /* 0x002fca0008410000 */
[----:B------:R-:W-:Y:S02]  /*dd90*/  FSEL R11, R2, RZ, P1 ;  /* 0x000000ff020b7208 */ /* 0x000fe40000800000 */
[----:B------:R1:W4:Y:S01]  /*dda0*/  MUFU.EX2 R9, R6 ;  /* 0x0000000600097308 */ /* 0x0003220000000800 */
[----:B-----5:R-:W-:Y:S02]  /*ddb0*/  FFMA.FTZ R3, R197, UR15, -R12 ;  /* 0x0000000fc5037c23 */ /* 0x020fe4000801080c */
[----:B------:R-:W-:Y:S01]  /*ddc0*/  FFMA.FTZ R2, R186, UR15, -R11 ;  /* 0x0000000fba027c23 */ /* 0x000fe2000801080b */
[----:B------:R-:W-:-:S04]  /*ddd0*/  MOV R186, R201 ;  /* 0x000000c900ba7202 */ /* 0x000fc80000000f00 */
[----:B------:R5:W-:Y:S01]  /*dde0*/  MUFU.EX2 R197, R2 ;  /* 0x0000000200c57308 */ /* 0x000be20000000800 */
[----:B---3--:R-:W3:Y:S01]  /*ddf0*/  LDSM.16.MT88.4 R32, [R217+0xb000] ;  /* 0x00b00000d920783b */ /* 0x008ee20000004200 */
[----:B--2---:R-:W-:-:S06]  /*de00*/  F2FP.F16.F32.PACK_AB R5, R195, R245 ;  /* 0x000000f5c305723e */ /* 0x004fcc00000000ff */
        /* <DEDUP_REMOVED lines=8> */
[----:B------:R-:W1:Y:S01]  /*de90*/  MUFU.EX2 R8, R8 ;  /* 0x0000000800087308 */ /* 0x000e620000000800 */
[--C-:B-----5:R-:W-:Y:S01]  /*dea0*/  FFMA.FTZ R2, R20, UR15, -R11.reuse ;  /* 0x0000000f14027c23 */ /* 0x120fe2000801080b */
[-C--:B------:R-:W-:Y:S01]  /*deb0*/  FMUL.FTZ R168, R168, R9.reuse ;  /* 0x00000009a8a87220 */ /* 0x080fe20000410000 */
[----:B------:R-:W4:Y:S01]  /*dec0*/  LDSM.16.MT88.4 R20, [R18+0x1000] ;  /* 0x001000001214783b */ /* 0x000f220000004200 */
[-C--:B------:R-:W-:Y:S01]  /*ded0*/  FMUL.FTZ R169, R169, R9.reuse ;  /* 0x00000009a9a97220 */ /* 0x080fe20000410000 */
[-C--:B------:R-:W-:Y:S01]  /*dee0*/  FMUL.FTZ R40, R40, R9.reuse ;  /* 0x0000000928287220 */ /* 0x080fe20000410000 */
[-C--:B------:R-:W-:Y:S01]  /*def0*/  FMUL.FTZ R41, R41, R9.reuse ;  /* 0x0000000929297220 */ /* 0x080fe20000410000 */
[-C--:B------:R-:W-:Y:S01]  /*df00*/  FMUL.FTZ R44, R44, R9.reuse ;  /* 0x000000092c2c7220 */ /* 0x080fe20000410000 */
[----:B------:R5:W-:Y:S01]  /*df10*/  MUFU.EX2 R134, R2 ;  /* 0x0000000200867308 */ /* 0x000be20000000800 */
[----:B--2---:R-:W-:Y:S01]  /*df20*/  FFMA.FTZ R3, R132, UR15, -R12 ;  /* 0x0000000f84037c23 */ /* 0x004fe2000801080c */
[-C--:B------:R-:W-:Y:S01]  /*df30*/  FMUL.FTZ R45, R45, R9.reuse ;  /* 0x000000092d2d7220 */ /* 0x080fe20000410000 */
[-C--:B------:R-:W-:Y:S01]  /*df40*/  FMUL.FTZ R56, R56, R9.reuse ;  /* 0x0000000938387220 */ /* 0x080fe20000410000 */
[-C--:B------:R-:W-:Y:S01]  /*df50*/  FMUL.FTZ R57, R57, R9.reuse ;  /* 0x0000000939397220 */ /* 0x080fe20000410000 */
[-C--:B------:R-:W-:Y:S01]  /*df60*/  FMUL.FTZ R60, R60, R9.reuse ;  /* 0x000000093c3c7220 */ /* 0x080fe20000410000 */
[-C--:B------:R-:W-:Y:S01]  /*df70*/  FMUL.FTZ R61, R61, R9.reuse ;  /* 0x000000093d3d7220 */ /* 0x080fe20000410000 */
[-C--:B------:R-:W-:Y:S01]  /*df80*/  FMUL.FTZ R72, R72, R9.reuse ;  /* 0x0000000948487220 */ /* 0x080fe20000410000 */
        /* <DEDUP_REMOVED lines=9> */
[----:B-----5:R-:W-:Y:S01]  /*e020*/  FMUL.FTZ R2, R19, UR15 ;  /* 0x0000000f13027c20 */ /* 0x020fe20008410000 */
[-C--:B------:R-:W-:Y:S01]  /*e030*/  FMUL.FTZ R42, R42, R8.reuse ;  /* 0x000000082a2a7220 */ /* 0x080fe20000410000 */
[-C--:B------:R-:W-:Y:S01]  /*e040*/  FMUL.FTZ R43, R43, R8.reuse ;  /* 0x000000082b2b7220 */ /* 0x080fe20000410000 */
[-C--:B------:R-:W-:Y:S01]  /*e050*/  FMUL.FTZ R46, R46, R8.reuse ;  /* 0x000000082e2e7220 */ /* 0x080fe20000410000 */
[-C--:B------:R-:W-:Y:S01]  /*e060*/  FMUL.FTZ R47, R47, R8.reuse ;  /* 0x000000082f2f7220 */ /* 0x080fe20000410000 */
[-C--:B------:R-:W-:Y:S01]  /*e070*/  FMUL.FTZ R58, R58, R8.reuse ;  /* 0x000000083a3a7220 */ /* 0x080fe20000410000 */
[----:B------:R-:W-:Y:S01]  /*e080*/  MUFU.EX2 R2, R2 ;  /* 0x0000000200027308 */ /* 0x000fe20000000800 */
[-C--:B------:R-:W-:Y:S01]  /*e090*/  FMUL.FTZ R59, R59, R8.reuse ;  /* 0x000000083b3b7220 */ /* 0x080fe20000410000 */
[--C-:B--2---:R-:W-:Y:S01]  /*e0a0*/  FFMA.FTZ R3, R200, UR15, -R11.reuse ;  /* 0x0000000fc8037c23 */ /* 0x104fe2000801080b */
        /* <DEDUP_REMOVED lines=33> */
[----:B------:R-:W-:Y:S01]  /*e2c0*/  FMUL.FTZ R125, R125, R9 ;  /* 0x000000097d7d7220 */ /* 0x000fe20000410000 */
[----:B------:R1:W5:Y:S01]  /*e2d0*/  MUFU.EX2 R132, R17 ;  /* 0x0000001100847308 */ /* 0x0003620000000800 */
        /* <DEDUP_REMOVED lines=16> */
[--C-:B-1----:R-:W-:Y:S01]  /*e3e0*/  FFMA.FTZ R17, R191, UR15, -R0.reuse ;  /* 0x0000000fbf117c23 */ /* 0x102fe20008010800 */
[----:B------:R-:W-:Y:S01]  /*e3f0*/  MOV R191, R186 ;  /* 0x000000ba00bf7202 */ /* 0x000fe20000000f00 */
[C---:B------:R-:W-:Y:S01]  /*e400*/  HMMA.16816.F32 R164, R4.reuse, R140, R164 ;  /* 0x0000008c04a4723c */ /* 0x040fe200000018a4 */
[-C--:B------:R-:W-:Y:S01]  /*e410*/  FMUL.FTZ R156, R156, R3.reuse ;  /* 0x000000039c9c7220 */ /* 0x080fe20000410000 */
[----:B------:R1:W-:Y:S01]  /*e420*/  MUFU.EX2 R186, R17 ;  /* 0x0000001100ba7308 */ /* 0x0003e20000000800 */
        /* <DEDUP_REMOVED lines=15> */
[-C--:B------:R-:W-:Y:S01]  /*e520*/  FMUL.FTZ R37, R37, R3.reuse ;  /* 0x0000000325257220 */ /* 0x080fe20000410000 */
[----:B-1----:R-:W-:Y:S01]  /*e530*/  FFMA.FTZ R17, R188, UR15, -R0 ;  /* 0x0000000fbc117c23 */ /* 0x002fe20008010800 */
        /* <DEDUP_REMOVED lines=46> */
[C---:B----4-:R-:W-:Y:S08]  /*e820*/  HMMA.16816.F32 R104, R4.reuse, R20, R104 ;  /* 0x000000140468723c */ /* 0x050ff00000001868 */
[C---:B------:R-:W-:Y:S08]  /*e830*/  HMMA.16816.F32 R108, R4.reuse, R22, R108 ;  /* 0x00000016046c723c */ /* 0x040ff0000000186c */
[C---:B------:R-:W-:Y:S08]  /*e840*/  HMMA.16816.F32 R120, R4.reuse, R28, R120 ;  /* 0x0000001c0478723c */ /* 0x040ff00000001878 */
[----:B------:R-:W-:Y:S01]  /*e850*/  HMMA.16816.F32 R212, R4, R30, R124 ;  /* 0x0000001e04d4723c */ /* 0x000fe2000000187c */
[----:B------:R-:W-:-:S02]  /*e860*/  F2FP.F16.F32.PACK_AB R4, R185, R244 ;  /* 0x000000f4b904723e */ /* 0x000fc400000000ff */
[----:B------:R-:W-:Y:S02]  /*e870*/  F2FP.F16.F32.PACK_AB R5, R134, R197 ;  /* 0x000000c58605723e */ /* 0x000fe400000000ff */
[----:B------:R-:W-:Y:S02]  /*e880*/  F2FP.F16.F32.PACK_AB R6, R135, R184 ;  /* 0x000000b88706723e */ /* 0x000fe400000000ff */
[----:B-----5:R-:W-:Y:S02]  /*e890*/  F2FP.F16.F32.PACK_AB R7, R132, R133 ;  /* 0x000000858407723e */ /* 0x020fe400000000ff */
        /* <DEDUP_REMOVED lines=185> */
[----:B------:R-:W4:Y:S04]  /*f430*/  LDSM.16.M88.4 R8, [R216] ;  /* 0x00000000d808783b */ /* 0x000f280000000200 */
[----:B------:R-:W-:Y:S01]  /*f440*/  LDSM.16.M88.4 R136, [R248+0x8000] ;  /* 0x00800000f888783b */ /* 0x000fe20000000200 */
[----:B--2---:R-:W-:-:S03]  /*f450*/  VIADD R2, R0, 0xffffff61 ;  /* 0xffffff6100027836 */ /* 0x004fc60000000000 */
[----:B------:R-:W2:Y:S01]  /*f460*/  LDSM.16.M88.4 R24, [R234+0x2000] ;  /* 0x00200000ea18783b */ /* 0x000ea20000000200 */
[----:B------:R-:W-:-:S03]  /*f470*/  IADD3 R3, PT, PT, R0, -0xa0, RZ ;  /* 0xffffff6000037810 */ /* 0x000fc60007ffe0ff */
[----:B------:R-:W5:Y:S01]  /*f480*/  LDSM.16.M88.4 R176, [R248+0x8800] ;  /* 0x00880000f8b0783b */ /* 0x000f620000000200 */
[----:B------:R-:W-:Y:S02]  /*f490*/  I2FP.F32.U32 R19, R2 ;  /* 0x0000000200137245 */ /* 0x000fe40000201000 */
[-C--:B------:R-:W-:Y:S01]  /*f4a0*/  ISETP.GE.AND P6, PT, R3, R14.reuse, PT ;  /* 0x0000000e0300720c */ /* 0x080fe20003fc6270 */
[----:B------:R-:W5:Y:S01]  /*f4b0*/  LDSM.16.M88.4 R32, [R234] ;  /* 0x00000000ea20783b */ /* 0x000f620000000200 */
[----:B------:R-:W-:-:S03]  /*f4c0*/  ISETP.GE.AND P5, PT, R2, R14, PT ;  /* 0x0000000e0200720c */ /* 0x000fc60003fa6270 */
[----:B------:R-:W-:Y:S04]  /*f4d0*/  LDSM.16.M88.4 R28, [R235+0x2000] ;  /* 0x00200000eb1c783b */ /* 0x000fe80000000200 */
[----:B------:R-:W5:Y:S04]  /*f4e0*/  LDSM.16.M88.4 R184, [R249+0x8800] ;  /* 0x00880000f9b8783b */ /* 0x000f680000000200 */
[----:B------:R-:W5:Y:S01]  /*f4f0*/  LDSM.16.M88.4 R180, [R249+0x8000] ;  /* 0x00800000f9b4783b */ /* 0x000f620000000200 */
[C---:B-1----:R-:W-:Y:S03]  /*f500*/  HMMA.16816.F32 R192, R4.reuse, R20, RZ ;  /* 0x0000001404c0723c */ /* 0x042fe600000018ff */
[----:B------:R-:W0:Y:S05]  /*f510*/  LDGDEPBAR ;  /* 0x00000000000079af */ /* 0x000e2a0000000000 */
[C---:B------:R-:W-:Y:S08]  /*f520*/  HMMA.16816.F32 R188, R4.reuse, R22, RZ ;  /* 0x0000001604bc723c */ /* 0x040ff000000018ff */
[C---:B---3--:R-:W-:Y:S08]  /*f530*/  HMMA.16816.F32 R140, R4.reuse, R132, RZ ;  /* 0x00000084048c723c */ /* 0x048ff000000018ff */
[----:B------:R-:W-:Y:S08]  /*f540*/  HMMA.16816.F32 R4, R4, R134, RZ ;  /* 0x000000860404723c */ /* 0x000ff000000018ff */
[C---:B----4-:R-:W-:Y:S08]  /*f550*/  HMMA.16816.F32 R196, R8.reuse, R20, RZ ;  /* 0x0000001408c4723c */ /* 0x050ff000000018ff */
[C---:B------:R-:W-:Y:S01]  /*f560*/  HMMA.16816.F32 R240, R8.reuse, R22, RZ ;  /* 0x0000001608f0723c */ /* 0x040fe200000018ff */
[----:B------:R-:W1:Y:S07]  /*f570*/  LDSM.16.M88.4 R20, [R235] ;  /* 0x00000000eb14783b */ /* 0x000e6e0000000200 */
[C---:B------:R-:W-:Y:S08]  /*f580*/  HMMA.16816.F32 R200, R8.reuse, R132, RZ ;  /* 0x0000008408c8723c */ /* 0x040ff000000018ff */
[----:B------:R-:W-:Y:S01]  /*f590*/  HMMA.16816.F32 R236, R8, R134, RZ ;  /* 0x0000008608ec723c */ /* 0x000fe200000018ff */
[----:B------:R-:W-:Y:S07]  /*f5a0*/  LDSM.16.M88.4 R8, [R220] ;  /* 0x00000000dc08783b */ /* 0x000fee0000000200 */
[C---:B--2---:R-:W-:Y:S08]  /*f5b0*/  HMMA.16816.F32 R212, R24.reuse, R136, R192 ;  /* 0x0000008818d4723c */ /* 0x044ff000000018c0 */
[C---:B-----5:R-:W-:Y:S01]  /*f5c0*/  HMMA.16816.F32 R208, R24.reuse, R176, R140 ;  /* 0x000000b018d0723c */ /* 0x060fe2000000188c */
[----:B------:R-:W-:Y:S07]  /*f5d0*/  LDSM.16.M88.4 R140, [R219+0x8000] ;  /* 0x00800000db8c783b */ /* 0x000fee0000000200 */
[C---:B------:R-:W-:Y:S08]  /*f5e0*/  HMMA.16816.F32 R204, R24.reuse, R138, R188 ;  /* 0x0000008a18cc723c */ /* 0x040ff000000018bc */
[----:B------:R-:W-:Y:S01]  /*f5f0*/  HMMA.16816.F32 R24, R24, R178, R4 ;  /* 0x000000b21818723c */ /* 0x000fe20000001804 */
[----:B------:R-:W2:Y:S07]  /*f600*/  LDSM.16.M88.4 R4, [R220+0x2000] ;  /* 0x00200000dc04783b */ /* 0x000eae0000000200 */
[C---:B------:R-:W-:Y:S08]  /*f610*/  HMMA.16816.F32 R132, R32.reuse, R136, R196 ;  /* 0x000000882084723c */ /* 0x040ff000000018c4 */
[C---:B------:R-:W-:Y:S08]  /*f620*/  HMMA.16816.F32 R196, R32.reuse, R176, R200 ;  /* 0x000000b020c4723c */ /* 0x040ff000000018c8 */
[C---:B------:R-:W-:Y:S08]  /*f630*/  HMMA.16816.F32 R176, R32.reuse, R178, R236 ;  /* 0x000000b220b0723c */ /* 0x040ff000000018ec */
[----:B------:R-:W-:Y:S01]  /*f640*/  HMMA.16816.F32 R192, R32, R138, R240 ;  /* 0x0000008a20c0723c */ /* 0x000fe200000018f0 */
[----:B------:R-:W-:Y:S07]  /*f650*/  LDSM.16.M88.4 R136, [R218+UR6+0x9000] ;  /* 0x00900006da88783b */ /* 0x000fee0008000200 */
[C---:B------:R-:W-:Y:S01]  /*f660*/  HMMA.16816.F32 R236, R28.reuse, R186, R24 ;  /* 0x000000ba1cec723c */ /* 0x040fe20000001818 */
[----:B------:R-:W3:Y:S07]  /*f670*/  LDSM.16.M88.4 R24, [R219+0x8800] ;  /* 0x00880000db18783b */ /* 0x000eee0000000200 */
[-C--:B------:R-:W-:Y:S08]  /*f680*/  HMMA.16816.F32 R188, R28, R180.reuse, R212 ;  /* 0x000000b41cbc723c */ /* 0x080ff000000018d4 */
[----:B-1----:R-:W-:Y:S01]  /*f690*/  HMMA.16816.F32 R32, R20, R180, R132 ;  /* 0x000000b41420723c */ /* 0x002fe20000001884 */
[----:B------:R-:W1:Y:S07]  /*f6a0*/  LDSM.16.M88.4 R132, [R216+0x4000] ;  /* 0x00400000d884783b */ /* 0x000e6e0000000200 */
[C---:B------:R-:W-:Y:S08]  /*f6b0*/  HMMA.16816.F32 R240, R28.reuse, R184, R208 ;  /* 0x000000b81cf0723c */ /* 0x040ff000000018d0 */
[-C--:B------:R-:W-:Y:S01]  /*f6c0*/  HMMA.16816.F32 R204, R28, R182.reuse, R204 ;  /* 0x000000b61ccc723c */ /* 0x080fe200000018cc */
[----:B------:R-:W4:Y:S07]  /*f6d0*/  LDSM.16.M88.4 R28, [R216+0x6000] ;  /* 0x00600000d81c783b */ /* 0x000f2e0000000200 */
[C---:B------:R-:W-:Y:S01]  /*f6e0*/  HMMA.16816.F32 R200, R20.reuse, R182, R192 ;  /* 0x000000b614c8723c */ /* 0x040fe200000018c0 */
[----:B------:R-:W5:Y:S07]  /*f6f0*/  LDSM.16.M88.4 R180, [R218+UR6+0x9800] ;  /* 0x00980006dab4783b */ /* 0x000f6e0008000200 */
[----:B------:R-:W-:Y:S08]  /*f700*/  HMMA.16816.F32 R196, R20, R184, R196 ;  /* 0x000000b814c4723c */ /* 0x000ff000000018c4 */
[----:B--2---:R-:W-:Y:S08]  /*f710*/  HMMA.16816.F32 R212, R4, R140, R188 ;  /* 0x0000008c04d4723c */ /* 0x004ff000000018bc */
[----:B------:R-:W-:Y:S01]  /*f720*/  HMMA.16816.F32 R20, R20, R186, R176 ;  /* 0x000000ba1414723c */ /* 0x000fe200000018b0 */
[----:B------:R-:W-:Y:S04]  /*f730*/  LDSM.16.M88.4 R184, [R248+0x9000] ;  /* 0x00900000f8b8783b */ /* 0x000fe80000000200 */
[----:B------:R-:W-:Y:S03]  /*f740*/  LDSM.16.M88.4 R176, [R249+0x9000] ;  /* 0x00900000f9b0783b */ /* 0x000fe60000000200 */
[----:B------:R-:W-:Y:S01]  /*f750*/  HMMA.16816.F32 R188, R8, R140, R32 ;  /* 0x0000008c08bc723c */ /* 0x000fe20000001820 */
[----:B------:R-:W2:Y:S07]  /*f760*/  LDSM.16.M88.4 R32, [R234+0x4000] ;  /* 0x00400000ea20783b */ /* 0x000eae0000000200 */
[-C--:B------:R-:W-:Y:S08]  /*f770*/  HMMA.16816.F32 R208, R4, R142.reuse, R204 ;  /* 0x0000008e04d0723c */ /* 0x080ff000000018cc */
[----:B------:R-:W-:Y:S08]  /*f780*/  HMMA.16816.F32 R140, R8, R142, R200 ;  /* 0x0000008e088c723c */ /* 0x000ff000000018c8 */
[----:B---3--:R-:W-:Y:S08]  /*f790*/  HMMA.16816.F32 R192, R4, R26, R236 ;  /* 0x0000001a04c0723c */ /* 0x008ff000000018ec */
[-C--:B------:R-:W-:Y:S08]  /*f7a0*/  HMMA.16816.F32 R200, R8, R24.reuse, R196 ;  /* 0x0000001808c8723c */ /* 0x080ff000000018c4 */
[----:B------:R-:W-:Y:S08]  /*f7b0*/  HMMA.16816.F32 R204, R4, R24, R240 ;  /* 0x0000001804cc723c */ /* 0x000ff000000018f0 */
[----:B------:R-:W-:Y:S01]  /*f7c0*/  HMMA.16816.F32 R196, R8, R26, R20 ;  /* 0x0000001a08c4723c */ /* 0x000fe20000001814 */
[----:B------:R-:W3:Y:S04]  /*f7d0*/  LDSM.16.M88.4 R20, [R235+0x4000] ;  /* 0x00400000eb14783b */ /* 0x000ee80000000200 */
[----:B------:R-:W3:Y:S03]  /*f7e0*/  LDSM.16.M88.4 R24, [R234+0x6000] ;  /* 0x00600000ea18783b */ /* 0x000ee60000000200 */
[-C--:B-1----:R-:W-:Y:S01]  /*f7f0*/  HMMA.16816.F32 R4, R132, R136.reuse, R188 ;  /* 0x000000888404723c */ /* 0x082fe200000018bc */
[----:B------:R-:W-:Y:S07]  /*f800*/  LDSM.16.M88.4 R8, [R235+0x6000] ;  /* 0x00600000eb08783b */ /* 0x000fee0000000200 */
[C---:B----4-:R-:W-:Y:S08]  /*f810*/  HMMA.16816.F32 R188, R28.reuse, R136, R212 ;  /* 0x000000881cbc723c */ /* 0x050ff000000018d4 */
[C---:B-----5:R-:W-:Y:S08]  /*f820*/  HMMA.16816.F32 R212, R28.reuse, R182, R192 ;  /* 0x000000b61cd4723c */ /* 0x060ff000000018c0 */
[C---:B------:R-:W-:Y:S08]  /*f830*/  HMMA.16816.F32 R208, R28.reuse, R138, R208 ;  /* 0x0000008a1cd0723c */ /* 0x040ff000000018d0 */
[----:B------:R-:W-:Y:S01]  /*f840*/  HMMA.16816.F32 R236, R28, R180, R204 ;  /* 0x000000b41cec723c */ /* 0x000fe200000018cc */
[----:B------:R-:W-:Y:S07]  /*f850*/  LDSM.16.M88.4 R28, [R220+0x4000] ;  /* 0x00400000dc1c783b */ /* 0x000fee0000000200 */
[----:B------:R-:W-:Y:S01]  /*f860*/  HMMA.16816.F32 R192, R132, R138, R140 ;  /* 0x0000008a84c0723c */ /* 0x000fe2000000188c */
[----:B------:R-:W1:Y:S07]  /*f870*/  LDSM.16.M88.4 R140, [R219+0x9000] ;  /* 0x00900000db8c783b */ /* 0x000e6e0000000200 */
[----:B--2---:R-:W-:Y:S01]  /*f880*/  HMMA.16816.F32 R136, R32, R184, R4 ;  /* 0x000000b82088723c */ /* 0x004fe20000001804 */
[----:B------:R-:W-:Y:S07]  /*f890*/  LDSM.16.M88.4 R4, [R220+0x6000] ;  /* 0x00600000dc04783b */ /* 0x000fee0000000200 */
[C---:B------:R-:W-:Y:S08]  /*f8a0*/  HMMA.16816.F32 R240, R132.reuse, R180, R200 ;  /* 0x000000b484f0723c */ /* 0x040ff000000018c8 */
[----:B------:R-:W-:Y:S01]  /*f8b0*/  HMMA.16816.F32 R204, R132, R182, R196 ;  /* 0x000000b684cc723c */ /* 0x000fe200000018c4 */
[----:B------:R-:W2:Y:S07]  /*f8c0*/  LDSM.16.M88.4 R132, [R248+0x9800] ;  /* 0x00980000f884783b */ /* 0x000eae0000000200 */
[----:B---3--:R-:W-:Y:S08]  /*f8d0*/  HMMA.16816.F32 R136, R20, R176, R136 ;  /* 0x000000b01488723c */ /* 0x008ff00000001888 */
[C---:B------:R-:W-:Y:S08]  /*f8e0*/  HMMA.16816.F32 R180, R24.reuse, R184, R188 ;  /* 0x000000b818b4723c */ /* 0x040ff000000018bc */
[----:B------:R-:W-:Y:S08]  /*f8f0*/  HMMA.16816.F32 R188, R24, R186, R208 ;  /* 0x000000ba18bc723c */ /* 0x000ff000000018d0 */
[----:B-1----:R-:W-:Y:S08]  /*f900*/  HMMA.16816.F32 R136, R28, R140, R136 ;  /* 0x0000008c1c88723c */ /* 0x002ff00000001888 */
[----:B------:R-:W-:Y:S08]  /*f910*/  HMMA.16816.F32 R184, R32, R186, R192 ;  /* 0x000000ba20b8723c */ /* 0x000ff000000018c0 */
[C---:B--2---:R-:W-:Y:S03]  /*f920*/  HMMA.16816.F32 R200, R24.reuse, R132, R236 ;  /* 0x0000008418c8723c */ /* 0x044fe600000018ec */
[----:B------:R-:W-:Y:S01]  /*f930*/  FMUL.FTZ R136, R136, UR4 ;  /* 0x0000000488887c20 */ /* 0x000fe20008410000 */
[----:B------:R-:W-:Y:S01]  /*f940*/  FMUL.FTZ R137, R137, UR4 ;  /* 0x0000000489897c20 */ /* 0x000fe20008410000 */
[----:B------:R-:W-:Y:S01]  /*f950*/  FMUL.FTZ R138, R138, UR4 ;  /* 0x000000048a8a7c20 */ /* 0x000fe20008410000 */
[----:B------:R-:W-:Y:S01]  /*f960*/  FMUL.FTZ R139, R139, UR4 ;  /* 0x000000048b8b7c20 */ /* 0x000fe20008410000 */
[----:B------:R-:W-:Y:S01]  /*f970*/  MUFU.TANH R209, R136 ;  /* 0x0000008800d17308 */ /* 0x000fe20000002400 */
[----:B------:R-:W-:Y:S01]  /*f980*/  HMMA.16816.F32 R196, R24, R134, R212 ;  /* 0x0000008618c4723c */ /* 0x000fe200000018d4 */
[----:B------:R-:W1:Y:S06]  /*f990*/  LDSM.16.M88.4 R24, [R249+0x9800] ;  /* 0x00980000f918783b */ /* 0x000e6c0000000200 */
[----:B------:R-:W-:Y:S01]  /*f9a0*/  MUFU.TANH R208, R137 ;  /* 0x0000008900d07308 */ /* 0x000fe20000002400 */
[----:B------:R-:W-:Y:S07]  /*f9b0*/  HMMA.16816.F32 R180, R8, R176, R180 ;  /* 0x000000b008b4723c */ /* 0x000fee00000018b4 */
[----:B------:R-:W-:Y:S01]  /*f9c0*/  MUFU.TANH R211, R138 ;  /* 0x0000008a00d37308 */ /* 0x000fe20000002400 */
[-C--:B------:R-:W-:Y:S07]  /*f9d0*/  HMMA.16816.F32 R184, R20, R178.reuse, R184 ;  /* 0x000000b214b8723c */ /* 0x080fee00000018b8 */
[----:B------:R2:W-:Y:S01]  /*f9e0*/  MUFU.TANH R210, R139 ;  /* 0x0000008b00d27308 */ /* 0x0005e20000002400 */
[----:B------:R-:W-:Y:S08]  /*f9f0*/  HMMA.16816.F32 R176, R8, R178, R188 ;  /* 0x000000b208b0723c */ /* 0x000ff000000018bc */
[----:B------:R-:W-:Y:S01]  /*fa00*/  HMMA.16816.F32 R192, R4, R140, R180 ;  /* 0x0000008c04c0723c */ /* 0x000fe200000018b4 */
[----:B--2---:R-:W2:Y:S07]  /*fa10*/  LDSM.16.M88.4 R136, [R219+0x9800] ;  /* 0x00980000db88783b */ /* 0x004eae0000000200 */
[----:B------:R-:W-:Y:S01]  /*fa20*/  HMMA.16816.F32 R180, R32, R132, R240 ;  /* 0x0000008420b4723c */ /* 0x000fe200000018f0 */
[----:B------:R-:W-:-:S07]  /*fa30*/  DEPBAR.LE SB0, 0x0 ;  /* 0x000080000000791a */ /* 0x000fce0000000000 */
[----:B------:R-:W-:Y:S03]  /*fa40*/  HMMA.16816.F32 R188, R32, R134, R204 ;  /* 0x0000008620bc723c */ /* 0x000fe600000018cc */
[----:B------:R-:W-:Y:S01]  /*fa50*/  FMUL.FTZ R192, R192, UR4 ;  /* 0x00000004c0c07c20 */ /* 0x000fe20008410000 */
[----:B------:R-:W-:-:S03]  /*fa60*/  FMUL.FTZ R193, R193, UR4 ;  /* 0x00000004c1c17c20 */ /* 0x000fc60008410000 */
[----:B------:R3:W-:Y:S01]  /*fa70*/  MUFU.TANH R18, R192 ;  /* 0x000000c000127308 */ /* 0x0007e20000002400 */
[C---:B-1----:R-:W-:Y:S07]  /*fa80*/  HMMA.16816.F32 R132, R8.reuse, R24, R200 ;  /* 0x000000180884723c */ /* 0x042fee00000018c8 */
[----:B------:R1:W4:Y:S01]  /*fa90*/  MUFU.TANH R17, R193 ;  /* 0x000000c100117308 */ /* 0x0003220000002400 */
[----:B------:R-:W-:Y:S01]  /*faa0*/  HMMA.16816.F32 R8, R8, R26, R196 ;  /* 0x0000001a0808723c */ /* 0x000fe200000018c4 */
[----:B---3--:R-:W-:-:S07]  /*fab0*/  FMUL.FTZ R192, R194, UR4 ;  /* 0x00000004c2c07c20 */ /* 0x008fce0008410000 */
[----:B------:R-:W-:Y:S01]  /*fac0*/  HMMA.16816.F32 R184, R28, R142, R184 ;  /* 0x0000008e1cb8723c */ /* 0x000fe200000018b8 */
[----:B------:R-:W-:Y:S01]  /*fad0*/  MUFU.TANH R192, R192 ;  /* 0x000000c000c07308 */ /* 0x000fe20000002400 */
[----:B-1----:R-:W-:-:S06]  /*fae0*/  FMUL.FTZ R193, R195, UR4 ;  /* 0x00000004c3c17c20 */ /* 0x002fcc0008410000 */
[C---:B------:R-:W-:Y:S01]  /*faf0*/  HMMA.16816.F32 R140, R4.reuse, R142, R176 ;  /* 0x0000008e048c723c */ /* 0x040fe200000018b0 */
[----:B------:R-:W-:Y:S07]  /*fb00*/  MUFU.TANH R193, R193 ;  /* 0x000000c100c17308 */ /* 0x000fee0000002400 */
[----:B--2---:R-:W-:Y:S03]  /*fb10*/  HMMA.16816.F32 R132, R4, R136, R132 ;  /* 0x000000880484723c */ /* 0x004fe60000001884 */
[----:B------:R-:W-:Y:S01]  /*fb20*/  FMUL.FTZ R184, R184, UR4 ;  /* 0x00000004b8b87c20 */ /* 0x000fe20008410000 */
[----:B------:R-:W-:Y:S01]  /*fb30*/  FMUL.FTZ R185, R185, UR4 ;  /* 0x00000004b9b97c20 */ /* 0x000fe20008410000 */
[----:B------:R-:W-:Y:S01]  /*fb40*/  FMUL.FTZ R186, R186, UR4 ;  /* 0x00000004baba7c20 */ /* 0x000fe20008410000 */
[----:B------:R-:W-:-:S02]  /*fb50*/  FMUL.FTZ R187, R187, UR4 ;  /* 0x00000004bbbb7c20 */ /* 0x000fc40008410000 */
[----:B------:R-:W-:Y:S01]  /*fb60*/  HMMA.16816.F32 R176, R4, R138, R8 ;  /* 0x0000008a04b0723c */ /* 0x000fe20000001808 */
[C---:B------:R-:W-:Y:S01]  /*fb70*/  VIADD R9, R0.reuse, 0xffffff78 ;  /* 0xffffff7800097836 */ /* 0x040fe20000000000 */
[----:B------:R-:W-:Y:S01]  /*fb80*/  IADD3 R4, PT, PT, R0, -0x98, RZ ;  /* 0xffffff6800047810 */ /* 0x000fe20007ffe0ff */
[----:B------:R-:W-:Y:S01]  /*fb90*/  FMUL.FTZ R141, R141, UR4 ;  /* 0x000000048d8d7c20 */ /* 0x000fe20008410000 */
[----:B------:R-:W-:Y:S01]  /*fba0*/  FMUL.FTZ R140, R140, UR4 ;  /* 0x000000048c8c7c20 */ /* 0x000fe20008410000 */
[C---:B------:R-:W-:Y:S01]  /*fbb0*/  VIADD R5, R0.reuse, 0xffffff69 ;  /* 0xffffff6900057836 */ /* 0x040fe20000000000 */
[C---:B------:R-:W-:Y:S01]  /*fbc0*/  IADD3 R8, PT, PT, R0.reuse, -0x90, RZ ;  /* 0xffffff7000087810 */ /* 0x040fe20007ffe0ff */
[----:B------:R1:W2:Y:S01]  /*fbd0*/  MUFU.TANH R194, R141 ;  /* 0x0000008d00c27308 */ /* 0x0002a20000002400 */
[C---:B------:R-:W-:Y:S01]  /*fbe0*/  HMMA.16816.F32 R32, R20.reuse, R24, R180 ;  /* 0x000000181420723c */ /* 0x040fe200000018b4 */
[C---:B------:R-:W-:Y:S01]  /*fbf0*/  VIADD R7, R0.reuse, 0xffffff71 ;  /* 0xffffff7100077836 */ /* 0x040fe20000000000 */
[----:B------:R-:W-:Y:S01]  /*fc00*/  IADD3 R6, PT, PT, R0, -0x87, RZ ;  /* 0xffffff7900067810 */ /* 0x000fe20007ffe0ff */
[----:B------:R-:W-:Y:S01]  /*fc10*/  FMUL.FTZ R132, R132, UR4 ;  /* 0x0000000484847c20 */ /* 0x000fe20008410000 */
[----:B------:R-:W-:Y:S01]  /*fc20*/  I2FP.F32.U32 R0, R3 ;  /* 0x0000000300007245 */ /* 0x000fe20000201000 */
[----:B------:R-:W-:Y:S01]  /*fc30*/  FMUL.FTZ R133, R133, UR4 ;  /* 0x0000000485857c20 */ /* 0x000fe20008410000 */
[----:B----4-:R-:W-:Y:S01]  /*fc40*/  FFMA.FTZ R11, R19, UR5, R17 ;  /* 0x00000005130b7c23 */ /* 0x010fe20008010011 */
[----:B------:R-:W3:Y:S01]  /*fc50*/  MUFU.TANH R12, R140 ;  /* 0x0000008c000c7308 */ /* 0x000ee20000002400 */
[----:B------:R-:W-:Y:S01]  /*fc60*/  HMMA.16816.F32 R20, R20, R26, R188 ;  /* 0x0000001a1414723c */ /* 0x000fe200000018bc */
[----:B------:R-:W-:Y:S01]  /*fc70*/  FFMA.FTZ R10, R0, UR5, R18 ;  /* 0x00000005000a7c23 */ /* 0x000fe20008010012 */
[----:B------:R-:W-:Y:S01]  /*fc80*/  I2FP.F32.U32 R17, R5 ;  /* 0x0000000500117245 */ /* 0x000fe20000201000 */
[----:B------:R-:W-:Y:S01]  /*fc90*/  FMUL.FTZ R177, R177, UR4 ;  /* 0x00000004b1b17c20 */ /* 0x000fe20008410000 */
[----:B------:R-:W-:Y:S01]  /*fca0*/  FMUL.FTZ R176, R176, UR4 ;  /* 0x00000004b0b07c20 */ /* 0x000fe20008410000 */
[----:B------:R-:W-:Y:S01]  /*fcb0*/  I2FP.F32.U32 R18, R4 ;  /* 0x0000000400127245 */ /* 0x000fe20000201000 */
[----:B------:R-:W-:Y:S01]  /*fcc0*/  FMUL.FTZ R134, R134, UR4 ;  /* 0x0000000486867c20 */ /* 0x000fe20008410000 */
[----:B------:R4:W5:Y:S01]  /*fcd0*/  MUFU.TANH R26, R132 ;  /* 0x00000084001a7308 */ /* 0x0009620000002400 */
[-C--:B------:R-:W-:Y:S01]  /*fce0*/  ISETP.GE.AND P1, PT, R5, R14.reuse, PT ;  /* 0x0000000e0500720c */ /* 0x080fe20003f26270 */
[----:B-1----:R-:W-:Y:S01]  /*fcf0*/  FMUL.FTZ R141, R142, UR4 ;  /* 0x000000048e8d7c20 */ /* 0x002fe20008410000 */
[----:B------:R-:W-:-:S02]  /*fd00*/  ISETP.GE.AND P4, PT, R4, R14, PT ;  /* 0x0000000e0400720c */ /* 0x000fc40003f86270 */
[C---:B------:R-:W-:Y:S01]  /*fd10*/  HMMA.16816.F32 R180, R28.reuse, R136, R32 ;  /* 0x000000881cb4723c */ /* 0x040fe20000001820 */
[----:B------:R-:W-:Y:S01]  /*fd20*/  FSEL R34, R10, -INF , !P6 ;  /* 0xff8000000a227808 */ /* 0x000fe20007000000 */
[----:B--2---:R-:W-:Y:S01]  /*fd30*/  FFMA.FTZ R10, R17, UR5, R194 ;  /* 0x00000005110a7c23 */ /* 0x004fe200080100c2 */
[----:B------:R1:W2:Y:S01]  /*fd40*/  MUFU.TANH R25, R133 ;  /* 0x0000008500197308 */ /* 0x0002a20000002400 */
[----:B---3--:R-:W-:Y:S01]  /*fd50*/  FFMA.FTZ R12, R18, UR5, R12 ;  /* 0x00000005120c7c23 */ /* 0x008fe2000801000c */
[----:B------:R-:W-:Y:S01]  /*fd60*/  FSEL R33, R11, -INF , !P5 ;  /* 0xff8000000b217808 */ /* 0x000fe20006800000 */
[----:B------:R-:W-:Y:S01]  /*fd70*/  FMUL.FTZ R140, R143, UR4 ;  /* 0x000000048f8c7c20 */ /* 0x000fe20008410000 */
[----:B------:R-:W-:Y:S01]  /*fd80*/  FSEL R35, R10, -INF , !P1 ;  /* 0xff8000000a237808 */ /* 0x000fe20004800000 */
[----:B------:R-:W-:Y:S01]  /*fd90*/  HMMA.16816.F32 R136, R28, R138, R20 ;  /* 0x0000008a1c88723c */ /* 0x000fe20000001814 */
[----:B------:R-:W-:Y:S02]  /*fda0*/  I2FP.F32.U32 R11, R8 ;  /* 0x00000008000b7245 */ /* 0x000fe40000201000 */
[----:B------:R-:W3:Y:S01]  /*fdb0*/  MUFU.TANH R24, R176 ;  /* 0x000000b000187308 */ /* 0x000ee20000002400 */
[----:B------:R-:W-:-:S02]  /*fdc0*/  I2FP.F32.U32 R10, R7 ;  /* 0x00000007000a7245 */ /* 0x000fc40000201000 */
[----:B----4-:R-:W-:Y:S01]  /*fdd0*/  FSEL R132, R12, -INF , !P4 ;  /* 0xff8000000c847808 */ /* 0x010fe20006000000 */
[----:B-----5:R-:W-:Y:S01]  /*fde0*/  FFMA.FTZ R22, R11, UR5, R26 ;  /* 0x000000050b167c23 */ /* 0x020fe2000801001a */
[-C--:B------:R-:W-:Y:S02]  /*fdf0*/  ISETP.GE.AND P6, PT, R8, R14.reuse, PT ;  /* 0x0000000e0800720c */ /* 0x080fe40003fc6270 */
[-C--:B------:R-:W-:Y:S01]  /*fe00*/  ISETP.GE.AND P5, PT, R7, R14.reuse, PT ;  /* 0x0000000e0700720c */ /* 0x080fe20003fa6270 */
[----:B------:R-:W4:Y:S01]  /*fe10*/  MUFU.TANH R177, R177 ;  /* 0x000000b100b17308 */ /* 0x000f220000002400 */
[----:B-1----:R-:W-:Y:S01]  /*fe20*/  FMUL.FTZ R133, R135, UR4 ;  /* 0x0000000487857c20 */ /* 0x002fe20008410000 */
[-C--:B------:R-:W-:Y:S01]  /*fe30*/  ISETP.GE.AND P4, PT, R9, R14.reuse, PT ;  /* 0x0000000e0900720c */ /* 0x080fe20003f86270 */
[----:B--2---:R-:W-:Y:S01]  /*fe40*/  FFMA.FTZ R21, R10, UR5, R25 ;  /* 0x000000050a157c23 */ /* 0x004fe20008010019 */
[----:B------:R-:W-:Y:S02]  /*fe50*/  ISETP.GE.AND P1, PT, R6, R14, PT ;  /* 0x0000000e0600720c */ /* 0x000fe40003f26270 */
[----:B------:R-:W-:-:S02]  /*fe60*/  I2FP.F32.U32 R12, R9 ;  /* 0x00000009000c7245 */ /* 0x000fc40000201000 */
[----:B------:R-:W-:Y:S01]  /*fe70*/  I2FP.F32.U32 R14, R6 ;  /* 0x00000006000e7245 */ /* 0x000fe20000201000 */
[----:B------:R-:W1:Y:S01]  /*fe80*/  MUFU.TANH R184, R184 ;  /* 0x000000b800b87308 */ /* 0x000e620000002400 */
[----:B------:R-:W-:Y:S01]  /*fe90*/  FMNMX3.FTZ R20, R229, R34, R33, !PT ;  /* 0x00000022e5147276 */ /* 0x000fe20007810021 */
[----:B---3--:R-:W-:Y:S01]  /*fea0*/  FFMA.FTZ R24, R12, UR5, R24 ;  /* 0x000000050c187c23 */ /* 0x008fe20008010018 */
[----:B------:R-:W-:Y:S02]  /*feb0*/  FSEL R188, R22, -INF , !P6 ;  /* 0xff80000016bc7808 */ /* 0x000fe40007000000 */
[----:B------:R-:W-:Y:S02]  /*fec0*/  FSEL R191, R21, -INF , !P5 ;  /* 0xff80000015bf7808 */ /* 0x000fe40006800000 */
[----:B------:R-:W-:Y:S01]  /*fed0*/  FMNMX3.FTZ R20, R20, R132, R35, !PT ;  /* 0x0000008414147276 */ /* 0x000fe20007810023 */
[----:B------:R-:W2:Y:S01]  /*fee0*/  MUFU.TANH R185, R185 ;  /* 0x000000b900b97308 */ /* 0x000ea20000002400 */
[----:B----4-:R-:W-:Y:S01]  /*fef0*/  FFMA.FTZ R23, R14, UR5, R177 ;  /* 0x000000050e177c23 */ /* 0x010fe200080100b1 */
[----:B------:R-:W-:-:S02]  /*ff00*/  FSEL R194, R24, -INF , !P4 ;  /* 0xff80000018c27808 */ /* 0x000fc40006000000 */
[----:B------:R-:W-:Y:S02]  /*ff10*/  FMNMX3.FTZ R20, R20, R188, R191, !PT ;  /* 0x000000bc14147276 */ /* 0x000fe400078100bf */
[----:B------:R-:W-:Y:S02]  /*ff20*/  FSEL R195, R23, -INF , !P1 ;  /* 0xff80000017c37808 */ /* 0x000fe40004800000 */
[----:B------:R-:W3:Y:S02]  /*ff30*/  MUFU.TANH R186, R186 ;  /* 0x000000ba00ba7308 */ /* 0x000ee40000002400 */
[----:B------:R-:W-:-:S06]  /*ff40*/  FMNMX3.FTZ R32, R20, R194, R195, !PT ;  /* 0x000000c214207276 */ /* 0x000fcc00078100c3 */
[----:B------:R-:W4:Y:S08]  /*ff50*/  MUFU.TANH R187, R187 ;  /* 0x000000bb00bb7308 */ /* 0x000f300000002400 */
[----:B------:R-:W1:Y:S08]  /*ff60*/  MUFU.TANH R141, R141 ;  /* 0x0000008d008d7308 */ /* 0x000e700000002400 */
[----:B------:R-:W1:Y:S08]  /*ff70*/  MUFU.TANH R140, R140 ;  /* 0x0000008c008c7308 */ /* 0x000e700000002400 */
[----:B------:R-:W1:Y:S08]  /*ff80*/  MUFU.TANH R134, R134 ;  /* 0x0000008600867308 */ /* 0x000e700000002400 */
[----:B------:R-:W1:Y:S01]  /*ff90*/  MUFU.TANH R133, R133 ;  /* 0x0000008500857308 */ /* 0x000e620000002400 */
[----:B------:R-:W-:Y:S06]  /*ffa0*/  BAR.SYNC.DEFER_BLOCKING 0x0 ;  /* 0x0000000000007b1d */ /* 0x000fec0000010000 */
[----:B--234-:R-:W-:Y:S05]  /*ffb0*/  BRA.U !UP0, `(.L_x_1631) ;  /* 0x0000000108b87547 */ /* 0x01cfea000b800000 */
[----:B------:R-:W-:Y:S01]  /*ffc0*/  UIADD3 UR8, UPT, UPT, UR23, -0x6, URZ ;  /* 0xfffffffa17087890 */ /* 0x000fe2000fffe0ff */
[----:B------:R-:W-:Y:S01]  /*ffd0*/  IMAD.U32 R22, RZ, RZ, UR32 ;  /* 0x00000020ff167e24 */ /* 0x000fe2000f8e00ff */
[----:B------:R-:W-:Y:S01]  /*ffe0*/  MOV R20, UR32 ;  /* 0x0000002000147c02 */ /* 0x000fe20008000f00 */
[----:B------:R-:W-:Y:S01]  /*fff0*/  IMAD.U32 R23, RZ, RZ, UR17 ;  /* 0x00000011ff177e24 */ /* 0x000fe2000f8e00ff */
[----:B------:R-:W-:Y:S01]  /*10000*/  UIMAD.WIDE.U32 UR18, UR16, UR8, URZ ;  /* 0x00000008101272a5 */ /* 0x000fe2000f8e00ff */
[----:B------:R-:W-:Y:S01]  /*10010*/  IMAD.U32 R24, RZ, RZ, UR16 ;  /* 0x00000010ff187e24 */ /* 0x000fe2000f8e00ff */
[----:B------:R-:W-:Y:S01]  /*10020*/  UIMAD UR10, UR10, UR8, URZ ;  /* 0x000000080a0a72a4 */ /* 0x000fe2000f8e02ff */
[----:B------:R-:W-:Y:S02]  /*10030*/  IMAD.U32 R21, RZ, RZ, UR17 ;  /* 0x00000011ff157e24 */ /* 0x000fe4000f8e00ff */
[----:B------:R-:W-:Y:S01]  /*10040*/  @!P3 IMAD.WIDE.U32 R22, R24, UR8, R22 ;  /* 0x000000081816bc25 */ /* 0x000fe2000f8e0016 */
[----:B------:R-:W-:Y:S01]  /*10050*/  UIADD3 UR9, UPT, UPT, UR19, UR10, URZ ;  /* 0x0000000a13097290 */ /* 0x000fe2000fffe0ff */
[----:B------:R-:W-:-:S02]  /*10060*/  MOV R25, UR18 ;  /* 0x0000001200197c02 */ /* 0x000fc40008000f00 */
[----:B------:R-:W-:Y:S01]  /*10070*/  MOV R26, UR18 ;  /* 0x00000012001a7c02 */ /* 0x000fe20008000f00 */
[----:B------:R-:W-:Y:S01]  /*10080*/  IMAD.U32 R27, RZ, RZ, UR18 ;  /* 0x00000012ff1b7e24 */ /* 0x000fe2000f8e00ff */
[-C--:B------:R-:W-:Y:S01]  /*10090*/  @!P3 LEA R30, P1, R25, R232.reuse, 0x1 ;  /* 0x000000e8191eb211 */ /* 0x080fe200078208ff */
[----:B------:R-:W-:Y:S01]  /*100a0*/  IMAD.U32 R25, RZ, RZ, UR9 ;  /* 0x00000009ff197e24 */ /* 0x000fe2000f8e00ff */
[-C--:B------:R-:W-:Y:S01]  /*100b0*/  @!P2 LEA R26, P4, R26, R232.reuse, 0x1 ;  /* 0x000000e81a1aa211 */ /* 0x080fe200078808ff */
[----:B------:R-:W-:Y:S01]  /*100c0*/  @!P2 IMAD.WIDE.U32 R20, R24, UR8, R20 ;  /* 0x000000081814ac25 */ /* 0x000fe2000f8e0014 */
[-C--:B------:R-:W-:Y:S02]  /*100d0*/  @!P3 LEA R28, P5, R22, R232.reuse, 0x1 ;  /* 0x000000e8161cb211 */ /* 0x080fe400078a08ff */
[----:B------:R-:W-:Y:S01]  /*100e0*/  @!P3 LEA.HI.X R31, R27, R231, R25, 0x1, P1 ;  /* 0x000000e71b1fb211 */ /* 0x000fe200008f0c19 */
[----:B------:R-:W-:Y:S01]  /*100f0*/  @!P3 VIADD R23, R23, UR10 ;  /* 0x0000000a1717bc36 */ /* 0x000fe20008000000 */
[----:B------:R-:W-:-:S02]  /*10100*/  @!P2 LEA R24, P1, R20, R232, 0x1 ;  /* 0x000000e81418a211 */ /* 0x000fc400078208ff */
[----:B------:R-:W-:Y:S01]  /*10110*/  @!P2 IADD3 R21, PT, PT, R21, UR10, RZ ;  /* 0x0000000a1515ac10 */ /* 0x000fe2000fffe0ff */
[----:B------:R-:W-:Y:S01]  /*10120*/  @!PT LDS RZ, [RZ] ;  /* 0x00000000fffff984 */ /* 0x000fe20000000800 */
[----:B------:R-:W-:Y:S01]  /*10130*/  @!PT LDS RZ, [RZ] ;  /* 0x00000000fffff984 */ /* 0x000fe20000000800 */
[----:B------:R-:W-:Y:S01]  /*10140*/  @!PT LDS RZ, [RZ] ;  /* 0x00000000fffff984 */ /* 0x000fe20000000800 */
[----:B------:R2:W-:Y:S01]  /*10150*/  @!P3 LDGSTS.E.BYPASS.LTC128B.128 [R230+0x8000], desc[UR24][R30.64] ;  /* 0x080000001ee6bfae */ /* 0x0005e2000b981a18 */
[-C--:B------:R-:W-:Y:S02]  /*10160*/  @!P2 LEA.HI.X R27, R27, R231.reuse, R25, 0x1, P4 ;  /* 0x000000e71b1ba211 */ /* 0x080fe400020f0c19 */
[-C--:B------:R-:W-:Y:S01]  /*10170*/  @!P3 LEA.HI.X R29, R22, R231.reuse, R23, 0x1, P5 ;  /* 0x000000e7161db211 */ /* 0x080fe200028f0c17 */
        /* <DEDUP_REMOVED lines=18> */
.L_x_1631:
[----:B--2---:R-:W2:Y:S01]  /*102a0*/  SHFL.BFLY PT, R24, R32, 0x2, 0x1f ;  /* 0x0c401f0020187f89 */ /* 0x004ea200000e0000 */
[----:B------:R-:W-:Y:S01]  /*102b0*/  FMUL.FTZ R20, R178, UR4 ;  /* 0x00000004b2147c20 */ /* 0x000fe20008410000 */
[----:B-1----:R-:W-:Y:S01]  /*102c0*/  FFMA.FTZ R23, R18, UR5, R141 ;  /* 0x0000000512177c23 */ /* 0x002fe2000801008d */
[-C--:B------:R-:W-:Y:S01]  /*102d0*/  ISETP.GE.AND P1, PT, R4, R13.reuse, PT ;  /* 0x0000000d0400720c */ /* 0x080fe20003f26270 */
[----:B------:R-:W-:Y:S01]  /*102e0*/  FFMA.FTZ R22, R0, UR5, R192 ;  /* 0x0000000500167c23 */ /* 0x000fe200080100c0 */
[----:B------:R1:W3:Y:S01]  /*102f0*/  MUFU.TANH R26, R20 ;  /* 0x00000014001a7308 */ /* 0x0002e20000002400 */
[----:B------:R-:W-:Y:S01]  /*10300*/  FFMA.FTZ R21, R19, UR5, R193 ;  /* 0x0000000513157c23 */ /* 0x000fe200080100c1 */
[-C--:B------:R-:W-:Y:S01]  /*10310*/  ISETP.GE.AND P3, PT, R3, R13.reuse, PT ;  /* 0x0000000d0300720c */ /* 0x080fe20003f66270 */
[----:B------:R-:W-:Y:S01]  /*10320*/  FFMA.FTZ R25, R17, UR5, R140 ;  /* 0x0000000511197c23 */ /* 0x000fe2000801008c */
[-C--:B------:R-:W-:Y:S01]  /*10330*/  ISETP.GE.AND P2, PT, R2, R13.reuse, PT ;  /* 0x0000000d0200720c */ /* 0x080fe20003f46270 */
[----:B------:R-:W-:Y:S01]  /*10340*/  UIADD3 UR11, UPT, UPT, UR23, -0x6, URZ ;  /* 0xfffffffa170b7890 */ /* 0x000fe2000fffe0ff */
[----:B------:R-:W-:-:S02]  /*10350*/  ISETP.GE.AND P5, PT, R8, R13, PT ;  /* 0x0000000d0800720c */ /* 0x000fc40003fa6270 */
[----:B------:R-:W-:Y:S01]  /*10360*/  FSEL R29, R23, -INF , !P1 ;  /* 0xff800000171d7808 */ /* 0x000fe20004800000 */
[----:B------:R-:W-:Y:S01]  /*10370*/  FFMA.FTZ R23, R10, UR5, R133 ;  /* 0x000000050a177c23 */ /* 0x000fe20008010085 */
[-C--:B------:R-:W-:Y:S02]  /*10380*/  ISETP.GE.AND P6, PT, R5, R13.reuse, PT ;  /* 0x0000000d0500720c */ /* 0x080fe40003fc6270 */
[-C--:B------:R-:W-:Y:S02]  /*10390*/  ISETP.GE.AND P4, PT, R7, R13.reuse, PT ;  /* 0x0000000d0700720c */ /* 0x080fe40003f86270 */
[----:B------:R-:W-:Y:S02]  /*103a0*/  FSEL R22, R22, -INF , !P3 ;  /* 0xff80000016167808 */ /* 0x000fe40005800000 */
[----:B------:R-:W-:Y:S01]  /*103b0*/  FSEL R21, R21, -INF , !P2 ;  /* 0xff80000015157808 */ /* 0x000fe20005000000 */
[----:B-1----:R-:W-:Y:S01]  /*103c0*/  FMUL.FTZ R20, R179, UR4 ;  /* 0x00000004b3147c20 */ /* 0x002fe20008410000 */
[-C--:B------:R-:W-:Y:S01]  /*103d0*/  ISETP.GE.AND P3, PT, R9, R13.reuse, PT ;  /* 0x0000000d0900720c */ /* 0x080fe20003f66270 */
[----:B---3--:R-:W-:Y:S01]  /*103e0*/  FFMA.FTZ R26, R12, UR5, R26 ;  /* 0x000000050c1a7c23 */ /* 0x008fe2000801001a */
[----:B------:R-:W-:Y:S01]  /*103f0*/  ISETP.GE.AND P2, PT, R6, R13, PT ;  /* 0x0000000d0600720c */ /* 0x000fe20003f46270 */
[----:B------:R1:W3:Y:S01]  /*10400*/  MUFU.TANH R27, R20 ;  /* 0x00000014001b7308 */ /* 0x0002e20000002400 */
[----:B------:R-:W-:Y:S01]  /*10410*/  FMUL.FTZ R13, R181, UR4 ;  /* 0x00000004b50d7c20 */ /* 0x000fe20008410000 */
[----:B------:R-:W-:Y:S01]  /*10420*/  FSEL R30, R25, -INF , !P6 ;  /* 0xff800000191e7808 */ /* 0x000fe20007000000 */
[----:B------:R-:W-:Y:S01]  /*10430*/  LDSM.16.MT88.4 R176, [R217+0xa000] ;  /* 0x00a00000d9b0783b */ /* 0x000fe20000004200 */
[----:B------:R-:W-:Y:S01]  /*10440*/  FSEL R237, R23, -INF , !P4 ;  /* 0xff80000017ed7808 */ /* 0x000fe20006000000 */
[----:B------:R-:W-:Y:S01]  /*10450*/  FMUL.FTZ R23, R182, UR4 ;  /* 0x00000004b6177c20 */ /* 0x000fe20008410000 */
[----:B------:R-:W-:-:S02]  /*10460*/  ISETP.GE.AND P1, PT, R3, R15, PT ;  /* 0x0000000f0300720c */ /* 0x000fc40003f26270 */
[----:B------:R4:W-:Y:S01]  /*10470*/  MUFU.TANH R31, R13 ;  /* 0x0000000d001f7308 */ /* 0x0009e20000002400 */
[-C--:B------:R-:W-:Y:S02]  /*10480*/  ISETP.GE.AND P6, PT, R2, R15.reuse, PT ;  /* 0x0000000f0200720c */ /* 0x080fe40003fc6270 */
[----:B------:R-:W-:Y:S01]  /*10490*/  FSEL R238, R26, -INF , !P3 ;  /* 0xff8000001aee7808 */ /* 0x000fe20005800000 */
[C---:B------:R-:W-:Y:S01]  /*104a0*/  FFMA.FTZ R26, R18.reuse, UR5, R184 ;  /* 0x00000005121a7c23 */ /* 0x040fe200080100b8 */
[-C--:B------:R-:W-:Y:S01]  /*104b0*/  ISETP.GE.AND P4, PT, R5, R15.reuse, PT ;  /* 0x0000000f0500720c */ /* 0x080fe20003f86270 */
[----:B------:R-:W-:Y:S01]  /*104c0*/  FFMA.FTZ R18, R18, UR5, R186 ;  /* 0x0000000512127c23 */ /* 0x000fe200080100ba */
[----:B------:R-:W-:Y:S01]  /*104d0*/  ISETP.GE.AND P3, PT, R8, R15, PT ;  /* 0x0000000f0800720c */ /* 0x000fe20003f66270 */
[----:B------:R5:W-:Y:S01]  /*104e0*/  MUFU.TANH R133, R23 ;  /* 0x0000001700857308 */ /* 0x000be20000002400 */
[----:B-1----:R-:W-:Y:S01]  /*104f0*/  FMUL.FTZ R20, R180, UR4 ;  /* 0x00000004b4147c20 */ /* 0x002fe20008410000 */
[----:B---3--:R-:W-:Y:S01]  /*10500*/  FFMA.FTZ R25, R14, UR5, R27 ;  /* 0x000000050e197c23 */ /* 0x008fe2000801001b */
[----:B------:R-:W-:-:S02]  /*10510*/  MOV R248, R245 ;  /* 0x000000f500f87202 */ /* 0x000fc40000000f00 */
[----:B------:R-:W-:Y:S02]  /*10520*/  MOV R249, R244 ;  /* 0x000000f400f97202 */ /* 0x000fe40000000f00 */
[----:B------:R-:W-:Y:S01]  /*10530*/  FSEL R240, R25, -INF , !P2 ;  /* 0xff80000019f07808 */ /* 0x000fe20005000000 */
[----:B------:R2:W1:Y:S01]  /*10540*/  MUFU.TANH R142, R20 ;  /* 0x00000014008e7308 */ /* 0x0004620000002400 */
[----:B------:R-:W-:Y:S01]  /*10550*/  FFMA.FTZ R25, R19, UR5, R208 ;  /* 0x0000000513197c23 */ /* 0x000fe200080100d0 */
[----:B----4-:R-:W-:Y:S01]  /*10560*/  FMNMX3.FTZ R13, R221, R22, R21, !PT ;  /* 0x00000016dd0d7276 */ /* 0x010fe20007810015 */
[----:B------:R-:W-:Y:S01]  /*10570*/  FFMA.FTZ R19, R19, UR5, R210 ;  /* 0x0000000513137c23 */ /* 0x000fe200080100d2 */
[----:B------:R-:W-:Y:S02]  /*10580*/  ISETP.GE.AND P2, PT, R7, R15, PT ;  /* 0x0000000f0700720c */ /* 0x000fe40003f46270 */
[----:B------:R-:W-:Y:S01]  /*10590*/  FMNMX3.FTZ R13, R13, R29, R30, !PT ;  /* 0x0000001d0d0d7276 */ /* 0x000fe2000781001e */
[----:B-----5:R-:W-:-:S05]  /*105a0*/  FFMA.FTZ R23, R0, UR5, R209 ;  /* 0x0000000500177c23 */ /* 0x020fca00080100d1 */
[----:B------:R-:W-:Y:S02]  /*105b0*/  FSEL R23, R23, -INF , !P1 ;  /* 0xff80000017177808 */ /* 0x000fe40004800000 */
[-C--:B------:R-:W-:Y:S02]  /*105c0*/  ISETP.GE.AND P1, PT, R9, R15.reuse, PT ;  /* 0x0000000f0900720c */ /* 0x080fe40003f26270 */
[----:B--2---:R-:W-:Y:S01]  /*105d0*/  FMNMX.FTZ R20, R32, R24, !PT ;  /* 0x0000001820147209 */ /* 0x004fe20007810000 */
[----:B------:R-:W-:Y:S01]  /*105e0*/  FFMA.FTZ R24, R11, UR5, R134 ;  /* 0x000000050b187c23 */ /* 0x000fe20008010086 */
[----:B------:R-:W-:Y:S01]  /*105f0*/  FSEL R32, R25, -INF , !P6 ;  /* 0xff80000019207808 */ /* 0x000fe20007000000 */
[----:B------:R-:W-:Y:S01]  /*10600*/  FMUL.FTZ R25, R183, UR4 ;  /* 0x00000004b7197c20 */ /* 0x000fe20008410000 */
[-C--:B------:R-:W-:Y:S01]  /*10610*/  ISETP.GE.AND P6, PT, R6, R15.reuse, PT ;  /* 0x0000000f0600720c */ /* 0x080fe20003fc6270 */
[----:B------:R-:W2:Y:S01]  /*10620*/  SHFL.BFLY PT, R135, R20, 0x1, 0x1f ;  /* 0x0c201f0014877f89 */ /* 0x000ea200000e0000 */
[----:B------:R-:W-:Y:S01]  /*10630*/  FSEL R236, R24, -INF , !P5 ;  /* 0xff80000018ec7808 */ /* 0x000fe20006800000 */
[----:B------:R-:W-:Y:S01]  /*10640*/  FMUL.FTZ R24, R136, UR4 ;  /* 0x0000000488187c20 */ /* 0x000fe20008410000 */
[----:B------:R-:W-:Y:S01]  /*10650*/  ISETP.GE.AND P5, PT, R4, R15, PT ;  /* 0x0000000f0400720c */ /* 0x000fe20003fa6270 */
[----:B-1----:R-:W-:Y:S01]  /*10660*/  FFMA.FTZ R15, R11, UR5, R142 ;  /* 0x000000050b0f7c23 */ /* 0x002fe2000801008e */
[----:B------:R-:W-:Y:S01]  /*10670*/  FMNMX3.FTZ R13, R13, R236, R237, !PT ;  /* 0x000000ec0d0d7276 */ /* 0x000fe200078100ed */
[----:B------:R1:W-:Y:S01]  /*10680*/  MUFU.TANH R28, R24 ;  /* 0x00000018001c7308 */ /* 0x0003e20000002400 */
[----:B------:R-:W-:Y:S01]  /*10690*/  FSEL R140, R26, -INF , !P5 ;  /* 0xff8000001a8c7808 */ /* 0x000fe20006800000 */
[----:B------:R-:W-:Y:S01]  /*106a0*/  FFMA.FTZ R11, R11, UR5, R133 ;  /* 0x000000050b0b7c23 */ /* 0x000fe20008010085 */
[-C--:B------:R-:W-:Y:S01]  /*106b0*/  ISETP.GE.AND P5, PT, R3, R16.reuse, PT ;  /* 0x000000100300720c */ /* 0x080fe20003fa6270 */
[----:B------:R-:W-:Y:S01]  /*106c0*/  FFMA.FTZ R3, R10, UR5, R31 ;  /* 0x000000050a037c23 */ /* 0x000fe2000801001f */
[----:B------:R-:W-:Y:S01]  /*106d0*/  FSEL R241, R15, -INF , !P3 ;  /* 0xff8000000ff17808 */ /* 0x000fe20005800000 */
[----:B------:R-:W-:Y:S01]  /*106e0*/  FMUL.FTZ R15, R139, UR4 ;  /* 0x000000048b0f7c20 */ /* 0x000fe20008410000 */
[----:B------:R-:W-:Y:S01]  /*106f0*/  ISETP.GE.AND P3, PT, R4, R16, PT ;  /* 0x000000100400720c */ /* 0x000fe20003f66270 */
[----:B------:R-:W3:Y:S01]  /*10700*/  MUFU.TANH R25, R25 ;  /* 0x0000001900197308 */ /* 0x000ee20000002400 */
[----:B------:R-:W-:Y:S01]  /*10710*/  FMUL.FTZ R4, R138, UR4 ;  /* 0x000000048a047c20 */ /* 0x000fe20008410000 */
[----:B------:R-:W-:Y:S01]  /*10720*/  FMNMX3.FTZ R13, R13, R238, R240, !PT ;  /* 0x000000ee0d0d7276 */ /* 0x000fe200078100f0 */
[----:B------:R-:W-:Y:S01]  /*10730*/  LDSM.16.MT88.4 R180, [R225+0xa000] ;  /* 0x00a00000e1b4783b */ /* 0x000fe20000004200 */
[----:B------:R-:W-:Y:S01]  /*10740*/  FSEL R239, R3, -INF , !P2 ;  /* 0xff80000003ef7808 */ /* 0x000fe20005000000 */
[----:B------:R-:W-:-:S02]  /*10750*/  FFMA.FTZ R3, R0, UR5, R211 ;  /* 0x0000000500037c23 */ /* 0x000fc400080100d3 */
[----:B------:R-:W4:Y:S01]  /*10760*/  SHFL.BFLY PT, R143, R13, 0x2, 0x1f ;  /* 0x0c401f000d8f7f89 */ /* 0x000f2200000e0000 */
[----:B------:R-:W-:Y:S01]  /*10770*/  MUFU.TANH R15, R15 ;  /* 0x0000000f000f7308 */ /* 0x000fe20000002400 */
[----:B-1----:R-:W-:Y:S01]  /*10780*/  FMUL.FTZ R24, R137, UR4 ;  /* 0x0000000489187c20 */ /* 0x002fe20008410000 */
[----:B--2---:R-:W-:Y:S01]  /*10790*/  FMNMX.FTZ R135, R20, R135, !PT ;  /* 0x0000008714877209 */ /* 0x004fe20007810000 */
[----:B------:R-:W-:Y:S01]  /*107a0*/  LDSM.16.MT88.4 R136, [R224+0xa000] ;  /* 0x00a00000e088783b */ /* 0x000fe20000004200 */
[----:B------:R-:W-:Y:S02]  /*107b0*/  FSEL R196, R3, -INF , !P5 ;  /* 0xff80000003c47808 */ /* 0x000fe40006800000 */
[----:B------:R-:W-:Y:S02]  /*107c0*/  FSETP.NEU.FTZ.AND P2, PT, R135, -INF , PT ;  /* 0xff8000008700780b */ /* 0x000fe40003f5d000 */
[----:B------:R1:W2:Y:S01]  /*107d0*/  MUFU.TANH R27, R24 ;  /* 0x00000018001b7308 */ /* 0x0002a20000002400 */
[----:B---3--:R-:W-:Y:S01]  /*107e0*/  FFMA.FTZ R3, R10, UR5, R25 ;  /* 0x000000050a037c23 */ /* 0x008fe20008010019 */
[----:B------:R-:W-:-:S04]  /*107f0*/  ISETP.GE.AND P5, PT, R7, R16, PT ;  /* 0x000000100700720c */ /* 0x000fc80003fa6270 */
[----:B------:R-:W-:Y:S02]  /*10800*/  FSEL R234, R3, -INF , !P5 ;  /* 0xff80000003ea7808 */ /* 0x000fe40006800000 */
[----:B------:R2:W3:Y:S01]  /*10810*/  MUFU.TANH R20, R4 ;  /* 0x0000000400147308 */ /* 0x0004e20000002400 */
[----:B----4-:R-:W-:Y:S01]  /*10820*/  FMNMX.FTZ R143, R13, R143, !PT ;  /* 0x0000008f0d8f7209 */ /* 0x010fe20007810000 */
[C---:B-1----:R-:W-:Y:S01]  /*10830*/  FFMA.FTZ R24, R17.reuse, UR5, R185 ;  /* 0x0000000511187c23 */ /* 0x042fe200080100b9 */
[----:B------:R-:W-:-:S03]  /*10840*/  FFMA.FTZ R17, R17, UR5, R187 ;  /* 0x0000000511117c23 */ /* 0x000fc600080100bb */
[----:B------:R-:W1:Y:S01]  /*10850*/  SHFL.BFLY PT, R13, R143, 0x1, 0x1f ;  /* 0x0c201f008f0d7f89 */ /* 0x000e6200000e0000 */
[----:B------:R-:W-:Y:S02]  /*10860*/  FSEL R197, R24, -INF , !P4 ;  /* 0xff80000018c57808 */ /* 0x000fe40006000000 */
[-C--:B------:R-:W-:Y:S01]  /*10870*/  ISETP.GE.AND P4, PT, R2, R16.reuse, PT ;  /* 0x000000100200720c */ /* 0x080fe20003f86270 */
[----:B------:R-:W-:Y:S01]  /*10880*/  FFMA.FTZ R2, R12, UR5, R28 ;  /* 0x000000050c027c23 */ /* 0x000fe2000801001c */
[----:B--2---:R-:W-:Y:S01]  /*10890*/  FFMA.FTZ R4, R14, UR5, R27 ;  /* 0x000000050e047c23 */ /* 0x004fe2000801001b */
[----:B---3--:R-:W-:Y:S01]  /*108a0*/  FFMA.FTZ R12, R12, UR5, R20 ;  /* 0x000000050c0c7c23 */ /* 0x008fe20008010014 */
[----:B------:R-:W-:Y:S01]  /*108b0*/  FSEL R19, R19, -INF , !P4 ;  /* 0xff80000013137808 */ /* 0x000fe20006000000 */
[----:B------:R-:W-:Y:S01]  /*108c0*/  FFMA.FTZ R14, R14, UR5, R15 ;  /* 0x000000050e0e7c23 */ /* 0x000fe2000801000f */
[----:B------:R-:W-:Y:S01]  /*108d0*/  FSEL R243, R2, -INF , !P1 ;  /* 0xff80000002f37808 */ /* 0x000fe20004800000 */
[----:B------:R-:W-:Y:S01]  /*108e0*/  FMUL.FTZ R2, R135, UR15 ;  /* 0x0000000f87027c20 */ /* 0x000fe20008410000 */
[----:B------:R-:W-:Y:S01]  /*108f0*/  ISETP.GE.AND P1, PT, R5, R16, PT ;  /* 0x000000100500720c */ /* 0x000fe20003f26270 */
[----:B------:R-:W-:Y:S01]  /*10900*/  LDSM.16.MT88.4 R24, [R217+0xb000] ;  /* 0x00b00000d918783b */ /* 0x000fe20000004200 */
[----:B------:R-:W-:-:S02]  /*10910*/  FSEL R242, R4, -INF , !P6 ;  /* 0xff80000004f27808 */ /* 0x000fc40007000000 */
[----:B------:R-:W-:Y:S02]  /*10920*/  FSEL R0, R2, RZ, P2 ;  /* 0x000000ff02007208 */ /* 0x000fe40001000000 */
[----:B------:R-:W-:Y:S02]  /*10930*/  FMNMX3.FTZ R2, R222, R23, R32, !PT ;  /* 0x00000017de027276 */ /* 0x000fe40007810020 */
[----:B------:R-:W-:Y:S01]  /*10940*/  ISETP.GE.AND P6, PT, R8, R16, PT ;  /* 0x000000100800720c */ /* 0x000fe20003fc6270 */
[--C-:B------:R-:W-:Y:S01]  /*10950*/  FFMA.FTZ R34, R34, UR15, -R0.reuse ;  /* 0x0000000f22227c23 */ /* 0x100fe20008010800 */
[--C-:B------:R-:W-:Y:S01]  /*10960*/  FFMA.FTZ R33, R33, UR15, -R0.reuse ;  /* 0x0000000f21217c23 */ /* 0x100fe20008010800 */
[----:B------:R-:W-:Y:S01]  /*10970*/  FMNMX3.FTZ R2, R2, R140, R197, !PT ;  /* 0x0000008c02027276 */ /* 0x000fe200078100c5 */
[--C-:B------:R-:W-:Y:S01]  /*10980*/  FFMA.FTZ R132, R132, UR15, -R0.reuse ;  /* 0x0000000f84847c23 */ /* 0x100fe20008010800 */
[----:B------:R2:W-:Y:S01]  /*10990*/  MUFU.EX2 R247, R34 ;  /* 0x0000002200f77308 */ /* 0x0005e20000000800 */
[----:B------:R-:W-:Y:S01]  /*109a0*/  FMNMX3.FTZ R4, R233, R196, R19, !PT ;  /* 0x000000c4e9047276 */ /* 0x000fe20007810013 */
[----:B------:R-:W-:Y:S01]  /*109b0*/  FFMA.FTZ R35, R35, UR15, -R0 ;  /* 0x0000000f23237c23 */ /* 0x000fe20008010800 */
[----:B------:R-:W-:-:S02]  /*109c0*/  ISETP.GE.AND P4, PT, R9, R16, PT ;  /* 0x000000100900720c */ /* 0x000fc40003f86270 */
[----:B------:R-:W-:Y:S02]  /*109d0*/  FMNMX3.FTZ R2, R2, R241, R239, !PT ;  /* 0x000000f102027276 */ /* 0x000fe400078100ef */
[----:B------:R-:W-:Y:S01]  /*109e0*/  FSEL R235, R11, -INF , !P6 ;  /* 0xff8000000beb7808 */ /* 0x000fe20007000000 */
[----:B------:R3:W4:Y:S01]  /*109f0*/  MUFU.EX2 R246, R33 ;  /* 0x0000002100f67308 */ /* 0x0007220000000800 */
[----:B------:R-:W-:Y:S02]  /*10a00*/  FMNMX3.FTZ R2, R2, R243, R242, !PT ;  /* 0x000000f302027276 */ /* 0x000fe400078100f2 */
[----:B------:R-:W-:Y:S02]  /*10a10*/  FSEL R214, R12, -INF , !P4 ;  /* 0xff8000000cd67808 */ /* 0x000fe40006000000 */
[----:B-1----:R-:W-:Y:S01]  /*10a20*/  FMNMX.FTZ R143, R143, R13, !PT ;  /* 0x0000000d8f8f7209 */ /* 0x002fe20007810000 */
[----:B------:R-:W1:Y:S01]  /*10a30*/  SHFL.BFLY PT, R9, R2, 0x2, 0x1f ;  /* 0x0c401f0002097f89 */ /* 0x000e6200000e0000 */
[----:B------:R-:W-:Y:S01]  /*10a40*/  FSEL R5, R135, RZ, P2 ;  /* 0x000000ff87057208 */ /* 0x000fe20001000000 */
[----:B------:R-:W-:Y:S01]  /*10a50*/  MUFU.EX2 R245, R132 ;  /* 0x0000008400f57308 */ /* 0x000fe20000000800 */
[----:B--2---:R-:W-:Y:S01]  /*10a60*/  FSEL R34, R18, -INF , !P3 ;  /* 0xff80000012227808 */ /* 0x004fe20005800000 */
[----:B------:R-:W-:Y:S01]  /*10a70*/  FMUL.FTZ R10, R143, UR15 ;  /* 0x0000000f8f0a7c20 */ /* 0x000fe20008410000 */
[----:B------:R-:W-:Y:S01]  /*10a80*/  ISETP.GE.AND P3, PT, R6, R16, PT ;  /* 0x000000100600720c */ /* 0x000fe20003f66270 */
[----:B------:R-:W-:-:S03]  /*10a90*/  FADD.FTZ R6, R229, -R5 ;  /* 0x80000005e5067221 */ /* 0x000fc60000010000 */
[----:B------:R-:W-:Y:S01]  /*10aa0*/  FSEL R215, R14, -INF , !P3 ;  /* 0xff8000000ed77808 */ /* 0x000fe20005800000 */
[----:B------:R-:W-:Y:S01]  /*10ab0*/  MUFU.EX2 R244, R35 ;  /* 0x0000002300f47308 */ /* 0x000fe20000000800 */
[----:B---3--:R-:W-:Y:S02]  /*10ac0*/  FSEL R33, R17, -INF , !P1 ;  /* 0xff80000011217808 */ /* 0x008fe40004800000 */
[----:B------:R-:W-:Y:S02]  /*10ad0*/  FSETP.NEU.FTZ.AND P1, PT, R143, -INF , PT ;  /* 0xff8000008f00780b */ /* 0x000fe40003f3d000 */
[----:B------:R-:W-:Y:S02]  /*10ae0*/  FMNMX3.FTZ R4, R4, R34, R33, !PT ;  /* 0x0000002204047276 */ /* 0x000fe40007810021 */
[----:B------:R-:W-:Y:S02]  /*10af0*/  FSEL R10, R10, RZ, P1 ;  /* 0x000000ff0a0a7208 */ /* 0x000fe40000800000 */
[----:B------:R-:W-:-:S02]  /*10b00*/  FMNMX3.FTZ R4, R4, R235, R234, !PT ;  /* 0x000000eb04047276 */ /* 0x000fc400078100ea */
[----:B------:R-:W-:Y:S01]  /*10b10*/  FSEL R5, R143, RZ, P1 ;  /* 0x000000ff8f057208 */ /* 0x000fe20000800000 */
[--C-:B------:R-:W-:Y:S01]  /*10b20*/  FFMA.FTZ R3, R29, UR15, -R10.reuse ;  /* 0x0000000f1d037c23 */ /* 0x100fe2000801080a */
[----:B------:R-:W-:Y:S01]  /*10b30*/  FMNMX3.FTZ R4, R4, R214, R215, !PT ;  /* 0x000000d604047276 */ /* 0x000fe200078100d7 */
[--C-:B------:R-:W-:Y:S01]  /*10b40*/  FFMA.FTZ R22, R22, UR15, -R10.reuse ;  /* 0x0000000f16167c23 */ /* 0x100fe2000801080a */
[----:B-1----:R-:W-:Y:S01]  /*10b50*/  FMNMX.FTZ R9, R2, R9, !PT ;  /* 0x0000000902097209 */ /* 0x002fe20007810000 */
[----:B------:R1:W-:Y:S01]  /*10b60*/  MUFU.EX2 R192, R3 ;  /* 0x0000000300c07308 */ /* 0x0003e20000000800 */
[----:B------:R-:W-:Y:S01]  /*10b70*/  FADD.FTZ R2, R221, -R5 ;  /* 0x80000005dd027221 */ /* 0x000fe20000010000 */
[----:B------:R-:W2:Y:S01]  /*10b80*/  SHFL.BFLY PT, R7, R4, 0x2, 0x1f ;  /* 0x0c401f0004077f89 */ /* 0x000ea200000e0000 */
[----:B------:R-:W-:Y:S01]  /*10b90*/  FFMA.FTZ R21, R21, UR15, -R10 ;  /* 0x0000000f15157c23 */ /* 0x000fe2000801080a */
[C---:B------:R-:W-:Y:S01]  /*10ba0*/  IADD3 R5, PT, PT, R217.reuse, 0xa000, RZ ;  /* 0x0000a000d9057810 */ /* 0x040fe20007ffe0ff */
[----:B------:R-:W-:Y:S01]  /*10bb0*/  FMUL.FTZ R2, R2, UR15 ;  /* 0x0000000f02027c20 */ /* 0x000fe20008410000 */
[----:B------:R-:W3:Y:S01]  /*10bc0*/  SHFL.BFLY PT, R11, R9, 0x1, 0x1f ;  /* 0x0c201f00090b7f89 */ /* 0x000ee200000e0000 */
[----:B------:R-:W-:Y:S01]  /*10bd0*/  IADD3 R14, PT, PT, R217, 0xa040, RZ ;  /* 0x0000a040d90e7810 */ /* 0x000fe20007ffe0ff */
[----:B------:R-:W-:Y:S01]  /*10be0*/  MUFU.EX2 R190, R22 ;  /* 0x0000001600be7308 */ /* 0x000fe20000000800 */
[----:B------:R-:W-:-:S05]  /*10bf0*/  @P0 IADD3 R14, PT, PT, R5, -0x40, RZ ;  /* 0xffffffc0050e0810 */ /* 0x000fca0007ffe0ff */
[----:B------:R-:W-:Y:S02]  /*10c00*/  LDSM.16.MT88.4 R184, [R14] ;  /* 0x000000000eb8783b */ /* 0x000fe40000004200 */
[----:B------:R-:W5:Y:S01]  /*10c10*/  MUFU.EX2 R189, R21 ;  /* 0x0000001500bd7308 */ /* 0x000f620000000800 */
[----:B-1----:R-:W-:Y:S02]  /*10c20*/  FFMA.FTZ R3, R30, UR15, -R10 ;  /* 0x0000000f1e037c23 */ /* 0x002fe4000801080a */
[----:B------:R-:W-:Y:S05]  /*10c30*/  LDSM.16.MT88.4 R28, [R225+0xb000] ;  /* 0x00b00000e11c783b */ /* 0x000fea0000004200 */
[----:B------:R1:W1:Y:S01]  /*10c40*/  MUFU.EX2 R193, R3 ;  /* 0x0000000300c17308 */ /* 0x0002620000000800 */
[----:B--2---:R-:W-:-:S02]  /*10c50*/  FMNMX.FTZ R8, R4, R7, !PT ;  /* 0x0000000704087209 */ /* 0x004fc40007810000 */
[----:B----4-:R-:W-:Y:S02]  /*10c60*/  F2FP.F16.F32.PACK_AB R4, R246, R247 ;  /* 0x000000f7f604723e */ /* 0x010fe400000000ff */
[----:B---3--:R-:W-:Y:S01]  /*10c70*/  FMNMX.FTZ R134, R9, R11, !PT ;  /* 0x0000000b09867209 */ /* 0x008fe20007810000 */
[----:B------:R-:W2:Y:S02]  /*10c80*/  SHFL.BFLY PT, R12, R8, 0x1, 0x1f ;  /* 0x0c201f00080c7f89 */ /* 0x000ea400000e0000 */
[----:B------:R-:W3:Y:S01]  /*10c90*/  MUFU.EX2 R2, R2 ;  /* 0x0000000200027308 */ /* 0x000ee20000000800 */
[----:B-----5:R-:W-:Y:S02]  /*10ca0*/  F2FP.F16.F32.PACK_AB R5, R189, R190 ;  /* 0x000000bebd05723e */ /* 0x020fe400000000ff */
[----:B------:R-:W-:-:S04]  /*10cb0*/  FSETP.NEU.FTZ.AND P1, PT, R134, -INF , PT ;  /* 0xff8000008600780b */ /* 0x000fc80003f3d000 */
[----:B------:R-:W-:Y:S01]  /*10cc0*/  FSEL R9, R134, RZ, P1 ;  /* 0x000000ff86097208 */ /* 0x000fe20000800000 */
[----:B-1----:R-:W-:Y:S01]  /*10cd0*/  FMUL.FTZ R3, R6, UR15 ;  /* 0x0000000f06037c20 */ /* 0x002fe20008410000 */
[----:B------:R-:W-:Y:S02]  /*10ce0*/  F2FP.F16.F32.PACK_AB R6, R244, R245 ;  /* 0x000000f5f406723e */ /* 0x000fe400000000ff */
[----:B------:R-:W-:Y:S01]  /*10cf0*/  F2FP.F16.F32.PACK_AB R7, R193, R192 ;  /* 0x000000c0c107723e */ /* 0x000fe200000000ff */
[----:B------:R-:W-:Y:S02]  /*10d00*/  FADD.FTZ R20, R222, -R9 ;  /* 0x80000009de147221 */ /* 0x000fe40000010000 */
[----:B------:R-:W1:Y:S01]  /*10d10*/  MUFU.EX2 R3, R3 ;  /* 0x0000000300037308 */ /* 0x000e620000000800 */
[-C--:B---3--:R-:W-:Y:S01]  /*10d20*/  FMUL.FTZ R146, R146, R2.reuse ;  /* 0x0000000292927220 */ /* 0x088fe20000410000 */
[-C--:B------:R-:W-:Y:S01]  /*10d30*/  FMUL.FTZ R147, R147, R2.reuse ;  /* 0x0000000293937220 */ /* 0x080fe20000410000 */
[-C--:B------:R-:W-:Y:S01]  /*10d40*/  FMUL.FTZ R154, R154, R2.reuse ;  /* 0x000000029a9a7220 */ /* 0x080fe20000410000 */
[-C--:B------:R-:W-:Y:S01]  /*10d50*/  FMUL.FTZ R155, R155, R2.reuse ;  /* 0x000000029b9b7220 */ /* 0x080fe20000410000 */
[-C--:B------:R-:W-:Y:S01]  /*10d60*/  FMUL.FTZ R166, R166, R2.reuse ;  /* 0x00000002a6a67220 */ /* 0x080fe20000410000 */
[----:B------:R-:W-:Y:S01]  /*10d70*/  FMUL.FTZ R167, R167, R2 ;  /* 0x00000002a7a77220 */ /* 0x000fe20000410000 */
[----:B--2---:R-:W-:Y:S01]  /*10d80*/  FMNMX.FTZ R133, R8, R12, !PT ;  /* 0x0000000c08857209 */ /* 0x004fe20007810000 */
[----:B------:R-:W-:Y:S01]  /*10d90*/  FMUL.FTZ R8, R134, UR15 ;  /* 0x0000000f86087c20 */ /* 0x000fe20008410000 */
[-C--:B------:R-:W-:Y:S01]  /*10da0*/  FMUL.FTZ R170, R170, R2.reuse ;  /* 0x00000002aaaa7220 */ /* 0x080fe20000410000 */
[-C--:B------:R-:W-:Y:S01]  /*10db0*/  FMUL.FTZ R171, R171, R2.reuse ;  /* 0x00000002abab7220 */ /* 0x080fe20000410000 */
[-C--:B------:R-:W-:Y:S01]  /*10dc0*/  FMUL.FTZ R42, R42, R2.reuse ;  /* 0x000000022a2a7220 */ /* 0x080fe20000410000 */
[----:B------:R-:W-:Y:S01]  /*10dd0*/  FMUL.FTZ R11, R133, UR15 ;  /* 0x0000000f850b7c20 */ /* 0x000fe20008410000 */
[----:B------:R-:W-:Y:S01]  /*10de0*/  FSEL R12, R8, RZ, P1 ;  /* 0x000000ff080c7208 */ /* 0x000fe20000800000 */
[-C--:B------:R-:W-:Y:S01]  /*10df0*/  FMUL.FTZ R43, R43, R2.reuse ;  /* 0x000000022b2b7220 */ /* 0x080fe20000410000 */
[----:B------:R-:W-:Y:S01]  /*10e00*/  FSETP.NEU.FTZ.AND P1, PT, R133, -INF , PT ;  /* 0xff8000008500780b */ /* 0x000fe20003f3d000 */
[-C--:B-1----:R-:W-:Y:S01]  /*10e10*/  FMUL.FTZ R144, R144, R3.reuse ;  /* 0x0000000390907220 */ /* 0x082fe20000410000 */
[-C--:B------:R-:W-:Y:S01]  /*10e20*/  FMUL.FTZ R145, R145, R3.reuse ;  /* 0x0000000391917220 */ /* 0x080fe20000410000 */
[--C-:B------:R-:W-:Y:S01]  /*10e30*/  FFMA.FTZ R8, R23, UR15, -R12.reuse ;  /* 0x0000000f17087c23 */ /* 0x100fe2000801080c */
[----:B------:R-:W-:Y:S01]  /*10e40*/  FSEL R11, R11, RZ, P1 ;  /* 0x000000ff0b0b7208 */ /* 0x000fe20000800000 */
[--C-:B------:R-:W-:Y:S01]  /*10e50*/  FFMA.FTZ R9, R32, UR15, -R12.reuse ;  /* 0x0000000f20097c23 */ /* 0x100fe2000801080c */
[-C--:B------:R-:W-:Y:S01]  /*10e60*/  FMUL.FTZ R152, R152, R3.reuse ;  /* 0x0000000398987220 */ /* 0x080fe20000410000 */
[----:B------:R1:W-:Y:S01]  /*10e70*/  MUFU.EX2 R142, R8 ;  /* 0x00000008008e7308 */ /* 0x0003e20000000800 */
[-C--:B------:R-:W-:Y:S01]  /*10e80*/  FMUL.FTZ R153, R153, R3.reuse ;  /* 0x0000000399997220 */ /* 0x080fe20000410000 */
[C---:B------:R-:W-:Y:S01]  /*10e90*/  HMMA.16816.F32 R208, R4.reuse, R176, R144 ;  /* 0x000000b004d0723c */ /* 0x040fe20000001890 */
[----:B------:R-:W2:Y:S01]  /*10ea0*/  LDSM.16.MT88.4 R144, [R14+0x1000] ;  /* 0x001000000e90783b */ /* 0x000ea20000004200 */
[--C-:B------:R-:W-:Y:S01]  /*10eb0*/  FFMA.FTZ R13, R196, UR15, -R11.reuse ;  /* 0x0000000fc40d7c23 */ /* 0x100fe2000801080b */
        /* <DEDUP_REMOVED lines=20> */
[----:B---3--:R-:W-:Y:S01]  /*11000*/  FFMA.FTZ R9, R197, UR15, -R12 ;  /* 0x0000000fc5097c23 */ /* 0x008fe2000801080c */
[-C--:B------:R-:W-:Y:S01]  /*11010*/  FMUL.FTZ R62, R62, R2.reuse ;  /* 0x000000023e3e7220 */ /* 0x080fe20000410000 */
[-C--:B------:R-:W-:Y:S01]  /*11020*/  FMUL.FTZ R63, R63, R2.reuse ;  /* 0x000000023f3f7220 */ /* 0x080fe20000410000 */
[-C--:B------:R-:W-:Y:S01]  /*11030*/  FMUL.FTZ R72, R72, R3.reuse ;  /* 0x0000000348487220 */ /* 0x080fe20000410000 */
[-C--:B------:R-:W-:Y:S01]  /*11040*/  FMUL.FTZ R73, R73, R3.reuse ;  /* 0x0000000349497220 */ /* 0x080fe20000410000 */
[-C--:B------:R-:W-:Y:S01]  /*11050*/  FMUL.FTZ R74, R74, R2.reuse ;  /* 0x000000024a4a7220 */ /* 0x080fe20000410000 */
[-C--:B------:R-:W-:Y:S01]  /*11060*/  FMUL.FTZ R75, R75, R2.reuse ;  /* 0x000000024b4b7220 */ /* 0x080fe20000410000 */
[----:B------:R3:W-:Y:S01]  /*11070*/  MUFU.EX2 R132, R9 ;  /* 0x0000000900847308 */ /* 0x0007e20000000800 */
[----:B----4-:R-:W-:Y:S01]  /*11080*/  FFMA.FTZ R13, R188, UR15, -R0 ;  /* 0x0000000fbc0d7c23 */ /* 0x010fe20008010800 */
[-C--:B------:R-:W-:Y:S01]  /*11090*/  FMUL.FTZ R76, R76, R3.reuse ;  /* 0x000000034c4c7220 */ /* 0x080fe20000410000 */
[-C--:B------:R-:W-:Y:S01]  /*110a0*/  FMUL.FTZ R77, R77, R3.reuse ;  /* 0x000000034d4d7220 */ /* 0x080fe20000410000 */
[-C--:B------:R-:W-:Y:S01]  /*110b0*/  FMUL.FTZ R78, R78, R2.reuse ;  /* 0x000000024e4e7220 */ /* 0x080fe20000410000 */
[-C--:B------:R-:W-:Y:S01]  /*110c0*/  FMUL.FTZ R79, R79, R2.reuse ;  /* 0x000000024f4f7220 */ /* 0x080fe20000410000 */
[-C--:B------:R-:W-:Y:S01]  /*110d0*/  FMUL.FTZ R88, R88, R3.reuse ;  /* 0x0000000358587220 */ /* 0x080fe20000410000 */
[-C--:B------:R-:W-:Y:S01]  /*110e0*/  FMUL.FTZ R89, R89, R3.reuse ;  /* 0x0000000359597220 */ /* 0x080fe20000410000 */
[----:B------:R4:W5:Y:S01]  /*110f0*/  MUFU.EX2 R213, R13 ;  /* 0x0000000d00d57308 */ /* 0x0009620000000800 */
[----:B-1----:R-:W-:Y:S01]  /*11100*/  FSEL R8, R133, RZ, P1 ;  /* 0x000000ff85087208 */ /* 0x002fe20000800000 */
[-C--:B------:R-:W-:Y:S01]  /*11110*/  FMUL.FTZ R90, R90, R2.reuse ;  /* 0x000000025a5a7220 */ /* 0x080fe20000410000 */
[-C--:B------:R-:W-:Y:S01]  /*11120*/  FMUL.FTZ R91, R91, R2.reuse ;  /* 0x000000025b5b7220 */ /* 0x080fe20000410000 */
[-C--:B------:R-:W-:Y:S01]  /*11130*/  FMUL.FTZ R92, R92, R3.reuse ;  /* 0x000000035c5c7220 */ /* 0x080fe20000410000 */
[-C--:B------:R-:W-:Y:S01]  /*11140*/  FMUL.FTZ R93, R93, R3.reuse ;  /* 0x000000035d5d7220 */ /* 0x080fe20000410000 */
[----:B------:R-:W-:Y:S01]  /*11150*/  FADD.FTZ R15, R233, -R8 ;  /* 0x80000008e90f7221 */ /* 0x000fe20000010000 */
[--C-:B------:R-:W-:Y:S01]  /*11160*/  FFMA.FTZ R8, R19, UR15, -R11.reuse ;  /* 0x0000000f13087c23 */ /* 0x100fe2000801080b */
[-C--:B------:R-:W-:Y:S01]  /*11170*/  FMUL.FTZ R94, R94, R2.reuse ;  /* 0x000000025e5e7220 */ /* 0x080fe20000410000 */
[----:B------:R-:W1:Y:S01]  /*11180*/  LDSM.16.MT88.4 R16, [R224+0xb000] ;  /* 0x00b00000e010783b */ /* 0x000e620000004200 */
[--C-:B---3--:R-:W-:Y:S01]  /*11190*/  FFMA.FTZ R9, R34, UR15, -R11.reuse ;  /* 0x0000000f22097c23 */ /* 0x108fe2000801080b */
[-C--:B------:R-:W-:Y:S01]  /*111a0*/  FMUL.FTZ R95, R95, R2.reuse ;  /* 0x000000025f5f7220 */ /* 0x080fe20000410000 */
[----:B------:R3:W-:Y:S01]  /*111b0*/  MUFU.EX2 R34, R8 ;  /* 0x0000000800227308 */ /* 0x0007e20000000800 */
[-C--:B------:R-:W-:Y:S01]  /*111c0*/  FMUL.FTZ R104, R104, R3.reuse ;  /* 0x0000000368687220 */ /* 0x080fe20000410000 */
[-C--:B------:R-:W-:Y:S01]  /*111d0*/  FMUL.FTZ R105, R105, R3.reuse ;  /* 0x0000000369697220 */ /* 0x080fe20000410000 */
[-C--:B------:R-:W-:Y:S01]  /*111e0*/  FMUL.FTZ R106, R106, R2.reuse ;  /* 0x000000026a6a7220 */ /* 0x080fe20000410000 */
[-C--:B------:R-:W-:Y:S01]  /*111f0*/  FMUL.FTZ R107, R107, R2.reuse ;  /* 0x000000026b6b7220 */ /* 0x080fe20000410000 */
[----:B----4-:R-:W-:Y:S01]  /*11200*/  FFMA.FTZ R13, R191, UR15, -R0 ;  /* 0x0000000fbf0d7c23 */ /* 0x010fe20008010800 */
        /* <DEDUP_REMOVED lines=13> */
[----:B------:R3:W-:Y:S01]  /*112e0*/  MUFU.EX2 R33, R9 ;  /* 0x0000000900217308 */ /* 0x0007e20000000800 */
[-C--:B------:R-:W-:Y:S01]  /*112f0*/  FMUL.FTZ R127, R127, R2.reuse ;  /* 0x000000027f7f7220 */ /* 0x080fe20000410000 */
[----:B------:R-:W-:Y:S01]  /*11300*/  HMMA.16816.F32 R152, R4, R178, R152 ;  /* 0x000000b20498723c */ /* 0x000fe20000001898 */
[----:B------:R-:W-:Y:S01]  /*11310*/  FFMA.FTZ R3, R252, R3, R247 ;  /* 0x00000003fc037223 */ /* 0x000fe200000100f7 */
[----:B------:R-:W-:Y:S01]  /*11320*/  FFMA.FTZ R2, R251, R2, R190 ;  /* 0x00000002fb027223 */ /* 0x000fe200000100be */
[----:B----4-:R-:W-:-:S03]  /*11330*/  FFMA.FTZ R13, R194, UR15, -R0 ;  /* 0x0000000fc20d7c23 */ /* 0x010fc60008010800 */
[----:B------:R4:W-:Y:S01]  /*11340*/  MUFU.EX2 R32, R8 ;  /* 0x0000000800207308 */ /* 0x0009e20000000800 */
[----:B------:R-:W-:Y:S01]  /*11350*/  FFMA.FTZ R0, R195, UR15, -R0 ;  /* 0x0000000fc3007c23 */ /* 0x000fe20008010800 */
[----:B------:R-:W-:Y:S01]  /*11360*/  HMMA.16816.F32 R164, R4, R180, R164 ;  /* 0x000000b404a4723c */ /* 0x000fe200000018a4 */
[----:B------:R-:W-:-:S04]  /*11370*/  FADD.FTZ R252, R246, R3 ;  /* 0x00000003f6fc7221 */ /* 0x000fc80000010000 */
[----:B------:R-:W-:Y:S01]  /*11380*/  FADD.FTZ R252, R245, R252 ;  /* 0x000000fcf5fc7221 */ /* 0x000fe20000010000 */
[----:B------:R1:W-:Y:S01]  /*11390*/  MUFU.EX2 R188, R0 ;  /* 0x0000000000bc7308 */ /* 0x0003e20000000800 */
[----:B---3--:R-:W-:Y:S01]  /*113a0*/  FMUL.FTZ R9, R20, UR15 ;  /* 0x0000000f14097c20 */ /* 0x008fe20008410000 */
[----:B------:R-:W-:Y:S01]  /*113b0*/  HMMA.16816.F32 R168, R4, R182, R168 ;  /* 0x000000b604a8723c */ /* 0x000fe200000018a8 */
[----:B------:R-:W-:-:S04]  /*113c0*/  FADD.FTZ R252, R244, R252 ;  /* 0x000000fcf4fc7221 */ /* 0x000fc80000010000 */
[----:B-----5:R-:W-:Y:S01]  /*113d0*/  FADD.FTZ R252, R213, R252 ;  /* 0x000000fcd5fc7221 */ /* 0x020fe20000010000 */
[----:B------:R-:W3:Y:S01]  /*113e0*/  MUFU.EX2 R9, R9 ;  /* 0x0000000900097308 */ /* 0x000ee20000000800 */
[----:B----4-:R-:W-:Y:S01]  /*113f0*/  FMUL.FTZ R8, R15, UR15 ;  /* 0x0000000f0f087c20 */ /* 0x010fe20008410000 */
[----:B------:R-:W-:Y:S01]  /*11400*/  HMMA.16816.F32 R40, R4, R184, R40 ;  /* 0x000000b80428723c */ /* 0x000fe20000001828 */
[----:B--2---:R-:W-:-:S05]  /*11410*/  FADD.FTZ R252, R212, R252 ;  /* 0x000000fcd4fc7221 */ /* 0x004fca0000010000 */
[----:B------:R-:W2:Y:S01]  /*11420*/  MUFU.EX2 R8, R8 ;  /* 0x0000000800087308 */ /* 0x000ea20000000800 */
[--C-:B-1----:R-:W-:Y:S01]  /*11430*/  FFMA.FTZ R0, R236, UR15, -R10.reuse ;  /* 0x0000000fec007c23 */ /* 0x102fe2000801080a */
[C---:B------:R-:W-:Y:S06]  /*11440*/  HMMA.16816.F32 R44, R4.reuse, R186, R44 ;  /* 0x000000ba042c723c */ /* 0x040fec000000182c */
[----:B------:R1:W-:Y:S01]  /*11450*/  MUFU.EX2 R23, R0 ;  /* 0x0000000000177308 */ /* 0x0003e20000000800 */
[-C--:B---3--:R-:W-:Y:S01]  /*11460*/  FMUL.FTZ R116, R116, R9.reuse ;  /* 0x0000000974747220 */ /* 0x088fe20000410000 */
[C---:B------:R-:W-:Y:S01]  /*11470*/  HMMA.16816.F32 R56, R4.reuse, R136, R56 ;  /* 0x000000880438723c */ /* 0x040fe20000001838 */
[-C--:B------:R-:W-:Y:S01]  /*11480*/  FMUL.FTZ R117, R117, R9.reuse ;  /* 0x0000000975757220 */ /* 0x080fe20000410000 */
[-C--:B------:R-:W-:Y:S01]  /*11490*/  FMUL.FTZ R160, R160, R9.reuse ;  /* 0x00000009a0a07220 */ /* 0x080fe20000410000 */
[-C--:B------:R-:W-:Y:S01]  /*114a0*/  FMUL.FTZ R161, R161, R9.reuse ;  /* 0x00000009a1a17220 */ /* 0x080fe20000410000 */
[-C--:B------:R-:W-:Y:S01]  /*114b0*/  FMUL.FTZ R172, R172, R9.reuse ;  /* 0x00000009acac7220 */ /* 0x080fe20000410000 */
[-C--:B------:R-:W-:Y:S01]  /*114c0*/  FMUL.FTZ R173, R173, R9.reuse ;  /* 0x00000009adad7220 */ /* 0x080fe20000410000 */
[-C--:B------:R-:W-:Y:S01]  /*114d0*/  FMUL.FTZ R52, R52, R9.reuse ;  /* 0x0000000934347220 */ /* 0x080fe20000410000 */
[-C--:B--2---:R-:W-:Y:S01]  /*114e0*/  FMUL.FTZ R118, R118, R8.reuse ;  /* 0x0000000876767220 */ /* 0x084fe20000410000 */
[C---:B------:R-:W-:Y:S01]  /*114f0*/  HMMA.16816.F32 R60, R4.reuse, R138, R60 ;  /* 0x0000008a043c723c */ /* 0x040fe2000000183c */
        /* <DEDUP_REMOVED lines=8> */
[-C--:B------:R-:W-:Y:S01]  /*11580*/  FMUL.FTZ R54, R54, R8.reuse ;  /* 0x0000000836367220 */ /* 0x080fe20000410000 */
[-C--:B------:R-:W-:Y:S01]  /*11590*/  FMUL.FTZ R55, R55, R8.reuse ;  /* 0x0000000837377220 */ /* 0x080fe20000410000 */
[----:B------:R1:W2:Y:S01]  /*115a0*/  MUFU.EX2 R22, R0 ;  /* 0x0000000000167308 */ /* 0x0002a20000000800 */
        /* <DEDUP_REMOVED lines=38> */
[----:B-1----:R-:W-:Y:S01]  /*11810*/  FFMA.FTZ R0, R240, UR15, -R10 ;  /* 0x0000000ff0007c23 */ /* 0x002fe2000801080a */
[-C--:B------:R-:W-:Y:S01]  /*11820*/  FMUL.FTZ R159, R159, R8.reuse ;  /* 0x000000089f9f7220 */ /* 0x080fe20000410000 */
[-C--:B------:R-:W-:Y:S01]  /*11830*/  FMUL.FTZ R68, R68, R9.reuse ;  /* 0x0000000944447220 */ /* 0x080fe20000410000 */
[-C--:B------:R-:W-:Y:S01]  /*11840*/  FMUL.FTZ R69, R69, R9.reuse ;  /* 0x0000000945457220 */ /* 0x080fe20000410000 */
[----:B------:R1:W3:Y:S01]  /*11850*/  MUFU.EX2 R20, R0 ;  /* 0x0000000000147308 */ /* 0x0002e20000000800 */
        /* <DEDUP_REMOVED lines=11> */
[----:B------:R-:W-:Y:S01]  /*11910*/  F2FP.F16.F32.PACK_AB R4, R141, R142 ;  /* 0x0000008e8d04723e */ /* 0x000fe200000000ff */
[----:B------:R-:W-:Y:S01]  /*11920*/  FMUL.FTZ R103, R103, R8 ;  /* 0x0000000867677220 */ /* 0x000fe20000410000 */
[----:B------:R-:W-:Y:S01]  /*11930*/  F2FP.F16.F32.PACK_AB R5, R34, R35 ;  /* 0x000000232205723e */ /* 0x000fe200000000ff */
[----:B------:R-:W-:Y:S01]  /*11940*/  FMUL.FTZ R128, R128, R9 ;  /* 0x0000000980807220 */ /* 0x000fe20000410000 */
[----:B------:R-:W-:Y:S01]  /*11950*/  F2FP.F16.F32.PACK_AB R6, R132, R140 ;  /* 0x0000008c8406723e */ /* 0x000fe200000000ff */
[----:B-1----:R-:W-:Y:S01]  /*11960*/  FFMA.FTZ R0, R241, UR15, -R12 ;  /* 0x0000000ff1007c23 */ /* 0x002fe2000801080c */
[----:B------:R-:W-:Y:S01]  /*11970*/  F2FP.F16.F32.PACK_AB R7, R32, R33 ;  /* 0x000000212007723e */ /* 0x000fe200000000ff */
[----:B------:R-:W-:Y:S01]  /*11980*/  FMUL.FTZ R129, R129, R9 ;  /* 0x0000000981817220 */ /* 0x000fe20000410000 */
[-C--:B------:R-:W-:Y:S01]  /*11990*/  FMUL.FTZ R130, R130, R8.reuse ;  /* 0x0000000882827220 */ /* 0x080fe20000410000 */
[----:B------:R-:W-:Y:S01]  /*119a0*/  FMUL.FTZ R131, R131, R8 ;  /* 0x0000000883837220 */ /* 0x000fe20000410000 */
[----:B------:R-:W1:Y:S01]  /*119b0*/  MUFU.EX2 R191, R13 ;  /* 0x0000000d00bf7308 */ /* 0x000e620000000800 */
[----:B------:R-:W-:-:S02]  /*119c0*/  F2FP.F16.F32.PACK_AB R124, R212, R213 ;  /* 0x000000d5d47c723e */ /* 0x000fc400000000ff */
[C---:B------:R-:W-:Y:S01]  /*119d0*/  HMMA.16816.F32 R116, R4.reuse, R16, R116 ;  /* 0x000000100474723c */ /* 0x040fe20000001874 */
[----:B--2---:R-:W-:Y:S02]  /*119e0*/  F2FP.F16.F32.PACK_AB R125, R22, R23 ;  /* 0x00000017167d723e */ /* 0x004fe400000000ff */
[----:B---3--:R-:W-:Y:S02]  /*119f0*/  F2FP.F16.F32.PACK_AB R127, R20, R21 ;  /* 0x00000015147f723e */ /* 0x008fe400000000ff */
[----:B------:R2:W-:Y:S03]  /*11a00*/  MUFU.EX2 R17, R0 ;  /* 0x0000000000117308 */ /* 0x0005e60000000800 */
[----:B------:R-:W-:Y:S01]  /*11a10*/  HMMA.16816.F32 R160, R4, R180, R160 ;  /* 0x000000b404a0723c */ /* 0x000fe200000018a0 */
[----:B-1----:R-:W-:Y:S01]  /*11a20*/  F2FP.F16.F32.PACK_AB R126, R188, R191 ;  /* 0x000000bfbc7e723e */ /* 0x002fe200000000ff */
[----:B------:R-:W-:-:S06]  /*11a30*/  FADD.FTZ R252, R191, R252 ;  /* 0x000000fcbffc7221 */ /* 0x000fcc0000010000 */
[----:B------:R-:W-:Y:S01]  /*11a40*/  HMMA.16816.F32 R196, R4, R182, R172 ;  /* 0x000000b604c4723c */ /* 0x000fe200000018ac */
[----:B------:R-:W-:Y:S01]  /*11a50*/  LDSM.16.MT88.4 R172, [R228] ;  /* 0x00000000e4ac783b */ /* 0x000fe20000004200 */
[----:B------:R-:W-:Y:S01]  /*11a60*/  FADD.FTZ R252, R188, R252 ;  /* 0x000000fcbcfc7221 */ /* 0x000fe20000010000 */
[----:B--2---:R-:W-:-:S05]  /*11a70*/  FFMA.FTZ R0, R239, UR15, -R12 ;  /* 0x0000000fef007c23 */ /* 0x004fca000801080c */
[C---:B------:R-:W-:Y:S01]  /*11a80*/  HMMA.16816.F32 R52, R4.reuse, R136, R52 ;  /* 0x000000880434723c */ /* 0x040fe20000001834 */
[----:B------:R1:W2:Y:S07]  /*11a90*/  MUFU.EX2 R16, R0 ;  /* 0x0000000000107308 */ /* 0x0002ae0000000800 */
[C---:B------:R-:W-:Y:S01]  /*11aa0*/  HMMA.16816.F32 R180, R4.reuse, R138, R64 ;  /* 0x0000008a04b4723c */ /* 0x040fe20000001840 */
[----:B------:R-:W-:Y:S07]  /*11ab0*/  LDSM.16.MT88.4 R64, [R223+0x800] ;  /* 0x00080000df40783b */ /* 0x000fee0000004200 */
[----:B------:R-:W-:Y:S01]  /*11ac0*/  HMMA.16816.F32 R36, R4, R184, R36 ;  /* 0x000000b80424723c */ /* 0x000fe20000001824 */
[----:B-1----:R-:W-:-:S04]  /*11ad0*/  FFMA.FTZ R0, R243, UR15, -R12 ;  /* 0x0000000ff3007c23 */ /* 0x002fc8000801080c */
[----:B------:R1:W-:Y:S03]  /*11ae0*/  MUFU.EX2 R15, R0 ;  /* 0x00000000000f7308 */ /* 0x0003e60000000800 */
[C---:B------:R-:W-:Y:S08]  /*11af0*/  HMMA.16816.F32 R84, R4.reuse, R28, R84 ;  /* 0x0000001c0454723c */ /* 0x040ff00000001854 */
[----:B------:R-:W-:Y:S01]  /*11b00*/  HMMA.16816.F32 R136, R4, R30, R96 ;  /* 0x0000001e0488723c */ /* 0x000fe20000001860 */
[----:B------:R-:W-:Y:S01]  /*11b10*/  LDSM.16.MT88.4 R96, [R227] ;  /* 0x00000000e360783b */ /* 0x000fe20000004200 */
[----:B-1----:R-:W-:-:S06]  /*11b20*/  FFMA.FTZ R0, R242, UR15, -R12 ;  /* 0x0000000ff2007c23 */ /* 0x002fcc000801080c */
[C---:B------:R-:W-:Y:S01]  /*11b30*/  HMMA.16816.F32 R184, R4.reuse, R186, R48 ;  /* 0x000000ba04b8723c */ /* 0x040fe20000001830 */
[----:B------:R-:W-:Y:S07]  /*11b40*/  LDSM.16.MT88.4 R48, [R14+0x800] ;  /* 0x000800000e30783b */ /* 0x000fee0000004200 */
[C---:B------:R-:W-:Y:S01]  /*11b50*/  HMMA.16816.F32 R28, R4.reuse, R146, R112 ;  /* 0x00000092041c723c */ /* 0x040fe20000001870 */
[----:B------:R1:W-:Y:S07]  /*11b60*/  LDSM.16.MT88.4 R112, [R14+0x1800] ;  /* 0x001800000e70783b */ /* 0x0003ee0000004200 */
[C---:B------:R-:W-:Y:S08]  /*11b70*/  HMMA.16816.F32 R148, R4.reuse, R176, R148 ;  /* 0x000000b00494723c */ /* 0x040ff00000001894 */
[C---:B------:R-:W-:Y:S01]  /*11b80*/  HMMA.16816.F32 R200, R4.reuse, R178, R156 ;  /* 0x000000b204c8723c */ /* 0x040fe2000000189c */
[----:B------:R-:W3:Y:S01]  /*11b90*/  LDSM.16.MT88.4 R156, [R217+0xa800] ;  /* 0x00a80000d99c783b */ /* 0x000ee20000004200 */
[----:B-1----:R1:W4:Y:S06]  /*11ba0*/  MUFU.EX2 R14, R0 ;  /* 0x00000000000e7308 */ /* 0x00232c0000000800 */
[C---:B------:R-:W-:Y:S08]  /*11bb0*/  HMMA.16816.F32 R68, R4.reuse, R24, R68 ;  /* 0x000000180444723c */ /* 0x040ff00000001844 */
[----:B------:R-:W-:Y:S01]  /*11bc0*/  HMMA.16816.F32 R176, R4, R26, R80 ;  /* 0x0000001a04b0723c */ /* 0x000fe20000001850 */
[----:B------:R-:W-:Y:S01]  /*11bd0*/  LDSM.16.MT88.4 R80, [R217+0xb800] ;  /* 0x00b80000d950783b */ /* 0x000fe20000004200 */
[----:B-1----:R-:W-:-:S06]  /*11be0*/  FFMA.FTZ R0, R235, UR15, -R11 ;  /* 0x0000000feb007c23 */ /* 0x002fcc000801080b */
[C---:B------:R-:W-:Y:S01]  /*11bf0*/  HMMA.16816.F32 R100, R4.reuse, R144, R100 ;  /* 0x000000900464723c */ /* 0x040fe20000001864 */
[----:B------:R1:W-:Y:S07]  /*11c00*/  MUFU.EX2 R13, R0 ;  /* 0x00000000000d7308 */ /* 0x0003ee0000000800 */
[----:B------:R-:W-:Y:S01]  /*11c10*/  HMMA.16816.F32 R24, R4, R18, R128 ;  /* 0x000000120418723c */ /* 0x000fe20000001880 */
[----:B------:R-:W5:Y:S01]  /*11c20*/  LDSM.16.MT88.4 R4, [R223+0x1800] ;  /* 0x00180000df04783b */ /* 0x000f620000004200 */
[----:B--2---:R-:W-:-:S02]  /*11c30*/  F2FP.F16.F32.PACK_AB R128, R16, R17 ;  /* 0x000000111080723e */ /* 0x004fc400000000ff */
[----:B----4-:R-:W-:-:S04]  /*11c40*/  F2FP.F16.F32.PACK_AB R130, R14, R15 ;  /* 0x0000000f0e82723e */ /* 0x010fc800000000ff */
[----:B---3--:R-:W-:Y:S01]  /*11c50*/  HMMA.16816.F32 R144, R124, R156, R208 ;  /* 0x0000009c7c90723c */ /* 0x008fe200000018d0 */
        /* <DEDUP_REMOVED lines=8> */
[C---:B-----5:R-:W-:Y:S08]  /*11ce0*/  HMMA.16816.F32 R120, R124.reuse, R4, R120 ;  /* 0x000000047c78723c */ /* 0x060ff00000001878 */
        /* <DEDUP_REMOVED lines=36> */
[----:B------:R1:W-:Y:S04]  /*11f30*/  STL [R1+0x4], R2 ;  /* 0x0000040201007387 */ /* 0x0003e80000100800 */
[----:B------:R1:W-:Y:S02]  /*11f40*/  STL [R1], R0 ;  /* 0x0000000001007387 */ /* 0x0003e40000100800 */
        /* <DEDUP_REMOVED lines=18> */
.L_x_1627:
[----:B------:R-:W-:-:S09]  /*12070*/  UISETP.GE.AND UP0, UPT, UR11, URZ, UPT ;  /* 0x000000ff0b00728c */ /* 0x000fd2000bf06270 */
[----:B------:R-:W-:Y:S05]  /*12080*/  BRA.U !UP0, `(.L_x_1632) ;  /* 0x0000002d087c7547 */ /* 0x000fea000b800000 */
[----:B------:R-:W1:Y:S01]  /*12090*/  S2R R2, SR_TID.X ;  /* 0x0000000000027919 */ /* 0x000e620000002100 */
[----:B------:R-:W2:Y:S01]  /*120a0*/  LDCU UR10, c[0x0][0x440] ;  /* 0x00008800ff0a77ac */ /* 0x000ea20008000800 */
[----:B------:R-:W-:Y:S01]  /*120b0*/  IMAD.MOV.U32 R221, RZ, RZ, 0x20 ;  /* 0x00000020ffdd7424 */ /* 0x000fe200078e00ff */
[----:B------:R-:W-:Y:S01]  /*120c0*/  MOV R141, R133 ;  /* 0x00000085008d7202 */ /* 0x000fe20000000f00 */
[----:B------:R-:W-:Y:S01]  /*120d0*/  IMAD.MOV.U32 R139, RZ, RZ, R143 ;  /* 0x000000ffff8b7224 */ /* 0x000fe200078e008f */
[----:B------:R-:W3:Y:S01]  /*120e0*/  LDCU.64 UR8, c[0x0][0x3b8] ;  /* 0x00007700ff0877ac */ /* 0x000ee20008000a00 */
[----:B------:R-:W-:Y:S02]  /*120f0*/  IMAD.MOV.U32 R132, RZ, RZ, R135 ;  /* 0x000000ffff847224 */ /* 0x000fe400078e0087 */
[----:B------:R-:W-:Y:S01]  /*12100*/  IMAD.MOV.U32 R140, RZ, RZ, R134 ;  /* 0x000000ffff8c7224 */ /* 0x000fe200078e0086 */
[----:B------:R-:W-:Y:S01]  /*12110*/  USHF.L.U64.HI UR13, UR12, 0x4, UR13 ;  /* 0x000000040c0d7899 */ /* 0x000fe2000801020d */
[----:B------:R-:W-:Y:S01]  /*12120*/  IMAD.MOV.U32 R229, RZ, RZ, 0x40 ;  /* 0x00000040ffe57424 */ /* 0x000fe200078e00ff */
[----:B------:R-:W-:Y:S01]  /*12130*/  USHF.L.U32 UR15, UR12, 0x4, URZ ;  /* 0x000000040c0f7899 */ /* 0x000fe200080006ff */
[----:B------:R-:W4:Y:S01]  /*12140*/  LDCU UR19, c[0x0][0x440] ;  /* 0x00008800ff1377ac */ /* 0x000f220008000800 */
[----:B------:R-:W1:Y:S01]  /*12150*/  LDCU UR18, c[0x0][0x50c] ;  /* 0x0000a180ff1277ac */ /* 0x000e620008000800 */
[----:B------:R-:W1:Y:S01]  /*12160*/  LDCU UR4, c[0x0][0x45c] ;  /* 0x00008b80ff0477ac */ /* 0x000e620008000800 */
[----:B---3--:R-:W-:-:S02]  /*12170*/  USHF.L.U64.HI UR14, UR8, 0x5, UR9 ;  /* 0x00000005080e7899 */ /* 0x008fc40008010209 */
[----:B------:R-:W-:Y:S02]  /*12180*/  USHF.L.U32 UR12, UR8, 0x5, URZ ;  /* 0x00000005080c7899 */ /* 0x000fe400080006ff */
[----:B------:R-:W-:Y:S02]  /*12190*/  USHF.L.U64.HI UR16, UR8, 0x4, UR9 ;  /* 0x0000000408107899 */ /* 0x000fe40008010209 */
[----:B------:R-:W-:Y:S01]  /*121a0*/  USHF.L.U32 UR17, UR8, 0x4, URZ ;  /* 0x0000000408117899 */ /* 0x000fe200080006ff */
[C---:B-1----:R-:W-:Y:S01]  /*121b0*/  LOP3.LUT P0, RZ, R2.reuse, 0x2, RZ, 0xc0, !PT ;  /* 0x0000000202ff7812 */ /* 0x042fe2000780c0ff */
[----:B------:R-:W1:Y:S01]  /*121c0*/  LDCU.64 UR8, c[0x0][0x3c0] ;  /* 0x00007800ff0877ac */ /* 0x000e620008000a00 */
[----:B------:R-:W-:Y:S02]  /*121d0*/  SHF.L.U32 R0, R2, 0x3, RZ ;  /* 0x0000000302007819 */ /* 0x000fe400000006ff */
[----:B------:R-:W-:Y:S02]  /*121e0*/  SEL R221, R221, 0xffffffe0, !P0 ;  /* 0xffffffe0dddd7807 */ /* 0x000fe40004000000 */
[----:B------:R-:W-:-:S02]  /*121f0*/  LOP3.LUT R0, R0, 0x38, RZ, 0xc0, !PT ;  /* 0x0000003800007812 */ /* 0x000fc400078ec0ff */
[C---:B------:R-:W-:Y:S01]  /*12200*/  IADD3 R2, PT, PT, R217.reuse, 0xa040, RZ ;  /* 0x0000a040d9027810 */ /* 0x040fe20007ffe0ff */
[----:B------:R-:W-:Y:S01]  /*12210*/  IMAD.IADD R222, R226, 0x1, R221 ;  /* 0x00000001e2de7824 */ /* 0x000fe200078e02dd */
[----:B--2---:R-:W-:Y:S02]  /*12220*/  ISETP.GE.AND P4, PT, R0, UR10, PT ;  /* 0x0000000a00007c0c */ /* 0x004fe4000bf86270 */
[----:B------:R-:W-:Y:S02]  /*12230*/  IADD3 R0, PT, PT, R217, 0xa000, RZ ;  /* 0x0000a000d9007810 */ /* 0x000fe40007ffe0ff */
[----:B------:R-:W-:Y:S01]  /*12240*/  IADD3 R221, PT, PT, R216, R221, RZ ;  /* 0x000000ddd8dd7210 */ /* 0x000fe20007ffe0ff */
[----:B----4-:R-:W-:Y:S08]  /*12250*/  BRA `(.L_x_1633) ;  /* 0x0000000000dc7947 */ /* 0x010ff00003800000 */
.L_x_1635:
[----:B------:R-:W-:Y:S01]  /*12260*/  IMAD.SHL.U32 R178, R233, 0x8, RZ ;  /* 0x00000008e9b27824 */ /* 0x000fe200078e00ff */
[----:B------:R-:W-:Y:S01]  /*12270*/  UIADD3 UR26, UPT, UPT, UR11, -0x1, URZ ;  /* 0xffffffff0b1a7890 */ /* 0x000fe2000fffe0ff */
[----:B--2---:R-:W-:Y:S01]  /*12280*/  MOV R9, UR16 ;  /* 0x0000001000097c02 */ /* 0x004fe20008000f00 */
        /* <DEDUP_REMOVED lines=52> */
.L_x_1633:
        /* <DEDUP_REMOVED lines=16> */
[----:B------:R-:W4:Y:S02]  /*126d0*/  S2R R137, SR_TID.X ;  /* 0x0000000000897919 */ /* 0x000f240000002100 */
[----:B----4-:R-:W-:Y:S04]  /*126e0*/  SHF.L.U32 R137, R137, 0x1, RZ ;  /* 0x0000000189897819 */ /* 0x010fe800000006ff */
[----:B------:R-:W-:Y:S02]  /*126f0*/  LOP3.LUT R137, R137, 0x6, RZ, 0xc0, !PT ;  /* 0x0000000689897812 */ /* 0x000fe400078ec0ff */
[CC--:B--2---:R-:W-:Y:S02]  /*12700*/  LEA R4, P1, R6.reuse, R2.reuse, 0x6 ;  /* 0x0000000206047211 */ /* 0x0c4fe400078230ff */
[C---:B------:R-:W-:Y:S02]  /*12710*/  LEA R2, P0, R7.reuse, R2, 0x1 ;  /* 0x0000000207027211 */ /* 0x040fe400078008ff */
[-C--:B---3--:R-:W-:Y:S02]  /*12720*/  LEA.HI.X R5, R6, R8.reuse, R0, 0x6, P1 ;  /* 0x0000000806057211 */ /* 0x088fe400008f3400 */
[----:B------:R-:W-:Y:S02]  /*12730*/  LEA.HI.X R3, R7, R8, R3, 0x1, P0 ;  /* 0x0000000807037211 */ /* 0x000fe400000f0c03 */
[----:B-1----:R-:W-:Y:S01]  /*12740*/  LOP3.LUT P0, RZ, R233, 0x4, RZ, 0xc0, !PT ;  /* 0x00000004e9ff7812 */ /* 0x002fe2000780c0ff */
[----:B------:R-:W-:Y:S01]  /*12750*/  @!PT LDS RZ, [RZ] ;  /* 0x00000000fffff984 */ /* 0x000fe20000000800 */
[----:B------:R-:W-:Y:S01]  /*12760*/  @!PT LDS RZ, [RZ] ;  /* 0x00000000fffff984 */ /* 0x000fe20000000800 */
[----:B------:R-:W-:Y:S01]  /*12770*/  @!PT LDS RZ, [RZ] ;  /* 0x00000000fffff984 */ /* 0x000fe20000000800 */
[----:B------:R-:W-:Y:S03]  /*12780*/  @!P4 LDGSTS.E.BYPASS.LTC128B.128 [R230+0xa000], desc[UR24][R4.64] ;  /* 0x0a00000004e6cfae */ /* 0x000fe6000b981a18 */
[----:B------:R-:W-:Y:S05]  /*12790*/  SEL R0, R229, 0xffffffc0, !P0 ;  /* 0xffffffc0e5007807 */ /* 0x000fea0004000000 */
        /* <DEDUP_REMOVED lines=18> */
[-C--:B-1----:R-:W-:Y:S02]  /*128c0*/  IADD3 R2, PT, PT, R216, R0.reuse, RZ ;  /* 0x00000000d8027210 */ /* 0x082fe40007ffe0ff */
[----:B------:R-:W-:Y:S05]  /*128d0*/  IADD3 R0, PT, PT, R226, R0, RZ ;  /* 0x00000000e2007210 */ /* 0x000fea0007ffe0ff */
[----:B------:R-:W1:Y:S08]  /*128e0*/  LDSM.16.M88.4 R28, [R216+0x2000] ;  /* 0x00200000d81c783b */ /* 0x000e700000000200 */
[----:B------:R-:W3:Y:S08]  /*128f0*/  LDSM.16.M88.4 R176, [R218+UR6+0x8800] ;  /* 0x00880006dab0783b */ /* 0x000ef00008000200 */
[----:B------:R-:W0:Y:S08]  /*12900*/  LDGDEPBAR ;  /* 0x00000000000079af */ /* 0x000e300000000000 */
[----:B------:R-:W-:Y:S08]  /*12910*/  LDSM.16.M88.4 R180, [R221] ;  /* 0x00000000ddb4783b */ /* 0x000ff00000000200 */
[----:B------:R-:W4:Y:S01]  /*12920*/  LDSM.16.M88.4 R184, [R222+0x8000] ;  /* 0x00800000deb8783b */ /* 0x000f220000000200 */
        /* <DEDUP_REMOVED lines=56> */
[----:B------:R3:W-:Y:S07]  /*12cb0*/  LDSM.16.M88.4 R192, [R0+0x9800] ;  /* 0x0098000000c0783b */ /* 0x0007ee0000000200 */
[-C--:B-----5:R-:W-:Y:S08]  /*12cc0*/  HMMA.16816.F32 R20, R188, R196.reuse, R20 ;  /* 0x000000c4bc14723c */ /* 0x0a0ff00000001814 */
[C---:B------:R-:W-:Y:S08]  /*12cd0*/  HMMA.16816.F32 R24, R200.reuse, R196, R24 ;  /* 0x000000c4c818723c */ /* 0x040ff00000001818 */
[-C--:B------:R-:W-:Y:S01]  /*12ce0*/  HMMA.16816.F32 R28, R200, R198.reuse, R28 ;  /* 0x000000c6c81c723c */ /* 0x080fe2000000181c */
[----:B------:R-:W-:Y:S01]  /*12cf0*/  LDSM.16.M88.4 R200, [R219+0x9000] ;  /* 0x00900000dbc8783b */ /* 0x000fe20000000200 */
[----:B---3--:R-:W-:Y:S04]  /*12d00*/  MOV R0, UR11 ;  /* 0x0000000b00007c02 */ /* 0x008fe80008000f00 */
[----:B------:R-:W-:Y:S02]  /*12d10*/  LEA R0, R0, R137, 0x5 ;  /* 0x0000008900007211 */ /* 0x000fe400078e28ff */
[----:B------:R-:W-:Y:S01]  /*12d20*/  HMMA.16816.F32 R32, R188, R198, R32 ;  /* 0x000000c6bc20723c */ /* 0x000fe20000001820 */
[----:B------:R3:W5:Y:S03]  /*12d30*/  LDSM.16.M88.4 R188, [R2+0x6000] ;  /* 0x0060000002bc783b */ /* 0x0007660000000200 */
[----:B------:R-:W-:Y:S04]  /*12d40*/  IADD3 R3, PT, PT, R0, 0x1, RZ ;  /* 0x0000000100037810 */ /* 0x000fe80007ffe0ff */
[-C--:B--2---:R-:W-:Y:S01]  /*12d50*/  HMMA.16816.F32 R4, R184, R204.reuse, R4 ;  /* 0x000000ccb804723c */ /* 0x084fe20000001804 */
[----:B------:R-:W2:Y:S04]  /*12d60*/  LDSM.16.M88.4 R196, [R220+0x4000] ;  /* 0x00400000dcc4783b */ /* 0x000ea80000000200 */
[----:B------:R-:W-:Y:S03]  /*12d70*/  I2FP.F32.U32 R3, R3 ;  /* 0x0000000300037245 */ /* 0x000fe60000201000 */
[C---:B-1----:R-:W-:Y:S08]  /*12d80*/  HMMA.16816.F32 R8, R176.reuse, R204, R8 ;  /* 0x000000ccb008723c */ /* 0x042ff00000001808 */
[-C--:B------:R-:W-:Y:S03]  /*12d90*/  HMMA.16816.F32 R12, R176, R206.reuse, R12 ;  /* 0x000000ceb00c723c */ /* 0x080fe6000000180c */
[----:B---3--:R-:W-:Y:S05]  /*12da0*/  I2FP.F32.U32 R2, R0 ;  /* 0x0000000000027245 */ /* 0x008fea0000201000 */
[C---:B------:R-:W-:Y:S08]  /*12db0*/  HMMA.16816.F32 R16, R184.reuse, R206, R16 ;  /* 0x000000ceb810723c */ /* 0x040ff00000001810 */
[-C--:B----4-:R-:W-:Y:S08]  /*12dc0*/  HMMA.16816.F32 R20, R184, R180.reuse, R20 ;  /* 0x000000b4b814723c */ /* 0x090ff00000001814 */
[C---:B------:R-:W-:Y:S08]  /*12dd0*/  HMMA.16816.F32 R24, R176.reuse, R180, R24 ;  /* 0x000000b4b018723c */ /* 0x040ff00000001818 */
[-C--:B------:R-:W-:Y:S01]  /*12de0*/  HMMA.16816.F32 R28, R176, R182.reuse, R28 ;  /* 0x000000b6b01c723c */ /* 0x080fe2000000181c */
[----:B------:R-:W1:Y:S07]  /*12df0*/  LDSM.16.M88.4 R176, [R220+0x6000] ;  /* 0x00600000dcb0783b */ /* 0x000e6e0000000200 */
[----:B------:R-:W-:Y:S08]  /*12e00*/  HMMA.16816.F32 R32, R184, R182, R32 ;  /* 0x000000b6b820723c */ /* 0x000ff00000001820 */
[-C--:B------:R-:W-:Y:S08]  /*12e10*/  HMMA.16816.F32 R4, R208, R212.reuse, R4 ;  /* 0x000000d4d004723c */ /* 0x080ff00000001804 */
[C---:B-----5:R-:W-:Y:S08]  /*12e20*/  HMMA.16816.F32 R8, R188.reuse, R212, R8 ;  /* 0x000000d4bc08723c */ /* 0x060ff00000001808 */
        /* <DEDUP_REMOVED lines=31> */
[----:B------:R-:W4:Y:S01]  /*13020*/  MUFU.TANH R133, R10 ;  /* 0x0000000a00857308 */ /* 0x000f220000002400 */
[----:B---3--:R-:W3:Y:S01]  /*13030*/  LDSM.16.M88.4 R4, [R219+0x9800] ;  /* 0x00980000db04783b */ /* 0x008ee20000000200 */
[----:B------:R-:W-:Y:S08]  /*13040*/  DEPBAR.LE SB0, 0x0 ;  /* 0x000080000000791a */ /* 0x000ff00000000000 */
[----:B------:R-:W-:Y:S01]  /*13050*/  MUFU.TANH R143, R11 ;  /* 0x0000000b008f7308 */ /* 0x000fe20000002400 */
[----:B------:R-:W-:Y:S09]  /*13060*/  BAR.SYNC.DEFER_BLOCKING 0x0 ;  /* 0x0000000000007b1d */ /* 0x000ff20000010000 */
[----:B------:R-:W-:Y:S10]  /*13070*/  MUFU.TANH R142, R12 ;  /* 0x0000000c008e7308 */ /* 0x000ff40000002400 */
[----:B------:R-:W-:Y:S10]  /*13080*/  MUFU.TANH R138, R14 ;  /* 0x0000000e008a7308 */ /* 0x000ff40000002400 */
[----:B------:R-:W-:Y:S10]  /*13090*/  MUFU.TANH R11, R16 ;  /* 0x00000010000b7308 */ /* 0x000ff40000002400 */
[----:B------:R-:W-:Y:S01]  /*130a0*/  MUFU.TANH R10, R18 ;  /* 0x00000012000a7308 */ /* 0x000fe20000002400 */
[-C--:B---3--:R-:W-:Y:S09]  /*130b0*/  HMMA.16816.F32 R20, R196, R4.reuse, R20 ;  /* 0x00000004c414723c */ /* 0x088ff20000001814 */
[----:B------:R-:W-:Y:S01]  /*130c0*/  MUFU.TANH R12, R17 ;  /* 0x00000011000c7308 */ /* 0x000fe20000002400 */
[C---:B------:R-:W-:Y:S09]  /*130d0*/  HMMA.16816.F32 R24, R176.reuse, R4, R24 ;  /* 0x00000004b018723c */ /* 0x040ff20000001818 */
[----:B------:R-:W3:Y:S01]  /*130e0*/  MUFU.TANH R180, R9 ;  /* 0x0000000900b47308 */ /* 0x000ee20000002400 */
[-C--:B------:R-:W-:Y:S03]  /*130f0*/  HMMA.16816.F32 R28, R176, R6.reuse, R28 ;  /* 0x00000006b01c723c */ /* 0x080fe6000000181c */
[----:B------:R-:W-:Y:S01]  /*13100*/  FMUL.FTZ R22, R22, UR18 ;  /* 0x0000001216167c20 */ /* 0x000fe20008410000 */
[----:B------:R-:W-:Y:S01]  /*13110*/  FMUL.FTZ R23, R23, UR18 ;  /* 0x0000001217177c20 */ /* 0x000fe20008410000 */
[----:B------:R-:W-:Y:S01]  /*13120*/  FMUL.FTZ R20, R20, UR18 ;  /* 0x0000001214147c20 */ /* 0x000fe20008410000 */
[----:B------:R-:W-:Y:S03]  /*13130*/  FMUL.FTZ R21, R21, UR18 ;  /* 0x0000001215157c20 */ /* 0x000fe60008410000 */
[----:B------:R4:W-:Y:S01]  /*13140*/  MUFU.TANH R8, R22 ;  /* 0x0000001600087308 */ /* 0x0009e20000002400 */
[----:B------:R-:W-:Y:S04]  /*13150*/  HMMA.16816.F32 R32, R196, R6, R32 ;  /* 0x00000006c420723c */ /* 0x000fe80000001820 */
[----:B------:R-:W-:Y:S01]  /*13160*/  FMUL.FTZ R26, R26, UR18 ;  /* 0x000000121a1a7c20 */ /* 0x000fe20008410000 */
[C---:B-1----:R-:W-:Y:S01]  /*13170*/  FFMA.FTZ R176, R2.reuse, UR5, R187 ;  /* 0x0000000502b07c23 */ /* 0x042fe200080100bb */
[----:B--2---:R-:W-:Y:S03]  /*13180*/  FFMA.FTZ R177, R2, UR5, R185 ;  /* 0x0000000502b17c23 */ /* 0x004fe600080100b9 */
[----:B------:R1:W-:Y:S01]  /*13190*/  MUFU.TANH R134, R23 ;  /* 0x0000001700867308 */ /* 0x0003e20000002400 */
[----:B------:R-:W-:Y:S01]  /*131a0*/  FMUL.FTZ R24, R24, UR18 ;  /* 0x0000001218187c20 */ /* 0x000fe20008410000 */
[----:B------:R-:W-:Y:S01]  /*131b0*/  IADD3 R6, PT, PT, R0, 0x10, RZ ;  /* 0x0000001000067810 */ /* 0x000fe20007ffe0ff */
[----:B------:R-:W-:Y:S01]  /*131c0*/  FMUL.FTZ R25, R25, UR18 ;  /* 0x0000001219197c20 */ /* 0x000fe20008410000 */
[----:B------:R-:W-:Y:S01]  /*131d0*/  FMUL.FTZ R29, R29, UR18 ;  /* 0x000000121d1d7c20 */ /* 0x000fe20008410000 */
[----:B------:R-:W-:Y:S01]  /*131e0*/  FMUL.FTZ R27, R27, UR18 ;  /* 0x000000121b1b7c20 */ /* 0x000fe20008410000 */
[----:B------:R-:W-:Y:S01]  /*131f0*/  FMUL.FTZ R28, R28, UR18 ;  /* 0x000000121c1c7c20 */ /* 0x000fe20008410000 */
[----:B------:R-:W-:Y:S03]  /*13200*/  FMUL.FTZ R5, R30, UR18 ;  /* 0x000000121e057c20 */ /* 0x000fe60008410000 */
[----:B------:R2:W-:Y:S01]  /*13210*/  MUFU.TANH R136, R26 ;  /* 0x0000001a00887308 */ /* 0x0005e20000002400 */
[----:B----4-:R-:W-:Y:S01]  /*13220*/  FFMA.FTZ R22, R2, UR5, R133 ;  /* 0x0000000502167c23 */ /* 0x010fe20008010085 */
[----:B------:R-:W-:Y:S01]  /*13230*/  FMUL.FTZ R4, R31, UR18 ;  /* 0x000000121f047c20 */ /* 0x000fe20008410000 */
[----:B---3--:R-:W-:Y:S01]  /*13240*/  FFMA.FTZ R14, R3, UR5, R180 ;  /* 0x00000005030e7c23 */ /* 0x008fe200080100b4 */
[----:B------:R-:W-:Y:S01]  /*13250*/  FMUL.FTZ R33, R33, UR18 ;  /* 0x0000001221217c20 */ /* 0x000fe20008410000 */
[----:B------:R-:W-:Y:S01]  /*13260*/  FMUL.FTZ R34, R34, UR18 ;  /* 0x0000001222227c20 */ /* 0x000fe20008410000 */
[----:B------:R-:W-:Y:S01]  /*13270*/  FMUL.FTZ R32, R32, UR18 ;  /* 0x0000001220207c20 */ /* 0x000fe20008410000 */
[C---:B------:R-:W-:Y:S03]  /*13280*/  FFMA.FTZ R7, R3.reuse, UR5, R143 ;  /* 0x0000000503077c23 */ /* 0x040fe6000801008f */
[----:B------:R3:W4:Y:S01]  /*13290*/  MUFU.TANH R9, R20 ;  /* 0x0000001400097308 */ /* 0x0007220000002400 */
[----:B-1----:R-:W-:Y:S01]  /*132a0*/  FFMA.FTZ R23, R2, UR5, R135 ;  /* 0x0000000502177c23 */ /* 0x002fe20008010087 */
[----:B------:R-:W-:Y:S04]  /*132b0*/  IADD3 R2, PT, PT, R0, 0x8, RZ ;  /* 0x0000000800027810 */ /* 0x000fe80007ffe0ff */
[----:B------:R-:W-:Y:S04]  /*132c0*/  I2FP.F32.U32 R2, R2 ;  /* 0x0000000200027245 */ /* 0x000fe80000201000 */
[----:B------:R1:W-:Y:S01]  /*132d0*/  MUFU.TANH R190, R21 ;  /* 0x0000001500be7308 */ /* 0x0003e20000002400 */
[C---:B------:R-:W-:Y:S01]  /*132e0*/  FFMA.FTZ R17, R2.reuse, UR5, R142 ;  /* 0x0000000502117c23 */ /* 0x040fe2000801008e */
[C---:B------:R-:W-:Y:S01]  /*132f0*/  FFMA.FTZ R16, R2.reuse, UR5, R138 ;  /* 0x0000000502107c23 */ /* 0x040fe2000801008a */
[C---:B------:R-:W-:Y:S01]  /*13300*/  FFMA.FTZ R18, R2.reuse, UR5, R11 ;  /* 0x0000000502127c23 */ /* 0x040fe2000801000b */
[----:B--2---:R-:W-:Y:S01]  /*13310*/  FFMA.FTZ R26, R2, UR5, R10 ;  /* 0x00000005021a7c23 */ /* 0x004fe2000801000a */
[----:B------:R-:W-:Y:S05]  /*13320*/  I2FP.F32.U32 R2, R6 ;  /* 0x0000000600027245 */ /* 0x000fea0000201000 */
[----:B------:R-:W2:Y:S01]  /*13330*/  MUFU.TANH R182, R24 ;  /* 0x0000001800b67308 */ /* 0x000ea20000002400 */
[----:B---3--:R-:W-:Y:S01]  /*13340*/  FFMA.FTZ R20, R3, UR5, R186 ;  /* 0x0000000503147c23 */ /* 0x008fe200080100ba */
[----:B------:R-:W-:Y:S01]  /*13350*/  IADD3 R6, PT, PT, R0, 0x11, RZ ;  /* 0x0000001100067810 */ /* 0x000fe20007ffe0ff */
[C---:B----4-:R-:W-:Y:S01]  /*13360*/  FFMA.FTZ R192, R2.reuse, UR5, R9 ;  /* 0x0000000502c07c23 */ /* 0x050fe20008010009 */
[----:B------:R-:W-:Y:S01]  /*13370*/  FMUL.FTZ R9, R35, UR18 ;  /* 0x0000001223097c20 */ /* 0x000fe20008410000 */
[C---:B------:R-:W-:Y:S01]  /*13380*/  FFMA.FTZ R193, R2.reuse, UR5, R8 ;  /* 0x0000000502c17c23 */ /* 0x040fe20008010008 */
[----:B------:R-:W-:Y:S04]  /*13390*/  FFMA.FTZ R136, R2, UR5, R136 ;  /* 0x0000000502887c23 */ /* 0x000fe80008010088 */
[----:B------:R-:W3:Y:S01]  /*133a0*/  MUFU.TANH R181, R13 ;  /* 0x0000000d00b57308 */ /* 0x000ee20000002400 */
[----:B-1----:R-:W-:Y:S01]  /*133b0*/  FFMA.FTZ R21, R3, UR5, R188 ;  /* 0x0000000503157c23 */ /* 0x002fe200080100bc */
[----:B------:R-:W-:Y:S02]  /*133c0*/  IADD3 R3, PT, PT, R0, 0x9, RZ ;  /* 0x0000000900037810 */ /* 0x000fe40007ffe0ff */
[----:B------:R-:W-:Y:S02]  /*133d0*/  I2FP.F32.U32 R6, R6 ;  /* 0x0000000600067245 */ /* 0x000fe40000201000 */
[----:B------:R-:W-:Y:S04]  /*133e0*/  I2FP.F32.U32 R3, R3 ;  /* 0x0000000300037245 */ /* 0x000fe80000201000 */
[----:B------:R3:W1:Y:S01]  /*133f0*/  MUFU.TANH R13, R15 ;  /* 0x0000000f000d7308 */ /* 0x0006620000002400 */
[----:B--2---:R-:W-:Y:S01]  /*13400*/  FFMA.FTZ R182, R2, UR5, R182 ;  /* 0x0000000502b67c23 */ /* 0x004fe200080100b6 */
[----:B------:R-:W-:Y:S01]  /*13410*/  IADD3 R2, PT, PT, R0, 0x18, RZ ;  /* 0x0000001800027810 */ /* 0x000fe20007ffe0ff */
[----:B------:R-:W-:Y:S01]  /*13420*/  FFMA.FTZ R190, R6, UR5, R190 ;  /* 0x0000000506be7c23 */ /* 0x000fe200080100be */
[----:B------:R-:W-:Y:S02]  /*13430*/  IADD3 R0, PT, PT, R0, 0x19, RZ ;  /* 0x0000001900007810 */ /* 0x000fe40007ffe0ff */
[----:B------:R-:W-:Y:S04]  /*13440*/  FMNMX3.FTZ R8, R132, R23, R14, !PT ;  /* 0x0000001784087276 */ /* 0x000fe8000781000e */
[----:B------:R-:W2:Y:S01]  /*13450*/  MUFU.TANH R19, R19 ;  /* 0x0000001300137308 */ /* 0x000ea20000002400 */
[----:B------:R-:W-:Y:S02]  /*13460*/  I2FP.F32.U32 R2, R2 ;  /* 0x0000000200027245 */ /* 0x000fe40000201000 */
[----:B------:R-:W-:Y:S02]  /*13470*/  I2FP.F32.U32 R0, R0 ;  /* 0x0000000000007245 */ /* 0x000fe40000201000 */
[----:B------:R-:W-:Y:S05]  /*13480*/  FMNMX3.FTZ R31, R140, R176, R21, !PT ;  /* 0x000000b08c1f7276 */ /* 0x000fea0007810015 */
[----:B------:R4:W5:Y:S01]  /*13490*/  MUFU.TANH R183, R25 ;  /* 0x0000001900b77308 */ /* 0x0009620000002400 */
[C---:B---3--:R-:W-:Y:S01]  /*134a0*/  FFMA.FTZ R15, R3.reuse, UR5, R181 ;  /* 0x00000005030f7c23 */ /* 0x048fe200080100b5 */
[C---:B-1----:R-:W-:Y:S04]  /*134b0*/  FFMA.FTZ R24, R3.reuse, UR5, R13 ;  /* 0x0000000503187c23 */ /* 0x042fe8000801000d */
[----:B------:R-:W-:Y:S04]  /*134c0*/  FMNMX3.FTZ R8, R8, R17, R15, !PT ;  /* 0x0000001108087276 */ /* 0x000fe8000781000f */
[----:B------:R-:W1:Y:S01]  /*134d0*/  MUFU.TANH R137, R27 ;  /* 0x0000001b00897308 */ /* 0x000e620000002400 */
[C---:B--2---:R-:W-:Y:S09]  /*134e0*/  FFMA.FTZ R19, R3.reuse, UR5, R19 ;  /* 0x0000000503137c23 */ /* 0x044ff20008010013 */
[----:B------:R-:W2:Y:S01]  /*134f0*/  MUFU.TANH R184, R28 ;  /* 0x0000001c00b87308 */ /* 0x000ea20000002400 */
[----:B----4-:R-:W-:Y:S01]  /*13500*/  FFMA.FTZ R25, R3, UR5, R12 ;  /* 0x0000000503197c23 */ /* 0x010fe2000801000c */
[C---:B-----5:R-:W-:Y:S01]  /*13510*/  FFMA.FTZ R183, R6.reuse, UR5, R183 ;  /* 0x0000000506b77c23 */ /* 0x060fe200080100b7 */
[----:B------:R-:W-:Y:S04]  /*13520*/  FMNMX3.FTZ R3, R139, R22, R7, !PT ;  /* 0x000000168b037276 */ /* 0x000fe80007810007 */
[----:B------:R-:W-:Y:S03]  /*13530*/  FMNMX3.FTZ R3, R3, R16, R24, !PT ;  /* 0x0000001003037276 */ /* 0x000fe60007810018 */
[----:B------:R-:W3:Y:S01]  /*13540*/  MUFU.TANH R29, R29 ;  /* 0x0000001d001d7308 */ /* 0x000ee20000002400 */
[----:B-1----:R-:W-:Y:S01]  /*13550*/  FFMA.FTZ R137, R6, UR5, R137 ;  /* 0x0000000506897c23 */ /* 0x002fe20008010089 */
[----:B------:R-:W-:Y:S04]  /*13560*/  FMNMX3.FTZ R8, R8, R182, R183, !PT ;  /* 0x000000b608087276 */ /* 0x000fe800078100b7 */
[----:B------:R-:W-:Y:S04]  /*13570*/  FMNMX3.FTZ R3, R3, R136, R137, !PT ;  /* 0x0000008803037276 */ /* 0x000fe80007810089 */
[----:B------:R-:W-:Y:S01]  /*13580*/  MUFU.TANH R35, R33 ;  /* 0x0000002100237308 */ /* 0x000fe20000002400 */
[----:B--2---:R-:W-:Y:S09]  /*13590*/  FFMA.FTZ R184, R2, UR5, R184 ;  /* 0x0000000502b87c23 */ /* 0x004ff200080100b8 */
[----:B------:R-:W1:Y:S01]  /*135a0*/  MUFU.TANH R5, R5 ;  /* 0x0000000500057308 */ /* 0x000e620000002400 */
[----:B---3--:R-:W-:Y:S05]  /*135b0*/  FFMA.FTZ R186, R0, UR5, R29 ;  /* 0x0000000500ba7c23 */ /* 0x008fea000801001d */
[----:B------:R-:W-:Y:S04]  /*135c0*/  FMNMX3.FTZ R135, R8, R184, R186, !PT ;  /* 0x000000b808877276 */ /* 0x000fe800078100ba */
[----:B------:R-:W2:Y:S10]  /*135d0*/  MUFU.TANH R4, R4 ;  /* 0x0000000400047308 */ /* 0x000eb40000002400 */
[----:B------:R3:W4:Y:S01]  /*135e0*/  MUFU.TANH R133, R32 ;  /* 0x0000002000857308 */ /* 0x0007220000002400 */
[----:B-1----:R-:W-:Y:S09]  /*135f0*/  FFMA.FTZ R138, R2, UR5, R5 ;  /* 0x00000005028a7c23 */ /* 0x002ff20008010005 */
[----:B------:R-:W1:Y:S01]  /*13600*/  MUFU.TANH R34, R34 ;  /* 0x0000002200227308 */ /* 0x000e620000002400 */
[----:B--2---:R-:W-:Y:S09]  /*13610*/  FFMA.FTZ R142, R0, UR5, R4 ;  /* 0x00000005008e7c23 */ /* 0x004ff20008010004 */
[----:B------:R2:W1:Y:S01]  /*13620*/  MUFU.TANH R33, R9 ;  /* 0x0000000900217308 */ /* 0x0004620000002400 */
[----:B---3--:R-:W-:Y:S01]  /*13630*/  FMNMX3.FTZ R32, R141, R177, R20, !PT ;  /* 0x000000b18d207276 */ /* 0x008fe20007810014 */
[----:B----4-:R-:W-:Y:S06]  /*13640*/  BRA.U.ANY UP0, `(.L_x_1635) ;  /* 0xffffffed00047547 */ /* 0x010fec000b93ffff */
.L_x_1634:
[----:B--23--:R-:W2:Y:S01]  /*13650*/  SHFL.BFLY PT, R9, R135, 0x2, 0x1f ;  /* 0x0c401f0087097f89 */ /* 0x00cea200000e0000 */
[----:B------:R-:W-:Y:S01]  /*13660*/  FMNMX3.FTZ R4, R31, R18, R25, !PT ;  /* 0x000000121f047276 */ /* 0x000fe20007810019 */
[----:B------:R-:W-:Y:S01]  /*13670*/  FFMA.FTZ R185, R6, UR5, R134 ;  /* 0x0000000506b97c23 */ /* 0x000fe20008010086 */
[----:B------:R-:W-:Y:S01]  /*13680*/  FMNMX3.FTZ R3, R3, R138, R142, !PT ;  /* 0x0000008a03037276 */ /* 0x000fe2000781008e */
[----:B------:R-:W-:Y:S01]  /*13690*/  FFMA.FTZ R188, R0, UR5, R35 ;  /* 0x0000000500bc7c23 */ /* 0x000fe20008010023 */
[----:B------:R-:W-:Y:S01]  /*136a0*/  FMNMX3.FTZ R5, R4, R192, R190, !PT ;  /* 0x000000c004057276 */ /* 0x000fe200078100be */
[----:B-1----:R-:W-:Y:S01]  /*136b0*/  FFMA.FTZ R189, R2, UR5, R34 ;  /* 0x0000000502bd7c23 */ /* 0x002fe20008010022 */
[----:B------:R-:W-:Y:S01]  /*136c0*/  FMNMX3.FTZ R6, R32, R26, R19, !PT ;  /* 0x0000001a20067276 */ /* 0x000fe20007810013 */
[----:B------:R-:W1:Y:S01]  /*136d0*/  SHFL.BFLY PT, R4, R3, 0x2, 0x1f ;  /* 0x0c401f0003047f89 */ /* 0x000e6200000e0000 */
[----:B------:R-:W-:Y:S01]  /*136e0*/  FFMA.FTZ R191, R0, UR5, R33 ;  /* 0x0000000500bf7c23 */ /* 0x000fe20008010021 */
[----:B------:R-:W-:Y:S01]  /*136f0*/  FFMA.FTZ R187, R2, UR5, R133 ;  /* 0x0000000502bb7c23 */ /* 0x000fe20008010085 */
[----:B------:R-:W-:Y:S05]  /*13700*/  FMNMX3.FTZ R0, R6, R193, R185, !PT ;  /* 0x000000c106007276 */ /* 0x000fea00078100b9 */
[----:B------:R-:W-:Y:S01]  /*13710*/  LDSM.16.MT88.4 R200, [R223+0x1800] ;  /* 0x00180000dfc8783b */ /* 0x000fe20000004200 */
[----:B------:R-:W-:Y:S01]  /*13720*/  IADD3 R28, PT, PT, R217, 0xa040, RZ ;  /* 0x0000a040d91c7810 */ /* 0x000fe20007ffe0ff */
[----:B------:R-:W-:Y:S01]  /*13730*/  UISETP.NE.AND UP0, UPT, UR11, URZ, UPT ;  /* 0x000000ff0b00728c */ /* 0x000fe2000bf05270 */
[----:B------:R-:W-:Y:S01]  /*13740*/  FMNMX3.FTZ R0, R0, R189, R191, !PT ;  /* 0x000000bd00007276 */ /* 0x000fe200078100bf */
[----:B------:R-:W-:Y:S01]  /*13750*/  UIADD3 UR11, UPT, UPT, UR11, -0x1, URZ ;  /* 0xffffffff0b0b7890 */ /* 0x000fe2000fffe0ff */
[----:B------:R-:W-:Y:S02]  /*13760*/  FMNMX3.FTZ R5, R5, R187, R188, !PT ;  /* 0x000000bb05057276 */ /* 0x000fe400078100bc */
[----:B------:R-:W-:Y:S01]  /*13770*/  IADD3 R27, PT, PT, R217, 0xa000, RZ ;  /* 0x0000a000d91b7810 */ /* 0x000fe20007ffe0ff */
[----:B------:R-:W3:Y:S08]  /*13780*/  SHFL.BFLY PT, R133, R0, 0x2, 0x1f ;  /* 0x0c401f0000857f89 */ /* 0x000ef000000e0000 */
[----:B------:R-:W4:Y:S01]  /*13790*/  SHFL.BFLY PT, R8, R5, 0x2, 0x1f ;  /* 0x0c401f0005087f89 */ /* 0x000f2200000e0000 */
[----:B--2---:R-:W-:Y:S07]  /*137a0*/  FMNMX.FTZ R135, R135, R9, !PT ;  /* 0x0000000987877209 */ /* 0x004fee0007810000 */
[----:B------:R-:W2:Y:S01]  /*137b0*/  SHFL.BFLY PT, R6, R135, 0x1, 0x1f ;  /* 0x0c201f0087067f89 */ /* 0x000ea200000e0000 */
[----:B-1----:R-:W-:Y:S07]  /*137c0*/  FMNMX.FTZ R3, R3, R4, !PT ;  /* 0x0000000403037209 */ /* 0x002fee0007810000 */
[----:B------:R-:W1:Y:S01]  /*137d0*/  SHFL.BFLY PT, R2, R3, 0x1, 0x1f ;  /* 0x0c201f0003027f89 */ /* 0x000e6200000e0000 */
[----:B---3--:R-:W-:Y:S02]  /*137e0*/  FMNMX.FTZ R133, R0, R133, !PT ;  /* 0x0000008500857209 */ /* 0x008fe40007810000 */
[----:B----4-:R-:W-:Y:S05]  /*137f0*/  FMNMX.FTZ R5, R5, R8, !PT ;  /* 0x0000000805057209 */ /* 0x010fea0007810000 */
[----:B------:R-:W3:Y:S08]  /*13800*/  SHFL.BFLY PT, R4, R133, 0x1, 0x1f ;  /* 0x0c201f0085047f89 */ /* 0x000ef000000e0000 */
[----:B------:R-:W4:Y:S01]  /*13810*/  SHFL.BFLY PT, R134, R5, 0x1, 0x1f ;  /* 0x0c201f0005867f89 */ /* 0x000f2200000e0000 */
[----:B--2---:R-:W-:Y:S04]  /*13820*/  FMNMX.FTZ R135, R135, R6, !PT ;  /* 0x0000000687877209 */ /* 0x004fe80007810000 */
[C---:B------:R-:W-:Y:S01]  /*13830*/  FSETP.NEU.FTZ.AND P1, PT, R135.reuse, -INF , PT ;  /* 0xff8000008700780b */ /* 0x040fe20003f3d000 */
[----:B------:R-:W-:Y:S01]  /*13840*/  FADD.FTZ R0, -R135, R132 ;  /* 0x0000008487007221 */ /* 0x000fe20000010100 */
[----:B-1----:R-:W-:Y:S03]  /*13850*/  FMNMX.FTZ R143, R3, R2, !PT ;  /* 0x00000002038f7209 */ /* 0x002fe60007810000 */
[----:B------:R-:W-:Y:S02]  /*13860*/  FMUL.FTZ R2, R0, UR4 ;  /* 0x0000000400027c20 */ /* 0x000fe40008410000 */
[C---:B------:R-:W-:Y:S02]  /*13870*/  FADD.FTZ R0, -R143.reuse, R139 ;  /* 0x0000008b8f007221 */ /* 0x040fe40000010100 */
[----:B------:R1:W2:Y:S01]  /*13880*/  MUFU.EX2 R132, R2 ;  /* 0x0000000200847308 */ /* 0x0002a20000000800 */
[----:B------:R-:W-:Y:S01]  /*13890*/  FMUL.FTZ R181, R143, UR4 ;  /* 0x000000048fb57c20 */ /* 0x000fe20008410000 */
[----:B------:R-:W-:Y:S02]  /*138a0*/  MOV R139, R28 ;  /* 0x0000001c008b7202 */ /* 0x000fe40000000f00 */
[----:B------:R-:W-:Y:S02]  /*138b0*/  @P0 IADD3 R139, PT, PT, R27, -0x40, RZ ;  /* 0xffffffc01b8b0810 */ /* 0x000fe40007ffe0ff */
[----:B---3--:R-:W-:Y:S03]  /*138c0*/  FMNMX.FTZ R133, R133, R4, !PT ;  /* 0x0000000485857209 */ /* 0x008fe60007810000 */
[----:B------:R-:W-:Y:S01]  /*138d0*/  LDSM.16.MT88.4 R196, [R139+0x1800] ;  /* 0x001800008bc4783b */ /* 0x000fe20000004200 */
[----:B----4-:R-:W-:Y:S01]  /*138e0*/  FMNMX.FTZ R134, R5, R134, !PT ;  /* 0x0000008605867209 */ /* 0x010fe20007810000 */
[----:B------:R-:W-:Y:S01]  /*138f0*/  FMUL.FTZ R180, R133, UR4 ;  /* 0x0000000485b47c20 */ /* 0x000fe20008410000 */
[----:B-1----:R-:W-:Y:S03]  /*13900*/  FMUL.FTZ R2, R0, UR4 ;  /* 0x0000000400027c20 */ /* 0x002fe60008410000 */
[----:B------:R-:W-:Y:S01]  /*13910*/  FADD.FTZ R0, -R134, R140 ;  /* 0x0000008c86007221 */ /* 0x000fe20000010100 */
[----:B------:R-:W-:Y:S01]  /*13920*/  FMUL.FTZ R140, R135, UR4 ;  /* 0x00000004878c7c20 */ /* 0x000fe20008410000 */
[C---:B--2---:R-:W-:Y:S01]  /*13930*/  FMUL.FTZ R8, R132.reuse, R144 ;  /* 0x0000009084087220 */ /* 0x044fe20000410000 */
[----:B------:R1:W2:Y:S01]  /*13940*/  MUFU.EX2 R3, R2 ;  /* 0x0000000200037308 */ /* 0x0002a20000000800 */
[C---:B------:R-:W-:Y:S01]  /*13950*/  FMUL.FTZ R9, R132.reuse, R145 ;  /* 0x0000009184097220 */ /* 0x040fe20000410000 */
[----:B------:R-:W-:Y:S01]  /*13960*/  FMUL.FTZ R12, R132, R152 ;  /* 0x00000098840c7220 */ /* 0x000fe20000410000 */
[----:B------:R-:W-:Y:S01]  /*13970*/  FSEL R140, R140, RZ, P1 ;  /* 0x000000ff8c8c7208 */ /* 0x000fe20000800000 */
[C---:B------:R-:W-:Y:S01]  /*13980*/  FMUL.FTZ R13, R132.reuse, R153 ;  /* 0x00000099840d7220 */ /* 0x040fe20000410000 */
[----:B------:R-:W-:Y:S01]  /*13990*/  FSETP.NEU.FTZ.AND P1, PT, R143, -INF , PT ;  /* 0xff8000008f00780b */ /* 0x000fe20003f3d000 */
[C---:B------:R-:W-:Y:S01]  /*139a0*/  FMUL.FTZ R28, R132.reuse, R168 ;  /* 0x000000a8841c7220 */ /* 0x040fe20000410000 */
[----:B------:R-:W-:Y:S01]  /*139b0*/  FMUL.FTZ R29, R132, R169 ;  /* 0x000000a9841d7220 */ /* 0x000fe20000410000 */
[--C-:B------:R-:W-:Y:S01]  /*139c0*/  FFMA.FTZ R23, R23, UR4, -R140.reuse ;  /* 0x0000000417177c23 */ /* 0x100fe2000801088c */
[----:B------:R-:W-:Y:S01]  /*139d0*/  FSEL R181, R181, RZ, P1 ;  /* 0x000000ffb5b57208 */ /* 0x000fe20000800000 */
[--C-:B------:R-:W-:Y:S01]  /*139e0*/  FFMA.FTZ R14, R14, UR4, -R140.reuse ;  /* 0x000000040e0e7c23 */ /* 0x100fe2000801088c */
[----:B------:R-:W-:Y:S01]  /*139f0*/  FSETP.NEU.FTZ.AND P1, PT, R134, -INF , PT ;  /* 0xff8000008600780b */ /* 0x000fe20003f3d000 */
[----:B------:R-:W-:Y:S01]  /*13a00*/  MUFU.EX2 R247, R23 ;  /* 0x0000001700f77308 */ /* 0x000fe20000000800 */
[--C-:B------:R-:W-:Y:S01]  /*13a10*/  FFMA.FTZ R17, R17, UR4, -R140.reuse ;  /* 0x0000000411117c23 */ /* 0x100fe2000801088c */
[--C-:B------:R-:W-:Y:S01]  /*13a20*/  FFMA.FTZ R22, R22, UR4, -R181.reuse ;  /* 0x0000000416167c23 */ /* 0x100fe200080108b5 */
[--C-:B------:R-:W-:Y:S01]  /*13a30*/  FFMA.FTZ R7, R7, UR4, -R181.reuse ;  /* 0x0000000407077c23 */ /* 0x100fe200080108b5 */
[----:B------:R-:W-:Y:S01]  /*13a40*/  FFMA.FTZ R16, R16, UR4, -R181 ;  /* 0x0000000410107c23 */ /* 0x000fe200080108b5 */
[----:B-1----:R-:W-:Y:S01]  /*13a50*/  FMUL.FTZ R2, R0, UR4 ;  /* 0x0000000400027c20 */ /* 0x002fe20008410000 */
[----:B------:R-:W-:Y:S01]  /*13a60*/  FADD.FTZ R0, -R133, R141 ;  /* 0x0000008d85007221 */ /* 0x000fe20000010100 */
[----:B------:R-:W-:Y:S03]  /*13a70*/  FMUL.FTZ R141, R134, UR4 ;  /* 0x00000004868d7c20 */ /* 0x000fe60008410000 */
[----:B------:R-:W-:Y:S01]  /*13a80*/  MUFU.EX2 R244, R22 ;  /* 0x0000001600f47308 */ /* 0x000fe20000000800 */
[----:B------:R-:W-:Y:S01]  /*13a90*/  FFMA.FTZ R24, R24, UR4, -R181 ;  /* 0x0000000418187c23 */ /* 0x000fe200080108b5 */
[----:B------:R-:W-:Y:S01]  /*13aa0*/  FMUL.FTZ R0, R0, UR4 ;  /* 0x0000000400007c20 */ /* 0x000fe20008410000 */
[----:B------:R-:W-:Y:S01]  /*13ab0*/  FFMA.FTZ R15, R15, UR4, -R140 ;  /* 0x000000040f0f7c23 */ /* 0x000fe2000801088c */
[----:B------:R-:W-:Y:S01]  /*13ac0*/  FSEL R141, R141, RZ, P1 ;  /* 0x000000ff8d8d7208 */ /* 0x000fe20000800000 */
[----:B--2---:R-:W-:Y:S01]  /*13ad0*/  FMUL.FTZ R10, R3, R146 ;  /* 0x00000092030a7220 */ /* 0x004fe20000410000 */
[----:B------:R-:W-:Y:S01]  /*13ae0*/  FSETP.NEU.FTZ.AND P1, PT, R133, -INF , PT ;  /* 0xff8000008500780b */ /* 0x000fe20003f3d000 */
[----:B------:R-:W-:Y:S03]  /*13af0*/  FMUL.FTZ R11, R3, R147 ;  /* 0x00000093030b7220 */ /* 0x000fe60000410000 */
[----:B------:R-:W1:Y:S01]  /*13b00*/  MUFU.EX2 R2, R2 ;  /* 0x0000000200027308 */ /* 0x000e620000000800 */
[--C-:B------:R-:W-:Y:S01]  /*13b10*/  FFMA.FTZ R21, R21, UR4, -R141.reuse ;  /* 0x0000000415157c23 */ /* 0x100fe2000801088d */
[----:B------:R-:W-:Y:S01]  /*13b20*/  FSEL R180, R180, RZ, P1 ;  /* 0x000000ffb4b47208 */ /* 0x000fe20000800000 */
[--C-:B------:R-:W-:Y:S01]  /*13b30*/  FFMA.FTZ R4, R176, UR4, -R141.reuse ;  /* 0x00000004b0047c23 */ /* 0x100fe2000801088d */
[--C-:B------:R-:W-:Y:S01]  /*13b40*/  FFMA.FTZ R18, R18, UR4, -R141.reuse ;  /* 0x0000000412127c23 */ /* 0x100fe2000801088d */
[----:B------:R-:W-:Y:S01]  /*13b50*/  FFMA.FTZ R25, R25, UR4, -R141 ;  /* 0x0000000419197c23 */ /* 0x000fe2000801088d */
[----:B------:R-:W-:Y:S01]  /*13b60*/  FMUL.FTZ R27, R3, R167 ;  /* 0x000000a7031b7220 */ /* 0x000fe20000410000 */
[--C-:B------:R-:W-:Y:S03]  /*13b70*/  FFMA.FTZ R20, R20, UR4, -R180.reuse ;  /* 0x0000000414147c23 */ /* 0x100fe600080108b4 */
[----:B------:R-:W-:Y:S01]  /*13b80*/  MUFU.EX2 R242, R21 ;  /* 0x0000001500f27308 */ /* 0x000fe20000000800 */
[--C-:B------:R-:W-:Y:S01]  /*13b90*/  FFMA.FTZ R26, R26, UR4, -R180.reuse ;  /* 0x000000041a1a7c23 */ /* 0x100fe200080108b4 */
[--C-:B------:R-:W-:Y:S01]  /*13ba0*/  FFMA.FTZ R19, R19, UR4, -R180.reuse ;  /* 0x0000000413137c23 */ /* 0x100fe200080108b4 */
[C---:B------:R-:W-:Y:S01]  /*13bb0*/  FMUL.FTZ R30, R3.reuse, R170 ;  /* 0x000000aa031e7220 */ /* 0x040fe20000410000 */
[C---:B------:R-:W-:Y:S01]  /*13bc0*/  FMUL.FTZ R31, R3.reuse, R171 ;  /* 0x000000ab031f7220 */ /* 0x040fe20000410000 */
[C---:B------:R-:W-:Y:S01]  /*13bd0*/  FMUL.FTZ R40, R132.reuse, R40 ;  /* 0x0000002884287220 */ /* 0x040fe20000410000 */
[----:B------:R-:W-:Y:S01]  /*13be0*/  FMUL.FTZ R41, R132, R41 ;  /* 0x0000002984297220 */ /* 0x000fe20000410000 */
[C---:B------:R-:W-:Y:S03]  /*13bf0*/  FMUL.FTZ R42, R3.reuse, R42 ;  /* 0x0000002a032a7220 */ /* 0x040fe60000410000 */
[----:B------:R2:W-:Y:S01]  /*13c00*/  MUFU.EX2 R238, R20 ;  /* 0x0000001400ee7308 */ /* 0x0005e20000000800 */
[C---:B-1----:R-:W-:Y:S01]  /*13c10*/  FMUL.FTZ R5, R2.reuse, R149 ;  /* 0x0000009502057220 */ /* 0x042fe20000410000 */
[C---:B------:R-:W-:Y:S01]  /*13c20*/  FMUL.FTZ R32, R2.reuse, R172 ;  /* 0x000000ac02207220 */ /* 0x040fe20000410000 */
[C---:B------:R-:W-:Y:S01]  /*13c30*/  FMUL.FTZ R33, R2.reuse, R173 ;  /* 0x000000ad02217220 */ /* 0x040fe20000410000 */
[C---:B------:R-:W-:Y:S01]  /*13c40*/  FMUL.FTZ R36, R2.reuse, R36 ;  /* 0x0000002402247220 */ /* 0x040fe20000410000 */
[----:B------:R-:W-:Y:S01]  /*13c50*/  FMUL.FTZ R37, R2, R37 ;  /* 0x0000002502257220 */ /* 0x000fe20000410000 */
[C---:B------:R-:W-:Y:S01]  /*13c60*/  FMUL.FTZ R43, R3.reuse, R43 ;  /* 0x0000002b032b7220 */ /* 0x040fe20000410000 */
[C---:B------:R-:W-:Y:S03]  /*13c70*/  FMUL.FTZ R44, R132.reuse, R44 ;  /* 0x0000002c842c7220 */ /* 0x040fe60000410000 */
[----:B------:R1:W-:Y:S01]  /*13c80*/  MUFU.EX2 R240, R4 ;  /* 0x0000000400f07308 */ /* 0x0003e20000000800 */
[----:B------:R-:W-:Y:S01]  /*13c90*/  FMUL.FTZ R45, R132, R45 ;  /* 0x0000002d842d7220 */ /* 0x000fe20000410000 */
[C---:B------:R-:W-:Y:S01]  /*13ca0*/  FMUL.FTZ R46, R3.reuse, R46 ;  /* 0x0000002e032e7220 */ /* 0x040fe20000410000 */
[C---:B------:R-:W-:Y:S01]  /*13cb0*/  FMUL.FTZ R47, R3.reuse, R47 ;  /* 0x0000002f032f7220 */ /* 0x040fe20000410000 */
[C---:B------:R-:W-:Y:S01]  /*13cc0*/  FMUL.FTZ R48, R2.reuse, R48 ;  /* 0x0000003002307220 */ /* 0x040fe20000410000 */
[C---:B------:R-:W-:Y:S01]  /*13cd0*/  FMUL.FTZ R49, R2.reuse, R49 ;  /* 0x0000003102317220 */ /* 0x040fe20000410000 */
[C---:B------:R-:W-:Y:S01]  /*13ce0*/  FMUL.FTZ R52, R2.reuse, R52 ;  /* 0x0000003402347220 */ /* 0x040fe20000410000 */
[----:B------:R-:W-:Y:S03]  /*13cf0*/  FMUL.FTZ R53, R2, R53 ;  /* 0x0000003502357220 */ /* 0x000fe60000410000 */
[----:B------:R-:W3:Y:S01]  /*13d00*/  MUFU.EX2 R0, R0 ;  /* 0x0000000000007308 */ /* 0x000ee20000000800 */
[----:B--2---:R-:W2:Y:S01]  /*13d10*/  LDSM.16.MT88.4 R20, [R217+0xa000] ;  /* 0x00a00000d914783b */ /* 0x004ea20000004200 */
[C---:B------:R-:W-:Y:S01]  /*13d20*/  FMUL.FTZ R56, R132.reuse, R56 ;  /* 0x0000003884387220 */ /* 0x040fe20000410000 */
[----:B------:R-:W-:Y:S01]  /*13d30*/  FMUL.FTZ R57, R132, R57 ;  /* 0x0000003984397220 */ /* 0x000fe20000410000 */
[C---:B------:R-:W-:Y:S01]  /*13d40*/  FMUL.FTZ R58, R3.reuse, R58 ;  /* 0x0000003a033a7220 */ /* 0x040fe20000410000 */
[----:B------:R-:W-:Y:S01]  /*13d50*/  FMUL.FTZ R59, R3, R59 ;  /* 0x0000003b033b7220 */ /* 0x000fe20000410000 */
[--C-:B------:R-:W-:Y:S01]  /*13d60*/  FFMA.FTZ R136, R136, UR4, -R181.reuse ;  /* 0x0000000488887c23 */ /* 0x100fe200080108b5 */
[C---:B------:R-:W-:Y:S03]  /*13d70*/  FMUL.FTZ R60, R132.reuse, R60 ;  /* 0x0000003c843c7220 */ /* 0x040fe60000410000 */
[----:B------:R4:W5:Y:S01]  /*13d80*/  MUFU.EX2 R245, R7 ;  /* 0x0000000700f57308 */ /* 0x0009620000000800 */
[----:B-1----:R-:W-:Y:S01]  /*13d90*/  FFMA.FTZ R4, R177, UR4, -R180 ;  /* 0x00000004b1047c23 */ /* 0x002fe200080108b4 */
[----:B------:R-:W-:Y:S01]  /*13da0*/  FMUL.FTZ R61, R132, R61 ;  /* 0x0000003d843d7220 */ /* 0x000fe20000410000 */
[----:B------:R-:W1:Y:S01]  /*13db0*/  LDSM.16.MT88.4 R176, [R225+0xa000] ;  /* 0x00a00000e1b0783b */ /* 0x000e620000004200 */
[C---:B------:R-:W-:Y:S01]  /*13dc0*/  FMUL.FTZ R62, R3.reuse, R62 ;  /* 0x0000003e033e7220 */ /* 0x040fe20000410000 */
[----:B------:R-:W-:Y:S01]  /*13dd0*/  FMUL.FTZ R63, R3, R63 ;  /* 0x0000003f033f7220 */ /* 0x000fe20000410000 */
[--C-:B------:R-:W-:Y:S01]  /*13de0*/  FFMA.FTZ R137, R137, UR4, -R181.reuse ;  /* 0x0000000489897c23 */ /* 0x100fe200080108b5 */
[--C-:B------:R-:W-:Y:S03]  /*13df0*/  FFMA.FTZ R138, R138, UR4, -R181.reuse ;  /* 0x000000048a8a7c23 */ /* 0x100fe600080108b5 */
[----:B------:R2:W2:Y:S01]  /*13e00*/  MUFU.EX2 R236, R4 ;  /* 0x0000000400ec7308 */ /* 0x0004a20000000800 */
[C---:B---3--:R-:W-:Y:S01]  /*13e10*/  FMUL.FTZ R6, R0.reuse, R150 ;  /* 0x0000009600067220 */ /* 0x048fe20000410000 */
[C---:B------:R-:W-:Y:S01]  /*13e20*/  FMUL.FTZ R34, R0.reuse, R174 ;  /* 0x000000ae00227220 */ /* 0x040fe20000410000 */
[C---:B------:R-:W-:Y:S01]  /*13e30*/  FMUL.FTZ R35, R0.reuse, R175 ;  /* 0x000000af00237220 */ /* 0x040fe20000410000 */
[C---:B------:R-:W-:Y:S01]  /*13e40*/  FMUL.FTZ R38, R0.reuse, R38 ;  /* 0x0000002600267220 */ /* 0x040fe20000410000 */
[C---:B------:R-:W-:Y:S01]  /*13e50*/  FMUL.FTZ R39, R0.reuse, R39 ;  /* 0x0000002700277220 */ /* 0x040fe20000410000 */
[C---:B------:R-:W-:Y:S01]  /*13e60*/  FMUL.FTZ R50, R0.reuse, R50 ;  /* 0x0000003200327220 */ /* 0x040fe20000410000 */
[C---:B------:R-:W-:Y:S03]  /*13e70*/  FMUL.FTZ R51, R0.reuse, R51 ;  /* 0x0000003300337220 */ /* 0x040fe60000410000 */
[----:B------:R3:W-:Y:S01]  /*13e80*/  MUFU.EX2 R239, R18 ;  /* 0x0000001200ef7308 */ /* 0x0007e20000000800 */
[C---:B----4-:R-:W-:Y:S01]  /*13e90*/  FMUL.FTZ R7, R0.reuse, R151 ;  /* 0x0000009700077220 */ /* 0x050fe20000410000 */
[----:B-----5:R-:W-:Y:S01]  /*13ea0*/  F2FP.F16.F32.PACK_AB R145, R245, R244 ;  /* 0x000000f4f591723e */ /* 0x020fe200000000ff */
[C---:B------:R-:W-:Y:S01]  /*13eb0*/  FMUL.FTZ R54, R0.reuse, R54 ;  /* 0x0000003600367220 */ /* 0x040fe20000410000 */
[----:B------:R-:W-:Y:S01]  /*13ec0*/  FMUL.FTZ R55, R0, R55 ;  /* 0x0000003700377220 */ /* 0x000fe20000410000 */
[----:B------:R-:W-:Y:S01]  /*13ed0*/  LDSM.16.MT88.4 R172, [R228] ;  /* 0x00000000e4ac783b */ /* 0x000fe20000004200 */
[----:B------:R-:W-:Y:S01]  /*13ee0*/  FFMA.FTZ R142, R142, UR4, -R181 ;  /* 0x000000048e8e7c23 */ /* 0x000fe200080108b5 */
[C---:B------:R-:W-:Y:S03]  /*13ef0*/  FMUL.FTZ R64, R2.reuse, R64 ;  /* 0x0000004002407220 */ /* 0x040fe60000410000 */
[----:B------:R4:W-:Y:S01]  /*13f00*/  MUFU.EX2 R237, R19 ;  /* 0x0000001300ed7308 */ /* 0x0009e20000000800 */
[----:B--2---:R-:W-:Y:S01]  /*13f10*/  FMUL.FTZ R4, R2, R148 ;  /* 0x0000009402047220 */ /* 0x004fe20000410000 */
[----:B------:R-:W-:Y:S01]  /*13f20*/  F2FP.F16.F32.PACK_AB R148, R242, R240 ;  /* 0x000000f0f294723e */ /* 0x000fe200000000ff */
[----:B------:R-:W-:Y:S01]  /*13f30*/  FMUL.FTZ R65, R2, R65 ;  /* 0x0000004102417220 */ /* 0x000fe20000410000 */
[----:B------:R-:W-:Y:S01]  /*13f40*/  F2FP.F16.F32.PACK_AB R149, R238, R236 ;  /* 0x000000ecee95723e */ /* 0x000fe200000000ff */
[C---:B------:R-:W-:Y:S01]  /*13f50*/  FMUL.FTZ R66, R0.reuse, R66 ;  /* 0x0000004200427220 */ /* 0x040fe20000410000 */
[----:B------:R-:W-:Y:S01]  /*13f60*/  FMUL.FTZ R67, R0, R67 ;  /* 0x0000004300437220 */ /* 0x000fe20000410000 */
[----:B------:R-:W-:Y:S03]  /*13f70*/  FMUL.FTZ R68, R2, R68 ;  /* 0x0000004402447220 */ /* 0x000fe60000410000 */
[----:B------:R-:W2:Y:S01]  /*13f80*/  MUFU.EX2 R241, R25 ;  /* 0x0000001900f17308 */ /* 0x000ea20000000800 */
[----:B---3--:R-:W-:Y:S01]  /*13f90*/  FMUL.FTZ R18, R0, R158 ;  /* 0x0000009e00127220 */ /* 0x008fe20000410000 */
[----:B------:R-:W-:Y:S01]  /*13fa0*/  FMUL.FTZ R69, R2, R69 ;  /* 0x0000004502457220 */ /* 0x000fe20000410000 */
[C---:B------:R-:W-:Y:S01]  /*13fb0*/  FMUL.FTZ R70, R0.reuse, R70 ;  /* 0x0000004600467220 */ /* 0x040fe20000410000 */
[----:B------:R-:W-:Y:S01]  /*13fc0*/  FMUL.FTZ R71, R0, R71 ;  /* 0x0000004700477220 */ /* 0x000fe20000410000 */
[C---:B------:R-:W-:Y:S01]  /*13fd0*/  FMUL.FTZ R72, R132.reuse, R72 ;  /* 0x0000004884487220 */ /* 0x040fe20000410000 */
[----:B------:R-:W-:Y:S01]  /*13fe0*/  FMUL.FTZ R73, R132, R73 ;  /* 0x0000004984497220 */ /* 0x000fe20000410000 */
[C---:B------:R-:W-:Y:S03]  /*13ff0*/  FMUL.FTZ R74, R3.reuse, R74 ;  /* 0x0000004a034a7220 */ /* 0x040fe60000410000 */
[----:B------:R-:W3:Y:S01]  /*14000*/  MUFU.EX2 R235, R26 ;  /* 0x0000001a00eb7308 */ /* 0x000ee20000000800 */
[----:B----4-:R-:W-:Y:S01]  /*14010*/  FMUL.FTZ R19, R0, R159 ;  /* 0x0000009f00137220 */ /* 0x010fe20000410000 */
[C---:B------:R-:W-:Y:S01]  /*14020*/  FMUL.FTZ R75, R3.reuse, R75 ;  /* 0x0000004b034b7220 */ /* 0x040fe20000410000 */
[C---:B------:R-:W-:Y:S01]  /*14030*/  FMUL.FTZ R76, R132.reuse, R76 ;  /* 0x0000004c844c7220 */ /* 0x040fe20000410000 */
[----:B------:R-:W-:Y:S01]  /*14040*/  FMUL.FTZ R77, R132, R77 ;  /* 0x0000004d844d7220 */ /* 0x000fe20000410000 */
[C---:B------:R-:W-:Y:S01]  /*14050*/  FMUL.FTZ R78, R3.reuse, R78 ;  /* 0x0000004e034e7220 */ /* 0x040fe20000410000 */
[----:B------:R-:W-:Y:S01]  /*14060*/  FMUL.FTZ R79, R3, R79 ;  /* 0x0000004f034f7220 */ /* 0x000fe20000410000 */
[----:B------:R-:W-:Y:S03]  /*14070*/  FMUL.FTZ R80, R2, R80 ;  /* 0x0000005002507220 */ /* 0x000fe60000410000 */
[----:B------:R-:W4:Y:S01]  /*14080*/  MUFU.EX2 R249, R14 ;  /* 0x0000000e00f97308 */ /* 0x000f220000000800 */
[----:B--2---:R-:W-:Y:S01]  /*14090*/  F2FP.F16.F32.PACK_AB R150, R241, R239 ;  /* 0x000000eff196723e */ /* 0x004fe200000000ff */
[----:B------:R-:W-:Y:S01]  /*140a0*/  FMUL.FTZ R25, R132, R165 ;  /* 0x000000a584197220 */ /* 0x000fe20000410000 */
[----:B------:R-:W-:Y:S01]  /*140b0*/  FMUL.FTZ R81, R2, R81 ;  /* 0x0000005102517220 */ /* 0x000fe20000410000 */
[C---:B------:R-:W-:Y:S01]  /*140c0*/  FMUL.FTZ R82, R0.reuse, R82 ;  /* 0x0000005200527220 */ /* 0x040fe20000410000 */
[----:B------:R-:W-:Y:S01]  /*140d0*/  FMUL.FTZ R83, R0, R83 ;  /* 0x0000005300537220 */ /* 0x000fe20000410000 */
[C---:B------:R-:W-:Y:S01]  /*140e0*/  FMUL.FTZ R84, R2.reuse, R84 ;  /* 0x0000005402547220 */ /* 0x040fe20000410000 */
[----:B------:R-:W-:Y:S03]  /*140f0*/  FMUL.FTZ R85, R2, R85 ;  /* 0x0000005502557220 */ /* 0x000fe60000410000 */
[----:B------:R2:W-:Y:S01]  /*14100*/  MUFU.EX2 R246, R17 ;  /* 0x0000001100f67308 */ /* 0x0005e20000000800 */
[----:B---3--:R-:W-:Y:S01]  /*14110*/  F2FP.F16.F32.PACK_AB R151, R237, R235 ;  /* 0x000000ebed97723e */ /* 0x008fe200000000ff */
[C---:B------:R-:W-:Y:S01]  /*14120*/  FMUL.FTZ R86, R0.reuse, R86 ;  /* 0x0000005600567220 */ /* 0x040fe20000410000 */
[----:B------:R-:W-:Y:S01]  /*14130*/  FMUL.FTZ R87, R0, R87 ;  /* 0x0000005700577220 */ /* 0x000fe20000410000 */
[C---:B------:R-:W-:Y:S01]  /*14140*/  FMUL.FTZ R88, R132.reuse, R88 ;  /* 0x0000005884587220 */ /* 0x040fe20000410000 */
[C---:B------:R-:W-:Y:S01]  /*14150*/  FMUL.FTZ R89, R132.reuse, R89 ;  /* 0x0000005984597220 */ /* 0x040fe20000410000 */
[C---:B------:R-:W-:Y:S01]  /*14160*/  FMUL.FTZ R90, R3.reuse, R90 ;  /* 0x0000005a035a7220 */ /* 0x040fe20000410000 */
[----:B------:R-:W-:Y:S01]  /*14170*/  FMUL.FTZ R91, R3, R91 ;  /* 0x0000005b035b7220 */ /* 0x000fe20000410000 */
[-C--:B------:R-:W-:Y:S02]  /*14180*/  HMMA.16816.F32 R4, R148, R20.reuse, R4 ;  /* 0x000000149404723c */ /* 0x080fe40000001804 */
[----:B------:R-:W3:Y:S03]  /*14190*/  MUFU.EX2 R248, R15 ;  /* 0x0000000f00f87308 */ /* 0x000ee60000000800 */
[----:B----4-:R-:W-:Y:S01]  /*141a0*/  F2FP.F16.F32.PACK_AB R144, R249, R247 ;  /* 0x000000f7f990723e */ /* 0x010fe200000000ff */
[C---:B------:R-:W-:Y:S01]  /*141b0*/  FMUL.FTZ R14, R3.reuse, R154 ;  /* 0x0000009a030e7220 */ /* 0x040fe20000410000 */
[C---:B------:R-:W-:Y:S01]  /*141c0*/  FMUL.FTZ R26, R3.reuse, R166 ;  /* 0x000000a6031a7220 */ /* 0x040fe20000410000 */
[----:B------:R-:W-:Y:S04]  /*141d0*/  FMUL.FTZ R92, R132, R92 ;  /* 0x0000005c845c7220 */ /* 0x000fe80000410000 */
[----:B------:R4:W-:Y:S01]  /*141e0*/  MUFU.EX2 R243, R16 ;  /* 0x0000001000f37308 */ /* 0x0009e20000000800 */
[----:B--2---:R-:W-:Y:S01]  /*141f0*/  FMUL.FTZ R17, R2, R157 ;  /* 0x0000009d02117220 */ /* 0x004fe20000410000 */
[----:B------:R-:W-:Y:S01]  /*14200*/  FMUL.FTZ R93, R132, R93 ;  /* 0x0000005d845d7220 */ /* 0x000fe20000410000 */
[C---:B------:R-:W-:Y:S01]  /*14210*/  FMUL.FTZ R94, R3.reuse, R94 ;  /* 0x0000005e035e7220 */ /* 0x040fe20000410000 */
[C---:B------:R-:W-:Y:S01]  /*14220*/  FMUL.FTZ R95, R3.reuse, R95 ;  /* 0x0000005f035f7220 */ /* 0x040fe20000410000 */
[C---:B------:R-:W-:Y:S01]  /*14230*/  FMUL.FTZ R96, R2.reuse, R96 ;  /* 0x0000006002607220 */ /* 0x040fe20000410000 */
[----:B------:R-:W-:Y:S01]  /*14240*/  FMUL.FTZ R97, R2, R97 ;  /* 0x0000006102617220 */ /* 0x000fe20000410000 */
[----:B------:R-:W-:Y:S03]  /*14250*/  FMUL.FTZ R98, R0, R98 ;  /* 0x0000006200627220 */ /* 0x000fe60000410000 */
[----:B------:R-:W2:Y:S01]  /*14260*/  MUFU.EX2 R234, R24 ;  /* 0x0000001800ea7308 */ /* 0x000ea20000000800 */
[----:B---3--:R-:W-:Y:S01]  /*14270*/  F2FP.F16.F32.PACK_AB R146, R248, R246 ;  /* 0x000000f6f892723e */ /* 0x008fe200000000ff */
[----:B------:R-:W-:Y:S01]  /*14280*/  FMUL.FTZ R15, R3, R155 ;  /* 0x0000009b030f7220 */ /* 0x000fe20000410000 */
[----:B------:R-:W-:Y:S01]  /*14290*/  FMUL.FTZ R99, R0, R99 ;  /* 0x0000006300637220 */ /* 0x000fe20000410000 */
[----:B------:R-:W3:Y:S01]  /*142a0*/  LDSM.16.MT88.4 R152, [R139] ;  /* 0x000000008b98783b */ /* 0x000ee20000004200 */
[C---:B------:R-:W-:Y:S01]  /*142b0*/  FMUL.FTZ R100, R2.reuse, R100 ;  /* 0x0000006402647220 */ /* 0x040fe20000410000 */
[----:B------:R-:W-:Y:S01]  /*142c0*/  FMUL.FTZ R101, R2, R101 ;  /* 0x0000006502657220 */ /* 0x000fe20000410000 */
[----:B------:R-:W-:Y:S03]  /*142d0*/  FMUL.FTZ R102, R0, R102 ;  /* 0x0000006600667220 */ /* 0x000fe60000410000 */
[----:B------:R5:W-:Y:S01]  /*142e0*/  MUFU.EX2 R213, R136 ;  /* 0x0000008800d57308 */ /* 0x000be20000000800 */
[----:B----4-:R-:W-:Y:S01]  /*142f0*/  FMUL.FTZ R16, R2, R156 ;  /* 0x0000009c02107220 */ /* 0x010fe20000410000 */
[----:B------:R-:W-:Y:S01]  /*14300*/  FMUL.FTZ R103, R0, R103 ;  /* 0x0000006700677220 */ /* 0x000fe20000410000 */
[C---:B------:R-:W-:Y:S01]  /*14310*/  FMUL.FTZ R112, R2.reuse, R112 ;  /* 0x0000007002707220 */ /* 0x040fe20000410000 */
[----:B------:R-:W4:Y:S01]  /*14320*/  LDSM.16.MT88.4 R156, [R224+0xa000] ;  /* 0x00a00000e09c783b */ /* 0x000f220000004200 */
[----:B------:R-:W-:Y:S01]  /*14330*/  FMUL.FTZ R113, R2, R113 ;  /* 0x0000007102717220 */ /* 0x000fe20000410000 */
[C---:B------:R-:W-:Y:S01]  /*14340*/  FMUL.FTZ R114, R0.reuse, R114 ;  /* 0x0000007200727220 */ /* 0x040fe20000410000 */
[----:B------:R-:W-:Y:S03]  /*14350*/  FMUL.FTZ R115, R0, R115 ;  /* 0x0000007300737220 */ /* 0x000fe60000410000 */
[----:B------:R1:W-:Y:S01]  /*14360*/  MUFU.EX2 R214, R137 ;  /* 0x0000008900d67308 */ /* 0x0003e20000000800 */
[----:B--2---:R-:W-:Y:S01]  /*14370*/  F2FP.F16.F32.PACK_AB R147, R234, R243 ;  /* 0x000000f3ea93723e */ /* 0x004fe200000000ff */
        /* <DEDUP_REMOVED lines=8> */
[--C-:B-----5:R-:W-:Y:S01]  /*14400*/  FFMA.FTZ R136, R184, UR4, -R140.reuse ;  /* 0x00000004b8887c23 */ /* 0x120fe2000801088c */
[C---:B------:R-:W-:Y:S01]  /*14410*/  FMUL.FTZ R20, R2.reuse, R160 ;  /* 0x000000a002147220 */ /* 0x040fe20000410000 */
[--C-:B------:R-:W-:Y:S01]  /*14420*/  FFMA.FTZ R160, R183, UR4, -R140.reuse ;  /* 0x00000004b7a07c23 */ /* 0x100fe2000801088c */
[----:B------:R-:W-:Y:S01]  /*14430*/  FMUL.FTZ R21, R2, R161 ;  /* 0x000000a102157220 */ /* 0x000fe20000410000 */
[-C--:B------:R-:W-:Y:S04]  /*14440*/  HMMA.16816.F32 R12, R144, R22.reuse, R12 ;  /* 0x00000016900c723c */ /* 0x080fe8000000180c */
[----:B------:R2:W-:Y:S01]  /*14450*/  MUFU.EX2 R212, R136 ;  /* 0x0000008800d47308 */ /* 0x0005e20000000800 */
[--C-:B-1----:R-:W-:Y:S01]  /*14460*/  FFMA.FTZ R137, R190, UR4, -R141.reuse ;  /* 0x00000004be897c23 */ /* 0x102fe2000801088d */
[--C-:B------:R-:W-:Y:S01]  /*14470*/  FFMA.FTZ R161, R182, UR4, -R140.reuse ;  /* 0x00000004b6a17c23 */ /* 0x100fe2000801088c */
[----:B------:R-:W-:Y:S01]  /*14480*/  FFMA.FTZ R140, R186, UR4, -R140 ;  /* 0x00000004ba8c7c23 */ /* 0x000fe2000801088c */
[C---:B------:R-:W-:Y:S01]  /*14490*/  FMUL.FTZ R130, R0.reuse, R130 ;  /* 0x0000008200827220 */ /* 0x040fe20000410000 */
[C---:B------:R-:W-:Y:S01]  /*144a0*/  FMUL.FTZ R131, R0.reuse, R131 ;  /* 0x0000008300837220 */ /* 0x040fe20000410000 */
[C---:B------:R-:W-:Y:S04]  /*144b0*/  HMMA.16816.F32 R16, R148.reuse, R22, R16 ;  /* 0x000000169410723c */ /* 0x040fe80000001810 */
[----:B------:R-:W-:Y:S01]  /*144c0*/  MUFU.EX2 R233, R161 ;  /* 0x000000a100e97308 */ /* 0x000fe20000000800 */
[C---:B------:R-:W-:Y:S01]  /*144d0*/  FMUL.FTZ R22, R0.reuse, R162 ;  /* 0x000000a200167220 */ /* 0x040fe20000410000 */
[----:B------:R-:W-:Y:S01]  /*144e0*/  FMUL.FTZ R23, R0, R163 ;  /* 0x000000a300177220 */ /* 0x000fe20000410000 */
[C---:B------:R-:W-:Y:S01]  /*144f0*/  FMUL.FTZ R108, R132.reuse, R108 ;  /* 0x0000006c846c7220 */ /* 0x040fe20000410000 */
[----:B------:R-:W-:Y:S01]  /*14500*/  FMUL.FTZ R109, R132, R109 ;  /* 0x0000006d846d7220 */ /* 0x000fe20000410000 */
[C---:B------:R-:W-:Y:S05]  /*14510*/  FMUL.FTZ R110, R3.reuse, R110 ;  /* 0x0000006e036e7220 */ /* 0x040fea0000410000 */
[----:B------:R1:W5:Y:S01]  /*14520*/  MUFU.EX2 R215, R160 ;  /* 0x000000a000d77308 */ /* 0x0003620000000800 */
[--C-:B--2---:R-:W-:Y:S01]  /*14530*/  FFMA.FTZ R136, R192, UR4, -R141.reuse ;  /* 0x00000004c0887c23 */ /* 0x104fe2000801088d */
[C---:B------:R-:W-:Y:S01]  /*14540*/  FMUL.FTZ R111, R3.reuse, R111 ;  /* 0x0000006f036f7220 */ /* 0x040fe20000410000 */
[-C--:B------:R-:W-:Y:S03]  /*14550*/  HMMA.16816.F32 R20, R148, R176.reuse, R20 ;  /* 0x000000b09414723c */ /* 0x080fe60000001814 */
[C---:B------:R-:W-:Y:S01]  /*14560*/  FMUL.FTZ R24, R132.reuse, R164 ;  /* 0x000000a484187220 */ /* 0x040fe20000410000 */
[C---:B------:R-:W-:Y:S03]  /*14570*/  FMUL.FTZ R124, R132.reuse, R124 ;  /* 0x0000007c847c7220 */ /* 0x040fe60000410000 */
[----:B------:R2:W-:Y:S01]  /*14580*/  MUFU.EX2 R209, R136 ;  /* 0x0000008800d17308 */ /* 0x0005e20000000800 */
[C---:B------:R-:W-:Y:S01]  /*14590*/  FMUL.FTZ R125, R132.reuse, R125 ;  /* 0x0000007d847d7220 */ /* 0x040fe20000410000 */
[C---:B------:R-:W-:Y:S01]  /*145a0*/  FMUL.FTZ R126, R3.reuse, R126 ;  /* 0x0000007e037e7220 */ /* 0x040fe20000410000 */
[C---:B------:R-:W-:Y:S01]  /*145b0*/  FMUL.FTZ R127, R3.reuse, R127 ;  /* 0x0000007f037f7220 */ /* 0x040fe20000410000 */
[C---:B------:R-:W-:Y:S01]  /*145c0*/  FMUL.FTZ R104, R132.reuse, R104 ;  /* 0x0000006884687220 */ /* 0x040fe20000410000 */
[C---:B------:R-:W-:Y:S05]  /*145d0*/  HMMA.16816.F32 R24, R144.reuse, R176, R24 ;  /* 0x000000b09018723c */ /* 0x040fea0000001818 */
[----:B------:R3:W-:Y:S01]  /*145e0*/  MUFU.EX2 R208, R137 ;  /* 0x0000008900d07308 */ /* 0x0007e20000000800 */
[----:B-1----:R-:W-:Y:S01]  /*145f0*/  LDSM.16.MT88.4 R160, [R217+0xa800] ;  /* 0x00a80000d9a0783b */ /* 0x002fe20000004200 */
[C---:B------:R-:W-:Y:S01]  /*14600*/  FMUL.FTZ R105, R132.reuse, R105 ;  /* 0x0000006984697220 */ /* 0x040fe20000410000 */
[C---:B------:R-:W-:Y:S01]  /*14610*/  FMUL.FTZ R106, R3.reuse, R106 ;  /* 0x0000006a036a7220 */ /* 0x040fe20000410000 */
[----:B------:R-:W-:Y:S01]  /*14620*/  FMUL.FTZ R107, R3, R107 ;  /* 0x0000006b036b7220 */ /* 0x000fe20000410000 */
[-C--:B------:R-:W-:Y:S05]  /*14630*/  HMMA.16816.F32 R28, R144, R178.reuse, R28 ;  /* 0x000000b2901c723c */ /* 0x080fea000000181c */
[----:B------:R-:W1:Y:S01]  /*14640*/  MUFU.EX2 R211, R140 ;  /* 0x0000008c00d37308 */ /* 0x000e620000000800 */
[----:B--2---:R-:W-:Y:S01]  /*14650*/  FFMA.FTZ R136, R193, UR4, -R180 ;  /* 0x00000004c1887c23 */ /* 0x004fe200080108b4 */
[C---:B------:R-:W-:Y:S01]  /*14660*/  FMUL.FTZ R120, R132.reuse, R120 ;  /* 0x0000007884787220 */ /* 0x040fe20000410000 */
[----:B------:R-:W-:Y:S01]  /*14670*/  LDSM.16.MT88.4 R192, [R227] ;  /* 0x00000000e3c0783b */ /* 0x000fe20000004200 */
[----:B------:R-:W-:Y:S01]  /*14680*/  FMUL.FTZ R121, R132, R121 ;  /* 0x0000007984797220 */ /* 0x000fe20000410000 */
[C---:B------:R-:W-:Y:S05]  /*14690*/  HMMA.16816.F32 R32, R148.reuse, R178, R32 ;  /* 0x000000b29420723c */ /* 0x040fea0000001820 */
[----:B------:R2:W-:Y:S01]  /*146a0*/  MUFU.EX2 R207, R136 ;  /* 0x0000008800cf7308 */ /* 0x0005e20000000800 */
[--C-:B---3--:R-:W-:Y:S01]  /*146b0*/  FFMA.FTZ R137, R187, UR4, -R141.reuse ;  /* 0x00000004bb897c23 */ /* 0x108fe2000801088d */
[----:B------:R-:W-:Y:S01]  /*146c0*/  FFMA.FTZ R141, R188, UR4, -R141 ;  /* 0x00000004bc8d7c23 */ /* 0x000fe2000801088d */
[C---:B------:R-:W-:Y:S01]  /*146d0*/  FMUL.FTZ R122, R3.reuse, R122 ;  /* 0x0000007a037a7220 */ /* 0x040fe20000410000 */
[C---:B------:R-:W-:Y:S01]  /*146e0*/  FMUL.FTZ R123, R3.reuse, R123 ;  /* 0x0000007b037b7220 */ /* 0x040fe20000410000 */
[-C--:B------:R-:W-:Y:S05]  /*146f0*/  HMMA.16816.F32 R36, R148, R152.reuse, R36 ;  /* 0x000000989424723c */ /* 0x080fea0000001824 */
[----:B------:R-:W-:Y:S01]  /*14700*/  MUFU.EX2 R204, R141 ;  /* 0x0000008d00cc7308 */ /* 0x000fe20000000800 */
[----:B------:R-:W-:Y:S01]  /*14710*/  FFMA.FTZ R3, R3, R251, R244 ;  /* 0x000000fb03037223 */ /* 0x000fe200000100f4 */
[----:B------:R-:W-:Y:S01]  /*14720*/  FFMA.FTZ R132, R132, R252, R247 ;  /* 0x000000fc84847223 */ /* 0x000fe200000100f7 */
[----:B-----5:R-:W-:Y:S01]  /*14730*/  F2FP.F16.F32.PACK_AB R176, R215, R233 ;  /* 0x000000e9d7b0723e */ /* 0x020fe200000000ff */
[C---:B------:R-:W-:Y:S06]  /*14740*/  HMMA.16816.F32 R40, R144.reuse, R152, R40 ;  /* 0x000000989028723c */ /* 0x040fec0000001828 */
[----:B------:R-:W3:Y:S01]  /*14750*/  MUFU.EX2 R205, R137 ;  /* 0x0000008900cd7308 */ /* 0x000ee20000000800 */
[----:B--2---:R-:W-:Y:S01]  /*14760*/  FFMA.FTZ R136, R185, UR4, -R180 ;  /* 0x00000004b9887c23 */ /* 0x004fe200080108b4 */
[----:B------:R-:W-:Y:S01]  /*14770*/  FADD.FTZ R3, R245, R3 ;  /* 0x00000003f5037221 */ /* 0x000fe20000010000 */
[----:B------:R-:W-:Y:S01]  /*14780*/  LDSM.16.MT88.4 R184, [R223+0x800] ;  /* 0x00080000dfb8783b */ /* 0x000fe20000004200 */
[----:B------:R-:W-:Y:S01]  /*14790*/  FADD.FTZ R132, R249, R132 ;  /* 0x00000084f9847221 */ /* 0x000fe20000010000 */
[-C--:B------:R-:W-:Y:S05]  /*147a0*/  HMMA.16816.F32 R44, R144, R154.reuse, R44 ;  /* 0x0000009a902c723c */ /* 0x080fea000000182c */
[----:B------:R2:W5:Y:S01]  /*147b0*/  MUFU.EX2 R206, R136 ;  /* 0x0000008800ce7308 */ /* 0x0005620000000800 */
[----:B------:R-:W-:Y:S02]  /*147c0*/  F2FP.F16.F32.PACK_AB R177, R214, R213 ;  /* 0x000000d5d6b1723e */ /* 0x000fe400000000ff */
[----:B-1----:R-:W-:Y:S01]  /*147d0*/  F2FP.F16.F32.PACK_AB R178, R211, R212 ;  /* 0x000000d4d3b2723e */ /* 0x002fe200000000ff */
[C---:B------:R-:W-:Y:S01]  /*147e0*/  HMMA.16816.F32 R48, R148.reuse, R154, R48 ;  /* 0x0000009a9430723c */ /* 0x040fe20000001830 */
[----:B------:R-:W1:Y:S05]  /*147f0*/  LDSM.16.MT88.4 R152, [R217+0xb000] ;  /* 0x00b00000d998783b */ /* 0x000e6a0000004200 */
[----:B------:R-:W5:Y:S01]  /*14800*/  MUFU.EX2 R142, R142 ;  /* 0x0000008e008e7308 */ /* 0x000f620000000800 */
[----:B---3--:R-:W-:Y:S01]  /*14810*/  F2FP.F16.F32.PACK_AB R138, R204, R205 ;  /* 0x000000cdcc8a723e */ /* 0x008fe200000000ff */
[-C--:B----4-:R-:W-:Y:S03]  /*14820*/  HMMA.16816.F32 R52, R148, R156.reuse, R52 ;  /* 0x0000009c9434723c */ /* 0x090fe60000001834 */
[--C-:B--2---:R-:W-:Y:S01]  /*14830*/  FFMA.FTZ R136, R189, UR4, -R180.reuse ;  /* 0x00000004bd887c23 */ /* 0x104fe200080108b4 */
[----:B-----5:R-:W-:Y:S04]  /*14840*/  F2FP.F16.F32.PACK_AB R137, R206, R207 ;  /* 0x000000cfce89723e */ /* 0x020fe800000000ff */
[C---:B------:R-:W-:Y:S01]  /*14850*/  HMMA.16816.F32 R56, R144.reuse, R156, R56 ;  /* 0x0000009c9038723c */ /* 0x040fe20000001838 */
[----:B------:R2:W-:Y:S03]  /*14860*/  MUFU.EX2 R141, R136 ;  /* 0x00000088008d7308 */ /* 0x0005e60000000800 */
[----:B------:R-:W-:Y:S04]  /*14870*/  F2FP.F16.F32.PACK_AB R179, R142, R210 ;  /* 0x000000d28eb3723e */ /* 0x000fe800000000ff */
[-C--:B------:R-:W-:Y:S08]  /*14880*/  HMMA.16816.F32 R60, R144, R158.reuse, R60 ;  /* 0x0000009e903c723c */ /* 0x080ff0000000183c */
[C---:B------:R-:W-:Y:S01]  /*14890*/  HMMA.16816.F32 R64, R148.reuse, R158, R64 ;  /* 0x0000009e9440723c */ /* 0x040fe20000001840 */
[----:B------:R-:W3:Y:S03]  /*148a0*/  LDSM.16.MT88.4 R156, [R225+0xb000] ;  /* 0x00b00000e19c783b */ /* 0x000ee60000004200 */
[----:B--2---:R-:W-:Y:S04]  /*148b0*/  FFMA.FTZ R136, R191, UR4, -R180 ;  /* 0x00000004bf887c23 */ /* 0x004fe800080108b4 */
[----:B------:R2:W4:Y:S01]  /*148c0*/  MUFU.EX2 R140, R136 ;  /* 0x00000088008c7308 */ /* 0x0005220000000800 */
[-C--:B-1----:R-:W-:Y:S01]  /*148d0*/  HMMA.16816.F32 R68, R148, R152.reuse, R68 ;  /* 0x000000989444723c */ /* 0x082fe20000001844 */
[----:B------:R-:W-:Y:S07]  /*148e0*/  LDSM.16.MT88.4 R180, [R139+0x800] ;  /* 0x000800008bb4783b */ /* 0x000fee0000004200 */
[C---:B------:R-:W-:Y:S01]  /*148f0*/  HMMA.16816.F32 R72, R144.reuse, R152, R72 ;  /* 0x000000989048723c */ /* 0x040fe20000001848 */
[----:B------:R-:W-:Y:S07]  /*14900*/  LDSM.16.MT88.4 R188, [R217+0xb800] ;  /* 0x00b80000d9bc783b */ /* 0x000fee0000004200 */
[-C--:B------:R-:W-:Y:S03]  /*14910*/  HMMA.16816.F32 R76, R144, R154.reuse, R76 ;  /* 0x0000009a904c723c */ /* 0x080fe6000000184c */
[----:B--2---:R-:W-:Y:S05]  /*14920*/  F2FP.F16.F32.PACK_AB R136, R208, R209 ;  /* 0x000000d1d088723e */ /* 0x004fea00000000ff */
[C---:B------:R-:W-:Y:S01]  /*14930*/  HMMA.16816.F32 R80, R148.reuse, R154, R80 ;  /* 0x0000009a9450723c */ /* 0x040fe20000001850 */
[----:B------:R4:W1:Y:S07]  /*14940*/  LDSM.16.MT88.4 R152, [R139+0x1000] ;  /* 0x001000008b98783b */ /* 0x00086e0000004200 */
[-C--:B---3--:R-:W-:Y:S08]  /*14950*/  HMMA.16816.F32 R84, R148, R156.reuse, R84 ;  /* 0x0000009c9454723c */ /* 0x088ff00000001854 */
[C---:B------:R-:W-:Y:S08]  /*14960*/  HMMA.16816.F32 R88, R144.reuse, R156, R88 ;  /* 0x0000009c9058723c */ /* 0x040ff00000001858 */
[-C--:B------:R-:W-:Y:S03]  /*14970*/  HMMA.16816.F32 R92, R144, R158.reuse, R92 ;  /* 0x0000009e905c723c */ /* 0x080fe6000000185c */
[----:B----4-:R-:W-:Y:S05]  /*14980*/  F2FP.F16.F32.PACK_AB R139, R140, R141 ;  /* 0x0000008d8c8b723e */ /* 0x010fea00000000ff */
[C---:B------:R-:W-:Y:S01]  /*14990*/  HMMA.16816.F32 R96, R148.reuse, R158, R96 ;  /* 0x0000009e9460723c */ /* 0x040fe20000001860 */
[----:B------:R-:W2:Y:S07]  /*149a0*/  LDSM.16.MT88.4 R156, [R224+0xb000] ;  /* 0x00b00000e09c783b */ /* 0x000eae0000004200 */
[-C--:B-1----:R-:W-:Y:S08]  /*149b0*/  HMMA.16816.F32 R100, R148, R152.reuse, R100 ;  /* 0x000000989464723c */ /* 0x082ff00000001864 */
[C---:B------:R-:W-:Y:S08]  /*149c0*/  HMMA.16816.F32 R104, R144.reuse, R152, R104 ;  /* 0x000000989068723c */ /* 0x040ff00000001868 */
[-C--:B------:R-:W-:Y:S08]  /*149d0*/  HMMA.16816.F32 R108, R144, R154.reuse, R108 ;  /* 0x0000009a906c723c */ /* 0x080ff0000000186c */
[C---:B------:R-:W-:Y:S08]  /*149e0*/  HMMA.16816.F32 R112, R148.reuse, R154, R112 ;  /* 0x0000009a9470723c */ /* 0x040ff00000001870 */
[-C--:B--2---:R-:W-:Y:S08]  /*149f0*/  HMMA.16816.F32 R116, R148, R156.reuse, R116 ;  /* 0x0000009c9474723c */ /* 0x084ff00000001874 */
[C---:B------:R-:W-:Y:S08]  /*14a00*/  HMMA.16816.F32 R120, R144.reuse, R156, R120 ;  /* 0x0000009c9078723c */ /* 0x040ff00000001878 */
[-C--:B------:R-:W-:Y:S08]  /*14a10*/  HMMA.16816.F32 R124, R144, R158.reuse, R124 ;  /* 0x0000009e907c723c */ /* 0x080ff0000000187c */
[----:B------:R-:W-:Y:S08]  /*14a20*/  HMMA.16816.F32 R128, R148, R158, R128 ;  /* 0x0000009e9480723c */ /* 0x000ff00000001880 */
[-C--:B------:R-:W-:Y:S01]  /*14a30*/  HMMA.16816.F32 R148, R136, R160.reuse, R4 ;  /* 0x000000a08894723c */ /* 0x080fe20000001804 */
[----:B------:R-:W2:Y:S04]  /*14a40*/  LDL.LU R6, [R1+0x4] ;  /* 0x0000040001067983 */ /* 0x000ea80000300800 */
[----:B------:R-:W3:Y:S03]  /*14a50*/  LDL.LU R7, [R1] ;  /* 0x0000000001077983 */ /* 0x000ee60000300800 */
        /* <DEDUP_REMOVED lines=32> */
[----:B--2---:R-:W-:Y:S01]  /*14c60*/  FFMA.FTZ R2, R2, R6, R240 ;  /* 0x0000000602027223 */ /* 0x004fe200000100f0 */
[----:B---3--:R-:W-:Y:S03]  /*14c70*/  FFMA.FTZ R0, R0, R7, R236 ;  /* 0x0000000700007223 */ /* 0x008fe600000100ec */
        /* <DEDUP_REMOVED lines=28> */
[----:B------:R-:W-:Y:S03]  /*14e40*/  MOV R140, R134 ;  /* 0x00000086008c7202 */ /* 0x000fe60000000f00 */
[----:B------:R2:W-:Y:S04]  /*14e50*/  STL [R1+0x4], R2 ;  /* 0x0000040201007387 */ /* 0x0005e80000100800 */
[----:B------:R2:W-:Y:S01]  /*14e60*/  STL [R1], R0 ;  /* 0x0000000001007387 */ /* 0x0005e20000100800 */
[----:B------:R-:W-:Y:S05]  /*14e70*/  BRA.U UP0, `(.L_x_1633) ;  /* 0xffffffd500d47547 */ /* 0x000fea000b83ffff */
.L_x_1632:
[----:B------:R-:W2:Y:S04]  /*14e80*/  LDL.LU R3, [R1+0x4] ;  /* 0x0000040001037983 */ /* 0x000ea80000300800 */
[----:B------:R-:W1:Y:S01]  /*14e90*/  SHFL.BFLY PT, R4, R251, 0x2, 0x1f ;  /* 0x0c401f00fb047f89 */ /* 0x000e6200000e0000 */
[----:B------:R-:W3:Y:S01]  /*14ea0*/  S2R R142, SR_TID.X ;  /* 0x00000000008e7919 */ /* 0x000ee20000002100 */
[----:B------:R-:W4:Y:S01]  /*14eb0*/  S2UR UR4, SR_CgaCtaId ;  /* 0x00000000000479c3 */ /* 0x000f220000008800 */
[----:B------:R-:W-:Y:S01]  /*14ec0*/  UMOV UR5, 0x400 ;  /* 0x0000040000057882 */ /* 0x000fe20000000000 */
[----:B------:R-:W5:Y:S01]  /*14ed0*/  LDCU.U8 UR8, c[0x0][0x549] ;  /* 0x0000a920ff0877ac */ /* 0x000f620008000000 */
[----:B------:R-:W2:Y:S01]  /*14ee0*/  LDL.LU R5, [R1] ;  /* 0x0000000001057983 */ /* 0x000ea20000300800 */
[----:B------:R-:W-:Y:S01]  /*14ef0*/  UISETP.NE.AND UP3, UPT, UR20, -0x1, UPT ;  /* 0xffffffff1400788c */ /* 0x000fe2000bf65270 */
[----:B------:R-:W3:Y:S01]  /*14f00*/  LDCU UR9, c[0x0][0x434] ;  /* 0x00008680ff0977ac */ /* 0x000ee20008000800 */
[----:B------:R-:W3:Y:S01]  /*14f10*/  LDCU UR11, c[0x0][0x434] ;  /* 0x00008680ff0b77ac */ /* 0x000ee20008000800 */
[----:B------:R-:W3:Y:S01]  /*14f20*/  LDCU.U8 UR10, c[0x0][0x548] ;  /* 0x0000a900ff0a77ac */ /* 0x000ee20008000000 */
[----:B-1----:R-:W-:Y:S01]  /*14f30*/  FADD.FTZ R251, R4, R251 ;  /* 0x000000fb04fb7221 */ /* 0x002fe20000010000 */
[----:B-----5:R-:W-:-:S02]  /*14f40*/  UISETP.NE.AND UP1, UPT, UR8, URZ, UPT ;  /* 0x000000ff0800728c */ /* 0x020fc4000bf25270 */
[----:B------:R-:W-:Y:S02]  /*14f50*/  UISETP.NE.AND UP2, UPT, UR20, -0x1, UPT ;  /* 0xffffffff1400788c */ /* 0x000fe4000bf45270 */
[----:B------:R-:W1:Y:S01]  /*14f60*/  SHFL.BFLY PT, R138, R251, 0x1, 0x1f ;  /* 0x0c201f00fb8a7f89 */ /* 0x000e6200000e0000 */
[----:B----4-:R-:W-:Y:S01]  /*14f70*/  ULEA UR4, UR4, UR5, 0x18 ;  /* 0x0000000504047291 */ /* 0x010fe2000f8ec0ff */
[----:B---3--:R-:W-:-:S05]  /*14f80*/  SHF.L.U32 R6, R142, 0x5, RZ ;  /* 0x000000058e067819 */ /* 0x008fca00000006ff */
[----:B------:R-:W3:Y:S01]  /*14f90*/  @UP1 LDCU UR8, c[0x0][0x430] ;  /* 0x00008600ff0817ac */ /* 0x000ee20008000800 */
[----:B------:R-:W-:Y:S01]  /*14fa0*/  UISETP.NE.AND UP0, UPT, UR10, URZ, !UP1 ;  /* 0x000000ff0a00728c */ /* 0x000fe2000cf05270 */
[----:B-1----:R-:W-:Y:S01]  /*14fb0*/  FADD.FTZ R138, R251, R138 ;  /* 0x0000008afb8a7221 */ /* 0x002fe20000010000 */
[----:B---3--:R-:W-:Y:S01]  /*14fc0*/  @UP1 UIMAD UR11, UR8, UR9, URZ ;  /* 0x00000009080b12a4 */ /* 0x008fe2000f8e02ff */
[----:B------:R-:W1:Y:S02]  /*14fd0*/  S2UR UR8, SR_CTAID.Z ;  /* 0x00000000000879c3 */ /* 0x000e640000002700 */
[----:B------:R-:W3:Y:S01]  /*14fe0*/  MUFU.RCP R8, R138 ;  /* 0x0000008a00087308 */ /* 0x000ee20000001000 */
[----:B------:R-:W-:-:S04]  /*14ff0*/  FSETP.NE.FTZ.AND P1, PT, R138, RZ, PT ;  /* 0x000000ff8a00720b */ /* 0x000fc80003f35000 */
[----:B---3--:R-:W-:-:S05]  /*15000*/  FSEL R8, R8, 1, P1 ;  /* 0x3f80000008087808 */ /* 0x008fca0000800000 */
        /* <DEDUP_REMOVED lines=32> */
[----:B--2---:R-:W2:Y:S04]  /*15210*/  SHFL.BFLY PT, R2, R3, 0x2, 0x1f ;  /* 0x0c401f0003027f89 */ /* 0x004ea800000e0000 */
[----:B------:R-:W3:Y:S01]  /*15220*/  SHFL.BFLY PT, R0, R5, 0x2, 0x1f ;  /* 0x0c401f0005007f89 */ /* 0x000ee200000e0000 */
[----:B--2---:R-:W-:-:S03]  /*15230*/  FADD.FTZ R2, R2, R3 ;  /* 0x0000000302027221 */ /* 0x004fc60000010000 */
[----:B------:R-:W2:Y:S04]  /*15240*/  SHFL.BFLY PT, R3, R252, 0x2, 0x1f ;  /* 0x0c401f00fc037f89 */ /* 0x000ea800000e0000 */
[----:B------:R-:W4:Y:S01]  /*15250*/  SHFL.BFLY PT, R137, R2, 0x1, 0x1f ;  /* 0x0c201f0002897f89 */ /* 0x000f2200000e0000 */
[----:B---3--:R-:W-:-:S05]  /*15260*/  FADD.FTZ R0, R0, R5 ;  /* 0x0000000500007221 */ /* 0x008fca0000010000 */
[----:B------:R-:W3:Y:S01]  /*15270*/  SHFL.BFLY PT, R136, R0, 0x1, 0x1f ;  /* 0x0c201f0000887f89 */ /* 0x000ee200000e0000 */
[----:B--2---:R-:W-:Y:S01]  /*15280*/  FADD.FTZ R252, R3, R252 ;  /* 0x000000fc03fc7221 */ /* 0x004fe20000010000 */
[----:B------:R-:W-:Y:S01]  /*15290*/  SHF.L.U32 R3, R142, 0x1, RZ ;  /* 0x000000018e037819 */ /* 0x000fe200000006ff */
[----:B----4-:R-:W-:-:S03]  /*152a0*/  FADD.FTZ R137, R2, R137 ;  /* 0x0000008902897221 */ /* 0x010fc60000010000 */
[----:B------:R-:W2:Y:S01]  /*152b0*/  SHFL.BFLY PT, R132, R252, 0x1, 0x1f ;  /* 0x0c201f00fc847f89 */ /* 0x000ea200000e0000 */
[----:B------:R-:W-:Y:S01]  /*152c0*/  LOP3.LUT R4, R3, 0x6, RZ, 0xc0, !PT ;  /* 0x0000000603047812 */ /* 0x000fe200078ec0ff */
[----:B------:R-:W4:Y:S01]  /*152d0*/  MUFU.RCP R2, R137 ;  /* 0x0000008900027308 */ /* 0x000f220000001000 */
[----:B------:R-:W-:Y:S02]  /*152e0*/  FSETP.NE.FTZ.AND P4, PT, R137, RZ, PT ;  /* 0x000000ff8900720b */ /* 0x000fe40003f95000 */
[----:B------:R-:W-:Y:S01]  /*152f0*/  LOP3.LUT R4, R4, 0x7c00, R6, 0xf8, !PT ;  /* 0x00007c0004047812 */ /* 0x000fe200078ef806 */
[----:B------:R-:W-:Y:S01]  /*15300*/  FMUL.FTZ R6, R8, R62 ;  /* 0x0000003e08067220 */ /* 0x000fe20000410000 */
[----:B---3--:R-:W-:Y:S01]  /*15310*/  FADD.FTZ R136, R0, R136 ;  /* 0x0000008800887221 */ /* 0x008fe20000010000 */
[----:B------:R-:W-:-:S03]  /*15320*/  SHF.L.U32 R0, R142, 0x4, RZ ;  /* 0x000000048e007819 */ /* 0x000fc600000006ff */
[----:B------:R-:W3:Y:S01]  /*15330*/  MUFU.RCP R5, R136 ;  /* 0x0000008800057308 */ /* 0x000ee20000001000 */
[----:B------:R-:W-:Y:S02]  /*15340*/  LOP3.LUT R0, R0, 0x1c0, RZ, 0xc0, !PT ;  /* 0x000001c000007812 */ /* 0x000fe400078ec0ff */
[----:B------:R-:W-:Y:S02]  /*15350*/  FSETP.NE.FTZ.AND P3, PT, R136, RZ, PT ;  /* 0x000000ff8800720b */ /* 0x000fe40003f75000 */
[----:B------:R-:W-:Y:S02]  /*15360*/  LOP3.LUT R3, R0, 0x38, R3, 0xf8, !PT ;  /* 0x0000003800037812 */ /* 0x000fe400078ef803 */
[----:B----4-:R-:W-:Y:S02]  /*15370*/  FSEL R0, R2, 1, P4 ;  /* 0x3f80000002007808 */ /* 0x010fe40002000000 */
[----:B------:R-:W-:Y:S01]  /*15380*/  LOP3.LUT R140, R4, R3, RZ, 0xfc, !PT ;  /* 0x00000003048c7212 */ /* 0x000fe200078efcff */
[----:B--2---:R-:W-:-:S02]  /*15390*/  FADD.FTZ R132, R252, R132 ;  /* 0x00000084fc847221 */ /* 0x004fc40000010000 */
        /* <DEDUP_REMOVED lines=33> */
[----:B------:R-:W2:Y:S01]  /*155b0*/  MUFU.RCP R0, R132 ;  /* 0x0000008400007308 */ /* 0x000ea20000001000 */
[----:B---3--:R-:W-:Y:S01]  /*155c0*/  FSEL R2, R5, 1, P3 ;  /* 0x3f80000005027808 */ /* 0x008fe20001800000 */
[C---:B------:R-:W-:Y:S01]  /*155d0*/  FMUL.FTZ R53, R8.reuse, R59 ;  /* 0x0000003b08357220 */ /* 0x040fe20000410000 */
[C---:B------:R-:W-:Y:S01]  /*155e0*/  FMUL.FTZ R49, R8.reuse, R63 ;  /* 0x0000003f08317220 */ /* 0x040fe20000410000 */
[----:B------:R-:W-:Y:S01]  /*155f0*/  F2FP.F16.F32.PACK_AB R63, R149, R148 ;  /* 0x00000094953f723e */ /* 0x000fe200000000ff */
        /* <DEDUP_REMOVED lines=12> */
[----:B--2---:R-:W-:Y:S01]  /*156c0*/  FSEL R0, R0, 1, P2 ;  /* 0x3f80000000007808 */ /* 0x004fe20001000000 */
[C---:B------:R-:W-:Y:S01]  /*156d0*/  FMUL.FTZ R12, R2.reuse, R39 ;  /* 0x00000027020c7220 */ /* 0x040fe20000410000 */
[----:B------:R-:W-:Y:S01]  /*156e0*/  F2FP.F16.F32.PACK_AB R51, R51, R66 ;  /* 0x000000423333723e */ /* 0x000fe200000000ff */
[----:B------:R-:W-:Y:S01]  /*156f0*/  FMUL.FTZ R162, R2, R162 ;  /* 0x000000a202a27220 */ /* 0x000fe20000410000 */
        /* <DEDUP_REMOVED lines=42> */
[----:B------:R-:W-:Y:S01]  /*159a0*/  LEA R0, R140, UR4, 0x1 ;  /* 0x000000048c007c11 */ /* 0x000fe2000f8e08ff */
[----:B------:R-:W-:Y:S01]  /*159b0*/  FMUL.FTZ R70, R2, R70 ;  /* 0x0000004602467220 */ /* 0x000fe20000410000 */
[----:B------:R-:W-:Y:S01]  /*159c0*/  SEL R64, R64, 0xfffffff0, !P0 ;  /* 0xfffffff040407807 */ /* 0x000fe20004000000 */
[----:B------:R-:W-:Y:S01]  /*159d0*/  FMUL.FTZ R71, R2, R71 ;  /* 0x0000004702477220 */ /* 0x000fe20000410000 */
[----:B------:R-:W-:Y:S01]  /*159e0*/  LOP3.LUT P0, RZ, R142, 0x8, RZ, 0xc0, !PT ;  /* 0x000000088eff7812 */ /* 0x000fe2000780c0ff */
[----:B------:R2:W-:Y:S01]  /*159f0*/  STS [R0+0x400], R10 ;  /* 0x0004000a00007388 */ /* 0x0005e20000000800 */
        /* <DEDUP_REMOVED lines=20> */
[----:B------:R-:W-:Y:S01]  /*15b40*/  FMUL.FTZ R57, R8, R47 ;  /* 0x0000002f08397220 */ /* 0x000fe20000410000 */
[----:B------:R-:W-:Y:S01]  /*15b50*/  F2FP.F16.F32.PACK_AB R5, R5, R152 ;  /* 0x000000980505723e */ /* 0x000fe200000000ff */
[----:B------:R3:W-:Y:S01]  /*15b60*/  STS [R6], R3 ;  /* 0x0000000306007388 */ /* 0x0007e20000000800 */
[----:B------:R-:W-:Y:S01]  /*15b70*/  F2FP.F16.F32.PACK_AB R62, R161, R160 ;  /* 0x000000a0a13e723e */ /* 0x000fe200000000ff */
[----:B------:R-:W4:Y:S01]  /*15b80*/  @!UP3 LDCU.64 UR4, c[0x0][0x400] ;  /* 0x00008000ff04b7ac */ /* 0x000f220008000a00 */
[----:B--2---:R-:W-:Y:S01]  /*15b90*/  SEL R10, R66, 0xffffffe0, !P0 ;  /* 0xffffffe0420a7807 */ /* 0x004fe20004000000 */
[----:B------:R2:W-:Y:S01]  /*15ba0*/  STS [R6+0x400], R2 ;  /* 0x0004000206007388 */ /* 0x0005e20000000800 */
[----:B------:R-:W-:Y:S01]  /*15bb0*/  LOP3.LUT P0, RZ, R142, 0x10, RZ, 0xc0, !PT ;  /* 0x000000108eff7812 */ /* 0x000fe2000780c0ff */
[C---:B------:R-:W-:Y:S01]  /*15bc0*/  FMUL.FTZ R45, R8.reuse, R75 ;  /* 0x0000004b082d7220 */ /* 0x040fe20000410000 */
[----:B------:R-:W-:Y:S01]  /*15bd0*/  F2FP.F16.F32.PACK_AB R61, R163, R162 ;  /* 0x000000a2a33d723e */ /* 0x000fe200000000ff */
[----:B------:R-:W-:Y:S01]  /*15be0*/  STS [R0+0x2000], R65 ;  /* 0x0020004100007388 */ /* 0x000fe20000000800 */
[----:B------:R-:W-:Y:S01]  /*15bf0*/  F2FP.F16.F32.PACK_AB R7, R7, R172 ;  /* 0x000000ac0707723e */ /* 0x000fe200000000ff */
[----:B------:R-:W-:Y:S01]  /*15c00*/  FMUL.FTZ R41, R8, R79 ;  /* 0x0000004f08297220 */ /* 0x000fe20000410000 */
        /* <DEDUP_REMOVED lines=8> */
[----:B------:R-:W-:Y:S01]  /*15c90*/  F2FP.F16.F32.PACK_AB R11, R28, R48 ;  /* 0x000000301c0b723e */ /* 0x000fe200000000ff */
[----:B----4-:R-:W-:Y:S01]  /*15ca0*/  @!UP3 UIMAD.WIDE.U32 UR12, UR21, UR4, URZ ;  /* 0x00000004150cb2a5 */ /* 0x010fe2000f8e00ff */
[----:B------:R-:W-:Y:S02]  /*15cb0*/  F2FP.F16.F32.PACK_AB R15, R15, R23 ;  /* 0x000000170f0f723e */ /* 0x000fe400000000ff */
[C---:B---3--:R-:W-:Y:S01]  /*15cc0*/  IADD3 R3, PT, PT, R0.reuse, R10, RZ ;  /* 0x0000000a00037210 */ /* 0x048fe20007ffe0ff */
[----:B------:R-:W-:Y:S01]  /*15cd0*/  @!UP3 UIMAD UR6, UR21, UR5, UR13 ;  /* 0x000000051506b2a4 */ /* 0x000fe2000f8e020d */
[----:B------:R-:W-:Y:S01]  /*15ce0*/  F2FP.F16.F32.PACK_AB R17, R17, R40 ;  /* 0x000000281111723e */ /* 0x000fe200000000ff */
[----:B------:R-:W3:Y:S01]  /*15cf0*/  @UP3 LDCU.64 UR4, c[0x0][0x408] ;  /* 0x00008100ff0437ac */ /* 0x000ee20008000a00 */
[C---:B--2---:R-:W-:Y:S01]  /*15d00*/  IADD3 R2, PT, PT, R0.reuse, 0x40, RZ ;  /* 0x0000004000027810 */ /* 0x044fe20007ffe0ff */
[----:B------:R-:W-:Y:S01]  /*15d10*/  STS [R3], R62 ;  /* 0x0000003e03007388 */ /* 0x000fe20000000800 */
[----:B------:R-:W-:-:S02]  /*15d20*/  @P0 IADD3 R2, PT, PT, R0, -0x40, RZ ;  /* 0xffffffc000020810 */ /* 0x000fc40007ffe0ff */
[----:B------:R-:W-:Y:S01]  /*15d30*/  F2FP.F16.F32.PACK_AB R58, R18, R44 ;  /* 0x0000002c123a723e */ /* 0x000fe200000000ff */
[----:B------:R-:W-:Y:S01]  /*15d40*/  STS [R3+0x400], R61 ;  /* 0x0004003d03007388 */ /* 0x000fe20000000800 */
[----:B------:R-:W-:Y:S02]  /*15d50*/  F2FP.F16.F32.PACK_AB R57, R57, R46 ;  /* 0x0000002e3939723e */ /* 0x000fe400000000ff */
[----:B------:R-:W-:Y:S02]  /*15d60*/  F2FP.F16.F32.PACK_AB R55, R55, R24 ;  /* 0x000000183737723e */ /* 0x000fe400000000ff */
[----:B------:R-:W-:Y:S02]  /*15d70*/  F2FP.F16.F32.PACK_AB R54, R54, R19 ;  /* 0x000000133636723e */ /* 0x000fe400000000ff */
[----:B-----5:R-:W-:Y:S02]  /*15d80*/  IADD3 R5, PT, PT, R64, R3, RZ ;  /* 0x0000000340057210 */ /* 0x020fe40007ffe0ff */
[----:B------:R-:W-:-:S02]  /*15d90*/  F2FP.F16.F32.PACK_AB R50, R50, R20 ;  /* 0x000000143232723e */ /* 0x000fc400000000ff */
[----:B------:R-:W-:Y:S01]  /*15da0*/  F2FP.F16.F32.PACK_AB R48, R69, R68 ;  /* 0x000000444530723e */ /* 0x000fe200000000ff */
[----:B------:R2:W-:Y:S01]  /*15db0*/  STS [R5], R7 ;  /* 0x0000000705007388 */ /* 0x0005e20000000800 */
[----:B------:R-:W-:Y:S01]  /*15dc0*/  F2FP.F16.F32.PACK_AB R47, R71, R70 ;  /* 0x00000046472f723e */ /* 0x000fe200000000ff */
[----:B---3--:R-:W-:Y:S01]  /*15dd0*/  @UP3 UIMAD.WIDE.U32 UR14, UR20, UR4, URZ ;  /* 0x00000004140e32a5 */ /* 0x008fe2000f8e00ff */
[----:B------:R-:W-:Y:S01]  /*15de0*/  F2FP.F16.F32.PACK_AB R44, R81, R80 ;  /* 0x00000050512c723e */ /* 0x000fe200000000ff */
[----:B------:R-:W-:Y:S01]  /*15df0*/  STS [R5+0x400], R4 ;  /* 0x0004000405007388 */ /* 0x000fe20000000800 */
[----:B------:R-:W-:Y:S01]  /*15e00*/  F2FP.F16.F32.PACK_AB R43, R83, R82 ;  /* 0x00000052532b723e */ /* 0x000fe200000000ff */
[----:B------:R-:W-:Y:S01]  /*15e10*/  @UP3 UIMAD UR6, UR20, UR5, UR15 ;  /* 0x00000005140632a4 */ /* 0x000fe2000f8e020f */
[----:B------:R-:W-:Y:S01]  /*15e20*/  F2FP.F16.F32.PACK_AB R46, R73, R72 ;  /* 0x00000048492e723e */ /* 0x000fe200000000ff */
[----:B------:R3:W-:Y:S01]  /*15e30*/  STS [R3+0x2400], R9 ;  /* 0x0024000903007388 */ /* 0x0007e20000000800 */
[----:B------:R-:W-:Y:S01]  /*15e40*/  F2FP.F16.F32.PACK_AB R45, R45, R74 ;  /* 0x0000004a2d2d723e */ /* 0x000fe200000000ff */
[----:B------:R-:W-:Y:S01]  /*15e50*/  @!UP2 UIMAD UR20, UR21, UR9, URZ ;  /* 0x000000091514a2a4 */ /* 0x000fe2000f8e02ff */
        /* <DEDUP_REMOVED lines=11> */
[----:B------:R-:W-:Y:S01]  /*15f10*/  @UP3 UMOV UR12, UR14 ;  /* 0x0000000e000c3c82 */ /* 0x000fe20008000000 */
[----:B------:R-:W-:Y:S01]  /*15f20*/  F2FP.F16.F32.PACK_AB R38, R38, R88 ;  /* 0x000000582626723e */ /* 0x000fe200000000ff */
[----:B------:R-:W-:Y:S01]  /*15f30*/  STS [R2], R13 ;  /* 0x0000000d02007388 */ /* 0x000fe20000000800 */
[----:B--2---:R-:W-:Y:S01]  /*15f40*/  IADD3 R7, PT, PT, R64, R2, RZ ;  /* 0x0000000240077210 */ /* 0x004fe20007ffe0ff */
[----:B------:R-:W-:Y:S01]  /*15f50*/  USHF.R.S32.HI UR13, URZ, 0x1f, UR20 ;  /* 0x0000001fff0d7899 */ /* 0x000fe20008011414 */
[----:B------:R-:W-:Y:S01]  /*15f60*/  F2FP.F16.F32.PACK_AB R37, R37, R90 ;  /* 0x0000005a2525723e */ /* 0x000fe200000000ff */
[----:B------:R-:W-:Y:S01]  /*15f70*/  STS [R2+0x400], R12 ;  /* 0x0004000c02007388 */ /* 0x000fe20000000800 */
[----:B------:R-:W-:-:S02]  /*15f80*/  F2FP.F16.F32.PACK_AB R34, R34, R92 ;  /* 0x0000005c2222723e */ /* 0x000fc400000000ff */
[----:B------:R-:W-:Y:S01]  /*15f90*/  F2FP.F16.F32.PACK_AB R32, R101, R100 ;  /* 0x000000646520723e */ /* 0x000fe200000000ff */
[----:B------:R-:W-:Y:S01]  /*15fa0*/  STS [R7], R11 ;  /* 0x0000000b07007388 */ /* 0x000fe20000000800 */
[----:B---3--:R-:W-:Y:S02]  /*15fb0*/  IADD3 R9, PT, PT, R10, R2, RZ ;  /* 0x000000020a097210 */ /* 0x008fe40007ffe0ff */
[----:B------:R-:W-:Y:S01]  /*15fc0*/  F2FP.F16.F32.PACK_AB R31, R31, R102 ;  /* 0x000000661f1f723e */ /* 0x000fe200000000ff */
[----:B------:R-:W-:Y:S01]  /*15fd0*/  STS [R7+0x400], R15 ;  /* 0x0004000f07007388 */ /* 0x000fe20000000800 */
[----:B------:R-:W-:Y:S02]  /*15fe0*/  IADD3 R4, PT, PT, R64, R9, RZ ;  /* 0x0000000940047210 */ /* 0x000fe40007ffe0ff */
        /* <DEDUP_REMOVED lines=34> */
[----:B--2---:R-:W-:-:S03]  /*16210*/  FMUL.FTZ R0, R8, R127 ;  /* 0x0000007f08007220 */ /* 0x004fc60000410000 */
        /* <DEDUP_REMOVED lines=9> */
[----:B--2---:R-:W2:Y:S03]  /*162b0*/  @P4 LDC R3, c[0x0][0x458] ;  /* 0x00011600ff034b82 */ /* 0x004ea60000000800 */
        /* <DEDUP_REMOVED lines=8> */
[----:B---3--:R3:W1:Y:S03]  /*16340*/  @P4 MUFU.LG2 R2, R137 ;  /* 0x0000008900024308 */ /* 0x0086660000000c00 */
[----:B------:R3:W-:Y:S04]  /*16350*/  STS [R9+0x6000], R22 ;  /* 0x0060001609007388 */ /* 0x0007e80000000800 */
[----:B------:R3:W-:Y:S04]  /*16360*/  STS [R9+0x6400], R21 ;  /* 0x0064001509007388 */ /* 0x0007e80000000800 */
[----:B------:R3:W-:Y:S01]  /*16370*/  STS [R4+0x6000], R18 ;  /* 0x0060001204007388 */ /* 0x0007e20000000800 */
[----:B----4-:R-:W-:Y:S05]  /*16380*/  BRA.U UP1, `(.L_x_1636) ;  /* 0x0000000101207547 */ /* 0x010fea000b800000 */
[----:B------:R-:W-:Y:S01]  /*16390*/  UISETP.NE.AND UP1, UPT, UR10, URZ, UPT ;  /* 0x000000ff0a00728c */ /* 0x000fe2000bf25270 */
[----:B------:R-:W4:Y:S10]  /*163a0*/  LDCU UR5, c[0x0][0x3e0] ;  /* 0x00007c00ff0577ac */ /* 0x000f340008000800 */
[----:B------:R-:W4:Y:S01]  /*163b0*/  @UP1 LDCU UR4, c[0x0][0x454] ;  /* 0x00008a80ff0417ac */ /* 0x000f220008000800 */
[----:B------:R-:W1:Y:S01]  /*163c0*/  @UP1 LDCU UR11, c[0x0][0x454] ;  /* 0x00008a80ff0b17ac */ /* 0x000e620008000800 */
[----:B----4-:R-:W-:-:S02]  /*163d0*/  @UP1 UIMAD UR4, UR4, UR5, URZ ;  /* 0x00000005040412a4 */ /* 0x010fc4000f8e02ff */
[----:B------:R-:W-:-:S03]  /*163e0*/  @!UP1 UIMAD UR4, UR9, UR5, URZ ;  /* 0x00000005090492a4 */ /* 0x000fc6000f8e02ff */
[----:B------:R-:W-:Y:S01]  /*163f0*/  @UP1 UMOV UR5, 0x1 ;  /* 0x0000000100051882 */ /* 0x000fe20000000000 */
[----:B-1----:R-:W-:-:S08]  /*16400*/  @!UP1 UMOV UR5, 0x1 ;  /* 0x0000000100059882 */ /* 0x002fd00000000000 */
.L_x_1636:
[----:B------:R4:W-:Y:S01]  /*16410*/  STS [R4+0x6400], R0 ;  /* 0x0064000004007388 */ /* 0x0009e20000000800 */
[----:B------:R-:W5:Y:S01]  /*16420*/  S2UR UR9, SR_CTAID.X ;  /* 0x00000000000979c3 */ /* 0x000f620000002500 */
[----:B------:R-:W-:Y:S01]  /*16430*/  @P1 MUFU.LG2 R5, R138 ;  /* 0x0000008a00051308 */ /* 0x000fe20000000c00 */
[----:B-1----:R-:W-:-:S06]  /*16440*/  UIMAD UR11, UR8, UR11, URZ ;  /* 0x0000000b080b72a4 */ /* 0x002fcc000f8e02ff */
[----:B------:R-:W-:Y:S01]  /*16450*/  BAR.SYNC.DEFER_BLOCKING 0x0 ;  /* 0x0000000000007b1d */ /* 0x000fe20000010000 */
[----:B------:R-:W-:Y:S01]  /*16460*/  LOP3.LUT P0, RZ, R142, 0x3, RZ, 0xc0, !PT ;  /* 0x000000038eff7812 */ /* 0x000fe2000780c0ff */
[----:B------:R-:W-:Y:S01]  /*16470*/  USEL UR20, UR20, URZ, UP0 ;  /* 0x000000ff14147287 */ /* 0x000fe20008000000 */
[----:B------:R-:W-:Y:S01]  /*16480*/  @P4 FMUL.FTZ R2, R2, 0.69314718246459960938 ;  /* 0x3f31721802024820 */ /* 0x000fe20000410000 */
[----:B------:R-:W-:Y:S01]  /*16490*/  @!UP0 UIMAD UR11, UR21, UR4, UR11 ;  /* 0x00000004150b82a4 */ /* 0x000fe2000f8e020b */
[----:B------:R-:W-:-:S03]  /*164a0*/  MOV R15, 0x7f800000 ;  /* 0x7f800000000f7802 */ /* 0x000fc60000000f00 */
[----:B------:R-:W1:Y:S01]  /*164b0*/  @P3 LDC R8, c[0x0][0x458] ;  /* 0x00011600ff083b82 */ /* 0x000e620000000800 */
[----:B------:R-:W-:Y:S01]  /*164c0*/  USEL UR13, UR13, URZ, UP0 ;  /* 0x000000ff0d0d7287 */ /* 0x000fe20008000000 */
[----:B--2---:R-:W-:Y:S01]  /*164d0*/  @P4 FFMA.FTZ R15, R134, R3, R2 ;  /* 0x00000003860f4223 */ /* 0x004fe20000010002 */
[----:B------:R-:W-:Y:S01]  /*164e0*/  BSSY.RECONVERGENT B0, `(.L_x_1637) ;  /* 0x000003d000007945 */ /* 0x000fe20003800200 */
[----:B------:R-:W-:Y:S02]  /*164f0*/  MOV R14, 0x7f800000 ;  /* 0x7f800000000e7802 */ /* 0x000fe40000000f00 */
[----:B------:R-:W-:Y:S02]  /*16500*/  MOV R13, 0x7f800000 ;  /* 0x7f800000000d7802 */ /* 0x000fe40000000f00 */
[----:B------:R-:W2:Y:S01]  /*16510*/  @P2 LDC R7, c[0x0][0x458] ;  /* 0x00011600ff072b82 */ /* 0x000ea20000000800 */
[----:B------:R-:W-:Y:S01]  /*16520*/  MOV R12, 0x7f800000 ;  /* 0x7f800000000c7802 */ /* 0x000fe20000000f00 */
[----:B----4-:R-:W4:Y:S06]  /*16530*/  @P3 MUFU.LG2 R0, R136 ;  /* 0x0000008800003308 */ /* 0x010f2c0000000c00 */
[----:B------:R-:W2:Y:S01]  /*16540*/  @P1 LDC R6, c[0x0][0x458] ;  /* 0x00011600ff061b82 */ /* 0x000ea20000000800 */
[----:B-----5:R-:W-:Y:S01]  /*16550*/  UIMAD UR9, UR9, UR5, URZ ;  /* 0x00000005090972a4 */ /* 0x020fe2000f8e02ff */
[----:B---3--:R3:W2:Y:S03]  /*16560*/  LDS.128 R20, [R230+0x3800] ;  /* 0x00380000e6147984 */ /* 0x0086a60000000c00 */
[----:B------:R-:W-:Y:S01]  /*16570*/  USHF.L.U32 UR10, UR9, 0x7, URZ ;  /* 0x00000007090a7899 */ /* 0x000fe200080006ff */
[----:B------:R-:W5:Y:S01]  /*16580*/  @P2 MUFU.LG2 R4, R132 ;  /* 0x0000008400042308 */ /* 0x000f620000000c00 */
[----:B------:R-:W-:-:S02]  /*16590*/  USHF.R.S32.HI UR9, URZ, 0x1f, UR11 ;  /* 0x0000001fff097899 */ /* 0x000fc4000801140b */
[----:B------:R-:W-:Y:S02]  /*165a0*/  USHF.R.S32.HI UR4, URZ, 0x1f, UR10 ;  /* 0x0000001fff047899 */ /* 0x000fe4000801140a */
[----:B------:R-:W-:Y:S01]  /*165b0*/  UIADD3 UR20, UP1, UP0, UR10, UR20, UR11 ;  /* 0x000000140a147290 */ /* 0x000fe2000f83e00b */
[----:B----4-:R-:W-:Y:S01]  /*165c0*/  @P3 FMUL.FTZ R3, R0, 0.69314718246459960938 ;  /* 0x3f31721800033820 */ /* 0x010fe20000410000 */
[----:B------:R-:W-:Y:S02]  /*165d0*/  @P1 FMUL.FTZ R0, R5, 0.69314718246459960938 ;  /* 0x3f31721805001820 */ /* 0x000fe40000410000 */
[----:B------:R-:W-:Y:S01]  /*165e0*/  UIADD3.X UR4, UPT, UPT, UR4, UR13, UR9, UP1, UP0 ;  /* 0x0000000d04047290 */ /* 0x000fe20008fe0409 */
[----:B-1----:R-:W-:Y:S01]  /*165f0*/  @P3 FFMA.FTZ R14, R133, R8, R3 ;  /* 0x00000008850e3223 */ /* 0x002fe20000010003 */
[----:B-----5:R-:W-:Y:S01]  /*16600*/  @P2 FMUL.FTZ R2, R4, 0.69314718246459960938 ;  /* 0x3f31721804022820 */ /* 0x020fe20000410000 */
[----:B--2---:R-:W-:-:S03]  /*16610*/  @P1 FFMA.FTZ R12, R143, R6, R0 ;  /* 0x000000068f0c1223 */ /* 0x004fc60000010000 */
        /* <DEDUP_REMOVED lines=41> */
.L_x_1638:
[----:B------:R-:W-:Y:S05]  /*168b0*/  BSYNC.RECONVERGENT B0 ;  /* 0x0000000000007941 */ /* 0x000fea0003800200 */
.L_x_1637:
        /* <DEDUP_REMOVED lines=46> */
.L_x_1640:
[----:B------:R-:W-:Y:S05]  /*16ba0*/  BSYNC.RECONVERGENT B0 ;  /* 0x0000000000007941 */ /* 0x000fea0003800200 */
.L_x_1639:
        /* <DEDUP_REMOVED lines=23> */
.L_x_1642:
[----:B------:R-:W-:Y:S05]  /*16d20*/  BSYNC.RECONVERGENT B0 ;  /* 0x0000000000007941 */ /* 0x000fea0003800200 */
.L_x_1641:
        /* <DEDUP_REMOVED lines=22> */
.L_x_1644:
[----:B------:R-:W-:Y:S05]  /*16e90*/  BSYNC.RECONVERGENT B0 ;  /* 0x0000000000007941 */ /* 0x000fea0003800200 */
.L_x_1643:
        /* <DEDUP_REMOVED lines=21> */
.L_x_1646:
[----:B------:R-:W-:Y:S05]  /*16ff0*/  BSYNC.RECONVERGENT B0 ;  /* 0x0000000000007941 */ /* 0x000fea0003800200 */
.L_x_1645:
        /* <DEDUP_REMOVED lines=21> */
.L_x_1648:
[----:B------:R-:W-:Y:S05]  /*17150*/  BSYNC.RECONVERGENT B0 ;  /* 0x0000000000007941 */ /* 0x000fea0003800200 */
.L_x_1647:
        /* <DEDUP_REMOVED lines=21> */
.L_x_1650:
[----:B------:R-:W-:Y:S05]  /*172b0*/  BSYNC.RECONVERGENT B0 ;  /* 0x0000000000007941 */ /* 0x000fea0003800200 */
.L_x_1649:
        /* <DEDUP_REMOVED lines=21> */
.L_x_1652:
[----:B------:R-:W-:Y:S05]  /*17410*/  BSYNC.RECONVERGENT B0 ;  /* 0x0000000000007941 */ /* 0x000fea0003800200 */
.L_x_1651:
[----:B------:R-:W-:Y:S05]  /*17420*/  @P0 EXIT ;  /* 0x000000000000094d */ /* 0x000fea0003800000 */
[----:B------:R-:W5:Y:S01]  /*17430*/  LDCU.64 UR6, c[0x0][0x408] ;  /* 0x00008100ff0677ac */ /* 0x000f620008000a00 */
[----:B-12---:R-:W1:Y:S01]  /*17440*/  LDS.128 R228, [R230+0x7800] ;  /* 0x00780000e6e47984 */ /* 0x006e620000000c00 */
        /* <DEDUP_REMOVED lines=16> */
[----:B-1----:R-:W-:Y:S01]  /*17550*/  STG.E.128 desc[UR24][R2.64+0x80], R228 ;  /* 0x000080e402007986 */ /* 0x002fe2000c101d18 */
[----:B------:R-:W-:Y:S05]  /*17560*/  EXIT ;  /* 0x000000000000794d */ /* 0x000fea0003800000 */
.L_x_1653:
        /* <DEDUP_REMOVED lines=9> */
.L_x_1679:


//--------------------- .nv.shared._ZN5flash16flash_fwd_kernelI23Flash_fwd_kernel_traitsILi128ELi128ELi64ELi4ELb0ELb0EN7cutlass6half_tE19Flash_kernel_traitsILi128ELi128ELi64ELi4ES3_EELb0ELb1ELb0ELb0ELb1ELb1ELb0ELb0EEEvNS_16Flash_fwd_paramsE --------------------------
	.section	.nv.shared._ZN5flash16flash_fwd_kernelI23Flash_fwd_kernel_traitsILi128ELi128ELi64ELi4ELb0ELb0EN7cutlass6half_tE19Flash_kernel_traitsILi128ELi128ELi64ELi4ES3_EELb0ELb1ELb0ELb0ELb1ELb1ELb0ELb0EEEvNS_16Flash_fwd_paramsE,"aw",@nobits
	.sectionflags	@""
	.align	16
	.zero		1024


//--------------------- .nv.shared.reserved.0     --------------------------
	.section	.nv.shared.reserved.0,"aw",@nobits
	.weak		__nv_reservedSMEM_offset_0_alias
	.size		__nv_reservedSMEM_offset_0_alias, 0, 64
	.other		__nv_reservedSMEM_offset_0_alias,@"STO_CUDA_RESERVED_SHARED STV_DEFAULT"
__nv_reservedSMEM_offset_0_alias:
	.zero		0
	.zero		64


//--------------------- .nv.global                --------------------------
	.section	.nv.global,"aw",@nobits
.nv.global:
	.type		_ZN73_INTERNAL_4b58f01e_37_flash_fwd_hdim128_fp16_causal_sm80_cu_a6473388_29314cute1_E,@object
	.size		_ZN73_INTERNAL_4b58f01e_37_flash_fwd_hdim128_fp16_causal_sm80_cu_a6473388_29314cute1_E,(_ZN73_INTERNAL_4b58f01e_37_flash_fwd_hdim128_fp16_causal_sm80_cu_a6473388_29314cuda3std3__45__cpo6cbeginE - _ZN73_INTERNAL_4b58f01e_37_flash_fwd_hdim128_fp16_causal_sm80_cu_a6473388_29314cute1_E)
_ZN73_INTERNAL_4b58f01e_37_flash_fwd_hdim128_fp16_causal_sm80_cu_a6473388_29314cute1_E:
	.zero		1
	.type		_ZN73_INTERNAL_4b58f01e_37_flash_fwd_hdim128_fp16_causal_sm80_cu_a6473388_29314cuda3std3__45__cpo6cbeginE,@object
	.size		_ZN73_INTERNAL_4b58f01e_37_flash_fwd_hdim128_fp16_causal_sm80_cu_a6473388_29314cuda3std3__45__cpo6cbeginE,(_ZN73_INTERNAL_4b58f01e_37_flash_fwd_hdim128_fp16_causal_sm80_cu_a6473388_29314cuda3std3__48in_placeE - _ZN73_INTERNAL_4b58f01e_37_flash_fwd_hdim128_fp16_causal_sm80_cu_a6473388_29314cuda3std3__45__cpo6cbeginE)
_ZN73_INTERNAL_4b58f01e_37_flash_fwd_hdim128_fp16_causal_sm80_cu_a6473388_29314cuda3std3__45__cpo6cbeginE:
	.zero		1
	.type		_ZN73_INTERNAL_4b58f01e_37_flash_fwd_hdim128_fp16_causal_sm80_cu_a6473388_29314cuda3std3__48in_placeE,@object
	.size		_ZN73_INTERNAL_4b58f01e_37_flash_fwd_hdim128_fp16_causal_sm80_cu_a6473388_29314cuda3std3__48in_placeE,(_ZN73_INTERNAL_4b58f01e_37_flash_fwd_hdim128_fp16_causal_sm80_cu_a6473388_29314cuda3std6ranges3__45__cpo9iter_moveE - _ZN73_INTERNAL_4b58f01e_37_flash_fwd_hdim128_fp16_causal_sm80_cu_a6473388_29314cuda3std3__48in_placeE)
_ZN73_INTERNAL_4b58f01e_37_flash_fwd_hdim128_fp16_causal_sm80_cu_a6473388_29314cuda3std3__48in_placeE:
	.zero		1
	.type		_ZN73_INTERNAL_4b58f01e_37_flash_fwd_hdim128_fp16_causal_sm80_cu_a6473388_29314cuda3std6ranges3__45__cpo9iter_moveE,@object
	.size		_ZN73_INTERNAL_4b58f01e_37_flash_fwd_hdim128_fp16_causal_sm80_cu_a6473388_29314cuda3std6ranges3__45__cpo9iter_moveE,(_ZN73_INTERNAL_4b58f01e_37_flash_fwd_hdim128_fp16_causal_sm80_cu_a6473388_29314cuda3std3__45__cpo5beginE - _ZN73_INTERNAL_4b58f01e_37_flash_fwd_hdim128_fp16_causal_sm80_cu_a6473388_29314cuda3std6ranges3__45__cpo9iter_moveE)
_ZN73_INTERNAL_4b58f01e_37_flash_fwd_hdim128_fp16_causal_sm80_cu_a6473388_29314cuda3std6ranges3__45__cpo9iter_moveE:
	.zero		1
	.type		_ZN73_INTERNAL_4b58f01e_37_flash_fwd_hdim128_fp16_causal_sm80_cu_a6473388_29314cuda3std3__45__cpo5beginE,@object
	.size		_ZN73_INTERNAL_4b58f01e_37_flash_fwd_hdim128_fp16_causal_sm80_cu_a6473388_29314cuda3std3__45__cpo5beginE,(_ZN73_INTERNAL_4b58f01e_37_flash_fwd_hdim128_fp16_causal_sm80_cu_a6473388_29314cuda3std3__475_GLOBAL__N__4b58f01e_37_flash_fwd_hdim128_fp16_causal_sm80_cu_a6473388_29316ignoreE - _ZN73_INTERNAL_4b58f01e_37_flash_fwd_hdim128_fp16_causal_sm80_cu_a6473388_29314cuda3std3__45__cpo5beginE)
_ZN73_INTERNAL_4b58f01e_37_flash_fwd_hdim128_fp16_causal_sm80_cu_a6473388_29314cuda3std3__45__cpo5beginE:
	.zero		1
	.type		_ZN73_INTERNAL_4b58f01e_37_flash_fwd_hdim128_fp16_causal_sm80_cu_a6473388_29314cuda3std3__475_GLOBAL__N__4b58f01e_37_flash_fwd_hdim128_fp16_causal_sm80_cu_a6473388_29316ignoreE,@object
	.size		_ZN73_INTERNAL_4b58f01e_37_flash_fwd_hdim128_fp16_causal_sm80_cu_a6473388_29314cuda3std3__475_GLOBAL__N__4b58f01e_37_flash_fwd_hdim128_fp16_causal_sm80_cu_a6473388_29316ignoreE,(_ZN73_INTERNAL_4b58f01e_37_flash_fwd_hdim128_fp16_causal_sm80_cu_a6473388_29314cute7productE - _ZN73_INTERNAL_4b58f01e_37_flash_fwd_hdim128_fp16_causal_sm80_cu_a6473388_29314cuda3std3__475_GLOBAL__N__4b58f01e_37_flash_fwd_hdim128_fp16_causal_sm80_cu_a6473388_29316ignoreE)
_ZN73_INTERNAL_4b58f01e_37_flash_fwd_hdim128_fp16_causal_sm80_cu_a6473388_29314cuda3std3__475_GLOBAL__N__4b58f01e_37_flash_fwd_hdim128_fp16_causal_sm80_cu_a6473388_29316ignoreE:
	.zero		1
	.type		_ZN73_INTERNAL_4b58f01e_37_flash_fwd_hdim128_fp16_causal_sm80_cu_a6473388_29314cute7productE,@object
	.size		_ZN73_INTERNAL_4b58f01e_37_flash_fwd_hdim128_fp16_causal_sm80_cu_a6473388_29314cute7productE,(_ZN73_INTERNAL_4b58f01e_37_flash_fwd_hdim128_fp16_causal_sm80_cu_a6473388_29314cuda3std3__45__cpo3endE - _ZN73_INTERNAL_4b58f01e_37_flash_fwd_hdim128_fp16_causal_sm80_cu_a6473388_29314cute7productE)
_ZN73_INTERNAL_4b58f01e_37_flash_fwd_hdim128_fp16_causal_sm80_cu_a6473388_29314cute7productE:
	.zero		1
	.type		_ZN73_INTERNAL_4b58f01e_37_flash_fwd_hdim128_fp16_causal_sm80_cu_a6473388_29314cuda3std3__45__cpo3endE,@object
	.size		_ZN73_INTERNAL_4b58f01e_37_flash_fwd_hdim128_fp16_causal_sm80_cu_a6473388_29314cuda3std3__45__cpo3endE,(_ZN73_INTERNAL_4b58f01e_37_flash_fwd_hdim128_fp16_causal_sm80_cu_a6473388_29314cuda3std3__419piecewise_constructE - _ZN73_INTERNAL_4b58f01e_37_flash_fwd_hdim128_fp16_causal_sm80_cu_a6473388_29314cuda3std3__45__cpo3endE)
_ZN73_INTERNAL_4b58f01e_37_flash_fwd_hdim128_fp16_causal_sm80_cu_a6473388_29314cuda3std3__45__cpo3endE:
	.zero		1
	.type		_ZN73_INTERNAL_4b58f01e_37_flash_fwd_hdim128_fp16_causal_sm80_cu_a6473388_29314cuda3std3__419piecewise_constructE,@object
	.size		_ZN73_INTERNAL_4b58f01e_37_flash_fwd_hdim128_fp16_causal_sm80_cu_a6473388_29314cuda3std3__419piecewise_constructE,(_ZN73_INTERNAL_4b58f01e_37_flash_fwd_hdim128_fp16_causal_sm80_cu_a6473388_29314cuda3std3__45__cpo4cendE - _ZN73_INTERNAL_4b58f01e_37_flash_fwd_hdim128_fp16_causal_sm80_cu_a6473388_29314cuda3std3__419piecewise_constructE)
_ZN73_INTERNAL_4b58f01e_37_flash_fwd_hdim128_fp16_causal_sm80_cu_a6473388_29314cuda3std3__419piecewise_constructE:
	.zero		1
	.type		_ZN73_INTERNAL_4b58f01e_37_flash_fwd_hdim128_fp16_causal_sm80_cu_a6473388_29314cuda3std3__45__cpo4cendE,@object
	.size		_ZN73_INTERNAL_4b58f01e_37_flash_fwd_hdim128_fp16_causal_sm80_cu_a6473388_29314cuda3std3__45__cpo4cendE,(_ZN73_INTERNAL_4b58f01e_37_flash_fwd_hdim128_fp16_causal_sm80_cu_a6473388_29314cuda3std6ranges3__45__cpo4swapE - _ZN73_INTERNAL_4b58f01e_37_flash_fwd_hdim128_fp16_causal_sm80_cu_a6473388_29314cuda3std3__45__cpo4cendE)
_ZN73_INTERNAL_4b58f01e_37_flash_fwd_hdim128_fp16_causal_sm80_cu_a6473388_29314cuda3std3__45__cpo4cendE:
	.zero		1
	.type		_ZN73_INTERNAL_4b58f01e_37_flash_fwd_hdim128_fp16_causal_sm80_cu_a6473388_29314cuda3std6ranges3__45__cpo4swapE,@object
	.size		_ZN73_INTERNAL_4b58f01e_37_flash_fwd_hdim128_fp16_causal_sm80_cu_a6473388_29314cuda3std6ranges3__45__cpo4swapE,(.L_7 - _ZN73_INTERNAL_4b58f01e_37_flash_fwd_hdim128_fp16_causal_sm80_cu_a6473388_29314cuda3std6ranges3__45__cpo4swapE)
_ZN73_INTERNAL_4b58f01e_37_flash_fwd_hdim128_fp16_causal_sm80_cu_a6473388_29314cuda3std6ranges3__45__cpo4swapE:
	.zero		1
.L_7:


//--------------------- .nv.shared._ZN5flash16flash_fwd_kernelI23Flash_fwd_kernel_traitsILi128ELi128ELi64ELi4ELb0ELb0EN7cutlass6half_tE19Flash_kernel_traitsILi128ELi128ELi64ELi4ES3_EELb0ELb1ELb0ELb0ELb1ELb1ELb1ELb0EEEvNS_16Flash_fwd_paramsE --------------------------
	.section	.nv.shared._ZN5flash16flash_fwd_kernelI23Flash_fwd_kernel_traitsILi128ELi128ELi64ELi4ELb0ELb0EN7cutlass6half_tE19Flash_kernel_traitsILi128ELi128ELi64ELi4ES3_EELb0ELb1ELb0ELb0ELb1ELb1ELb1ELb0EEEvNS_16Flash_fwd_paramsE,"aw",@nobits
	.sectionflags	@""
	.align	16
	.zero		1024


//--------------------- .nv.shared._ZN5flash16flash_fwd_kernelI23Flash_fwd_kernel_traitsILi128ELi128ELi64ELi4ELb0ELb0EN7cutlass6half_tE19Flash_kernel_traitsILi128ELi128ELi64ELi4ES3_EELb0ELb1ELb0ELb0ELb0ELb1ELb0ELb0EEEvNS_16Flash_fwd_paramsE --------------------------
	.section	.nv.shared._ZN5flash16flash_fwd_kernelI23Flash_fwd_kernel_traitsILi128ELi128ELi64ELi4ELb0ELb0EN7cutlass6half_tE19Flash_kernel_traitsILi128ELi128ELi64ELi4ES3_EELb0ELb1ELb0ELb0ELb0ELb1ELb0ELb0EEEvNS_16Flash_fwd_paramsE,"aw",@nobits
	.sectionflags	@""
	.align	16
	.zero		1024


//--------------------- .nv.shared._ZN5flash16flash_fwd_kernelI23Flash_fwd_kernel_traitsILi128ELi128ELi64ELi4ELb0ELb0EN7cutlass6half_tE19Flash_kernel_traitsILi128ELi128ELi64ELi4ES3_EELb0ELb1ELb0ELb0ELb0ELb1ELb1ELb0EEEvNS_16Flash_fwd_paramsE --------------------------
	.section	.nv.shared._ZN5flash16flash_fwd_kernelI23Flash_fwd_kernel_traitsILi128ELi128ELi64ELi4ELb0ELb0EN7cutlass6half_tE19Flash_kernel_traitsILi128ELi128ELi64ELi4ES3_EELb0ELb1ELb0ELb0ELb0ELb1ELb1ELb0EEEvNS_16Flash_fwd_paramsE,"aw",@nobits
	.sectionflags	@""
	.align	16
	.zero		1024


//--------------------- .nv.shared._ZN5flash16flash_fwd_kernelI23Flash_fwd_kernel_traitsILi128ELi128ELi64ELi4ELb0ELb0EN7cutlass6half_tE19Flash_kernel_traitsILi128ELi128ELi64ELi4ES3_EELb0ELb1ELb0ELb0ELb0ELb0ELb0ELb0EEEvNS_16Flash_fwd_paramsE --------------------------
	.section	.nv.shared._ZN5flash16flash_fwd_kernelI23Flash_fwd_kernel_traitsILi128ELi128ELi64ELi4ELb0ELb0EN7cutlass6half_tE19Flash_kernel_traitsILi128ELi128ELi64ELi4ES3_EELb0ELb1ELb0ELb0ELb0ELb0ELb0ELb0EEEvNS_16Flash_fwd_paramsE,"aw",@nobits
	.sectionflags	@""
	.align	16
	.zero		1024


//--------------------- .nv.shared._ZN5flash16flash_fwd_kernelI23Flash_fwd_kernel_traitsILi128ELi128ELi64ELi4ELb0ELb0EN7cutlass6half_tE19Flash_kernel_traitsILi128ELi128ELi64ELi4ES3_EELb0ELb1ELb0ELb0ELb0ELb0ELb1ELb0EEEvNS_16Flash_fwd_paramsE --------------------------
	.section	.nv.shared._ZN5flash16flash_fwd_kernelI23Flash_fwd_kernel_traitsILi128ELi128ELi64ELi4ELb0ELb0EN7cutlass6half_tE19Flash_kernel_traitsILi128ELi128ELi64ELi4ES3_EELb0ELb1ELb0ELb0ELb0ELb0ELb1ELb0EEEvNS_16Flash_fwd_paramsE,"aw",@nobits
	.sectionflags	@""
	.align	16
	.zero		1024


//--------------------- .nv.shared._ZN5flash16flash_fwd_kernelI23Flash_fwd_kernel_traitsILi128ELi128ELi64ELi4ELb0ELb0EN7cutlass6half_tE19Flash_kernel_traitsILi128ELi128ELi64ELi4ES3_EELb0ELb1ELb0ELb1ELb0ELb0ELb0ELb0EEEvNS_16Flash_fwd_paramsE --------------------------
	.section	.nv.shared._ZN5flash16flash_fwd_kernelI23Flash_fwd_kernel_traitsILi128ELi128ELi64ELi4ELb0ELb0EN7cutlass6half_tE19Flash_kernel_traitsILi128ELi128ELi64ELi4ES3_EELb0ELb1ELb0ELb1ELb0ELb0ELb0ELb0EEEvNS_16Flash_fwd_paramsE,"aw",@nobits
	.sectionflags	@""
	.align	16
	.zero		1024


//--------------------- .nv.shared._ZN5flash16flash_fwd_kernelI23Flash_fwd_kernel_traitsILi128ELi128ELi64ELi4ELb0ELb0EN7cutlass6half_tE19Flash_kernel_traitsILi128ELi128ELi64ELi4ES3_EELb0ELb1ELb0ELb1ELb0ELb0ELb1ELb0EEEvNS_16Flash_fwd_paramsE --------------------------
	.section	.nv.shared._ZN5flash16flash_fwd_kernelI23Flash_fwd_kernel_traitsILi128ELi128ELi64ELi4ELb0ELb0EN7cutlass6half_tE19Flash_kernel_traitsILi128ELi128ELi64ELi4ES3_EELb0ELb1ELb0ELb1ELb0ELb0ELb1ELb0EEEvNS_16Flash_fwd_paramsE,"aw",@nobits
	.sectionflags	@""
	.align	16
	.zero		1024


//--------------------- .nv.shared._ZN5flash16flash_fwd_kernelI23Flash_fwd_kernel_traitsILi128ELi64ELi64ELi4ELb0ELb0EN7cutlass6half_tE19Flash_kernel_traitsILi128ELi64ELi64ELi4ES3_EELb0ELb1ELb0ELb0ELb1ELb1ELb0ELb0EEEvNS_16Flash_fwd_paramsE --------------------------
	.section	.nv.shared._ZN5flash16flash_fwd_kernelI23Flash_fwd_kernel_traitsILi128ELi64ELi64ELi4ELb0ELb0EN7cutlass6half_tE19Flash_kernel_traitsILi128ELi64ELi64ELi4ES3_EELb0ELb1ELb0ELb0ELb1ELb1ELb0ELb0EEEvNS_16Flash_fwd_paramsE,"aw",@nobits
	.sectionflags	@""
	.align	16
	.zero		1024


//--------------------- .nv.shared._ZN5flash16flash_fwd_kernelI23Flash_fwd_kernel_traitsILi128ELi64ELi64ELi4ELb0ELb0EN7cutlass6half_tE19Flash_kernel_traitsILi128ELi64ELi64ELi4ES3_EELb0ELb1ELb0ELb0ELb1ELb1ELb1ELb0EEEvNS_16Flash_fwd_paramsE --------------------------
	.section	.nv.shared._ZN5flash16flash_fwd_kernelI23Flash_fwd_kernel_traitsILi128ELi64ELi64ELi4ELb0ELb0EN7cutlass6half_tE19Flash_kernel_traitsILi128ELi64ELi64ELi4ES3_EELb0ELb1ELb0ELb0ELb1ELb1ELb1ELb0EEEvNS_16Flash_fwd_paramsE,"aw",@nobits
	.sectionflags	@""
	.align	16
	.zero		1024


//--------------------- .nv.shared._ZN5flash16flash_fwd_kernelI23Flash_fwd_kernel_traitsILi128ELi64ELi64ELi4ELb0ELb0EN7cutlass6half_tE19Flash_kernel_traitsILi128ELi64ELi64ELi4ES3_EELb0ELb1ELb0ELb0ELb0ELb1ELb0ELb0EEEvNS_16Flash_fwd_paramsE --------------------------
	.section	.nv.shared._ZN5flash16flash_fwd_kernelI23Flash_fwd_kernel_traitsILi128ELi64ELi64ELi4ELb0ELb0EN7cutlass6half_tE19Flash_kernel_traitsILi128ELi64ELi64ELi4ES3_EELb0ELb1ELb0ELb0ELb0ELb1ELb0ELb0EEEvNS_16Flash_fwd_paramsE,"aw",@nobits
	.sectionflags	@""
	.align	16
	.zero		1024


//--------------------- .nv.shared._ZN5flash16flash_fwd_kernelI23Flash_fwd_kernel_traitsILi128ELi64ELi64ELi4ELb0ELb0EN7cutlass6half_tE19Flash_kernel_traitsILi128ELi64ELi64ELi4ES3_EELb0ELb1ELb0ELb0ELb0ELb1ELb1ELb0EEEvNS_16Flash_fwd_paramsE --------------------------
	.section	.nv.shared._ZN5flash16flash_fwd_kernelI23Flash_fwd_kernel_traitsILi128ELi64ELi64ELi4ELb0ELb0EN7cutlass6half_tE19Flash_kernel_traitsILi128ELi64ELi64ELi4ES3_EELb0ELb1ELb0ELb0ELb0ELb1ELb1ELb0EEEvNS_16Flash_fwd_paramsE,"aw",@nobits
	.sectionflags	@""
	.align	16
	.zero		1024


//--------------------- .nv.shared._ZN5flash16flash_fwd_kernelI23Flash_fwd_kernel_traitsILi128ELi64ELi64ELi4ELb0ELb0EN7cutlass6half_tE19Flash_kernel_traitsILi128ELi64ELi64ELi4ES3_EELb0ELb1ELb0ELb0ELb0ELb0ELb0ELb0EEEvNS_16Flash_fwd_paramsE --------------------------
	.section	.nv.shared._ZN5flash16flash_fwd_kernelI23Flash_fwd_kernel_traitsILi128ELi64ELi64ELi4ELb0ELb0EN7cutlass6half_tE19Flash_kernel_traitsILi128ELi64ELi64ELi4ES3_EELb0ELb1ELb0ELb0ELb0ELb0ELb0ELb0EEEvNS_16Flash_fwd_paramsE,"aw",@nobits
	.sectionflags	@""
	.align	16
	.zero		1024


//--------------------- .nv.shared._ZN5flash16flash_fwd_kernelI23Flash_fwd_kernel_traitsILi128ELi64ELi64ELi4ELb0ELb0EN7cutlass6half_tE19Flash_kernel_traitsILi128ELi64ELi64ELi4ES3_EELb0ELb1ELb0ELb0ELb0ELb0ELb1ELb0EEEvNS_16Flash_fwd_paramsE --------------------------
	.section	.nv.shared._ZN5flash16flash_fwd_kernelI23Flash_fwd_kernel_traitsILi128ELi64ELi64ELi4ELb0ELb0EN7cutlass6half_tE19Flash_kernel_traitsILi128ELi64ELi64ELi4ES3_EELb0ELb1ELb0ELb0ELb0ELb0ELb1ELb0EEEvNS_16Flash_fwd_paramsE,"aw",@nobits
	.sectionflags	@""
	.align	16
	.zero		1024


//--------------------- .nv.shared._ZN5flash16flash_fwd_kernelI23Flash_fwd_kernel_traitsILi128ELi64ELi64ELi4ELb0ELb0EN7cutlass6half_tE19Flash_kernel_traitsILi128ELi64ELi64ELi4ES3_EELb0ELb1ELb0ELb1ELb0ELb0ELb0ELb0EEEvNS_16Flash_fwd_paramsE --------------------------
	.section	.nv.shared._ZN5flash16flash_fwd_kernelI23Flash_fwd_kernel_traitsILi128ELi64ELi64ELi4ELb0ELb0EN7cutlass6half_tE19Flash_kernel_traitsILi128ELi64ELi64ELi4ES3_EELb0ELb1ELb0ELb1ELb0ELb0ELb0ELb0EEEvNS_16Flash_fwd_paramsE,"aw",@nobits
	.sectionflags	@""
	.align	16
	.zero		1024


//--------------------- .nv.shared._ZN5flash16flash_fwd_kernelI23Flash_fwd_kernel_traitsILi128ELi64ELi64ELi4ELb0ELb0EN7cutlass6half_tE19Flash_kernel_traitsILi128ELi64ELi64ELi4ES3_EELb0ELb1ELb0ELb1ELb0ELb0ELb1ELb0EEEvNS_16Flash_fwd_paramsE --------------------------
	.section	.nv.shared._ZN5flash16flash_fwd_kernelI23Flash_fwd_kernel_traitsILi128ELi64ELi64ELi4ELb0ELb0EN7cutlass6half_tE19Flash_kernel_traitsILi128ELi64ELi64ELi4ES3_EELb0ELb1ELb0ELb1ELb0ELb0ELb1ELb0EEEvNS_16Flash_fwd_paramsE,"aw",@nobits
	.sectionflags	@""
	.align	16
	.zero		1024


//--------------------- .nv.shared._ZN5flash16flash_fwd_kernelI23Flash_fwd_kernel_traitsILi128ELi128ELi32ELi4ELb0ELb0EN7cutlass6half_tE19Flash_kernel_traitsILi128ELi128ELi32ELi4ES3_EELb1ELb1ELb0ELb0ELb0ELb0ELb0ELb0EEEvNS_16Flash_fwd_paramsE --------------------------
	.section	.nv.shared._ZN5flash16flash_fwd_kernelI23Flash_fwd_kernel_traitsILi128ELi128ELi32ELi4ELb0ELb0EN7cutlass6half_tE19Flash_kernel_traitsILi128ELi128ELi32ELi4ES3_EELb1ELb1ELb0ELb0ELb0ELb0ELb0ELb0EEEvNS_16Flash_fwd_paramsE,"aw",@nobits
	.sectionflags	@""
	.align	16
	.zero		1024


//--------------------- .nv.shared._ZN5flash16flash_fwd_kernelI23Flash_fwd_kernel_traitsILi128ELi128ELi32ELi4ELb0ELb0EN7cutlass6half_tE19Flash_kernel_traitsILi128ELi128ELi32ELi4ES3_EELb1ELb1ELb0ELb0ELb1ELb1ELb0ELb0EEEvNS_16Flash_fwd_paramsE --------------------------
	.section	.nv.shared._ZN5flash16flash_fwd_kernelI23Flash_fwd_kernel_traitsILi128ELi128ELi32ELi4ELb0ELb0EN7cutlass6half_tE19Flash_kernel_traitsILi128ELi128ELi32ELi4ES3_EELb1ELb1ELb0ELb0ELb1ELb1ELb0ELb0EEEvNS_16Flash_fwd_paramsE,"aw",@nobits
	.sectionflags	@""
	.align	16
	.zero		1024


//--------------------- .nv.shared._ZN5flash16flash_fwd_kernelI23Flash_fwd_kernel_traitsILi128ELi128ELi32ELi4ELb0ELb0EN7cutlass6half_tE19Flash_kernel_traitsILi128ELi128ELi32ELi4ES3_EELb0ELb1ELb0ELb0ELb1ELb1ELb1ELb0EEEvNS_16Flash_fwd_paramsE --------------------------
	.section	.nv.shared._ZN5flash16flash_fwd_kernelI23Flash_fwd_kernel_traitsILi128ELi128ELi32ELi4ELb0ELb0EN7cutlass6half_tE19Flash_kernel_traitsILi128ELi128ELi32ELi4ES3_EELb0ELb1ELb0ELb0ELb1ELb1ELb1ELb0EEEvNS_16Flash_fwd_paramsE,"aw",@nobits
	.sectionflags	@""
	.align	16
	.zero		1024


//--------------------- .nv.shared._ZN5flash16flash_fwd_kernelI23Flash_fwd_kernel_traitsILi128ELi128ELi32ELi4ELb0ELb0EN7cutlass6half_tE19Flash_kernel_traitsILi128ELi128ELi32ELi4ES3_EELb1ELb1ELb0ELb0ELb0ELb1ELb0ELb0EEEvNS_16Flash_fwd_paramsE --------------------------
	.section	.nv.shared._ZN5flash16flash_fwd_kernelI23Flash_fwd_kernel_traitsILi128ELi128ELi32ELi4ELb0ELb0EN7cutlass6half_tE19Flash_kernel_traitsILi128ELi128ELi32ELi4ES3_EELb1ELb1ELb0ELb0ELb0ELb1ELb0ELb0EEEvNS_16Flash_fwd_paramsE,"aw",@nobits
	.sectionflags	@""
	.align	16
	.zero		1024


//--------------------- .nv.shared._ZN5flash16flash_fwd_kernelI23Flash_fwd_kernel_traitsILi128ELi128ELi32ELi4ELb0ELb0EN7cutlass6half_tE19Flash_kernel_traitsILi128ELi128ELi32ELi4ES3_EELb0ELb1ELb0ELb0ELb0ELb1ELb1ELb0EEEvNS_16Flash_fwd_paramsE --------------------------
	.section	.nv.shared._ZN5flash16flash_fwd_kernelI23Flash_fwd_kernel_traitsILi128ELi128ELi32ELi4ELb0ELb0EN7cutlass6half_tE19Flash_kernel_traitsILi128ELi128ELi32ELi4ES3_EELb0ELb1ELb0ELb0ELb0ELb1ELb1ELb0EEEvNS_16Flash_fwd_paramsE,"aw",@nobits
	.sectionflags	@""
	.align	16
	.zero		1024


//--------------------- .nv.shared._ZN5flash16flash_fwd_kernelI23Flash_fwd_kernel_traitsILi128ELi128ELi32ELi4ELb0ELb0EN7cutlass6half_tE19Flash_kernel_traitsILi128ELi128ELi32ELi4ES3_EELb1ELb1ELb0ELb1ELb0ELb0ELb0ELb0EEEvNS_16Flash_fwd_paramsE --------------------------
	.section	.nv.shared._ZN5flash16flash_fwd_kernelI23Flash_fwd_kernel_traitsILi128ELi128ELi32ELi4ELb0ELb0EN7cutlass6half_tE19Flash_kernel_traitsILi128ELi128ELi32ELi4ES3_EELb1ELb1ELb0ELb1ELb0ELb0ELb0ELb0EEEvNS_16Flash_fwd_paramsE,"aw",@nobits
	.sectionflags	@""
	.align	16
	.zero		1024


//--------------------- .nv.shared._ZN5flash16flash_fwd_kernelI23Flash_fwd_kernel_traitsILi128ELi128ELi32ELi4ELb0ELb0EN7cutlass6half_tE19Flash_kernel_traitsILi128ELi128ELi32ELi4ES3_EELb1ELb1ELb0ELb0ELb0ELb0ELb0ELb1EEEvNS_16Flash_fwd_paramsE --------------------------
	.section	.nv.shared._ZN5flash16flash_fwd_kernelI23Flash_fwd_kernel_traitsILi128ELi128ELi32ELi4ELb0ELb0EN7cutlass6half_tE19Flash_kernel_traitsILi128ELi128ELi32ELi4ES3_EELb1ELb1ELb0ELb0ELb0ELb0ELb0ELb1EEEvNS_16Flash_fwd_paramsE,"aw",@nobits
	.sectionflags	@""
	.align	16
	.zero		1024


//--------------------- .nv.shared._ZN5flash16flash_fwd_kernelI23Flash_fwd_kernel_traitsILi128ELi128ELi32ELi4ELb0ELb0EN7cutlass6half_tE19Flash_kernel_traitsILi128ELi128ELi32ELi4ES3_EELb0ELb1ELb0ELb0ELb0ELb0ELb1ELb0EEEvNS_16Flash_fwd_paramsE --------------------------
	.section	.nv.shared._ZN5flash16flash_fwd_kernelI23Flash_fwd_kernel_traitsILi128ELi128ELi32ELi4ELb0ELb0EN7cutlass6half_tE19Flash_kernel_traitsILi128ELi128ELi32ELi4ES3_EELb0ELb1ELb0ELb0ELb0ELb0ELb1ELb0EEEvNS_16Flash_fwd_paramsE,"aw",@nobits
	.sectionflags	@""
	.align	16
	.zero		1024


//--------------------- .nv.shared._ZN5flash16flash_fwd_kernelI23Flash_fwd_kernel_traitsILi128ELi128ELi32ELi4ELb0ELb0EN7cutlass6half_tE19Flash_kernel_traitsILi128ELi128ELi32ELi4ES3_EELb1ELb1ELb0ELb1ELb0ELb0ELb0ELb1EEEvNS_16Flash_fwd_paramsE --------------------------
	.section	.nv.shared._ZN5flash16flash_fwd_kernelI23Flash_fwd_kernel_traitsILi128ELi128ELi32ELi4ELb0ELb0EN7cutlass6half_tE19Flash_kernel_traitsILi128ELi128ELi32ELi4ES3_EELb1ELb1ELb0ELb1ELb0ELb0ELb0ELb1EEEvNS_16Flash_fwd_paramsE,"aw",@nobits
	.sectionflags	@""
	.align	16
	.zero		1024


//--------------------- .nv.shared._ZN5flash16flash_fwd_kernelI23Flash_fwd_kernel_traitsILi128ELi128ELi32ELi4ELb0ELb0EN7cutlass6half_tE19Flash_kernel_traitsILi128ELi128ELi32ELi4ES3_EELb0ELb1ELb0ELb1ELb0ELb0ELb1ELb0EEEvNS_16Flash_fwd_paramsE --------------------------
	.section	.nv.shared._ZN5flash16flash_fwd_kernelI23Flash_fwd_kernel_traitsILi128ELi128ELi32ELi4ELb0ELb0EN7cutlass6half_tE19Flash_kernel_traitsILi128ELi128ELi32ELi4ES3_EELb0ELb1ELb0ELb1ELb0ELb0ELb1ELb0EEEvNS_16Flash_fwd_paramsE,"aw",@nobits
	.sectionflags	@""
	.align	16
	.zero		1024


//--------------------- .nv.constant0._ZN5flash16flash_fwd_kernelI23Flash_fwd_kernel_traitsILi128ELi128ELi64ELi4ELb0ELb0EN7cutlass6half_tE19Flash_kernel_traitsILi128ELi128ELi64ELi4ES3_EELb0ELb1ELb0ELb0ELb1ELb1ELb0ELb0EEEvNS_16Flash_fwd_paramsE --------------------------
	.section	.nv.constant0._ZN5flash16flash_fwd_kernelI23Flash_fwd_kernel_traitsILi128ELi128ELi64ELi4ELb0ELb0EN7cutlass6half_tE19Flash_kernel_traitsILi128ELi128ELi64ELi4ES3_EELb0ELb1ELb0ELb0ELb1ELb1ELb0ELb0EEEvNS_16Flash_fwd_paramsE,"a",@progbits
	.sectionflags	@""
	.align	4
.nv.constant0._ZN5flash16flash_fwd_kernelI23Flash_fwd_kernel_traitsILi128ELi128ELi64ELi4ELb0ELb0EN7cutlass6half_tE19Flash_kernel_traitsILi128ELi128ELi64ELi4ES3_EELb0ELb1ELb0ELb0ELb1ELb1ELb0ELb0EEEvNS_16Flash_fwd_paramsE:
	.zero		1360


//--------------------- .nv.constant0._ZN5flash16flash_fwd_kernelI23Flash_fwd_kernel_traitsILi128ELi128ELi64ELi4ELb0ELb0EN7cutlass6half_tE19Flash_kernel_traitsILi128ELi128ELi64ELi4ES3_EELb0ELb1ELb0ELb0ELb1ELb1ELb1ELb0EEEvNS_16Flash_fwd_paramsE --------------------------
	.section	.nv.constant0._ZN5flash16flash_fwd_kernelI23Flash_fwd_kernel_traitsILi128ELi128ELi64ELi4ELb0ELb0EN7cutlass6half_tE19Flash_kernel_traitsILi128ELi128ELi64ELi4ES3_EELb0ELb1ELb0ELb0ELb1ELb1ELb1ELb0EEEvNS_16Flash_fwd_paramsE,"a",@progbits
	.sectionflags	@""
	.align	4
.nv.constant0._ZN5flash16flash_fwd_kernelI23Flash_fwd_kernel_traitsILi128ELi128ELi64ELi4ELb0ELb0EN7cutlass6half_tE19Flash_kernel_traitsILi128ELi128ELi64ELi4ES3_EELb0ELb1ELb0ELb0ELb1ELb1ELb1ELb0EEEvNS_16Flash_fwd_paramsE:
	.zero		1360


//--------------------- .nv.constant0._ZN5flash16flash_fwd_kernelI23Flash_fwd_kernel_traitsILi128ELi128ELi64ELi4ELb0ELb0EN7cutlass6half_tE19Flash_kernel_traitsILi128ELi128ELi64ELi4ES3_EELb0ELb1ELb0ELb0ELb0ELb1ELb0ELb0EEEvNS_16Flash_fwd_paramsE --------------------------
	.section	.nv.constant0._ZN5flash16flash_fwd_kernelI23Flash_fwd_kernel_traitsILi128ELi128ELi64ELi4ELb0ELb0EN7cutlass6half_tE19Flash_kernel_traitsILi128ELi128ELi64ELi4ES3_EELb0ELb1ELb0ELb0ELb0ELb1ELb0ELb0EEEvNS_16Flash_fwd_paramsE,"a",@progbits
	.sectionflags	@""
	.align	4
.nv.constant0._ZN5flash16flash_fwd_kernelI23Flash_fwd_kernel_traitsILi128ELi128ELi64ELi4ELb0ELb0EN7cutlass6half_tE19Flash_kernel_traitsILi128ELi128ELi64ELi4ES3_EELb0ELb1ELb0ELb0ELb0ELb1ELb0ELb0EEEvNS_16Flash_fwd_paramsE:
	.zero		1360


//--------------------- .nv.constant0._ZN5flash16flash_fwd_kernelI23Flash_fwd_kernel_traitsILi128ELi128ELi64ELi4ELb0ELb0EN7cutlass6half_tE19Flash_kernel_traitsILi128ELi128ELi64ELi4ES3_EELb0ELb1ELb0ELb0ELb0ELb1ELb1ELb0EEEvNS_16Flash_fwd_paramsE --------------------------
	.section	.nv.constant0._ZN5flash16flash_fwd_kernelI23Flash_fwd_kernel_traitsILi128ELi128ELi64ELi4ELb0ELb0EN7cutlass6half_tE19Flash_kernel_traitsILi128ELi128ELi64ELi4ES3_EELb0ELb1ELb0ELb0ELb0ELb1ELb1ELb0EEEvNS_16Flash_fwd_paramsE,"a",@progbits
	.sectionflags	@""
	.align	4
.nv.constant0._ZN5flash16flash_fwd_kernelI23Flash_fwd_kernel_traitsILi128ELi128ELi64ELi4ELb0ELb0EN7cutlass6half_tE19Flash_kernel_traitsILi128ELi128ELi64ELi4ES3_EELb0ELb1ELb0ELb0ELb0ELb1ELb1ELb0EEEvNS_16Flash_fwd_paramsE:
	.zero		1360


//--------------------- .nv.constant0._ZN5flash16flash_fwd_kernelI23Flash_fwd_kernel_traitsILi128ELi128ELi64ELi4ELb0ELb0EN7cutlass6half_tE19Flash_kernel_traitsILi128ELi128ELi64ELi4ES3_EELb0ELb1ELb0ELb0ELb0ELb0ELb0ELb0EEEvNS_16Flash_fwd_paramsE --------------------------
	.section	.nv.constant0._ZN5flash16flash_fwd_kernelI23Flash_fwd_kernel_traitsILi128ELi128ELi64ELi4ELb0ELb0EN7cutlass6half_tE19Flash_kernel_traitsILi128ELi128ELi64ELi4ES3_EELb0ELb1ELb0ELb0ELb0ELb0ELb0ELb0EEEvNS_16Flash_fwd_paramsE,"a",@progbits
	.sectionflags	@""
	.align	4
.nv.constant0._ZN5flash16flash_fwd_kernelI23Flash_fwd_kernel_traitsILi128ELi128ELi64ELi4ELb0ELb0EN7cutlass6half_tE19Flash_kernel_traitsILi128ELi128ELi64ELi4ES3_EELb0ELb1ELb0ELb0ELb0ELb0ELb0ELb0EEEvNS_16Flash_fwd_paramsE:
	.zero		1360


//--------------------- .nv.constant0._ZN5flash16flash_fwd_kernelI23Flash_fwd_kernel_traitsILi128ELi128ELi64ELi4ELb0ELb0EN7cutlass6half_tE19Flash_kernel_traitsILi128ELi128ELi64ELi4ES3_EELb0ELb1ELb0ELb0ELb0ELb0ELb1ELb0EEEvNS_16Flash_fwd_paramsE --------------------------
	.section	.nv.constant0._ZN5flash16flash_fwd_kernelI23Flash_fwd_kernel_traitsILi128ELi128ELi64ELi4ELb0ELb0EN7cutlass6half_tE19Flash_kernel_traitsILi128ELi128ELi64ELi4ES3_EELb0ELb1ELb0ELb0ELb0ELb0ELb1ELb0EEEvNS_16Flash_fwd_paramsE,"a",@progbits
	.sectionflags	@""
	.align	4
.nv.constant0._ZN5flash16flash_fwd_kernelI23Flash_fwd_kernel_traitsILi128ELi128ELi64ELi4ELb0ELb0EN7cutlass6half_tE19Flash_kernel_traitsILi128ELi128ELi64ELi4ES3_EELb0ELb1ELb0ELb0ELb0ELb0ELb1ELb0EEEvNS_16Flash_fwd_paramsE:
	.zero		1360


//--------------------- .nv.constant0._ZN5flash16flash_fwd_kernelI23Flash_fwd_kernel_traitsILi128ELi128ELi64ELi4ELb0ELb0EN7cutlass6half_tE19Flash_kernel_traitsILi128ELi128ELi64ELi4ES3_EELb0ELb1ELb0ELb1ELb0ELb0ELb0ELb0EEEvNS_16Flash_fwd_paramsE --------------------------
	.section	.nv.constant0._ZN5flash16flash_fwd_kernelI23Flash_fwd_kernel_traitsILi128ELi128ELi64ELi4ELb0ELb0EN7cutlass6half_tE19Flash_kernel_traitsILi128ELi128ELi64ELi4ES3_EELb0ELb1ELb0ELb1ELb0ELb0ELb0ELb0EEEvNS_16Flash_fwd_paramsE,"a",@progbits
	.sectionflags	@""
	.align	4
.nv.constant0._ZN5flash16flash_fwd_kernelI23Flash_fwd_kernel_traitsILi128ELi128ELi64ELi4ELb0ELb0EN7cutlass6half_tE19Flash_kernel_traitsILi128ELi128ELi64ELi4ES3_EELb0ELb1ELb0ELb1ELb0ELb0ELb0ELb0EEEvNS_16Flash_fwd_paramsE:
	.zero		1360


//--------------------- .nv.constant0._ZN5flash16flash_fwd_kernelI23Flash_fwd_kernel_traitsILi128ELi128ELi64ELi4ELb0ELb0EN7cutlass6half_tE19Flash_kernel_traitsILi128ELi128ELi64ELi4ES3_EELb0ELb1ELb0ELb1ELb0ELb0ELb1ELb0EEEvNS_16Flash_fwd_paramsE --------------------------
	.section	.nv.constant0._ZN5flash16flash_fwd_kernelI23Flash_fwd_kernel_traitsILi128ELi128ELi64ELi4ELb0ELb0EN7cutlass6half_tE19Flash_kernel_traitsILi128ELi128ELi64ELi4ES3_EELb0ELb1ELb0ELb1ELb0ELb0ELb1ELb0EEEvNS_16Flash_fwd_paramsE,"a",@progbits
	.sectionflags	@""
	.align	4
.nv.constant0._ZN5flash16flash_fwd_kernelI23Flash_fwd_kernel_traitsILi128ELi128ELi64ELi4ELb0ELb0EN7cutlass6half_tE19Flash_kernel_traitsILi128ELi128ELi64ELi4ES3_EELb0ELb1ELb0ELb1ELb0ELb0ELb1ELb0EEEvNS_16Flash_fwd_paramsE:
	.zero		1360


//--------------------- .nv.constant0._ZN5flash16flash_fwd_kernelI23Flash_fwd_kernel_traitsILi128ELi64ELi64ELi4ELb0ELb0EN7cutlass6half_tE19Flash_kernel_traitsILi128ELi64ELi64ELi4ES3_EELb0ELb1ELb0ELb0ELb1ELb1ELb0ELb0EEEvNS_16Flash_fwd_paramsE --------------------------
	.section	.nv.constant0._ZN5flash16flash_fwd_kernelI23Flash_fwd_kernel_traitsILi128ELi64ELi64ELi4ELb0ELb0EN7cutlass6half_tE19Flash_kernel_traitsILi128ELi64ELi64ELi4ES3_EELb0ELb1ELb0ELb0ELb1ELb1ELb0ELb0EEEvNS_16Flash_fwd_paramsE,"a",@progbits
	.sectionflags	@""
	.align	4
.nv.constant0._ZN5flash16flash_fwd_kernelI23Flash_fwd_kernel_traitsILi128ELi64ELi64ELi4ELb0ELb0EN7cutlass6half_tE19Flash_kernel_traitsILi128ELi64ELi64ELi4ES3_EELb0ELb1ELb0ELb0ELb1ELb1ELb0ELb0EEEvNS_16Flash_fwd_paramsE:
	.zero		1360


//--------------------- .nv.constant0._ZN5flash16flash_fwd_kernelI23Flash_fwd_kernel_traitsILi128ELi64ELi64ELi4ELb0ELb0EN7cutlass6half_tE19Flash_kernel_traitsILi128ELi64ELi64ELi4ES3_EELb0ELb1ELb0ELb0ELb1ELb1ELb1ELb0EEEvNS_16Flash_fwd_paramsE --------------------------
	.section	.nv.constant0._ZN5flash16flash_fwd_kernelI23Flash_fwd_kernel_traitsILi128ELi64ELi64ELi4ELb0ELb0EN7cutlass6half_tE19Flash_kernel_traitsILi128ELi64ELi64ELi4ES3_EELb0ELb1ELb0ELb0ELb1ELb1ELb1ELb0EEEvNS_16Flash_fwd_paramsE,"a",@progbits
	.sectionflags	@""
	.align	4
.nv.constant0._ZN5flash16flash_fwd_kernelI23Flash_fwd_kernel_traitsILi128ELi64ELi64ELi4ELb0ELb0EN7cutlass6half_tE19Flash_kernel_traitsILi128ELi64ELi64ELi4ES3_EELb0ELb1ELb0ELb0ELb1ELb1ELb1ELb0EEEvNS_16Flash_fwd_paramsE:
	.zero		1360


//--------------------- .nv.constant0._ZN5flash16flash_fwd_kernelI23Flash_fwd_kernel_traitsILi128ELi64ELi64ELi4ELb0ELb0EN7cutlass6half_tE19Flash_kernel_traitsILi128ELi64ELi64ELi4ES3_EELb0ELb1ELb0ELb0ELb0ELb1ELb0ELb0EEEvNS_16Flash_fwd_paramsE --------------------------
	.section	.nv.constant0._ZN5flash16flash_fwd_kernelI23Flash_fwd_kernel_traitsILi128ELi64ELi64ELi4ELb0ELb0EN7cutlass6half_tE19Flash_kernel_traitsILi128ELi64ELi64ELi4ES3_EELb0ELb1ELb0ELb0ELb0ELb1ELb0ELb0EEEvNS_16Flash_fwd_paramsE,"a",@progbits
	.sectionflags	@""
	.align	4
.nv.constant0._ZN5flash16flash_fwd_kernelI23Flash_fwd_kernel_traitsILi128ELi64ELi64ELi4ELb0ELb0EN7cutlass6half_tE19Flash_kernel_traitsILi128ELi64ELi64ELi4ES3_EELb0ELb1ELb0ELb0ELb0ELb1ELb0ELb0EEEvNS_16Flash_fwd_paramsE:
	.zero		1360


//--------------------- .nv.constant0._ZN5flash16flash_fwd_kernelI23Flash_fwd_kernel_traitsILi128ELi64ELi64ELi4ELb0ELb0EN7cutlass6half_tE19Flash_kernel_traitsILi128ELi64ELi64ELi4ES3_EELb0ELb1ELb0ELb0ELb0ELb1ELb1ELb0EEEvNS_16Flash_fwd_paramsE --------------------------
	.section	.nv.constant0._ZN5flash16flash_fwd_kernelI23Flash_fwd_kernel_traitsILi128ELi64ELi64ELi4ELb0ELb0EN7cutlass6half_tE19Flash_kernel_traitsILi128ELi64ELi64ELi4ES3_EELb0ELb1ELb0ELb0ELb0ELb1ELb1ELb0EEEvNS_16Flash_fwd_paramsE,"a",@progbits
	.sectionflags	@""
	.align	4
.nv.constant0._ZN5flash16flash_fwd_kernelI23Flash_fwd_kernel_traitsILi128ELi64ELi64ELi4ELb0ELb0EN7cutlass6half_tE19Flash_kernel_traitsILi128ELi64ELi64ELi4ES3_EELb0ELb1ELb0ELb0ELb0ELb1ELb1ELb0EEEvNS_16Flash_fwd_paramsE:
	.zero		1360


//--------------------- .nv.constant0._ZN5flash16flash_fwd_kernelI23Flash_fwd_kernel_traitsILi128ELi64ELi64ELi4ELb0ELb0EN7cutlass6half_tE19Flash_kernel_traitsILi128ELi64ELi64ELi4ES3_EELb0ELb1ELb0ELb0ELb0ELb0ELb0ELb0EEEvNS_16Flash_fwd_paramsE --------------------------
	.section	.nv.constant0._ZN5flash16flash_fwd_kernelI23Flash_fwd_kernel_traitsILi128ELi64ELi64ELi4ELb0ELb0EN7cutlass6half_tE19Flash_kernel_traitsILi128ELi64ELi64ELi4ES3_EELb0ELb1ELb0ELb0ELb0ELb0ELb0ELb0EEEvNS_16Flash_fwd_paramsE,"a",@progbits
	.sectionflags	@""
	.align	4
.nv.constant0._ZN5flash16flash_fwd_kernelI23Flash_fwd_kernel_traitsILi128ELi64ELi64ELi4ELb0ELb0EN7cutlass6half_tE19Flash_kernel_traitsILi128ELi64ELi64ELi4ES3_EELb0ELb1ELb0ELb0ELb0ELb0ELb0ELb0EEEvNS_16Flash_fwd_paramsE:
	.zero		1360


//--------------------- .nv.constant0._ZN5flash16flash_fwd_kernelI23Flash_fwd_kernel_traitsILi128ELi64ELi64ELi4ELb0ELb0EN7cutlass6half_tE19Flash_kernel_traitsILi128ELi64ELi64ELi4ES3_EELb0ELb1ELb0ELb0ELb0ELb0ELb1ELb0EEEvNS_16Flash_fwd_paramsE --------------------------
	.section	.nv.constant0._ZN5flash16flash_fwd_kernelI23Flash_fwd_kernel_traitsILi128ELi64ELi64ELi4ELb0ELb0EN7cutlass6half_tE19Flash_kernel_traitsILi128ELi64ELi64ELi4ES3_EELb0ELb1ELb0ELb0ELb0ELb0ELb1ELb0EEEvNS_16Flash_fwd_paramsE,"a",@progbits
	.sectionflags	@""
	.align	4
.nv.constant0._ZN5flash16flash_fwd_kernelI23Flash_fwd_kernel_traitsILi128ELi64ELi64ELi4ELb0ELb0EN7cutlass6half_tE19Flash_kernel_traitsILi128ELi64ELi64ELi4ES3_EELb0ELb1ELb0ELb0ELb0ELb0ELb1ELb0EEEvNS_16Flash_fwd_paramsE:
	.zero		1360


//--------------------- .nv.constant0._ZN5flash16flash_fwd_kernelI23Flash_fwd_kernel_traitsILi128ELi64ELi64ELi4ELb0ELb0EN7cutlass6half_tE19Flash_kernel_traitsILi128ELi64ELi64ELi4ES3_EELb0ELb1ELb0ELb1ELb0ELb0ELb0ELb0EEEvNS_16Flash_fwd_paramsE --------------------------
	.section	.nv.constant0._ZN5flash16flash_fwd_kernelI23Flash_fwd_kernel_traitsILi128ELi64ELi64ELi4ELb0ELb0EN7cutlass6half_tE19Flash_kernel_traitsILi128ELi64ELi64ELi4ES3_EELb0ELb1ELb0ELb1ELb0ELb0ELb0ELb0EEEvNS_16Flash_fwd_paramsE,"a",@progbits
	.sectionflags	@""
	.align	4
.nv.constant0._ZN5flash16flash_fwd_kernelI23Flash_fwd_kernel_traitsILi128ELi64ELi64ELi4ELb0ELb0EN7cutlass6half_tE19Flash_kernel_traitsILi128ELi64ELi64ELi4ES3_EELb0ELb1ELb0ELb1ELb0ELb0ELb0ELb0EEEvNS_16Flash_fwd_paramsE:
	.zero		1360


//--------------------- .nv.constant0._ZN5flash16flash_fwd_kernelI23Flash_fwd_kernel_traitsILi128ELi64ELi64ELi4ELb0ELb0EN7cutlass6half_tE19Flash_kernel_traitsILi128ELi64ELi64ELi4ES3_EELb0ELb1ELb0ELb1ELb0ELb0ELb1ELb0EEEvNS_16Flash_fwd_paramsE --------------------------
	.section	.nv.constant0._ZN5flash16flash_fwd_kernelI23Flash_fwd_kernel_traitsILi128ELi64ELi64ELi4ELb0ELb0EN7cutlass6half_tE19Flash_kernel_traitsILi128ELi64ELi64ELi4ES3_EELb0ELb1ELb0ELb1ELb0ELb0ELb1ELb0EEEvNS_16Flash_fwd_paramsE,"a",@progbits
	.sectionflags	@""
	.align	4
.nv.constant0._ZN5flash16flash_fwd_kernelI23Flash_fwd_kernel_traitsILi128ELi64ELi64ELi4ELb0ELb0EN7cutlass6half_tE19Flash_kernel_traitsILi128ELi64ELi64ELi4ES3_EELb0ELb1ELb0ELb1ELb0ELb0ELb1ELb0EEEvNS_16Flash_fwd_paramsE:
	.zero		1360


//--------------------- .nv.constant0._ZN5flash16flash_fwd_kernelI23Flash_fwd_kernel_traitsILi128ELi128ELi32ELi4ELb0ELb0EN7cutlass6half_tE19Flash_kernel_traitsILi128ELi128ELi32ELi4ES3_EELb1ELb1ELb0ELb0ELb0ELb0ELb0ELb0EEEvNS_16Flash_fwd_paramsE --------------------------
	.section	.nv.constant0._ZN5flash16flash_fwd_kernelI23Flash_fwd_kernel_traitsILi128ELi128ELi32ELi4ELb0ELb0EN7cutlass6half_tE19Flash_kernel_traitsILi128ELi128ELi32ELi4ES3_EELb1ELb1ELb0ELb0ELb0ELb0ELb0ELb0EEEvNS_16Flash_fwd_paramsE,"a",@progbits
	.sectionflags	@""
	.align	4
.nv.constant0._ZN5flash16flash_fwd_kernelI23Flash_fwd_kernel_traitsILi128ELi128ELi32ELi4ELb0ELb0EN7cutlass6half_tE19Flash_kernel_traitsILi128ELi128ELi32ELi4ES3_EELb1ELb1ELb0ELb0ELb0ELb0ELb0ELb0EEEvNS_16Flash_fwd_paramsE:
	.zero		1360


//--------------------- .nv.constant0._ZN5flash16flash_fwd_kernelI23Flash_fwd_kernel_traitsILi128ELi128ELi32ELi4ELb0ELb0EN7cutlass6half_tE19Flash_kernel_traitsILi128ELi128ELi32ELi4ES3_EELb1ELb1ELb0ELb0ELb1ELb1ELb0ELb0EEEvNS_16Flash_fwd_paramsE --------------------------
	.section	.nv.constant0._ZN5flash16flash_fwd_kernelI23Flash_fwd_kernel_traitsILi128ELi128ELi32ELi4ELb0ELb0EN7cutlass6half_tE19Flash_kernel_traitsILi128ELi128ELi32ELi4ES3_EELb1ELb1ELb0ELb0ELb1ELb1ELb0ELb0EEEvNS_16Flash_fwd_paramsE,"a",@progbits
	.sectionflags	@""
	.align	4
.nv.constant0._ZN5flash16flash_fwd_kernelI23Flash_fwd_kernel_traitsILi128ELi128ELi32ELi4ELb0ELb0EN7cutlass6half_tE19Flash_kernel_traitsILi128ELi128ELi32ELi4ES3_EELb1ELb1ELb0ELb0ELb1ELb1ELb0ELb0EEEvNS_16Flash_fwd_paramsE:
	.zero		1360


//--------------------- .nv.constant0._ZN5flash16flash_fwd_kernelI23Flash_fwd_kernel_traitsILi128ELi128ELi32ELi4ELb0ELb0EN7cutlass6half_tE19Flash_kernel_traitsILi128ELi128ELi32ELi4ES3_EELb0ELb1ELb0ELb0ELb1ELb1ELb1ELb0EEEvNS_16Flash_fwd_paramsE --------------------------
	.section	.nv.constant0._ZN5flash16flash_fwd_kernelI23Flash_fwd_kernel_traitsILi128ELi128ELi32ELi4ELb0ELb0EN7cutlass6half_tE19Flash_kernel_traitsILi128ELi128ELi32ELi4ES3_EELb0ELb1ELb0ELb0ELb1ELb1ELb1ELb0EEEvNS_16Flash_fwd_paramsE,"a",@progbits
	.sectionflags	@""
	.align	4
.nv.constant0._ZN5flash16flash_fwd_kernelI23Flash_fwd_kernel_traitsILi128ELi128ELi32ELi4ELb0ELb0EN7cutlass6half_tE19Flash_kernel_traitsILi128ELi128ELi32ELi4ES3_EELb0ELb1ELb0ELb0ELb1ELb1ELb1ELb0EEEvNS_16Flash_fwd_paramsE:
	.zero		1360


//--------------------- .nv.constant0._ZN5flash16flash_fwd_kernelI23Flash_fwd_kernel_traitsILi128ELi128ELi32ELi4ELb0ELb0EN7cutlass6half_tE19Flash_kernel_traitsILi128ELi128ELi32ELi4ES3_EELb1ELb1ELb0ELb0ELb0ELb1ELb0ELb0EEEvNS_16Flash_fwd_paramsE --------------------------
	.section	.nv.constant0._ZN5flash16flash_fwd_kernelI23Flash_fwd_kernel_traitsILi128ELi128ELi32ELi4ELb0ELb0EN7cutlass6half_tE19Flash_kernel_traitsILi128ELi128ELi32ELi4ES3_EELb1ELb1ELb0ELb0ELb0ELb1ELb0ELb0EEEvNS_16Flash_fwd_paramsE,"a",@progbits
	.sectionflags	@""
	.align	4
.nv.constant0._ZN5flash16flash_fwd_kernelI23Flash_fwd_kernel_traitsILi128ELi128ELi32ELi4ELb0ELb0EN7cutlass6half_tE19Flash_kernel_traitsILi128ELi128ELi32ELi4ES3_EELb1ELb1ELb0ELb0ELb0ELb1ELb0ELb0EEEvNS_16Flash_fwd_paramsE:
	.zero		1360


//--------------------- .nv.constant0._ZN5flash16flash_fwd_kernelI23Flash_fwd_kernel_traitsILi128ELi128ELi32ELi4ELb0ELb0EN7cutlass6half_tE19Flash_kernel_traitsILi128ELi128ELi32ELi4ES3_EELb0ELb1ELb0ELb0ELb0ELb1ELb1ELb0EEEvNS_16Flash_fwd_paramsE --------------------------
	.section	.nv.constant0._ZN5flash16flash_fwd_kernelI23Flash_fwd_kernel_traitsILi128ELi128ELi32ELi4ELb0ELb0EN7cutlass6half_tE19Flash_kernel_traitsILi128ELi128ELi32ELi4ES3_EELb0ELb1ELb0ELb0ELb0ELb1ELb1ELb0EEEvNS_16Flash_fwd_paramsE,"a",@progbits
	.sectionflags	@""
	.align	4
.nv.constant0._ZN5flash16flash_fwd_kernelI23Flash_fwd_kernel_traitsILi128ELi128ELi32ELi4ELb0ELb0EN7cutlass6half_tE19Flash_kernel_traitsILi128ELi128ELi32ELi4ES3_EELb0ELb1ELb0ELb0ELb0ELb1ELb1ELb0EEEvNS_16Flash_fwd_paramsE:
	.zero		1360


//--------------------- .nv.constant0._ZN5flash16flash_fwd_kernelI23Flash_fwd_kernel_traitsILi128ELi128ELi32ELi4ELb0ELb0EN7cutlass6half_tE19Flash_kernel_traitsILi128ELi128ELi32ELi4ES3_EELb1ELb1ELb0ELb1ELb0ELb0ELb0ELb0EEEvNS_16Flash_fwd_paramsE --------------------------
	.section	.nv.constant0._ZN5flash16flash_fwd_kernelI23Flash_fwd_kernel_traitsILi128ELi128ELi32ELi4ELb0ELb0EN7cutlass6half_tE19Flash_kernel_traitsILi128ELi128ELi32ELi4ES3_EELb1ELb1ELb0ELb1ELb0ELb0ELb0ELb0EEEvNS_16Flash_fwd_paramsE,"a",@progbits
	.sectionflags	@""
	.align	4
.nv.constant0._ZN5flash16flash_fwd_kernelI23Flash_fwd_kernel_traitsILi128ELi128ELi32ELi4ELb0ELb0EN7cutlass6half_tE19Flash_kernel_traitsILi128ELi128ELi32ELi4ES3_EELb1ELb1ELb0ELb1ELb0ELb0ELb0ELb0EEEvNS_16Flash_fwd_paramsE:
	.zero		1360


//--------------------- .nv.constant0._ZN5flash16flash_fwd_kernelI23Flash_fwd_kernel_traitsILi128ELi128ELi32ELi4ELb0ELb0EN7cutlass6half_tE19Flash_kernel_traitsILi128ELi128ELi32ELi4ES3_EELb1ELb1ELb0ELb0ELb0ELb0ELb0ELb1EEEvNS_16Flash_fwd_paramsE --------------------------
	.section	.nv.constant0._ZN5flash16flash_fwd_kernelI23Flash_fwd_kernel_traitsILi128ELi128ELi32ELi4ELb0ELb0EN7cutlass6half_tE19Flash_kernel_traitsILi128ELi128ELi32ELi4ES3_EELb1ELb1ELb0ELb0ELb0ELb0ELb0ELb1EEEvNS_16Flash_fwd_paramsE,"a",@progbits
	.sectionflags	@""
	.align	4
.nv.constant0._ZN5flash16flash_fwd_kernelI23Flash_fwd_kernel_traitsILi128ELi128ELi32ELi4ELb0ELb0EN7cutlass6half_tE19Flash_kernel_traitsILi128ELi128ELi32ELi4ES3_EELb1ELb1ELb0ELb0ELb0ELb0ELb0ELb1EEEvNS_16Flash_fwd_paramsE:
	.zero		1360


//--------------------- .nv.constant0._ZN5flash16flash_fwd_kernelI23Flash_fwd_kernel_traitsILi128ELi128ELi32ELi4ELb0ELb0EN7cutlass6half_tE19Flash_kernel_traitsILi128ELi128ELi32ELi4ES3_EELb0ELb1ELb0ELb0ELb0ELb0ELb1ELb0EEEvNS_16Flash_fwd_paramsE --------------------------
	.section	.nv.constant0._ZN5flash16flash_fwd_kernelI23Flash_fwd_kernel_traitsILi128ELi128ELi32ELi4ELb0ELb0EN7cutlass6half_tE19Flash_kernel_traitsILi128ELi128ELi32ELi4ES3_EELb0ELb1ELb0ELb0ELb0ELb0ELb1ELb0EEEvNS_16Flash_fwd_paramsE,"a",@progbits
	.sectionflags	@""
	.align	4
.nv.constant0._ZN5flash16flash_fwd_kernelI23Flash_fwd_kernel_traitsILi128ELi128ELi32ELi4ELb0ELb0EN7cutlass6half_tE19Flash_kernel_traitsILi128ELi128ELi32ELi4ES3_EELb0ELb1ELb0ELb0ELb0ELb0ELb1ELb0EEEvNS_16Flash_fwd_paramsE:
	.zero		1360


//--------------------- .nv.constant0._ZN5flash16flash_fwd_kernelI23Flash_fwd_kernel_traitsILi128ELi128ELi32ELi4ELb0ELb0EN7cutlass6half_tE19Flash_kernel_traitsILi128ELi128ELi32ELi4ES3_EELb1ELb1ELb0ELb1ELb0ELb0ELb0ELb1EEEvNS_16Flash_fwd_paramsE --------------------------
	.section	.nv.constant0._ZN5flash16flash_fwd_kernelI23Flash_fwd_kernel_traitsILi128ELi128ELi32ELi4ELb0ELb0EN7cutlass6half_tE19Flash_kernel_traitsILi128ELi128ELi32ELi4ES3_EELb1ELb1ELb0ELb1ELb0ELb0ELb0ELb1EEEvNS_16Flash_fwd_paramsE,"a",@progbits
	.sectionflags	@""
	.align	4
.nv.constant0._ZN5flash16flash_fwd_kernelI23Flash_fwd_kernel_traitsILi128ELi128ELi32ELi4ELb0ELb0EN7cutlass6half_tE19Flash_kernel_traitsILi128ELi128ELi32ELi4ES3_EELb1ELb1ELb0ELb1ELb0ELb0ELb0ELb1EEEvNS_16Flash_fwd_paramsE:
	.zero		1360


//--------------------- .nv.constant0._ZN5flash16flash_fwd_kernelI23Flash_fwd_kernel_traitsILi128ELi128ELi32ELi4ELb0ELb0EN7cutlass6half_tE19Flash_kernel_traitsILi128ELi128ELi32ELi4ES3_EELb0ELb1ELb0ELb1ELb0ELb0ELb1ELb0EEEvNS_16Flash_fwd_paramsE --------------------------
	.section	.nv.constant0._ZN5flash16flash_fwd_kernelI23Flash_fwd_kernel_traitsILi128ELi128ELi32ELi4ELb0ELb0EN7cutlass6half_tE19Flash_kernel_traitsILi128ELi128ELi32ELi4ES3_EELb0ELb1ELb0ELb1ELb0ELb0ELb1ELb0EEEvNS_16Flash_fwd_paramsE,"a",@progbits
	.sectionflags	@""
	.align	4
.nv.constant0._ZN5flash16flash_fwd_kernelI23Flash_fwd_kernel_traitsILi128ELi128ELi32ELi4ELb0ELb0EN7cutlass6half_tE19Flash_kernel_traitsILi128ELi128ELi32ELi4ES3_EELb0ELb1ELb0ELb1ELb0ELb0ELb1ELb0EEEvNS_16Flash_fwd_paramsE:
	.zero		1360


//--------------------- SYMBOLS --------------------------

	.type		.nv.reservedSmem.offset0,@object
	.size		.nv.reservedSmem.offset0,0x4
	.type		.nv.reservedSmem.cap,@object
	.size		.nv.reservedSmem.cap,0x4
